	.target	sm_90a

	.elftype	@"ET_EXEC"


//--------------------- .note.nv.tkinfo           --------------------------
	.section	.note.nv.tkinfo,"",@"SHT_NOTE"
	.sectionflags	@"SHF_NOTE_NV_TKINFO"
	.tkinfo
        /*0018*/ 	.word	0x00000002
        /*0030*/ 	.string	""
        /*0030*/ 	.string	"ptxas"
        /*0030*/ 	.string	"Cuda compilation tools, release 13.0, V13.0.88"
        /*0030*/ 	.string	"Build cuda_13.0.r13.0/compiler.36424714_0"
        /*0030*/ 	.string	"-arch sm_90a -m 64 "



//--------------------- .note.nv.cuinfo           --------------------------
	.section	.note.nv.cuinfo,"",@"SHT_NOTE"
	.sectionflags	@"SHF_NOTE_NV_CUINFO"
        /*0018*/ 	.short	0x0002
        /*001a*/ 	.short	0x005a
        /*001c*/ 	.short	0x0082
	.zero		2


//--------------------- .nv.info                  --------------------------
	.section	.nv.info,"",@"SHT_CUDA_INFO"
	.align	4


	//----- nvinfo : EIATTR_REGCOUNT
	.align		4
        /*0000*/ 	.byte	0x04, 0x2f
        /*0002*/ 	.short	(.L_12 - .L_11)
	.align		4
.L_11:
        /*0004*/ 	.word	index@(_ZN5flash24flash_fwd_splitkv_kernelI23Flash_fwd_kernel_traitsILi256ELi64ELi64ELi4ELb0ELb0EN7cutlass6half_tE19Flash_kernel_traitsILi256ELi64ELi64ELi4ES3_EELb0ELb1ELb1ELb0ELb0ELb1ELb1ELb1EEEvNS_16Flash_fwd_paramsE)
        /*0008*/ 	.word	0x000000ff


	//----- nvinfo : EIATTR_FRAME_SIZE
	.align		4
.L_12:
        /*000c*/ 	.byte	0x04, 0x11
        /*000e*/ 	.short	(.L_14 - .L_13)
	.align		4
.L_13:
        /*0010*/ 	.word	index@($_ZN5flash24flash_fwd_splitkv_kernelI23Flash_fwd_kernel_traitsILi256ELi64ELi64ELi4ELb0ELb0EN7cutlass6half_tE19Flash_kernel_traitsILi256ELi64ELi64ELi4ES3_EELb0ELb1ELb1ELb0ELb0ELb1ELb1ELb1EEEvNS_16Flash_fwd_paramsE$_ZN5flash30compute_attn_1rowblock_splitkvI23Flash_fwd_kernel_traitsILi256ELi64ELi64ELi4ELb0ELb0EN7cutlass6half_tE19Flash_kernel_traitsILi256ELi64ELi64ELi4ES3_EELb0ELb1ELb1ELb0ELb0ELb1ELb1ELb1ENS_16Flash_fwd_paramsEEEvRKT8_iiiii)
        /*0014*/ 	.word	0x00000028


	//----- nvinfo : EIATTR_FRAME_SIZE
	.align		4
.L_14:
        /*0018*/ 	.byte	0x04, 0x11
        /*001a*/ 	.short	(.L_16 - .L_15)
	.align		4
.L_15:
        /*001c*/ 	.word	index@(_ZN5flash24flash_fwd_splitkv_kernelI23Flash_fwd_kernel_traitsILi256ELi64ELi64ELi4ELb0ELb0EN7cutlass6half_tE19Flash_kernel_traitsILi256ELi64ELi64ELi4ES3_EELb0ELb1ELb1ELb0ELb0ELb1ELb1ELb1EEEvNS_16Flash_fwd_paramsE)
        /*0020*/ 	.word	0x00000028


	//----- nvinfo : EIATTR_REGCOUNT
	.align		4
.L_16:
        /*0024*/ 	.byte	0x04, 0x2f
        /*0026*/ 	.short	(.L_18 - .L_17)
	.align		4
.L_17:
        /*0028*/ 	.word	index@(_ZN5flash24flash_fwd_splitkv_kernelI23Flash_fwd_kernel_traitsILi256ELi64ELi64ELi4ELb0ELb0EN7cutlass6half_tE19Flash_kernel_traitsILi256ELi64ELi64ELi4ES3_EELb0ELb1ELb1ELb0ELb0ELb0ELb1ELb1EEEvNS_16Flash_fwd_paramsE)
        /*002c*/ 	.word	0x000000ff


	//----- nvinfo : EIATTR_FRAME_SIZE
	.align		4
.L_18:
        /*0030*/ 	.byte	0x04, 0x11
        /*0032*/ 	.short	(.L_20 - .L_19)
	.align		4
.L_19:
        /*0034*/ 	.word	index@($_ZN5flash24flash_fwd_splitkv_kernelI23Flash_fwd_kernel_traitsILi256ELi64ELi64ELi4ELb0ELb0EN7cutlass6half_tE19Flash_kernel_traitsILi256ELi64ELi64ELi4ES3_EELb0ELb1ELb1ELb0ELb0ELb0ELb1ELb1EEEvNS_16Flash_fwd_paramsE$_ZN5flash30compute_attn_1rowblock_splitkvI23Flash_fwd_kernel_traitsILi256ELi64ELi64ELi4ELb0ELb0EN7cutlass6half_tE19Flash_kernel_traitsILi256ELi64ELi64ELi4ES3_EELb0ELb1ELb1ELb0ELb0ELb0ELb1ELb1ENS_16Flash_fwd_paramsEEEvRKT8_iiiii)
        /*0038*/ 	.word	0x00000020


	//----- nvinfo : EIATTR_FRAME_SIZE
	.align		4
.L_20:
        /*003c*/ 	.byte	0x04, 0x11
        /*003e*/ 	.short	(.L_22 - .L_21)
	.align		4
.L_21:
        /*0040*/ 	.word	index@(_ZN5flash24flash_fwd_splitkv_kernelI23Flash_fwd_kernel_traitsILi256ELi64ELi64ELi4ELb0ELb0EN7cutlass6half_tE19Flash_kernel_traitsILi256ELi64ELi64ELi4ES3_EELb0ELb1ELb1ELb0ELb0ELb0ELb1ELb1EEEvNS_16Flash_fwd_paramsE)
        /*0044*/ 	.word	0x00000020


	//----- nvinfo : EIATTR_REGCOUNT
	.align		4
.L_22:
        /*0048*/ 	.byte	0x04, 0x2f
        /*004a*/ 	.short	(.L_24 - .L_23)
	.align		4
.L_23:
        /*004c*/ 	.word	index@(_ZN5flash24flash_fwd_splitkv_kernelI23Flash_fwd_kernel_traitsILi256ELi64ELi64ELi4ELb0ELb0EN7cutlass6half_tE19Flash_kernel_traitsILi256ELi64ELi64ELi4ES3_EELb0ELb1ELb0ELb0ELb1ELb1ELb1ELb1EEEvNS_16Flash_fwd_paramsE)
        /*0050*/ 	.word	0x000000ff


	//----- nvinfo : EIATTR_FRAME_SIZE
	.align		4
.L_24:
        /*0054*/ 	.byte	0x04, 0x11
        /*0056*/ 	.short	(.L_26 - .L_25)
	.align		4
.L_25:
        /*0058*/ 	.word	index@($_ZN5flash24flash_fwd_splitkv_kernelI23Flash_fwd_kernel_traitsILi256ELi64ELi64ELi4ELb0ELb0EN7cutlass6half_tE19Flash_kernel_traitsILi256ELi64ELi64ELi4ES3_EELb0ELb1ELb0ELb0ELb1ELb1ELb1ELb1EEEvNS_16Flash_fwd_paramsE$_ZN5flash30compute_attn_1rowblock_splitkvI23Flash_fwd_kernel_traitsILi256ELi64ELi64ELi4ELb0ELb0EN7cutlass6half_tE19Flash_kernel_traitsILi256ELi64ELi64ELi4ES3_EELb0ELb1ELb0ELb0ELb1ELb1ELb1ELb1ENS_16Flash_fwd_paramsEEEvRKT8_iiiii)
        /*005c*/ 	.word	0x00000000


	//----- nvinfo : EIATTR_FRAME_SIZE
	.align		4
.L_26:
        /*0060*/ 	.byte	0x04, 0x11
        /*0062*/ 	.short	(.L_28 - .L_27)
	.align		4
.L_27:
        /*0064*/ 	.word	index@(_ZN5flash24flash_fwd_splitkv_kernelI23Flash_fwd_kernel_traitsILi256ELi64ELi64ELi4ELb0ELb0EN7cutlass6half_tE19Flash_kernel_traitsILi256ELi64ELi64ELi4ES3_EELb0ELb1ELb0ELb0ELb1ELb1ELb1ELb1EEEvNS_16Flash_fwd_paramsE)
        /*0068*/ 	.word	0x00000000


	//----- nvinfo : EIATTR_REGCOUNT
	.align		4
.L_28:
        /*006c*/ 	.byte	0x04, 0x2f
        /*006e*/ 	.short	(.L_30 - .L_29)
	.align		4
.L_29:
        /*0070*/ 	.word	index@(_ZN5flash24flash_fwd_splitkv_kernelI23Flash_fwd_kernel_traitsILi256ELi64ELi64ELi4ELb0ELb0EN7cutlass6half_tE19Flash_kernel_traitsILi256ELi64ELi64ELi4ES3_EELb0ELb1ELb0ELb0ELb1ELb0ELb1ELb1EEEvNS_16Flash_fwd_paramsE)
        /*0074*/ 	.word	0x000000ff


	//----- nvinfo : EIATTR_FRAME_SIZE
	.align		4
.L_30:
        /*0078*/ 	.byte	0x04, 0x11
        /*007a*/ 	.short	(.L_32 - .L_31)
	.align		4
.L_31:
        /*007c*/ 	.word	index@($_ZN5flash24flash_fwd_splitkv_kernelI23Flash_fwd_kernel_traitsILi256ELi64ELi64ELi4ELb0ELb0EN7cutlass6half_tE19Flash_kernel_traitsILi256ELi64ELi64ELi4ES3_EELb0ELb1ELb0ELb0ELb1ELb0ELb1ELb1EEEvNS_16Flash_fwd_paramsE$_ZN5flash30compute_attn_1rowblock_splitkvI23Flash_fwd_kernel_traitsILi256ELi64ELi64ELi4ELb0ELb0EN7cutlass6half_tE19Flash_kernel_traitsILi256ELi64ELi64ELi4ES3_EELb0ELb1ELb0ELb0ELb1ELb0ELb1ELb1ENS_16Flash_fwd_paramsEEEvRKT8_iiiii)
        /*0080*/ 	.word	0x00000000


	//----- nvinfo : EIATTR_FRAME_SIZE
	.align		4
.L_32:
        /*0084*/ 	.byte	0x04, 0x11
        /*0086*/ 	.short	(.L_34 - .L_33)
	.align		4
.L_33:
        /*0088*/ 	.word	index@(_ZN5flash24flash_fwd_splitkv_kernelI23Flash_fwd_kernel_traitsILi256ELi64ELi64ELi4ELb0ELb0EN7cutlass6half_tE19Flash_kernel_traitsILi256ELi64ELi64ELi4ES3_EELb0ELb1ELb0ELb0ELb1ELb0ELb1ELb1EEEvNS_16Flash_fwd_paramsE)
        /*008c*/ 	.word	0x00000000


	//----- nvinfo : EIATTR_REGCOUNT
	.align		4
.L_34:
        /*0090*/ 	.byte	0x04, 0x2f
        /*0092*/ 	.short	(.L_36 - .L_35)
	.align		4
.L_35:
        /*0094*/ 	.word	index@(_ZN5flash24flash_fwd_splitkv_kernelI23Flash_fwd_kernel_traitsILi256ELi64ELi64ELi4ELb0ELb0EN7cutlass6half_tE19Flash_kernel_traitsILi256ELi64ELi64ELi4ES3_EELb0ELb1ELb1ELb0ELb0ELb1ELb1ELb0EEEvNS_16Flash_fwd_paramsE)
        /*0098*/ 	.word	0x000000ff


	//----- nvinfo : EIATTR_FRAME_SIZE
	.align		4
.L_36:
        /*009c*/ 	.byte	0x04, 0x11
        /*009e*/ 	.short	(.L_38 - .L_37)
	.align		4
.L_37:
        /*00a0*/ 	.word	index@(_ZN5flash24flash_fwd_splitkv_kernelI23Flash_fwd_kernel_traitsILi256ELi64ELi64ELi4ELb0ELb0EN7cutlass6half_tE19Flash_kernel_traitsILi256ELi64ELi64ELi4ES3_EELb0ELb1ELb1ELb0ELb0ELb1ELb1ELb0EEEvNS_16Flash_fwd_paramsE)
        /*00a4*/ 	.word	0x00000000


	//----- nvinfo : EIATTR_REGCOUNT
	.align		4
.L_38:
        /*00a8*/ 	.byte	0x04, 0x2f
        /*00aa*/ 	.short	(.L_40 - .L_39)
	.align		4
.L_39:
        /*00ac*/ 	.word	index@(_ZN5flash24flash_fwd_splitkv_kernelI23Flash_fwd_kernel_traitsILi256ELi64ELi64ELi4ELb0ELb0EN7cutlass6half_tE19Flash_kernel_traitsILi256ELi64ELi64ELi4ES3_EELb0ELb1ELb1ELb0ELb0ELb0ELb1ELb0EEEvNS_16Flash_fwd_paramsE)
        /*00b0*/ 	.word	0x000000ff


	//----- nvinfo : EIATTR_FRAME_SIZE
	.align		4
.L_40:
        /*00b4*/ 	.byte	0x04, 0x11
        /*00b6*/ 	.short	(.L_42 - .L_41)
	.align		4
.L_41:
        /*00b8*/ 	.word	index@(_ZN5flash24flash_fwd_splitkv_kernelI23Flash_fwd_kernel_traitsILi256ELi64ELi64ELi4ELb0ELb0EN7cutlass6half_tE19Flash_kernel_traitsILi256ELi64ELi64ELi4ES3_EELb0ELb1ELb1ELb0ELb0ELb0ELb1ELb0EEEvNS_16Flash_fwd_paramsE)
        /*00bc*/ 	.word	0x00000000


	//----- nvinfo : EIATTR_REGCOUNT
	.align		4
.L_42:
        /*00c0*/ 	.byte	0x04, 0x2f
        /*00c2*/ 	.short	(.L_44 - .L_43)
	.align		4
.L_43:
        /*00c4*/ 	.word	index@(_ZN5flash24flash_fwd_splitkv_kernelI23Flash_fwd_kernel_traitsILi256ELi64ELi64ELi4ELb0ELb0EN7cutlass6half_tE19Flash_kernel_traitsILi256ELi64ELi64ELi4ES3_EELb0ELb1ELb0ELb0ELb1ELb1ELb1ELb0EEEvNS_16Flash_fwd_paramsE)
        /*00c8*/ 	.word	0x000000ff


	//----- nvinfo : EIATTR_FRAME_SIZE
	.align		4
.L_44:
        /*00cc*/ 	.byte	0x04, 0x11
        /*00ce*/ 	.short	(.L_46 - .L_45)
	.align		4
.L_45:
        /*00d0*/ 	.word	index@(_ZN5flash24flash_fwd_splitkv_kernelI23Flash_fwd_kernel_traitsILi256ELi64ELi64ELi4ELb0ELb0EN7cutlass6half_tE19Flash_kernel_traitsILi256ELi64ELi64ELi4ES3_EELb0ELb1ELb0ELb0ELb1ELb1ELb1ELb0EEEvNS_16Flash_fwd_paramsE)
        /*00d4*/ 	.word	0x00000000


	//----- nvinfo : EIATTR_REGCOUNT
	.align		4
.L_46:
        /*00d8*/ 	.byte	0x04, 0x2f
        /*00da*/ 	.short	(.L_48 - .L_47)
	.align		4
.L_47:
        /*00dc*/ 	.word	index@(_ZN5flash24flash_fwd_splitkv_kernelI23Flash_fwd_kernel_traitsILi256ELi64ELi64ELi4ELb0ELb0EN7cutlass6half_tE19Flash_kernel_traitsILi256ELi64ELi64ELi4ES3_EELb0ELb1ELb0ELb0ELb1ELb0ELb1ELb0EEEvNS_16Flash_fwd_paramsE)
        /*00e0*/ 	.word	0x000000ff


	//----- nvinfo : EIATTR_FRAME_SIZE
	.align		4
.L_48:
        /*00e4*/ 	.byte	0x04, 0x11
        /*00e6*/ 	.short	(.L_50 - .L_49)
	.align		4
.L_49:
        /*00e8*/ 	.word	index@(_ZN5flash24flash_fwd_splitkv_kernelI23Flash_fwd_kernel_traitsILi256ELi64ELi64ELi4ELb0ELb0EN7cutlass6half_tE19Flash_kernel_traitsILi256ELi64ELi64ELi4ES3_EELb0ELb1ELb0ELb0ELb1ELb0ELb1ELb0EEEvNS_16Flash_fwd_paramsE)
        /*00ec*/ 	.word	0x00000000


	//----- nvinfo : EIATTR_REGCOUNT
	.align		4
.L_50:
        /*00f0*/ 	.byte	0x04, 0x2f
        /*00f2*/ 	.short	(.L_52 - .L_51)
	.align		4
.L_51:
        /*00f4*/ 	.word	index@(_ZN5flash24flash_fwd_splitkv_kernelI23Flash_fwd_kernel_traitsILi256ELi64ELi64ELi4ELb0ELb0EN7cutlass6half_tE19Flash_kernel_traitsILi256ELi64ELi64ELi4ES3_EELb0ELb1ELb1ELb0ELb0ELb1ELb0ELb1EEEvNS_16Flash_fwd_paramsE)
        /*00f8*/ 	.word	0x000000ff


	//----- nvinfo : EIATTR_FRAME_SIZE
	.align		4
.L_52:
        /*00fc*/ 	.byte	0x04, 0x11
        /*00fe*/ 	.short	(.L_54 - .L_53)
	.align		4
.L_53:
        /*0100*/ 	.word	index@($_ZN5flash24flash_fwd_splitkv_kernelI23Flash_fwd_kernel_traitsILi256ELi64ELi64ELi4ELb0ELb0EN7cutlass6half_tE19Flash_kernel_traitsILi256ELi64ELi64ELi4ES3_EELb0ELb1ELb1ELb0ELb0ELb1ELb0ELb1EEEvNS_16Flash_fwd_paramsE$_ZN5flash30compute_attn_1rowblock_splitkvI23Flash_fwd_kernel_traitsILi256ELi64ELi64ELi4ELb0ELb0EN7cutlass6half_tE19Flash_kernel_traitsILi256ELi64ELi64ELi4ES3_EELb0ELb1ELb1ELb0ELb0ELb1ELb0ELb1ENS_16Flash_fwd_paramsEEEvRKT8_iiiii)
        /*0104*/ 	.word	0x00000010


	//----- nvinfo : EIATTR_FRAME_SIZE
	.align		4
.L_54:
        /*0108*/ 	.byte	0x04, 0x11
        /*010a*/ 	.short	(.L_56 - .L_55)
	.align		4
.L_55:
        /*010c*/ 	.word	index@(_ZN5flash24flash_fwd_splitkv_kernelI23Flash_fwd_kernel_traitsILi256ELi64ELi64ELi4ELb0ELb0EN7cutlass6half_tE19Flash_kernel_traitsILi256ELi64ELi64ELi4ES3_EELb0ELb1ELb1ELb0ELb0ELb1ELb0ELb1EEEvNS_16Flash_fwd_paramsE)
        /*0110*/ 	.word	0x00000010


	//----- nvinfo : EIATTR_REGCOUNT
	.align		4
.L_56:
        /*0114*/ 	.byte	0x04, 0x2f
        /*0116*/ 	.short	(.L_58 - .L_57)
	.align		4
.L_57:
        /*0118*/ 	.word	index@(_ZN5flash24flash_fwd_splitkv_kernelI23Flash_fwd_kernel_traitsILi256ELi64ELi64ELi4ELb0ELb0EN7cutlass6half_tE19Flash_kernel_traitsILi256ELi64ELi64ELi4ES3_EELb0ELb1ELb1ELb0ELb0ELb0ELb0ELb1EEEvNS_16Flash_fwd_paramsE)
        /*011c*/ 	.word	0x000000ff


	//----- nvinfo : EIATTR_FRAME_SIZE
	.align		4
.L_58:
        /*0120*/ 	.byte	0x04, 0x11
        /*0122*/ 	.short	(.L_60 - .L_59)
	.align		4
.L_59:
        /*0124*/ 	.word	index@($_ZN5flash24flash_fwd_splitkv_kernelI23Flash_fwd_kernel_traitsILi256ELi64ELi64ELi4ELb0ELb0EN7cutlass6half_tE19Flash_kernel_traitsILi256ELi64ELi64ELi4ES3_EELb0ELb1ELb1ELb0ELb0ELb0ELb0ELb1EEEvNS_16Flash_fwd_paramsE$_ZN5flash30compute_attn_1rowblock_splitkvI23Flash_fwd_kernel_traitsILi256ELi64ELi64ELi4ELb0ELb0EN7cutlass6half_tE19Flash_kernel_traitsILi256ELi64ELi64ELi4ES3_EELb0ELb1ELb1ELb0ELb0ELb0ELb0ELb1ENS_16Flash_fwd_paramsEEEvRKT8_iiiii)
        /*0128*/ 	.word	0x00000008


	//----- nvinfo : EIATTR_FRAME_SIZE
	.align		4
.L_60:
        /*012c*/ 	.byte	0x04, 0x11
        /*012e*/ 	.short	(.L_62 - .L_61)
	.align		4
.L_61:
        /*0130*/ 	.word	index@(_ZN5flash24flash_fwd_splitkv_kernelI23Flash_fwd_kernel_traitsILi256ELi64ELi64ELi4ELb0ELb0EN7cutlass6half_tE19Flash_kernel_traitsILi256ELi64ELi64ELi4ES3_EELb0ELb1ELb1ELb0ELb0ELb0ELb0ELb1EEEvNS_16Flash_fwd_paramsE)
        /*0134*/ 	.word	0x00000008


	//----- nvinfo : EIATTR_REGCOUNT
	.align		4
.L_62:
        /*0138*/ 	.byte	0x04, 0x2f
        /*013a*/ 	.short	(.L_64 - .L_63)
	.align		4
.L_63:
        /*013c*/ 	.word	index@(_ZN5flash24flash_fwd_splitkv_kernelI23Flash_fwd_kernel_traitsILi256ELi64ELi64ELi4ELb0ELb0EN7cutlass6half_tE19Flash_kernel_traitsILi256ELi64ELi64ELi4ES3_EELb0ELb1ELb0ELb0ELb1ELb1ELb0ELb1EEEvNS_16Flash_fwd_paramsE)
        /*0140*/ 	.word	0x000000ff


	//----- nvinfo : EIATTR_FRAME_SIZE
	.align		4
.L_64:
        /*0144*/ 	.byte	0x04, 0x11
        /*0146*/ 	.short	(.L_66 - .L_65)
	.align		4
.L_65:
        /*0148*/ 	.word	index@(_ZN5flash24flash_fwd_splitkv_kernelI23Flash_fwd_kernel_traitsILi256ELi64ELi64ELi4ELb0ELb0EN7cutlass6half_tE19Flash_kernel_traitsILi256ELi64ELi64ELi4ES3_EELb0ELb1ELb0ELb0ELb1ELb1ELb0ELb1EEEvNS_16Flash_fwd_paramsE)
        /*014c*/ 	.word	0x00000000


	//----- nvinfo : EIATTR_REGCOUNT
	.align		4
.L_66:
        /*0150*/ 	.byte	0x04, 0x2f
        /*0152*/ 	.short	(.L_68 - .L_67)
	.align		4
.L_67:
        /*0154*/ 	.word	index@(_ZN5flash24flash_fwd_splitkv_kernelI23Flash_fwd_kernel_traitsILi256ELi64ELi64ELi4ELb0ELb0EN7cutlass6half_tE19Flash_kernel_traitsILi256ELi64ELi64ELi4ES3_EELb0ELb1ELb0ELb0ELb1ELb0ELb0ELb1EEEvNS_16Flash_fwd_paramsE)
        /*0158*/ 	.word	0x000000ff


	//----- nvinfo : EIATTR_FRAME_SIZE
	.align		4
.L_68:
        /*015c*/ 	.byte	0x04, 0x11
        /*015e*/ 	.short	(.L_70 - .L_69)
	.align		4
.L_69:
        /*0160*/ 	.word	index@(_ZN5flash24flash_fwd_splitkv_kernelI23Flash_fwd_kernel_traitsILi256ELi64ELi64ELi4ELb0ELb0EN7cutlass6half_tE19Flash_kernel_traitsILi256ELi64ELi64ELi4ES3_EELb0ELb1ELb0ELb0ELb1ELb0ELb0ELb1EEEvNS_16Flash_fwd_paramsE)
        /*0164*/ 	.word	0x00000000


	//----- nvinfo : EIATTR_REGCOUNT
	.align		4
.L_70:
        /*0168*/ 	.byte	0x04, 0x2f
        /*016a*/ 	.short	(.L_72 - .L_71)
	.align		4
.L_71:
        /*016c*/ 	.word	index@(_ZN5flash24flash_fwd_splitkv_kernelI23Flash_fwd_kernel_traitsILi256ELi64ELi64ELi4ELb0ELb0EN7cutlass6half_tE19Flash_kernel_traitsILi256ELi64ELi64ELi4ES3_EELb0ELb1ELb1ELb0ELb0ELb1ELb0ELb0EEEvNS_16Flash_fwd_paramsE)
        /*0170*/ 	.word	0x000000ff


	//----- nvinfo : EIATTR_FRAME_SIZE
	.align		4
.L_72:
        /*0174*/ 	.byte	0x04, 0x11
        /*0176*/ 	.short	(.L_74 - .L_73)
	.align		4
.L_73:
        /*0178*/ 	.word	index@(_ZN5flash24flash_fwd_splitkv_kernelI23Flash_fwd_kernel_traitsILi256ELi64ELi64ELi4ELb0ELb0EN7cutlass6half_tE19Flash_kernel_traitsILi256ELi64ELi64ELi4ES3_EELb0ELb1ELb1ELb0ELb0ELb1ELb0ELb0EEEvNS_16Flash_fwd_paramsE)
        /*017c*/ 	.word	0x00000008


	//----- nvinfo : EIATTR_REGCOUNT
	.align		4
.L_74:
        /*0180*/ 	.byte	0x04, 0x2f
        /*0182*/ 	.short	(.L_76 - .L_75)
	.align		4
.L_75:
        /*0184*/ 	.word	index@(_ZN5flash24flash_fwd_splitkv_kernelI23Flash_fwd_kernel_traitsILi256ELi64ELi64ELi4ELb0ELb0EN7cutlass6half_tE19Flash_kernel_traitsILi256ELi64ELi64ELi4ES3_EELb0ELb1ELb1ELb0ELb0ELb0ELb0ELb0EEEvNS_16Flash_fwd_paramsE)
        /*0188*/ 	.word	0x000000ff


	//----- nvinfo : EIATTR_FRAME_SIZE
	.align		4
.L_76:
        /*018c*/ 	.byte	0x04, 0x11
        /*018e*/ 	.short	(.L_78 - .L_77)
	.align		4
.L_77:
        /*0190*/ 	.word	index@(_ZN5flash24flash_fwd_splitkv_kernelI23Flash_fwd_kernel_traitsILi256ELi64ELi64ELi4ELb0ELb0EN7cutlass6half_tE19Flash_kernel_traitsILi256ELi64ELi64ELi4ES3_EELb0ELb1ELb1ELb0ELb0ELb0ELb0ELb0EEEvNS_16Flash_fwd_paramsE)
        /*0194*/ 	.word	0x00000008


	//----- nvinfo : EIATTR_REGCOUNT
	.align		4
.L_78:
        /*0198*/ 	.byte	0x04, 0x2f
        /*019a*/ 	.short	(.L_80 - .L_79)
	.align		4
.L_79:
        /*019c*/ 	.word	index@(_ZN5flash24flash_fwd_splitkv_kernelI23Flash_fwd_kernel_traitsILi256ELi64ELi64ELi4ELb0ELb0EN7cutlass6half_tE19Flash_kernel_traitsILi256ELi64ELi64ELi4ES3_EELb0ELb1ELb0ELb0ELb1ELb1ELb0ELb0EEEvNS_16Flash_fwd_paramsE)
        /*01a0*/ 	.word	0x000000ff


	//----- nvinfo : EIATTR_FRAME_SIZE
	.align		4
.L_80:
        /*01a4*/ 	.byte	0x04, 0x11
        /*01a6*/ 	.short	(.L_82 - .L_81)
	.align		4
.L_81:
        /*01a8*/ 	.word	index@(_ZN5flash24flash_fwd_splitkv_kernelI23Flash_fwd_kernel_traitsILi256ELi64ELi64ELi4ELb0ELb0EN7cutlass6half_tE19Flash_kernel_traitsILi256ELi64ELi64ELi4ES3_EELb0ELb1ELb0ELb0ELb1ELb1ELb0ELb0EEEvNS_16Flash_fwd_paramsE)
        /*01ac*/ 	.word	0x00000000


	//----- nvinfo : EIATTR_REGCOUNT
	.align		4
.L_82:
        /*01b0*/ 	.byte	0x04, 0x2f
        /*01b2*/ 	.short	(.L_84 - .L_83)
	.align		4
.L_83:
        /*01b4*/ 	.word	index@(_ZN5flash24flash_fwd_splitkv_kernelI23Flash_fwd_kernel_traitsILi256ELi64ELi64ELi4ELb0ELb0EN7cutlass6half_tE19Flash_kernel_traitsILi256ELi64ELi64ELi4ES3_EELb0ELb1ELb0ELb0ELb1ELb0ELb0ELb0EEEvNS_16Flash_fwd_paramsE)
        /*01b8*/ 	.word	0x000000ff


	//----- nvinfo : EIATTR_FRAME_SIZE
	.align		4
.L_84:
        /*01bc*/ 	.byte	0x04, 0x11
        /*01be*/ 	.short	(.L_86 - .L_85)
	.align		4
.L_85:
        /*01c0*/ 	.word	index@(_ZN5flash24flash_fwd_splitkv_kernelI23Flash_fwd_kernel_traitsILi256ELi64ELi64ELi4ELb0ELb0EN7cutlass6half_tE19Flash_kernel_traitsILi256ELi64ELi64ELi4ES3_EELb0ELb1ELb0ELb0ELb1ELb0ELb0ELb0EEEvNS_16Flash_fwd_paramsE)
        /*01c4*/ 	.word	0x00000000


	//----- nvinfo : EIATTR_REGCOUNT
	.align		4
.L_86:
        /*01c8*/ 	.byte	0x04, 0x2f
        /*01ca*/ 	.short	(.L_88 - .L_87)
	.align		4
.L_87:
        /*01cc*/ 	.word	index@(_ZN5flash24flash_fwd_splitkv_kernelI23Flash_fwd_kernel_traitsILi256ELi64ELi64ELi4ELb0ELb0EN7cutlass6half_tE19Flash_kernel_traitsILi256ELi64ELi64ELi4ES3_EELb0ELb0ELb1ELb0ELb0ELb1ELb1ELb1EEEvNS_16Flash_fwd_paramsE)
        /*01d0*/ 	.word	0x000000ff


	//----- nvinfo : EIATTR_FRAME_SIZE
	.align		4
.L_88:
        /*01d4*/ 	.byte	0x04, 0x11
        /*01d6*/ 	.short	(.L_90 - .L_89)
	.align		4
.L_89:
        /*01d8*/ 	.word	index@($_ZN5flash24flash_fwd_splitkv_kernelI23Flash_fwd_kernel_traitsILi256ELi64ELi64ELi4ELb0ELb0EN7cutlass6half_tE19Flash_kernel_traitsILi256ELi64ELi64ELi4ES3_EELb0ELb0ELb1ELb0ELb0ELb1ELb1ELb1EEEvNS_16Flash_fwd_paramsE$_ZN5flash30compute_attn_1rowblock_splitkvI23Flash_fwd_kernel_traitsILi256ELi64ELi64ELi4ELb0ELb0EN7cutlass6half_tE19Flash_kernel_traitsILi256ELi64ELi64ELi4ES3_EELb0ELb0ELb1ELb0ELb0ELb1ELb1ELb1ENS_16Flash_fwd_paramsEEEvRKT8_iiiii)
        /*01dc*/ 	.word	0x00000048


	//----- nvinfo : EIATTR_FRAME_SIZE
	.align		4
.L_90:
        /*01e0*/ 	.byte	0x04, 0x11
        /*01e2*/ 	.short	(.L_92 - .L_91)
	.align		4
.L_91:
        /*01e4*/ 	.word	index@(_ZN5flash24flash_fwd_splitkv_kernelI23Flash_fwd_kernel_traitsILi256ELi64ELi64ELi4ELb0ELb0EN7cutlass6half_tE19Flash_kernel_traitsILi256ELi64ELi64ELi4ES3_EELb0ELb0ELb1ELb0ELb0ELb1ELb1ELb1EEEvNS_16Flash_fwd_paramsE)
        /*01e8*/ 	.word	0x00000048


	//----- nvinfo : EIATTR_REGCOUNT
	.align		4
.L_92:
        /*01ec*/ 	.byte	0x04, 0x2f
        /*01ee*/ 	.short	(.L_94 - .L_93)
	.align		4
.L_93:
        /*01f0*/ 	.word	index@(_ZN5flash24flash_fwd_splitkv_kernelI23Flash_fwd_kernel_traitsILi256ELi64ELi64ELi4ELb0ELb0EN7cutlass6half_tE19Flash_kernel_traitsILi256ELi64ELi64ELi4ES3_EELb0ELb0ELb1ELb0ELb0ELb0ELb1ELb1EEEvNS_16Flash_fwd_paramsE)
        /*01f4*/ 	.word	0x000000ff


	//----- nvinfo : EIATTR_FRAME_SIZE
	.align		4
.L_94:
        /*01f8*/ 	.byte	0x04, 0x11
        /*01fa*/ 	.short	(.L_96 - .L_95)
	.align		4
.L_95:
        /*01fc*/ 	.word	index@($_ZN5flash24flash_fwd_splitkv_kernelI23Flash_fwd_kernel_traitsILi256ELi64ELi64ELi4ELb0ELb0EN7cutlass6half_tE19Flash_kernel_traitsILi256ELi64ELi64ELi4ES3_EELb0ELb0ELb1ELb0ELb0ELb0ELb1ELb1EEEvNS_16Flash_fwd_paramsE$_ZN5flash30compute_attn_1rowblock_splitkvI23Flash_fwd_kernel_traitsILi256ELi64ELi64ELi4ELb0ELb0EN7cutlass6half_tE19Flash_kernel_traitsILi256ELi64ELi64ELi4ES3_EELb0ELb0ELb1ELb0ELb0ELb0ELb1ELb1ENS_16Flash_fwd_paramsEEEvRKT8_iiiii)
        /*0200*/ 	.word	0x00000058


	//----- nvinfo : EIATTR_FRAME_SIZE
	.align		4
.L_96:
        /*0204*/ 	.byte	0x04, 0x11
        /*0206*/ 	.short	(.L_98 - .L_97)
	.align		4
.L_97:
        /*0208*/ 	.word	index@(_ZN5flash24flash_fwd_splitkv_kernelI23Flash_fwd_kernel_traitsILi256ELi64ELi64ELi4ELb0ELb0EN7cutlass6half_tE19Flash_kernel_traitsILi256ELi64ELi64ELi4ES3_EELb0ELb0ELb1ELb0ELb0ELb0ELb1ELb1EEEvNS_16Flash_fwd_paramsE)
        /*020c*/ 	.word	0x00000058


	//----- nvinfo : EIATTR_REGCOUNT
	.align		4
.L_98:
        /*0210*/ 	.byte	0x04, 0x2f
        /*0212*/ 	.short	(.L_100 - .L_99)
	.align		4
.L_99:
        /*0214*/ 	.word	index@(_ZN5flash24flash_fwd_splitkv_kernelI23Flash_fwd_kernel_traitsILi256ELi64ELi64ELi4ELb0ELb0EN7cutlass6half_tE19Flash_kernel_traitsILi256ELi64ELi64ELi4ES3_EELb0ELb0ELb0ELb0ELb1ELb1ELb1ELb1EEEvNS_16Flash_fwd_paramsE)
        /*0218*/ 	.word	0x000000ff


	//----- nvinfo : EIATTR_FRAME_SIZE
	.align		4
.L_100:
        /*021c*/ 	.byte	0x04, 0x11
        /*021e*/ 	.short	(.L_102 - .L_101)
	.align		4
.L_101:
        /*0220*/ 	.word	index@(_ZN5flash24flash_fwd_splitkv_kernelI23Flash_fwd_kernel_traitsILi256ELi64ELi64ELi4ELb0ELb0EN7cutlass6half_tE19Flash_kernel_traitsILi256ELi64ELi64ELi4ES3_EELb0ELb0ELb0ELb0ELb1ELb1ELb1ELb1EEEvNS_16Flash_fwd_paramsE)
        /*0224*/ 	.word	0x00000000


	//----- nvinfo : EIATTR_REGCOUNT
	.align		4
.L_102:
        /*0228*/ 	.byte	0x04, 0x2f
        /*022a*/ 	.short	(.L_104 - .L_103)
	.align		4
.L_103:
        /*022c*/ 	.word	index@(_ZN5flash24flash_fwd_splitkv_kernelI23Flash_fwd_kernel_traitsILi256ELi64ELi64ELi4ELb0ELb0EN7cutlass6half_tE19Flash_kernel_traitsILi256ELi64ELi64ELi4ES3_EELb0ELb0ELb0ELb0ELb1ELb0ELb1ELb1EEEvNS_16Flash_fwd_paramsE)
        /*0230*/ 	.word	0x000000fd


	//----- nvinfo : EIATTR_FRAME_SIZE
	.align		4
.L_104:
        /*0234*/ 	.byte	0x04, 0x11
        /*0236*/ 	.short	(.L_106 - .L_105)
	.align		4
.L_105:
        /*0238*/ 	.word	index@(_ZN5flash24flash_fwd_splitkv_kernelI23Flash_fwd_kernel_traitsILi256ELi64ELi64ELi4ELb0ELb0EN7cutlass6half_tE19Flash_kernel_traitsILi256ELi64ELi64ELi4ES3_EELb0ELb0ELb0ELb0ELb1ELb0ELb1ELb1EEEvNS_16Flash_fwd_paramsE)
        /*023c*/ 	.word	0x00000000


	//----- nvinfo : EIATTR_REGCOUNT
	.align		4
.L_106:
        /*0240*/ 	.byte	0x04, 0x2f
        /*0242*/ 	.short	(.L_108 - .L_107)
	.align		4
.L_107:
        /*0244*/ 	.word	index@(_ZN5flash24flash_fwd_splitkv_kernelI23Flash_fwd_kernel_traitsILi256ELi64ELi64ELi4ELb0ELb0EN7cutlass6half_tE19Flash_kernel_traitsILi256ELi64ELi64ELi4ES3_EELb0ELb0ELb1ELb0ELb0ELb1ELb1ELb0EEEvNS_16Flash_fwd_paramsE)
        /*0248*/ 	.word	0x000000ff


	//----- nvinfo : EIATTR_FRAME_SIZE
	.align		4
.L_108:
        /*024c*/ 	.byte	0x04, 0x11
        /*024e*/ 	.short	(.L_110 - .L_109)
	.align		4
.L_109:
        /*0250*/ 	.word	index@(_ZN5flash24flash_fwd_splitkv_kernelI23Flash_fwd_kernel_traitsILi256ELi64ELi64ELi4ELb0ELb0EN7cutlass6half_tE19Flash_kernel_traitsILi256ELi64ELi64ELi4ES3_EELb0ELb0ELb1ELb0ELb0ELb1ELb1ELb0EEEvNS_16Flash_fwd_paramsE)
        /*0254*/ 	.word	0x00000008


	//----- nvinfo : EIATTR_REGCOUNT
	.align		4
.L_110:
        /*0258*/ 	.byte	0x04, 0x2f
        /*025a*/ 	.short	(.L_112 - .L_111)
	.align		4
.L_111:
        /*025c*/ 	.word	index@(_ZN5flash24flash_fwd_splitkv_kernelI23Flash_fwd_kernel_traitsILi256ELi64ELi64ELi4ELb0ELb0EN7cutlass6half_tE19Flash_kernel_traitsILi256ELi64ELi64ELi4ES3_EELb0ELb0ELb1ELb0ELb0ELb0ELb1ELb0EEEvNS_16Flash_fwd_paramsE)
        /*0260*/ 	.word	0x000000fe


	//----- nvinfo : EIATTR_FRAME_SIZE
	.align		4
.L_112:
        /*0264*/ 	.byte	0x04, 0x11
        /*0266*/ 	.short	(.L_114 - .L_113)
	.align		4
.L_113:
        /*0268*/ 	.word	index@(_ZN5flash24flash_fwd_splitkv_kernelI23Flash_fwd_kernel_traitsILi256ELi64ELi64ELi4ELb0ELb0EN7cutlass6half_tE19Flash_kernel_traitsILi256ELi64ELi64ELi4ES3_EELb0ELb0ELb1ELb0ELb0ELb0ELb1ELb0EEEvNS_16Flash_fwd_paramsE)
        /*026c*/ 	.word	0x00000000


	//----- nvinfo : EIATTR_REGCOUNT
	.align		4
.L_114:
        /*0270*/ 	.byte	0x04, 0x2f
        /*0272*/ 	.short	(.L_116 - .L_115)
	.align		4
.L_115:
        /*0274*/ 	.word	index@(_ZN5flash24flash_fwd_splitkv_kernelI23Flash_fwd_kernel_traitsILi256ELi64ELi64ELi4ELb0ELb0EN7cutlass6half_tE19Flash_kernel_traitsILi256ELi64ELi64ELi4ES3_EELb0ELb0ELb0ELb0ELb1ELb1ELb1ELb0EEEvNS_16Flash_fwd_paramsE)
        /*0278*/ 	.word	0x000000ff


	//----- nvinfo : EIATTR_FRAME_SIZE
	.align		4
.L_116:
        /*027c*/ 	.byte	0x04, 0x11
        /*027e*/ 	.short	(.L_118 - .L_117)
	.align		4
.L_117:
        /*0280*/ 	.word	index@(_ZN5flash24flash_fwd_splitkv_kernelI23Flash_fwd_kernel_traitsILi256ELi64ELi64ELi4ELb0ELb0EN7cutlass6half_tE19Flash_kernel_traitsILi256ELi64ELi64ELi4ES3_EELb0ELb0ELb0ELb0ELb1ELb1ELb1ELb0EEEvNS_16Flash_fwd_paramsE)
        /*0284*/ 	.word	0x00000000


	//----- nvinfo : EIATTR_REGCOUNT
	.align		4
.L_118:
        /*0288*/ 	.byte	0x04, 0x2f
        /*028a*/ 	.short	(.L_120 - .L_119)
	.align		4
.L_119:
        /*028c*/ 	.word	index@(_ZN5flash24flash_fwd_splitkv_kernelI23Flash_fwd_kernel_traitsILi256ELi64ELi64ELi4ELb0ELb0EN7cutlass6half_tE19Flash_kernel_traitsILi256ELi64ELi64ELi4ES3_EELb0ELb0ELb0ELb0ELb1ELb0ELb1ELb0EEEvNS_16Flash_fwd_paramsE)
        /*0290*/ 	.word	0x000000fe


	//----- nvinfo : EIATTR_FRAME_SIZE
	.align		4
.L_120:
        /*0294*/ 	.byte	0x04, 0x11
        /*0296*/ 	.short	(.L_122 - .L_121)
	.align		4
.L_121:
        /*0298*/ 	.word	index@(_ZN5flash24flash_fwd_splitkv_kernelI23Flash_fwd_kernel_traitsILi256ELi64ELi64ELi4ELb0ELb0EN7cutlass6half_tE19Flash_kernel_traitsILi256ELi64ELi64ELi4ES3_EELb0ELb0ELb0ELb0ELb1ELb0ELb1ELb0EEEvNS_16Flash_fwd_paramsE)
        /*029c*/ 	.word	0x00000000


	//----- nvinfo : EIATTR_REGCOUNT
	.align		4
.L_122:
        /*02a0*/ 	.byte	0x04, 0x2f
        /*02a2*/ 	.short	(.L_124 - .L_123)
	.align		4
.L_123:
        /*02a4*/ 	.word	index@(_ZN5flash24flash_fwd_splitkv_kernelI23Flash_fwd_kernel_traitsILi256ELi64ELi64ELi4ELb0ELb0EN7cutlass6half_tE19Flash_kernel_traitsILi256ELi64ELi64ELi4ES3_EELb0ELb0ELb1ELb0ELb0ELb1ELb0ELb1EEEvNS_16Flash_fwd_paramsE)
        /*02a8*/ 	.word	0x000000ff


	//----- nvinfo : EIATTR_FRAME_SIZE
	.align		4
.L_124:
        /*02ac*/ 	.byte	0x04, 0x11
        /*02ae*/ 	.short	(.L_126 - .L_125)
	.align		4
.L_125:
        /*02b0*/ 	.word	index@($_ZN5flash24flash_fwd_splitkv_kernelI23Flash_fwd_kernel_traitsILi256ELi64ELi64ELi4ELb0ELb0EN7cutlass6half_tE19Flash_kernel_traitsILi256ELi64ELi64ELi4ES3_EELb0ELb0ELb1ELb0ELb0ELb1ELb0ELb1EEEvNS_16Flash_fwd_paramsE$_ZN5flash30compute_attn_1rowblock_splitkvI23Flash_fwd_kernel_traitsILi256ELi64ELi64ELi4ELb0ELb0EN7cutlass6half_tE19Flash_kernel_traitsILi256ELi64ELi64ELi4ES3_EELb0ELb0ELb1ELb0ELb0ELb1ELb0ELb1ENS_16Flash_fwd_paramsEEEvRKT8_iiiii)
        /*02b4*/ 	.word	0x00000040


	//----- nvinfo : EIATTR_FRAME_SIZE
	.align		4
.L_126:
        /*02b8*/ 	.byte	0x04, 0x11
        /*02ba*/ 	.short	(.L_128 - .L_127)
	.align		4
.L_127:
        /*02bc*/ 	.word	index@(_ZN5flash24flash_fwd_splitkv_kernelI23Flash_fwd_kernel_traitsILi256ELi64ELi64ELi4ELb0ELb0EN7cutlass6half_tE19Flash_kernel_traitsILi256ELi64ELi64ELi4ES3_EELb0ELb0ELb1ELb0ELb0ELb1ELb0ELb1EEEvNS_16Flash_fwd_paramsE)
        /*02c0*/ 	.word	0x00000040


	//----- nvinfo : EIATTR_REGCOUNT
	.align		4
.L_128:
        /*02c4*/ 	.byte	0x04, 0x2f
        /*02c6*/ 	.short	(.L_130 - .L_129)
	.align		4
.L_129:
        /*02c8*/ 	.word	index@(_ZN5flash24flash_fwd_splitkv_kernelI23Flash_fwd_kernel_traitsILi256ELi64ELi64ELi4ELb0ELb0EN7cutlass6half_tE19Flash_kernel_traitsILi256ELi64ELi64ELi4ES3_EELb0ELb0ELb1ELb0ELb0ELb0ELb0ELb1EEEvNS_16Flash_fwd_paramsE)
        /*02cc*/ 	.word	0x000000ff


	//----- nvinfo : EIATTR_FRAME_SIZE
	.align		4
.L_130:
        /*02d0*/ 	.byte	0x04, 0x11
        /*02d2*/ 	.short	(.L_132 - .L_131)
	.align		4
.L_131:
        /*02d4*/ 	.word	index@($_ZN5flash24flash_fwd_splitkv_kernelI23Flash_fwd_kernel_traitsILi256ELi64ELi64ELi4ELb0ELb0EN7cutlass6half_tE19Flash_kernel_traitsILi256ELi64ELi64ELi4ES3_EELb0ELb0ELb1ELb0ELb0ELb0ELb0ELb1EEEvNS_16Flash_fwd_paramsE$_ZN5flash30compute_attn_1rowblock_splitkvI23Flash_fwd_kernel_traitsILi256ELi64ELi64ELi4ELb0ELb0EN7cutlass6half_tE19Flash_kernel_traitsILi256ELi64ELi64ELi4ES3_EELb0ELb0ELb1ELb0ELb0ELb0ELb0ELb1ENS_16Flash_fwd_paramsEEEvRKT8_iiiii)
        /*02d8*/ 	.word	0x00000048


	//----- nvinfo : EIATTR_FRAME_SIZE
	.align		4
.L_132:
        /*02dc*/ 	.byte	0x04, 0x11
        /*02de*/ 	.short	(.L_134 - .L_133)
	.align		4
.L_133:
        /*02e0*/ 	.word	index@(_ZN5flash24flash_fwd_splitkv_kernelI23Flash_fwd_kernel_traitsILi256ELi64ELi64ELi4ELb0ELb0EN7cutlass6half_tE19Flash_kernel_traitsILi256ELi64ELi64ELi4ES3_EELb0ELb0ELb1ELb0ELb0ELb0ELb0ELb1EEEvNS_16Flash_fwd_paramsE)
        /*02e4*/ 	.word	0x00000048


	//----- nvinfo : EIATTR_REGCOUNT
	.align		4
.L_134:
        /*02e8*/ 	.byte	0x04, 0x2f
        /*02ea*/ 	.short	(.L_136 - .L_135)
	.align		4
.L_135:
        /*02ec*/ 	.word	index@(_ZN5flash24flash_fwd_splitkv_kernelI23Flash_fwd_kernel_traitsILi256ELi64ELi64ELi4ELb0ELb0EN7cutlass6half_tE19Flash_kernel_traitsILi256ELi64ELi64ELi4ES3_EELb0ELb0ELb0ELb0ELb1ELb1ELb0ELb1EEEvNS_16Flash_fwd_paramsE)
        /*02f0*/ 	.word	0x000000ff


	//----- nvinfo : EIATTR_FRAME_SIZE
	.align		4
.L_136:
        /*02f4*/ 	.byte	0x04, 0x11
        /*02f6*/ 	.short	(.L_138 - .L_137)
	.align		4
.L_137:
        /*02f8*/ 	.word	index@(_ZN5flash24flash_fwd_splitkv_kernelI23Flash_fwd_kernel_traitsILi256ELi64ELi64ELi4ELb0ELb0EN7cutlass6half_tE19Flash_kernel_traitsILi256ELi64ELi64ELi4ES3_EELb0ELb0ELb0ELb0ELb1ELb1ELb0ELb1EEEvNS_16Flash_fwd_paramsE)
        /*02fc*/ 	.word	0x00000010


	//----- nvinfo : EIATTR_REGCOUNT
	.align		4
.L_138:
        /*0300*/ 	.byte	0x04, 0x2f
        /*0302*/ 	.short	(.L_140 - .L_139)
	.align		4
.L_139:
        /*0304*/ 	.word	index@(_ZN5flash24flash_fwd_splitkv_kernelI23Flash_fwd_kernel_traitsILi256ELi64ELi64ELi4ELb0ELb0EN7cutlass6half_tE19Flash_kernel_traitsILi256ELi64ELi64ELi4ES3_EELb0ELb0ELb0ELb0ELb1ELb0ELb0ELb1EEEvNS_16Flash_fwd_paramsE)
        /*0308*/ 	.word	0x000000ff


	//----- nvinfo : EIATTR_FRAME_SIZE
	.align		4
.L_140:
        /*030c*/ 	.byte	0x04, 0x11
        /*030e*/ 	.short	(.L_142 - .L_141)
	.align		4
.L_141:
        /*0310*/ 	.word	index@(_ZN5flash24flash_fwd_splitkv_kernelI23Flash_fwd_kernel_traitsILi256ELi64ELi64ELi4ELb0ELb0EN7cutlass6half_tE19Flash_kernel_traitsILi256ELi64ELi64ELi4ES3_EELb0ELb0ELb0ELb0ELb1ELb0ELb0ELb1EEEvNS_16Flash_fwd_paramsE)
        /*0314*/ 	.word	0x00000000


	//----- nvinfo : EIATTR_REGCOUNT
	.align		4
.L_142:
        /*0318*/ 	.byte	0x04, 0x2f
        /*031a*/ 	.short	(.L_144 - .L_143)
	.align		4
.L_143:
        /*031c*/ 	.word	index@(_ZN5flash24flash_fwd_splitkv_kernelI23Flash_fwd_kernel_traitsILi256ELi64ELi64ELi4ELb0ELb0EN7cutlass6half_tE19Flash_kernel_traitsILi256ELi64ELi64ELi4ES3_EELb0ELb0ELb1ELb0ELb0ELb1ELb0ELb0EEEvNS_16Flash_fwd_paramsE)
        /*0320*/ 	.word	0x000000ff


	//----- nvinfo : EIATTR_FRAME_SIZE
	.align		4
.L_144:
        /*0324*/ 	.byte	0x04, 0x11
        /*0326*/ 	.short	(.L_146 - .L_145)
	.align		4
.L_145:
        /*0328*/ 	.word	index@(_ZN5flash24flash_fwd_splitkv_kernelI23Flash_fwd_kernel_traitsILi256ELi64ELi64ELi4ELb0ELb0EN7cutlass6half_tE19Flash_kernel_traitsILi256ELi64ELi64ELi4ES3_EELb0ELb0ELb1ELb0ELb0ELb1ELb0ELb0EEEvNS_16Flash_fwd_paramsE)
        /*032c*/ 	.word	0x00000000


	//----- nvinfo : EIATTR_REGCOUNT
	.align		4
.L_146:
        /*0330*/ 	.byte	0x04, 0x2f
        /*0332*/ 	.short	(.L_148 - .L_147)
	.align		4
.L_147:
        /*0334*/ 	.word	index@(_ZN5flash24flash_fwd_splitkv_kernelI23Flash_fwd_kernel_traitsILi256ELi64ELi64ELi4ELb0ELb0EN7cutlass6half_tE19Flash_kernel_traitsILi256ELi64ELi64ELi4ES3_EELb0ELb0ELb1ELb0ELb0ELb0ELb0ELb0EEEvNS_16Flash_fwd_paramsE)
        /*0338*/ 	.word	0x000000ff


	//----- nvinfo : EIATTR_FRAME_SIZE
	.align		4
.L_148:
        /*033c*/ 	.byte	0x04, 0x11
        /*033e*/ 	.short	(.L_150 - .L_149)
	.align		4
.L_149:
        /*0340*/ 	.word	index@(_ZN5flash24flash_fwd_splitkv_kernelI23Flash_fwd_kernel_traitsILi256ELi64ELi64ELi4ELb0ELb0EN7cutlass6half_tE19Flash_kernel_traitsILi256ELi64ELi64ELi4ES3_EELb0ELb0ELb1ELb0ELb0ELb0ELb0ELb0EEEvNS_16Flash_fwd_paramsE)
        /*0344*/ 	.word	0x00000000


	//----- nvinfo : EIATTR_REGCOUNT
	.align		4
.L_150:
        /*0348*/ 	.byte	0x04, 0x2f
        /*034a*/ 	.short	(.L_152 - .L_151)
	.align		4
.L_151:
        /*034c*/ 	.word	index@(_ZN5flash24flash_fwd_splitkv_kernelI23Flash_fwd_kernel_traitsILi256ELi64ELi64ELi4ELb0ELb0EN7cutlass6half_tE19Flash_kernel_traitsILi256ELi64ELi64ELi4ES3_EELb0ELb0ELb0ELb0ELb1ELb1ELb0ELb0EEEvNS_16Flash_fwd_paramsE)
        /*0350*/ 	.word	0x000000ff


	//----- nvinfo : EIATTR_FRAME_SIZE
	.align		4
.L_152:
        /*0354*/ 	.byte	0x04, 0x11
        /*0356*/ 	.short	(.L_154 - .L_153)
	.align		4
.L_153:
        /*0358*/ 	.word	index@(_ZN5flash24flash_fwd_splitkv_kernelI23Flash_fwd_kernel_traitsILi256ELi64ELi64ELi4ELb0ELb0EN7cutlass6half_tE19Flash_kernel_traitsILi256ELi64ELi64ELi4ES3_EELb0ELb0ELb0ELb0ELb1ELb1ELb0ELb0EEEvNS_16Flash_fwd_paramsE)
        /*035c*/ 	.word	0x00000010


	//----- nvinfo : EIATTR_REGCOUNT
	.align		4
.L_154:
        /*0360*/ 	.byte	0x04, 0x2f
        /*0362*/ 	.short	(.L_156 - .L_155)
	.align		4
.L_155:
        /*0364*/ 	.word	index@(_ZN5flash24flash_fwd_splitkv_kernelI23Flash_fwd_kernel_traitsILi256ELi64ELi64ELi4ELb0ELb0EN7cutlass6half_tE19Flash_kernel_traitsILi256ELi64ELi64ELi4ES3_EELb0ELb0ELb0ELb0ELb1ELb0ELb0ELb0EEEvNS_16Flash_fwd_paramsE)
        /*0368*/ 	.word	0x000000ff


	//----- nvinfo : EIATTR_FRAME_SIZE
	.align		4
.L_156:
        /*036c*/ 	.byte	0x04, 0x11
        /*036e*/ 	.short	(.L_158 - .L_157)
	.align		4
.L_157:
        /*0370*/ 	.word	index@(_ZN5flash24flash_fwd_splitkv_kernelI23Flash_fwd_kernel_traitsILi256ELi64ELi64ELi4ELb0ELb0EN7cutlass6half_tE19Flash_kernel_traitsILi256ELi64ELi64ELi4ES3_EELb0ELb0ELb0ELb0ELb1ELb0ELb0ELb0EEEvNS_16Flash_fwd_paramsE)
        /*0374*/ 	.word	0x00000000


	//----- nvinfo : EIATTR_REGCOUNT
	.align		4
.L_158:
        /*0378*/ 	.byte	0x04, 0x2f
        /*037a*/ 	.short	(.L_160 - .L_159)
	.align		4
.L_159:
        /*037c*/ 	.word	index@(_ZN5flash24flash_fwd_splitkv_kernelI23Flash_fwd_kernel_traitsILi256ELi64ELi64ELi4ELb0ELb0EN7cutlass6half_tE19Flash_kernel_traitsILi256ELi64ELi64ELi4ES3_EELb0ELb1ELb0ELb0ELb0ELb1ELb1ELb1EEEvNS_16Flash_fwd_paramsE)
        /*0380*/ 	.word	0x000000ff


	//----- nvinfo : EIATTR_FRAME_SIZE
	.align		4
.L_160:
        /*0384*/ 	.byte	0x04, 0x11
        /*0386*/ 	.short	(.L_162 - .L_161)
	.align		4
.L_161:
        /*0388*/ 	.word	index@($_ZN5flash24flash_fwd_splitkv_kernelI23Flash_fwd_kernel_traitsILi256ELi64ELi64ELi4ELb0ELb0EN7cutlass6half_tE19Flash_kernel_traitsILi256ELi64ELi64ELi4ES3_EELb0ELb1ELb0ELb0ELb0ELb1ELb1ELb1EEEvNS_16Flash_fwd_paramsE$_ZN5flash30compute_attn_1rowblock_splitkvI23Flash_fwd_kernel_traitsILi256ELi64ELi64ELi4ELb0ELb0EN7cutlass6half_tE19Flash_kernel_traitsILi256ELi64ELi64ELi4ES3_EELb0ELb1ELb0ELb0ELb0ELb1ELb1ELb1ENS_16Flash_fwd_paramsEEEvRKT8_iiiii)
        /*038c*/ 	.word	0x00000020


	//----- nvinfo : EIATTR_FRAME_SIZE
	.align		4
.L_162:
        /*0390*/ 	.byte	0x04, 0x11
        /*0392*/ 	.short	(.L_164 - .L_163)
	.align		4
.L_163:
        /*0394*/ 	.word	index@(_ZN5flash24flash_fwd_splitkv_kernelI23Flash_fwd_kernel_traitsILi256ELi64ELi64ELi4ELb0ELb0EN7cutlass6half_tE19Flash_kernel_traitsILi256ELi64ELi64ELi4ES3_EELb0ELb1ELb0ELb0ELb0ELb1ELb1ELb1EEEvNS_16Flash_fwd_paramsE)
        /*0398*/ 	.word	0x00000020


	//----- nvinfo : EIATTR_REGCOUNT
	.align		4
.L_164:
        /*039c*/ 	.byte	0x04, 0x2f
        /*039e*/ 	.short	(.L_166 - .L_165)
	.align		4
.L_165:
        /*03a0*/ 	.word	index@(_ZN5flash24flash_fwd_splitkv_kernelI23Flash_fwd_kernel_traitsILi256ELi64ELi64ELi4ELb0ELb0EN7cutlass6half_tE19Flash_kernel_traitsILi256ELi64ELi64ELi4ES3_EELb0ELb1ELb0ELb0ELb0ELb0ELb1ELb1EEEvNS_16Flash_fwd_paramsE)
        /*03a4*/ 	.word	0x000000ff


	//----- nvinfo : EIATTR_FRAME_SIZE
	.align		4
.L_166:
        /*03a8*/ 	.byte	0x04, 0x11
        /*03aa*/ 	.short	(.L_168 - .L_167)
	.align		4
.L_167:
        /*03ac*/ 	.word	index@($_ZN5flash24flash_fwd_splitkv_kernelI23Flash_fwd_kernel_traitsILi256ELi64ELi64ELi4ELb0ELb0EN7cutlass6half_tE19Flash_kernel_traitsILi256ELi64ELi64ELi4ES3_EELb0ELb1ELb0ELb0ELb0ELb0ELb1ELb1EEEvNS_16Flash_fwd_paramsE$_ZN5flash30compute_attn_1rowblock_splitkvI23Flash_fwd_kernel_traitsILi256ELi64ELi64ELi4ELb0ELb0EN7cutlass6half_tE19Flash_kernel_traitsILi256ELi64ELi64ELi4ES3_EELb0ELb1ELb0ELb0ELb0ELb0ELb1ELb1ENS_16Flash_fwd_paramsEEEvRKT8_iiiii)
        /*03b0*/ 	.word	0x00000018


	//----- nvinfo : EIATTR_FRAME_SIZE
	.align		4
.L_168:
        /*03b4*/ 	.byte	0x04, 0x11
        /*03b6*/ 	.short	(.L_170 - .L_169)
	.align		4
.L_169:
        /*03b8*/ 	.word	index@(_ZN5flash24flash_fwd_splitkv_kernelI23Flash_fwd_kernel_traitsILi256ELi64ELi64ELi4ELb0ELb0EN7cutlass6half_tE19Flash_kernel_traitsILi256ELi64ELi64ELi4ES3_EELb0ELb1ELb0ELb0ELb0ELb0ELb1ELb1EEEvNS_16Flash_fwd_paramsE)
        /*03bc*/ 	.word	0x00000018


	//----- nvinfo : EIATTR_REGCOUNT
	.align		4
.L_170:
        /*03c0*/ 	.byte	0x04, 0x2f
        /*03c2*/ 	.short	(.L_172 - .L_171)
	.align		4
.L_171:
        /*03c4*/ 	.word	index@(_ZN5flash24flash_fwd_splitkv_kernelI23Flash_fwd_kernel_traitsILi256ELi64ELi64ELi4ELb0ELb0EN7cutlass6half_tE19Flash_kernel_traitsILi256ELi64ELi64ELi4ES3_EELb0ELb1ELb0ELb0ELb0ELb1ELb1ELb0EEEvNS_16Flash_fwd_paramsE)
        /*03c8*/ 	.word	0x000000ff


	//----- nvinfo : EIATTR_FRAME_SIZE
	.align		4
.L_172:
        /*03cc*/ 	.byte	0x04, 0x11
        /*03ce*/ 	.short	(.L_174 - .L_173)
	.align		4
.L_173:
        /*03d0*/ 	.word	index@(_ZN5flash24flash_fwd_splitkv_kernelI23Flash_fwd_kernel_traitsILi256ELi64ELi64ELi4ELb0ELb0EN7cutlass6half_tE19Flash_kernel_traitsILi256ELi64ELi64ELi4ES3_EELb0ELb1ELb0ELb0ELb0ELb1ELb1ELb0EEEvNS_16Flash_fwd_paramsE)
        /*03d4*/ 	.word	0x00000000


	//----- nvinfo : EIATTR_REGCOUNT
	.align		4
.L_174:
        /*03d8*/ 	.byte	0x04, 0x2f
        /*03da*/ 	.short	(.L_176 - .L_175)
	.align		4
.L_175:
        /*03dc*/ 	.word	index@(_ZN5flash24flash_fwd_splitkv_kernelI23Flash_fwd_kernel_traitsILi256ELi64ELi64ELi4ELb0ELb0EN7cutlass6half_tE19Flash_kernel_traitsILi256ELi64ELi64ELi4ES3_EELb0ELb1ELb0ELb0ELb0ELb0ELb1ELb0EEEvNS_16Flash_fwd_paramsE)
        /*03e0*/ 	.word	0x000000ff


	//----- nvinfo : EIATTR_FRAME_SIZE
	.align		4
.L_176:
        /*03e4*/ 	.byte	0x04, 0x11
        /*03e6*/ 	.short	(.L_178 - .L_177)
	.align		4
.L_177:
        /*03e8*/ 	.word	index@(_ZN5flash24flash_fwd_splitkv_kernelI23Flash_fwd_kernel_traitsILi256ELi64ELi64ELi4ELb0ELb0EN7cutlass6half_tE19Flash_kernel_traitsILi256ELi64ELi64ELi4ES3_EELb0ELb1ELb0ELb0ELb0ELb0ELb1ELb0EEEvNS_16Flash_fwd_paramsE)
        /*03ec*/ 	.word	0x00000000


	//----- nvinfo : EIATTR_REGCOUNT
	.align		4
.L_178:
        /*03f0*/ 	.byte	0x04, 0x2f
        /*03f2*/ 	.short	(.L_180 - .L_179)
	.align		4
.L_179:
        /*03f4*/ 	.word	index@(_ZN5flash24flash_fwd_splitkv_kernelI23Flash_fwd_kernel_traitsILi256ELi64ELi64ELi4ELb0ELb0EN7cutlass6half_tE19Flash_kernel_traitsILi256ELi64ELi64ELi4ES3_EELb0ELb1ELb0ELb0ELb0ELb1ELb0ELb1EEEvNS_16Flash_fwd_paramsE)
        /*03f8*/ 	.word	0x000000ff


	//----- nvinfo : EIATTR_FRAME_SIZE
	.align		4
.L_180:
        /*03fc*/ 	.byte	0x04, 0x11
        /*03fe*/ 	.short	(.L_182 - .L_181)
	.align		4
.L_181:
        /*0400*/ 	.word	index@($_ZN5flash24flash_fwd_splitkv_kernelI23Flash_fwd_kernel_traitsILi256ELi64ELi64ELi4ELb0ELb0EN7cutlass6half_tE19Flash_kernel_traitsILi256ELi64ELi64ELi4ES3_EELb0ELb1ELb0ELb0ELb0ELb1ELb0ELb1EEEvNS_16Flash_fwd_paramsE$_ZN5flash30compute_attn_1rowblock_splitkvI23Flash_fwd_kernel_traitsILi256ELi64ELi64ELi4ELb0ELb0EN7cutlass6half_tE19Flash_kernel_traitsILi256ELi64ELi64ELi4ES3_EELb0ELb1ELb0ELb0ELb0ELb1ELb0ELb1ENS_16Flash_fwd_paramsEEEvRKT8_iiiii)
        /*0404*/ 	.word	0x00000010


	//----- nvinfo : EIATTR_FRAME_SIZE
	.align		4
.L_182:
        /*0408*/ 	.byte	0x04, 0x11
        /*040a*/ 	.short	(.L_184 - .L_183)
	.align		4
.L_183:
        /*040c*/ 	.word	index@(_ZN5flash24flash_fwd_splitkv_kernelI23Flash_fwd_kernel_traitsILi256ELi64ELi64ELi4ELb0ELb0EN7cutlass6half_tE19Flash_kernel_traitsILi256ELi64ELi64ELi4ES3_EELb0ELb1ELb0ELb0ELb0ELb1ELb0ELb1EEEvNS_16Flash_fwd_paramsE)
        /*0410*/ 	.word	0x00000010


	//----- nvinfo : EIATTR_REGCOUNT
	.align		4
.L_184:
        /*0414*/ 	.byte	0x04, 0x2f
        /*0416*/ 	.short	(.L_186 - .L_185)
	.align		4
.L_185:
        /*0418*/ 	.word	index@(_ZN5flash24flash_fwd_splitkv_kernelI23Flash_fwd_kernel_traitsILi256ELi64ELi64ELi4ELb0ELb0EN7cutlass6half_tE19Flash_kernel_traitsILi256ELi64ELi64ELi4ES3_EELb0ELb1ELb0ELb0ELb0ELb0ELb0ELb1EEEvNS_16Flash_fwd_paramsE)
        /*041c*/ 	.word	0x000000ff


	//----- nvinfo : EIATTR_FRAME_SIZE
	.align		4
.L_186:
        /*0420*/ 	.byte	0x04, 0x11
        /*0422*/ 	.short	(.L_188 - .L_187)
	.align		4
.L_187:
        /*0424*/ 	.word	index@($_ZN5flash24flash_fwd_splitkv_kernelI23Flash_fwd_kernel_traitsILi256ELi64ELi64ELi4ELb0ELb0EN7cutlass6half_tE19Flash_kernel_traitsILi256ELi64ELi64ELi4ES3_EELb0ELb1ELb0ELb0ELb0ELb0ELb0ELb1EEEvNS_16Flash_fwd_paramsE$_ZN5flash30compute_attn_1rowblock_splitkvI23Flash_fwd_kernel_traitsILi256ELi64ELi64ELi4ELb0ELb0EN7cutlass6half_tE19Flash_kernel_traitsILi256ELi64ELi64ELi4ES3_EELb0ELb1ELb0ELb0ELb0ELb0ELb0ELb1ENS_16Flash_fwd_paramsEEEvRKT8_iiiii)
        /*0428*/ 	.word	0x00000010


	//----- nvinfo : EIATTR_FRAME_SIZE
	.align		4
.L_188:
        /*042c*/ 	.byte	0x04, 0x11
        /*042e*/ 	.short	(.L_190 - .L_189)
	.align		4
.L_189:
        /*0430*/ 	.word	index@(_ZN5flash24flash_fwd_splitkv_kernelI23Flash_fwd_kernel_traitsILi256ELi64ELi64ELi4ELb0ELb0EN7cutlass6half_tE19Flash_kernel_traitsILi256ELi64ELi64ELi4ES3_EELb0ELb1ELb0ELb0ELb0ELb0ELb0ELb1EEEvNS_16Flash_fwd_paramsE)
        /*0434*/ 	.word	0x00000010


	//----- nvinfo : EIATTR_REGCOUNT
	.align		4
.L_190:
        /*0438*/ 	.byte	0x04, 0x2f
        /*043a*/ 	.short	(.L_192 - .L_191)
	.align		4
.L_191:
        /*043c*/ 	.word	index@(_ZN5flash24flash_fwd_splitkv_kernelI23Flash_fwd_kernel_traitsILi256ELi64ELi64ELi4ELb0ELb0EN7cutlass6half_tE19Flash_kernel_traitsILi256ELi64ELi64ELi4ES3_EELb0ELb1ELb0ELb0ELb0ELb1ELb0ELb0EEEvNS_16Flash_fwd_paramsE)
        /*0440*/ 	.word	0x000000ff


	//----- nvinfo : EIATTR_FRAME_SIZE
	.align		4
.L_192:
        /*0444*/ 	.byte	0x04, 0x11
        /*0446*/ 	.short	(.L_194 - .L_193)
	.align		4
.L_193:
        /*0448*/ 	.word	index@(_ZN5flash24flash_fwd_splitkv_kernelI23Flash_fwd_kernel_traitsILi256ELi64ELi64ELi4ELb0ELb0EN7cutlass6half_tE19Flash_kernel_traitsILi256ELi64ELi64ELi4ES3_EELb0ELb1ELb0ELb0ELb0ELb1ELb0ELb0EEEvNS_16Flash_fwd_paramsE)
        /*044c*/ 	.word	0x00000078


	//----- nvinfo : EIATTR_REGCOUNT
	.align		4
.L_194:
        /*0450*/ 	.byte	0x04, 0x2f
        /*0452*/ 	.short	(.L_196 - .L_195)
	.align		4
.L_195:
        /*0454*/ 	.word	index@(_ZN5flash24flash_fwd_splitkv_kernelI23Flash_fwd_kernel_traitsILi256ELi64ELi64ELi4ELb0ELb0EN7cutlass6half_tE19Flash_kernel_traitsILi256ELi64ELi64ELi4ES3_EELb0ELb1ELb0ELb0ELb0ELb0ELb0ELb0EEEvNS_16Flash_fwd_paramsE)
        /*0458*/ 	.word	0x000000ff


	//----- nvinfo : EIATTR_FRAME_SIZE
	.align		4
.L_196:
        /*045c*/ 	.byte	0x04, 0x11
        /*045e*/ 	.short	(.L_198 - .L_197)
	.align		4
.L_197:
        /*0460*/ 	.word	index@(_ZN5flash24flash_fwd_splitkv_kernelI23Flash_fwd_kernel_traitsILi256ELi64ELi64ELi4ELb0ELb0EN7cutlass6half_tE19Flash_kernel_traitsILi256ELi64ELi64ELi4ES3_EELb0ELb1ELb0ELb0ELb0ELb0ELb0ELb0EEEvNS_16Flash_fwd_paramsE)
        /*0464*/ 	.word	0x00000008


	//----- nvinfo : EIATTR_REGCOUNT
	.align		4
.L_198:
        /*0468*/ 	.byte	0x04, 0x2f
        /*046a*/ 	.short	(.L_200 - .L_199)
	.align		4
.L_199:
        /*046c*/ 	.word	index@(_ZN5flash24flash_fwd_splitkv_kernelI23Flash_fwd_kernel_traitsILi256ELi64ELi64ELi4ELb0ELb0EN7cutlass6half_tE19Flash_kernel_traitsILi256ELi64ELi64ELi4ES3_EELb0ELb0ELb0ELb0ELb0ELb1ELb1ELb1EEEvNS_16Flash_fwd_paramsE)
        /*0470*/ 	.word	0x000000ff


	//----- nvinfo : EIATTR_FRAME_SIZE
	.align		4
.L_200:
        /*0474*/ 	.byte	0x04, 0x11
        /*0476*/ 	.short	(.L_202 - .L_201)
	.align		4
.L_201:
        /*0478*/ 	.word	index@($_ZN5flash24flash_fwd_splitkv_kernelI23Flash_fwd_kernel_traitsILi256ELi64ELi64ELi4ELb0ELb0EN7cutlass6half_tE19Flash_kernel_traitsILi256ELi64ELi64ELi4ES3_EELb0ELb0ELb0ELb0ELb0ELb1ELb1ELb1EEEvNS_16Flash_fwd_paramsE$_ZN5flash30compute_attn_1rowblock_splitkvI23Flash_fwd_kernel_traitsILi256ELi64ELi64ELi4ELb0ELb0EN7cutlass6half_tE19Flash_kernel_traitsILi256ELi64ELi64ELi4ES3_EELb0ELb0ELb0ELb0ELb0ELb1ELb1ELb1ENS_16Flash_fwd_paramsEEEvRKT8_iiiii)
        /*047c*/ 	.word	0x00000008


	//----- nvinfo : EIATTR_FRAME_SIZE
	.align		4
.L_202:
        /*0480*/ 	.byte	0x04, 0x11
        /*0482*/ 	.short	(.L_204 - .L_203)
	.align		4
.L_203:
        /*0484*/ 	.word	index@(_ZN5flash24flash_fwd_splitkv_kernelI23Flash_fwd_kernel_traitsILi256ELi64ELi64ELi4ELb0ELb0EN7cutlass6half_tE19Flash_kernel_traitsILi256ELi64ELi64ELi4ES3_EELb0ELb0ELb0ELb0ELb0ELb1ELb1ELb1EEEvNS_16Flash_fwd_paramsE)
        /*0488*/ 	.word	0x00000008


	//----- nvinfo : EIATTR_REGCOUNT
	.align		4
.L_204:
        /*048c*/ 	.byte	0x04, 0x2f
        /*048e*/ 	.short	(.L_206 - .L_205)
	.align		4
.L_205:
        /*0490*/ 	.word	index@(_ZN5flash24flash_fwd_splitkv_kernelI23Flash_fwd_kernel_traitsILi256ELi64ELi64ELi4ELb0ELb0EN7cutlass6half_tE19Flash_kernel_traitsILi256ELi64ELi64ELi4ES3_EELb0ELb0ELb0ELb0ELb0ELb0ELb1ELb1EEEvNS_16Flash_fwd_paramsE)
        /*0494*/ 	.word	0x000000ff


	//----- nvinfo : EIATTR_FRAME_SIZE
	.align		4
.L_206:
        /*0498*/ 	.byte	0x04, 0x11
        /*049a*/ 	.short	(.L_208 - .L_207)
	.align		4
.L_207:
        /*049c*/ 	.word	index@($_ZN5flash24flash_fwd_splitkv_kernelI23Flash_fwd_kernel_traitsILi256ELi64ELi64ELi4ELb0ELb0EN7cutlass6half_tE19Flash_kernel_traitsILi256ELi64ELi64ELi4ES3_EELb0ELb0ELb0ELb0ELb0ELb0ELb1ELb1EEEvNS_16Flash_fwd_paramsE$_ZN5flash30compute_attn_1rowblock_splitkvI23Flash_fwd_kernel_traitsILi256ELi64ELi64ELi4ELb0ELb0EN7cutlass6half_tE19Flash_kernel_traitsILi256ELi64ELi64ELi4ES3_EELb0ELb0ELb0ELb0ELb0ELb0ELb1ELb1ENS_16Flash_fwd_paramsEEEvRKT8_iiiii)
        /*04a0*/ 	.word	0x00000000


	//----- nvinfo : EIATTR_FRAME_SIZE
	.align		4
.L_208:
        /*04a4*/ 	.byte	0x04, 0x11
        /*04a6*/ 	.short	(.L_210 - .L_209)
	.align		4
.L_209:
        /*04a8*/ 	.word	index@(_ZN5flash24flash_fwd_splitkv_kernelI23Flash_fwd_kernel_traitsILi256ELi64ELi64ELi4ELb0ELb0EN7cutlass6half_tE19Flash_kernel_traitsILi256ELi64ELi64ELi4ES3_EELb0ELb0ELb0ELb0ELb0ELb0ELb1ELb1EEEvNS_16Flash_fwd_paramsE)
        /*04ac*/ 	.word	0x00000000


	//----- nvinfo : EIATTR_REGCOUNT
	.align		4
.L_210:
        /*04b0*/ 	.byte	0x04, 0x2f
        /*04b2*/ 	.short	(.L_212 - .L_211)
	.align		4
.L_211:
        /*04b4*/ 	.word	index@(_ZN5flash24flash_fwd_splitkv_kernelI23Flash_fwd_kernel_traitsILi256ELi64ELi64ELi4ELb0ELb0EN7cutlass6half_tE19Flash_kernel_traitsILi256ELi64ELi64ELi4ES3_EELb0ELb0ELb0ELb0ELb0ELb1ELb1ELb0EEEvNS_16Flash_fwd_paramsE)
        /*04b8*/ 	.word	0x000000ff


	//----- nvinfo : EIATTR_FRAME_SIZE
	.align		4
.L_212:
        /*04bc*/ 	.byte	0x04, 0x11
        /*04be*/ 	.short	(.L_214 - .L_213)
	.align		4
.L_213:
        /*04c0*/ 	.word	index@(_ZN5flash24flash_fwd_splitkv_kernelI23Flash_fwd_kernel_traitsILi256ELi64ELi64ELi4ELb0ELb0EN7cutlass6half_tE19Flash_kernel_traitsILi256ELi64ELi64ELi4ES3_EELb0ELb0ELb0ELb0ELb0ELb1ELb1ELb0EEEvNS_16Flash_fwd_paramsE)
        /*04c4*/ 	.word	0x00000000


	//----- nvinfo : EIATTR_REGCOUNT
	.align		4
.L_214:
        /*04c8*/ 	.byte	0x04, 0x2f
        /*04ca*/ 	.short	(.L_216 - .L_215)
	.align		4
.L_215:
        /*04cc*/ 	.word	index@(_ZN5flash24flash_fwd_splitkv_kernelI23Flash_fwd_kernel_traitsILi256ELi64ELi64ELi4ELb0ELb0EN7cutlass6half_tE19Flash_kernel_traitsILi256ELi64ELi64ELi4ES3_EELb0ELb0ELb0ELb0ELb0ELb0ELb1ELb0EEEvNS_16Flash_fwd_paramsE)
        /*04d0*/ 	.word	0x000000fe


	//----- nvinfo : EIATTR_FRAME_SIZE
	.align		4
.L_216:
        /*04d4*/ 	.byte	0x04, 0x11
        /*04d6*/ 	.short	(.L_218 - .L_217)
	.align		4
.L_217:
        /*04d8*/ 	.word	index@(_ZN5flash24flash_fwd_splitkv_kernelI23Flash_fwd_kernel_traitsILi256ELi64ELi64ELi4ELb0ELb0EN7cutlass6half_tE19Flash_kernel_traitsILi256ELi64ELi64ELi4ES3_EELb0ELb0ELb0ELb0ELb0ELb0ELb1ELb0EEEvNS_16Flash_fwd_paramsE)
        /*04dc*/ 	.word	0x00000000


	//----- nvinfo : EIATTR_REGCOUNT
	.align		4
.L_218:
        /*04e0*/ 	.byte	0x04, 0x2f
        /*04e2*/ 	.short	(.L_220 - .L_219)
	.align		4
.L_219:
        /*04e4*/ 	.word	index@(_ZN5flash24flash_fwd_splitkv_kernelI23Flash_fwd_kernel_traitsILi256ELi64ELi64ELi4ELb0ELb0EN7cutlass6half_tE19Flash_kernel_traitsILi256ELi64ELi64ELi4ES3_EELb0ELb0ELb0ELb0ELb0ELb1ELb0ELb1EEEvNS_16Flash_fwd_paramsE)
        /*04e8*/ 	.word	0x000000ff


	//----- nvinfo : EIATTR_FRAME_SIZE
	.align		4
.L_220:
        /*04ec*/ 	.byte	0x04, 0x11
        /*04ee*/ 	.short	(.L_222 - .L_221)
	.align		4
.L_221:
        /*04f0*/ 	.word	index@($_ZN5flash24flash_fwd_splitkv_kernelI23Flash_fwd_kernel_traitsILi256ELi64ELi64ELi4ELb0ELb0EN7cutlass6half_tE19Flash_kernel_traitsILi256ELi64ELi64ELi4ES3_EELb0ELb0ELb0ELb0ELb0ELb1ELb0ELb1EEEvNS_16Flash_fwd_paramsE$_ZN5flash30compute_attn_1rowblock_splitkvI23Flash_fwd_kernel_traitsILi256ELi64ELi64ELi4ELb0ELb0EN7cutlass6half_tE19Flash_kernel_traitsILi256ELi64ELi64ELi4ES3_EELb0ELb0ELb0ELb0ELb0ELb1ELb0ELb1ENS_16Flash_fwd_paramsEEEvRKT8_iiiii)
        /*04f4*/ 	.word	0x00000000


	//----- nvinfo : EIATTR_FRAME_SIZE
	.align		4
.L_222:
        /*04f8*/ 	.byte	0x04, 0x11
        /*04fa*/ 	.short	(.L_224 - .L_223)
	.align		4
.L_223:
        /*04fc*/ 	.word	index@(_ZN5flash24flash_fwd_splitkv_kernelI23Flash_fwd_kernel_traitsILi256ELi64ELi64ELi4ELb0ELb0EN7cutlass6half_tE19Flash_kernel_traitsILi256ELi64ELi64ELi4ES3_EELb0ELb0ELb0ELb0ELb0ELb1ELb0ELb1EEEvNS_16Flash_fwd_paramsE)
        /*0500*/ 	.word	0x00000000


	//----- nvinfo : EIATTR_REGCOUNT
	.align		4
.L_224:
        /*0504*/ 	.byte	0x04, 0x2f
        /*0506*/ 	.short	(.L_226 - .L_225)
	.align		4
.L_225:
        /*0508*/ 	.word	index@(_ZN5flash24flash_fwd_splitkv_kernelI23Flash_fwd_kernel_traitsILi256ELi64ELi64ELi4ELb0ELb0EN7cutlass6half_tE19Flash_kernel_traitsILi256ELi64ELi64ELi4ES3_EELb0ELb0ELb0ELb0ELb0ELb0ELb0ELb1EEEvNS_16Flash_fwd_paramsE)
        /*050c*/ 	.word	0x000000ff


	//----- nvinfo : EIATTR_FRAME_SIZE
	.align		4
.L_226:
        /*0510*/ 	.byte	0x04, 0x11
        /*0512*/ 	.short	(.L_228 - .L_227)
	.align		4
.L_227:
        /*0514*/ 	.word	index@($_ZN5flash24flash_fwd_splitkv_kernelI23Flash_fwd_kernel_traitsILi256ELi64ELi64ELi4ELb0ELb0EN7cutlass6half_tE19Flash_kernel_traitsILi256ELi64ELi64ELi4ES3_EELb0ELb0ELb0ELb0ELb0ELb0ELb0ELb1EEEvNS_16Flash_fwd_paramsE$_ZN5flash30compute_attn_1rowblock_splitkvI23Flash_fwd_kernel_traitsILi256ELi64ELi64ELi4ELb0ELb0EN7cutlass6half_tE19Flash_kernel_traitsILi256ELi64ELi64ELi4ES3_EELb0ELb0ELb0ELb0ELb0ELb0ELb0ELb1ENS_16Flash_fwd_paramsEEEvRKT8_iiiii)
        /*0518*/ 	.word	0x00000000


	//----- nvinfo : EIATTR_FRAME_SIZE
	.align		4
.L_228:
        /*051c*/ 	.byte	0x04, 0x11
        /*051e*/ 	.short	(.L_230 - .L_229)
	.align		4
.L_229:
        /*0520*/ 	.word	index@(_ZN5flash24flash_fwd_splitkv_kernelI23Flash_fwd_kernel_traitsILi256ELi64ELi64ELi4ELb0ELb0EN7cutlass6half_tE19Flash_kernel_traitsILi256ELi64ELi64ELi4ES3_EELb0ELb0ELb0ELb0ELb0ELb0ELb0ELb1EEEvNS_16Flash_fwd_paramsE)
        /*0524*/ 	.word	0x00000000


	//----- nvinfo : EIATTR_REGCOUNT
	.align		4
.L_230:
        /*0528*/ 	.byte	0x04, 0x2f
        /*052a*/ 	.short	(.L_232 - .L_231)
	.align		4
.L_231:
        /*052c*/ 	.word	index@(_ZN5flash24flash_fwd_splitkv_kernelI23Flash_fwd_kernel_traitsILi256ELi64ELi64ELi4ELb0ELb0EN7cutlass6half_tE19Flash_kernel_traitsILi256ELi64ELi64ELi4ES3_EELb0ELb0ELb0ELb0ELb0ELb1ELb0ELb0EEEvNS_16Flash_fwd_paramsE)
        /*0530*/ 	.word	0x000000ff


	//----- nvinfo : EIATTR_FRAME_SIZE
	.align		4
.L_232:
        /*0534*/ 	.byte	0x04, 0x11
        /*0536*/ 	.short	(.L_234 - .L_233)
	.align		4
.L_233:
        /*0538*/ 	.word	index@(_ZN5flash24flash_fwd_splitkv_kernelI23Flash_fwd_kernel_traitsILi256ELi64ELi64ELi4ELb0ELb0EN7cutlass6half_tE19Flash_kernel_traitsILi256ELi64ELi64ELi4ES3_EELb0ELb0ELb0ELb0ELb0ELb1ELb0ELb0EEEvNS_16Flash_fwd_paramsE)
        /*053c*/ 	.word	0x00000000


	//----- nvinfo : EIATTR_REGCOUNT
	.align		4
.L_234:
        /*0540*/ 	.byte	0x04, 0x2f
        /*0542*/ 	.short	(.L_236 - .L_235)
	.align		4
.L_235:
        /*0544*/ 	.word	index@(_ZN5flash24flash_fwd_splitkv_kernelI23Flash_fwd_kernel_traitsILi256ELi64ELi64ELi4ELb0ELb0EN7cutlass6half_tE19Flash_kernel_traitsILi256ELi64ELi64ELi4ES3_EELb0ELb0ELb0ELb0ELb0ELb0ELb0ELb0EEEvNS_16Flash_fwd_paramsE)
        /*0548*/ 	.word	0x000000ff


	//----- nvinfo : EIATTR_FRAME_SIZE
	.align		4
.L_236:
        /*054c*/ 	.byte	0x04, 0x11
        /*054e*/ 	.short	(.L_238 - .L_237)
	.align		4
.L_237:
        /*0550*/ 	.word	index@(_ZN5flash24flash_fwd_splitkv_kernelI23Flash_fwd_kernel_traitsILi256ELi64ELi64ELi4ELb0ELb0EN7cutlass6half_tE19Flash_kernel_traitsILi256ELi64ELi64ELi4ES3_EELb0ELb0ELb0ELb0ELb0ELb0ELb0ELb0EEEvNS_16Flash_fwd_paramsE)
        /*0554*/ 	.word	0x00000000


	//----- nvinfo : EIATTR_REGCOUNT
	.align		4
.L_238:
        /*0558*/ 	.byte	0x04, 0x2f
        /*055a*/ 	.short	(.L_240 - .L_239)
	.align		4
.L_239:
        /*055c*/ 	.word	index@(_ZN5flash32flash_fwd_splitkv_combine_kernelI23Flash_fwd_kernel_traitsILi256ELi64ELi64ELi4ELb0ELb0EN7cutlass6half_tE19Flash_kernel_traitsILi256ELi64ELi64ELi4ES3_EELi4ELi1ELb1EEEvNS_16Flash_fwd_paramsE)
        /*0560*/ 	.word	0x00000038


	//----- nvinfo : EIATTR_FRAME_SIZE
	.align		4
.L_240:
        /*0564*/ 	.byte	0x04, 0x11
        /*0566*/ 	.short	(.L_242 - .L_241)
	.align		4
.L_241:
        /*0568*/ 	.word	index@($__internal_13_$__cuda_sm20_div_s64)
        /*056c*/ 	.word	0x00000000


	//----- nvinfo : EIATTR_FRAME_SIZE
	.align		4
.L_242:
        /*0570*/ 	.byte	0x04, 0x11
        /*0572*/ 	.short	(.L_244 - .L_243)
	.align		4
.L_243:
        /*0574*/ 	.word	index@(_ZN5flash32flash_fwd_splitkv_combine_kernelI23Flash_fwd_kernel_traitsILi256ELi64ELi64ELi4ELb0ELb0EN7cutlass6half_tE19Flash_kernel_traitsILi256ELi64ELi64ELi4ES3_EELi4ELi1ELb1EEEvNS_16Flash_fwd_paramsE)
        /*0578*/ 	.word	0x00000000


	//----- nvinfo : EIATTR_REGCOUNT
	.align		4
.L_244:
        /*057c*/ 	.byte	0x04, 0x2f
        /*057e*/ 	.short	(.L_246 - .L_245)
	.align		4
.L_245:
        /*0580*/ 	.word	index@(_ZN5flash32flash_fwd_splitkv_combine_kernelI23Flash_fwd_kernel_traitsILi256ELi64ELi64ELi4ELb0ELb0EN7cutlass6half_tE19Flash_kernel_traitsILi256ELi64ELi64ELi4ES3_EELi4ELi2ELb1EEEvNS_16Flash_fwd_paramsE)
        /*0584*/ 	.word	0x00000036


	//----- nvinfo : EIATTR_FRAME_SIZE
	.align		4
.L_246:
        /*0588*/ 	.byte	0x04, 0x11
        /*058a*/ 	.short	(.L_248 - .L_247)
	.align		4
.L_247:
        /*058c*/ 	.word	index@($__internal_12_$__cuda_sm20_div_s64)
        /*0590*/ 	.word	0x00000000


	//----- nvinfo : EIATTR_FRAME_SIZE
	.align		4
.L_248:
        /*0594*/ 	.byte	0x04, 0x11
        /*0596*/ 	.short	(.L_250 - .L_249)
	.align		4
.L_249:
        /*0598*/ 	.word	index@(_ZN5flash32flash_fwd_splitkv_combine_kernelI23Flash_fwd_kernel_traitsILi256ELi64ELi64ELi4ELb0ELb0EN7cutlass6half_tE19Flash_kernel_traitsILi256ELi64ELi64ELi4ES3_EELi4ELi2ELb1EEEvNS_16Flash_fwd_paramsE)
        /*059c*/ 	.word	0x00000000


	//----- nvinfo : EIATTR_REGCOUNT
	.align		4
.L_250:
        /*05a0*/ 	.byte	0x04, 0x2f
        /*05a2*/ 	.short	(.L_252 - .L_251)
	.align		4
.L_251:
        /*05a4*/ 	.word	index@(_ZN5flash32flash_fwd_splitkv_combine_kernelI23Flash_fwd_kernel_traitsILi256ELi64ELi64ELi4ELb0ELb0EN7cutlass6half_tE19Flash_kernel_traitsILi256ELi64ELi64ELi4ES3_EELi4ELi3ELb1EEEvNS_16Flash_fwd_paramsE)
        /*05a8*/ 	.word	0x00000036


	//----- nvinfo : EIATTR_FRAME_SIZE
	.align		4
.L_252:
        /*05ac*/ 	.byte	0x04, 0x11
        /*05ae*/ 	.short	(.L_254 - .L_253)
	.align		4
.L_253:
        /*05b0*/ 	.word	index@($__internal_11_$__cuda_sm20_div_s64)
        /*05b4*/ 	.word	0x00000000


	//----- nvinfo : EIATTR_FRAME_SIZE
	.align		4
.L_254:
        /*05b8*/ 	.byte	0x04, 0x11
        /*05ba*/ 	.short	(.L_256 - .L_255)
	.align		4
.L_255:
        /*05bc*/ 	.word	index@(_ZN5flash32flash_fwd_splitkv_combine_kernelI23Flash_fwd_kernel_traitsILi256ELi64ELi64ELi4ELb0ELb0EN7cutlass6half_tE19Flash_kernel_traitsILi256ELi64ELi64ELi4ES3_EELi4ELi3ELb1EEEvNS_16Flash_fwd_paramsE)
        /*05c0*/ 	.word	0x00000000


	//----- nvinfo : EIATTR_REGCOUNT
	.align		4
.L_256:
        /*05c4*/ 	.byte	0x04, 0x2f
        /*05c6*/ 	.short	(.L_258 - .L_257)
	.align		4
.L_257:
        /*05c8*/ 	.word	index@(_ZN5flash32flash_fwd_splitkv_combine_kernelI23Flash_fwd_kernel_traitsILi256ELi64ELi64ELi4ELb0ELb0EN7cutlass6half_tE19Flash_kernel_traitsILi256ELi64ELi64ELi4ES3_EELi4ELi4ELb1EEEvNS_16Flash_fwd_paramsE)
        /*05cc*/ 	.word	0x00000036


	//----- nvinfo : EIATTR_FRAME_SIZE
	.align		4
.L_258:
        /*05d0*/ 	.byte	0x04, 0x11
        /*05d2*/ 	.short	(.L_260 - .L_259)
	.align		4
.L_259:
        /*05d4*/ 	.word	index@($__internal_10_$__cuda_sm20_div_s64)
        /*05d8*/ 	.word	0x00000000


	//----- nvinfo : EIATTR_FRAME_SIZE
	.align		4
.L_260:
        /*05dc*/ 	.byte	0x04, 0x11
        /*05de*/ 	.short	(.L_262 - .L_261)
	.align		4
.L_261:
        /*05e0*/ 	.word	index@(_ZN5flash32flash_fwd_splitkv_combine_kernelI23Flash_fwd_kernel_traitsILi256ELi64ELi64ELi4ELb0ELb0EN7cutlass6half_tE19Flash_kernel_traitsILi256ELi64ELi64ELi4ES3_EELi4ELi4ELb1EEEvNS_16Flash_fwd_paramsE)
        /*05e4*/ 	.word	0x00000000


	//----- nvinfo : EIATTR_REGCOUNT
	.align		4
.L_262:
        /*05e8*/ 	.byte	0x04, 0x2f
        /*05ea*/ 	.short	(.L_264 - .L_263)
	.align		4
.L_263:
        /*05ec*/ 	.word	index@(_ZN5flash32flash_fwd_splitkv_combine_kernelI23Flash_fwd_kernel_traitsILi256ELi64ELi64ELi4ELb0ELb0EN7cutlass6half_tE19Flash_kernel_traitsILi256ELi64ELi64ELi4ES3_EELi4ELi5ELb1EEEvNS_16Flash_fwd_paramsE)
        /*05f0*/ 	.word	0x00000036


	//----- nvinfo : EIATTR_FRAME_SIZE
	.align		4
.L_264:
        /*05f4*/ 	.byte	0x04, 0x11
        /*05f6*/ 	.short	(.L_266 - .L_265)
	.align		4
.L_265:
        /*05f8*/ 	.word	index@($__internal_9_$__cuda_sm20_div_s64)
        /*05fc*/ 	.word	0x00000000


	//----- nvinfo : EIATTR_FRAME_SIZE
	.align		4
.L_266:
        /*0600*/ 	.byte	0x04, 0x11
        /*0602*/ 	.short	(.L_268 - .L_267)
	.align		4
.L_267:
        /*0604*/ 	.word	index@(_ZN5flash32flash_fwd_splitkv_combine_kernelI23Flash_fwd_kernel_traitsILi256ELi64ELi64ELi4ELb0ELb0EN7cutlass6half_tE19Flash_kernel_traitsILi256ELi64ELi64ELi4ES3_EELi4ELi5ELb1EEEvNS_16Flash_fwd_paramsE)
        /*0608*/ 	.word	0x00000000


	//----- nvinfo : EIATTR_REGCOUNT
	.align		4
.L_268:
        /*060c*/ 	.byte	0x04, 0x2f
        /*060e*/ 	.short	(.L_270 - .L_269)
	.align		4
.L_269:
        /*0610*/ 	.word	index@(_ZN5flash32flash_fwd_splitkv_combine_kernelI23Flash_fwd_kernel_traitsILi256ELi64ELi64ELi4ELb0ELb0EN7cutlass6half_tE19Flash_kernel_traitsILi256ELi64ELi64ELi4ES3_EELi4ELi6ELb1EEEvNS_16Flash_fwd_paramsE)
        /*0614*/ 	.word	0x0000003a


	//----- nvinfo : EIATTR_FRAME_SIZE
	.align		4
.L_270:
        /*0618*/ 	.byte	0x04, 0x11
        /*061a*/ 	.short	(.L_272 - .L_271)
	.align		4
.L_271:
        /*061c*/ 	.word	index@($__internal_8_$__cuda_sm20_div_s64)
        /*0620*/ 	.word	0x00000000


	//----- nvinfo : EIATTR_FRAME_SIZE
	.align		4
.L_272:
        /*0624*/ 	.byte	0x04, 0x11
        /*0626*/ 	.short	(.L_274 - .L_273)
	.align		4
.L_273:
        /*0628*/ 	.word	index@(_ZN5flash32flash_fwd_splitkv_combine_kernelI23Flash_fwd_kernel_traitsILi256ELi64ELi64ELi4ELb0ELb0EN7cutlass6half_tE19Flash_kernel_traitsILi256ELi64ELi64ELi4ES3_EELi4ELi6ELb1EEEvNS_16Flash_fwd_paramsE)
        /*062c*/ 	.word	0x00000000


	//----- nvinfo : EIATTR_REGCOUNT
	.align		4
.L_274:
        /*0630*/ 	.byte	0x04, 0x2f
        /*0632*/ 	.short	(.L_276 - .L_275)
	.align		4
.L_275:
        /*0634*/ 	.word	index@(_ZN5flash32flash_fwd_splitkv_combine_kernelI23Flash_fwd_kernel_traitsILi256ELi64ELi64ELi4ELb0ELb0EN7cutlass6half_tE19Flash_kernel_traitsILi256ELi64ELi64ELi4ES3_EELi4ELi7ELb1EEEvNS_16Flash_fwd_paramsE)
        /*0638*/ 	.word	0x0000003c


	//----- nvinfo : EIATTR_FRAME_SIZE
	.align		4
.L_276:
        /*063c*/ 	.byte	0x04, 0x11
        /*063e*/ 	.short	(.L_278 - .L_277)
	.align		4
.L_277:
        /*0640*/ 	.word	index@($__internal_7_$__cuda_sm20_div_s64)
        /*0644*/ 	.word	0x00000000


	//----- nvinfo : EIATTR_FRAME_SIZE
	.align		4
.L_278:
        /*0648*/ 	.byte	0x04, 0x11
        /*064a*/ 	.short	(.L_280 - .L_279)
	.align		4
.L_279:
        /*064c*/ 	.word	index@(_ZN5flash32flash_fwd_splitkv_combine_kernelI23Flash_fwd_kernel_traitsILi256ELi64ELi64ELi4ELb0ELb0EN7cutlass6half_tE19Flash_kernel_traitsILi256ELi64ELi64ELi4ES3_EELi4ELi7ELb1EEEvNS_16Flash_fwd_paramsE)
        /*0650*/ 	.word	0x00000000


	//----- nvinfo : EIATTR_REGCOUNT
	.align		4
.L_280:
        /*0654*/ 	.byte	0x04, 0x2f
        /*0656*/ 	.short	(.L_282 - .L_281)
	.align		4
.L_281:
        /*0658*/ 	.word	index@(_ZN5flash32flash_fwd_splitkv_combine_kernelI23Flash_fwd_kernel_traitsILi256ELi64ELi64ELi4ELb0ELb0EN7cutlass6half_tE19Flash_kernel_traitsILi256ELi64ELi64ELi4ES3_EELi4ELi1ELb0EEEvNS_16Flash_fwd_paramsE)
        /*065c*/ 	.word	0x00000036


	//----- nvinfo : EIATTR_FRAME_SIZE
	.align		4
.L_282:
        /*0660*/ 	.byte	0x04, 0x11
        /*0662*/ 	.short	(.L_284 - .L_283)
	.align		4
.L_283:
        /*0664*/ 	.word	index@($__internal_6_$__cuda_sm20_div_s64)
        /*0668*/ 	.word	0x00000000


	//----- nvinfo : EIATTR_FRAME_SIZE
	.align		4
.L_284:
        /*066c*/ 	.byte	0x04, 0x11
        /*066e*/ 	.short	(.L_286 - .L_285)
	.align		4
.L_285:
        /*0670*/ 	.word	index@(_ZN5flash32flash_fwd_splitkv_combine_kernelI23Flash_fwd_kernel_traitsILi256ELi64ELi64ELi4ELb0ELb0EN7cutlass6half_tE19Flash_kernel_traitsILi256ELi64ELi64ELi4ES3_EELi4ELi1ELb0EEEvNS_16Flash_fwd_paramsE)
        /*0674*/ 	.word	0x00000000


	//----- nvinfo : EIATTR_REGCOUNT
	.align		4
.L_286:
        /*0678*/ 	.byte	0x04, 0x2f
        /*067a*/ 	.short	(.L_288 - .L_287)
	.align		4
.L_287:
        /*067c*/ 	.word	index@(_ZN5flash32flash_fwd_splitkv_combine_kernelI23Flash_fwd_kernel_traitsILi256ELi64ELi64ELi4ELb0ELb0EN7cutlass6half_tE19Flash_kernel_traitsILi256ELi64ELi64ELi4ES3_EELi4ELi2ELb0EEEvNS_16Flash_fwd_paramsE)
        /*0680*/ 	.word	0x00000036


	//----- nvinfo : EIATTR_FRAME_SIZE
	.align		4
.L_288:
        /*0684*/ 	.byte	0x04, 0x11
        /*0686*/ 	.short	(.L_290 - .L_289)
	.align		4
.L_289:
        /*0688*/ 	.word	index@($__internal_5_$__cuda_sm20_div_s64)
        /*068c*/ 	.word	0x00000000


	//----- nvinfo : EIATTR_FRAME_SIZE
	.align		4
.L_290:
        /*0690*/ 	.byte	0x04, 0x11
        /*0692*/ 	.short	(.L_292 - .L_291)
	.align		4
.L_291:
        /*0694*/ 	.word	index@(_ZN5flash32flash_fwd_splitkv_combine_kernelI23Flash_fwd_kernel_traitsILi256ELi64ELi64ELi4ELb0ELb0EN7cutlass6half_tE19Flash_kernel_traitsILi256ELi64ELi64ELi4ES3_EELi4ELi2ELb0EEEvNS_16Flash_fwd_paramsE)
        /*0698*/ 	.word	0x00000000


	//----- nvinfo : EIATTR_REGCOUNT
	.align		4
.L_292:
        /*069c*/ 	.byte	0x04, 0x2f
        /*069e*/ 	.short	(.L_294 - .L_293)
	.align		4
.L_293:
        /*06a0*/ 	.word	index@(_ZN5flash32flash_fwd_splitkv_combine_kernelI23Flash_fwd_kernel_traitsILi256ELi64ELi64ELi4ELb0ELb0EN7cutlass6half_tE19Flash_kernel_traitsILi256ELi64ELi64ELi4ES3_EELi4ELi3ELb0EEEvNS_16Flash_fwd_paramsE)
        /*06a4*/ 	.word	0x00000036


	//----- nvinfo : EIATTR_FRAME_SIZE
	.align		4
.L_294:
        /*06a8*/ 	.byte	0x04, 0x11
        /*06aa*/ 	.short	(.L_296 - .L_295)
	.align		4
.L_295:
        /*06ac*/ 	.word	index@($__internal_4_$__cuda_sm20_div_s64)
        /*06b0*/ 	.word	0x00000000


	//----- nvinfo : EIATTR_FRAME_SIZE
	.align		4
.L_296:
        /*06b4*/ 	.byte	0x04, 0x11
        /*06b6*/ 	.short	(.L_298 - .L_297)
	.align		4
.L_297:
        /*06b8*/ 	.word	index@(_ZN5flash32flash_fwd_splitkv_combine_kernelI23Flash_fwd_kernel_traitsILi256ELi64ELi64ELi4ELb0ELb0EN7cutlass6half_tE19Flash_kernel_traitsILi256ELi64ELi64ELi4ES3_EELi4ELi3ELb0EEEvNS_16Flash_fwd_paramsE)
        /*06bc*/ 	.word	0x00000000


	//----- nvinfo : EIATTR_REGCOUNT
	.align		4
.L_298:
        /*06c0*/ 	.byte	0x04, 0x2f
        /*06c2*/ 	.short	(.L_300 - .L_299)
	.align		4
.L_299:
        /*06c4*/ 	.word	index@(_ZN5flash32flash_fwd_splitkv_combine_kernelI23Flash_fwd_kernel_traitsILi256ELi64ELi64ELi4ELb0ELb0EN7cutlass6half_tE19Flash_kernel_traitsILi256ELi64ELi64ELi4ES3_EELi4ELi4ELb0EEEvNS_16Flash_fwd_paramsE)
        /*06c8*/ 	.word	0x00000036


	//----- nvinfo : EIATTR_FRAME_SIZE
	.align		4
.L_300:
        /*06cc*/ 	.byte	0x04, 0x11
        /*06ce*/ 	.short	(.L_302 - .L_301)
	.align		4
.L_301:
        /*06d0*/ 	.word	index@($__internal_3_$__cuda_sm20_div_s64)
        /*06d4*/ 	.word	0x00000000


	//----- nvinfo : EIATTR_FRAME_SIZE
	.align		4
.L_302:
        /*06d8*/ 	.byte	0x04, 0x11
        /*06da*/ 	.short	(.L_304 - .L_303)
	.align		4
.L_303:
        /*06dc*/ 	.word	index@(_ZN5flash32flash_fwd_splitkv_combine_kernelI23Flash_fwd_kernel_traitsILi256ELi64ELi64ELi4ELb0ELb0EN7cutlass6half_tE19Flash_kernel_traitsILi256ELi64ELi64ELi4ES3_EELi4ELi4ELb0EEEvNS_16Flash_fwd_paramsE)
        /*06e0*/ 	.word	0x00000000


	//----- nvinfo : EIATTR_REGCOUNT
	.align		4
.L_304:
        /*06e4*/ 	.byte	0x04, 0x2f
        /*06e6*/ 	.short	(.L_306 - .L_305)
	.align		4
.L_305:
        /*06e8*/ 	.word	index@(_ZN5flash32flash_fwd_splitkv_combine_kernelI23Flash_fwd_kernel_traitsILi256ELi64ELi64ELi4ELb0ELb0EN7cutlass6half_tE19Flash_kernel_traitsILi256ELi64ELi64ELi4ES3_EELi4ELi5ELb0EEEvNS_16Flash_fwd_paramsE)
        /*06ec*/ 	.word	0x00000036


	//----- nvinfo : EIATTR_FRAME_SIZE
	.align		4
.L_306:
        /*06f0*/ 	.byte	0x04, 0x11
        /*06f2*/ 	.short	(.L_308 - .L_307)
	.align		4
.L_307:
        /*06f4*/ 	.word	index@($__internal_2_$__cuda_sm20_div_s64)
        /*06f8*/ 	.word	0x00000000


	//----- nvinfo : EIATTR_FRAME_SIZE
	.align		4
.L_308:
        /*06fc*/ 	.byte	0x04, 0x11
        /*06fe*/ 	.short	(.L_310 - .L_309)
	.align		4
.L_309:
        /*0700*/ 	.word	index@(_ZN5flash32flash_fwd_splitkv_combine_kernelI23Flash_fwd_kernel_traitsILi256ELi64ELi64ELi4ELb0ELb0EN7cutlass6half_tE19Flash_kernel_traitsILi256ELi64ELi64ELi4ES3_EELi4ELi5ELb0EEEvNS_16Flash_fwd_paramsE)
        /*0704*/ 	.word	0x00000000


	//----- nvinfo : EIATTR_REGCOUNT
	.align		4
.L_310:
        /*0708*/ 	.byte	0x04, 0x2f
        /*070a*/ 	.short	(.L_312 - .L_311)
	.align		4
.L_311:
        /*070c*/ 	.word	index@(_ZN5flash32flash_fwd_splitkv_combine_kernelI23Flash_fwd_kernel_traitsILi256ELi64ELi64ELi4ELb0ELb0EN7cutlass6half_tE19Flash_kernel_traitsILi256ELi64ELi64ELi4ES3_EELi4ELi6ELb0EEEvNS_16Flash_fwd_paramsE)
        /*0710*/ 	.word	0x0000003a


	//----- nvinfo : EIATTR_FRAME_SIZE
	.align		4
.L_312:
        /*0714*/ 	.byte	0x04, 0x11
        /*0716*/ 	.short	(.L_314 - .L_313)
	.align		4
.L_313:
        /*0718*/ 	.word	index@($__internal_1_$__cuda_sm20_div_s64)
        /*071c*/ 	.word	0x00000000


	//----- nvinfo : EIATTR_FRAME_SIZE
	.align		4
.L_314:
        /*0720*/ 	.byte	0x04, 0x11
        /*0722*/ 	.short	(.L_316 - .L_315)
	.align		4
.L_315:
        /*0724*/ 	.word	index@(_ZN5flash32flash_fwd_splitkv_combine_kernelI23Flash_fwd_kernel_traitsILi256ELi64ELi64ELi4ELb0ELb0EN7cutlass6half_tE19Flash_kernel_traitsILi256ELi64ELi64ELi4ES3_EELi4ELi6ELb0EEEvNS_16Flash_fwd_paramsE)
        /*0728*/ 	.word	0x00000000


	//----- nvinfo : EIATTR_REGCOUNT
	.align		4
.L_316:
        /*072c*/ 	.byte	0x04, 0x2f
        /*072e*/ 	.short	(.L_318 - .L_317)
	.align		4
.L_317:
        /*0730*/ 	.word	index@(_ZN5flash32flash_fwd_splitkv_combine_kernelI23Flash_fwd_kernel_traitsILi256ELi64ELi64ELi4ELb0ELb0EN7cutlass6half_tE19Flash_kernel_traitsILi256ELi64ELi64ELi4ES3_EELi4ELi7ELb0EEEvNS_16Flash_fwd_paramsE)
        /*0734*/ 	.word	0x0000003c


	//----- nvinfo : EIATTR_FRAME_SIZE
	.align		4
.L_318:
        /*0738*/ 	.byte	0x04, 0x11
        /*073a*/ 	.short	(.L_320 - .L_319)
	.align		4
.L_319:
        /*073c*/ 	.word	index@($__internal_0_$__cuda_sm20_div_s64)
        /*0740*/ 	.word	0x00000000


	//----- nvinfo : EIATTR_FRAME_SIZE
	.align		4
.L_320:
        /*0744*/ 	.byte	0x04, 0x11
        /*0746*/ 	.short	(.L_322 - .L_321)
	.align		4
.L_321:
        /*0748*/ 	.word	index@(_ZN5flash32flash_fwd_splitkv_combine_kernelI23Flash_fwd_kernel_traitsILi256ELi64ELi64ELi4ELb0ELb0EN7cutlass6half_tE19Flash_kernel_traitsILi256ELi64ELi64ELi4ES3_EELi4ELi7ELb0EEEvNS_16Flash_fwd_paramsE)
        /*074c*/ 	.word	0x00000000


	//----- nvinfo : EIATTR_MIN_STACK_SIZE
	.align		4
.L_322:
        /*0750*/ 	.byte	0x04, 0x12
        /*0752*/ 	.short	(.L_324 - .L_323)
	.align		4
.L_323:
        /*0754*/ 	.word	index@(_ZN5flash32flash_fwd_splitkv_combine_kernelI23Flash_fwd_kernel_traitsILi256ELi64ELi64ELi4ELb0ELb0EN7cutlass6half_tE19Flash_kernel_traitsILi256ELi64ELi64ELi4ES3_EELi4ELi7ELb0EEEvNS_16Flash_fwd_paramsE)
        /*0758*/ 	.word	0x00000000


	//----- nvinfo : EIATTR_MIN_STACK_SIZE
	.align		4
.L_324:
        /*075c*/ 	.byte	0x04, 0x12
        /*075e*/ 	.short	(.L_326 - .L_325)
	.align		4
.L_325:
        /*0760*/ 	.word	index@(_ZN5flash32flash_fwd_splitkv_combine_kernelI23Flash_fwd_kernel_traitsILi256ELi64ELi64ELi4ELb0ELb0EN7cutlass6half_tE19Flash_kernel_traitsILi256ELi64ELi64ELi4ES3_EELi4ELi6ELb0EEEvNS_16Flash_fwd_paramsE)
        /*0764*/ 	.word	0x00000000


	//----- nvinfo : EIATTR_MIN_STACK_SIZE
	.align		4
.L_326:
        /*0768*/ 	.byte	0x04, 0x12
        /*076a*/ 	.short	(.L_328 - .L_327)
	.align		4
.L_327:
        /*076c*/ 	.word	index@(_ZN5flash32flash_fwd_splitkv_combine_kernelI23Flash_fwd_kernel_traitsILi256ELi64ELi64ELi4ELb0ELb0EN7cutlass6half_tE19Flash_kernel_traitsILi256ELi64ELi64ELi4ES3_EELi4ELi5ELb0EEEvNS_16Flash_fwd_paramsE)
        /*0770*/ 	.word	0x00000000


	//----- nvinfo : EIATTR_MIN_STACK_SIZE
	.align		4
.L_328:
        /*0774*/ 	.byte	0x04, 0x12
        /*0776*/ 	.short	(.L_330 - .L_329)
	.align		4
.L_329:
        /*0778*/ 	.word	index@(_ZN5flash32flash_fwd_splitkv_combine_kernelI23Flash_fwd_kernel_traitsILi256ELi64ELi64ELi4ELb0ELb0EN7cutlass6half_tE19Flash_kernel_traitsILi256ELi64ELi64ELi4ES3_EELi4ELi4ELb0EEEvNS_16Flash_fwd_paramsE)
        /*077c*/ 	.word	0x00000000


	//----- nvinfo : EIATTR_MIN_STACK_SIZE
	.align		4
.L_330:
        /*0780*/ 	.byte	0x04, 0x12
        /*0782*/ 	.short	(.L_332 - .L_331)
	.align		4
.L_331:
        /*0784*/ 	.word	index@(_ZN5flash32flash_fwd_splitkv_combine_kernelI23Flash_fwd_kernel_traitsILi256ELi64ELi64ELi4ELb0ELb0EN7cutlass6half_tE19Flash_kernel_traitsILi256ELi64ELi64ELi4ES3_EELi4ELi3ELb0EEEvNS_16Flash_fwd_paramsE)
        /*0788*/ 	.word	0x00000000


	//----- nvinfo : EIATTR_MIN_STACK_SIZE
	.align		4
.L_332:
        /*078c*/ 	.byte	0x04, 0x12
        /*078e*/ 	.short	(.L_334 - .L_333)
	.align		4
.L_333:
        /*0790*/ 	.word	index@(_ZN5flash32flash_fwd_splitkv_combine_kernelI23Flash_fwd_kernel_traitsILi256ELi64ELi64ELi4ELb0ELb0EN7cutlass6half_tE19Flash_kernel_traitsILi256ELi64ELi64ELi4ES3_EELi4ELi2ELb0EEEvNS_16Flash_fwd_paramsE)
        /*0794*/ 	.word	0x00000000


	//----- nvinfo : EIATTR_MIN_STACK_SIZE
	.align		4
.L_334:
        /*0798*/ 	.byte	0x04, 0x12
        /*079a*/ 	.short	(.L_336 - .L_335)
	.align		4
.L_335:
        /*079c*/ 	.word	index@(_ZN5flash32flash_fwd_splitkv_combine_kernelI23Flash_fwd_kernel_traitsILi256ELi64ELi64ELi4ELb0ELb0EN7cutlass6half_tE19Flash_kernel_traitsILi256ELi64ELi64ELi4ES3_EELi4ELi1ELb0EEEvNS_16Flash_fwd_paramsE)
        /*07a0*/ 	.word	0x00000000


	//----- nvinfo : EIATTR_MIN_STACK_SIZE
	.align		4
.L_336:
        /*07a4*/ 	.byte	0x04, 0x12
        /*07a6*/ 	.short	(.L_338 - .L_337)
	.align		4
.L_337:
        /*07a8*/ 	.word	index@(_ZN5flash32flash_fwd_splitkv_combine_kernelI23Flash_fwd_kernel_traitsILi256ELi64ELi64ELi4ELb0ELb0EN7cutlass6half_tE19Flash_kernel_traitsILi256ELi64ELi64ELi4ES3_EELi4ELi7ELb1EEEvNS_16Flash_fwd_paramsE)
        /*07ac*/ 	.word	0x00000000


	//----- nvinfo : EIATTR_MIN_STACK_SIZE
	.align		4
.L_338:
        /*07b0*/ 	.byte	0x04, 0x12
        /*07b2*/ 	.short	(.L_340 - .L_339)
	.align		4
.L_339:
        /*07b4*/ 	.word	index@(_ZN5flash32flash_fwd_splitkv_combine_kernelI23Flash_fwd_kernel_traitsILi256ELi64ELi64ELi4ELb0ELb0EN7cutlass6half_tE19Flash_kernel_traitsILi256ELi64ELi64ELi4ES3_EELi4ELi6ELb1EEEvNS_16Flash_fwd_paramsE)
        /*07b8*/ 	.word	0x00000000


	//----- nvinfo : EIATTR_MIN_STACK_SIZE
	.align		4
.L_340:
        /*07bc*/ 	.byte	0x04, 0x12
        /*07be*/ 	.short	(.L_342 - .L_341)
	.align		4
.L_341:
        /*07c0*/ 	.word	index@(_ZN5flash32flash_fwd_splitkv_combine_kernelI23Flash_fwd_kernel_traitsILi256ELi64ELi64ELi4ELb0ELb0EN7cutlass6half_tE19Flash_kernel_traitsILi256ELi64ELi64ELi4ES3_EELi4ELi5ELb1EEEvNS_16Flash_fwd_paramsE)
        /*07c4*/ 	.word	0x00000000


	//----- nvinfo : EIATTR_MIN_STACK_SIZE
	.align		4
.L_342:
        /*07c8*/ 	.byte	0x04, 0x12
        /*07ca*/ 	.short	(.L_344 - .L_343)
	.align		4
.L_343:
        /*07cc*/ 	.word	index@(_ZN5flash32flash_fwd_splitkv_combine_kernelI23Flash_fwd_kernel_traitsILi256ELi64ELi64ELi4ELb0ELb0EN7cutlass6half_tE19Flash_kernel_traitsILi256ELi64ELi64ELi4ES3_EELi4ELi4ELb1EEEvNS_16Flash_fwd_paramsE)
        /*07d0*/ 	.word	0x00000000


	//----- nvinfo : EIATTR_MIN_STACK_SIZE
	.align		4
.L_344:
        /*07d4*/ 	.byte	0x04, 0x12
        /*07d6*/ 	.short	(.L_346 - .L_345)
	.align		4
.L_345:
        /*07d8*/ 	.word	index@(_ZN5flash32flash_fwd_splitkv_combine_kernelI23Flash_fwd_kernel_traitsILi256ELi64ELi64ELi4ELb0ELb0EN7cutlass6half_tE19Flash_kernel_traitsILi256ELi64ELi64ELi4ES3_EELi4ELi3ELb1EEEvNS_16Flash_fwd_paramsE)
        /*07dc*/ 	.word	0x00000000


	//----- nvinfo : EIATTR_MIN_STACK_SIZE
	.align		4
.L_346:
        /*07e0*/ 	.byte	0x04, 0x12
        /*07e2*/ 	.short	(.L_348 - .L_347)
	.align		4
.L_347:
        /*07e4*/ 	.word	index@(_ZN5flash32flash_fwd_splitkv_combine_kernelI23Flash_fwd_kernel_traitsILi256ELi64ELi64ELi4ELb0ELb0EN7cutlass6half_tE19Flash_kernel_traitsILi256ELi64ELi64ELi4ES3_EELi4ELi2ELb1EEEvNS_16Flash_fwd_paramsE)
        /*07e8*/ 	.word	0x00000000


	//----- nvinfo : EIATTR_MIN_STACK_SIZE
	.align		4
.L_348:
        /*07ec*/ 	.byte	0x04, 0x12
        /*07ee*/ 	.short	(.L_350 - .L_349)
	.align		4
.L_349:
        /*07f0*/ 	.word	index@(_ZN5flash32flash_fwd_splitkv_combine_kernelI23Flash_fwd_kernel_traitsILi256ELi64ELi64ELi4ELb0ELb0EN7cutlass6half_tE19Flash_kernel_traitsILi256ELi64ELi64ELi4ES3_EELi4ELi1ELb1EEEvNS_16Flash_fwd_paramsE)
        /*07f4*/ 	.word	0x00000000


	//----- nvinfo : EIATTR_MIN_STACK_SIZE
	.align		4
.L_350:
        /*07f8*/ 	.byte	0x04, 0x12
        /*07fa*/ 	.short	(.L_352 - .L_351)
	.align		4
.L_351:
        /*07fc*/ 	.word	index@(_ZN5flash24flash_fwd_splitkv_kernelI23Flash_fwd_kernel_traitsILi256ELi64ELi64ELi4ELb0ELb0EN7cutlass6half_tE19Flash_kernel_traitsILi256ELi64ELi64ELi4ES3_EELb0ELb0ELb0ELb0ELb0ELb0ELb0ELb0EEEvNS_16Flash_fwd_paramsE)
        /*0800*/ 	.word	0x00000000


	//----- nvinfo : EIATTR_MIN_STACK_SIZE
	.align		4
.L_352:
        /*0804*/ 	.byte	0x04, 0x12
        /*0806*/ 	.short	(.L_354 - .L_353)
	.align		4
.L_353:
        /*0808*/ 	.word	index@(_ZN5flash24flash_fwd_splitkv_kernelI23Flash_fwd_kernel_traitsILi256ELi64ELi64ELi4ELb0ELb0EN7cutlass6half_tE19Flash_kernel_traitsILi256ELi64ELi64ELi4ES3_EELb0ELb0ELb0ELb0ELb0ELb1ELb0ELb0EEEvNS_16Flash_fwd_paramsE)
        /*080c*/ 	.word	0x00000000


	//----- nvinfo : EIATTR_MIN_STACK_SIZE
	.align		4
.L_354:
        /*0810*/ 	.byte	0x04, 0x12
        /*0812*/ 	.short	(.L_356 - .L_355)
	.align		4
.L_355:
        /*0814*/ 	.word	index@(_ZN5flash24flash_fwd_splitkv_kernelI23Flash_fwd_kernel_traitsILi256ELi64ELi64ELi4ELb0ELb0EN7cutlass6half_tE19Flash_kernel_traitsILi256ELi64ELi64ELi4ES3_EELb0ELb0ELb0ELb0ELb0ELb0ELb0ELb1EEEvNS_16Flash_fwd_paramsE)
        /*0818*/ 	.word	0x00000000


	//----- nvinfo : EIATTR_MIN_STACK_SIZE
	.align		4
.L_356:
        /*081c*/ 	.byte	0x04, 0x12
        /*081e*/ 	.short	(.L_358 - .L_357)
	.align		4
.L_357:
        /*0820*/ 	.word	index@(_ZN5flash24flash_fwd_splitkv_kernelI23Flash_fwd_kernel_traitsILi256ELi64ELi64ELi4ELb0ELb0EN7cutlass6half_tE19Flash_kernel_traitsILi256ELi64ELi64ELi4ES3_EELb0ELb0ELb0ELb0ELb0ELb1ELb0ELb1EEEvNS_16Flash_fwd_paramsE)
        /*0824*/ 	.word	0x00000000


	//----- nvinfo : EIATTR_MIN_STACK_SIZE
	.align		4
.L_358:
        /*0828*/ 	.byte	0x04, 0x12
        /*082a*/ 	.short	(.L_360 - .L_359)
	.align		4
.L_359:
        /*082c*/ 	.word	index@(_ZN5flash24flash_fwd_splitkv_kernelI23Flash_fwd_kernel_traitsILi256ELi64ELi64ELi4ELb0ELb0EN7cutlass6half_tE19Flash_kernel_traitsILi256ELi64ELi64ELi4ES3_EELb0ELb0ELb0ELb0ELb0ELb0ELb1ELb0EEEvNS_16Flash_fwd_paramsE)
        /*0830*/ 	.word	0x00000000


	//----- nvinfo : EIATTR_MIN_STACK_SIZE
	.align		4
.L_360:
        /*0834*/ 	.byte	0x04, 0x12
        /*0836*/ 	.short	(.L_362 - .L_361)
	.align		4
.L_361:
        /*0838*/ 	.word	index@(_ZN5flash24flash_fwd_splitkv_kernelI23Flash_fwd_kernel_traitsILi256ELi64ELi64ELi4ELb0ELb0EN7cutlass6half_tE19Flash_kernel_traitsILi256ELi64ELi64ELi4ES3_EELb0ELb0ELb0ELb0ELb0ELb1ELb1ELb0EEEvNS_16Flash_fwd_paramsE)
        /*083c*/ 	.word	0x00000000


	//----- nvinfo : EIATTR_MIN_STACK_SIZE
	.align		4
.L_362:
        /*0840*/ 	.byte	0x04, 0x12
        /*0842*/ 	.short	(.L_364 - .L_363)
	.align		4
.L_363:
        /*0844*/ 	.word	index@(_ZN5flash24flash_fwd_splitkv_kernelI23Flash_fwd_kernel_traitsILi256ELi64ELi64ELi4ELb0ELb0EN7cutlass6half_tE19Flash_kernel_traitsILi256ELi64ELi64ELi4ES3_EELb0ELb0ELb0ELb0ELb0ELb0ELb1ELb1EEEvNS_16Flash_fwd_paramsE)
        /*0848*/ 	.word	0x00000000


	//----- nvinfo : EIATTR_MIN_STACK_SIZE
	.align		4
.L_364:
        /*084c*/ 	.byte	0x04, 0x12
        /*084e*/ 	.short	(.L_366 - .L_365)
	.align		4
.L_365:
        /*0850*/ 	.word	index@(_ZN5flash24flash_fwd_splitkv_kernelI23Flash_fwd_kernel_traitsILi256ELi64ELi64ELi4ELb0ELb0EN7cutlass6half_tE19Flash_kernel_traitsILi256ELi64ELi64ELi4ES3_EELb0ELb0ELb0ELb0ELb0ELb1ELb1ELb1EEEvNS_16Flash_fwd_paramsE)
        /*0854*/ 	.word	0x00000008


	//----- nvinfo : EIATTR_MIN_STACK_SIZE
	.align		4
.L_366:
        /*0858*/ 	.byte	0x04, 0x12
        /*085a*/ 	.short	(.L_368 - .L_367)
	.align		4
.L_367:
        /*085c*/ 	.word	index@(_ZN5flash24flash_fwd_splitkv_kernelI23Flash_fwd_kernel_traitsILi256ELi64ELi64ELi4ELb0ELb0EN7cutlass6half_tE19Flash_kernel_traitsILi256ELi64ELi64ELi4ES3_EELb0ELb1ELb0ELb0ELb0ELb0ELb0ELb0EEEvNS_16Flash_fwd_paramsE)
        /*0860*/ 	.word	0x00000008


	//----- nvinfo : EIATTR_MIN_STACK_SIZE
	.align		4
.L_368:
        /*0864*/ 	.byte	0x04, 0x12
        /*0866*/ 	.short	(.L_370 - .L_369)
	.align		4
.L_369:
        /*0868*/ 	.word	index@(_ZN5flash24flash_fwd_splitkv_kernelI23Flash_fwd_kernel_traitsILi256ELi64ELi64ELi4ELb0ELb0EN7cutlass6half_tE19Flash_kernel_traitsILi256ELi64ELi64ELi4ES3_EELb0ELb1ELb0ELb0ELb0ELb1ELb0ELb0EEEvNS_16Flash_fwd_paramsE)
        /*086c*/ 	.word	0x00000078


	//----- nvinfo : EIATTR_MIN_STACK_SIZE
	.align		4
.L_370:
        /*0870*/ 	.byte	0x04, 0x12
        /*0872*/ 	.short	(.L_372 - .L_371)
	.align		4
.L_371:
        /*0874*/ 	.word	index@(_ZN5flash24flash_fwd_splitkv_kernelI23Flash_fwd_kernel_traitsILi256ELi64ELi64ELi4ELb0ELb0EN7cutlass6half_tE19Flash_kernel_traitsILi256ELi64ELi64ELi4ES3_EELb0ELb1ELb0ELb0ELb0ELb0ELb0ELb1EEEvNS_16Flash_fwd_paramsE)
        /*0878*/ 	.word	0x00000010


	//----- nvinfo : EIATTR_MIN_STACK_SIZE
	.align		4
.L_372:
        /*087c*/ 	.byte	0x04, 0x12
        /*087e*/ 	.short	(.L_374 - .L_373)
	.align		4
.L_373:
        /*0880*/ 	.word	index@(_ZN5flash24flash_fwd_splitkv_kernelI23Flash_fwd_kernel_traitsILi256ELi64ELi64ELi4ELb0ELb0EN7cutlass6half_tE19Flash_kernel_traitsILi256ELi64ELi64ELi4ES3_EELb0ELb1ELb0ELb0ELb0ELb1ELb0ELb1EEEvNS_16Flash_fwd_paramsE)
        /*0884*/ 	.word	0x00000010


	//----- nvinfo : EIATTR_MIN_STACK_SIZE
	.align		4
.L_374:
        /*0888*/ 	.byte	0x04, 0x12
        /*088a*/ 	.short	(.L_376 - .L_375)
	.align		4
.L_375:
        /*088c*/ 	.word	index@(_ZN5flash24flash_fwd_splitkv_kernelI23Flash_fwd_kernel_traitsILi256ELi64ELi64ELi4ELb0ELb0EN7cutlass6half_tE19Flash_kernel_traitsILi256ELi64ELi64ELi4ES3_EELb0ELb1ELb0ELb0ELb0ELb0ELb1ELb0EEEvNS_16Flash_fwd_paramsE)
        /*0890*/ 	.word	0x00000000


	//----- nvinfo : EIATTR_MIN_STACK_SIZE
	.align		4
.L_376:
        /*0894*/ 	.byte	0x04, 0x12
        /*0896*/ 	.short	(.L_378 - .L_377)
	.align		4
.L_377:
        /*0898*/ 	.word	index@(_ZN5flash24flash_fwd_splitkv_kernelI23Flash_fwd_kernel_traitsILi256ELi64ELi64ELi4ELb0ELb0EN7cutlass6half_tE19Flash_kernel_traitsILi256ELi64ELi64ELi4ES3_EELb0ELb1ELb0ELb0ELb0ELb1ELb1ELb0EEEvNS_16Flash_fwd_paramsE)
        /*089c*/ 	.word	0x00000000


	//----- nvinfo : EIATTR_MIN_STACK_SIZE
	.align		4
.L_378:
        /*08a0*/ 	.byte	0x04, 0x12
        /*08a2*/ 	.short	(.L_380 - .L_379)
	.align		4
.L_379:
        /*08a4*/ 	.word	index@(_ZN5flash24flash_fwd_splitkv_kernelI23Flash_fwd_kernel_traitsILi256ELi64ELi64ELi4ELb0ELb0EN7cutlass6half_tE19Flash_kernel_traitsILi256ELi64ELi64ELi4ES3_EELb0ELb1ELb0ELb0ELb0ELb0ELb1ELb1EEEvNS_16Flash_fwd_paramsE)
        /*08a8*/ 	.word	0x00000018


	//----- nvinfo : EIATTR_MIN_STACK_SIZE
	.align		4
.L_380:
        /*08ac*/ 	.byte	0x04, 0x12
        /*08ae*/ 	.short	(.L_382 - .L_381)
	.align		4
.L_381:
        /*08b0*/ 	.word	index@(_ZN5flash24flash_fwd_splitkv_kernelI23Flash_fwd_kernel_traitsILi256ELi64ELi64ELi4ELb0ELb0EN7cutlass6half_tE19Flash_kernel_traitsILi256ELi64ELi64ELi4ES3_EELb0ELb1ELb0ELb0ELb0ELb1ELb1ELb1EEEvNS_16Flash_fwd_paramsE)
        /*08b4*/ 	.word	0x00000020


	//----- nvinfo : EIATTR_MIN_STACK_SIZE
	.align		4
.L_382:
        /*08b8*/ 	.byte	0x04, 0x12
        /*08ba*/ 	.short	(.L_384 - .L_383)
	.align		4
.L_383:
        /*08bc*/ 	.word	index@(_ZN5flash24flash_fwd_splitkv_kernelI23Flash_fwd_kernel_traitsILi256ELi64ELi64ELi4ELb0ELb0EN7cutlass6half_tE19Flash_kernel_traitsILi256ELi64ELi64ELi4ES3_EELb0ELb0ELb0ELb0ELb1ELb0ELb0ELb0EEEvNS_16Flash_fwd_paramsE)
        /*08c0*/ 	.word	0x00000000


	//----- nvinfo : EIATTR_MIN_STACK_SIZE
	.align		4
.L_384:
        /*08c4*/ 	.byte	0x04, 0x12
        /*08c6*/ 	.short	(.L_386 - .L_385)
	.align		4
.L_385:
        /*08c8*/ 	.word	index@(_ZN5flash24flash_fwd_splitkv_kernelI23Flash_fwd_kernel_traitsILi256ELi64ELi64ELi4ELb0ELb0EN7cutlass6half_tE19Flash_kernel_traitsILi256ELi64ELi64ELi4ES3_EELb0ELb0ELb0ELb0ELb1ELb1ELb0ELb0EEEvNS_16Flash_fwd_paramsE)
        /*08cc*/ 	.word	0x00000010


	//----- nvinfo : EIATTR_MIN_STACK_SIZE
	.align		4
.L_386:
        /*08d0*/ 	.byte	0x04, 0x12
        /*08d2*/ 	.short	(.L_388 - .L_387)
	.align		4
.L_387:
        /*08d4*/ 	.word	index@(_ZN5flash24flash_fwd_splitkv_kernelI23Flash_fwd_kernel_traitsILi256ELi64ELi64ELi4ELb0ELb0EN7cutlass6half_tE19Flash_kernel_traitsILi256ELi64ELi64ELi4ES3_EELb0ELb0ELb1ELb0ELb0ELb0ELb0ELb0EEEvNS_16Flash_fwd_paramsE)
        /*08d8*/ 	.word	0x00000000


	//----- nvinfo : EIATTR_MIN_STACK_SIZE
	.align		4
.L_388:
        /*08dc*/ 	.byte	0x04, 0x12
        /*08de*/ 	.short	(.L_390 - .L_389)
	.align		4
.L_389:
        /*08e0*/ 	.word	index@(_ZN5flash24flash_fwd_splitkv_kernelI23Flash_fwd_kernel_traitsILi256ELi64ELi64ELi4ELb0ELb0EN7cutlass6half_tE19Flash_kernel_traitsILi256ELi64ELi64ELi4ES3_EELb0ELb0ELb1ELb0ELb0ELb1ELb0ELb0EEEvNS_16Flash_fwd_paramsE)
        /*08e4*/ 	.word	0x00000000


	//----- nvinfo : EIATTR_MIN_STACK_SIZE
	.align		4
.L_390:
        /*08e8*/ 	.byte	0x04, 0x12
        /*08ea*/ 	.short	(.L_392 - .L_391)
	.align		4
.L_391:
        /*08ec*/ 	.word	index@(_ZN5flash24flash_fwd_splitkv_kernelI23Flash_fwd_kernel_traitsILi256ELi64ELi64ELi4ELb0ELb0EN7cutlass6half_tE19Flash_kernel_traitsILi256ELi64ELi64ELi4ES3_EELb0ELb0ELb0ELb0ELb1ELb0ELb0ELb1EEEvNS_16Flash_fwd_paramsE)
        /*08f0*/ 	.word	0x00000000


	//----- nvinfo : EIATTR_MIN_STACK_SIZE
	.align		4
.L_392:
        /*08f4*/ 	.byte	0x04, 0x12
        /*08f6*/ 	.short	(.L_394 - .L_393)
	.align		4
.L_393:
        /*08f8*/ 	.word	index@(_ZN5flash24flash_fwd_splitkv_kernelI23Flash_fwd_kernel_traitsILi256ELi64ELi64ELi4ELb0ELb0EN7cutlass6half_tE19Flash_kernel_traitsILi256ELi64ELi64ELi4ES3_EELb0ELb0ELb0ELb0ELb1ELb1ELb0ELb1EEEvNS_16Flash_fwd_paramsE)
        /*08fc*/ 	.word	0x00000010


	//----- nvinfo : EIATTR_MIN_STACK_SIZE
	.align		4
.L_394:
        /*0900*/ 	.byte	0x04, 0x12
        /*0902*/ 	.short	(.L_396 - .L_395)
	.align		4
.L_395:
        /*0904*/ 	.word	index@(_ZN5flash24flash_fwd_splitkv_kernelI23Flash_fwd_kernel_traitsILi256ELi64ELi64ELi4ELb0ELb0EN7cutlass6half_tE19Flash_kernel_traitsILi256ELi64ELi64ELi4ES3_EELb0ELb0ELb1ELb0ELb0ELb0ELb0ELb1EEEvNS_16Flash_fwd_paramsE)
        /*0908*/ 	.word	0x00000048


	//----- nvinfo : EIATTR_MIN_STACK_SIZE
	.align		4
.L_396:
        /*090c*/ 	.byte	0x04, 0x12
        /*090e*/ 	.short	(.L_398 - .L_397)
	.align		4
.L_397:
        /*0910*/ 	.word	index@(_ZN5flash24flash_fwd_splitkv_kernelI23Flash_fwd_kernel_traitsILi256ELi64ELi64ELi4ELb0ELb0EN7cutlass6half_tE19Flash_kernel_traitsILi256ELi64ELi64ELi4ES3_EELb0ELb0ELb1ELb0ELb0ELb1ELb0ELb1EEEvNS_16Flash_fwd_paramsE)
        /*0914*/ 	.word	0x00000040


	//----- nvinfo : EIATTR_MIN_STACK_SIZE
	.align		4
.L_398:
        /*0918*/ 	.byte	0x04, 0x12
        /*091a*/ 	.short	(.L_400 - .L_399)
	.align		4
.L_399:
        /*091c*/ 	.word	index@(_ZN5flash24flash_fwd_splitkv_kernelI23Flash_fwd_kernel_traitsILi256ELi64ELi64ELi4ELb0ELb0EN7cutlass6half_tE19Flash_kernel_traitsILi256ELi64ELi64ELi4ES3_EELb0ELb0ELb0ELb0ELb1ELb0ELb1ELb0EEEvNS_16Flash_fwd_paramsE)
        /*0920*/ 	.word	0x00000000


	//----- nvinfo : EIATTR_MIN_STACK_SIZE
	.align		4
.L_400:
        /*0924*/ 	.byte	0x04, 0x12
        /*0926*/ 	.short	(.L_402 - .L_401)
	.align		4
.L_401:
        /*0928*/ 	.word	index@(_ZN5flash24flash_fwd_splitkv_kernelI23Flash_fwd_kernel_traitsILi256ELi64ELi64ELi4ELb0ELb0EN7cutlass6half_tE19Flash_kernel_traitsILi256ELi64ELi64ELi4ES3_EELb0ELb0ELb0ELb0ELb1ELb1ELb1ELb0EEEvNS_16Flash_fwd_paramsE)
        /*092c*/ 	.word	0x00000000


	//----- nvinfo : EIATTR_MIN_STACK_SIZE
	.align		4
.L_402:
        /*0930*/ 	.byte	0x04, 0x12
        /*0932*/ 	.short	(.L_404 - .L_403)
	.align		4
.L_403:
        /*0934*/ 	.word	index@(_ZN5flash24flash_fwd_splitkv_kernelI23Flash_fwd_kernel_traitsILi256ELi64ELi64ELi4ELb0ELb0EN7cutlass6half_tE19Flash_kernel_traitsILi256ELi64ELi64ELi4ES3_EELb0ELb0ELb1ELb0ELb0ELb0ELb1ELb0EEEvNS_16Flash_fwd_paramsE)
        /*0938*/ 	.word	0x00000000


	//----- nvinfo : EIATTR_MIN_STACK_SIZE
	.align		4
.L_404:
        /*093c*/ 	.byte	0x04, 0x12
        /*093e*/ 	.short	(.L_406 - .L_405)
	.align		4
.L_405:
        /*0940*/ 	.word	index@(_ZN5flash24flash_fwd_splitkv_kernelI23Flash_fwd_kernel_traitsILi256ELi64ELi64ELi4ELb0ELb0EN7cutlass6half_tE19Flash_kernel_traitsILi256ELi64ELi64ELi4ES3_EELb0ELb0ELb1ELb0ELb0ELb1ELb1ELb0EEEvNS_16Flash_fwd_paramsE)
        /*0944*/ 	.word	0x00000008


	//----- nvinfo : EIATTR_MIN_STACK_SIZE
	.align		4
.L_406:
        /*0948*/ 	.byte	0x04, 0x12
        /*094a*/ 	.short	(.L_408 - .L_407)
	.align		4
.L_407:
        /*094c*/ 	.word	index@(_ZN5flash24flash_fwd_splitkv_kernelI23Flash_fwd_kernel_traitsILi256ELi64ELi64ELi4ELb0ELb0EN7cutlass6half_tE19Flash_kernel_traitsILi256ELi64ELi64ELi4ES3_EELb0ELb0ELb0ELb0ELb1ELb0ELb1ELb1EEEvNS_16Flash_fwd_paramsE)
        /*0950*/ 	.word	0x00000000


	//----- nvinfo : EIATTR_MIN_STACK_SIZE
	.align		4
.L_408:
        /*0954*/ 	.byte	0x04, 0x12
        /*0956*/ 	.short	(.L_410 - .L_409)
	.align		4
.L_409:
        /*0958*/ 	.word	index@(_ZN5flash24flash_fwd_splitkv_kernelI23Flash_fwd_kernel_traitsILi256ELi64ELi64ELi4ELb0ELb0EN7cutlass6half_tE19Flash_kernel_traitsILi256ELi64ELi64ELi4ES3_EELb0ELb0ELb0ELb0ELb1ELb1ELb1ELb1EEEvNS_16Flash_fwd_paramsE)
        /*095c*/ 	.word	0x00000000


	//----- nvinfo : EIATTR_MIN_STACK_SIZE
	.align		4
.L_410:
        /*0960*/ 	.byte	0x04, 0x12
        /*0962*/ 	.short	(.L_412 - .L_411)
	.align		4
.L_411:
        /*0964*/ 	.word	index@(_ZN5flash24flash_fwd_splitkv_kernelI23Flash_fwd_kernel_traitsILi256ELi64ELi64ELi4ELb0ELb0EN7cutlass6half_tE19Flash_kernel_traitsILi256ELi64ELi64ELi4ES3_EELb0ELb0ELb1ELb0ELb0ELb0ELb1ELb1EEEvNS_16Flash_fwd_paramsE)
        /*0968*/ 	.word	0x00000058


	//----- nvinfo : EIATTR_MIN_STACK_SIZE
	.align		4
.L_412:
        /*096c*/ 	.byte	0x04, 0x12
        /*096e*/ 	.short	(.L_414 - .L_413)
	.align		4
.L_413:
        /*0970*/ 	.word	index@(_ZN5flash24flash_fwd_splitkv_kernelI23Flash_fwd_kernel_traitsILi256ELi64ELi64ELi4ELb0ELb0EN7cutlass6half_tE19Flash_kernel_traitsILi256ELi64ELi64ELi4ES3_EELb0ELb0ELb1ELb0ELb0ELb1ELb1ELb1EEEvNS_16Flash_fwd_paramsE)
        /*0974*/ 	.word	0x00000048


	//----- nvinfo : EIATTR_MIN_STACK_SIZE
	.align		4
.L_414:
        /*0978*/ 	.byte	0x04, 0x12
        /*097a*/ 	.short	(.L_416 - .L_415)
	.align		4
.L_415:
        /*097c*/ 	.word	index@(_ZN5flash24flash_fwd_splitkv_kernelI23Flash_fwd_kernel_traitsILi256ELi64ELi64ELi4ELb0ELb0EN7cutlass6half_tE19Flash_kernel_traitsILi256ELi64ELi64ELi4ES3_EELb0ELb1ELb0ELb0ELb1ELb0ELb0ELb0EEEvNS_16Flash_fwd_paramsE)
        /*0980*/ 	.word	0x00000000


	//----- nvinfo : EIATTR_MIN_STACK_SIZE
	.align		4
.L_416:
        /*0984*/ 	.byte	0x04, 0x12
        /*0986*/ 	.short	(.L_418 - .L_417)
	.align		4
.L_417:
        /*0988*/ 	.word	index@(_ZN5flash24flash_fwd_splitkv_kernelI23Flash_fwd_kernel_traitsILi256ELi64ELi64ELi4ELb0ELb0EN7cutlass6half_tE19Flash_kernel_traitsILi256ELi64ELi64ELi4ES3_EELb0ELb1ELb0ELb0ELb1ELb1ELb0ELb0EEEvNS_16Flash_fwd_paramsE)
        /*098c*/ 	.word	0x00000000


	//----- nvinfo : EIATTR_MIN_STACK_SIZE
	.align		4
.L_418:
        /*0990*/ 	.byte	0x04, 0x12
        /*0992*/ 	.short	(.L_420 - .L_419)
	.align		4
.L_419:
        /*0994*/ 	.word	index@(_ZN5flash24flash_fwd_splitkv_kernelI23Flash_fwd_kernel_traitsILi256ELi64ELi64ELi4ELb0ELb0EN7cutlass6half_tE19Flash_kernel_traitsILi256ELi64ELi64ELi4ES3_EELb0ELb1ELb1ELb0ELb0ELb0ELb0ELb0EEEvNS_16Flash_fwd_paramsE)
        /*0998*/ 	.word	0x00000008


	//----- nvinfo : EIATTR_MIN_STACK_SIZE
	.align		4
.L_420:
        /*099c*/ 	.byte	0x04, 0x12
        /*099e*/ 	.short	(.L_422 - .L_421)
	.align		4
.L_421:
        /*09a0*/ 	.word	index@(_ZN5flash24flash_fwd_splitkv_kernelI23Flash_fwd_kernel_traitsILi256ELi64ELi64ELi4ELb0ELb0EN7cutlass6half_tE19Flash_kernel_traitsILi256ELi64ELi64ELi4ES3_EELb0ELb1ELb1ELb0ELb0ELb1ELb0ELb0EEEvNS_16Flash_fwd_paramsE)
        /*09a4*/ 	.word	0x00000008


	//----- nvinfo : EIATTR_MIN_STACK_SIZE
	.align		4
.L_422:
        /*09a8*/ 	.byte	0x04, 0x12
        /*09aa*/ 	.short	(.L_424 - .L_423)
	.align		4
.L_423:
        /*09ac*/ 	.word	index@(_ZN5flash24flash_fwd_splitkv_kernelI23Flash_fwd_kernel_traitsILi256ELi64ELi64ELi4ELb0ELb0EN7cutlass6half_tE19Flash_kernel_traitsILi256ELi64ELi64ELi4ES3_EELb0ELb1ELb0ELb0ELb1ELb0ELb0ELb1EEEvNS_16Flash_fwd_paramsE)
        /*09b0*/ 	.word	0x00000000


	//----- nvinfo : EIATTR_MIN_STACK_SIZE
	.align		4
.L_424:
        /*09b4*/ 	.byte	0x04, 0x12
        /*09b6*/ 	.short	(.L_426 - .L_425)
	.align		4
.L_425:
        /*09b8*/ 	.word	index@(_ZN5flash24flash_fwd_splitkv_kernelI23Flash_fwd_kernel_traitsILi256ELi64ELi64ELi4ELb0ELb0EN7cutlass6half_tE19Flash_kernel_traitsILi256ELi64ELi64ELi4ES3_EELb0ELb1ELb0ELb0ELb1ELb1ELb0ELb1EEEvNS_16Flash_fwd_paramsE)
        /*09bc*/ 	.word	0x00000000


	//----- nvinfo : EIATTR_MIN_STACK_SIZE
	.align		4
.L_426:
        /*09c0*/ 	.byte	0x04, 0x12
        /*09c2*/ 	.short	(.L_428 - .L_427)
	.align		4
.L_427:
        /*09c4*/ 	.word	index@(_ZN5flash24flash_fwd_splitkv_kernelI23Flash_fwd_kernel_traitsILi256ELi64ELi64ELi4ELb0ELb0EN7cutlass6half_tE19Flash_kernel_traitsILi256ELi64ELi64ELi4ES3_EELb0ELb1ELb1ELb0ELb0ELb0ELb0ELb1EEEvNS_16Flash_fwd_paramsE)
        /*09c8*/ 	.word	0x00000008


	//----- nvinfo : EIATTR_MIN_STACK_SIZE
	.align		4
.L_428:
        /*09cc*/ 	.byte	0x04, 0x12
        /*09ce*/ 	.short	(.L_430 - .L_429)
	.align		4
.L_429:
        /*09d0*/ 	.word	index@(_ZN5flash24flash_fwd_splitkv_kernelI23Flash_fwd_kernel_traitsILi256ELi64ELi64ELi4ELb0ELb0EN7cutlass6half_tE19Flash_kernel_traitsILi256ELi64ELi64ELi4ES3_EELb0ELb1ELb1ELb0ELb0ELb1ELb0ELb1EEEvNS_16Flash_fwd_paramsE)
        /*09d4*/ 	.word	0x00000010


	//----- nvinfo : EIATTR_MIN_STACK_SIZE
	.align		4
.L_430:
        /*09d8*/ 	.byte	0x04, 0x12
        /*09da*/ 	.short	(.L_432 - .L_431)
	.align		4
.L_431:
        /*09dc*/ 	.word	index@(_ZN5flash24flash_fwd_splitkv_kernelI23Flash_fwd_kernel_traitsILi256ELi64ELi64ELi4ELb0ELb0EN7cutlass6half_tE19Flash_kernel_traitsILi256ELi64ELi64ELi4ES3_EELb0ELb1ELb0ELb0ELb1ELb0ELb1ELb0EEEvNS_16Flash_fwd_paramsE)
        /*09e0*/ 	.word	0x00000000


	//----- nvinfo : EIATTR_MIN_STACK_SIZE
	.align		4
.L_432:
        /*09e4*/ 	.byte	0x04, 0x12
        /*09e6*/ 	.short	(.L_434 - .L_433)
	.align		4
.L_433:
        /*09e8*/ 	.word	index@(_ZN5flash24flash_fwd_splitkv_kernelI23Flash_fwd_kernel_traitsILi256ELi64ELi64ELi4ELb0ELb0EN7cutlass6half_tE19Flash_kernel_traitsILi256ELi64ELi64ELi4ES3_EELb0ELb1ELb0ELb0ELb1ELb1ELb1ELb0EEEvNS_16Flash_fwd_paramsE)
        /*09ec*/ 	.word	0x00000000


	//----- nvinfo : EIATTR_MIN_STACK_SIZE
	.align		4
.L_434:
        /*09f0*/ 	.byte	0x04, 0x12
        /*09f2*/ 	.short	(.L_436 - .L_435)
	.align		4
.L_435:
        /*09f4*/ 	.word	index@(_ZN5flash24flash_fwd_splitkv_kernelI23Flash_fwd_kernel_traitsILi256ELi64ELi64ELi4ELb0ELb0EN7cutlass6half_tE19Flash_kernel_traitsILi256ELi64ELi64ELi4ES3_EELb0ELb1ELb1ELb0ELb0ELb0ELb1ELb0EEEvNS_16Flash_fwd_paramsE)
        /*09f8*/ 	.word	0x00000000


	//----- nvinfo : EIATTR_MIN_STACK_SIZE
	.align		4
.L_436:
        /*09fc*/ 	.byte	0x04, 0x12
        /*09fe*/ 	.short	(.L_438 - .L_437)
	.align		4
.L_437:
        /*0a00*/ 	.word	index@(_ZN5flash24flash_fwd_splitkv_kernelI23Flash_fwd_kernel_traitsILi256ELi64ELi64ELi4ELb0ELb0EN7cutlass6half_tE19Flash_kernel_traitsILi256ELi64ELi64ELi4ES3_EELb0ELb1ELb1ELb0ELb0ELb1ELb1ELb0EEEvNS_16Flash_fwd_paramsE)
        /*0a04*/ 	.word	0x00000000


	//----- nvinfo : EIATTR_MIN_STACK_SIZE
	.align		4
.L_438:
        /*0a08*/ 	.byte	0x04, 0x12
        /*0a0a*/ 	.short	(.L_440 - .L_439)
	.align		4
.L_439:
        /*0a0c*/ 	.word	index@(_ZN5flash24flash_fwd_splitkv_kernelI23Flash_fwd_kernel_traitsILi256ELi64ELi64ELi4ELb0ELb0EN7cutlass6half_tE19Flash_kernel_traitsILi256ELi64ELi64ELi4ES3_EELb0ELb1ELb0ELb0ELb1ELb0ELb1ELb1EEEvNS_16Flash_fwd_paramsE)
        /*0a10*/ 	.word	0x00000000


	//----- nvinfo : EIATTR_MIN_STACK_SIZE
	.align		4
.L_440:
        /*0a14*/ 	.byte	0x04, 0x12
        /*0a16*/ 	.short	(.L_442 - .L_441)
	.align		4
.L_441:
        /*0a18*/ 	.word	index@(_ZN5flash24flash_fwd_splitkv_kernelI23Flash_fwd_kernel_traitsILi256ELi64ELi64ELi4ELb0ELb0EN7cutlass6half_tE19Flash_kernel_traitsILi256ELi64ELi64ELi4ES3_EELb0ELb1ELb0ELb0ELb1ELb1ELb1ELb1EEEvNS_16Flash_fwd_paramsE)
        /*0a1c*/ 	.word	0x00000000


	//----- nvinfo : EIATTR_MIN_STACK_SIZE
	.align		4
.L_442:
        /*0a20*/ 	.byte	0x04, 0x12
        /*0a22*/ 	.short	(.L_444 - .L_443)
	.align		4
.L_443:
        /*0a24*/ 	.word	index@(_ZN5flash24flash_fwd_splitkv_kernelI23Flash_fwd_kernel_traitsILi256ELi64ELi64ELi4ELb0ELb0EN7cutlass6half_tE19Flash_kernel_traitsILi256ELi64ELi64ELi4ES3_EELb0ELb1ELb1ELb0ELb0ELb0ELb1ELb1EEEvNS_16Flash_fwd_paramsE)
        /*0a28*/ 	.word	0x00000020


	//----- nvinfo : EIATTR_MIN_STACK_SIZE
	.align		4
.L_444:
        /*0a2c*/ 	.byte	0x04, 0x12
        /*0a2e*/ 	.short	(.L_446 - .L_445)
	.align		4
.L_445:
        /*0a30*/ 	.word	index@(_ZN5flash24flash_fwd_splitkv_kernelI23Flash_fwd_kernel_traitsILi256ELi64ELi64ELi4ELb0ELb0EN7cutlass6half_tE19Flash_kernel_traitsILi256ELi64ELi64ELi4ES3_EELb0ELb1ELb1ELb0ELb0ELb1ELb1ELb1EEEvNS_16Flash_fwd_paramsE)
        /*0a34*/ 	.word	0x00000028
.L_446:


//--------------------- .nv.compat                --------------------------
	.section	.nv.compat,"",@"SHT_CUDA_COMPAT_INFO"
	.align	4
        /*0000*/ 	.byte	0x02, 0x09, 0x01, 0x00, 0x02, 0x02, 0x01, 0x00, 0x02, 0x05, 0x05, 0x00, 0x03, 0x07, 0x01, 0x01
        /*0010*/ 	.byte	0x02, 0x03, 0x00, 0x00, 0x02, 0x06, 0x01, 0x00, 0x04, 0x0b, 0x08, 0x00, 0x00, 0x00, 0x00, 0x00
        /*0020*/ 	.byte	0x00, 0x00, 0x00, 0x00


//--------------------- .nv.info._ZN5flash32flash_fwd_splitkv_combine_kernelI23Flash_fwd_kernel_traitsILi256ELi64ELi64ELi4ELb0ELb0EN7cutlass6half_tE19Flash_kernel_traitsILi256ELi64ELi64ELi4ES3_EELi4ELi7ELb0EEEvNS_16Flash_fwd_paramsE --------------------------
	.section	.nv.info._ZN5flash32flash_fwd_splitkv_combine_kernelI23Flash_fwd_kernel_traitsILi256ELi64ELi64ELi4ELb0ELb0EN7cutlass6half_tE19Flash_kernel_traitsILi256ELi64ELi64ELi4ES3_EELi4ELi7ELb0EEEvNS_16Flash_fwd_paramsE,"",@"SHT_CUDA_INFO"
	.sectionflags	@""
	.align	4


	//----- nvinfo : EIATTR_CUDA_API_VERSION
	.align		4
        /*0000*/ 	.byte	0x04, 0x37
        /*0002*/ 	.short	(.L_448 - .L_447)
.L_447:
        /*0004*/ 	.word	0x00000082


	//----- nvinfo : EIATTR_KPARAM_INFO
	.align		4
.L_448:
        /*0008*/ 	.byte	0x04, 0x17
        /*000a*/ 	.short	(.L_450 - .L_449)
.L_449:
        /*000c*/ 	.word	0x00000000
        /*0010*/ 	.short	0x0000
        /*0012*/ 	.short	0x0000
        /*0014*/ 	.byte	0x00, 0xf0, 0x41, 0x07


	//----- nvinfo : EIATTR_SPARSE_MMA_MASK
	.align		4
.L_450:
        /*0018*/ 	.byte	0x03, 0x50
        /*001a*/ 	.short	0x0000


	//----- nvinfo : EIATTR_MAXREG_COUNT
	.align		4
        /*001c*/ 	.byte	0x03, 0x1b
        /*001e*/ 	.short	0x00ff


	//----- nvinfo : EIATTR_NUM_BARRIERS
	.align		4
        /*0020*/ 	.byte	0x02, 0x4c
        /*0022*/ 	.byte	0x01
	.zero		1


	//----- nvinfo : EIATTR_MERCURY_ISA_VERSION
	.align		4
        /*0024*/ 	.byte	0x03, 0x5f
        /*0026*/ 	.short	0x0101


	//----- nvinfo : EIATTR_COOP_GROUP_MASK_REGIDS
	.align		4
        /*0028*/ 	.byte	0x04, 0x29
        /*002a*/ 	.short	(.L_452 - .L_451)


	//   ....[0]....
.L_451:
        /*002c*/ 	.word	0xffffffff


	//   ....[1]....
        /*0030*/ 	.word	0xffffffff


	//   ....[2]....
        /*0034*/ 	.word	0xffffffff


	//   ....[3]....
        /*0038*/ 	.word	0xffffffff


	//   ....[4]....
        /*003c*/ 	.word	0xffffffff


	//   ....[5]....
        /*0040*/ 	.word	0xffffffff


	//   ....[6]....
        /*0044*/ 	.word	0xffffffff


	//   ....[7]....
        /*0048*/ 	.word	0xffffffff


	//   ....[8]....
        /*004c*/ 	.word	0xffffffff


	//   ....[9]....
        /*0050*/ 	.word	0xffffffff


	//----- nvinfo : EIATTR_COOP_GROUP_INSTR_OFFSETS
	.align		4
.L_452:
        /*0054*/ 	.byte	0x04, 0x28
        /*0056*/ 	.short	(.L_454 - .L_453)


	//   ....[0]....
.L_453:
        /*0058*/ 	.word	0x00001b70


	//   ....[1]....
        /*005c*/ 	.word	0x00001b90


	//   ....[2]....
        /*0060*/ 	.word	0x00001bb0


	//   ....[3]....
        /*0064*/ 	.word	0x00001bd0


	//   ....[4]....
        /*0068*/ 	.word	0x00001bf0


	//   ....[5]....
        /*006c*/ 	.word	0x00001d90


	//   ....[6]....
        /*0070*/ 	.word	0x00001df0


	//   ....[7]....
        /*0074*/ 	.word	0x00001ed0


	//   ....[8]....
        /*0078*/ 	.word	0x00001fb0


	//   ....[9]....
        /*007c*/ 	.word	0x000020b0


	//----- nvinfo : EIATTR_EXIT_INSTR_OFFSETS
	.align		4
.L_454:
        /*0080*/ 	.byte	0x04, 0x1c
        /*0082*/ 	.short	(.L_456 - .L_455)


	//   ....[0]....
.L_455:
        /*0084*/ 	.word	0x000044d0


	//   ....[1]....
        /*0088*/ 	.word	0x00004a50


	//   ....[2]....
        /*008c*/ 	.word	0x00004ae0


	//----- nvinfo : EIATTR_CRS_STACK_SIZE
	.align		4
.L_456:
        /*0090*/ 	.byte	0x04, 0x1e
        /*0092*/ 	.short	(.L_458 - .L_457)
.L_457:
        /*0094*/ 	.word	0x00000000


	//----- nvinfo : EIATTR_CBANK_PARAM_SIZE
	.align		4
.L_458:
        /*0098*/ 	.byte	0x03, 0x19
        /*009a*/ 	.short	0x01d0


	//----- nvinfo : EIATTR_PARAM_CBANK
	.align		4
        /*009c*/ 	.byte	0x04, 0x0a
        /*009e*/ 	.short	(.L_460 - .L_459)
	.align		4
.L_459:
        /*00a0*/ 	.word	index@(.nv.constant0._ZN5flash32flash_fwd_splitkv_combine_kernelI23Flash_fwd_kernel_traitsILi256ELi64ELi64ELi4ELb0ELb0EN7cutlass6half_tE19Flash_kernel_traitsILi256ELi64ELi64ELi4ES3_EELi4ELi7ELb0EEEvNS_16Flash_fwd_paramsE)
        /*00a4*/ 	.short	0x0210
        /*00a6*/ 	.short	0x01d0


	//----- nvinfo : EIATTR_SW_WAR
	.align		4
.L_460:
        /*00a8*/ 	.byte	0x04, 0x36
        /*00aa*/ 	.short	(.L_462 - .L_461)
.L_461:
        /*00ac*/ 	.word	0x00000008
.L_462:


//--------------------- .nv.info._ZN5flash32flash_fwd_splitkv_combine_kernelI23Flash_fwd_kernel_traitsILi256ELi64ELi64ELi4ELb0ELb0EN7cutlass6half_tE19Flash_kernel_traitsILi256ELi64ELi64ELi4ES3_EELi4ELi6ELb0EEEvNS_16Flash_fwd_paramsE --------------------------
	.section	.nv.info._ZN5flash32flash_fwd_splitkv_combine_kernelI23Flash_fwd_kernel_traitsILi256ELi64ELi64ELi4ELb0ELb0EN7cutlass6half_tE19Flash_kernel_traitsILi256ELi64ELi64ELi4ES3_EELi4ELi6ELb0EEEvNS_16Flash_fwd_paramsE,"",@"SHT_CUDA_INFO"
	.sectionflags	@""
	.align	4


	//----- nvinfo : EIATTR_CUDA_API_VERSION
	.align		4
        /*0000*/ 	.byte	0x04, 0x37
        /*0002*/ 	.short	(.L_464 - .L_463)
.L_463:
        /*0004*/ 	.word	0x00000082


	//----- nvinfo : EIATTR_KPARAM_INFO
	.align		4
.L_464:
        /*0008*/ 	.byte	0x04, 0x17
        /*000a*/ 	.short	(.L_466 - .L_465)
.L_465:
        /*000c*/ 	.word	0x00000000
        /*0010*/ 	.short	0x0000
        /*0012*/ 	.short	0x0000
        /*0014*/ 	.byte	0x00, 0xf0, 0x41, 0x07


	//----- nvinfo : EIATTR_SPARSE_MMA_MASK
	.align		4
.L_466:
        /*0018*/ 	.byte	0x03, 0x50
        /*001a*/ 	.short	0x0000


	//----- nvinfo : EIATTR_MAXREG_COUNT
	.align		4
        /*001c*/ 	.byte	0x03, 0x1b
        /*001e*/ 	.short	0x00ff


	//----- nvinfo : EIATTR_NUM_BARRIERS
	.align		4
        /*0020*/ 	.byte	0x02, 0x4c
        /*0022*/ 	.byte	0x01
	.zero		1


	//----- nvinfo : EIATTR_MERCURY_ISA_VERSION
	.align		4
        /*0024*/ 	.byte	0x03, 0x5f
        /*0026*/ 	.short	0x0101


	//----- nvinfo : EIATTR_COOP_GROUP_MASK_REGIDS
	.align		4
        /*0028*/ 	.byte	0x04, 0x29
        /*002a*/ 	.short	(.L_468 - .L_467)


	//   ....[0]....
.L_467:
        /*002c*/ 	.word	0xffffffff


	//   ....[1]....
        /*0030*/ 	.word	0xffffffff


	//   ....[2]....
        /*0034*/ 	.word	0xffffffff


	//   ....[3]....
        /*0038*/ 	.word	0xffffffff


	//   ....[4]....
        /*003c*/ 	.word	0xffffffff


	//   ....[5]....
        /*0040*/ 	.word	0xffffffff


	//   ....[6]....
        /*0044*/ 	.word	0xffffffff


	//   ....[7]....
        /*0048*/ 	.word	0xffffffff


	//   ....[8]....
        /*004c*/ 	.word	0xffffffff


	//   ....[9]....
        /*0050*/ 	.word	0xffffffff


	//----- nvinfo : EIATTR_COOP_GROUP_INSTR_OFFSETS
	.align		4
.L_468:
        /*0054*/ 	.byte	0x04, 0x28
        /*0056*/ 	.short	(.L_470 - .L_469)


	//   ....[0]....
.L_469:
        /*0058*/ 	.word	0x000016a0


	//   ....[1]....
        /*005c*/ 	.word	0x000016c0


	//   ....[2]....
        /*0060*/ 	.word	0x000016f0


	//   ....[3]....
        /*0064*/ 	.word	0x00001730


	//   ....[4]....
        /*0068*/ 	.word	0x00001770


	//   ....[5]....
        /*006c*/ 	.word	0x00001940


	//   ....[6]....
        /*0070*/ 	.word	0x00001a10


	//   ....[7]....
        /*0074*/ 	.word	0x00001a60


	//   ....[8]....
        /*0078*/ 	.word	0x00001b10


	//   ....[9]....
        /*007c*/ 	.word	0x00001c60


	//----- nvinfo : EIATTR_EXIT_INSTR_OFFSETS
	.align		4
.L_470:
        /*0080*/ 	.byte	0x04, 0x1c
        /*0082*/ 	.short	(.L_472 - .L_471)


	//   ....[0]....
.L_471:
        /*0084*/ 	.word	0x00004140


	//   ....[1]....
        /*0088*/ 	.word	0x000046c0


	//   ....[2]....
        /*008c*/ 	.word	0x00004750


	//----- nvinfo : EIATTR_CRS_STACK_SIZE
	.align		4
.L_472:
        /*0090*/ 	.byte	0x04, 0x1e
        /*0092*/ 	.short	(.L_474 - .L_473)
.L_473:
        /*0094*/ 	.word	0x00000000


	//----- nvinfo : EIATTR_CBANK_PARAM_SIZE
	.align		4
.L_474:
        /*0098*/ 	.byte	0x03, 0x19
        /*009a*/ 	.short	0x01d0


	//----- nvinfo : EIATTR_PARAM_CBANK
	.align		4
        /*009c*/ 	.byte	0x04, 0x0a
        /*009e*/ 	.short	(.L_476 - .L_475)
	.align		4
.L_475:
        /*00a0*/ 	.word	index@(.nv.constant0._ZN5flash32flash_fwd_splitkv_combine_kernelI23Flash_fwd_kernel_traitsILi256ELi64ELi64ELi4ELb0ELb0EN7cutlass6half_tE19Flash_kernel_traitsILi256ELi64ELi64ELi4ES3_EELi4ELi6ELb0EEEvNS_16Flash_fwd_paramsE)
        /*00a4*/ 	.short	0x0210
        /*00a6*/ 	.short	0x01d0


	//----- nvinfo : EIATTR_SW_WAR
	.align		4
.L_476:
        /*00a8*/ 	.byte	0x04, 0x36
        /*00aa*/ 	.short	(.L_478 - .L_477)
.L_477:
        /*00ac*/ 	.word	0x00000008
.L_478:


//--------------------- .nv.info._ZN5flash32flash_fwd_splitkv_combine_kernelI23Flash_fwd_kernel_traitsILi256ELi64ELi64ELi4ELb0ELb0EN7cutlass6half_tE19Flash_kernel_traitsILi256ELi64ELi64ELi4ES3_EELi4ELi5ELb0EEEvNS_16Flash_fwd_paramsE --------------------------
	.section	.nv.info._ZN5flash32flash_fwd_splitkv_combine_kernelI23Flash_fwd_kernel_traitsILi256ELi64ELi64ELi4ELb0ELb0EN7cutlass6half_tE19Flash_kernel_traitsILi256ELi64ELi64ELi4ES3_EELi4ELi5ELb0EEEvNS_16Flash_fwd_paramsE,"",@"SHT_CUDA_INFO"
	.sectionflags	@""
	.align	4


	//----- nvinfo : EIATTR_CUDA_API_VERSION
	.align		4
        /*0000*/ 	.byte	0x04, 0x37
        /*0002*/ 	.short	(.L_480 - .L_479)
.L_479:
        /*0004*/ 	.word	0x00000082


	//----- nvinfo : EIATTR_KPARAM_INFO
	.align		4
.L_480:
        /*0008*/ 	.byte	0x04, 0x17
        /*000a*/ 	.short	(.L_482 - .L_481)
.L_481:
        /*000c*/ 	.word	0x00000000
        /*0010*/ 	.short	0x0000
        /*0012*/ 	.short	0x0000
        /*0014*/ 	.byte	0x00, 0xf0, 0x41, 0x07


	//----- nvinfo : EIATTR_SPARSE_MMA_MASK
	.align		4
.L_482:
        /*0018*/ 	.byte	0x03, 0x50
        /*001a*/ 	.short	0x0000


	//----- nvinfo : EIATTR_MAXREG_COUNT
	.align		4
        /*001c*/ 	.byte	0x03, 0x1b
        /*001e*/ 	.short	0x00ff


	//----- nvinfo : EIATTR_NUM_BARRIERS
	.align		4
        /*0020*/ 	.byte	0x02, 0x4c
        /*0022*/ 	.byte	0x01
	.zero		1


	//----- nvinfo : EIATTR_MERCURY_ISA_VERSION
	.align		4
        /*0024*/ 	.byte	0x03, 0x5f
        /*0026*/ 	.short	0x0101


	//----- nvinfo : EIATTR_COOP_GROUP_MASK_REGIDS
	.align		4
        /*0028*/ 	.byte	0x04, 0x29
        /*002a*/ 	.short	(.L_484 - .L_483)


	//   ....[0]....
.L_483:
        /*002c*/ 	.word	0xffffffff


	//   ....[1]....
        /*0030*/ 	.word	0xffffffff


	//   ....[2]....
        /*0034*/ 	.word	0xffffffff


	//   ....[3]....
        /*0038*/ 	.word	0xffffffff


	//   ....[4]....
        /*003c*/ 	.word	0xffffffff


	//   ....[5]....
        /*0040*/ 	.word	0xffffffff


	//   ....[6]....
        /*0044*/ 	.word	0xffffffff


	//   ....[7]....
        /*0048*/ 	.word	0xffffffff


	//   ....[8]....
        /*004c*/ 	.word	0xffffffff


	//   ....[9]....
        /*0050*/ 	.word	0xffffffff


	//----- nvinfo : EIATTR_COOP_GROUP_INSTR_OFFSETS
	.align		4
.L_484:
        /*0054*/ 	.byte	0x04, 0x28
        /*0056*/ 	.short	(.L_486 - .L_485)


	//   ....[0]....
.L_485:
        /*0058*/ 	.word	0x00001810


	//   ....[1]....
        /*005c*/ 	.word	0x00001870


	//   ....[2]....
        /*0060*/ 	.word	0x000018a0


	//   ....[3]....
        /*0064*/ 	.word	0x000018c0


	//   ....[4]....
        /*0068*/ 	.word	0x000018f0


	//   ....[5]....
        /*006c*/ 	.word	0x00001a20


	//   ....[6]....
        /*0070*/ 	.word	0x00001a80


	//   ....[7]....
        /*0074*/ 	.word	0x00001b10


	//   ....[8]....
        /*0078*/ 	.word	0x00001bb0


	//   ....[9]....
        /*007c*/ 	.word	0x00001ca0


	//----- nvinfo : EIATTR_EXIT_INSTR_OFFSETS
	.align		4
.L_486:
        /*0080*/ 	.byte	0x04, 0x1c
        /*0082*/ 	.short	(.L_488 - .L_487)


	//   ....[0]....
.L_487:
        /*0084*/ 	.word	0x00004130


	//   ....[1]....
        /*0088*/ 	.word	0x000046a0


	//   ....[2]....
        /*008c*/ 	.word	0x00004730


	//----- nvinfo : EIATTR_CRS_STACK_SIZE
	.align		4
.L_488:
        /*0090*/ 	.byte	0x04, 0x1e
        /*0092*/ 	.short	(.L_490 - .L_489)
.L_489:
        /*0094*/ 	.word	0x00000000


	//----- nvinfo : EIATTR_CBANK_PARAM_SIZE
	.align		4
.L_490:
        /*0098*/ 	.byte	0x03, 0x19
        /*009a*/ 	.short	0x01d0


	//----- nvinfo : EIATTR_PARAM_CBANK
	.align		4
        /*009c*/ 	.byte	0x04, 0x0a
        /*009e*/ 	.short	(.L_492 - .L_491)
	.align		4
.L_491:
        /*00a0*/ 	.word	index@(.nv.constant0._ZN5flash32flash_fwd_splitkv_combine_kernelI23Flash_fwd_kernel_traitsILi256ELi64ELi64ELi4ELb0ELb0EN7cutlass6half_tE19Flash_kernel_traitsILi256ELi64ELi64ELi4ES3_EELi4ELi5ELb0EEEvNS_16Flash_fwd_paramsE)
        /*00a4*/ 	.short	0x0210
        /*00a6*/ 	.short	0x01d0


	//----- nvinfo : EIATTR_SW_WAR
	.align		4
.L_492:
        /*00a8*/ 	.byte	0x04, 0x36
        /*00aa*/ 	.short	(.L_494 - .L_493)
.L_493:
        /*00ac*/ 	.word	0x00000008
.L_494:


//--------------------- .nv.info._ZN5flash32flash_fwd_splitkv_combine_kernelI23Flash_fwd_kernel_traitsILi256ELi64ELi64ELi4ELb0ELb0EN7cutlass6half_tE19Flash_kernel_traitsILi256ELi64ELi64ELi4ES3_EELi4ELi4ELb0EEEvNS_16Flash_fwd_paramsE --------------------------
	.section	.nv.info._ZN5flash32flash_fwd_splitkv_combine_kernelI23Flash_fwd_kernel_traitsILi256ELi64ELi64ELi4ELb0ELb0EN7cutlass6half_tE19Flash_kernel_traitsILi256ELi64ELi64ELi4ES3_EELi4ELi4ELb0EEEvNS_16Flash_fwd_paramsE,"",@"SHT_CUDA_INFO"
	.sectionflags	@""
	.align	4


	//----- nvinfo : EIATTR_CUDA_API_VERSION
	.align		4
        /*0000*/ 	.byte	0x04, 0x37
        /*0002*/ 	.short	(.L_496 - .L_495)
.L_495:
        /*0004*/ 	.word	0x00000082


	//----- nvinfo : EIATTR_KPARAM_INFO
	.align		4
.L_496:
        /*0008*/ 	.byte	0x04, 0x17
        /*000a*/ 	.short	(.L_498 - .L_497)
.L_497:
        /*000c*/ 	.word	0x00000000
        /*0010*/ 	.short	0x0000
        /*0012*/ 	.short	0x0000
        /*0014*/ 	.byte	0x00, 0xf0, 0x41, 0x07


	//----- nvinfo : EIATTR_SPARSE_MMA_MASK
	.align		4
.L_498:
        /*0018*/ 	.byte	0x03, 0x50
        /*001a*/ 	.short	0x0000


	//----- nvinfo : EIATTR_MAXREG_COUNT
	.align		4
        /*001c*/ 	.byte	0x03, 0x1b
        /*001e*/ 	.short	0x00ff


	//----- nvinfo : EIATTR_NUM_BARRIERS
	.align		4
        /*0020*/ 	.byte	0x02, 0x4c
        /*0022*/ 	.byte	0x01
	.zero		1


	//----- nvinfo : EIATTR_MERCURY_ISA_VERSION
	.align		4
        /*0024*/ 	.byte	0x03, 0x5f
        /*0026*/ 	.short	0x0101


	//----- nvinfo : EIATTR_COOP_GROUP_MASK_REGIDS
	.align		4
        /*0028*/ 	.byte	0x04, 0x29
        /*002a*/ 	.short	(.L_500 - .L_499)


	//   ....[0]....
.L_499:
        /*002c*/ 	.word	0xffffffff


	//   ....[1]....
        /*0030*/ 	.word	0xffffffff


	//   ....[2]....
        /*0034*/ 	.word	0xffffffff


	//   ....[3]....
        /*0038*/ 	.word	0xffffffff


	//   ....[4]....
        /*003c*/ 	.word	0xffffffff


	//   ....[5]....
        /*0040*/ 	.word	0xffffffff


	//   ....[6]....
        /*0044*/ 	.word	0xffffffff


	//   ....[7]....
        /*0048*/ 	.word	0xffffffff


	//----- nvinfo : EIATTR_COOP_GROUP_INSTR_OFFSETS
	.align		4
.L_500:
        /*004c*/ 	.byte	0x04, 0x28
        /*004e*/ 	.short	(.L_502 - .L_501)


	//   ....[0]....
.L_501:
        /*0050*/ 	.word	0x00001810


	//   ....[1]....
        /*0054*/ 	.word	0x00001880


	//   ....[2]....
        /*0058*/ 	.word	0x000018c0


	//   ....[3]....
        /*005c*/ 	.word	0x000018f0


	//   ....[4]....
        /*0060*/ 	.word	0x00001a20


	//   ....[5]....
        /*0064*/ 	.word	0x00001ad0


	//   ....[6]....
        /*0068*/ 	.word	0x00001b70


	//   ....[7]....
        /*006c*/ 	.word	0x00001c60


	//----- nvinfo : EIATTR_EXIT_INSTR_OFFSETS
	.align		4
.L_502:
        /*0070*/ 	.byte	0x04, 0x1c
        /*0072*/ 	.short	(.L_504 - .L_503)


	//   ....[0]....
.L_503:
        /*0074*/ 	.word	0x00004140


	//   ....[1]....
        /*0078*/ 	.word	0x000046c0


	//   ....[2]....
        /*007c*/ 	.word	0x00004750


	//----- nvinfo : EIATTR_CRS_STACK_SIZE
	.align		4
.L_504:
        /*0080*/ 	.byte	0x04, 0x1e
        /*0082*/ 	.short	(.L_506 - .L_505)
.L_505:
        /*0084*/ 	.word	0x00000000


	//----- nvinfo : EIATTR_CBANK_PARAM_SIZE
	.align		4
.L_506:
        /*0088*/ 	.byte	0x03, 0x19
        /*008a*/ 	.short	0x01d0


	//----- nvinfo : EIATTR_PARAM_CBANK
	.align		4
        /*008c*/ 	.byte	0x04, 0x0a
        /*008e*/ 	.short	(.L_508 - .L_507)
	.align		4
.L_507:
        /*0090*/ 	.word	index@(.nv.constant0._ZN5flash32flash_fwd_splitkv_combine_kernelI23Flash_fwd_kernel_traitsILi256ELi64ELi64ELi4ELb0ELb0EN7cutlass6half_tE19Flash_kernel_traitsILi256ELi64ELi64ELi4ES3_EELi4ELi4ELb0EEEvNS_16Flash_fwd_paramsE)
        /*0094*/ 	.short	0x0210
        /*0096*/ 	.short	0x01d0


	//----- nvinfo : EIATTR_SW_WAR
	.align		4
.L_508:
        /*0098*/ 	.byte	0x04, 0x36
        /*009a*/ 	.short	(.L_510 - .L_509)
.L_509:
        /*009c*/ 	.word	0x00000008
.L_510:


//--------------------- .nv.info._ZN5flash32flash_fwd_splitkv_combine_kernelI23Flash_fwd_kernel_traitsILi256ELi64ELi64ELi4ELb0ELb0EN7cutlass6half_tE19Flash_kernel_traitsILi256ELi64ELi64ELi4ES3_EELi4ELi3ELb0EEEvNS_16Flash_fwd_paramsE --------------------------
	.section	.nv.info._ZN5flash32flash_fwd_splitkv_combine_kernelI23Flash_fwd_kernel_traitsILi256ELi64ELi64ELi4ELb0ELb0EN7cutlass6half_tE19Flash_kernel_traitsILi256ELi64ELi64ELi4ES3_EELi4ELi3ELb0EEEvNS_16Flash_fwd_paramsE,"",@"SHT_CUDA_INFO"
	.sectionflags	@""
	.align	4


	//----- nvinfo : EIATTR_CUDA_API_VERSION
	.align		4
        /*0000*/ 	.byte	0x04, 0x37
        /*0002*/ 	.short	(.L_512 - .L_511)
.L_511:
        /*0004*/ 	.word	0x00000082


	//----- nvinfo : EIATTR_KPARAM_INFO
	.align		4
.L_512:
        /*0008*/ 	.byte	0x04, 0x17
        /*000a*/ 	.short	(.L_514 - .L_513)
.L_513:
        /*000c*/ 	.word	0x00000000
        /*0010*/ 	.short	0x0000
        /*0012*/ 	.short	0x0000
        /*0014*/ 	.byte	0x00, 0xf0, 0x41, 0x07


	//----- nvinfo : EIATTR_SPARSE_MMA_MASK
	.align		4
.L_514:
        /*0018*/ 	.byte	0x03, 0x50
        /*001a*/ 	.short	0x0000


	//----- nvinfo : EIATTR_MAXREG_COUNT
	.align		4
        /*001c*/ 	.byte	0x03, 0x1b
        /*001e*/ 	.short	0x00ff


	//----- nvinfo : EIATTR_NUM_BARRIERS
	.align		4
        /*0020*/ 	.byte	0x02, 0x4c
        /*0022*/ 	.byte	0x01
	.zero		1


	//----- nvinfo : EIATTR_MERCURY_ISA_VERSION
	.align		4
        /*0024*/ 	.byte	0x03, 0x5f
        /*0026*/ 	.short	0x0101


	//----- nvinfo : EIATTR_COOP_GROUP_MASK_REGIDS
	.align		4
        /*0028*/ 	.byte	0x04, 0x29
        /*002a*/ 	.short	(.L_516 - .L_515)


	//   ....[0]....
.L_515:
        /*002c*/ 	.word	0xffffffff


	//   ....[1]....
        /*0030*/ 	.word	0xffffffff


	//   ....[2]....
        /*0034*/ 	.word	0xffffffff


	//   ....[3]....
        /*0038*/ 	.word	0xffffffff


	//   ....[4]....
        /*003c*/ 	.word	0xffffffff


	//   ....[5]....
        /*0040*/ 	.word	0xffffffff


	//----- nvinfo : EIATTR_COOP_GROUP_INSTR_OFFSETS
	.align		4
.L_516:
        /*0044*/ 	.byte	0x04, 0x28
        /*0046*/ 	.short	(.L_518 - .L_517)


	//   ....[0]....
.L_517:
        /*0048*/ 	.word	0x00001810


	//   ....[1]....
        /*004c*/ 	.word	0x000018b0


	//   ....[2]....
        /*0050*/ 	.word	0x00001910


	//   ....[3]....
        /*0054*/ 	.word	0x00001a70


	//   ....[4]....
        /*0058*/ 	.word	0x00001b20


	//   ....[5]....
        /*005c*/ 	.word	0x00001c20


	//----- nvinfo : EIATTR_EXIT_INSTR_OFFSETS
	.align		4
.L_518:
        /*0060*/ 	.byte	0x04, 0x1c
        /*0062*/ 	.short	(.L_520 - .L_519)


	//   ....[0]....
.L_519:
        /*0064*/ 	.word	0x00004100


	//   ....[1]....
        /*0068*/ 	.word	0x00004680


	//   ....[2]....
        /*006c*/ 	.word	0x00004710


	//----- nvinfo : EIATTR_CRS_STACK_SIZE
	.align		4
.L_520:
        /*0070*/ 	.byte	0x04, 0x1e
        /*0072*/ 	.short	(.L_522 - .L_521)
.L_521:
        /*0074*/ 	.word	0x00000000


	//----- nvinfo : EIATTR_CBANK_PARAM_SIZE
	.align		4
.L_522:
        /*0078*/ 	.byte	0x03, 0x19
        /*007a*/ 	.short	0x01d0


	//----- nvinfo : EIATTR_PARAM_CBANK
	.align		4
        /*007c*/ 	.byte	0x04, 0x0a
        /*007e*/ 	.short	(.L_524 - .L_523)
	.align		4
.L_523:
        /*0080*/ 	.word	index@(.nv.constant0._ZN5flash32flash_fwd_splitkv_combine_kernelI23Flash_fwd_kernel_traitsILi256ELi64ELi64ELi4ELb0ELb0EN7cutlass6half_tE19Flash_kernel_traitsILi256ELi64ELi64ELi4ES3_EELi4ELi3ELb0EEEvNS_16Flash_fwd_paramsE)
        /*0084*/ 	.short	0x0210
        /*0086*/ 	.short	0x01d0


	//----- nvinfo : EIATTR_SW_WAR
	.align		4
.L_524:
        /*0088*/ 	.byte	0x04, 0x36
        /*008a*/ 	.short	(.L_526 - .L_525)
.L_525:
        /*008c*/ 	.word	0x00000008
.L_526:


//--------------------- .nv.info._ZN5flash32flash_fwd_splitkv_combine_kernelI23Flash_fwd_kernel_traitsILi256ELi64ELi64ELi4ELb0ELb0EN7cutlass6half_tE19Flash_kernel_traitsILi256ELi64ELi64ELi4ES3_EELi4ELi2ELb0EEEvNS_16Flash_fwd_paramsE --------------------------
	.section	.nv.info._ZN5flash32flash_fwd_splitkv_combine_kernelI23Flash_fwd_kernel_traitsILi256ELi64ELi64ELi4ELb0ELb0EN7cutlass6half_tE19Flash_kernel_traitsILi256ELi64ELi64ELi4ES3_EELi4ELi2ELb0EEEvNS_16Flash_fwd_paramsE,"",@"SHT_CUDA_INFO"
	.sectionflags	@""
	.align	4


	//----- nvinfo : EIATTR_CUDA_API_VERSION
	.align		4
        /*0000*/ 	.byte	0x04, 0x37
        /*0002*/ 	.short	(.L_528 - .L_527)
.L_527:
        /*0004*/ 	.word	0x00000082


	//----- nvinfo : EIATTR_KPARAM_INFO
	.align		4
.L_528:
        /*0008*/ 	.byte	0x04, 0x17
        /*000a*/ 	.short	(.L_530 - .L_529)
.L_529:
        /*000c*/ 	.word	0x00000000
        /*0010*/ 	.short	0x0000
        /*0012*/ 	.short	0x0000
        /*0014*/ 	.byte	0x00, 0xf0, 0x41, 0x07


	//----- nvinfo : EIATTR_SPARSE_MMA_MASK
	.align		4
.L_530:
        /*0018*/ 	.byte	0x03, 0x50
        /*001a*/ 	.short	0x0000


	//----- nvinfo : EIATTR_MAXREG_COUNT
	.align		4
        /*001c*/ 	.byte	0x03, 0x1b
        /*001e*/ 	.short	0x00ff


	//----- nvinfo : EIATTR_NUM_BARRIERS
	.align		4
        /*0020*/ 	.byte	0x02, 0x4c
        /*0022*/ 	.byte	0x01
	.zero		1


	//----- nvinfo : EIATTR_MERCURY_ISA_VERSION
	.align		4
        /*0024*/ 	.byte	0x03, 0x5f
        /*0026*/ 	.short	0x0101


	//----- nvinfo : EIATTR_COOP_GROUP_MASK_REGIDS
	.align		4
        /*0028*/ 	.byte	0x04, 0x29
        /*002a*/ 	.short	(.L_532 - .L_531)


	//   ....[0]....
.L_531:
        /*002c*/ 	.word	0xffffffff


	//   ....[1]....
        /*0030*/ 	.word	0xffffffff


	//   ....[2]....
        /*0034*/ 	.word	0xffffffff


	//   ....[3]....
        /*0038*/ 	.word	0xffffffff


	//----- nvinfo : EIATTR_COOP_GROUP_INSTR_OFFSETS
	.align		4
.L_532:
        /*003c*/ 	.byte	0x04, 0x28
        /*003e*/ 	.short	(.L_534 - .L_533)


	//   ....[0]....
.L_533:
        /*0040*/ 	.word	0x000018a0


	//   ....[1]....
        /*0044*/ 	.word	0x000018d0


	//   ....[2]....
        /*0048*/ 	.word	0x00001a50


	//   ....[3]....
        /*004c*/ 	.word	0x00001b90


	//----- nvinfo : EIATTR_EXIT_INSTR_OFFSETS
	.align		4
.L_534:
        /*0050*/ 	.byte	0x04, 0x1c
        /*0052*/ 	.short	(.L_536 - .L_535)


	//   ....[0]....
.L_535:
        /*0054*/ 	.word	0x00004030


	//   ....[1]....
        /*0058*/ 	.word	0x000045b0


	//   ....[2]....
        /*005c*/ 	.word	0x00004640


	//----- nvinfo : EIATTR_CRS_STACK_SIZE
	.align		4
.L_536:
        /*0060*/ 	.byte	0x04, 0x1e
        /*0062*/ 	.short	(.L_538 - .L_537)
.L_537:
        /*0064*/ 	.word	0x00000000


	//----- nvinfo : EIATTR_CBANK_PARAM_SIZE
	.align		4
.L_538:
        /*0068*/ 	.byte	0x03, 0x19
        /*006a*/ 	.short	0x01d0


	//----- nvinfo : EIATTR_PARAM_CBANK
	.align		4
        /*006c*/ 	.byte	0x04, 0x0a
        /*006e*/ 	.short	(.L_540 - .L_539)
	.align		4
.L_539:
        /*0070*/ 	.word	index@(.nv.constant0._ZN5flash32flash_fwd_splitkv_combine_kernelI23Flash_fwd_kernel_traitsILi256ELi64ELi64ELi4ELb0ELb0EN7cutlass6half_tE19Flash_kernel_traitsILi256ELi64ELi64ELi4ES3_EELi4ELi2ELb0EEEvNS_16Flash_fwd_paramsE)
        /*0074*/ 	.short	0x0210
        /*0076*/ 	.short	0x01d0


	//----- nvinfo : EIATTR_SW_WAR
	.align		4
.L_540:
        /*0078*/ 	.byte	0x04, 0x36
        /*007a*/ 	.short	(.L_542 - .L_541)
.L_541:
        /*007c*/ 	.word	0x00000008
.L_542:


//--------------------- .nv.info._ZN5flash32flash_fwd_splitkv_combine_kernelI23Flash_fwd_kernel_traitsILi256ELi64ELi64ELi4ELb0ELb0EN7cutlass6half_tE19Flash_kernel_traitsILi256ELi64ELi64ELi4ES3_EELi4ELi1ELb0EEEvNS_16Flash_fwd_paramsE --------------------------
	.section	.nv.info._ZN5flash32flash_fwd_splitkv_combine_kernelI23Flash_fwd_kernel_traitsILi256ELi64ELi64ELi4ELb0ELb0EN7cutlass6half_tE19Flash_kernel_traitsILi256ELi64ELi64ELi4ES3_EELi4ELi1ELb0EEEvNS_16Flash_fwd_paramsE,"",@"SHT_CUDA_INFO"
	.sectionflags	@""
	.align	4


	//----- nvinfo : EIATTR_CUDA_API_VERSION
	.align		4
        /*0000*/ 	.byte	0x04, 0x37
        /*0002*/ 	.short	(.L_544 - .L_543)
.L_543:
        /*0004*/ 	.word	0x00000082


	//----- nvinfo : EIATTR_KPARAM_INFO
	.align		4
.L_544:
        /*0008*/ 	.byte	0x04, 0x17
        /*000a*/ 	.short	(.L_546 - .L_545)
.L_545:
        /*000c*/ 	.word	0x00000000
        /*0010*/ 	.short	0x0000
        /*0012*/ 	.short	0x0000
        /*0014*/ 	.byte	0x00, 0xf0, 0x41, 0x07


	//----- nvinfo : EIATTR_SPARSE_MMA_MASK
	.align		4
.L_546:
        /*0018*/ 	.byte	0x03, 0x50
        /*001a*/ 	.short	0x0000


	//----- nvinfo : EIATTR_MAXREG_COUNT
	.align		4
        /*001c*/ 	.byte	0x03, 0x1b
        /*001e*/ 	.short	0x00ff


	//----- nvinfo : EIATTR_NUM_BARRIERS
	.align		4
        /*0020*/ 	.byte	0x02, 0x4c
        /*0022*/ 	.byte	0x01
	.zero		1


	//----- nvinfo : EIATTR_MERCURY_ISA_VERSION
	.align		4
        /*0024*/ 	.byte	0x03, 0x5f
        /*0026*/ 	.short	0x0101


	//----- nvinfo : EIATTR_COOP_GROUP_MASK_REGIDS
	.align		4
        /*0028*/ 	.byte	0x04, 0x29
        /*002a*/ 	.short	(.L_548 - .L_547)


	//   ....[0]....
.L_547:
        /*002c*/ 	.word	0xffffffff


	//   ....[1]....
        /*0030*/ 	.word	0xffffffff


	//----- nvinfo : EIATTR_COOP_GROUP_INSTR_OFFSETS
	.align		4
.L_548:
        /*0034*/ 	.byte	0x04, 0x28
        /*0036*/ 	.short	(.L_550 - .L_549)


	//   ....[0]....
.L_549:
        /*0038*/ 	.word	0x000018a0


	//   ....[1]....
        /*003c*/ 	.word	0x00001b50


	//----- nvinfo : EIATTR_EXIT_INSTR_OFFSETS
	.align		4
.L_550:
        /*0040*/ 	.byte	0x04, 0x1c
        /*0042*/ 	.short	(.L_552 - .L_551)


	//   ....[0]....
.L_551:
        /*0044*/ 	.word	0x00004080


	//   ....[1]....
        /*0048*/ 	.word	0x000045d0


	//   ....[2]....
        /*004c*/ 	.word	0x00004660


	//----- nvinfo : EIATTR_CRS_STACK_SIZE
	.align		4
.L_552:
        /*0050*/ 	.byte	0x04, 0x1e
        /*0052*/ 	.short	(.L_554 - .L_553)
.L_553:
        /*0054*/ 	.word	0x00000000


	//----- nvinfo : EIATTR_CBANK_PARAM_SIZE
	.align		4
.L_554:
        /*0058*/ 	.byte	0x03, 0x19
        /*005a*/ 	.short	0x01d0


	//----- nvinfo : EIATTR_PARAM_CBANK
	.align		4
        /*005c*/ 	.byte	0x04, 0x0a
        /*005e*/ 	.short	(.L_556 - .L_555)
	.align		4
.L_555:
        /*0060*/ 	.word	index@(.nv.constant0._ZN5flash32flash_fwd_splitkv_combine_kernelI23Flash_fwd_kernel_traitsILi256ELi64ELi64ELi4ELb0ELb0EN7cutlass6half_tE19Flash_kernel_traitsILi256ELi64ELi64ELi4ES3_EELi4ELi1ELb0EEEvNS_16Flash_fwd_paramsE)
        /*0064*/ 	.short	0x0210
        /*0066*/ 	.short	0x01d0


	//----- nvinfo : EIATTR_SW_WAR
	.align		4
.L_556:
        /*0068*/ 	.byte	0x04, 0x36
        /*006a*/ 	.short	(.L_558 - .L_557)
.L_557:
        /*006c*/ 	.word	0x00000008
.L_558:


//--------------------- .nv.info._ZN5flash32flash_fwd_splitkv_combine_kernelI23Flash_fwd_kernel_traitsILi256ELi64ELi64ELi4ELb0ELb0EN7cutlass6half_tE19Flash_kernel_traitsILi256ELi64ELi64ELi4ES3_EELi4ELi7ELb1EEEvNS_16Flash_fwd_paramsE --------------------------
	.section	.nv.info._ZN5flash32flash_fwd_splitkv_combine_kernelI23Flash_fwd_kernel_traitsILi256ELi64ELi64ELi4ELb0ELb0EN7cutlass6half_tE19Flash_kernel_traitsILi256ELi64ELi64ELi4ES3_EELi4ELi7ELb1EEEvNS_16Flash_fwd_paramsE,"",@"SHT_CUDA_INFO"
	.sectionflags	@""
	.align	4


	//----- nvinfo : EIATTR_CUDA_API_VERSION
	.align		4
        /*0000*/ 	.byte	0x04, 0x37
        /*0002*/ 	.short	(.L_560 - .L_559)
.L_559:
        /*0004*/ 	.word	0x00000082


	//----- nvinfo : EIATTR_KPARAM_INFO
	.align		4
.L_560:
        /*0008*/ 	.byte	0x04, 0x17
        /*000a*/ 	.short	(.L_562 - .L_561)
.L_561:
        /*000c*/ 	.word	0x00000000
        /*0010*/ 	.short	0x0000
        /*0012*/ 	.short	0x0000
        /*0014*/ 	.byte	0x00, 0xf0, 0x41, 0x07


	//----- nvinfo : EIATTR_SPARSE_MMA_MASK
	.align		4
.L_562:
        /*0018*/ 	.byte	0x03, 0x50
        /*001a*/ 	.short	0x0000


	//----- nvinfo : EIATTR_MAXREG_COUNT
	.align		4
        /*001c*/ 	.byte	0x03, 0x1b
        /*001e*/ 	.short	0x00ff


	//----- nvinfo : EIATTR_NUM_BARRIERS
	.align		4
        /*0020*/ 	.byte	0x02, 0x4c
        /*0022*/ 	.byte	0x01
	.zero		1


	//----- nvinfo : EIATTR_MERCURY_ISA_VERSION
	.align		4
        /*0024*/ 	.byte	0x03, 0x5f
        /*0026*/ 	.short	0x0101


	//----- nvinfo : EIATTR_COOP_GROUP_MASK_REGIDS
	.align		4
        /*0028*/ 	.byte	0x04, 0x29
        /*002a*/ 	.short	(.L_564 - .L_563)


	//   ....[0]....
.L_563:
        /*002c*/ 	.word	0xffffffff


	//   ....[1]....
        /*0030*/ 	.word	0xffffffff


	//   ....[2]....
        /*0034*/ 	.word	0xffffffff


	//   ....[3]....
        /*0038*/ 	.word	0xffffffff


	//   ....[4]....
        /*003c*/ 	.word	0xffffffff


	//   ....[5]....
        /*0040*/ 	.word	0xffffffff


	//   ....[6]....
        /*0044*/ 	.word	0xffffffff


	//   ....[7]....
        /*0048*/ 	.word	0xffffffff


	//   ....[8]....
        /*004c*/ 	.word	0xffffffff


	//   ....[9]....
        /*0050*/ 	.word	0xffffffff


	//----- nvinfo : EIATTR_COOP_GROUP_INSTR_OFFSETS
	.align		4
.L_564:
        /*0054*/ 	.byte	0x04, 0x28
        /*0056*/ 	.short	(.L_566 - .L_565)


	//   ....[0]....
.L_565:
        /*0058*/ 	.word	0x00001b70


	//   ....[1]....
        /*005c*/ 	.word	0x00001b90


	//   ....[2]....
        /*0060*/ 	.word	0x00001bb0


	//   ....[3]....
        /*0064*/ 	.word	0x00001bd0


	//   ....[4]....
        /*0068*/ 	.word	0x00001bf0


	//   ....[5]....
        /*006c*/ 	.word	0x00001d90


	//   ....[6]....
        /*0070*/ 	.word	0x00001df0


	//   ....[7]....
        /*0074*/ 	.word	0x00001ed0


	//   ....[8]....
        /*0078*/ 	.word	0x00001fb0


	//   ....[9]....
        /*007c*/ 	.word	0x000020b0


	//----- nvinfo : EIATTR_EXIT_INSTR_OFFSETS
	.align		4
.L_566:
        /*0080*/ 	.byte	0x04, 0x1c
        /*0082*/ 	.short	(.L_568 - .L_567)


	//   ....[0]....
.L_567:
        /*0084*/ 	.word	0x00004a30


	//   ....[1]....
        /*0088*/ 	.word	0x00004fc0


	//----- nvinfo : EIATTR_CRS_STACK_SIZE
	.align		4
.L_568:
        /*008c*/ 	.byte	0x04, 0x1e
        /*008e*/ 	.short	(.L_570 - .L_569)
.L_569:
        /*0090*/ 	.word	0x00000000


	//----- nvinfo : EIATTR_CBANK_PARAM_SIZE
	.align		4
.L_570:
        /*0094*/ 	.byte	0x03, 0x19
        /*0096*/ 	.short	0x01d0


	//----- nvinfo : EIATTR_PARAM_CBANK
	.align		4
        /*0098*/ 	.byte	0x04, 0x0a
        /*009a*/ 	.short	(.L_572 - .L_571)
	.align		4
.L_571:
        /*009c*/ 	.word	index@(.nv.constant0._ZN5flash32flash_fwd_splitkv_combine_kernelI23Flash_fwd_kernel_traitsILi256ELi64ELi64ELi4ELb0ELb0EN7cutlass6half_tE19Flash_kernel_traitsILi256ELi64ELi64ELi4ES3_EELi4ELi7ELb1EEEvNS_16Flash_fwd_paramsE)
        /*00a0*/ 	.short	0x0210
        /*00a2*/ 	.short	0x01d0


	//----- nvinfo : EIATTR_SW_WAR
	.align		4
.L_572:
        /*00a4*/ 	.byte	0x04, 0x36
        /*00a6*/ 	.short	(.L_574 - .L_573)
.L_573:
        /*00a8*/ 	.word	0x00000008
.L_574:


//--------------------- .nv.info._ZN5flash32flash_fwd_splitkv_combine_kernelI23Flash_fwd_kernel_traitsILi256ELi64ELi64ELi4ELb0ELb0EN7cutlass6half_tE19Flash_kernel_traitsILi256ELi64ELi64ELi4ES3_EELi4ELi6ELb1EEEvNS_16Flash_fwd_paramsE --------------------------
	.section	.nv.info._ZN5flash32flash_fwd_splitkv_combine_kernelI23Flash_fwd_kernel_traitsILi256ELi64ELi64ELi4ELb0ELb0EN7cutlass6half_tE19Flash_kernel_traitsILi256ELi64ELi64ELi4ES3_EELi4ELi6ELb1EEEvNS_16Flash_fwd_paramsE,"",@"SHT_CUDA_INFO"
	.sectionflags	@""
	.align	4


	//----- nvinfo : EIATTR_CUDA_API_VERSION
	.align		4
        /*0000*/ 	.byte	0x04, 0x37
        /*0002*/ 	.short	(.L_576 - .L_575)
.L_575:
        /*0004*/ 	.word	0x00000082


	//----- nvinfo : EIATTR_KPARAM_INFO
	.align		4
.L_576:
        /*0008*/ 	.byte	0x04, 0x17
        /*000a*/ 	.short	(.L_578 - .L_577)
.L_577:
        /*000c*/ 	.word	0x00000000
        /*0010*/ 	.short	0x0000
        /*0012*/ 	.short	0x0000
        /*0014*/ 	.byte	0x00, 0xf0, 0x41, 0x07


	//----- nvinfo : EIATTR_SPARSE_MMA_MASK
	.align		4
.L_578:
        /*0018*/ 	.byte	0x03, 0x50
        /*001a*/ 	.short	0x0000


	//----- nvinfo : EIATTR_MAXREG_COUNT
	.align		4
        /*001c*/ 	.byte	0x03, 0x1b
        /*001e*/ 	.short	0x00ff


	//----- nvinfo : EIATTR_NUM_BARRIERS
	.align		4
        /*0020*/ 	.byte	0x02, 0x4c
        /*0022*/ 	.byte	0x01
	.zero		1


	//----- nvinfo : EIATTR_MERCURY_ISA_VERSION
	.align		4
        /*0024*/ 	.byte	0x03, 0x5f
        /*0026*/ 	.short	0x0101


	//----- nvinfo : EIATTR_COOP_GROUP_MASK_REGIDS
	.align		4
        /*0028*/ 	.byte	0x04, 0x29
        /*002a*/ 	.short	(.L_580 - .L_579)


	//   ....[0]....
.L_579:
        /*002c*/ 	.word	0xffffffff


	//   ....[1]....
        /*0030*/ 	.word	0xffffffff


	//   ....[2]....
        /*0034*/ 	.word	0xffffffff


	//   ....[3]....
        /*0038*/ 	.word	0xffffffff


	//   ....[4]....
        /*003c*/ 	.word	0xffffffff


	//   ....[5]....
        /*0040*/ 	.word	0xffffffff


	//   ....[6]....
        /*0044*/ 	.word	0xffffffff


	//   ....[7]....
        /*0048*/ 	.word	0xffffffff


	//   ....[8]....
        /*004c*/ 	.word	0xffffffff


	//   ....[9]....
        /*0050*/ 	.word	0xffffffff


	//----- nvinfo : EIATTR_COOP_GROUP_INSTR_OFFSETS
	.align		4
.L_580:
        /*0054*/ 	.byte	0x04, 0x28
        /*0056*/ 	.short	(.L_582 - .L_581)


	//   ....[0]....
.L_581:
        /*0058*/ 	.word	0x000016a0


	//   ....[1]....
        /*005c*/ 	.word	0x000016c0


	//   ....[2]....
        /*0060*/ 	.word	0x000016f0


	//   ....[3]....
        /*0064*/ 	.word	0x00001730


	//   ....[4]....
        /*0068*/ 	.word	0x00001770


	//   ....[5]....
        /*006c*/ 	.word	0x00001940


	//   ....[6]....
        /*0070*/ 	.word	0x00001a10


	//   ....[7]....
        /*0074*/ 	.word	0x00001a60


	//   ....[8]....
        /*0078*/ 	.word	0x00001b10


	//   ....[9]....
        /*007c*/ 	.word	0x00001c60


	//----- nvinfo : EIATTR_EXIT_INSTR_OFFSETS
	.align		4
.L_582:
        /*0080*/ 	.byte	0x04, 0x1c
        /*0082*/ 	.short	(.L_584 - .L_583)


	//   ....[0]....
.L_583:
        /*0084*/ 	.word	0x000046a0


	//   ....[1]....
        /*0088*/ 	.word	0x00004c30


	//----- nvinfo : EIATTR_CRS_STACK_SIZE
	.align		4
.L_584:
        /*008c*/ 	.byte	0x04, 0x1e
        /*008e*/ 	.short	(.L_586 - .L_585)
.L_585:
        /*0090*/ 	.word	0x00000000


	//----- nvinfo : EIATTR_CBANK_PARAM_SIZE
	.align		4
.L_586:
        /*0094*/ 	.byte	0x03, 0x19
        /*0096*/ 	.short	0x01d0


	//----- nvinfo : EIATTR_PARAM_CBANK
	.align		4
        /*0098*/ 	.byte	0x04, 0x0a
        /*009a*/ 	.short	(.L_588 - .L_587)
	.align		4
.L_587:
        /*009c*/ 	.word	index@(.nv.constant0._ZN5flash32flash_fwd_splitkv_combine_kernelI23Flash_fwd_kernel_traitsILi256ELi64ELi64ELi4ELb0ELb0EN7cutlass6half_tE19Flash_kernel_traitsILi256ELi64ELi64ELi4ES3_EELi4ELi6ELb1EEEvNS_16Flash_fwd_paramsE)
        /*00a0*/ 	.short	0x0210
        /*00a2*/ 	.short	0x01d0


	//----- nvinfo : EIATTR_SW_WAR
	.align		4
.L_588:
        /*00a4*/ 	.byte	0x04, 0x36
        /*00a6*/ 	.short	(.L_590 - .L_589)
.L_589:
        /*00a8*/ 	.word	0x00000008
.L_590:


//--------------------- .nv.info._ZN5flash32flash_fwd_splitkv_combine_kernelI23Flash_fwd_kernel_traitsILi256ELi64ELi64ELi4ELb0ELb0EN7cutlass6half_tE19Flash_kernel_traitsILi256ELi64ELi64ELi4ES3_EELi4ELi5ELb1EEEvNS_16Flash_fwd_paramsE --------------------------
	.section	.nv.info._ZN5flash32flash_fwd_splitkv_combine_kernelI23Flash_fwd_kernel_traitsILi256ELi64ELi64ELi4ELb0ELb0EN7cutlass6half_tE19Flash_kernel_traitsILi256ELi64ELi64ELi4ES3_EELi4ELi5ELb1EEEvNS_16Flash_fwd_paramsE,"",@"SHT_CUDA_INFO"
	.sectionflags	@""
	.align	4


	//----- nvinfo : EIATTR_CUDA_API_VERSION
	.align		4
        /*0000*/ 	.byte	0x04, 0x37
        /*0002*/ 	.short	(.L_592 - .L_591)
.L_591:
        /*0004*/ 	.word	0x00000082


	//----- nvinfo : EIATTR_KPARAM_INFO
	.align		4
.L_592:
        /*0008*/ 	.byte	0x04, 0x17
        /*000a*/ 	.short	(.L_594 - .L_593)
.L_593:
        /*000c*/ 	.word	0x00000000
        /*0010*/ 	.short	0x0000
        /*0012*/ 	.short	0x0000
        /*0014*/ 	.byte	0x00, 0xf0, 0x41, 0x07


	//----- nvinfo : EIATTR_SPARSE_MMA_MASK
	.align		4
.L_594:
        /*0018*/ 	.byte	0x03, 0x50
        /*001a*/ 	.short	0x0000


	//----- nvinfo : EIATTR_MAXREG_COUNT
	.align		4
        /*001c*/ 	.byte	0x03, 0x1b
        /*001e*/ 	.short	0x00ff


	//----- nvinfo : EIATTR_NUM_BARRIERS
	.align		4
        /*0020*/ 	.byte	0x02, 0x4c
        /*0022*/ 	.byte	0x01
	.zero		1


	//----- nvinfo : EIATTR_MERCURY_ISA_VERSION
	.align		4
        /*0024*/ 	.byte	0x03, 0x5f
        /*0026*/ 	.short	0x0101


	//----- nvinfo : EIATTR_COOP_GROUP_MASK_REGIDS
	.align		4
        /*0028*/ 	.byte	0x04, 0x29
        /*002a*/ 	.short	(.L_596 - .L_595)


	//   ....[0]....
.L_595:
        /*002c*/ 	.word	0xffffffff


	//   ....[1]....
        /*0030*/ 	.word	0xffffffff


	//   ....[2]....
        /*0034*/ 	.word	0xffffffff


	//   ....[3]....
        /*0038*/ 	.word	0xffffffff


	//   ....[4]....
        /*003c*/ 	.word	0xffffffff


	//   ....[5]....
        /*0040*/ 	.word	0xffffffff


	//   ....[6]....
        /*0044*/ 	.word	0xffffffff


	//   ....[7]....
        /*0048*/ 	.word	0xffffffff


	//   ....[8]....
        /*004c*/ 	.word	0xffffffff


	//   ....[9]....
        /*0050*/ 	.word	0xffffffff


	//----- nvinfo : EIATTR_COOP_GROUP_INSTR_OFFSETS
	.align		4
.L_596:
        /*0054*/ 	.byte	0x04, 0x28
        /*0056*/ 	.short	(.L_598 - .L_597)


	//   ....[0]....
.L_597:
        /*0058*/ 	.word	0x00001810


	//   ....[1]....
        /*005c*/ 	.word	0x00001870


	//   ....[2]....
        /*0060*/ 	.word	0x000018a0


	//   ....[3]....
        /*0064*/ 	.word	0x000018c0


	//   ....[4]....
        /*0068*/ 	.word	0x000018f0


	//   ....[5]....
        /*006c*/ 	.word	0x00001a20


	//   ....[6]....
        /*0070*/ 	.word	0x00001a80


	//   ....[7]....
        /*0074*/ 	.word	0x00001b10


	//   ....[8]....
        /*0078*/ 	.word	0x00001bb0


	//   ....[9]....
        /*007c*/ 	.word	0x00001ca0


	//----- nvinfo : EIATTR_EXIT_INSTR_OFFSETS
	.align		4
.L_598:
        /*0080*/ 	.byte	0x04, 0x1c
        /*0082*/ 	.short	(.L_600 - .L_599)


	//   ....[0]....
.L_599:
        /*0084*/ 	.word	0x00004690


	//   ....[1]....
        /*0088*/ 	.word	0x00004c20


	//----- nvinfo : EIATTR_CRS_STACK_SIZE
	.align		4
.L_600:
        /*008c*/ 	.byte	0x04, 0x1e
        /*008e*/ 	.short	(.L_602 - .L_601)
.L_601:
        /*0090*/ 	.word	0x00000000


	//----- nvinfo : EIATTR_CBANK_PARAM_SIZE
	.align		4
.L_602:
        /*0094*/ 	.byte	0x03, 0x19
        /*0096*/ 	.short	0x01d0


	//----- nvinfo : EIATTR_PARAM_CBANK
	.align		4
        /*0098*/ 	.byte	0x04, 0x0a
        /*009a*/ 	.short	(.L_604 - .L_603)
	.align		4
.L_603:
        /*009c*/ 	.word	index@(.nv.constant0._ZN5flash32flash_fwd_splitkv_combine_kernelI23Flash_fwd_kernel_traitsILi256ELi64ELi64ELi4ELb0ELb0EN7cutlass6half_tE19Flash_kernel_traitsILi256ELi64ELi64ELi4ES3_EELi4ELi5ELb1EEEvNS_16Flash_fwd_paramsE)
        /*00a0*/ 	.short	0x0210
        /*00a2*/ 	.short	0x01d0


	//----- nvinfo : EIATTR_SW_WAR
	.align		4
.L_604:
        /*00a4*/ 	.byte	0x04, 0x36
        /*00a6*/ 	.short	(.L_606 - .L_605)
.L_605:
        /*00a8*/ 	.word	0x00000008
.L_606:


//--------------------- .nv.info._ZN5flash32flash_fwd_splitkv_combine_kernelI23Flash_fwd_kernel_traitsILi256ELi64ELi64ELi4ELb0ELb0EN7cutlass6half_tE19Flash_kernel_traitsILi256ELi64ELi64ELi4ES3_EELi4ELi4ELb1EEEvNS_16Flash_fwd_paramsE --------------------------
	.section	.nv.info._ZN5flash32flash_fwd_splitkv_combine_kernelI23Flash_fwd_kernel_traitsILi256ELi64ELi64ELi4ELb0ELb0EN7cutlass6half_tE19Flash_kernel_traitsILi256ELi64ELi64ELi4ES3_EELi4ELi4ELb1EEEvNS_16Flash_fwd_paramsE,"",@"SHT_CUDA_INFO"
	.sectionflags	@""
	.align	4


	//----- nvinfo : EIATTR_CUDA_API_VERSION
	.align		4
        /*0000*/ 	.byte	0x04, 0x37
        /*0002*/ 	.short	(.L_608 - .L_607)
.L_607:
        /*0004*/ 	.word	0x00000082


	//----- nvinfo : EIATTR_KPARAM_INFO
	.align		4
.L_608:
        /*0008*/ 	.byte	0x04, 0x17
        /*000a*/ 	.short	(.L_610 - .L_609)
.L_609:
        /*000c*/ 	.word	0x00000000
        /*0010*/ 	.short	0x0000
        /*0012*/ 	.short	0x0000
        /*0014*/ 	.byte	0x00, 0xf0, 0x41, 0x07


	//----- nvinfo : EIATTR_SPARSE_MMA_MASK
	.align		4
.L_610:
        /*0018*/ 	.byte	0x03, 0x50
        /*001a*/ 	.short	0x0000


	//----- nvinfo : EIATTR_MAXREG_COUNT
	.align		4
        /*001c*/ 	.byte	0x03, 0x1b
        /*001e*/ 	.short	0x00ff


	//----- nvinfo : EIATTR_NUM_BARRIERS
	.align		4
        /*0020*/ 	.byte	0x02, 0x4c
        /*0022*/ 	.byte	0x01
	.zero		1


	//----- nvinfo : EIATTR_MERCURY_ISA_VERSION
	.align		4
        /*0024*/ 	.byte	0x03, 0x5f
        /*0026*/ 	.short	0x0101


	//----- nvinfo : EIATTR_COOP_GROUP_MASK_REGIDS
	.align		4
        /*0028*/ 	.byte	0x04, 0x29
        /*002a*/ 	.short	(.L_612 - .L_611)


	//   ....[0]....
.L_611:
        /*002c*/ 	.word	0xffffffff


	//   ....[1]....
        /*0030*/ 	.word	0xffffffff


	//   ....[2]....
        /*0034*/ 	.word	0xffffffff


	//   ....[3]....
        /*0038*/ 	.word	0xffffffff


	//   ....[4]....
        /*003c*/ 	.word	0xffffffff


	//   ....[5]....
        /*0040*/ 	.word	0xffffffff


	//   ....[6]....
        /*0044*/ 	.word	0xffffffff


	//   ....[7]....
        /*0048*/ 	.word	0xffffffff


	//----- nvinfo : EIATTR_COOP_GROUP_INSTR_OFFSETS
	.align		4
.L_612:
        /*004c*/ 	.byte	0x04, 0x28
        /*004e*/ 	.short	(.L_614 - .L_613)


	//   ....[0]....
.L_613:
        /*0050*/ 	.word	0x00001810


	//   ....[1]....
        /*0054*/ 	.word	0x00001880


	//   ....[2]....
        /*0058*/ 	.word	0x000018c0


	//   ....[3]....
        /*005c*/ 	.word	0x000018f0


	//   ....[4]....
        /*0060*/ 	.word	0x00001a20


	//   ....[5]....
        /*0064*/ 	.word	0x00001ad0


	//   ....[6]....
        /*0068*/ 	.word	0x00001b70


	//   ....[7]....
        /*006c*/ 	.word	0x00001c60


	//----- nvinfo : EIATTR_EXIT_INSTR_OFFSETS
	.align		4
.L_614:
        /*0070*/ 	.byte	0x04, 0x1c
        /*0072*/ 	.short	(.L_616 - .L_615)


	//   ....[0]....
.L_615:
        /*0074*/ 	.word	0x00004680


	//   ....[1]....
        /*0078*/ 	.word	0x00004c10


	//----- nvinfo : EIATTR_CRS_STACK_SIZE
	.align		4
.L_616:
        /*007c*/ 	.byte	0x04, 0x1e
        /*007e*/ 	.short	(.L_618 - .L_617)
.L_617:
        /*0080*/ 	.word	0x00000000


	//----- nvinfo : EIATTR_CBANK_PARAM_SIZE
	.align		4
.L_618:
        /*0084*/ 	.byte	0x03, 0x19
        /*0086*/ 	.short	0x01d0


	//----- nvinfo : EIATTR_PARAM_CBANK
	.align		4
        /*0088*/ 	.byte	0x04, 0x0a
        /*008a*/ 	.short	(.L_620 - .L_619)
	.align		4
.L_619:
        /*008c*/ 	.word	index@(.nv.constant0._ZN5flash32flash_fwd_splitkv_combine_kernelI23Flash_fwd_kernel_traitsILi256ELi64ELi64ELi4ELb0ELb0EN7cutlass6half_tE19Flash_kernel_traitsILi256ELi64ELi64ELi4ES3_EELi4ELi4ELb1EEEvNS_16Flash_fwd_paramsE)
        /*0090*/ 	.short	0x0210
        /*0092*/ 	.short	0x01d0


	//----- nvinfo : EIATTR_SW_WAR
	.align		4
.L_620:
        /*0094*/ 	.byte	0x04, 0x36
        /*0096*/ 	.short	(.L_622 - .L_621)
.L_621:
        /*0098*/ 	.word	0x00000008
.L_622:


//--------------------- .nv.info._ZN5flash32flash_fwd_splitkv_combine_kernelI23Flash_fwd_kernel_traitsILi256ELi64ELi64ELi4ELb0ELb0EN7cutlass6half_tE19Flash_kernel_traitsILi256ELi64ELi64ELi4ES3_EELi4ELi3ELb1EEEvNS_16Flash_fwd_paramsE --------------------------
	.section	.nv.info._ZN5flash32flash_fwd_splitkv_combine_kernelI23Flash_fwd_kernel_traitsILi256ELi64ELi64ELi4ELb0ELb0EN7cutlass6half_tE19Flash_kernel_traitsILi256ELi64ELi64ELi4ES3_EELi4ELi3ELb1EEEvNS_16Flash_fwd_paramsE,"",@"SHT_CUDA_INFO"
	.sectionflags	@""
	.align	4


	//----- nvinfo : EIATTR_CUDA_API_VERSION
	.align		4
        /*0000*/ 	.byte	0x04, 0x37
        /*0002*/ 	.short	(.L_624 - .L_623)
.L_623:
        /*0004*/ 	.word	0x00000082


	//----- nvinfo : EIATTR_KPARAM_INFO
	.align		4
.L_624:
        /*0008*/ 	.byte	0x04, 0x17
        /*000a*/ 	.short	(.L_626 - .L_625)
.L_625:
        /*000c*/ 	.word	0x00000000
        /*0010*/ 	.short	0x0000
        /*0012*/ 	.short	0x0000
        /*0014*/ 	.byte	0x00, 0xf0, 0x41, 0x07


	//----- nvinfo : EIATTR_SPARSE_MMA_MASK
	.align		4
.L_626:
        /*0018*/ 	.byte	0x03, 0x50
        /*001a*/ 	.short	0x0000


	//----- nvinfo : EIATTR_MAXREG_COUNT
	.align		4
        /*001c*/ 	.byte	0x03, 0x1b
        /*001e*/ 	.short	0x00ff


	//----- nvinfo : EIATTR_NUM_BARRIERS
	.align		4
        /*0020*/ 	.byte	0x02, 0x4c
        /*0022*/ 	.byte	0x01
	.zero		1


	//----- nvinfo : EIATTR_MERCURY_ISA_VERSION
	.align		4
        /*0024*/ 	.byte	0x03, 0x5f
        /*0026*/ 	.short	0x0101


	//----- nvinfo : EIATTR_COOP_GROUP_MASK_REGIDS
	.align		4
        /*0028*/ 	.byte	0x04, 0x29
        /*002a*/ 	.short	(.L_628 - .L_627)


	//   ....[0]....
.L_627:
        /*002c*/ 	.word	0xffffffff


	//   ....[1]....
        /*0030*/ 	.word	0xffffffff


	//   ....[2]....
        /*0034*/ 	.word	0xffffffff


	//   ....[3]....
        /*0038*/ 	.word	0xffffffff


	//   ....[4]....
        /*003c*/ 	.word	0xffffffff


	//   ....[5]....
        /*0040*/ 	.word	0xffffffff


	//----- nvinfo : EIATTR_COOP_GROUP_INSTR_OFFSETS
	.align		4
.L_628:
        /*0044*/ 	.byte	0x04, 0x28
        /*0046*/ 	.short	(.L_630 - .L_629)


	//   ....[0]....
.L_629:
        /*0048*/ 	.word	0x00001810


	//   ....[1]....
        /*004c*/ 	.word	0x000018b0


	//   ....[2]....
        /*0050*/ 	.word	0x00001910


	//   ....[3]....
        /*0054*/ 	.word	0x00001a70


	//   ....[4]....
        /*0058*/ 	.word	0x00001b20


	//   ....[5]....
        /*005c*/ 	.word	0x00001c20


	//----- nvinfo : EIATTR_EXIT_INSTR_OFFSETS
	.align		4
.L_630:
        /*0060*/ 	.byte	0x04, 0x1c
        /*0062*/ 	.short	(.L_632 - .L_631)


	//   ....[0]....
.L_631:
        /*0064*/ 	.word	0x00004640


	//   ....[1]....
        /*0068*/ 	.word	0x00004bd0


	//----- nvinfo : EIATTR_CRS_STACK_SIZE
	.align		4
.L_632:
        /*006c*/ 	.byte	0x04, 0x1e
        /*006e*/ 	.short	(.L_634 - .L_633)
.L_633:
        /*0070*/ 	.word	0x00000000


	//----- nvinfo : EIATTR_CBANK_PARAM_SIZE
	.align		4
.L_634:
        /*0074*/ 	.byte	0x03, 0x19
        /*0076*/ 	.short	0x01d0


	//----- nvinfo : EIATTR_PARAM_CBANK
	.align		4
        /*0078*/ 	.byte	0x04, 0x0a
        /*007a*/ 	.short	(.L_636 - .L_635)
	.align		4
.L_635:
        /*007c*/ 	.word	index@(.nv.constant0._ZN5flash32flash_fwd_splitkv_combine_kernelI23Flash_fwd_kernel_traitsILi256ELi64ELi64ELi4ELb0ELb0EN7cutlass6half_tE19Flash_kernel_traitsILi256ELi64ELi64ELi4ES3_EELi4ELi3ELb1EEEvNS_16Flash_fwd_paramsE)
        /*0080*/ 	.short	0x0210
        /*0082*/ 	.short	0x01d0


	//----- nvinfo : EIATTR_SW_WAR
	.align		4
.L_636:
        /*0084*/ 	.byte	0x04, 0x36
        /*0086*/ 	.short	(.L_638 - .L_637)
.L_637:
        /*0088*/ 	.word	0x00000008
.L_638:


//--------------------- .nv.info._ZN5flash32flash_fwd_splitkv_combine_kernelI23Flash_fwd_kernel_traitsILi256ELi64ELi64ELi4ELb0ELb0EN7cutlass6half_tE19Flash_kernel_traitsILi256ELi64ELi64ELi4ES3_EELi4ELi2ELb1EEEvNS_16Flash_fwd_paramsE --------------------------
	.section	.nv.info._ZN5flash32flash_fwd_splitkv_combine_kernelI23Flash_fwd_kernel_traitsILi256ELi64ELi64ELi4ELb0ELb0EN7cutlass6half_tE19Flash_kernel_traitsILi256ELi64ELi64ELi4ES3_EELi4ELi2ELb1EEEvNS_16Flash_fwd_paramsE,"",@"SHT_CUDA_INFO"
	.sectionflags	@""
	.align	4


	//----- nvinfo : EIATTR_CUDA_API_VERSION
	.align		4
        /*0000*/ 	.byte	0x04, 0x37
        /*0002*/ 	.short	(.L_640 - .L_639)
.L_639:
        /*0004*/ 	.word	0x00000082


	//----- nvinfo : EIATTR_KPARAM_INFO
	.align		4
.L_640:
        /*0008*/ 	.byte	0x04, 0x17
        /*000a*/ 	.short	(.L_642 - .L_641)
.L_641:
        /*000c*/ 	.word	0x00000000
        /*0010*/ 	.short	0x0000
        /*0012*/ 	.short	0x0000
        /*0014*/ 	.byte	0x00, 0xf0, 0x41, 0x07


	//----- nvinfo : EIATTR_SPARSE_MMA_MASK
	.align		4
.L_642:
        /*0018*/ 	.byte	0x03, 0x50
        /*001a*/ 	.short	0x0000


	//----- nvinfo : EIATTR_MAXREG_COUNT
	.align		4
        /*001c*/ 	.byte	0x03, 0x1b
        /*001e*/ 	.short	0x00ff


	//----- nvinfo : EIATTR_NUM_BARRIERS
	.align		4
        /*0020*/ 	.byte	0x02, 0x4c
        /*0022*/ 	.byte	0x01
	.zero		1


	//----- nvinfo : EIATTR_MERCURY_ISA_VERSION
	.align		4
        /*0024*/ 	.byte	0x03, 0x5f
        /*0026*/ 	.short	0x0101


	//----- nvinfo : EIATTR_COOP_GROUP_MASK_REGIDS
	.align		4
        /*0028*/ 	.byte	0x04, 0x29
        /*002a*/ 	.short	(.L_644 - .L_643)


	//   ....[0]....
.L_643:
        /*002c*/ 	.word	0xffffffff


	//   ....[1]....
        /*0030*/ 	.word	0xffffffff


	//   ....[2]....
        /*0034*/ 	.word	0xffffffff


	//   ....[3]....
        /*0038*/ 	.word	0xffffffff


	//----- nvinfo : EIATTR_COOP_GROUP_INSTR_OFFSETS
	.align		4
.L_644:
        /*003c*/ 	.byte	0x04, 0x28
        /*003e*/ 	.short	(.L_646 - .L_645)


	//   ....[0]....
.L_645:
        /*0040*/ 	.word	0x000018a0


	//   ....[1]....
        /*0044*/ 	.word	0x000018d0


	//   ....[2]....
        /*0048*/ 	.word	0x00001a50


	//   ....[3]....
        /*004c*/ 	.word	0x00001b90


	//----- nvinfo : EIATTR_EXIT_INSTR_OFFSETS
	.align		4
.L_646:
        /*0050*/ 	.byte	0x04, 0x1c
        /*0052*/ 	.short	(.L_648 - .L_647)


	//   ....[0]....
.L_647:
        /*0054*/ 	.word	0x00004570


	//   ....[1]....
        /*0058*/ 	.word	0x00004b00


	//----- nvinfo : EIATTR_CRS_STACK_SIZE
	.align		4
.L_648:
        /*005c*/ 	.byte	0x04, 0x1e
        /*005e*/ 	.short	(.L_650 - .L_649)
.L_649:
        /*0060*/ 	.word	0x00000000


	//----- nvinfo : EIATTR_CBANK_PARAM_SIZE
	.align		4
.L_650:
        /*0064*/ 	.byte	0x03, 0x19
        /*0066*/ 	.short	0x01d0


	//----- nvinfo : EIATTR_PARAM_CBANK
	.align		4
        /*0068*/ 	.byte	0x04, 0x0a
        /*006a*/ 	.short	(.L_652 - .L_651)
	.align		4
.L_651:
        /*006c*/ 	.word	index@(.nv.constant0._ZN5flash32flash_fwd_splitkv_combine_kernelI23Flash_fwd_kernel_traitsILi256ELi64ELi64ELi4ELb0ELb0EN7cutlass6half_tE19Flash_kernel_traitsILi256ELi64ELi64ELi4ES3_EELi4ELi2ELb1EEEvNS_16Flash_fwd_paramsE)
        /*0070*/ 	.short	0x0210
        /*0072*/ 	.short	0x01d0


	//----- nvinfo : EIATTR_SW_WAR
	.align		4
.L_652:
        /*0074*/ 	.byte	0x04, 0x36
        /*0076*/ 	.short	(.L_654 - .L_653)
.L_653:
        /*0078*/ 	.word	0x00000008
.L_654:


//--------------------- .nv.info._ZN5flash32flash_fwd_splitkv_combine_kernelI23Flash_fwd_kernel_traitsILi256ELi64ELi64ELi4ELb0ELb0EN7cutlass6half_tE19Flash_kernel_traitsILi256ELi64ELi64ELi4ES3_EELi4ELi1ELb1EEEvNS_16Flash_fwd_paramsE --------------------------
	.section	.nv.info._ZN5flash32flash_fwd_splitkv_combine_kernelI23Flash_fwd_kernel_traitsILi256ELi64ELi64ELi4ELb0ELb0EN7cutlass6half_tE19Flash_kernel_traitsILi256ELi64ELi64ELi4ES3_EELi4ELi1ELb1EEEvNS_16Flash_fwd_paramsE,"",@"SHT_CUDA_INFO"
	.sectionflags	@""
	.align	4


	//----- nvinfo : EIATTR_CUDA_API_VERSION
	.align		4
        /*0000*/ 	.byte	0x04, 0x37
        /*0002*/ 	.short	(.L_656 - .L_655)
.L_655:
        /*0004*/ 	.word	0x00000082


	//----- nvinfo : EIATTR_KPARAM_INFO
	.align		4
.L_656:
        /*0008*/ 	.byte	0x04, 0x17
        /*000a*/ 	.short	(.L_658 - .L_657)
.L_657:
        /*000c*/ 	.word	0x00000000
        /*0010*/ 	.short	0x0000
        /*0012*/ 	.short	0x0000
        /*0014*/ 	.byte	0x00, 0xf0, 0x41, 0x07


	//----- nvinfo : EIATTR_SPARSE_MMA_MASK
	.align		4
.L_658:
        /*0018*/ 	.byte	0x03, 0x50
        /*001a*/ 	.short	0x0000


	//----- nvinfo : EIATTR_MAXREG_COUNT
	.align		4
        /*001c*/ 	.byte	0x03, 0x1b
        /*001e*/ 	.short	0x00ff


	//----- nvinfo : EIATTR_NUM_BARRIERS
	.align		4
        /*0020*/ 	.byte	0x02, 0x4c
        /*0022*/ 	.byte	0x01
	.zero		1


	//----- nvinfo : EIATTR_MERCURY_ISA_VERSION
	.align		4
        /*0024*/ 	.byte	0x03, 0x5f
        /*0026*/ 	.short	0x0101


	//----- nvinfo : EIATTR_COOP_GROUP_MASK_REGIDS
	.align		4
        /*0028*/ 	.byte	0x04, 0x29
        /*002a*/ 	.short	(.L_660 - .L_659)


	//   ....[0]....
.L_659:
        /*002c*/ 	.word	0xffffffff


	//   ....[1]....
        /*0030*/ 	.word	0xffffffff


	//----- nvinfo : EIATTR_COOP_GROUP_INSTR_OFFSETS
	.align		4
.L_660:
        /*0034*/ 	.byte	0x04, 0x28
        /*0036*/ 	.short	(.L_662 - .L_661)


	//   ....[0]....
.L_661:
        /*0038*/ 	.word	0x000018a0


	//   ....[1]....
        /*003c*/ 	.word	0x00001b00


	//----- nvinfo : EIATTR_EXIT_INSTR_OFFSETS
	.align		4
.L_662:
        /*0040*/ 	.byte	0x04, 0x1c
        /*0042*/ 	.short	(.L_664 - .L_663)


	//   ....[0]....
.L_663:
        /*0044*/ 	.word	0x00004620


	//   ....[1]....
        /*0048*/ 	.word	0x00004b90


	//----- nvinfo : EIATTR_CRS_STACK_SIZE
	.align		4
.L_664:
        /*004c*/ 	.byte	0x04, 0x1e
        /*004e*/ 	.short	(.L_666 - .L_665)
.L_665:
        /*0050*/ 	.word	0x00000000


	//----- nvinfo : EIATTR_CBANK_PARAM_SIZE
	.align		4
.L_666:
        /*0054*/ 	.byte	0x03, 0x19
        /*0056*/ 	.short	0x01d0


	//----- nvinfo : EIATTR_PARAM_CBANK
	.align		4
        /*0058*/ 	.byte	0x04, 0x0a
        /*005a*/ 	.short	(.L_668 - .L_667)
	.align		4
.L_667:
        /*005c*/ 	.word	index@(.nv.constant0._ZN5flash32flash_fwd_splitkv_combine_kernelI23Flash_fwd_kernel_traitsILi256ELi64ELi64ELi4ELb0ELb0EN7cutlass6half_tE19Flash_kernel_traitsILi256ELi64ELi64ELi4ES3_EELi4ELi1ELb1EEEvNS_16Flash_fwd_paramsE)
        /*0060*/ 	.short	0x0210
        /*0062*/ 	.short	0x01d0


	//----- nvinfo : EIATTR_SW_WAR
	.align		4
.L_668:
        /*0064*/ 	.byte	0x04, 0x36
        /*0066*/ 	.short	(.L_670 - .L_669)
.L_669:
        /*0068*/ 	.word	0x00000008
.L_670:


//--------------------- .nv.info._ZN5flash24flash_fwd_splitkv_kernelI23Flash_fwd_kernel_traitsILi256ELi64ELi64ELi4ELb0ELb0EN7cutlass6half_tE19Flash_kernel_traitsILi256ELi64ELi64ELi4ES3_EELb0ELb0ELb0ELb0ELb0ELb0ELb0ELb0EEEvNS_16Flash_fwd_paramsE --------------------------
	.section	.nv.info._ZN5flash24flash_fwd_splitkv_kernelI23Flash_fwd_kernel_traitsILi256ELi64ELi64ELi4ELb0ELb0EN7cutlass6half_tE19Flash_kernel_traitsILi256ELi64ELi64ELi4ES3_EELb0ELb0ELb0ELb0ELb0ELb0ELb0ELb0EEEvNS_16Flash_fwd_paramsE,"",@"SHT_CUDA_INFO"
	.sectionflags	@""
	.align	4


	//----- nvinfo : EIATTR_CUDA_API_VERSION
	.align		4
        /*0000*/ 	.byte	0x04, 0x37
        /*0002*/ 	.short	(.L_672 - .L_671)
.L_671:
        /*0004*/ 	.word	0x00000082


	//----- nvinfo : EIATTR_KPARAM_INFO
	.align		4
.L_672:
        /*0008*/ 	.byte	0x04, 0x17
        /*000a*/ 	.short	(.L_674 - .L_673)
.L_673:
        /*000c*/ 	.word	0x00000000
        /*0010*/ 	.short	0x0000
        /*0012*/ 	.short	0x0000
        /*0014*/ 	.byte	0x00, 0xf0, 0x41, 0x07


	//----- nvinfo : EIATTR_SPARSE_MMA_MASK
	.align		4
.L_674:
        /*0018*/ 	.byte	0x03, 0x50
        /*001a*/ 	.short	0x0000


	//----- nvinfo : EIATTR_MAXREG_COUNT
	.align		4
        /*001c*/ 	.byte	0x03, 0x1b
        /*001e*/ 	.short	0x00ff


	//----- nvinfo : EIATTR_NUM_BARRIERS
	.align		4
        /*0020*/ 	.byte	0x02, 0x4c
        /*0022*/ 	.byte	0x01
	.zero		1


	//----- nvinfo : EIATTR_MERCURY_ISA_VERSION
	.align		4
        /*0024*/ 	.byte	0x03, 0x5f
        /*0026*/ 	.short	0x0101


	//----- nvinfo : EIATTR_INT_WARP_WIDE_INSTR_OFFSETS
	.align		4
        /*0028*/ 	.byte	0x04, 0x31
        /*002a*/ 	.short	(.L_676 - .L_675)


	//   ....[0]....
.L_675:
        /*002c*/ 	.word	0x00004490


	//----- nvinfo : EIATTR_COOP_GROUP_MASK_REGIDS
	.align		4
.L_676:
        /*0030*/ 	.byte	0x04, 0x29
        /*0032*/ 	.short	(.L_678 - .L_677)


	//   ....[0]....
.L_677:
        /*0034*/ 	.word	0xffffffff


	//   ....[1]....
        /*0038*/ 	.word	0xffffffff


	//   ....[2]....
        /*003c*/ 	.word	0xffffffff


	//   ....[3]....
        /*0040*/ 	.word	0xffffffff


	//   ....[4]....
        /*0044*/ 	.word	0xffffffff


	//   ....[5]....
        /*0048*/ 	.word	0xffffffff


	//   ....[6]....
        /*004c*/ 	.word	0xffffffff


	//   ....[7]....
        /*0050*/ 	.word	0xffffffff


	//   ....[8]....
        /*0054*/ 	.word	0xffffffff


	//   ....[9]....
        /*0058*/ 	.word	0xffffffff


	//   ....[10]....
        /*005c*/ 	.word	0xffffffff


	//   ....[11]....
        /*0060*/ 	.word	0xffffffff


	//----- nvinfo : EIATTR_COOP_GROUP_INSTR_OFFSETS
	.align		4
.L_678:
        /*0064*/ 	.byte	0x04, 0x28
        /*0066*/ 	.short	(.L_680 - .L_679)


	//   ....[0]....
.L_679:
        /*0068*/ 	.word	0x00006b10


	//   ....[1]....
        /*006c*/ 	.word	0x00006b30


	//   ....[2]....
        /*0070*/ 	.word	0x00006bd0


	//   ....[3]....
        /*0074*/ 	.word	0x00006be0


	//   ....[4]....
        /*0078*/ 	.word	0x0000a7b0


	//   ....[5]....
        /*007c*/ 	.word	0x0000a7d0


	//   ....[6]....
        /*0080*/ 	.word	0x0000a800


	//   ....[7]....
        /*0084*/ 	.word	0x0000a810


	//   ....[8]....
        /*0088*/ 	.word	0x0000c410


	//   ....[9]....
        /*008c*/ 	.word	0x0000c450


	//   ....[10]....
        /*0090*/ 	.word	0x0000c4b0


	//   ....[11]....
        /*0094*/ 	.word	0x0000c4e0


	//----- nvinfo : EIATTR_EXIT_INSTR_OFFSETS
	.align		4
.L_680:
        /*0098*/ 	.byte	0x04, 0x1c
        /*009a*/ 	.short	(.L_682 - .L_681)


	//   ....[0]....
.L_681:
        /*009c*/ 	.word	0x000004b0


	//   ....[1]....
        /*00a0*/ 	.word	0x00000f40


	//   ....[2]....
        /*00a4*/ 	.word	0x00000f70


	//   ....[3]....
        /*00a8*/ 	.word	0x0000e270


	//   ....[4]....
        /*00ac*/ 	.word	0x0000e3a0


	//   ....[5]....
        /*00b0*/ 	.word	0x0000e3c0


	//----- nvinfo : EIATTR_CRS_STACK_SIZE
	.align		4
.L_682:
        /*00b4*/ 	.byte	0x04, 0x1e
        /*00b6*/ 	.short	(.L_684 - .L_683)
.L_683:
        /*00b8*/ 	.word	0x00000000


	//----- nvinfo : EIATTR_CBANK_PARAM_SIZE
	.align		4
.L_684:
        /*00bc*/ 	.byte	0x03, 0x19
        /*00be*/ 	.short	0x01d0


	//----- nvinfo : EIATTR_PARAM_CBANK
	.align		4
        /*00c0*/ 	.byte	0x04, 0x0a
        /*00c2*/ 	.short	(.L_686 - .L_685)
	.align		4
.L_685:
        /*00c4*/ 	.word	index@(.nv.constant0._ZN5flash24flash_fwd_splitkv_kernelI23Flash_fwd_kernel_traitsILi256ELi64ELi64ELi4ELb0ELb0EN7cutlass6half_tE19Flash_kernel_traitsILi256ELi64ELi64ELi4ES3_EELb0ELb0ELb0ELb0ELb0ELb0ELb0ELb0EEEvNS_16Flash_fwd_paramsE)
        /*00c8*/ 	.short	0x0210
        /*00ca*/ 	.short	0x01d0


	//----- nvinfo : EIATTR_SW_WAR
	.align		4
.L_686:
        /*00cc*/ 	.byte	0x04, 0x36
        /*00ce*/ 	.short	(.L_688 - .L_687)
.L_687:
        /*00d0*/ 	.word	0x00000008
.L_688:


//--------------------- .nv.info._ZN5flash24flash_fwd_splitkv_kernelI23Flash_fwd_kernel_traitsILi256ELi64ELi64ELi4ELb0ELb0EN7cutlass6half_tE19Flash_kernel_traitsILi256ELi64ELi64ELi4ES3_EELb0ELb0ELb0ELb0ELb0ELb1ELb0ELb0EEEvNS_16Flash_fwd_paramsE --------------------------
	.section	.nv.info._ZN5flash24flash_fwd_splitkv_kernelI23Flash_fwd_kernel_traitsILi256ELi64ELi64ELi4ELb0ELb0EN7cutlass6half_tE19Flash_kernel_traitsILi256ELi64ELi64ELi4ES3_EELb0ELb0ELb0ELb0ELb0ELb1ELb0ELb0EEEvNS_16Flash_fwd_paramsE,"",@"SHT_CUDA_INFO"
	.sectionflags	@""
	.align	4


	//----- nvinfo : EIATTR_CUDA_API_VERSION
	.align		4
        /*0000*/ 	.byte	0x04, 0x37
        /*0002*/ 	.short	(.L_690 - .L_689)
.L_689:
        /*0004*/ 	.word	0x00000082


	//----- nvinfo : EIATTR_KPARAM_INFO
	.align		4
.L_690:
        /*0008*/ 	.byte	0x04, 0x17
        /*000a*/ 	.short	(.L_692 - .L_691)
.L_691:
        /*000c*/ 	.word	0x00000000
        /*0010*/ 	.short	0x0000
        /*0012*/ 	.short	0x0000
        /*0014*/ 	.byte	0x00, 0xf0, 0x41, 0x07


	//----- nvinfo : EIATTR_SPARSE_MMA_MASK
	.align		4
.L_692:
        /*0018*/ 	.byte	0x03, 0x50
        /*001a*/ 	.short	0x0000


	//----- nvinfo : EIATTR_MAXREG_COUNT
	.align		4
        /*001c*/ 	.byte	0x03, 0x1b
        /*001e*/ 	.short	0x00ff


	//----- nvinfo : EIATTR_NUM_BARRIERS
	.align		4
        /*0020*/ 	.byte	0x02, 0x4c
        /*0022*/ 	.byte	0x01
	.zero		1


	//----- nvinfo : EIATTR_MERCURY_ISA_VERSION
	.align		4
        /*0024*/ 	.byte	0x03, 0x5f
        /*0026*/ 	.short	0x0101


	//----- nvinfo : EIATTR_INT_WARP_WIDE_INSTR_OFFSETS
	.align		4
        /*0028*/ 	.byte	0x04, 0x31
        /*002a*/ 	.short	(.L_694 - .L_693)


	//   ....[0]....
.L_693:
        /*002c*/ 	.word	0x00004490


	//----- nvinfo : EIATTR_COOP_GROUP_MASK_REGIDS
	.align		4
.L_694:
        /*0030*/ 	.byte	0x04, 0x29
        /*0032*/ 	.short	(.L_696 - .L_695)


	//   ....[0]....
.L_695:
        /*0034*/ 	.word	0xffffffff


	//   ....[1]....
        /*0038*/ 	.word	0xffffffff


	//   ....[2]....
        /*003c*/ 	.word	0xffffffff


	//   ....[3]....
        /*0040*/ 	.word	0xffffffff


	//   ....[4]....
        /*0044*/ 	.word	0xffffffff


	//   ....[5]....
        /*0048*/ 	.word	0xffffffff


	//   ....[6]....
        /*004c*/ 	.word	0xffffffff


	//   ....[7]....
        /*0050*/ 	.word	0xffffffff


	//   ....[8]....
        /*0054*/ 	.word	0xffffffff


	//   ....[9]....
        /*0058*/ 	.word	0xffffffff


	//   ....[10]....
        /*005c*/ 	.word	0xffffffff


	//   ....[11]....
        /*0060*/ 	.word	0xffffffff


	//----- nvinfo : EIATTR_COOP_GROUP_INSTR_OFFSETS
	.align		4
.L_696:
        /*0064*/ 	.byte	0x04, 0x28
        /*0066*/ 	.short	(.L_698 - .L_697)


	//   ....[0]....
.L_697:
        /*0068*/ 	.word	0x00006f10


	//   ....[1]....
        /*006c*/ 	.word	0x00006f30


	//   ....[2]....
        /*0070*/ 	.word	0x00006fd0


	//   ....[3]....
        /*0074*/ 	.word	0x00006fe0


	//   ....[4]....
        /*0078*/ 	.word	0x0000af60


	//   ....[5]....
        /*007c*/ 	.word	0x0000af80


	//   ....[6]....
        /*0080*/ 	.word	0x0000afb0


	//   ....[7]....
        /*0084*/ 	.word	0x0000afc0


	//   ....[8]....
        /*0088*/ 	.word	0x0000cbf0


	//   ....[9]....
        /*008c*/ 	.word	0x0000cc30


	//   ....[10]....
        /*0090*/ 	.word	0x0000cc90


	//   ....[11]....
        /*0094*/ 	.word	0x0000ccc0


	//----- nvinfo : EIATTR_EXIT_INSTR_OFFSETS
	.align		4
.L_698:
        /*0098*/ 	.byte	0x04, 0x1c
        /*009a*/ 	.short	(.L_700 - .L_699)


	//   ....[0]....
.L_699:
        /*009c*/ 	.word	0x000004b0


	//   ....[1]....
        /*00a0*/ 	.word	0x00000f40


	//   ....[2]....
        /*00a4*/ 	.word	0x00000f70


	//   ....[3]....
        /*00a8*/ 	.word	0x0000ea50


	//   ....[4]....
        /*00ac*/ 	.word	0x0000eb80


	//   ....[5]....
        /*00b0*/ 	.word	0x0000eba0


	//----- nvinfo : EIATTR_CRS_STACK_SIZE
	.align		4
.L_700:
        /*00b4*/ 	.byte	0x04, 0x1e
        /*00b6*/ 	.short	(.L_702 - .L_701)
.L_701:
        /*00b8*/ 	.word	0x00000000


	//----- nvinfo : EIATTR_CBANK_PARAM_SIZE
	.align		4
.L_702:
        /*00bc*/ 	.byte	0x03, 0x19
        /*00be*/ 	.short	0x01d0


	//----- nvinfo : EIATTR_PARAM_CBANK
	.align		4
        /*00c0*/ 	.byte	0x04, 0x0a
        /*00c2*/ 	.short	(.L_704 - .L_703)
	.align		4
.L_703:
        /*00c4*/ 	.word	index@(.nv.constant0._ZN5flash24flash_fwd_splitkv_kernelI23Flash_fwd_kernel_traitsILi256ELi64ELi64ELi4ELb0ELb0EN7cutlass6half_tE19Flash_kernel_traitsILi256ELi64ELi64ELi4ES3_EELb0ELb0ELb0ELb0ELb0ELb1ELb0ELb0EEEvNS_16Flash_fwd_paramsE)
        /*00c8*/ 	.short	0x0210
        /*00ca*/ 	.short	0x01d0


	//----- nvinfo : EIATTR_SW_WAR
	.align		4
.L_704:
        /*00cc*/ 	.byte	0x04, 0x36
        /*00ce*/ 	.short	(.L_706 - .L_705)
.L_705:
        /*00d0*/ 	.word	0x00000008
.L_706:


//--------------------- .nv.info._ZN5flash24flash_fwd_splitkv_kernelI23Flash_fwd_kernel_traitsILi256ELi64ELi64ELi4ELb0ELb0EN7cutlass6half_tE19Flash_kernel_traitsILi256ELi64ELi64ELi4ES3_EELb0ELb0ELb0ELb0ELb0ELb0ELb0ELb1EEEvNS_16Flash_fwd_paramsE --------------------------
	.section	.nv.info._ZN5flash24flash_fwd_splitkv_kernelI23Flash_fwd_kernel_traitsILi256ELi64ELi64ELi4ELb0ELb0EN7cutlass6half_tE19Flash_kernel_traitsILi256ELi64ELi64ELi4ES3_EELb0ELb0ELb0ELb0ELb0ELb0ELb0ELb1EEEvNS_16Flash_fwd_paramsE,"",@"SHT_CUDA_INFO"
	.sectionflags	@""
	.align	4


	//----- nvinfo : EIATTR_CUDA_API_VERSION
	.align		4
        /*0000*/ 	.byte	0x04, 0x37
        /*0002*/ 	.short	(.L_708 - .L_707)
.L_707:
        /*0004*/ 	.word	0x00000082


	//----- nvinfo : EIATTR_KPARAM_INFO
	.align		4
.L_708:
        /*0008*/ 	.byte	0x04, 0x17
        /*000a*/ 	.short	(.L_710 - .L_709)
.L_709:
        /*000c*/ 	.word	0x00000000
        /*0010*/ 	.short	0x0000
        /*0012*/ 	.short	0x0000
        /*0014*/ 	.byte	0x00, 0xf0, 0x41, 0x07


	//----- nvinfo : EIATTR_SPARSE_MMA_MASK
	.align		4
.L_710:
        /*0018*/ 	.byte	0x03, 0x50
        /*001a*/ 	.short	0x0000


	//----- nvinfo : EIATTR_MAXREG_COUNT
	.align		4
        /*001c*/ 	.byte	0x03, 0x1b
        /*001e*/ 	.short	0x00ff


	//----- nvinfo : EIATTR_NUM_BARRIERS
	.align		4
        /*0020*/ 	.byte	0x02, 0x4c
        /*0022*/ 	.byte	0x01
	.zero		1


	//----- nvinfo : EIATTR_MERCURY_ISA_VERSION
	.align		4
        /*0024*/ 	.byte	0x03, 0x5f
        /*0026*/ 	.short	0x0101


	//----- nvinfo : EIATTR_COOP_GROUP_MASK_REGIDS
	.align		4
        /*0028*/ 	.byte	0x04, 0x29
        /*002a*/ 	.short	(.L_712 - .L_711)


	//   ....[0]....
.L_711:
        /*002c*/ 	.word	0xffffffff


	//   ....[1]....
        /*0030*/ 	.word	0xffffffff


	//   ....[2]....
        /*0034*/ 	.word	0xffffffff


	//   ....[3]....
        /*0038*/ 	.word	0xffffffff


	//   ....[4]....
        /*003c*/ 	.word	0xffffffff


	//   ....[5]....
        /*0040*/ 	.word	0xffffffff


	//   ....[6]....
        /*0044*/ 	.word	0xffffffff


	//   ....[7]....
        /*0048*/ 	.word	0xffffffff


	//   ....[8]....
        /*004c*/ 	.word	0xffffffff


	//   ....[9]....
        /*0050*/ 	.word	0xffffffff


	//   ....[10]....
        /*0054*/ 	.word	0xffffffff


	//   ....[11]....
        /*0058*/ 	.word	0xffffffff


	//   ....[12]....
        /*005c*/ 	.word	0x05000004


	//   ....[13]....
        /*0060*/ 	.word	0x05000004


	//   ....[14]....
        /*0064*/ 	.word	0x05000004


	//   ....[15]....
        /*0068*/ 	.word	0x05000004


	//----- nvinfo : EIATTR_COOP_GROUP_INSTR_OFFSETS
	.align		4
.L_712:
        /*006c*/ 	.byte	0x04, 0x28
        /*006e*/ 	.short	(.L_714 - .L_713)


	//   ....[0]....
.L_713:
        /*0070*/ 	.word	0x0001c930


	//   ....[1]....
        /*0074*/ 	.word	0x0001c950


	//   ....[2]....
        /*0078*/ 	.word	0x0001c9f0


	//   ....[3]....
        /*007c*/ 	.word	0x0001ca00


	//   ....[4]....
        /*0080*/ 	.word	0x000208a0


	//   ....[5]....
        /*0084*/ 	.word	0x00020940


	//   ....[6]....
        /*0088*/ 	.word	0x00020960


	//   ....[7]....
        /*008c*/ 	.word	0x00020980


	//   ....[8]....
        /*0090*/ 	.word	0x00022620


	//   ....[9]....
        /*0094*/ 	.word	0x00022630


	//   ....[10]....
        /*0098*/ 	.word	0x00022660


	//   ....[11]....
        /*009c*/ 	.word	0x00022670


	//   ....[12]....
        /*00a0*/ 	.word	0x00024a00


	//   ....[13]....
        /*00a4*/ 	.word	0x00024a80


	//   ....[14]....
        /*00a8*/ 	.word	0x00024b00


	//   ....[15]....
        /*00ac*/ 	.word	0x00024b70


	//----- nvinfo : EIATTR_EXIT_INSTR_OFFSETS
	.align		4
.L_714:
        /*00b0*/ 	.byte	0x04, 0x1c
        /*00b2*/ 	.short	(.L_716 - .L_715)


	//   ....[0]....
.L_715:
        /*00b4*/ 	.word	0x00000090


	//----- nvinfo : EIATTR_CRS_STACK_SIZE
	.align		4
.L_716:
        /*00b8*/ 	.byte	0x04, 0x1e
        /*00ba*/ 	.short	(.L_718 - .L_717)
.L_717:
        /*00bc*/ 	.word	0x00000000


	//----- nvinfo : EIATTR_CBANK_PARAM_SIZE
	.align		4
.L_718:
        /*00c0*/ 	.byte	0x03, 0x19
        /*00c2*/ 	.short	0x01d0


	//----- nvinfo : EIATTR_PARAM_CBANK
	.align		4
        /*00c4*/ 	.byte	0x04, 0x0a
        /*00c6*/ 	.short	(.L_720 - .L_719)
	.align		4
.L_719:
        /*00c8*/ 	.word	index@(.nv.constant0._ZN5flash24flash_fwd_splitkv_kernelI23Flash_fwd_kernel_traitsILi256ELi64ELi64ELi4ELb0ELb0EN7cutlass6half_tE19Flash_kernel_traitsILi256ELi64ELi64ELi4ES3_EELb0ELb0ELb0ELb0ELb0ELb0ELb0ELb1EEEvNS_16Flash_fwd_paramsE)
        /*00cc*/ 	.short	0x0210
        /*00ce*/ 	.short	0x01d0


	//----- nvinfo : EIATTR_SW_WAR
	.align		4
.L_720:
        /*00d0*/ 	.byte	0x04, 0x36
        /*00d2*/ 	.short	(.L_722 - .L_721)
.L_721:
        /*00d4*/ 	.word	0x00000008
.L_722:


//--------------------- .nv.info._ZN5flash24flash_fwd_splitkv_kernelI23Flash_fwd_kernel_traitsILi256ELi64ELi64ELi4ELb0ELb0EN7cutlass6half_tE19Flash_kernel_traitsILi256ELi64ELi64ELi4ES3_EELb0ELb0ELb0ELb0ELb0ELb1ELb0ELb1EEEvNS_16Flash_fwd_paramsE --------------------------
	.section	.nv.info._ZN5flash24flash_fwd_splitkv_kernelI23Flash_fwd_kernel_traitsILi256ELi64ELi64ELi4ELb0ELb0EN7cutlass6half_tE19Flash_kernel_traitsILi256ELi64ELi64ELi4ES3_EELb0ELb0ELb0ELb0ELb0ELb1ELb0ELb1EEEvNS_16Flash_fwd_paramsE,"",@"SHT_CUDA_INFO"
	.sectionflags	@""
	.align	4


	//----- nvinfo : EIATTR_CUDA_API_VERSION
	.align		4
        /*0000*/ 	.byte	0x04, 0x37
        /*0002*/ 	.short	(.L_724 - .L_723)
.L_723:
        /*0004*/ 	.word	0x00000082


	//----- nvinfo : EIATTR_KPARAM_INFO
	.align		4
.L_724:
        /*0008*/ 	.byte	0x04, 0x17
        /*000a*/ 	.short	(.L_726 - .L_725)
.L_725:
        /*000c*/ 	.word	0x00000000
        /*0010*/ 	.short	0x0000
        /*0012*/ 	.short	0x0000
        /*0014*/ 	.byte	0x00, 0xf0, 0x41, 0x07


	//----- nvinfo : EIATTR_SPARSE_MMA_MASK
	.align		4
.L_726:
        /*0018*/ 	.byte	0x03, 0x50
        /*001a*/ 	.short	0x0000


	//----- nvinfo : EIATTR_MAXREG_COUNT
	.align		4
        /*001c*/ 	.byte	0x03, 0x1b
        /*001e*/ 	.short	0x00ff


	//----- nvinfo : EIATTR_NUM_BARRIERS
	.align		4
        /*0020*/ 	.byte	0x02, 0x4c
        /*0022*/ 	.byte	0x01
	.zero		1


	//----- nvinfo : EIATTR_MERCURY_ISA_VERSION
	.align		4
        /*0024*/ 	.byte	0x03, 0x5f
        /*0026*/ 	.short	0x0101


	//----- nvinfo : EIATTR_COOP_GROUP_MASK_REGIDS
	.align		4
        /*0028*/ 	.byte	0x04, 0x29
        /*002a*/ 	.short	(.L_728 - .L_727)


	//   ....[0]....
.L_727:
        /*002c*/ 	.word	0xffffffff


	//   ....[1]....
        /*0030*/ 	.word	0xffffffff


	//   ....[2]....
        /*0034*/ 	.word	0xffffffff


	//   ....[3]....
        /*0038*/ 	.word	0xffffffff


	//   ....[4]....
        /*003c*/ 	.word	0xffffffff


	//   ....[5]....
        /*0040*/ 	.word	0xffffffff


	//   ....[6]....
        /*0044*/ 	.word	0xffffffff


	//   ....[7]....
        /*0048*/ 	.word	0xffffffff


	//   ....[8]....
        /*004c*/ 	.word	0xffffffff


	//   ....[9]....
        /*0050*/ 	.word	0xffffffff


	//   ....[10]....
        /*0054*/ 	.word	0xffffffff


	//   ....[11]....
        /*0058*/ 	.word	0xffffffff


	//   ....[12]....
        /*005c*/ 	.word	0x05000002


	//   ....[13]....
        /*0060*/ 	.word	0x05000002


	//   ....[14]....
        /*0064*/ 	.word	0x05000002


	//   ....[15]....
        /*0068*/ 	.word	0x05000002


	//----- nvinfo : EIATTR_COOP_GROUP_INSTR_OFFSETS
	.align		4
.L_728:
        /*006c*/ 	.byte	0x04, 0x28
        /*006e*/ 	.short	(.L_730 - .L_729)


	//   ....[0]....
.L_729:
        /*0070*/ 	.word	0x0001b840


	//   ....[1]....
        /*0074*/ 	.word	0x0001b890


	//   ....[2]....
        /*0078*/ 	.word	0x0001b8e0


	//   ....[3]....
        /*007c*/ 	.word	0x0001b920


	//   ....[4]....
        /*0080*/ 	.word	0x0001fc00


	//   ....[5]....
        /*0084*/ 	.word	0x0001fc30


	//   ....[6]....
        /*0088*/ 	.word	0x0001fc50


	//   ....[7]....
        /*008c*/ 	.word	0x0001fc70


	//   ....[8]....
        /*0090*/ 	.word	0x00021ac0


	//   ....[9]....
        /*0094*/ 	.word	0x00021ad0


	//   ....[10]....
        /*0098*/ 	.word	0x00021b00


	//   ....[11]....
        /*009c*/ 	.word	0x00021b10


	//   ....[12]....
        /*00a0*/ 	.word	0x00023e60


	//   ....[13]....
        /*00a4*/ 	.word	0x00023ed0


	//   ....[14]....
        /*00a8*/ 	.word	0x00023f30


	//   ....[15]....
        /*00ac*/ 	.word	0x00023fa0


	//----- nvinfo : EIATTR_EXIT_INSTR_OFFSETS
	.align		4
.L_730:
        /*00b0*/ 	.byte	0x04, 0x1c
        /*00b2*/ 	.short	(.L_732 - .L_731)


	//   ....[0]....
.L_731:
        /*00b4*/ 	.word	0x00000090


	//----- nvinfo : EIATTR_CRS_STACK_SIZE
	.align		4
.L_732:
        /*00b8*/ 	.byte	0x04, 0x1e
        /*00ba*/ 	.short	(.L_734 - .L_733)
.L_733:
        /*00bc*/ 	.word	0x00000000


	//----- nvinfo : EIATTR_CBANK_PARAM_SIZE
	.align		4
.L_734:
        /*00c0*/ 	.byte	0x03, 0x19
        /*00c2*/ 	.short	0x01d0


	//----- nvinfo : EIATTR_PARAM_CBANK
	.align		4
        /*00c4*/ 	.byte	0x04, 0x0a
        /*00c6*/ 	.short	(.L_736 - .L_735)
	.align		4
.L_735:
        /*00c8*/ 	.word	index@(.nv.constant0._ZN5flash24flash_fwd_splitkv_kernelI23Flash_fwd_kernel_traitsILi256ELi64ELi64ELi4ELb0ELb0EN7cutlass6half_tE19Flash_kernel_traitsILi256ELi64ELi64ELi4ES3_EELb0ELb0ELb0ELb0ELb0ELb1ELb0ELb1EEEvNS_16Flash_fwd_paramsE)
        /*00cc*/ 	.short	0x0210
        /*00ce*/ 	.short	0x01d0


	//----- nvinfo : EIATTR_SW_WAR
	.align		4
.L_736:
        /*00d0*/ 	.byte	0x04, 0x36
        /*00d2*/ 	.short	(.L_738 - .L_737)
.L_737:
        /*00d4*/ 	.word	0x00000008
.L_738:


//--------------------- .nv.info._ZN5flash24flash_fwd_splitkv_kernelI23Flash_fwd_kernel_traitsILi256ELi64ELi64ELi4ELb0ELb0EN7cutlass6half_tE19Flash_kernel_traitsILi256ELi64ELi64ELi4ES3_EELb0ELb0ELb0ELb0ELb0ELb0ELb1ELb0EEEvNS_16Flash_fwd_paramsE --------------------------
	.section	.nv.info._ZN5flash24flash_fwd_splitkv_kernelI23Flash_fwd_kernel_traitsILi256ELi64ELi64ELi4ELb0ELb0EN7cutlass6half_tE19Flash_kernel_traitsILi256ELi64ELi64ELi4ES3_EELb0ELb0ELb0ELb0ELb0ELb0ELb1ELb0EEEvNS_16Flash_fwd_paramsE,"",@"SHT_CUDA_INFO"
	.sectionflags	@""
	.align	4


	//----- nvinfo : EIATTR_CUDA_API_VERSION
	.align		4
        /*0000*/ 	.byte	0x04, 0x37
        /*0002*/ 	.short	(.L_740 - .L_739)
.L_739:
        /*0004*/ 	.word	0x00000082


	//----- nvinfo : EIATTR_KPARAM_INFO
	.align		4
.L_740:
        /*0008*/ 	.byte	0x04, 0x17
        /*000a*/ 	.short	(.L_742 - .L_741)
.L_741:
        /*000c*/ 	.word	0x00000000
        /*0010*/ 	.short	0x0000
        /*0012*/ 	.short	0x0000
        /*0014*/ 	.byte	0x00, 0xf0, 0x41, 0x07


	//----- nvinfo : EIATTR_SPARSE_MMA_MASK
	.align		4
.L_742:
        /*0018*/ 	.byte	0x03, 0x50
        /*001a*/ 	.short	0x0000


	//----- nvinfo : EIATTR_MAXREG_COUNT
	.align		4
        /*001c*/ 	.byte	0x03, 0x1b
        /*001e*/ 	.short	0x00ff


	//----- nvinfo : EIATTR_NUM_BARRIERS
	.align		4
        /*0020*/ 	.byte	0x02, 0x4c
        /*0022*/ 	.byte	0x01
	.zero		1


	//----- nvinfo : EIATTR_MERCURY_ISA_VERSION
	.align		4
        /*0024*/ 	.byte	0x03, 0x5f
        /*0026*/ 	.short	0x0101


	//----- nvinfo : EIATTR_INT_WARP_WIDE_INSTR_OFFSETS
	.align		4
        /*0028*/ 	.byte	0x04, 0x31
        /*002a*/ 	.short	(.L_744 - .L_743)


	//   ....[0]....
.L_743:
        /*002c*/ 	.word	0x000048f0


	//----- nvinfo : EIATTR_COOP_GROUP_MASK_REGIDS
	.align		4
.L_744:
        /*0030*/ 	.byte	0x04, 0x29
        /*0032*/ 	.short	(.L_746 - .L_745)


	//   ....[0]....
.L_745:
        /*0034*/ 	.word	0xffffffff


	//   ....[1]....
        /*0038*/ 	.word	0xffffffff


	//   ....[2]....
        /*003c*/ 	.word	0xffffffff


	//   ....[3]....
        /*0040*/ 	.word	0xffffffff


	//   ....[4]....
        /*0044*/ 	.word	0xffffffff


	//   ....[5]....
        /*0048*/ 	.word	0xffffffff


	//   ....[6]....
        /*004c*/ 	.word	0xffffffff


	//   ....[7]....
        /*0050*/ 	.word	0xffffffff


	//   ....[8]....
        /*0054*/ 	.word	0xffffffff


	//   ....[9]....
        /*0058*/ 	.word	0xffffffff


	//   ....[10]....
        /*005c*/ 	.word	0xffffffff


	//   ....[11]....
        /*0060*/ 	.word	0xffffffff


	//----- nvinfo : EIATTR_COOP_GROUP_INSTR_OFFSETS
	.align		4
.L_746:
        /*0064*/ 	.byte	0x04, 0x28
        /*0066*/ 	.short	(.L_748 - .L_747)


	//   ....[0]....
.L_747:
        /*0068*/ 	.word	0x00006f50


	//   ....[1]....
        /*006c*/ 	.word	0x00006f70


	//   ....[2]....
        /*0070*/ 	.word	0x00007010


	//   ....[3]....
        /*0074*/ 	.word	0x00007020


	//   ....[4]....
        /*0078*/ 	.word	0x0000ac40


	//   ....[5]....
        /*007c*/ 	.word	0x0000ac60


	//   ....[6]....
        /*0080*/ 	.word	0x0000ac90


	//   ....[7]....
        /*0084*/ 	.word	0x0000aca0


	//   ....[8]....
        /*0088*/ 	.word	0x0000c890


	//   ....[9]....
        /*008c*/ 	.word	0x0000c8d0


	//   ....[10]....
        /*0090*/ 	.word	0x0000c980


	//   ....[11]....
        /*0094*/ 	.word	0x0000c990


	//----- nvinfo : EIATTR_EXIT_INSTR_OFFSETS
	.align		4
.L_748:
        /*0098*/ 	.byte	0x04, 0x1c
        /*009a*/ 	.short	(.L_750 - .L_749)


	//   ....[0]....
.L_749:
        /*009c*/ 	.word	0x000005a0


	//   ....[1]....
        /*00a0*/ 	.word	0x000013a0


	//   ....[2]....
        /*00a4*/ 	.word	0x000013d0


	//   ....[3]....
        /*00a8*/ 	.word	0x0000e5a0


	//   ....[4]....
        /*00ac*/ 	.word	0x0000e650


	//   ....[5]....
        /*00b0*/ 	.word	0x0000e670


	//----- nvinfo : EIATTR_CRS_STACK_SIZE
	.align		4
.L_750:
        /*00b4*/ 	.byte	0x04, 0x1e
        /*00b6*/ 	.short	(.L_752 - .L_751)
.L_751:
        /*00b8*/ 	.word	0x00000000


	//----- nvinfo : EIATTR_CBANK_PARAM_SIZE
	.align		4
.L_752:
        /*00bc*/ 	.byte	0x03, 0x19
        /*00be*/ 	.short	0x01d0


	//----- nvinfo : EIATTR_PARAM_CBANK
	.align		4
        /*00c0*/ 	.byte	0x04, 0x0a
        /*00c2*/ 	.short	(.L_754 - .L_753)
	.align		4
.L_753:
        /*00c4*/ 	.word	index@(.nv.constant0._ZN5flash24flash_fwd_splitkv_kernelI23Flash_fwd_kernel_traitsILi256ELi64ELi64ELi4ELb0ELb0EN7cutlass6half_tE19Flash_kernel_traitsILi256ELi64ELi64ELi4ES3_EELb0ELb0ELb0ELb0ELb0ELb0ELb1ELb0EEEvNS_16Flash_fwd_paramsE)
        /*00c8*/ 	.short	0x0210
        /*00ca*/ 	.short	0x01d0


	//----- nvinfo : EIATTR_SW_WAR
	.align		4
.L_754:
        /*00cc*/ 	.byte	0x04, 0x36
        /*00ce*/ 	.short	(.L_756 - .L_755)
.L_755:
        /*00d0*/ 	.word	0x00000008
.L_756:


//--------------------- .nv.info._ZN5flash24flash_fwd_splitkv_kernelI23Flash_fwd_kernel_traitsILi256ELi64ELi64ELi4ELb0ELb0EN7cutlass6half_tE19Flash_kernel_traitsILi256ELi64ELi64ELi4ES3_EELb0ELb0ELb0ELb0ELb0ELb1ELb1ELb0EEEvNS_16Flash_fwd_paramsE --------------------------
	.section	.nv.info._ZN5flash24flash_fwd_splitkv_kernelI23Flash_fwd_kernel_traitsILi256ELi64ELi64ELi4ELb0ELb0EN7cutlass6half_tE19Flash_kernel_traitsILi256ELi64ELi64ELi4ES3_EELb0ELb0ELb0ELb0ELb0ELb1ELb1ELb0EEEvNS_16Flash_fwd_paramsE,"",@"SHT_CUDA_INFO"
	.sectionflags	@""
	.align	4


	//----- nvinfo : EIATTR_CUDA_API_VERSION
	.align		4
        /*0000*/ 	.byte	0x04, 0x37
        /*0002*/ 	.short	(.L_758 - .L_757)
.L_757:
        /*0004*/ 	.word	0x00000082


	//----- nvinfo : EIATTR_KPARAM_INFO
	.align		4
.L_758:
        /*0008*/ 	.byte	0x04, 0x17
        /*000a*/ 	.short	(.L_760 - .L_759)
.L_759:
        /*000c*/ 	.word	0x00000000
        /*0010*/ 	.short	0x0000
        /*0012*/ 	.short	0x0000
        /*0014*/ 	.byte	0x00, 0xf0, 0x41, 0x07


	//----- nvinfo : EIATTR_SPARSE_MMA_MASK
	.align		4
.L_760:
        /*0018*/ 	.byte	0x03, 0x50
        /*001a*/ 	.short	0x0000


	//----- nvinfo : EIATTR_MAXREG_COUNT
	.align		4
        /*001c*/ 	.byte	0x03, 0x1b
        /*001e*/ 	.short	0x00ff


	//----- nvinfo : EIATTR_NUM_BARRIERS
	.align		4
        /*0020*/ 	.byte	0x02, 0x4c
        /*0022*/ 	.byte	0x01
	.zero		1


	//----- nvinfo : EIATTR_MERCURY_ISA_VERSION
	.align		4
        /*0024*/ 	.byte	0x03, 0x5f
        /*0026*/ 	.short	0x0101


	//----- nvinfo : EIATTR_INT_WARP_WIDE_INSTR_OFFSETS
	.align		4
        /*0028*/ 	.byte	0x04, 0x31
        /*002a*/ 	.short	(.L_762 - .L_761)


	//   ....[0]....
.L_761:
        /*002c*/ 	.word	0x000048f0


	//----- nvinfo : EIATTR_COOP_GROUP_MASK_REGIDS
	.align		4
.L_762:
        /*0030*/ 	.byte	0x04, 0x29
        /*0032*/ 	.short	(.L_764 - .L_763)


	//   ....[0]....
.L_763:
        /*0034*/ 	.word	0xffffffff


	//   ....[1]....
        /*0038*/ 	.word	0xffffffff


	//   ....[2]....
        /*003c*/ 	.word	0xffffffff


	//   ....[3]....
        /*0040*/ 	.word	0xffffffff


	//   ....[4]....
        /*0044*/ 	.word	0xffffffff


	//   ....[5]....
        /*0048*/ 	.word	0xffffffff


	//   ....[6]....
        /*004c*/ 	.word	0xffffffff


	//   ....[7]....
        /*0050*/ 	.word	0xffffffff


	//   ....[8]....
        /*0054*/ 	.word	0xffffffff


	//   ....[9]....
        /*0058*/ 	.word	0xffffffff


	//   ....[10]....
        /*005c*/ 	.word	0xffffffff


	//   ....[11]....
        /*0060*/ 	.word	0xffffffff


	//----- nvinfo : EIATTR_COOP_GROUP_INSTR_OFFSETS
	.align		4
.L_764:
        /*0064*/ 	.byte	0x04, 0x28
        /*0066*/ 	.short	(.L_766 - .L_765)


	//   ....[0]....
.L_765:
        /*0068*/ 	.word	0x00007360


	//   ....[1]....
        /*006c*/ 	.word	0x00007380


	//   ....[2]....
        /*0070*/ 	.word	0x00007420


	//   ....[3]....
        /*0074*/ 	.word	0x00007430


	//   ....[4]....
        /*0078*/ 	.word	0x0000b400


	//   ....[5]....
        /*007c*/ 	.word	0x0000b420


	//   ....[6]....
        /*0080*/ 	.word	0x0000b450


	//   ....[7]....
        /*0084*/ 	.word	0x0000b460


	//   ....[8]....
        /*0088*/ 	.word	0x0000d0c0


	//   ....[9]....
        /*008c*/ 	.word	0x0000d100


	//   ....[10]....
        /*0090*/ 	.word	0x0000d1b0


	//   ....[11]....
        /*0094*/ 	.word	0x0000d1c0


	//----- nvinfo : EIATTR_EXIT_INSTR_OFFSETS
	.align		4
.L_766:
        /*0098*/ 	.byte	0x04, 0x1c
        /*009a*/ 	.short	(.L_768 - .L_767)


	//   ....[0]....
.L_767:
        /*009c*/ 	.word	0x000005a0


	//   ....[1]....
        /*00a0*/ 	.word	0x000013a0


	//   ....[2]....
        /*00a4*/ 	.word	0x000013d0


	//   ....[3]....
        /*00a8*/ 	.word	0x0000edd0


	//   ....[4]....
        /*00ac*/ 	.word	0x0000ee80


	//   ....[5]....
        /*00b0*/ 	.word	0x0000eea0


	//----- nvinfo : EIATTR_CRS_STACK_SIZE
	.align		4
.L_768:
        /*00b4*/ 	.byte	0x04, 0x1e
        /*00b6*/ 	.short	(.L_770 - .L_769)
.L_769:
        /*00b8*/ 	.word	0x00000000


	//----- nvinfo : EIATTR_CBANK_PARAM_SIZE
	.align		4
.L_770:
        /*00bc*/ 	.byte	0x03, 0x19
        /*00be*/ 	.short	0x01d0


	//----- nvinfo : EIATTR_PARAM_CBANK
	.align		4
        /*00c0*/ 	.byte	0x04, 0x0a
        /*00c2*/ 	.short	(.L_772 - .L_771)
	.align		4
.L_771:
        /*00c4*/ 	.word	index@(.nv.constant0._ZN5flash24flash_fwd_splitkv_kernelI23Flash_fwd_kernel_traitsILi256ELi64ELi64ELi4ELb0ELb0EN7cutlass6half_tE19Flash_kernel_traitsILi256ELi64ELi64ELi4ES3_EELb0ELb0ELb0ELb0ELb0ELb1ELb1ELb0EEEvNS_16Flash_fwd_paramsE)
        /*00c8*/ 	.short	0x0210
        /*00ca*/ 	.short	0x01d0


	//----- nvinfo : EIATTR_SW_WAR
	.align		4
.L_772:
        /*00cc*/ 	.byte	0x04, 0x36
        /*00ce*/ 	.short	(.L_774 - .L_773)
.L_773:
        /*00d0*/ 	.word	0x00000008
.L_774:


//--------------------- .nv.info._ZN5flash24flash_fwd_splitkv_kernelI23Flash_fwd_kernel_traitsILi256ELi64ELi64ELi4ELb0ELb0EN7cutlass6half_tE19Flash_kernel_traitsILi256ELi64ELi64ELi4ES3_EELb0ELb0ELb0ELb0ELb0ELb0ELb1ELb1EEEvNS_16Flash_fwd_paramsE --------------------------
	.section	.nv.info._ZN5flash24flash_fwd_splitkv_kernelI23Flash_fwd_kernel_traitsILi256ELi64ELi64ELi4ELb0ELb0EN7cutlass6half_tE19Flash_kernel_traitsILi256ELi64ELi64ELi4ES3_EELb0ELb0ELb0ELb0ELb0ELb0ELb1ELb1EEEvNS_16Flash_fwd_paramsE,"",@"SHT_CUDA_INFO"
	.sectionflags	@""
	.align	4


	//----- nvinfo : EIATTR_CUDA_API_VERSION
	.align		4
        /*0000*/ 	.byte	0x04, 0x37
        /*0002*/ 	.short	(.L_776 - .L_775)
.L_775:
        /*0004*/ 	.word	0x00000082


	//----- nvinfo : EIATTR_KPARAM_INFO
	.align		4
.L_776:
        /*0008*/ 	.byte	0x04, 0x17
        /*000a*/ 	.short	(.L_778 - .L_777)
.L_777:
        /*000c*/ 	.word	0x00000000
        /*0010*/ 	.short	0x0000
        /*0012*/ 	.short	0x0000
        /*0014*/ 	.byte	0x00, 0xf0, 0x41, 0x07


	//----- nvinfo : EIATTR_SPARSE_MMA_MASK
	.align		4
.L_778:
        /*0018*/ 	.byte	0x03, 0x50
        /*001a*/ 	.short	0x0000


	//----- nvinfo : EIATTR_MAXREG_COUNT
	.align		4
        /*001c*/ 	.byte	0x03, 0x1b
        /*001e*/ 	.short	0x00ff


	//----- nvinfo : EIATTR_NUM_BARRIERS
	.align		4
        /*0020*/ 	.byte	0x02, 0x4c
        /*0022*/ 	.byte	0x01
	.zero		1


	//----- nvinfo : EIATTR_MERCURY_ISA_VERSION
	.align		4
        /*0024*/ 	.byte	0x03, 0x5f
        /*0026*/ 	.short	0x0101


	//----- nvinfo : EIATTR_COOP_GROUP_MASK_REGIDS
	.align		4
        /*0028*/ 	.byte	0x04, 0x29
        /*002a*/ 	.short	(.L_780 - .L_779)


	//   ....[0]....
.L_779:
        /*002c*/ 	.word	0xffffffff


	//   ....[1]....
        /*0030*/ 	.word	0xffffffff


	//   ....[2]....
        /*0034*/ 	.word	0xffffffff


	//   ....[3]....
        /*0038*/ 	.word	0xffffffff


	//   ....[4]....
        /*003c*/ 	.word	0xffffffff


	//   ....[5]....
        /*0040*/ 	.word	0xffffffff


	//   ....[6]....
        /*0044*/ 	.word	0xffffffff


	//   ....[7]....
        /*0048*/ 	.word	0xffffffff


	//   ....[8]....
        /*004c*/ 	.word	0xffffffff


	//   ....[9]....
        /*0050*/ 	.word	0xffffffff


	//   ....[10]....
        /*0054*/ 	.word	0xffffffff


	//   ....[11]....
        /*0058*/ 	.word	0xffffffff


	//   ....[12]....
        /*005c*/ 	.word	0x0500000a


	//   ....[13]....
        /*0060*/ 	.word	0x0500000a


	//   ....[14]....
        /*0064*/ 	.word	0x0500000a


	//   ....[15]....
        /*0068*/ 	.word	0x0500000a


	//----- nvinfo : EIATTR_COOP_GROUP_INSTR_OFFSETS
	.align		4
.L_780:
        /*006c*/ 	.byte	0x04, 0x28
        /*006e*/ 	.short	(.L_782 - .L_781)


	//   ....[0]....
.L_781:
        /*0070*/ 	.word	0x0001b780


	//   ....[1]....
        /*0074*/ 	.word	0x0001b7d0


	//   ....[2]....
        /*0078*/ 	.word	0x0001b820


	//   ....[3]....
        /*007c*/ 	.word	0x0001b860


	//   ....[4]....
        /*0080*/ 	.word	0x0001f720


	//   ....[5]....
        /*0084*/ 	.word	0x0001f740


	//   ....[6]....
        /*0088*/ 	.word	0x0001f760


	//   ....[7]....
        /*008c*/ 	.word	0x0001f780


	//   ....[8]....
        /*0090*/ 	.word	0x00021470


	//   ....[9]....
        /*0094*/ 	.word	0x00021480


	//   ....[10]....
        /*0098*/ 	.word	0x000214b0


	//   ....[11]....
        /*009c*/ 	.word	0x000214c0


	//   ....[12]....
        /*00a0*/ 	.word	0x00023690


	//   ....[13]....
        /*00a4*/ 	.word	0x00023700


	//   ....[14]....
        /*00a8*/ 	.word	0x00023760


	//   ....[15]....
        /*00ac*/ 	.word	0x000237d0


	//----- nvinfo : EIATTR_EXIT_INSTR_OFFSETS
	.align		4
.L_782:
        /*00b0*/ 	.byte	0x04, 0x1c
        /*00b2*/ 	.short	(.L_784 - .L_783)


	//   ....[0]....
.L_783:
        /*00b4*/ 	.word	0x000001f0


	//----- nvinfo : EIATTR_CRS_STACK_SIZE
	.align		4
.L_784:
        /*00b8*/ 	.byte	0x04, 0x1e
        /*00ba*/ 	.short	(.L_786 - .L_785)
.L_785:
        /*00bc*/ 	.word	0x00000000


	//----- nvinfo : EIATTR_CBANK_PARAM_SIZE
	.align		4
.L_786:
        /*00c0*/ 	.byte	0x03, 0x19
        /*00c2*/ 	.short	0x01d0


	//----- nvinfo : EIATTR_PARAM_CBANK
	.align		4
        /*00c4*/ 	.byte	0x04, 0x0a
        /*00c6*/ 	.short	(.L_788 - .L_787)
	.align		4
.L_787:
        /*00c8*/ 	.word	index@(.nv.constant0._ZN5flash24flash_fwd_splitkv_kernelI23Flash_fwd_kernel_traitsILi256ELi64ELi64ELi4ELb0ELb0EN7cutlass6half_tE19Flash_kernel_traitsILi256ELi64ELi64ELi4ES3_EELb0ELb0ELb0ELb0ELb0ELb0ELb1ELb1EEEvNS_16Flash_fwd_paramsE)
        /*00cc*/ 	.short	0x0210
        /*00ce*/ 	.short	0x01d0


	//----- nvinfo : EIATTR_SW_WAR
	.align		4
.L_788:
        /*00d0*/ 	.byte	0x04, 0x36
        /*00d2*/ 	.short	(.L_790 - .L_789)
.L_789:
        /*00d4*/ 	.word	0x00000008
.L_790:


//--------------------- .nv.info._ZN5flash24flash_fwd_splitkv_kernelI23Flash_fwd_kernel_traitsILi256ELi64ELi64ELi4ELb0ELb0EN7cutlass6half_tE19Flash_kernel_traitsILi256ELi64ELi64ELi4ES3_EELb0ELb0ELb0ELb0ELb0ELb1ELb1ELb1EEEvNS_16Flash_fwd_paramsE --------------------------
	.section	.nv.info._ZN5flash24flash_fwd_splitkv_kernelI23Flash_fwd_kernel_traitsILi256ELi64ELi64ELi4ELb0ELb0EN7cutlass6half_tE19Flash_kernel_traitsILi256ELi64ELi64ELi4ES3_EELb0ELb0ELb0ELb0ELb0ELb1ELb1ELb1EEEvNS_16Flash_fwd_paramsE,"",@"SHT_CUDA_INFO"
	.sectionflags	@""
	.align	4


	//----- nvinfo : EIATTR_CUDA_API_VERSION
	.align		4
        /*0000*/ 	.byte	0x04, 0x37
        /*0002*/ 	.short	(.L_792 - .L_791)
.L_791:
        /*0004*/ 	.word	0x00000082


	//----- nvinfo : EIATTR_KPARAM_INFO
	.align		4
.L_792:
        /*0008*/ 	.byte	0x04, 0x17
        /*000a*/ 	.short	(.L_794 - .L_793)
.L_793:
        /*000c*/ 	.word	0x00000000
        /*0010*/ 	.short	0x0000
        /*0012*/ 	.short	0x0000
        /*0014*/ 	.byte	0x00, 0xf0, 0x41, 0x07


	//----- nvinfo : EIATTR_SPARSE_MMA_MASK
	.align		4
.L_794:
        /*0018*/ 	.byte	0x03, 0x50
        /*001a*/ 	.short	0x0000


	//----- nvinfo : EIATTR_MAXREG_COUNT
	.align		4
        /*001c*/ 	.byte	0x03, 0x1b
        /*001e*/ 	.short	0x00ff


	//----- nvinfo : EIATTR_NUM_BARRIERS
	.align		4
        /*0020*/ 	.byte	0x02, 0x4c
        /*0022*/ 	.byte	0x01
	.zero		1


	//----- nvinfo : EIATTR_ANNOTATIONS
	.align		4
        /*0024*/ 	.byte	0x04, 0x55
        /*0026*/ 	.short	(.L_796 - .L_795)


	//   ....[0]....
.L_795:
        /*0028*/ 	.word	0x00000001
        /*002c*/ 	.byte	0x60, 0xd5, 0x01, 0x00, 0x01, 0x00, 0x00, 0x00, 0x50, 0xee, 0x01, 0x00


	//----- nvinfo : EIATTR_MERCURY_ISA_VERSION
	.align		4
.L_796:
        /*0038*/ 	.byte	0x03, 0x5f
        /*003a*/ 	.short	0x0101


	//----- nvinfo : EIATTR_COOP_GROUP_MASK_REGIDS
	.align		4
        /*003c*/ 	.byte	0x04, 0x29
        /*003e*/ 	.short	(.L_798 - .L_797)


	//   ....[0]....
.L_797:
        /*0040*/ 	.word	0xffffffff


	//   ....[1]....
        /*0044*/ 	.word	0xffffffff


	//   ....[2]....
        /*0048*/ 	.word	0xffffffff


	//   ....[3]....
        /*004c*/ 	.word	0xffffffff


	//   ....[4]....
        /*0050*/ 	.word	0xffffffff


	//   ....[5]....
        /*0054*/ 	.word	0xffffffff


	//   ....[6]....
        /*0058*/ 	.word	0xffffffff


	//   ....[7]....
        /*005c*/ 	.word	0xffffffff


	//   ....[8]....
        /*0060*/ 	.word	0xffffffff


	//   ....[9]....
        /*0064*/ 	.word	0xffffffff


	//   ....[10]....
        /*0068*/ 	.word	0xffffffff


	//   ....[11]....
        /*006c*/ 	.word	0xffffffff


	//   ....[12]....
        /*0070*/ 	.word	0x0500000a


	//   ....[13]....
        /*0074*/ 	.word	0x0500000a


	//   ....[14]....
        /*0078*/ 	.word	0x0500000a


	//   ....[15]....
        /*007c*/ 	.word	0x0500000a


	//----- nvinfo : EIATTR_COOP_GROUP_INSTR_OFFSETS
	.align		4
.L_798:
        /*0080*/ 	.byte	0x04, 0x28
        /*0082*/ 	.short	(.L_800 - .L_799)


	//   ....[0]....
.L_799:
        /*0084*/ 	.word	0x0001bbf0


	//   ....[1]....
        /*0088*/ 	.word	0x0001bc40


	//   ....[2]....
        /*008c*/ 	.word	0x0001bc90


	//   ....[3]....
        /*0090*/ 	.word	0x0001bcd0


	//   ....[4]....
        /*0094*/ 	.word	0x00020010


	//   ....[5]....
        /*0098*/ 	.word	0x00020040


	//   ....[6]....
        /*009c*/ 	.word	0x00020060


	//   ....[7]....
        /*00a0*/ 	.word	0x00020080


	//   ....[8]....
        /*00a4*/ 	.word	0x00021f00


	//   ....[9]....
        /*00a8*/ 	.word	0x00021f10


	//   ....[10]....
        /*00ac*/ 	.word	0x00021f40


	//   ....[11]....
        /*00b0*/ 	.word	0x00021f50


	//   ....[12]....
        /*00b4*/ 	.word	0x00024120


	//   ....[13]....
        /*00b8*/ 	.word	0x00024190


	//   ....[14]....
        /*00bc*/ 	.word	0x000241f0


	//   ....[15]....
        /*00c0*/ 	.word	0x00024260


	//----- nvinfo : EIATTR_EXIT_INSTR_OFFSETS
	.align		4
.L_800:
        /*00c4*/ 	.byte	0x04, 0x1c
        /*00c6*/ 	.short	(.L_802 - .L_801)


	//   ....[0]....
.L_801:
        /*00c8*/ 	.word	0x00000200


	//----- nvinfo : EIATTR_CRS_STACK_SIZE
	.align		4
.L_802:
        /*00cc*/ 	.byte	0x04, 0x1e
        /*00ce*/ 	.short	(.L_804 - .L_803)
.L_803:
        /*00d0*/ 	.word	0x00000000


	//----- nvinfo : EIATTR_CBANK_PARAM_SIZE
	.align		4
.L_804:
        /*00d4*/ 	.byte	0x03, 0x19
        /*00d6*/ 	.short	0x01d0


	//----- nvinfo : EIATTR_PARAM_CBANK
	.align		4
        /*00d8*/ 	.byte	0x04, 0x0a
        /*00da*/ 	.short	(.L_806 - .L_805)
	.align		4
.L_805:
        /*00dc*/ 	.word	index@(.nv.constant0._ZN5flash24flash_fwd_splitkv_kernelI23Flash_fwd_kernel_traitsILi256ELi64ELi64ELi4ELb0ELb0EN7cutlass6half_tE19Flash_kernel_traitsILi256ELi64ELi64ELi4ES3_EELb0ELb0ELb0ELb0ELb0ELb1ELb1ELb1EEEvNS_16Flash_fwd_paramsE)
        /*00e0*/ 	.short	0x0210
        /*00e2*/ 	.short	0x01d0


	//----- nvinfo : EIATTR_SW_WAR
	.align		4
.L_806:
        /*00e4*/ 	.byte	0x04, 0x36
        /*00e6*/ 	.short	(.L_808 - .L_807)
.L_807:
        /*00e8*/ 	.word	0x00000008
.L_808:


//--------------------- .nv.info._ZN5flash24flash_fwd_splitkv_kernelI23Flash_fwd_kernel_traitsILi256ELi64ELi64ELi4ELb0ELb0EN7cutlass6half_tE19Flash_kernel_traitsILi256ELi64ELi64ELi4ES3_EELb0ELb1ELb0ELb0ELb0ELb0ELb0ELb0EEEvNS_16Flash_fwd_paramsE --------------------------
	.section	.nv.info._ZN5flash24flash_fwd_splitkv_kernelI23Flash_fwd_kernel_traitsILi256ELi64ELi64ELi4ELb0ELb0EN7cutlass6half_tE19Flash_kernel_traitsILi256ELi64ELi64ELi4ES3_EELb0ELb1ELb0ELb0ELb0ELb0ELb0ELb0EEEvNS_16Flash_fwd_paramsE,"",@"SHT_CUDA_INFO"
	.sectionflags	@""
	.align	4


	//----- nvinfo : EIATTR_CUDA_API_VERSION
	.align		4
        /*0000*/ 	.byte	0x04, 0x37
        /*0002*/ 	.short	(.L_810 - .L_809)
.L_809:
        /*0004*/ 	.word	0x00000082


	//----- nvinfo : EIATTR_KPARAM_INFO
	.align		4
.L_810:
        /*0008*/ 	.byte	0x04, 0x17
        /*000a*/ 	.short	(.L_812 - .L_811)
.L_811:
        /*000c*/ 	.word	0x00000000
        /*0010*/ 	.short	0x0000
        /*0012*/ 	.short	0x0000
        /*0014*/ 	.byte	0x00, 0xf0, 0x41, 0x07


	//----- nvinfo : EIATTR_SPARSE_MMA_MASK
	.align		4
.L_812:
        /*0018*/ 	.byte	0x03, 0x50
        /*001a*/ 	.short	0x0000


	//----- nvinfo : EIATTR_MAXREG_COUNT
	.align		4
        /*001c*/ 	.byte	0x03, 0x1b
        /*001e*/ 	.short	0x00ff


	//----- nvinfo : EIATTR_NUM_BARRIERS
	.align		4
        /*0020*/ 	.byte	0x02, 0x4c
        /*0022*/ 	.byte	0x01
	.zero		1


	//----- nvinfo : EIATTR_ANNOTATIONS
	.align		4
        /*0024*/ 	.byte	0x04, 0x55
        /*0026*/ 	.short	(.L_814 - .L_813)


	//   ....[0]....
.L_813:
        /*0028*/ 	.word	0x00000001
        /*002c*/ 	.byte	0x50, 0x00, 0x01, 0x00, 0x01, 0x00, 0x00, 0x00, 0x10, 0x25, 0x01, 0x00


	//----- nvinfo : EIATTR_MERCURY_ISA_VERSION
	.align		4
.L_814:
        /*0038*/ 	.byte	0x03, 0x5f
        /*003a*/ 	.short	0x0101


	//----- nvinfo : EIATTR_INT_WARP_WIDE_INSTR_OFFSETS
	.align		4
        /*003c*/ 	.byte	0x04, 0x31
        /*003e*/ 	.short	(.L_816 - .L_815)


	//   ....[0]....
.L_815:
        /*0040*/ 	.word	0x00004680


	//   ....[1]....
        /*0044*/ 	.word	0x000046a0


	//   ....[2]....
        /*0048*/ 	.word	0x000046c0


	//   ....[3]....
        /*004c*/ 	.word	0x0000af50


	//----- nvinfo : EIATTR_COOP_GROUP_MASK_REGIDS
	.align		4
.L_816:
        /*0050*/ 	.byte	0x04, 0x29
        /*0052*/ 	.short	(.L_818 - .L_817)


	//   ....[0]....
.L_817:
        /*0054*/ 	.word	0xffffffff


	//   ....[1]....
        /*0058*/ 	.word	0xffffffff


	//   ....[2]....
        /*005c*/ 	.word	0xffffffff


	//   ....[3]....
        /*0060*/ 	.word	0xffffffff


	//   ....[4]....
        /*0064*/ 	.word	0xffffffff


	//   ....[5]....
        /*0068*/ 	.word	0xffffffff


	//   ....[6]....
        /*006c*/ 	.word	0xffffffff


	//   ....[7]....
        /*0070*/ 	.word	0xffffffff


	//   ....[8]....
        /*0074*/ 	.word	0xffffffff


	//   ....[9]....
        /*0078*/ 	.word	0xffffffff


	//   ....[10]....
        /*007c*/ 	.word	0xffffffff


	//   ....[11]....
        /*0080*/ 	.word	0xffffffff


	//   ....[12]....
        /*0084*/ 	.word	0xffffffff


	//   ....[13]....
        /*0088*/ 	.word	0xffffffff


	//   ....[14]....
        /*008c*/ 	.word	0xffffffff


	//   ....[15]....
        /*0090*/ 	.word	0xffffffff


	//----- nvinfo : EIATTR_COOP_GROUP_INSTR_OFFSETS
	.align		4
.L_818:
        /*0094*/ 	.byte	0x04, 0x28
        /*0096*/ 	.short	(.L_820 - .L_819)


	//   ....[0]....
.L_819:
        /*0098*/ 	.word	0x000073f0


	//   ....[1]....
        /*009c*/ 	.word	0x00007420


	//   ....[2]....
        /*00a0*/ 	.word	0x00007440


	//   ....[3]....
        /*00a4*/ 	.word	0x00007460


	//   ....[4]....
        /*00a8*/ 	.word	0x0000bb00


	//   ....[5]....
        /*00ac*/ 	.word	0x0000bb10


	//   ....[6]....
        /*00b0*/ 	.word	0x0000bb40


	//   ....[7]....
        /*00b4*/ 	.word	0x0000bb50


	//   ....[8]....
        /*00b8*/ 	.word	0x000109a0


	//   ....[9]....
        /*00bc*/ 	.word	0x000109d0


	//   ....[10]....
        /*00c0*/ 	.word	0x000109f0


	//   ....[11]....
        /*00c4*/ 	.word	0x00010a10


	//   ....[12]....
        /*00c8*/ 	.word	0x00012920


	//   ....[13]....
        /*00cc*/ 	.word	0x00012960


	//   ....[14]....
        /*00d0*/ 	.word	0x000129d0


	//   ....[15]....
        /*00d4*/ 	.word	0x00012a00


	//----- nvinfo : EIATTR_EXIT_INSTR_OFFSETS
	.align		4
.L_820:
        /*00d8*/ 	.byte	0x04, 0x1c
        /*00da*/ 	.short	(.L_822 - .L_821)


	//   ....[0]....
.L_821:
        /*00dc*/ 	.word	0x000004b0


	//   ....[1]....
        /*00e0*/ 	.word	0x00001060


	//   ....[2]....
        /*00e4*/ 	.word	0x00001090


	//   ....[3]....
        /*00e8*/ 	.word	0x000147b0


	//   ....[4]....
        /*00ec*/ 	.word	0x000148e0


	//   ....[5]....
        /*00f0*/ 	.word	0x00014900


	//----- nvinfo : EIATTR_CRS_STACK_SIZE
	.align		4
.L_822:
        /*00f4*/ 	.byte	0x04, 0x1e
        /*00f6*/ 	.short	(.L_824 - .L_823)
.L_823:
        /*00f8*/ 	.word	0x00000000


	//----- nvinfo : EIATTR_CBANK_PARAM_SIZE
	.align		4
.L_824:
        /*00fc*/ 	.byte	0x03, 0x19
        /*00fe*/ 	.short	0x01d0


	//----- nvinfo : EIATTR_PARAM_CBANK
	.align		4
        /*0100*/ 	.byte	0x04, 0x0a
        /*0102*/ 	.short	(.L_826 - .L_825)
	.align		4
.L_825:
        /*0104*/ 	.word	index@(.nv.constant0._ZN5flash24flash_fwd_splitkv_kernelI23Flash_fwd_kernel_traitsILi256ELi64ELi64ELi4ELb0ELb0EN7cutlass6half_tE19Flash_kernel_traitsILi256ELi64ELi64ELi4ES3_EELb0ELb1ELb0ELb0ELb0ELb0ELb0ELb0EEEvNS_16Flash_fwd_paramsE)
        /*0108*/ 	.short	0x0210
        /*010a*/ 	.short	0x01d0


	//----- nvinfo : EIATTR_SW_WAR
	.align		4
.L_826:
        /*010c*/ 	.byte	0x04, 0x36
        /*010e*/ 	.short	(.L_828 - .L_827)
.L_827:
        /*0110*/ 	.word	0x00000008
.L_828:


//--------------------- .nv.info._ZN5flash24flash_fwd_splitkv_kernelI23Flash_fwd_kernel_traitsILi256ELi64ELi64ELi4ELb0ELb0EN7cutlass6half_tE19Flash_kernel_traitsILi256ELi64ELi64ELi4ES3_EELb0ELb1ELb0ELb0ELb0ELb1ELb0ELb0EEEvNS_16Flash_fwd_paramsE --------------------------
	.section	.nv.info._ZN5flash24flash_fwd_splitkv_kernelI23Flash_fwd_kernel_traitsILi256ELi64ELi64ELi4ELb0ELb0EN7cutlass6half_tE19Flash_kernel_traitsILi256ELi64ELi64ELi4ES3_EELb0ELb1ELb0ELb0ELb0ELb1ELb0ELb0EEEvNS_16Flash_fwd_paramsE,"",@"SHT_CUDA_INFO"
	.sectionflags	@""
	.align	4


	//----- nvinfo : EIATTR_CUDA_API_VERSION
	.align		4
        /*0000*/ 	.byte	0x04, 0x37
        /*0002*/ 	.short	(.L_830 - .L_829)
.L_829:
        /*0004*/ 	.word	0x00000082


	//----- nvinfo : EIATTR_KPARAM_INFO
	.align		4
.L_830:
        /*0008*/ 	.byte	0x04, 0x17
        /*000a*/ 	.short	(.L_832 - .L_831)
.L_831:
        /*000c*/ 	.word	0x00000000
        /*0010*/ 	.short	0x0000
        /*0012*/ 	.short	0x0000
        /*0014*/ 	.byte	0x00, 0xf0, 0x41, 0x07


	//----- nvinfo : EIATTR_SPARSE_MMA_MASK
	.align		4
.L_832:
        /*0018*/ 	.byte	0x03, 0x50
        /*001a*/ 	.short	0x0000


	//----- nvinfo : EIATTR_MAXREG_COUNT
	.align		4
        /*001c*/ 	.byte	0x03, 0x1b
        /*001e*/ 	.short	0x00ff


	//----- nvinfo : EIATTR_NUM_BARRIERS
	.align		4
        /*0020*/ 	.byte	0x02, 0x4c
        /*0022*/ 	.byte	0x01
	.zero		1


	//----- nvinfo : EIATTR_ANNOTATIONS
	.align		4
        /*0024*/ 	.byte	0x04, 0x55
        /*0026*/ 	.short	(.L_834 - .L_833)


	//   ....[0]....
.L_833:
        /*0028*/ 	.word	0x00000001
        /*002c*/ 	.byte	0x80, 0x20, 0x00, 0x00, 0x01, 0x00, 0x00, 0x00, 0xc0, 0x20, 0x00, 0x00, 0x01, 0x00, 0x00, 0x00
        /* <DEDUP_REMOVED lines=39> */
        /*02ac*/ 	.byte	0x50, 0x6e, 0x01, 0x00, 0x01, 0x00, 0x00, 0x00, 0xf0, 0x6f, 0x01, 0x00


	//----- nvinfo : EIATTR_MERCURY_ISA_VERSION
	.align		4
.L_834:
        /*02b8*/ 	.byte	0x03, 0x5f
        /*02ba*/ 	.short	0x0101


	//----- nvinfo : EIATTR_INT_WARP_WIDE_INSTR_OFFSETS
	.align		4
        /*02bc*/ 	.byte	0x04, 0x31
        /*02be*/ 	.short	(.L_836 - .L_835)


	//   ....[0]....
.L_835:
        /*02c0*/ 	.word	0x00004720


	//   ....[1]....
        /*02c4*/ 	.word	0x00004730


	//   ....[2]....
        /*02c8*/ 	.word	0x00004740


	//   ....[3]....
        /*02cc*/ 	.word	0x0000cc70


	//----- nvinfo : EIATTR_COOP_GROUP_MASK_REGIDS
	.align		4
.L_836:
        /*02d0*/ 	.byte	0x04, 0x29
        /*02d2*/ 	.short	(.L_838 - .L_837)


	//   ....[0]....
.L_837:
        /*02d4*/ 	.word	0xffffffff


	//   ....[1]....
        /*02d8*/ 	.word	0xffffffff


	//   ....[2]....
        /*02dc*/ 	.word	0xffffffff


	//   ....[3]....
        /*02e0*/ 	.word	0xffffffff


	//   ....[4]....
        /*02e4*/ 	.word	0xffffffff


	//   ....[5]....
        /*02e8*/ 	.word	0xffffffff


	//   ....[6]....
        /*02ec*/ 	.word	0xffffffff


	//   ....[7]....
        /*02f0*/ 	.word	0xffffffff


	//   ....[8]....
        /*02f4*/ 	.word	0xffffffff


	//   ....[9]....
        /*02f8*/ 	.word	0xffffffff


	//   ....[10]....
        /*02fc*/ 	.word	0xffffffff


	//   ....[11]....
        /*0300*/ 	.word	0xffffffff


	//   ....[12]....
        /*0304*/ 	.word	0xffffffff


	//   ....[13]....
        /*0308*/ 	.word	0xffffffff


	//   ....[14]....
        /*030c*/ 	.word	0xffffffff


	//   ....[15]....
        /*0310*/ 	.word	0xffffffff


	//----- nvinfo : EIATTR_COOP_GROUP_INSTR_OFFSETS
	.align		4
.L_838:
        /*0314*/ 	.byte	0x04, 0x28
        /*0316*/ 	.short	(.L_840 - .L_839)


	//   ....[0]....
.L_839:
        /*0318*/ 	.word	0x00007850


	//   ....[1]....
        /*031c*/ 	.word	0x00007950


	//   ....[2]....
        /*0320*/ 	.word	0x00007960


	//   ....[3]....
        /*0324*/ 	.word	0x00007990


	//   ....[4]....
        /*0328*/ 	.word	0x0000d7f0


	//   ....[5]....
        /*032c*/ 	.word	0x0000d810


	//   ....[6]....
        /*0330*/ 	.word	0x0000d990


	//   ....[7]....
        /*0334*/ 	.word	0x0000d9b0


	//   ....[8]....
        /*0338*/ 	.word	0x00013900


	//   ....[9]....
        /*033c*/ 	.word	0x00013930


	//   ....[10]....
        /*0340*/ 	.word	0x00013950


	//   ....[11]....
        /*0344*/ 	.word	0x00013970


	//   ....[12]....
        /*0348*/ 	.word	0x000156e0


	//   ....[13]....
        /*034c*/ 	.word	0x000156f0


	//   ....[14]....
        /*0350*/ 	.word	0x00015720


	//   ....[15]....
        /*0354*/ 	.word	0x00015730


	//----- nvinfo : EIATTR_EXIT_INSTR_OFFSETS
	.align		4
.L_840:
        /*0358*/ 	.byte	0x04, 0x1c
        /*035a*/ 	.short	(.L_842 - .L_841)


	//   ....[0]....
.L_841:
        /*035c*/ 	.word	0x000004b0


	//   ....[1]....
        /*0360*/ 	.word	0x00001070


	//   ....[2]....
        /*0364*/ 	.word	0x000010a0


	//   ....[3]....
        /*0368*/ 	.word	0x000175a0


	//   ....[4]....
        /*036c*/ 	.word	0x000176e0


	//   ....[5]....
        /*0370*/ 	.word	0x00017700


	//----- nvinfo : EIATTR_CRS_STACK_SIZE
	.align		4
.L_842:
        /*0374*/ 	.byte	0x04, 0x1e
        /*0376*/ 	.short	(.L_844 - .L_843)
.L_843:
        /*0378*/ 	.word	0x00000000


	//----- nvinfo : EIATTR_CBANK_PARAM_SIZE
	.align		4
.L_844:
        /*037c*/ 	.byte	0x03, 0x19
        /*037e*/ 	.short	0x01d0


	//----- nvinfo : EIATTR_PARAM_CBANK
	.align		4
        /*0380*/ 	.byte	0x04, 0x0a
        /*0382*/ 	.short	(.L_846 - .L_845)
	.align		4
.L_845:
        /*0384*/ 	.word	index@(.nv.constant0._ZN5flash24flash_fwd_splitkv_kernelI23Flash_fwd_kernel_traitsILi256ELi64ELi64ELi4ELb0ELb0EN7cutlass6half_tE19Flash_kernel_traitsILi256ELi64ELi64ELi4ES3_EELb0ELb1ELb0ELb0ELb0ELb1ELb0ELb0EEEvNS_16Flash_fwd_paramsE)
        /*0388*/ 	.short	0x0210
        /*038a*/ 	.short	0x01d0


	//----- nvinfo : EIATTR_SW_WAR
	.align		4
.L_846:
        /*038c*/ 	.byte	0x04, 0x36
        /*038e*/ 	.short	(.L_848 - .L_847)
.L_847:
        /*0390*/ 	.word	0x00000008
.L_848:


//--------------------- .nv.info._ZN5flash24flash_fwd_splitkv_kernelI23Flash_fwd_kernel_traitsILi256ELi64ELi64ELi4ELb0ELb0EN7cutlass6half_tE19Flash_kernel_traitsILi256ELi64ELi64ELi4ES3_EELb0ELb1ELb0ELb0ELb0ELb0ELb0ELb1EEEvNS_16Flash_fwd_paramsE --------------------------
	.section	.nv.info._ZN5flash24flash_fwd_splitkv_kernelI23Flash_fwd_kernel_traitsILi256ELi64ELi64ELi4ELb0ELb0EN7cutlass6half_tE19Flash_kernel_traitsILi256ELi64ELi64ELi4ES3_EELb0ELb1ELb0ELb0ELb0ELb0ELb0ELb1EEEvNS_16Flash_fwd_paramsE,"",@"SHT_CUDA_INFO"
	.sectionflags	@""
	.align	4


	//----- nvinfo : EIATTR_CUDA_API_VERSION
	.align		4
        /*0000*/ 	.byte	0x04, 0x37
        /*0002*/ 	.short	(.L_850 - .L_849)
.L_849:
        /*0004*/ 	.word	0x00000082


	//----- nvinfo : EIATTR_KPARAM_INFO
	.align		4
.L_850:
        /*0008*/ 	.byte	0x04, 0x17
        /*000a*/ 	.short	(.L_852 - .L_851)
.L_851:
        /*000c*/ 	.word	0x00000000
        /*0010*/ 	.short	0x0000
        /*0012*/ 	.short	0x0000
        /*0014*/ 	.byte	0x00, 0xf0, 0x41, 0x07


	//----- nvinfo : EIATTR_SPARSE_MMA_MASK
	.align		4
.L_852:
        /*0018*/ 	.byte	0x03, 0x50
        /*001a*/ 	.short	0x0000


	//----- nvinfo : EIATTR_MAXREG_COUNT
	.align		4
        /*001c*/ 	.byte	0x03, 0x1b
        /*001e*/ 	.short	0x00ff


	//----- nvinfo : EIATTR_NUM_BARRIERS
	.align		4
        /*0020*/ 	.byte	0x02, 0x4c
        /*0022*/ 	.byte	0x01
	.zero		1


	//----- nvinfo : EIATTR_ANNOTATIONS
	.align		4
        /*0024*/ 	.byte	0x04, 0x55
        /*0026*/ 	.short	(.L_854 - .L_853)


	//   ....[0]....
.L_853:
        /*0028*/ 	.word	0x00000001
        /*002c*/ 	.byte	0xc0, 0x0e, 0x02, 0x00, 0x01, 0x00, 0x00, 0x00, 0x40, 0x11, 0x02, 0x00, 0x01, 0x00, 0x00, 0x00
        /*003c*/ 	.byte	0xf0, 0x11, 0x02, 0x00, 0x01, 0x00, 0x00, 0x00, 0x00, 0x12, 0x02, 0x00, 0x01, 0x00, 0x00, 0x00
        /*004c*/ 	.byte	0x60, 0x3d, 0x02, 0x00, 0x01, 0x00, 0x00, 0x00, 0x20, 0x51, 0x02, 0x00


	//----- nvinfo : EIATTR_MERCURY_ISA_VERSION
	.align		4
.L_854:
        /*0058*/ 	.byte	0x03, 0x5f
        /*005a*/ 	.short	0x0101


	//----- nvinfo : EIATTR_COOP_GROUP_MASK_REGIDS
	.align		4
        /*005c*/ 	.byte	0x04, 0x29
        /*005e*/ 	.short	(.L_856 - .L_855)


	//   ....[0]....
.L_855:
        /*0060*/ 	.word	0xffffffff


	//   ....[1]....
        /*0064*/ 	.word	0xffffffff


	//   ....[2]....
        /*0068*/ 	.word	0xffffffff


	//   ....[3]....
        /*006c*/ 	.word	0xffffffff


	//   ....[4]....
        /*0070*/ 	.word	0xffffffff


	//   ....[5]....
        /*0074*/ 	.word	0xffffffff


	//   ....[6]....
        /*0078*/ 	.word	0xffffffff


	//   ....[7]....
        /*007c*/ 	.word	0xffffffff


	//   ....[8]....
        /*0080*/ 	.word	0xffffffff


	//   ....[9]....
        /*0084*/ 	.word	0xffffffff


	//   ....[10]....
        /*0088*/ 	.word	0xffffffff


	//   ....[11]....
        /*008c*/ 	.word	0xffffffff


	//   ....[12]....
        /*0090*/ 	.word	0xffffffff


	//   ....[13]....
        /*0094*/ 	.word	0xffffffff


	//   ....[14]....
        /*0098*/ 	.word	0xffffffff


	//   ....[15]....
        /*009c*/ 	.word	0xffffffff


	//   ....[16]....
        /*00a0*/ 	.word	0x05000004


	//   ....[17]....
        /*00a4*/ 	.word	0x05000004


	//   ....[18]....
        /*00a8*/ 	.word	0x05000004


	//   ....[19]....
        /*00ac*/ 	.word	0x05000004


	//----- nvinfo : EIATTR_COOP_GROUP_INSTR_OFFSETS
	.align		4
.L_856:
        /*00b0*/ 	.byte	0x04, 0x28
        /*00b2*/ 	.short	(.L_858 - .L_857)


	//   ....[0]....
.L_857:
        /*00b4*/ 	.word	0x0001d430


	//   ....[1]....
        /*00b8*/ 	.word	0x0001d460


	//   ....[2]....
        /*00bc*/ 	.word	0x0001d480


	//   ....[3]....
        /*00c0*/ 	.word	0x0001d4a0


	//   ....[4]....
        /*00c4*/ 	.word	0x00021b30


	//   ....[5]....
        /*00c8*/ 	.word	0x00021b40


	//   ....[6]....
        /*00cc*/ 	.word	0x00021b70


	//   ....[7]....
        /*00d0*/ 	.word	0x00021b80


	//   ....[8]....
        /*00d4*/ 	.word	0x00026c30


	//   ....[9]....
        /*00d8*/ 	.word	0x00026c50


	//   ....[10]....
        /*00dc*/ 	.word	0x00026c70


	//   ....[11]....
        /*00e0*/ 	.word	0x00026c90


	//   ....[12]....
        /*00e4*/ 	.word	0x00028cb0


	//   ....[13]....
        /*00e8*/ 	.word	0x00028cc0


	//   ....[14]....
        /*00ec*/ 	.word	0x00028cf0


	//   ....[15]....
        /*00f0*/ 	.word	0x00028d00


	//   ....[16]....
        /*00f4*/ 	.word	0x0002b0b0


	//   ....[17]....
        /*00f8*/ 	.word	0x0002b130


	//   ....[18]....
        /*00fc*/ 	.word	0x0002b1b0


	//   ....[19]....
        /*0100*/ 	.word	0x0002b220


	//----- nvinfo : EIATTR_EXIT_INSTR_OFFSETS
	.align		4
.L_858:
        /*0104*/ 	.byte	0x04, 0x1c
        /*0106*/ 	.short	(.L_860 - .L_859)


	//   ....[0]....
.L_859:
        /*0108*/ 	.word	0x000000a0


	//----- nvinfo : EIATTR_CRS_STACK_SIZE
	.align		4
.L_860:
        /*010c*/ 	.byte	0x04, 0x1e
        /*010e*/ 	.short	(.L_862 - .L_861)
.L_861:
        /*0110*/ 	.word	0x00000000


	//----- nvinfo : EIATTR_CBANK_PARAM_SIZE
	.align		4
.L_862:
        /*0114*/ 	.byte	0x03, 0x19
        /*0116*/ 	.short	0x01d0


	//----- nvinfo : EIATTR_PARAM_CBANK
	.align		4
        /*0118*/ 	.byte	0x04, 0x0a
        /*011a*/ 	.short	(.L_864 - .L_863)
	.align		4
.L_863:
        /*011c*/ 	.word	index@(.nv.constant0._ZN5flash24flash_fwd_splitkv_kernelI23Flash_fwd_kernel_traitsILi256ELi64ELi64ELi4ELb0ELb0EN7cutlass6half_tE19Flash_kernel_traitsILi256ELi64ELi64ELi4ES3_EELb0ELb1ELb0ELb0ELb0ELb0ELb0ELb1EEEvNS_16Flash_fwd_paramsE)
        /*0120*/ 	.short	0x0210
        /*0122*/ 	.short	0x01d0


	//----- nvinfo : EIATTR_SW_WAR
	.align		4
.L_864:
        /*0124*/ 	.byte	0x04, 0x36
        /*0126*/ 	.short	(.L_866 - .L_865)
.L_865:
        /*0128*/ 	.word	0x00000008
.L_866:


//--------------------- .nv.info._ZN5flash24flash_fwd_splitkv_kernelI23Flash_fwd_kernel_traitsILi256ELi64ELi64ELi4ELb0ELb0EN7cutlass6half_tE19Flash_kernel_traitsILi256ELi64ELi64ELi4ES3_EELb0ELb1ELb0ELb0ELb0ELb1ELb0ELb1EEEvNS_16Flash_fwd_paramsE --------------------------
	.section	.nv.info._ZN5flash24flash_fwd_splitkv_kernelI23Flash_fwd_kernel_traitsILi256ELi64ELi64ELi4ELb0ELb0EN7cutlass6half_tE19Flash_kernel_traitsILi256ELi64ELi64ELi4ES3_EELb0ELb1ELb0ELb0ELb0ELb1ELb0ELb1EEEvNS_16Flash_fwd_paramsE,"",@"SHT_CUDA_INFO"
	.sectionflags	@""
	.align	4


	//----- nvinfo : EIATTR_CUDA_API_VERSION
	.align		4
        /*0000*/ 	.byte	0x04, 0x37
        /*0002*/ 	.short	(.L_868 - .L_867)
.L_867:
        /*0004*/ 	.word	0x00000082


	//----- nvinfo : EIATTR_KPARAM_INFO
	.align		4
.L_868:
        /*0008*/ 	.byte	0x04, 0x17
        /*000a*/ 	.short	(.L_870 - .L_869)
.L_869:
        /*000c*/ 	.word	0x00000000
        /*0010*/ 	.short	0x0000
        /*0012*/ 	.short	0x0000
        /*0014*/ 	.byte	0x00, 0xf0, 0x41, 0x07


	//----- nvinfo : EIATTR_SPARSE_MMA_MASK
	.align		4
.L_870:
        /*0018*/ 	.byte	0x03, 0x50
        /*001a*/ 	.short	0x0000


	//----- nvinfo : EIATTR_MAXREG_COUNT
	.align		4
        /*001c*/ 	.byte	0x03, 0x1b
        /*001e*/ 	.short	0x00ff


	//----- nvinfo : EIATTR_NUM_BARRIERS
	.align		4
        /*0020*/ 	.byte	0x02, 0x4c
        /*0022*/ 	.byte	0x01
	.zero		1


	//----- nvinfo : EIATTR_ANNOTATIONS
	.align		4
        /*0024*/ 	.byte	0x04, 0x55
        /*0026*/ 	.short	(.L_872 - .L_871)


	//   ....[0]....
.L_871:
        /*0028*/ 	.word	0x00000001
        /*002c*/ 	.byte	0x80, 0x16, 0x02, 0x00, 0x01, 0x00, 0x00, 0x00, 0x40, 0x19, 0x02, 0x00, 0x01, 0x00, 0x00, 0x00
        /*003c*/ 	.byte	0x60, 0x19, 0x02, 0x00, 0x01, 0x00, 0x00, 0x00, 0x70, 0x19, 0x02, 0x00, 0x01, 0x00, 0x00, 0x00
        /*004c*/ 	.byte	0x40, 0x45, 0x02, 0x00, 0x01, 0x00, 0x00, 0x00, 0x40, 0x5b, 0x02, 0x00


	//----- nvinfo : EIATTR_MERCURY_ISA_VERSION
	.align		4
.L_872:
        /*0058*/ 	.byte	0x03, 0x5f
        /*005a*/ 	.short	0x0101


	//----- nvinfo : EIATTR_COOP_GROUP_MASK_REGIDS
	.align		4
        /*005c*/ 	.byte	0x04, 0x29
        /*005e*/ 	.short	(.L_874 - .L_873)


	//   ....[0]....
.L_873:
        /*0060*/ 	.word	0xffffffff


	//   ....[1]....
        /*0064*/ 	.word	0xffffffff


	//   ....[2]....
        /*0068*/ 	.word	0xffffffff


	//   ....[3]....
        /*006c*/ 	.word	0xffffffff


	//   ....[4]....
        /*0070*/ 	.word	0xffffffff


	//   ....[5]....
        /*0074*/ 	.word	0xffffffff


	//   ....[6]....
        /*0078*/ 	.word	0xffffffff


	//   ....[7]....
        /*007c*/ 	.word	0xffffffff


	//   ....[8]....
        /*0080*/ 	.word	0xffffffff


	//   ....[9]....
        /*0084*/ 	.word	0xffffffff


	//   ....[10]....
        /*0088*/ 	.word	0xffffffff


	//   ....[11]....
        /*008c*/ 	.word	0xffffffff


	//   ....[12]....
        /*0090*/ 	.word	0xffffffff


	//   ....[13]....
        /*0094*/ 	.word	0xffffffff


	//   ....[14]....
        /*0098*/ 	.word	0xffffffff


	//   ....[15]....
        /*009c*/ 	.word	0xffffffff


	//   ....[16]....
        /*00a0*/ 	.word	0x05000004


	//   ....[17]....
        /*00a4*/ 	.word	0x05000004


	//   ....[18]....
        /*00a8*/ 	.word	0x05000004


	//   ....[19]....
        /*00ac*/ 	.word	0x05000004


	//----- nvinfo : EIATTR_COOP_GROUP_INSTR_OFFSETS
	.align		4
.L_874:
        /*00b0*/ 	.byte	0x04, 0x28
        /*00b2*/ 	.short	(.L_876 - .L_875)


	//   ....[0]....
.L_875:
        /*00b4*/ 	.word	0x0001d7b0


	//   ....[1]....
        /*00b8*/ 	.word	0x0001d7d0


	//   ....[2]....
        /*00bc*/ 	.word	0x0001d800


	//   ....[3]....
        /*00c0*/ 	.word	0x0001d820


	//   ....[4]....
        /*00c4*/ 	.word	0x00022310


	//   ....[5]....
        /*00c8*/ 	.word	0x00022320


	//   ....[6]....
        /*00cc*/ 	.word	0x00022350


	//   ....[7]....
        /*00d0*/ 	.word	0x00022360


	//   ....[8]....
        /*00d4*/ 	.word	0x00027720


	//   ....[9]....
        /*00d8*/ 	.word	0x00027730


	//   ....[10]....
        /*00dc*/ 	.word	0x00027760


	//   ....[11]....
        /*00e0*/ 	.word	0x00027770


	//   ....[12]....
        /*00e4*/ 	.word	0x00029790


	//   ....[13]....
        /*00e8*/ 	.word	0x000297a0


	//   ....[14]....
        /*00ec*/ 	.word	0x000297d0


	//   ....[15]....
        /*00f0*/ 	.word	0x000297e0


	//   ....[16]....
        /*00f4*/ 	.word	0x0002bb90


	//   ....[17]....
        /*00f8*/ 	.word	0x0002bc10


	//   ....[18]....
        /*00fc*/ 	.word	0x0002bc90


	//   ....[19]....
        /*0100*/ 	.word	0x0002bd00


	//----- nvinfo : EIATTR_EXIT_INSTR_OFFSETS
	.align		4
.L_876:
        /*0104*/ 	.byte	0x04, 0x1c
        /*0106*/ 	.short	(.L_878 - .L_877)


	//   ....[0]....
.L_877:
        /*0108*/ 	.word	0x000000a0


	//----- nvinfo : EIATTR_CRS_STACK_SIZE
	.align		4
.L_878:
        /*010c*/ 	.byte	0x04, 0x1e
        /*010e*/ 	.short	(.L_880 - .L_879)
.L_879:
        /*0110*/ 	.word	0x00000000


	//----- nvinfo : EIATTR_CBANK_PARAM_SIZE
	.align		4
.L_880:
        /*0114*/ 	.byte	0x03, 0x19
        /*0116*/ 	.short	0x01d0


	//----- nvinfo : EIATTR_PARAM_CBANK
	.align		4
        /*0118*/ 	.byte	0x04, 0x0a
        /*011a*/ 	.short	(.L_882 - .L_881)
	.align		4
.L_881:
        /*011c*/ 	.word	index@(.nv.constant0._ZN5flash24flash_fwd_splitkv_kernelI23Flash_fwd_kernel_traitsILi256ELi64ELi64ELi4ELb0ELb0EN7cutlass6half_tE19Flash_kernel_traitsILi256ELi64ELi64ELi4ES3_EELb0ELb1ELb0ELb0ELb0ELb1ELb0ELb1EEEvNS_16Flash_fwd_paramsE)
        /*0120*/ 	.short	0x0210
        /*0122*/ 	.short	0x01d0


	//----- nvinfo : EIATTR_SW_WAR
	.align		4
.L_882:
        /*0124*/ 	.byte	0x04, 0x36
        /*0126*/ 	.short	(.L_884 - .L_883)
.L_883:
        /*0128*/ 	.word	0x00000008
.L_884:


//--------------------- .nv.info._ZN5flash24flash_fwd_splitkv_kernelI23Flash_fwd_kernel_traitsILi256ELi64ELi64ELi4ELb0ELb0EN7cutlass6half_tE19Flash_kernel_traitsILi256ELi64ELi64ELi4ES3_EELb0ELb1ELb0ELb0ELb0ELb0ELb1ELb0EEEvNS_16Flash_fwd_paramsE --------------------------
	.section	.nv.info._ZN5flash24flash_fwd_splitkv_kernelI23Flash_fwd_kernel_traitsILi256ELi64ELi64ELi4ELb0ELb0EN7cutlass6half_tE19Flash_kernel_traitsILi256ELi64ELi64ELi4ES3_EELb0ELb1ELb0ELb0ELb0ELb0ELb1ELb0EEEvNS_16Flash_fwd_paramsE,"",@"SHT_CUDA_INFO"
	.sectionflags	@""
	.align	4


	//----- nvinfo : EIATTR_CUDA_API_VERSION
	.align		4
        /*0000*/ 	.byte	0x04, 0x37
        /*0002*/ 	.short	(.L_886 - .L_885)
.L_885:
        /*0004*/ 	.word	0x00000082


	//----- nvinfo : EIATTR_KPARAM_INFO
	.align		4
.L_886:
        /*0008*/ 	.byte	0x04, 0x17
        /*000a*/ 	.short	(.L_888 - .L_887)
.L_887:
        /*000c*/ 	.word	0x00000000
        /*0010*/ 	.short	0x0000
        /*0012*/ 	.short	0x0000
        /*0014*/ 	.byte	0x00, 0xf0, 0x41, 0x07


	//----- nvinfo : EIATTR_SPARSE_MMA_MASK
	.align		4
.L_888:
        /*0018*/ 	.byte	0x03, 0x50
        /*001a*/ 	.short	0x0000


	//----- nvinfo : EIATTR_MAXREG_COUNT
	.align		4
        /*001c*/ 	.byte	0x03, 0x1b
        /*001e*/ 	.short	0x00ff


	//----- nvinfo : EIATTR_NUM_BARRIERS
	.align		4
        /*0020*/ 	.byte	0x02, 0x4c
        /*0022*/ 	.byte	0x01
	.zero		1


	//----- nvinfo : EIATTR_MERCURY_ISA_VERSION
	.align		4
        /*0024*/ 	.byte	0x03, 0x5f
        /*0026*/ 	.short	0x0101


	//----- nvinfo : EIATTR_INT_WARP_WIDE_INSTR_OFFSETS
	.align		4
        /*0028*/ 	.byte	0x04, 0x31
        /*002a*/ 	.short	(.L_890 - .L_889)


	//   ....[0]....
.L_889:
        /*002c*/ 	.word	0x00004a60


	//   ....[1]....
        /*0030*/ 	.word	0x00004a70


	//   ....[2]....
        /*0034*/ 	.word	0x00004a90


	//   ....[3]....
        /*0038*/ 	.word	0x0000b2f0


	//----- nvinfo : EIATTR_COOP_GROUP_MASK_REGIDS
	.align		4
.L_890:
        /*003c*/ 	.byte	0x04, 0x29
        /*003e*/ 	.short	(.L_892 - .L_891)


	//   ....[0]....
.L_891:
        /*0040*/ 	.word	0xffffffff


	//   ....[1]....
        /*0044*/ 	.word	0xffffffff


	//   ....[2]....
        /*0048*/ 	.word	0xffffffff


	//   ....[3]....
        /*004c*/ 	.word	0xffffffff


	//   ....[4]....
        /*0050*/ 	.word	0xffffffff


	//   ....[5]....
        /*0054*/ 	.word	0xffffffff


	//   ....[6]....
        /*0058*/ 	.word	0xffffffff


	//   ....[7]....
        /*005c*/ 	.word	0xffffffff


	//   ....[8]....
        /*0060*/ 	.word	0xffffffff


	//   ....[9]....
        /*0064*/ 	.word	0xffffffff


	//   ....[10]....
        /*0068*/ 	.word	0xffffffff


	//   ....[11]....
        /*006c*/ 	.word	0xffffffff


	//   ....[12]....
        /*0070*/ 	.word	0xffffffff


	//   ....[13]....
        /*0074*/ 	.word	0xffffffff


	//   ....[14]....
        /*0078*/ 	.word	0xffffffff


	//   ....[15]....
        /*007c*/ 	.word	0xffffffff


	//----- nvinfo : EIATTR_COOP_GROUP_INSTR_OFFSETS
	.align		4
.L_892:
        /*0080*/ 	.byte	0x04, 0x28
        /*0082*/ 	.short	(.L_894 - .L_893)


	//   ....[0]....
.L_893:
        /*0084*/ 	.word	0x000076d0


	//   ....[1]....
        /*0088*/ 	.word	0x000077a0


	//   ....[2]....
        /*008c*/ 	.word	0x000077b0


	//   ....[3]....
        /*0090*/ 	.word	0x000077f0


	//   ....[4]....
        /*0094*/ 	.word	0x0000bef0


	//   ....[5]....
        /*0098*/ 	.word	0x0000bf00


	//   ....[6]....
        /*009c*/ 	.word	0x0000bf30


	//   ....[7]....
        /*00a0*/ 	.word	0x0000bf40


	//   ....[8]....
        /*00a4*/ 	.word	0x00010d30


	//   ....[9]....
        /*00a8*/ 	.word	0x00010dd0


	//   ....[10]....
        /*00ac*/ 	.word	0x00010df0


	//   ....[11]....
        /*00b0*/ 	.word	0x00010e10


	//   ....[12]....
        /*00b4*/ 	.word	0x00012b50


	//   ....[13]....
        /*00b8*/ 	.word	0x00012b90


	//   ....[14]....
        /*00bc*/ 	.word	0x00012c30


	//   ....[15]....
        /*00c0*/ 	.word	0x00012c40


	//----- nvinfo : EIATTR_EXIT_INSTR_OFFSETS
	.align		4
.L_894:
        /*00c4*/ 	.byte	0x04, 0x1c
        /*00c6*/ 	.short	(.L_896 - .L_895)


	//   ....[0]....
.L_895:
        /*00c8*/ 	.word	0x000005a0


	//   ....[1]....
        /*00cc*/ 	.word	0x000014a0


	//   ....[2]....
        /*00d0*/ 	.word	0x000014d0


	//   ....[3]....
        /*00d4*/ 	.word	0x00014890


	//   ....[4]....
        /*00d8*/ 	.word	0x00014940


	//   ....[5]....
        /*00dc*/ 	.word	0x00014960


	//----- nvinfo : EIATTR_CRS_STACK_SIZE
	.align		4
.L_896:
        /*00e0*/ 	.byte	0x04, 0x1e
        /*00e2*/ 	.short	(.L_898 - .L_897)
.L_897:
        /*00e4*/ 	.word	0x00000000


	//----- nvinfo : EIATTR_CBANK_PARAM_SIZE
	.align		4
.L_898:
        /*00e8*/ 	.byte	0x03, 0x19
        /*00ea*/ 	.short	0x01d0


	//----- nvinfo : EIATTR_PARAM_CBANK
	.align		4
        /*00ec*/ 	.byte	0x04, 0x0a
        /*00ee*/ 	.short	(.L_900 - .L_899)
	.align		4
.L_899:
        /*00f0*/ 	.word	index@(.nv.constant0._ZN5flash24flash_fwd_splitkv_kernelI23Flash_fwd_kernel_traitsILi256ELi64ELi64ELi4ELb0ELb0EN7cutlass6half_tE19Flash_kernel_traitsILi256ELi64ELi64ELi4ES3_EELb0ELb1ELb0ELb0ELb0ELb0ELb1ELb0EEEvNS_16Flash_fwd_paramsE)
        /*00f4*/ 	.short	0x0210
        /*00f6*/ 	.short	0x01d0


	//----- nvinfo : EIATTR_SW_WAR
	.align		4
.L_900:
        /*00f8*/ 	.byte	0x04, 0x36
        /*00fa*/ 	.short	(.L_902 - .L_901)
.L_901:
        /*00fc*/ 	.word	0x00000008
.L_902:


//--------------------- .nv.info._ZN5flash24flash_fwd_splitkv_kernelI23Flash_fwd_kernel_traitsILi256ELi64ELi64ELi4ELb0ELb0EN7cutlass6half_tE19Flash_kernel_traitsILi256ELi64ELi64ELi4ES3_EELb0ELb1ELb0ELb0ELb0ELb1ELb1ELb0EEEvNS_16Flash_fwd_paramsE --------------------------
	.section	.nv.info._ZN5flash24flash_fwd_splitkv_kernelI23Flash_fwd_kernel_traitsILi256ELi64ELi64ELi4ELb0ELb0EN7cutlass6half_tE19Flash_kernel_traitsILi256ELi64ELi64ELi4ES3_EELb0ELb1ELb0ELb0ELb0ELb1ELb1ELb0EEEvNS_16Flash_fwd_paramsE,"",@"SHT_CUDA_INFO"
	.sectionflags	@""
	.align	4


	//----- nvinfo : EIATTR_CUDA_API_VERSION
	.align		4
        /*0000*/ 	.byte	0x04, 0x37
        /*0002*/ 	.short	(.L_904 - .L_903)
.L_903:
        /*0004*/ 	.word	0x00000082


	//----- nvinfo : EIATTR_KPARAM_INFO
	.align		4
.L_904:
        /*0008*/ 	.byte	0x04, 0x17
        /*000a*/ 	.short	(.L_906 - .L_905)
.L_905:
        /*000c*/ 	.word	0x00000000
        /*0010*/ 	.short	0x0000
        /*0012*/ 	.short	0x0000
        /*0014*/ 	.byte	0x00, 0xf0, 0x41, 0x07


	//----- nvinfo : EIATTR_SPARSE_MMA_MASK
	.align		4
.L_906:
        /*0018*/ 	.byte	0x03, 0x50
        /*001a*/ 	.short	0x0000


	//----- nvinfo : EIATTR_MAXREG_COUNT
	.align		4
        /*001c*/ 	.byte	0x03, 0x1b
        /*001e*/ 	.short	0x00ff


	//----- nvinfo : EIATTR_NUM_BARRIERS
	.align		4
        /*0020*/ 	.byte	0x02, 0x4c
        /*0022*/ 	.byte	0x01
	.zero		1


	//----- nvinfo : EIATTR_MERCURY_ISA_VERSION
	.align		4
        /*0024*/ 	.byte	0x03, 0x5f
        /*0026*/ 	.short	0x0101


	//----- nvinfo : EIATTR_INT_WARP_WIDE_INSTR_OFFSETS
	.align		4
        /*0028*/ 	.byte	0x04, 0x31
        /*002a*/ 	.short	(.L_908 - .L_907)


	//   ....[0]....
.L_907:
        /*002c*/ 	.word	0x00004ac0


	//   ....[1]....
        /*0030*/ 	.word	0x00004ae0


	//   ....[2]....
        /*0034*/ 	.word	0x00004b00


	//   ....[3]....
        /*0038*/ 	.word	0x0000bb80


	//----- nvinfo : EIATTR_COOP_GROUP_MASK_REGIDS
	.align		4
.L_908:
        /*003c*/ 	.byte	0x04, 0x29
        /*003e*/ 	.short	(.L_910 - .L_909)


	//   ....[0]....
.L_909:
        /*0040*/ 	.word	0xffffffff


	//   ....[1]....
        /*0044*/ 	.word	0xffffffff


	//   ....[2]....
        /*0048*/ 	.word	0xffffffff


	//   ....[3]....
        /*004c*/ 	.word	0xffffffff


	//   ....[4]....
        /*0050*/ 	.word	0xffffffff


	//   ....[5]....
        /*0054*/ 	.word	0xffffffff


	//   ....[6]....
        /*0058*/ 	.word	0xffffffff


	//   ....[7]....
        /*005c*/ 	.word	0xffffffff


	//   ....[8]....
        /*0060*/ 	.word	0xffffffff


	//   ....[9]....
        /*0064*/ 	.word	0xffffffff


	//   ....[10]....
        /*0068*/ 	.word	0xffffffff


	//   ....[11]....
        /*006c*/ 	.word	0xffffffff


	//   ....[12]....
        /*0070*/ 	.word	0xffffffff


	//   ....[13]....
        /*0074*/ 	.word	0xffffffff


	//   ....[14]....
        /*0078*/ 	.word	0xffffffff


	//   ....[15]....
        /*007c*/ 	.word	0xffffffff


	//----- nvinfo : EIATTR_COOP_GROUP_INSTR_OFFSETS
	.align		4
.L_910:
        /*0080*/ 	.byte	0x04, 0x28
        /*0082*/ 	.short	(.L_912 - .L_911)


	//   ....[0]....
.L_911:
        /*0084*/ 	.word	0x00007bd0


	//   ....[1]....
        /*0088*/ 	.word	0x00007c60


	//   ....[2]....
        /*008c*/ 	.word	0x00007c80


	//   ....[3]....
        /*0090*/ 	.word	0x00007ca0


	//   ....[4]....
        /*0094*/ 	.word	0x0000c770


	//   ....[5]....
        /*0098*/ 	.word	0x0000c780


	//   ....[6]....
        /*009c*/ 	.word	0x0000c7b0


	//   ....[7]....
        /*00a0*/ 	.word	0x0000c7c0


	//   ....[8]....
        /*00a4*/ 	.word	0x00011a50


	//   ....[9]....
        /*00a8*/ 	.word	0x00011a70


	//   ....[10]....
        /*00ac*/ 	.word	0x00011aa0


	//   ....[11]....
        /*00b0*/ 	.word	0x00011ab0


	//   ....[12]....
        /*00b4*/ 	.word	0x00013810


	//   ....[13]....
        /*00b8*/ 	.word	0x00013850


	//   ....[14]....
        /*00bc*/ 	.word	0x000138e0


	//   ....[15]....
        /*00c0*/ 	.word	0x000138f0


	//----- nvinfo : EIATTR_EXIT_INSTR_OFFSETS
	.align		4
.L_912:
        /*00c4*/ 	.byte	0x04, 0x1c
        /*00c6*/ 	.short	(.L_914 - .L_913)


	//   ....[0]....
.L_913:
        /*00c8*/ 	.word	0x000005a0


	//   ....[1]....
        /*00cc*/ 	.word	0x000014a0


	//   ....[2]....
        /*00d0*/ 	.word	0x000014d0


	//   ....[3]....
        /*00d4*/ 	.word	0x00015550


	//   ....[4]....
        /*00d8*/ 	.word	0x00015600


	//   ....[5]....
        /*00dc*/ 	.word	0x00015620


	//----- nvinfo : EIATTR_CRS_STACK_SIZE
	.align		4
.L_914:
        /*00e0*/ 	.byte	0x04, 0x1e
        /*00e2*/ 	.short	(.L_916 - .L_915)
.L_915:
        /*00e4*/ 	.word	0x00000000


	//----- nvinfo : EIATTR_CBANK_PARAM_SIZE
	.align		4
.L_916:
        /*00e8*/ 	.byte	0x03, 0x19
        /*00ea*/ 	.short	0x01d0


	//----- nvinfo : EIATTR_PARAM_CBANK
	.align		4
        /*00ec*/ 	.byte	0x04, 0x0a
        /*00ee*/ 	.short	(.L_918 - .L_917)
	.align		4
.L_917:
        /*00f0*/ 	.word	index@(.nv.constant0._ZN5flash24flash_fwd_splitkv_kernelI23Flash_fwd_kernel_traitsILi256ELi64ELi64ELi4ELb0ELb0EN7cutlass6half_tE19Flash_kernel_traitsILi256ELi64ELi64ELi4ES3_EELb0ELb1ELb0ELb0ELb0ELb1ELb1ELb0EEEvNS_16Flash_fwd_paramsE)
        /*00f4*/ 	.short	0x0210
        /*00f6*/ 	.short	0x01d0


	//----- nvinfo : EIATTR_SW_WAR
	.align		4
.L_918:
        /*00f8*/ 	.byte	0x04, 0x36
        /*00fa*/ 	.short	(.L_920 - .L_919)
.L_919:
        /*00fc*/ 	.word	0x00000008
.L_920:


//--------------------- .nv.info._ZN5flash24flash_fwd_splitkv_kernelI23Flash_fwd_kernel_traitsILi256ELi64ELi64ELi4ELb0ELb0EN7cutlass6half_tE19Flash_kernel_traitsILi256ELi64ELi64ELi4ES3_EELb0ELb1ELb0ELb0ELb0ELb0ELb1ELb1EEEvNS_16Flash_fwd_paramsE --------------------------
	.section	.nv.info._ZN5flash24flash_fwd_splitkv_kernelI23Flash_fwd_kernel_traitsILi256ELi64ELi64ELi4ELb0ELb0EN7cutlass6half_tE19Flash_kernel_traitsILi256ELi64ELi64ELi4ES3_EELb0ELb1ELb0ELb0ELb0ELb0ELb1ELb1EEEvNS_16Flash_fwd_paramsE,"",@"SHT_CUDA_INFO"
	.sectionflags	@""
	.align	4


	//----- nvinfo : EIATTR_CUDA_API_VERSION
	.align		4
        /*0000*/ 	.byte	0x04, 0x37
        /*0002*/ 	.short	(.L_922 - .L_921)
.L_921:
        /*0004*/ 	.word	0x00000082


	//----- nvinfo : EIATTR_KPARAM_INFO
	.align		4
.L_922:
        /*0008*/ 	.byte	0x04, 0x17
        /*000a*/ 	.short	(.L_924 - .L_923)
.L_923:
        /*000c*/ 	.word	0x00000000
        /*0010*/ 	.short	0x0000
        /*0012*/ 	.short	0x0000
        /*0014*/ 	.byte	0x00, 0xf0, 0x41, 0x07


	//----- nvinfo : EIATTR_SPARSE_MMA_MASK
	.align		4
.L_924:
        /*0018*/ 	.byte	0x03, 0x50
        /*001a*/ 	.short	0x0000


	//----- nvinfo : EIATTR_MAXREG_COUNT
	.align		4
        /*001c*/ 	.byte	0x03, 0x1b
        /*001e*/ 	.short	0x00ff


	//----- nvinfo : EIATTR_NUM_BARRIERS
	.align		4
        /*0020*/ 	.byte	0x02, 0x4c
        /*0022*/ 	.byte	0x01
	.zero		1


	//----- nvinfo : EIATTR_ANNOTATIONS
	.align		4
        /*0024*/ 	.byte	0x04, 0x55
        /*0026*/ 	.short	(.L_926 - .L_925)


	//   ....[0]....
.L_925:
        /*0028*/ 	.word	0x00000001
        /*002c*/ 	.byte	0x70, 0x12, 0x02, 0x00, 0x01, 0x00, 0x00, 0x00, 0xc0, 0x12, 0x02, 0x00, 0x01, 0x00, 0x00, 0x00
        /*003c*/ 	.byte	0x40, 0x15, 0x02, 0x00, 0x01, 0x00, 0x00, 0x00, 0x60, 0x15, 0x02, 0x00, 0x01, 0x00, 0x00, 0x00
        /*004c*/ 	.byte	0x70, 0x15, 0x02, 0x00, 0x01, 0x00, 0x00, 0x00, 0xa0, 0x15, 0x02, 0x00


	//----- nvinfo : EIATTR_MERCURY_ISA_VERSION
	.align		4
.L_926:
        /*0058*/ 	.byte	0x03, 0x5f
        /*005a*/ 	.short	0x0101


	//----- nvinfo : EIATTR_COOP_GROUP_MASK_REGIDS
	.align		4
        /*005c*/ 	.byte	0x04, 0x29
        /*005e*/ 	.short	(.L_928 - .L_927)


	//   ....[0]....
.L_927:
        /*0060*/ 	.word	0xffffffff


	//   ....[1]....
        /*0064*/ 	.word	0xffffffff


	//   ....[2]....
        /*0068*/ 	.word	0xffffffff


	//   ....[3]....
        /*006c*/ 	.word	0xffffffff


	//   ....[4]....
        /*0070*/ 	.word	0xffffffff


	//   ....[5]....
        /*0074*/ 	.word	0xffffffff


	//   ....[6]....
        /*0078*/ 	.word	0xffffffff


	//   ....[7]....
        /*007c*/ 	.word	0xffffffff


	//   ....[8]....
        /*0080*/ 	.word	0xffffffff


	//   ....[9]....
        /*0084*/ 	.word	0xffffffff


	//   ....[10]....
        /*0088*/ 	.word	0xffffffff


	//   ....[11]....
        /*008c*/ 	.word	0xffffffff


	//   ....[12]....
        /*0090*/ 	.word	0xffffffff


	//   ....[13]....
        /*0094*/ 	.word	0xffffffff


	//   ....[14]....
        /*0098*/ 	.word	0xffffffff


	//   ....[15]....
        /*009c*/ 	.word	0xffffffff


	//   ....[16]....
        /*00a0*/ 	.word	0x0500000b


	//   ....[17]....
        /*00a4*/ 	.word	0x0500000b


	//   ....[18]....
        /*00a8*/ 	.word	0x0500000b


	//   ....[19]....
        /*00ac*/ 	.word	0x0500000b


	//----- nvinfo : EIATTR_COOP_GROUP_INSTR_OFFSETS
	.align		4
.L_928:
        /*00b0*/ 	.byte	0x04, 0x28
        /*00b2*/ 	.short	(.L_930 - .L_929)


	//   ....[0]....
.L_929:
        /*00b4*/ 	.word	0x0001d810


	//   ....[1]....
        /*00b8*/ 	.word	0x0001d840


	//   ....[2]....
        /*00bc*/ 	.word	0x0001d860


	//   ....[3]....
        /*00c0*/ 	.word	0x0001d880


	//   ....[4]....
        /*00c4*/ 	.word	0x00021f80


	//   ....[5]....
        /*00c8*/ 	.word	0x00021f90


	//   ....[6]....
        /*00cc*/ 	.word	0x00021fc0


	//   ....[7]....
        /*00d0*/ 	.word	0x00021fd0


	//   ....[8]....
        /*00d4*/ 	.word	0x00026ec0


	//   ....[9]....
        /*00d8*/ 	.word	0x00026ee0


	//   ....[10]....
        /*00dc*/ 	.word	0x00026f00


	//   ....[11]....
        /*00e0*/ 	.word	0x00026f20


	//   ....[12]....
        /*00e4*/ 	.word	0x00028f40


	//   ....[13]....
        /*00e8*/ 	.word	0x00028f50


	//   ....[14]....
        /*00ec*/ 	.word	0x00028f80


	//   ....[15]....
        /*00f0*/ 	.word	0x00028f90


	//   ....[16]....
        /*00f4*/ 	.word	0x0002b160


	//   ....[17]....
        /*00f8*/ 	.word	0x0002b1e0


	//   ....[18]....
        /*00fc*/ 	.word	0x0002b250


	//   ....[19]....
        /*0100*/ 	.word	0x0002b2c0


	//----- nvinfo : EIATTR_EXIT_INSTR_OFFSETS
	.align		4
.L_930:
        /*0104*/ 	.byte	0x04, 0x1c
        /*0106*/ 	.short	(.L_932 - .L_931)


	//   ....[0]....
.L_931:
        /*0108*/ 	.word	0x00000200


	//----- nvinfo : EIATTR_CRS_STACK_SIZE
	.align		4
.L_932:
        /*010c*/ 	.byte	0x04, 0x1e
        /*010e*/ 	.short	(.L_934 - .L_933)
.L_933:
        /*0110*/ 	.word	0x00000000


	//----- nvinfo : EIATTR_CBANK_PARAM_SIZE
	.align		4
.L_934:
        /*0114*/ 	.byte	0x03, 0x19
        /*0116*/ 	.short	0x01d0


	//----- nvinfo : EIATTR_PARAM_CBANK
	.align		4
        /*0118*/ 	.byte	0x04, 0x0a
        /*011a*/ 	.short	(.L_936 - .L_935)
	.align		4
.L_935:
        /*011c*/ 	.word	index@(.nv.constant0._ZN5flash24flash_fwd_splitkv_kernelI23Flash_fwd_kernel_traitsILi256ELi64ELi64ELi4ELb0ELb0EN7cutlass6half_tE19Flash_kernel_traitsILi256ELi64ELi64ELi4ES3_EELb0ELb1ELb0ELb0ELb0ELb0ELb1ELb1EEEvNS_16Flash_fwd_paramsE)
        /*0120*/ 	.short	0x0210
        /*0122*/ 	.short	0x01d0


	//----- nvinfo : EIATTR_SW_WAR
	.align		4
.L_936:
        /*0124*/ 	.byte	0x04, 0x36
        /*0126*/ 	.short	(.L_938 - .L_937)
.L_937:
        /*0128*/ 	.word	0x00000008
.L_938:


//--------------------- .nv.info._ZN5flash24flash_fwd_splitkv_kernelI23Flash_fwd_kernel_traitsILi256ELi64ELi64ELi4ELb0ELb0EN7cutlass6half_tE19Flash_kernel_traitsILi256ELi64ELi64ELi4ES3_EELb0ELb1ELb0ELb0ELb0ELb1ELb1ELb1EEEvNS_16Flash_fwd_paramsE --------------------------
	.section	.nv.info._ZN5flash24flash_fwd_splitkv_kernelI23Flash_fwd_kernel_traitsILi256ELi64ELi64ELi4ELb0ELb0EN7cutlass6half_tE19Flash_kernel_traitsILi256ELi64ELi64ELi4ES3_EELb0ELb1ELb0ELb0ELb0ELb1ELb1ELb1EEEvNS_16Flash_fwd_paramsE,"",@"SHT_CUDA_INFO"
	.sectionflags	@""
	.align	4


	//----- nvinfo : EIATTR_CUDA_API_VERSION
	.align		4
        /*0000*/ 	.byte	0x04, 0x37
        /*0002*/ 	.short	(.L_940 - .L_939)
.L_939:
        /*0004*/ 	.word	0x00000082


	//----- nvinfo : EIATTR_KPARAM_INFO
	.align		4
.L_940:
        /*0008*/ 	.byte	0x04, 0x17
        /*000a*/ 	.short	(.L_942 - .L_941)
.L_941:
        /*000c*/ 	.word	0x00000000
        /*0010*/ 	.short	0x0000
        /*0012*/ 	.short	0x0000
        /*0014*/ 	.byte	0x00, 0xf0, 0x41, 0x07


	//----- nvinfo : EIATTR_SPARSE_MMA_MASK
	.align		4
.L_942:
        /*0018*/ 	.byte	0x03, 0x50
        /*001a*/ 	.short	0x0000


	//----- nvinfo : EIATTR_MAXREG_COUNT
	.align		4
        /*001c*/ 	.byte	0x03, 0x1b
        /*001e*/ 	.short	0x00ff


	//----- nvinfo : EIATTR_NUM_BARRIERS
	.align		4
        /*0020*/ 	.byte	0x02, 0x4c
        /*0022*/ 	.byte	0x01
	.zero		1


	//----- nvinfo : EIATTR_ANNOTATIONS
	.align		4
        /*0024*/ 	.byte	0x04, 0x55
        /*0026*/ 	.short	(.L_944 - .L_943)


	//   ....[0]....
.L_943:
        /*0028*/ 	.word	0x00000001
        /*002c*/ 	.byte	0x40, 0x1a, 0x02, 0x00, 0x01, 0x00, 0x00, 0x00, 0x90, 0x1a, 0x02, 0x00, 0x01, 0x00, 0x00, 0x00
        /*003c*/ 	.byte	0xc0, 0x1a, 0x02, 0x00, 0x01, 0x00, 0x00, 0x00, 0x10, 0x1b, 0x02, 0x00, 0x01, 0x00, 0x00, 0x00
        /*004c*/ 	.byte	0x90, 0x1e, 0x02, 0x00, 0x01, 0x00, 0x00, 0x00, 0xa0, 0x1e, 0x02, 0x00, 0x01, 0x00, 0x00, 0x00
        /*005c*/ 	.byte	0xf0, 0x1f, 0x02, 0x00, 0x01, 0x00, 0x00, 0x00, 0x00, 0x20, 0x02, 0x00


	//----- nvinfo : EIATTR_MERCURY_ISA_VERSION
	.align		4
.L_944:
        /*0068*/ 	.byte	0x03, 0x5f
        /*006a*/ 	.short	0x0101


	//----- nvinfo : EIATTR_COOP_GROUP_MASK_REGIDS
	.align		4
        /*006c*/ 	.byte	0x04, 0x29
        /*006e*/ 	.short	(.L_946 - .L_945)


	//   ....[0]....
.L_945:
        /*0070*/ 	.word	0xffffffff


	//   ....[1]....
        /*0074*/ 	.word	0xffffffff


	//   ....[2]....
        /*0078*/ 	.word	0xffffffff


	//   ....[3]....
        /*007c*/ 	.word	0xffffffff


	//   ....[4]....
        /*0080*/ 	.word	0xffffffff


	//   ....[5]....
        /*0084*/ 	.word	0xffffffff


	//   ....[6]....
        /*0088*/ 	.word	0xffffffff


	//   ....[7]....
        /*008c*/ 	.word	0xffffffff


	//   ....[8]....
        /*0090*/ 	.word	0xffffffff


	//   ....[9]....
        /*0094*/ 	.word	0xffffffff


	//   ....[10]....
        /*0098*/ 	.word	0xffffffff


	//   ....[11]....
        /*009c*/ 	.word	0xffffffff


	//   ....[12]....
        /*00a0*/ 	.word	0xffffffff


	//   ....[13]....
        /*00a4*/ 	.word	0xffffffff


	//   ....[14]....
        /*00a8*/ 	.word	0xffffffff


	//   ....[15]....
        /*00ac*/ 	.word	0xffffffff


	//   ....[16]....
        /*00b0*/ 	.word	0x0500000b


	//   ....[17]....
        /*00b4*/ 	.word	0x0500000b


	//   ....[18]....
        /*00b8*/ 	.word	0x0500000b


	//   ....[19]....
        /*00bc*/ 	.word	0x0500000b


	//----- nvinfo : EIATTR_COOP_GROUP_INSTR_OFFSETS
	.align		4
.L_946:
        /*00c0*/ 	.byte	0x04, 0x28
        /*00c2*/ 	.short	(.L_948 - .L_947)


	//   ....[0]....
.L_947:
        /*00c4*/ 	.word	0x0001db40


	//   ....[1]....
        /*00c8*/ 	.word	0x0001dbc0


	//   ....[2]....
        /*00cc*/ 	.word	0x0001dbe0


	//   ....[3]....
        /*00d0*/ 	.word	0x0001dc00


	//   ....[4]....
        /*00d4*/ 	.word	0x00022790


	//   ....[5]....
        /*00d8*/ 	.word	0x000227a0


	//   ....[6]....
        /*00dc*/ 	.word	0x000227d0


	//   ....[7]....
        /*00e0*/ 	.word	0x000227e0


	//   ....[8]....
        /*00e4*/ 	.word	0x00027b10


	//   ....[9]....
        /*00e8*/ 	.word	0x00027b20


	//   ....[10]....
        /*00ec*/ 	.word	0x00027b50


	//   ....[11]....
        /*00f0*/ 	.word	0x00027b60


	//   ....[12]....
        /*00f4*/ 	.word	0x00029b80


	//   ....[13]....
        /*00f8*/ 	.word	0x00029b90


	//   ....[14]....
        /*00fc*/ 	.word	0x00029bc0


	//   ....[15]....
        /*0100*/ 	.word	0x00029bd0


	//   ....[16]....
        /*0104*/ 	.word	0x0002bda0


	//   ....[17]....
        /*0108*/ 	.word	0x0002be20


	//   ....[18]....
        /*010c*/ 	.word	0x0002be90


	//   ....[19]....
        /*0110*/ 	.word	0x0002bf00


	//----- nvinfo : EIATTR_EXIT_INSTR_OFFSETS
	.align		4
.L_948:
        /*0114*/ 	.byte	0x04, 0x1c
        /*0116*/ 	.short	(.L_950 - .L_949)


	//   ....[0]....
.L_949:
        /*0118*/ 	.word	0x00000200


	//----- nvinfo : EIATTR_CRS_STACK_SIZE
	.align		4
.L_950:
        /*011c*/ 	.byte	0x04, 0x1e
        /*011e*/ 	.short	(.L_952 - .L_951)
.L_951:
        /*0120*/ 	.word	0x00000000


	//----- nvinfo : EIATTR_CBANK_PARAM_SIZE
	.align		4
.L_952:
        /*0124*/ 	.byte	0x03, 0x19
        /*0126*/ 	.short	0x01d0


	//----- nvinfo : EIATTR_PARAM_CBANK
	.align		4
        /*0128*/ 	.byte	0x04, 0x0a
        /*012a*/ 	.short	(.L_954 - .L_953)
	.align		4
.L_953:
        /*012c*/ 	.word	index@(.nv.constant0._ZN5flash24flash_fwd_splitkv_kernelI23Flash_fwd_kernel_traitsILi256ELi64ELi64ELi4ELb0ELb0EN7cutlass6half_tE19Flash_kernel_traitsILi256ELi64ELi64ELi4ES3_EELb0ELb1ELb0ELb0ELb0ELb1ELb1ELb1EEEvNS_16Flash_fwd_paramsE)
        /*0130*/ 	.short	0x0210
        /*0132*/ 	.short	0x01d0


	//----- nvinfo : EIATTR_SW_WAR
	.align		4
.L_954:
        /*0134*/ 	.byte	0x04, 0x36
        /*0136*/ 	.short	(.L_956 - .L_955)
.L_955:
        /*0138*/ 	.word	0x00000008
.L_956:


//--------------------- .nv.info._ZN5flash24flash_fwd_splitkv_kernelI23Flash_fwd_kernel_traitsILi256ELi64ELi64ELi4ELb0ELb0EN7cutlass6half_tE19Flash_kernel_traitsILi256ELi64ELi64ELi4ES3_EELb0ELb0ELb0ELb0ELb1ELb0ELb0ELb0EEEvNS_16Flash_fwd_paramsE --------------------------
	.section	.nv.info._ZN5flash24flash_fwd_splitkv_kernelI23Flash_fwd_kernel_traitsILi256ELi64ELi64ELi4ELb0ELb0EN7cutlass6half_tE19Flash_kernel_traitsILi256ELi64ELi64ELi4ES3_EELb0ELb0ELb0ELb0ELb1ELb0ELb0ELb0EEEvNS_16Flash_fwd_paramsE,"",@"SHT_CUDA_INFO"
	.sectionflags	@""
	.align	4


	//----- nvinfo : EIATTR_CUDA_API_VERSION
	.align		4
        /*0000*/ 	.byte	0x04, 0x37
        /*0002*/ 	.short	(.L_958 - .L_957)
.L_957:
        /*0004*/ 	.word	0x00000082


	//----- nvinfo : EIATTR_KPARAM_INFO
	.align		4
.L_958:
        /*0008*/ 	.byte	0x04, 0x17
        /*000a*/ 	.short	(.L_960 - .L_959)
.L_959:
        /*000c*/ 	.word	0x00000000
        /*0010*/ 	.short	0x0000
        /*0012*/ 	.short	0x0000
        /*0014*/ 	.byte	0x00, 0xf0, 0x41, 0x07


	//----- nvinfo : EIATTR_SPARSE_MMA_MASK
	.align		4
.L_960:
        /*0018*/ 	.byte	0x03, 0x50
        /*001a*/ 	.short	0x0000


	//----- nvinfo : EIATTR_MAXREG_COUNT
	.align		4
        /*001c*/ 	.byte	0x03, 0x1b
        /*001e*/ 	.short	0x00ff


	//----- nvinfo : EIATTR_NUM_BARRIERS
	.align		4
        /*0020*/ 	.byte	0x02, 0x4c
        /*0022*/ 	.byte	0x01
	.zero		1


	//----- nvinfo : EIATTR_MERCURY_ISA_VERSION
	.align		4
        /*0024*/ 	.byte	0x03, 0x5f
        /*0026*/ 	.short	0x0101


	//----- nvinfo : EIATTR_COOP_GROUP_MASK_REGIDS
	.align		4
        /*0028*/ 	.byte	0x04, 0x29
        /*002a*/ 	.short	(.L_962 - .L_961)


	//   ....[0]....
.L_961:
        /*002c*/ 	.word	0xffffffff


	//   ....[1]....
        /*0030*/ 	.word	0xffffffff


	//   ....[2]....
        /*0034*/ 	.word	0xffffffff


	//   ....[3]....
        /*0038*/ 	.word	0xffffffff


	//   ....[4]....
        /*003c*/ 	.word	0xffffffff


	//   ....[5]....
        /*0040*/ 	.word	0xffffffff


	//   ....[6]....
        /*0044*/ 	.word	0xffffffff


	//   ....[7]....
        /*0048*/ 	.word	0xffffffff


	//   ....[8]....
        /*004c*/ 	.word	0xffffffff


	//   ....[9]....
        /*0050*/ 	.word	0xffffffff


	//   ....[10]....
        /*0054*/ 	.word	0xffffffff


	//   ....[11]....
        /*0058*/ 	.word	0xffffffff


	//----- nvinfo : EIATTR_COOP_GROUP_INSTR_OFFSETS
	.align		4
.L_962:
        /*005c*/ 	.byte	0x04, 0x28
        /*005e*/ 	.short	(.L_964 - .L_963)


	//   ....[0]....
.L_963:
        /*0060*/ 	.word	0x000045f0


	//   ....[1]....
        /*0064*/ 	.word	0x00004610


	//   ....[2]....
        /*0068*/ 	.word	0x000046b0


	//   ....[3]....
        /*006c*/ 	.word	0x000046c0


	//   ....[4]....
        /*0070*/ 	.word	0x00007650


	//   ....[5]....
        /*0074*/ 	.word	0x00007670


	//   ....[6]....
        /*0078*/ 	.word	0x000076a0


	//   ....[7]....
        /*007c*/ 	.word	0x000076b0


	//   ....[8]....
        /*0080*/ 	.word	0x000092c0


	//   ....[9]....
        /*0084*/ 	.word	0x00009300


	//   ....[10]....
        /*0088*/ 	.word	0x00009350


	//   ....[11]....
        /*008c*/ 	.word	0x00009360


	//----- nvinfo : EIATTR_EXIT_INSTR_OFFSETS
	.align		4
.L_964:
        /*0090*/ 	.byte	0x04, 0x1c
        /*0092*/ 	.short	(.L_966 - .L_965)


	//   ....[0]....
.L_965:
        /*0094*/ 	.word	0x00000360


	//   ....[1]....
        /*0098*/ 	.word	0x00000c30


	//   ....[2]....
        /*009c*/ 	.word	0x00000c60


	//   ....[3]....
        /*00a0*/ 	.word	0x0000b020


	//   ....[4]....
        /*00a4*/ 	.word	0x0000b120


	//----- nvinfo : EIATTR_CRS_STACK_SIZE
	.align		4
.L_966:
        /*00a8*/ 	.byte	0x04, 0x1e
        /*00aa*/ 	.short	(.L_968 - .L_967)
.L_967:
        /*00ac*/ 	.word	0x00000000


	//----- nvinfo : EIATTR_CBANK_PARAM_SIZE
	.align		4
.L_968:
        /*00b0*/ 	.byte	0x03, 0x19
        /*00b2*/ 	.short	0x01d0


	//----- nvinfo : EIATTR_PARAM_CBANK
	.align		4
        /*00b4*/ 	.byte	0x04, 0x0a
        /*00b6*/ 	.short	(.L_970 - .L_969)
	.align		4
.L_969:
        /*00b8*/ 	.word	index@(.nv.constant0._ZN5flash24flash_fwd_splitkv_kernelI23Flash_fwd_kernel_traitsILi256ELi64ELi64ELi4ELb0ELb0EN7cutlass6half_tE19Flash_kernel_traitsILi256ELi64ELi64ELi4ES3_EELb0ELb0ELb0ELb0ELb1ELb0ELb0ELb0EEEvNS_16Flash_fwd_paramsE)
        /*00bc*/ 	.short	0x0210
        /*00be*/ 	.short	0x01d0


	//----- nvinfo : EIATTR_SW_WAR
	.align		4
.L_970:
        /*00c0*/ 	.byte	0x04, 0x36
        /*00c2*/ 	.short	(.L_972 - .L_971)
.L_971:
        /*00c4*/ 	.word	0x00000008
.L_972:


//--------------------- .nv.info._ZN5flash24flash_fwd_splitkv_kernelI23Flash_fwd_kernel_traitsILi256ELi64ELi64ELi4ELb0ELb0EN7cutlass6half_tE19Flash_kernel_traitsILi256ELi64ELi64ELi4ES3_EELb0ELb0ELb0ELb0ELb1ELb1ELb0ELb0EEEvNS_16Flash_fwd_paramsE --------------------------
	.section	.nv.info._ZN5flash24flash_fwd_splitkv_kernelI23Flash_fwd_kernel_traitsILi256ELi64ELi64ELi4ELb0ELb0EN7cutlass6half_tE19Flash_kernel_traitsILi256ELi64ELi64ELi4ES3_EELb0ELb0ELb0ELb0ELb1ELb1ELb0ELb0EEEvNS_16Flash_fwd_paramsE,"",@"SHT_CUDA_INFO"
	.sectionflags	@""
	.align	4


	//----- nvinfo : EIATTR_CUDA_API_VERSION
	.align		4
        /*0000*/ 	.byte	0x04, 0x37
        /*0002*/ 	.short	(.L_974 - .L_973)
.L_973:
        /*0004*/ 	.word	0x00000082


	//----- nvinfo : EIATTR_KPARAM_INFO
	.align		4
.L_974:
        /*0008*/ 	.byte	0x04, 0x17
        /*000a*/ 	.short	(.L_976 - .L_975)
.L_975:
        /*000c*/ 	.word	0x00000000
        /*0010*/ 	.short	0x0000
        /*0012*/ 	.short	0x0000
        /*0014*/ 	.byte	0x00, 0xf0, 0x41, 0x07


	//----- nvinfo : EIATTR_SPARSE_MMA_MASK
	.align		4
.L_976:
        /*0018*/ 	.byte	0x03, 0x50
        /*001a*/ 	.short	0x0000


	//----- nvinfo : EIATTR_MAXREG_COUNT
	.align		4
        /*001c*/ 	.byte	0x03, 0x1b
        /*001e*/ 	.short	0x00ff


	//----- nvinfo : EIATTR_NUM_BARRIERS
	.align		4
        /*0020*/ 	.byte	0x02, 0x4c
        /*0022*/ 	.byte	0x01
	.zero		1


	//----- nvinfo : EIATTR_ANNOTATIONS
	.align		4
        /*0024*/ 	.byte	0x04, 0x55
        /*0026*/ 	.short	(.L_978 - .L_977)


	//   ....[0]....
.L_977:
        /*0028*/ 	.word	0x00000001
        /*002c*/ 	.byte	0xa0, 0x5b, 0x00, 0x00, 0x01, 0x00, 0x00, 0x00, 0x10, 0x5e, 0x00, 0x00, 0x01, 0x00, 0x00, 0x00
        /*003c*/ 	.byte	0x80, 0x5e, 0x00, 0x00, 0x01, 0x00, 0x00, 0x00, 0xc0, 0x5e, 0x00, 0x00, 0x01, 0x00, 0x00, 0x00
        /*004c*/ 	.byte	0x30, 0x5f, 0x00, 0x00, 0x01, 0x00, 0x00, 0x00, 0x50, 0x5f, 0x00, 0x00, 0x01, 0x00, 0x00, 0x00
        /*005c*/ 	.byte	0x20, 0x97, 0x00, 0x00, 0x01, 0x00, 0x00, 0x00, 0x40, 0x97, 0x00, 0x00, 0x01, 0x00, 0x00, 0x00
        /*006c*/ 	.byte	0x30, 0x9b, 0x00, 0x00, 0x01, 0x00, 0x00, 0x00, 0x40, 0x9b, 0x00, 0x00, 0x01, 0x00, 0x00, 0x00
        /*007c*/ 	.byte	0x50, 0x9b, 0x00, 0x00, 0x01, 0x00, 0x00, 0x00, 0x80, 0x9b, 0x00, 0x00, 0x01, 0x00, 0x00, 0x00
        /*008c*/ 	.byte	0x90, 0x9b, 0x00, 0x00


	//----- nvinfo : EIATTR_MERCURY_ISA_VERSION
	.align		4
.L_978:
        /*0090*/ 	.byte	0x03, 0x5f
        /*0092*/ 	.short	0x0101


	//----- nvinfo : EIATTR_COOP_GROUP_MASK_REGIDS
	.align		4
        /*0094*/ 	.byte	0x04, 0x29
        /*0096*/ 	.short	(.L_980 - .L_979)


	//   ....[0]....
.L_979:
        /*0098*/ 	.word	0xffffffff


	//   ....[1]....
        /*009c*/ 	.word	0xffffffff


	//   ....[2]....
        /*00a0*/ 	.word	0xffffffff


	//   ....[3]....
        /*00a4*/ 	.word	0xffffffff


	//   ....[4]....
        /*00a8*/ 	.word	0xffffffff


	//   ....[5]....
        /*00ac*/ 	.word	0xffffffff


	//   ....[6]....
        /*00b0*/ 	.word	0xffffffff


	//   ....[7]....
        /*00b4*/ 	.word	0xffffffff


	//   ....[8]....
        /*00b8*/ 	.word	0xffffffff


	//   ....[9]....
        /*00bc*/ 	.word	0xffffffff


	//   ....[10]....
        /*00c0*/ 	.word	0xffffffff


	//   ....[11]....
        /*00c4*/ 	.word	0xffffffff


	//----- nvinfo : EIATTR_COOP_GROUP_INSTR_OFFSETS
	.align		4
.L_980:
        /*00c8*/ 	.byte	0x04, 0x28
        /*00ca*/ 	.short	(.L_982 - .L_981)


	//   ....[0]....
.L_981:
        /*00cc*/ 	.word	0x00004a00


	//   ....[1]....
        /*00d0*/ 	.word	0x00004a20


	//   ....[2]....
        /*00d4*/ 	.word	0x00004ac0


	//   ....[3]....
        /*00d8*/ 	.word	0x00004ad0


	//   ....[4]....
        /*00dc*/ 	.word	0x00007e80


	//   ....[5]....
        /*00e0*/ 	.word	0x00007ea0


	//   ....[6]....
        /*00e4*/ 	.word	0x00007ed0


	//   ....[7]....
        /*00e8*/ 	.word	0x00007ee0


	//   ....[8]....
        /*00ec*/ 	.word	0x00009be0


	//   ....[9]....
        /*00f0*/ 	.word	0x00009bf0


	//   ....[10]....
        /*00f4*/ 	.word	0x00009c20


	//   ....[11]....
        /*00f8*/ 	.word	0x00009c40


	//----- nvinfo : EIATTR_EXIT_INSTR_OFFSETS
	.align		4
.L_982:
        /*00fc*/ 	.byte	0x04, 0x1c
        /*00fe*/ 	.short	(.L_984 - .L_983)


	//   ....[0]....
.L_983:
        /*0100*/ 	.word	0x00000370


	//   ....[1]....
        /*0104*/ 	.word	0x00000c40


	//   ....[2]....
        /*0108*/ 	.word	0x00000c70


	//   ....[3]....
        /*010c*/ 	.word	0x0000b900


	//   ....[4]....
        /*0110*/ 	.word	0x0000ba00


	//----- nvinfo : EIATTR_CRS_STACK_SIZE
	.align		4
.L_984:
        /*0114*/ 	.byte	0x04, 0x1e
        /*0116*/ 	.short	(.L_986 - .L_985)
.L_985:
        /*0118*/ 	.word	0x00000000


	//----- nvinfo : EIATTR_CBANK_PARAM_SIZE
	.align		4
.L_986:
        /*011c*/ 	.byte	0x03, 0x19
        /*011e*/ 	.short	0x01d0


	//----- nvinfo : EIATTR_PARAM_CBANK
	.align		4
        /*0120*/ 	.byte	0x04, 0x0a
        /*0122*/ 	.short	(.L_988 - .L_987)
	.align		4
.L_987:
        /*0124*/ 	.word	index@(.nv.constant0._ZN5flash24flash_fwd_splitkv_kernelI23Flash_fwd_kernel_traitsILi256ELi64ELi64ELi4ELb0ELb0EN7cutlass6half_tE19Flash_kernel_traitsILi256ELi64ELi64ELi4ES3_EELb0ELb0ELb0ELb0ELb1ELb1ELb0ELb0EEEvNS_16Flash_fwd_paramsE)
        /*0128*/ 	.short	0x0210
        /*012a*/ 	.short	0x01d0


	//----- nvinfo : EIATTR_SW_WAR
	.align		4
.L_988:
        /*012c*/ 	.byte	0x04, 0x36
        /*012e*/ 	.short	(.L_990 - .L_989)
.L_989:
        /*0130*/ 	.word	0x00000008
.L_990:


//--------------------- .nv.info._ZN5flash24flash_fwd_splitkv_kernelI23Flash_fwd_kernel_traitsILi256ELi64ELi64ELi4ELb0ELb0EN7cutlass6half_tE19Flash_kernel_traitsILi256ELi64ELi64ELi4ES3_EELb0ELb0ELb1ELb0ELb0ELb0ELb0ELb0EEEvNS_16Flash_fwd_paramsE --------------------------
	.section	.nv.info._ZN5flash24flash_fwd_splitkv_kernelI23Flash_fwd_kernel_traitsILi256ELi64ELi64ELi4ELb0ELb0EN7cutlass6half_tE19Flash_kernel_traitsILi256ELi64ELi64ELi4ES3_EELb0ELb0ELb1ELb0ELb0ELb0ELb0ELb0EEEvNS_16Flash_fwd_paramsE,"",@"SHT_CUDA_INFO"
	.sectionflags	@""
	.align	4


	//----- nvinfo : EIATTR_CUDA_API_VERSION
	.align		4
        /*0000*/ 	.byte	0x04, 0x37
        /*0002*/ 	.short	(.L_992 - .L_991)
.L_991:
        /*0004*/ 	.word	0x00000082


	//----- nvinfo : EIATTR_KPARAM_INFO
	.align		4
.L_992:
        /*0008*/ 	.byte	0x04, 0x17
        /*000a*/ 	.short	(.L_994 - .L_993)
.L_993:
        /*000c*/ 	.word	0x00000000
        /*0010*/ 	.short	0x0000
        /*0012*/ 	.short	0x0000
        /*0014*/ 	.byte	0x00, 0xf0, 0x41, 0x07


	//----- nvinfo : EIATTR_SPARSE_MMA_MASK
	.align		4
.L_994:
        /*0018*/ 	.byte	0x03, 0x50
        /*001a*/ 	.short	0x0000


	//----- nvinfo : EIATTR_MAXREG_COUNT
	.align		4
        /*001c*/ 	.byte	0x03, 0x1b
        /*001e*/ 	.short	0x00ff


	//----- nvinfo : EIATTR_NUM_BARRIERS
	.align		4
        /*0020*/ 	.byte	0x02, 0x4c
        /*0022*/ 	.byte	0x01
	.zero		1


	//----- nvinfo : EIATTR_MERCURY_ISA_VERSION
	.align		4
        /*0024*/ 	.byte	0x03, 0x5f
        /*0026*/ 	.short	0x0101


	//----- nvinfo : EIATTR_INT_WARP_WIDE_INSTR_OFFSETS
	.align		4
        /*0028*/ 	.byte	0x04, 0x31
        /*002a*/ 	.short	(.L_996 - .L_995)


	//   ....[0]....
.L_995:
        /*002c*/ 	.word	0x000045d0


	//----- nvinfo : EIATTR_COOP_GROUP_MASK_REGIDS
	.align		4
.L_996:
        /*0030*/ 	.byte	0x04, 0x29
        /*0032*/ 	.short	(.L_998 - .L_997)


	//   ....[0]....
.L_997:
        /*0034*/ 	.word	0xffffffff


	//   ....[1]....
        /*0038*/ 	.word	0xffffffff


	//   ....[2]....
        /*003c*/ 	.word	0xffffffff


	//   ....[3]....
        /*0040*/ 	.word	0xffffffff


	//   ....[4]....
        /*0044*/ 	.word	0xffffffff


	//   ....[5]....
        /*0048*/ 	.word	0xffffffff


	//   ....[6]....
        /*004c*/ 	.word	0xffffffff


	//   ....[7]....
        /*0050*/ 	.word	0xffffffff


	//   ....[8]....
        /*0054*/ 	.word	0xffffffff


	//   ....[9]....
        /*0058*/ 	.word	0xffffffff


	//   ....[10]....
        /*005c*/ 	.word	0xffffffff


	//   ....[11]....
        /*0060*/ 	.word	0xffffffff


	//----- nvinfo : EIATTR_COOP_GROUP_INSTR_OFFSETS
	.align		4
.L_998:
        /*0064*/ 	.byte	0x04, 0x28
        /*0066*/ 	.short	(.L_1000 - .L_999)


	//   ....[0]....
.L_999:
        /*0068*/ 	.word	0x00007530


	//   ....[1]....
        /*006c*/ 	.word	0x00007550


	//   ....[2]....
        /*0070*/ 	.word	0x000075f0


	//   ....[3]....
        /*0074*/ 	.word	0x00007600


	//   ....[4]....
        /*0078*/ 	.word	0x0000b8a0


	//   ....[5]....
        /*007c*/ 	.word	0x0000b8b0


	//   ....[6]....
        /*0080*/ 	.word	0x0000b8e0


	//   ....[7]....
        /*0084*/ 	.word	0x0000b8f0


	//   ....[8]....
        /*0088*/ 	.word	0x0000d500


	//   ....[9]....
        /*008c*/ 	.word	0x0000d540


	//   ....[10]....
        /*0090*/ 	.word	0x0000d590


	//   ....[11]....
        /*0094*/ 	.word	0x0000d5a0


	//----- nvinfo : EIATTR_EXIT_INSTR_OFFSETS
	.align		4
.L_1000:
        /*0098*/ 	.byte	0x04, 0x1c
        /*009a*/ 	.short	(.L_1002 - .L_1001)


	//   ....[0]....
.L_1001:
        /*009c*/ 	.word	0x000004b0


	//   ....[1]....
        /*00a0*/ 	.word	0x00000f40


	//   ....[2]....
        /*00a4*/ 	.word	0x00000f70


	//   ....[3]....
        /*00a8*/ 	.word	0x0000f3a0


	//   ....[4]....
        /*00ac*/ 	.word	0x0000f4e0


	//   ....[5]....
        /*00b0*/ 	.word	0x0000f500


	//----- nvinfo : EIATTR_CRS_STACK_SIZE
	.align		4
.L_1002:
        /*00b4*/ 	.byte	0x04, 0x1e
        /*00b6*/ 	.short	(.L_1004 - .L_1003)
.L_1003:
        /*00b8*/ 	.word	0x00000000


	//----- nvinfo : EIATTR_CBANK_PARAM_SIZE
	.align		4
.L_1004:
        /*00bc*/ 	.byte	0x03, 0x19
        /*00be*/ 	.short	0x01d0


	//----- nvinfo : EIATTR_PARAM_CBANK
	.align		4
        /*00c0*/ 	.byte	0x04, 0x0a
        /*00c2*/ 	.short	(.L_1006 - .L_1005)
	.align		4
.L_1005:
        /*00c4*/ 	.word	index@(.nv.constant0._ZN5flash24flash_fwd_splitkv_kernelI23Flash_fwd_kernel_traitsILi256ELi64ELi64ELi4ELb0ELb0EN7cutlass6half_tE19Flash_kernel_traitsILi256ELi64ELi64ELi4ES3_EELb0ELb0ELb1ELb0ELb0ELb0ELb0ELb0EEEvNS_16Flash_fwd_paramsE)
        /*00c8*/ 	.short	0x0210
        /*00ca*/ 	.short	0x01d0


	//----- nvinfo : EIATTR_SW_WAR
	.align		4
.L_1006:
        /*00cc*/ 	.byte	0x04, 0x36
        /*00ce*/ 	.short	(.L_1008 - .L_1007)
.L_1007:
        /*00d0*/ 	.word	0x00000008
.L_1008:


//--------------------- .nv.info._ZN5flash24flash_fwd_splitkv_kernelI23Flash_fwd_kernel_traitsILi256ELi64ELi64ELi4ELb0ELb0EN7cutlass6half_tE19Flash_kernel_traitsILi256ELi64ELi64ELi4ES3_EELb0ELb0ELb1ELb0ELb0ELb1ELb0ELb0EEEvNS_16Flash_fwd_paramsE --------------------------
	.section	.nv.info._ZN5flash24flash_fwd_splitkv_kernelI23Flash_fwd_kernel_traitsILi256ELi64ELi64ELi4ELb0ELb0EN7cutlass6half_tE19Flash_kernel_traitsILi256ELi64ELi64ELi4ES3_EELb0ELb0ELb1ELb0ELb0ELb1ELb0ELb0EEEvNS_16Flash_fwd_paramsE,"",@"SHT_CUDA_INFO"
	.sectionflags	@""
	.align	4


	//----- nvinfo : EIATTR_CUDA_API_VERSION
	.align		4
        /*0000*/ 	.byte	0x04, 0x37
        /*0002*/ 	.short	(.L_1010 - .L_1009)
.L_1009:
        /*0004*/ 	.word	0x00000082


	//----- nvinfo : EIATTR_KPARAM_INFO
	.align		4
.L_1010:
        /*0008*/ 	.byte	0x04, 0x17
        /*000a*/ 	.short	(.L_1012 - .L_1011)
.L_1011:
        /*000c*/ 	.word	0x00000000
        /*0010*/ 	.short	0x0000
        /*0012*/ 	.short	0x0000
        /*0014*/ 	.byte	0x00, 0xf0, 0x41, 0x07


	//----- nvinfo : EIATTR_SPARSE_MMA_MASK
	.align		4
.L_1012:
        /*0018*/ 	.byte	0x03, 0x50
        /*001a*/ 	.short	0x0000


	//----- nvinfo : EIATTR_MAXREG_COUNT
	.align		4
        /*001c*/ 	.byte	0x03, 0x1b
        /*001e*/ 	.short	0x00ff


	//----- nvinfo : EIATTR_NUM_BARRIERS
	.align		4
        /*0020*/ 	.byte	0x02, 0x4c
        /*0022*/ 	.byte	0x01
	.zero		1


	//----- nvinfo : EIATTR_MERCURY_ISA_VERSION
	.align		4
        /*0024*/ 	.byte	0x03, 0x5f
        /*0026*/ 	.short	0x0101


	//----- nvinfo : EIATTR_INT_WARP_WIDE_INSTR_OFFSETS
	.align		4
        /*0028*/ 	.byte	0x04, 0x31
        /*002a*/ 	.short	(.L_1014 - .L_1013)


	//   ....[0]....
.L_1013:
        /*002c*/ 	.word	0x00004650


	//----- nvinfo : EIATTR_COOP_GROUP_MASK_REGIDS
	.align		4
.L_1014:
        /*0030*/ 	.byte	0x04, 0x29
        /*0032*/ 	.short	(.L_1016 - .L_1015)


	//   ....[0]....
.L_1015:
        /*0034*/ 	.word	0xffffffff


	//   ....[1]....
        /*0038*/ 	.word	0xffffffff


	//   ....[2]....
        /*003c*/ 	.word	0xffffffff


	//   ....[3]....
        /*0040*/ 	.word	0xffffffff


	//   ....[4]....
        /*0044*/ 	.word	0xffffffff


	//   ....[5]....
        /*0048*/ 	.word	0xffffffff


	//   ....[6]....
        /*004c*/ 	.word	0xffffffff


	//   ....[7]....
        /*0050*/ 	.word	0xffffffff


	//   ....[8]....
        /*0054*/ 	.word	0xffffffff


	//   ....[9]....
        /*0058*/ 	.word	0xffffffff


	//   ....[10]....
        /*005c*/ 	.word	0xffffffff


	//   ....[11]....
        /*0060*/ 	.word	0xffffffff


	//----- nvinfo : EIATTR_COOP_GROUP_INSTR_OFFSETS
	.align		4
.L_1016:
        /*0064*/ 	.byte	0x04, 0x28
        /*0066*/ 	.short	(.L_1018 - .L_1017)


	//   ....[0]....
.L_1017:
        /*0068*/ 	.word	0x00007a30


	//   ....[1]....
        /*006c*/ 	.word	0x00007a50


	//   ....[2]....
        /*0070*/ 	.word	0x00007af0


	//   ....[3]....
        /*0074*/ 	.word	0x00007b00


	//   ....[4]....
        /*0078*/ 	.word	0x0000c160


	//   ....[5]....
        /*007c*/ 	.word	0x0000c190


	//   ....[6]....
        /*0080*/ 	.word	0x0000c1c0


	//   ....[7]....
        /*0084*/ 	.word	0x0000c1d0


	//   ....[8]....
        /*0088*/ 	.word	0x0000de00


	//   ....[9]....
        /*008c*/ 	.word	0x0000de40


	//   ....[10]....
        /*0090*/ 	.word	0x0000dea0


	//   ....[11]....
        /*0094*/ 	.word	0x0000deb0


	//----- nvinfo : EIATTR_EXIT_INSTR_OFFSETS
	.align		4
.L_1018:
        /*0098*/ 	.byte	0x04, 0x1c
        /*009a*/ 	.short	(.L_1020 - .L_1019)


	//   ....[0]....
.L_1019:
        /*009c*/ 	.word	0x000004b0


	//   ....[1]....
        /*00a0*/ 	.word	0x00000f40


	//   ....[2]....
        /*00a4*/ 	.word	0x00000f70


	//   ....[3]....
        /*00a8*/ 	.word	0x0000fca0


	//   ....[4]....
        /*00ac*/ 	.word	0x0000fde0


	//   ....[5]....
        /*00b0*/ 	.word	0x0000fe00


	//----- nvinfo : EIATTR_CRS_STACK_SIZE
	.align		4
.L_1020:
        /*00b4*/ 	.byte	0x04, 0x1e
        /*00b6*/ 	.short	(.L_1022 - .L_1021)
.L_1021:
        /*00b8*/ 	.word	0x00000000


	//----- nvinfo : EIATTR_CBANK_PARAM_SIZE
	.align		4
.L_1022:
        /*00bc*/ 	.byte	0x03, 0x19
        /*00be*/ 	.short	0x01d0


	//----- nvinfo : EIATTR_PARAM_CBANK
	.align		4
        /*00c0*/ 	.byte	0x04, 0x0a
        /*00c2*/ 	.short	(.L_1024 - .L_1023)
	.align		4
.L_1023:
        /*00c4*/ 	.word	index@(.nv.constant0._ZN5flash24flash_fwd_splitkv_kernelI23Flash_fwd_kernel_traitsILi256ELi64ELi64ELi4ELb0ELb0EN7cutlass6half_tE19Flash_kernel_traitsILi256ELi64ELi64ELi4ES3_EELb0ELb0ELb1ELb0ELb0ELb1ELb0ELb0EEEvNS_16Flash_fwd_paramsE)
        /*00c8*/ 	.short	0x0210
        /*00ca*/ 	.short	0x01d0


	//----- nvinfo : EIATTR_SW_WAR
	.align		4
.L_1024:
        /*00cc*/ 	.byte	0x04, 0x36
        /*00ce*/ 	.short	(.L_1026 - .L_1025)
.L_1025:
        /*00d0*/ 	.word	0x00000008
.L_1026:


//--------------------- .nv.info._ZN5flash24flash_fwd_splitkv_kernelI23Flash_fwd_kernel_traitsILi256ELi64ELi64ELi4ELb0ELb0EN7cutlass6half_tE19Flash_kernel_traitsILi256ELi64ELi64ELi4ES3_EELb0ELb0ELb0ELb0ELb1ELb0ELb0ELb1EEEvNS_16Flash_fwd_paramsE --------------------------
	.section	.nv.info._ZN5flash24flash_fwd_splitkv_kernelI23Flash_fwd_kernel_traitsILi256ELi64ELi64ELi4ELb0ELb0EN7cutlass6half_tE19Flash_kernel_traitsILi256ELi64ELi64ELi4ES3_EELb0ELb0ELb0ELb0ELb1ELb0ELb0ELb1EEEvNS_16Flash_fwd_paramsE,"",@"SHT_CUDA_INFO"
	.sectionflags	@""
	.align	4


	//----- nvinfo : EIATTR_CUDA_API_VERSION
	.align		4
        /*0000*/ 	.byte	0x04, 0x37
        /*0002*/ 	.short	(.L_1028 - .L_1027)
.L_1027:
        /*0004*/ 	.word	0x00000082


	//----- nvinfo : EIATTR_KPARAM_INFO
	.align		4
.L_1028:
        /*0008*/ 	.byte	0x04, 0x17
        /*000a*/ 	.short	(.L_1030 - .L_1029)
.L_1029:
        /*000c*/ 	.word	0x00000000
        /*0010*/ 	.short	0x0000
        /*0012*/ 	.short	0x0000
        /*0014*/ 	.byte	0x00, 0xf0, 0x41, 0x07


	//----- nvinfo : EIATTR_SPARSE_MMA_MASK
	.align		4
.L_1030:
        /*0018*/ 	.byte	0x03, 0x50
        /*001a*/ 	.short	0x0000


	//----- nvinfo : EIATTR_MAXREG_COUNT
	.align		4
        /*001c*/ 	.byte	0x03, 0x1b
        /*001e*/ 	.short	0x00ff


	//----- nvinfo : EIATTR_NUM_BARRIERS
	.align		4
        /*0020*/ 	.byte	0x02, 0x4c
        /*0022*/ 	.byte	0x01
	.zero		1


	//----- nvinfo : EIATTR_MERCURY_ISA_VERSION
	.align		4
        /*0024*/ 	.byte	0x03, 0x5f
        /*0026*/ 	.short	0x0101


	//----- nvinfo : EIATTR_COOP_GROUP_MASK_REGIDS
	.align		4
        /*0028*/ 	.byte	0x04, 0x29
        /*002a*/ 	.short	(.L_1032 - .L_1031)


	//   ....[0]....
.L_1031:
        /*002c*/ 	.word	0xffffffff


	//   ....[1]....
        /*0030*/ 	.word	0xffffffff


	//   ....[2]....
        /*0034*/ 	.word	0xffffffff


	//   ....[3]....
        /*0038*/ 	.word	0xffffffff


	//   ....[4]....
        /*003c*/ 	.word	0xffffffff


	//   ....[5]....
        /*0040*/ 	.word	0xffffffff


	//   ....[6]....
        /*0044*/ 	.word	0xffffffff


	//   ....[7]....
        /*0048*/ 	.word	0xffffffff


	//   ....[8]....
        /*004c*/ 	.word	0xffffffff


	//   ....[9]....
        /*0050*/ 	.word	0xffffffff


	//   ....[10]....
        /*0054*/ 	.word	0xffffffff


	//   ....[11]....
        /*0058*/ 	.word	0xffffffff


	//----- nvinfo : EIATTR_COOP_GROUP_INSTR_OFFSETS
	.align		4
.L_1032:
        /*005c*/ 	.byte	0x04, 0x28
        /*005e*/ 	.short	(.L_1034 - .L_1033)


	//   ....[0]....
.L_1033:
        /*0060*/ 	.word	0x00018240


	//   ....[1]....
        /*0064*/ 	.word	0x00018260


	//   ....[2]....
        /*0068*/ 	.word	0x00018310


	//   ....[3]....
        /*006c*/ 	.word	0x00018320


	//   ....[4]....
        /*0070*/ 	.word	0x0001b2f0


	//   ....[5]....
        /*0074*/ 	.word	0x0001b310


	//   ....[6]....
        /*0078*/ 	.word	0x0001b340


	//   ....[7]....
        /*007c*/ 	.word	0x0001b350


	//   ....[8]....
        /*0080*/ 	.word	0x0001cf60


	//   ....[9]....
        /*0084*/ 	.word	0x0001cfa0


	//   ....[10]....
        /*0088*/ 	.word	0x0001cff0


	//   ....[11]....
        /*008c*/ 	.word	0x0001d000


	//----- nvinfo : EIATTR_EXIT_INSTR_OFFSETS
	.align		4
.L_1034:
        /*0090*/ 	.byte	0x04, 0x1c
        /*0092*/ 	.short	(.L_1036 - .L_1035)


	//   ....[0]....
.L_1035:
        /*0094*/ 	.word	0x00000390


	//   ....[1]....
        /*0098*/ 	.word	0x00000c50


	//   ....[2]....
        /*009c*/ 	.word	0x00000c80


	//   ....[3]....
        /*00a0*/ 	.word	0x0001ed00


	//   ....[4]....
        /*00a4*/ 	.word	0x0001ee00


	//----- nvinfo : EIATTR_CRS_STACK_SIZE
	.align		4
.L_1036:
        /*00a8*/ 	.byte	0x04, 0x1e
        /*00aa*/ 	.short	(.L_1038 - .L_1037)
.L_1037:
        /*00ac*/ 	.word	0x00000000


	//----- nvinfo : EIATTR_CBANK_PARAM_SIZE
	.align		4
.L_1038:
        /*00b0*/ 	.byte	0x03, 0x19
        /*00b2*/ 	.short	0x01d0


	//----- nvinfo : EIATTR_PARAM_CBANK
	.align		4
        /*00b4*/ 	.byte	0x04, 0x0a
        /*00b6*/ 	.short	(.L_1040 - .L_1039)
	.align		4
.L_1039:
        /*00b8*/ 	.word	index@(.nv.constant0._ZN5flash24flash_fwd_splitkv_kernelI23Flash_fwd_kernel_traitsILi256ELi64ELi64ELi4ELb0ELb0EN7cutlass6half_tE19Flash_kernel_traitsILi256ELi64ELi64ELi4ES3_EELb0ELb0ELb0ELb0ELb1ELb0ELb0ELb1EEEvNS_16Flash_fwd_paramsE)
        /*00bc*/ 	.short	0x0210
        /*00be*/ 	.short	0x01d0


	//----- nvinfo : EIATTR_SW_WAR
	.align		4
.L_1040:
        /*00c0*/ 	.byte	0x04, 0x36
        /*00c2*/ 	.short	(.L_1042 - .L_1041)
.L_1041:
        /*00c4*/ 	.word	0x00000008
.L_1042:


//--------------------- .nv.info._ZN5flash24flash_fwd_splitkv_kernelI23Flash_fwd_kernel_traitsILi256ELi64ELi64ELi4ELb0ELb0EN7cutlass6half_tE19Flash_kernel_traitsILi256ELi64ELi64ELi4ES3_EELb0ELb0ELb0ELb0ELb1ELb1ELb0ELb1EEEvNS_16Flash_fwd_paramsE --------------------------
	.section	.nv.info._ZN5flash24flash_fwd_splitkv_kernelI23Flash_fwd_kernel_traitsILi256ELi64ELi64ELi4ELb0ELb0EN7cutlass6half_tE19Flash_kernel_traitsILi256ELi64ELi64ELi4ES3_EELb0ELb0ELb0ELb0ELb1ELb1ELb0ELb1EEEvNS_16Flash_fwd_paramsE,"",@"SHT_CUDA_INFO"
	.sectionflags	@""
	.align	4


	//----- nvinfo : EIATTR_CUDA_API_VERSION
	.align		4
        /*0000*/ 	.byte	0x04, 0x37
        /*0002*/ 	.short	(.L_1044 - .L_1043)
.L_1043:
        /*0004*/ 	.word	0x00000082


	//----- nvinfo : EIATTR_KPARAM_INFO
	.align		4
.L_1044:
        /*0008*/ 	.byte	0x04, 0x17
        /*000a*/ 	.short	(.L_1046 - .L_1045)
.L_1045:
        /*000c*/ 	.word	0x00000000
        /*0010*/ 	.short	0x0000
        /*0012*/ 	.short	0x0000
        /*0014*/ 	.byte	0x00, 0xf0, 0x41, 0x07


	//----- nvinfo : EIATTR_SPARSE_MMA_MASK
	.align		4
.L_1046:
        /*0018*/ 	.byte	0x03, 0x50
        /*001a*/ 	.short	0x0000


	//----- nvinfo : EIATTR_MAXREG_COUNT
	.align		4
        /*001c*/ 	.byte	0x03, 0x1b
        /*001e*/ 	.short	0x00ff


	//----- nvinfo : EIATTR_NUM_BARRIERS
	.align		4
        /*0020*/ 	.byte	0x02, 0x4c
        /*0022*/ 	.byte	0x01
	.zero		1


	//----- nvinfo : EIATTR_ANNOTATIONS
	.align		4
        /*0024*/ 	.byte	0x04, 0x55
        /*0026*/ 	.short	(.L_1048 - .L_1047)


	//   ....[0]....
.L_1047:
        /*0028*/ 	.word	0x00000001
        /*002c*/ 	.byte	0x20, 0x98, 0x01, 0x00, 0x01, 0x00, 0x00, 0x00, 0x40, 0x98, 0x01, 0x00, 0x01, 0x00, 0x00, 0x00
        /*003c*/ 	.byte	0x20, 0x9b, 0x01, 0x00, 0x01, 0x00, 0x00, 0x00, 0xe0, 0x9b, 0x01, 0x00, 0x01, 0x00, 0x00, 0x00
        /*004c*/ 	.byte	0x00, 0xd4, 0x01, 0x00, 0x01, 0x00, 0x00, 0x00, 0x30, 0xd4, 0x01, 0x00, 0x01, 0x00, 0x00, 0x00
        /*005c*/ 	.byte	0x40, 0xd8, 0x01, 0x00, 0x01, 0x00, 0x00, 0x00, 0x50, 0xd8, 0x01, 0x00, 0x01, 0x00, 0x00, 0x00
        /*006c*/ 	.byte	0x60, 0xd8, 0x01, 0x00, 0x01, 0x00, 0x00, 0x00, 0x90, 0xd8, 0x01, 0x00, 0x01, 0x00, 0x00, 0x00
        /*007c*/ 	.byte	0xa0, 0xd8, 0x01, 0x00


	//----- nvinfo : EIATTR_MERCURY_ISA_VERSION
	.align		4
.L_1048:
        /*0080*/ 	.byte	0x03, 0x5f
        /*0082*/ 	.short	0x0101


	//----- nvinfo : EIATTR_COOP_GROUP_MASK_REGIDS
	.align		4
        /*0084*/ 	.byte	0x04, 0x29
        /*0086*/ 	.short	(.L_1050 - .L_1049)


	//   ....[0]....
.L_1049:
        /*0088*/ 	.word	0xffffffff


	//   ....[1]....
        /*008c*/ 	.word	0xffffffff


	//   ....[2]....
        /*0090*/ 	.word	0xffffffff


	//   ....[3]....
        /*0094*/ 	.word	0xffffffff


	//   ....[4]....
        /*0098*/ 	.word	0xffffffff


	//   ....[5]....
        /*009c*/ 	.word	0xffffffff


	//   ....[6]....
        /*00a0*/ 	.word	0xffffffff


	//   ....[7]....
        /*00a4*/ 	.word	0xffffffff


	//   ....[8]....
        /*00a8*/ 	.word	0xffffffff


	//   ....[9]....
        /*00ac*/ 	.word	0xffffffff


	//   ....[10]....
        /*00b0*/ 	.word	0xffffffff


	//   ....[11]....
        /*00b4*/ 	.word	0xffffffff


	//----- nvinfo : EIATTR_COOP_GROUP_INSTR_OFFSETS
	.align		4
.L_1050:
        /*00b8*/ 	.byte	0x04, 0x28
        /*00ba*/ 	.short	(.L_1052 - .L_1051)


	//   ....[0]....
.L_1051:
        /*00bc*/ 	.word	0x00018670


	//   ....[1]....
        /*00c0*/ 	.word	0x00018690


	//   ....[2]....
        /*00c4*/ 	.word	0x00018740


	//   ....[3]....
        /*00c8*/ 	.word	0x00018750


	//   ....[4]....
        /*00cc*/ 	.word	0x0001bba0


	//   ....[5]....
        /*00d0*/ 	.word	0x0001bbc0


	//   ....[6]....
        /*00d4*/ 	.word	0x0001bbf0


	//   ....[7]....
        /*00d8*/ 	.word	0x0001bc00


	//   ....[8]....
        /*00dc*/ 	.word	0x0001d8f0


	//   ....[9]....
        /*00e0*/ 	.word	0x0001d900


	//   ....[10]....
        /*00e4*/ 	.word	0x0001d930


	//   ....[11]....
        /*00e8*/ 	.word	0x0001d950


	//----- nvinfo : EIATTR_EXIT_INSTR_OFFSETS
	.align		4
.L_1052:
        /*00ec*/ 	.byte	0x04, 0x1c
        /*00ee*/ 	.short	(.L_1054 - .L_1053)


	//   ....[0]....
.L_1053:
        /*00f0*/ 	.word	0x000003a0


	//   ....[1]....
        /*00f4*/ 	.word	0x00000c60


	//   ....[2]....
        /*00f8*/ 	.word	0x00000c90


	//   ....[3]....
        /*00fc*/ 	.word	0x0001f650


	//   ....[4]....
        /*0100*/ 	.word	0x0001f750


	//----- nvinfo : EIATTR_CRS_STACK_SIZE
	.align		4
.L_1054:
        /*0104*/ 	.byte	0x04, 0x1e
        /*0106*/ 	.short	(.L_1056 - .L_1055)
.L_1055:
        /*0108*/ 	.word	0x00000000


	//----- nvinfo : EIATTR_CBANK_PARAM_SIZE
	.align		4
.L_1056:
        /*010c*/ 	.byte	0x03, 0x19
        /*010e*/ 	.short	0x01d0


	//----- nvinfo : EIATTR_PARAM_CBANK
	.align		4
        /*0110*/ 	.byte	0x04, 0x0a
        /*0112*/ 	.short	(.L_1058 - .L_1057)
	.align		4
.L_1057:
        /*0114*/ 	.word	index@(.nv.constant0._ZN5flash24flash_fwd_splitkv_kernelI23Flash_fwd_kernel_traitsILi256ELi64ELi64ELi4ELb0ELb0EN7cutlass6half_tE19Flash_kernel_traitsILi256ELi64ELi64ELi4ES3_EELb0ELb0ELb0ELb0ELb1ELb1ELb0ELb1EEEvNS_16Flash_fwd_paramsE)
        /*0118*/ 	.short	0x0210
        /*011a*/ 	.short	0x01d0


	//----- nvinfo : EIATTR_SW_WAR
	.align		4
.L_1058:
        /*011c*/ 	.byte	0x04, 0x36
        /*011e*/ 	.short	(.L_1060 - .L_1059)
.L_1059:
        /*0120*/ 	.word	0x00000008
.L_1060:


//--------------------- .nv.info._ZN5flash24flash_fwd_splitkv_kernelI23Flash_fwd_kernel_traitsILi256ELi64ELi64ELi4ELb0ELb0EN7cutlass6half_tE19Flash_kernel_traitsILi256ELi64ELi64ELi4ES3_EELb0ELb0ELb1ELb0ELb0ELb0ELb0ELb1EEEvNS_16Flash_fwd_paramsE --------------------------
	.section	.nv.info._ZN5flash24flash_fwd_splitkv_kernelI23Flash_fwd_kernel_traitsILi256ELi64ELi64ELi4ELb0ELb0EN7cutlass6half_tE19Flash_kernel_traitsILi256ELi64ELi64ELi4ES3_EELb0ELb0ELb1ELb0ELb0ELb0ELb0ELb1EEEvNS_16Flash_fwd_paramsE,"",@"SHT_CUDA_INFO"
	.sectionflags	@""
	.align	4


	//----- nvinfo : EIATTR_CUDA_API_VERSION
	.align		4
        /*0000*/ 	.byte	0x04, 0x37
        /*0002*/ 	.short	(.L_1062 - .L_1061)
.L_1061:
        /*0004*/ 	.word	0x00000082


	//----- nvinfo : EIATTR_KPARAM_INFO
	.align		4
.L_1062:
        /*0008*/ 	.byte	0x04, 0x17
        /*000a*/ 	.short	(.L_1064 - .L_1063)
.L_1063:
        /*000c*/ 	.word	0x00000000
        /*0010*/ 	.short	0x0000
        /*0012*/ 	.short	0x0000
        /*0014*/ 	.byte	0x00, 0xf0, 0x41, 0x07


	//----- nvinfo : EIATTR_SPARSE_MMA_MASK
	.align		4
.L_1064:
        /*0018*/ 	.byte	0x03, 0x50
        /*001a*/ 	.short	0x0000


	//----- nvinfo : EIATTR_MAXREG_COUNT
	.align		4
        /*001c*/ 	.byte	0x03, 0x1b
        /*001e*/ 	.short	0x00ff


	//----- nvinfo : EIATTR_NUM_BARRIERS
	.align		4
        /*0020*/ 	.byte	0x02, 0x4c
        /*0022*/ 	.byte	0x01
	.zero		1


	//----- nvinfo : EIATTR_ANNOTATIONS
	.align		4
        /*0024*/ 	.byte	0x04, 0x55
        /*0026*/ 	.short	(.L_1066 - .L_1065)


	//   ....[0]....
.L_1065:
        /* <DEDUP_REMOVED lines=21> */


	//----- nvinfo : EIATTR_MERCURY_ISA_VERSION
	.align		4
.L_1066:
        /*0168*/ 	.byte	0x03, 0x5f
        /*016a*/ 	.short	0x0101


	//----- nvinfo : EIATTR_COOP_GROUP_MASK_REGIDS
	.align		4
        /*016c*/ 	.byte	0x04, 0x29
        /*016e*/ 	.short	(.L_1068 - .L_1067)


	//   ....[0]....
.L_1067:
        /*0170*/ 	.word	0xffffffff


	//   ....[1]....
        /*0174*/ 	.word	0xffffffff


	//   ....[2]....
        /*0178*/ 	.word	0xffffffff


	//   ....[3]....
        /*017c*/ 	.word	0xffffffff


	//   ....[4]....
        /*0180*/ 	.word	0xffffffff


	//   ....[5]....
        /*0184*/ 	.word	0xffffffff


	//   ....[6]....
        /*0188*/ 	.word	0xffffffff


	//   ....[7]....
        /*018c*/ 	.word	0xffffffff


	//   ....[8]....
        /*0190*/ 	.word	0xffffffff


	//   ....[9]....
        /*0194*/ 	.word	0xffffffff


	//   ....[10]....
        /*0198*/ 	.word	0xffffffff


	//   ....[11]....
        /*019c*/ 	.word	0xffffffff


	//   ....[12]....
        /*01a0*/ 	.word	0x05000004


	//   ....[13]....
        /*01a4*/ 	.word	0x05000004


	//   ....[14]....
        /*01a8*/ 	.word	0x05000004


	//   ....[15]....
        /*01ac*/ 	.word	0x05000004


	//----- nvinfo : EIATTR_COOP_GROUP_INSTR_OFFSETS
	.align		4
.L_1068:
        /*01b0*/ 	.byte	0x04, 0x28
        /*01b2*/ 	.short	(.L_1070 - .L_1069)


	//   ....[0]....
.L_1069:
        /*01b4*/ 	.word	0x0001d1b0


	//   ....[1]....
        /*01b8*/ 	.word	0x0001d1d0


	//   ....[2]....
        /*01bc*/ 	.word	0x0001d240


	//   ....[3]....
        /*01c0*/ 	.word	0x0001d260


	//   ....[4]....
        /*01c4*/ 	.word	0x00022a20


	//   ....[5]....
        /*01c8*/ 	.word	0x00022a40


	//   ....[6]....
        /*01cc*/ 	.word	0x00022a60


	//   ....[7]....
        /*01d0*/ 	.word	0x00022a80


	//   ....[8]....
        /*01d4*/ 	.word	0x00024720


	//   ....[9]....
        /*01d8*/ 	.word	0x00024730


	//   ....[10]....
        /*01dc*/ 	.word	0x00024760


	//   ....[11]....
        /*01e0*/ 	.word	0x00024770


	//   ....[12]....
        /*01e4*/ 	.word	0x00026bb0


	//   ....[13]....
        /*01e8*/ 	.word	0x00026c20


	//   ....[14]....
        /*01ec*/ 	.word	0x00026c90


	//   ....[15]....
        /*01f0*/ 	.word	0x00026cf0


	//----- nvinfo : EIATTR_EXIT_INSTR_OFFSETS
	.align		4
.L_1070:
        /*01f4*/ 	.byte	0x04, 0x1c
        /*01f6*/ 	.short	(.L_1072 - .L_1071)


	//   ....[0]....
.L_1071:
        /*01f8*/ 	.word	0x00000060


	//----- nvinfo : EIATTR_CRS_STACK_SIZE
	.align		4
.L_1072:
        /*01fc*/ 	.byte	0x04, 0x1e
        /*01fe*/ 	.short	(.L_1074 - .L_1073)
.L_1073:
        /*0200*/ 	.word	0x00000000


	//----- nvinfo : EIATTR_CBANK_PARAM_SIZE
	.align		4
.L_1074:
        /*0204*/ 	.byte	0x03, 0x19
        /*0206*/ 	.short	0x01d0


	//----- nvinfo : EIATTR_PARAM_CBANK
	.align		4
        /*0208*/ 	.byte	0x04, 0x0a
        /*020a*/ 	.short	(.L_1076 - .L_1075)
	.align		4
.L_1075:
        /*020c*/ 	.word	index@(.nv.constant0._ZN5flash24flash_fwd_splitkv_kernelI23Flash_fwd_kernel_traitsILi256ELi64ELi64ELi4ELb0ELb0EN7cutlass6half_tE19Flash_kernel_traitsILi256ELi64ELi64ELi4ES3_EELb0ELb0ELb1ELb0ELb0ELb0ELb0ELb1EEEvNS_16Flash_fwd_paramsE)
        /*0210*/ 	.short	0x0210
        /*0212*/ 	.short	0x01d0


	//----- nvinfo : EIATTR_SW_WAR
	.align		4
.L_1076:
        /*0214*/ 	.byte	0x04, 0x36
        /*0216*/ 	.short	(.L_1078 - .L_1077)
.L_1077:
        /*0218*/ 	.word	0x00000008
.L_1078:


//--------------------- .nv.info._ZN5flash24flash_fwd_splitkv_kernelI23Flash_fwd_kernel_traitsILi256ELi64ELi64ELi4ELb0ELb0EN7cutlass6half_tE19Flash_kernel_traitsILi256ELi64ELi64ELi4ES3_EELb0ELb0ELb1ELb0ELb0ELb1ELb0ELb1EEEvNS_16Flash_fwd_paramsE --------------------------
	.section	.nv.info._ZN5flash24flash_fwd_splitkv_kernelI23Flash_fwd_kernel_traitsILi256ELi64ELi64ELi4ELb0ELb0EN7cutlass6half_tE19Flash_kernel_traitsILi256ELi64ELi64ELi4ES3_EELb0ELb0ELb1ELb0ELb0ELb1ELb0ELb1EEEvNS_16Flash_fwd_paramsE,"",@"SHT_CUDA_INFO"
	.sectionflags	@""
	.align	4


	//----- nvinfo : EIATTR_CUDA_API_VERSION
	.align		4
        /*0000*/ 	.byte	0x04, 0x37
        /*0002*/ 	.short	(.L_1080 - .L_1079)
.L_1079:
        /*0004*/ 	.word	0x00000082


	//----- nvinfo : EIATTR_KPARAM_INFO
	.align		4
.L_1080:
        /*0008*/ 	.byte	0x04, 0x17
        /*000a*/ 	.short	(.L_1082 - .L_1081)
.L_1081:
        /*000c*/ 	.word	0x00000000
        /*0010*/ 	.short	0x0000
        /*0012*/ 	.short	0x0000
        /*0014*/ 	.byte	0x00, 0xf0, 0x41, 0x07


	//----- nvinfo : EIATTR_SPARSE_MMA_MASK
	.align		4
.L_1082:
        /*0018*/ 	.byte	0x03, 0x50
        /*001a*/ 	.short	0x0000


	//----- nvinfo : EIATTR_MAXREG_COUNT
	.align		4
        /*001c*/ 	.byte	0x03, 0x1b
        /*001e*/ 	.short	0x00ff


	//----- nvinfo : EIATTR_NUM_BARRIERS
	.align		4
        /*0020*/ 	.byte	0x02, 0x4c
        /*0022*/ 	.byte	0x01
	.zero		1


	//----- nvinfo : EIATTR_ANNOTATIONS
	.align		4
        /*0024*/ 	.byte	0x04, 0x55
        /*0026*/ 	.short	(.L_1084 - .L_1083)


	//   ....[0]....
.L_1083:
        /* <DEDUP_REMOVED lines=21> */


	//----- nvinfo : EIATTR_MERCURY_ISA_VERSION
	.align		4
.L_1084:
        /*0168*/ 	.byte	0x03, 0x5f
        /*016a*/ 	.short	0x0101


	//----- nvinfo : EIATTR_COOP_GROUP_MASK_REGIDS
	.align		4
        /*016c*/ 	.byte	0x04, 0x29
        /*016e*/ 	.short	(.L_1086 - .L_1085)


	//   ....[0]....
.L_1085:
        /*0170*/ 	.word	0xffffffff


	//   ....[1]....
        /*0174*/ 	.word	0xffffffff


	//   ....[2]....
        /*0178*/ 	.word	0xffffffff


	//   ....[3]....
        /*017c*/ 	.word	0xffffffff


	//   ....[4]....
        /*0180*/ 	.word	0xffffffff


	//   ....[5]....
        /*0184*/ 	.word	0xffffffff


	//   ....[6]....
        /*0188*/ 	.word	0xffffffff


	//   ....[7]....
        /*018c*/ 	.word	0xffffffff


	//   ....[8]....
        /*0190*/ 	.word	0xffffffff


	//   ....[9]....
        /*0194*/ 	.word	0xffffffff


	//   ....[10]....
        /*0198*/ 	.word	0xffffffff


	//   ....[11]....
        /*019c*/ 	.word	0xffffffff


	//   ....[12]....
        /*01a0*/ 	.word	0x05000004


	//   ....[13]....
        /*01a4*/ 	.word	0x05000004


	//   ....[14]....
        /*01a8*/ 	.word	0x05000004


	//   ....[15]....
        /*01ac*/ 	.word	0x05000004


	//----- nvinfo : EIATTR_COOP_GROUP_INSTR_OFFSETS
	.align		4
.L_1086:
        /*01b0*/ 	.byte	0x04, 0x28
        /*01b2*/ 	.short	(.L_1088 - .L_1087)


	//   ....[0]....
.L_1087:
        /*01b4*/ 	.word	0x0001d580


	//   ....[1]....
        /*01b8*/ 	.word	0x0001d5c0


	//   ....[2]....
        /*01bc*/ 	.word	0x0001d5e0


	//   ....[3]....
        /*01c0*/ 	.word	0x0001d600


	//   ....[4]....
        /*01c4*/ 	.word	0x000234e0


	//   ....[5]....
        /*01c8*/ 	.word	0x00023500


	//   ....[6]....
        /*01cc*/ 	.word	0x00023520


	//   ....[7]....
        /*01d0*/ 	.word	0x00023540


	//   ....[8]....
        /*01d4*/ 	.word	0x000251f0


	//   ....[9]....
        /*01d8*/ 	.word	0x00025200


	//   ....[10]....
        /*01dc*/ 	.word	0x00025230


	//   ....[11]....
        /*01e0*/ 	.word	0x00025240


	//   ....[12]....
        /*01e4*/ 	.word	0x00027680


	//   ....[13]....
        /*01e8*/ 	.word	0x000276f0


	//   ....[14]....
        /*01ec*/ 	.word	0x00027760


	//   ....[15]....
        /*01f0*/ 	.word	0x000277c0


	//----- nvinfo : EIATTR_EXIT_INSTR_OFFSETS
	.align		4
.L_1088:
        /*01f4*/ 	.byte	0x04, 0x1c
        /*01f6*/ 	.short	(.L_1090 - .L_1089)


	//   ....[0]....
.L_1089:
        /*01f8*/ 	.word	0x00000060


	//----- nvinfo : EIATTR_CRS_STACK_SIZE
	.align		4
.L_1090:
        /*01fc*/ 	.byte	0x04, 0x1e
        /*01fe*/ 	.short	(.L_1092 - .L_1091)
.L_1091:
        /*0200*/ 	.word	0x00000000


	//----- nvinfo : EIATTR_CBANK_PARAM_SIZE
	.align		4
.L_1092:
        /*0204*/ 	.byte	0x03, 0x19
        /*0206*/ 	.short	0x01d0


	//----- nvinfo : EIATTR_PARAM_CBANK
	.align		4
        /*0208*/ 	.byte	0x04, 0x0a
        /*020a*/ 	.short	(.L_1094 - .L_1093)
	.align		4
.L_1093:
        /*020c*/ 	.word	index@(.nv.constant0._ZN5flash24flash_fwd_splitkv_kernelI23Flash_fwd_kernel_traitsILi256ELi64ELi64ELi4ELb0ELb0EN7cutlass6half_tE19Flash_kernel_traitsILi256ELi64ELi64ELi4ES3_EELb0ELb0ELb1ELb0ELb0ELb1ELb0ELb1EEEvNS_16Flash_fwd_paramsE)
        /*0210*/ 	.short	0x0210
        /*0212*/ 	.short	0x01d0


	//----- nvinfo : EIATTR_SW_WAR
	.align		4
.L_1094:
        /*0214*/ 	.byte	0x04, 0x36
        /*0216*/ 	.short	(.L_1096 - .L_1095)
.L_1095:
        /*0218*/ 	.word	0x00000008
.L_1096:


//--------------------- .nv.info._ZN5flash24flash_fwd_splitkv_kernelI23Flash_fwd_kernel_traitsILi256ELi64ELi64ELi4ELb0ELb0EN7cutlass6half_tE19Flash_kernel_traitsILi256ELi64ELi64ELi4ES3_EELb0ELb0ELb0ELb0ELb1ELb0ELb1ELb0EEEvNS_16Flash_fwd_paramsE --------------------------
	.section	.nv.info._ZN5flash24flash_fwd_splitkv_kernelI23Flash_fwd_kernel_traitsILi256ELi64ELi64ELi4ELb0ELb0EN7cutlass6half_tE19Flash_kernel_traitsILi256ELi64ELi64ELi4ES3_EELb0ELb0ELb0ELb0ELb1ELb0ELb1ELb0EEEvNS_16Flash_fwd_paramsE,"",@"SHT_CUDA_INFO"
	.sectionflags	@""
	.align	4


	//----- nvinfo : EIATTR_CUDA_API_VERSION
	.align		4
        /*0000*/ 	.byte	0x04, 0x37
        /*0002*/ 	.short	(.L_1098 - .L_1097)
.L_1097:
        /*0004*/ 	.word	0x00000082


	//----- nvinfo : EIATTR_KPARAM_INFO
	.align		4
.L_1098:
        /*0008*/ 	.byte	0x04, 0x17
        /*000a*/ 	.short	(.L_1100 - .L_1099)
.L_1099:
        /*000c*/ 	.word	0x00000000
        /*0010*/ 	.short	0x0000
        /*0012*/ 	.short	0x0000
        /*0014*/ 	.byte	0x00, 0xf0, 0x41, 0x07


	//----- nvinfo : EIATTR_SPARSE_MMA_MASK
	.align		4
.L_1100:
        /*0018*/ 	.byte	0x03, 0x50
        /*001a*/ 	.short	0x0000


	//----- nvinfo : EIATTR_MAXREG_COUNT
	.align		4
        /*001c*/ 	.byte	0x03, 0x1b
        /*001e*/ 	.short	0x00ff


	//----- nvinfo : EIATTR_NUM_BARRIERS
	.align		4
        /*0020*/ 	.byte	0x02, 0x4c
        /*0022*/ 	.byte	0x01
	.zero		1


	//----- nvinfo : EIATTR_MERCURY_ISA_VERSION
	.align		4
        /*0024*/ 	.byte	0x03, 0x5f
        /*0026*/ 	.short	0x0101


	//----- nvinfo : EIATTR_COOP_GROUP_MASK_REGIDS
	.align		4
        /*0028*/ 	.byte	0x04, 0x29
        /*002a*/ 	.short	(.L_1102 - .L_1101)


	//   ....[0]....
.L_1101:
        /*002c*/ 	.word	0xffffffff


	//   ....[1]....
        /*0030*/ 	.word	0xffffffff


	//   ....[2]....
        /*0034*/ 	.word	0xffffffff


	//   ....[3]....
        /*0038*/ 	.word	0xffffffff


	//   ....[4]....
        /*003c*/ 	.word	0xffffffff


	//   ....[5]....
        /*0040*/ 	.word	0xffffffff


	//   ....[6]....
        /*0044*/ 	.word	0xffffffff


	//   ....[7]....
        /*0048*/ 	.word	0xffffffff


	//   ....[8]....
        /*004c*/ 	.word	0xffffffff


	//   ....[9]....
        /*0050*/ 	.word	0xffffffff


	//   ....[10]....
        /*0054*/ 	.word	0xffffffff


	//   ....[11]....
        /*0058*/ 	.word	0xffffffff


	//----- nvinfo : EIATTR_COOP_GROUP_INSTR_OFFSETS
	.align		4
.L_1102:
        /*005c*/ 	.byte	0x04, 0x28
        /*005e*/ 	.short	(.L_1104 - .L_1103)


	//   ....[0]....
.L_1103:
        /*0060*/ 	.word	0x00004710


	//   ....[1]....
        /*0064*/ 	.word	0x00004730


	//   ....[2]....
        /*0068*/ 	.word	0x000047d0


	//   ....[3]....
        /*006c*/ 	.word	0x000047e0


	//   ....[4]....
        /*0070*/ 	.word	0x00007770


	//   ....[5]....
        /*0074*/ 	.word	0x00007790


	//   ....[6]....
        /*0078*/ 	.word	0x000077c0


	//   ....[7]....
        /*007c*/ 	.word	0x000077d0


	//   ....[8]....
        /*0080*/ 	.word	0x000093e0


	//   ....[9]....
        /*0084*/ 	.word	0x00009420


	//   ....[10]....
        /*0088*/ 	.word	0x000094d0


	//   ....[11]....
        /*008c*/ 	.word	0x000094e0


	//----- nvinfo : EIATTR_EXIT_INSTR_OFFSETS
	.align		4
.L_1104:
        /*0090*/ 	.byte	0x04, 0x1c
        /*0092*/ 	.short	(.L_1106 - .L_1105)


	//   ....[0]....
.L_1105:
        /*0094*/ 	.word	0x00000450


	//   ....[1]....
        /*0098*/ 	.word	0x00000d40


	//   ....[2]....
        /*009c*/ 	.word	0x00000d70


	//   ....[3]....
        /*00a0*/ 	.word	0x0000ac70


	//   ....[4]....
        /*00a4*/ 	.word	0x0000acc0


	//----- nvinfo : EIATTR_CRS_STACK_SIZE
	.align		4
.L_1106:
        /*00a8*/ 	.byte	0x04, 0x1e
        /*00aa*/ 	.short	(.L_1108 - .L_1107)
.L_1107:
        /*00ac*/ 	.word	0x00000000


	//----- nvinfo : EIATTR_CBANK_PARAM_SIZE
	.align		4
.L_1108:
        /*00b0*/ 	.byte	0x03, 0x19
        /*00b2*/ 	.short	0x01d0


	//----- nvinfo : EIATTR_PARAM_CBANK
	.align		4
        /*00b4*/ 	.byte	0x04, 0x0a
        /*00b6*/ 	.short	(.L_1110 - .L_1109)
	.align		4
.L_1109:
        /*00b8*/ 	.word	index@(.nv.constant0._ZN5flash24flash_fwd_splitkv_kernelI23Flash_fwd_kernel_traitsILi256ELi64ELi64ELi4ELb0ELb0EN7cutlass6half_tE19Flash_kernel_traitsILi256ELi64ELi64ELi4ES3_EELb0ELb0ELb0ELb0ELb1ELb0ELb1ELb0EEEvNS_16Flash_fwd_paramsE)
        /*00bc*/ 	.short	0x0210
        /*00be*/ 	.short	0x01d0


	//----- nvinfo : EIATTR_SW_WAR
	.align		4
.L_1110:
        /*00c0*/ 	.byte	0x04, 0x36
        /*00c2*/ 	.short	(.L_1112 - .L_1111)
.L_1111:
        /*00c4*/ 	.word	0x00000008
.L_1112:


//--------------------- .nv.info._ZN5flash24flash_fwd_splitkv_kernelI23Flash_fwd_kernel_traitsILi256ELi64ELi64ELi4ELb0ELb0EN7cutlass6half_tE19Flash_kernel_traitsILi256ELi64ELi64ELi4ES3_EELb0ELb0ELb0ELb0ELb1ELb1ELb1ELb0EEEvNS_16Flash_fwd_paramsE --------------------------
	.section	.nv.info._ZN5flash24flash_fwd_splitkv_kernelI23Flash_fwd_kernel_traitsILi256ELi64ELi64ELi4ELb0ELb0EN7cutlass6half_tE19Flash_kernel_traitsILi256ELi64ELi64ELi4ES3_EELb0ELb0ELb0ELb0ELb1ELb1ELb1ELb0EEEvNS_16Flash_fwd_paramsE,"",@"SHT_CUDA_INFO"
	.sectionflags	@""
	.align	4


	//----- nvinfo : EIATTR_CUDA_API_VERSION
	.align		4
        /*0000*/ 	.byte	0x04, 0x37
        /*0002*/ 	.short	(.L_1114 - .L_1113)
.L_1113:
        /*0004*/ 	.word	0x00000082


	//----- nvinfo : EIATTR_KPARAM_INFO
	.align		4
.L_1114:
        /*0008*/ 	.byte	0x04, 0x17
        /*000a*/ 	.short	(.L_1116 - .L_1115)
.L_1115:
        /*000c*/ 	.word	0x00000000
        /*0010*/ 	.short	0x0000
        /*0012*/ 	.short	0x0000
        /*0014*/ 	.byte	0x00, 0xf0, 0x41, 0x07


	//----- nvinfo : EIATTR_SPARSE_MMA_MASK
	.align		4
.L_1116:
        /*0018*/ 	.byte	0x03, 0x50
        /*001a*/ 	.short	0x0000


	//----- nvinfo : EIATTR_MAXREG_COUNT
	.align		4
        /*001c*/ 	.byte	0x03, 0x1b
        /*001e*/ 	.short	0x00ff


	//----- nvinfo : EIATTR_NUM_BARRIERS
	.align		4
        /*0020*/ 	.byte	0x02, 0x4c
        /*0022*/ 	.byte	0x01
	.zero		1


	//----- nvinfo : EIATTR_MERCURY_ISA_VERSION
	.align		4
        /*0024*/ 	.byte	0x03, 0x5f
        /*0026*/ 	.short	0x0101


	//----- nvinfo : EIATTR_COOP_GROUP_MASK_REGIDS
	.align		4
        /*0028*/ 	.byte	0x04, 0x29
        /*002a*/ 	.short	(.L_1118 - .L_1117)


	//   ....[0]....
.L_1117:
        /*002c*/ 	.word	0xffffffff


	//   ....[1]....
        /*0030*/ 	.word	0xffffffff


	//   ....[2]....
        /*0034*/ 	.word	0xffffffff


	//   ....[3]....
        /*0038*/ 	.word	0xffffffff


	//   ....[4]....
        /*003c*/ 	.word	0xffffffff


	//   ....[5]....
        /*0040*/ 	.word	0xffffffff


	//   ....[6]....
        /*0044*/ 	.word	0xffffffff


	//   ....[7]....
        /*0048*/ 	.word	0xffffffff


	//   ....[8]....
        /*004c*/ 	.word	0xffffffff


	//   ....[9]....
        /*0050*/ 	.word	0xffffffff


	//   ....[10]....
        /*0054*/ 	.word	0xffffffff


	//   ....[11]....
        /*0058*/ 	.word	0xffffffff


	//----- nvinfo : EIATTR_COOP_GROUP_INSTR_OFFSETS
	.align		4
.L_1118:
        /*005c*/ 	.byte	0x04, 0x28
        /*005e*/ 	.short	(.L_1120 - .L_1119)


	//   ....[0]....
.L_1119:
        /*0060*/ 	.word	0x00004b90


	//   ....[1]....
        /*0064*/ 	.word	0x00004bb0


	//   ....[2]....
        /*0068*/ 	.word	0x00004c50


	//   ....[3]....
        /*006c*/ 	.word	0x00004c60


	//   ....[4]....
        /*0070*/ 	.word	0x00007fd0


	//   ....[5]....
        /*0074*/ 	.word	0x00007fe0


	//   ....[6]....
        /*0078*/ 	.word	0x00008010


	//   ....[7]....
        /*007c*/ 	.word	0x00008020


	//   ....[8]....
        /*0080*/ 	.word	0x00009d80


	//   ....[9]....
        /*0084*/ 	.word	0x00009dc0


	//   ....[10]....
        /*0088*/ 	.word	0x00009e80


	//   ....[11]....
        /*008c*/ 	.word	0x00009e90


	//----- nvinfo : EIATTR_EXIT_INSTR_OFFSETS
	.align		4
.L_1120:
        /*0090*/ 	.byte	0x04, 0x1c
        /*0092*/ 	.short	(.L_1122 - .L_1121)


	//   ....[0]....
.L_1121:
        /*0094*/ 	.word	0x00000450


	//   ....[1]....
        /*0098*/ 	.word	0x00000d40


	//   ....[2]....
        /*009c*/ 	.word	0x00000d70


	//   ....[3]....
        /*00a0*/ 	.word	0x0000b610


	//   ....[4]....
        /*00a4*/ 	.word	0x0000b660


	//----- nvinfo : EIATTR_CRS_STACK_SIZE
	.align		4
.L_1122:
        /*00a8*/ 	.byte	0x04, 0x1e
        /*00aa*/ 	.short	(.L_1124 - .L_1123)
.L_1123:
        /*00ac*/ 	.word	0x00000000


	//----- nvinfo : EIATTR_CBANK_PARAM_SIZE
	.align		4
.L_1124:
        /*00b0*/ 	.byte	0x03, 0x19
        /*00b2*/ 	.short	0x01d0


	//----- nvinfo : EIATTR_PARAM_CBANK
	.align		4
        /*00b4*/ 	.byte	0x04, 0x0a
        /*00b6*/ 	.short	(.L_1126 - .L_1125)
	.align		4
.L_1125:
        /*00b8*/ 	.word	index@(.nv.constant0._ZN5flash24flash_fwd_splitkv_kernelI23Flash_fwd_kernel_traitsILi256ELi64ELi64ELi4ELb0ELb0EN7cutlass6half_tE19Flash_kernel_traitsILi256ELi64ELi64ELi4ES3_EELb0ELb0ELb0ELb0ELb1ELb1ELb1ELb0EEEvNS_16Flash_fwd_paramsE)
        /*00bc*/ 	.short	0x0210
        /*00be*/ 	.short	0x01d0


	//----- nvinfo : EIATTR_SW_WAR
	.align		4
.L_1126:
        /*00c0*/ 	.byte	0x04, 0x36
        /*00c2*/ 	.short	(.L_1128 - .L_1127)
.L_1127:
        /*00c4*/ 	.word	0x00000008
.L_1128:


//--------------------- .nv.info._ZN5flash24flash_fwd_splitkv_kernelI23Flash_fwd_kernel_traitsILi256ELi64ELi64ELi4ELb0ELb0EN7cutlass6half_tE19Flash_kernel_traitsILi256ELi64ELi64ELi4ES3_EELb0ELb0ELb1ELb0ELb0ELb0ELb1ELb0EEEvNS_16Flash_fwd_paramsE --------------------------
	.section	.nv.info._ZN5flash24flash_fwd_splitkv_kernelI23Flash_fwd_kernel_traitsILi256ELi64ELi64ELi4ELb0ELb0EN7cutlass6half_tE19Flash_kernel_traitsILi256ELi64ELi64ELi4ES3_EELb0ELb0ELb1ELb0ELb0ELb0ELb1ELb0EEEvNS_16Flash_fwd_paramsE,"",@"SHT_CUDA_INFO"
	.sectionflags	@""
	.align	4


	//----- nvinfo : EIATTR_CUDA_API_VERSION
	.align		4
        /*0000*/ 	.byte	0x04, 0x37
        /*0002*/ 	.short	(.L_1130 - .L_1129)
.L_1129:
        /*0004*/ 	.word	0x00000082


	//----- nvinfo : EIATTR_KPARAM_INFO
	.align		4
.L_1130:
        /*0008*/ 	.byte	0x04, 0x17
        /*000a*/ 	.short	(.L_1132 - .L_1131)
.L_1131:
        /*000c*/ 	.word	0x00000000
        /*0010*/ 	.short	0x0000
        /*0012*/ 	.short	0x0000
        /*0014*/ 	.byte	0x00, 0xf0, 0x41, 0x07


	//----- nvinfo : EIATTR_SPARSE_MMA_MASK
	.align		4
.L_1132:
        /*0018*/ 	.byte	0x03, 0x50
        /*001a*/ 	.short	0x0000


	//----- nvinfo : EIATTR_MAXREG_COUNT
	.align		4
        /*001c*/ 	.byte	0x03, 0x1b
        /*001e*/ 	.short	0x00ff


	//----- nvinfo : EIATTR_NUM_BARRIERS
	.align		4
        /*0020*/ 	.byte	0x02, 0x4c
        /*0022*/ 	.byte	0x01
	.zero		1


	//----- nvinfo : EIATTR_MERCURY_ISA_VERSION
	.align		4
        /*0024*/ 	.byte	0x03, 0x5f
        /*0026*/ 	.short	0x0101


	//----- nvinfo : EIATTR_INT_WARP_WIDE_INSTR_OFFSETS
	.align		4
        /*0028*/ 	.byte	0x04, 0x31
        /*002a*/ 	.short	(.L_1134 - .L_1133)


	//   ....[0]....
.L_1133:
        /*002c*/ 	.word	0x00004a10


	//----- nvinfo : EIATTR_COOP_GROUP_MASK_REGIDS
	.align		4
.L_1134:
        /*0030*/ 	.byte	0x04, 0x29
        /*0032*/ 	.short	(.L_1136 - .L_1135)


	//   ....[0]....
.L_1135:
        /*0034*/ 	.word	0xffffffff


	//   ....[1]....
        /*0038*/ 	.word	0xffffffff


	//   ....[2]....
        /*003c*/ 	.word	0xffffffff


	//   ....[3]....
        /*0040*/ 	.word	0xffffffff


	//   ....[4]....
        /*0044*/ 	.word	0xffffffff


	//   ....[5]....
        /*0048*/ 	.word	0xffffffff


	//   ....[6]....
        /*004c*/ 	.word	0xffffffff


	//   ....[7]....
        /*0050*/ 	.word	0xffffffff


	//   ....[8]....
        /*0054*/ 	.word	0xffffffff


	//   ....[9]....
        /*0058*/ 	.word	0xffffffff


	//   ....[10]....
        /*005c*/ 	.word	0xffffffff


	//   ....[11]....
        /*0060*/ 	.word	0xffffffff


	//----- nvinfo : EIATTR_COOP_GROUP_INSTR_OFFSETS
	.align		4
.L_1136:
        /*0064*/ 	.byte	0x04, 0x28
        /*0066*/ 	.short	(.L_1138 - .L_1137)


	//   ....[0]....
.L_1137:
        /*0068*/ 	.word	0x00007940


	//   ....[1]....
        /*006c*/ 	.word	0x00007960


	//   ....[2]....
        /*0070*/ 	.word	0x00007a00


	//   ....[3]....
        /*0074*/ 	.word	0x00007a10


	//   ....[4]....
        /*0078*/ 	.word	0x0000bd00


	//   ....[5]....
        /*007c*/ 	.word	0x0000bd10


	//   ....[6]....
        /*0080*/ 	.word	0x0000bd40


	//   ....[7]....
        /*0084*/ 	.word	0x0000bd50


	//   ....[8]....
        /*0088*/ 	.word	0x0000d930


	//   ....[9]....
        /*008c*/ 	.word	0x0000d970


	//   ....[10]....
        /*0090*/ 	.word	0x0000da10


	//   ....[11]....
        /*0094*/ 	.word	0x0000da20


	//----- nvinfo : EIATTR_EXIT_INSTR_OFFSETS
	.align		4
.L_1138:
        /*0098*/ 	.byte	0x04, 0x1c
        /*009a*/ 	.short	(.L_1140 - .L_1139)


	//   ....[0]....
.L_1139:
        /*009c*/ 	.word	0x000005a0


	//   ....[1]....
        /*00a0*/ 	.word	0x000013a0


	//   ....[2]....
        /*00a4*/ 	.word	0x000013d0


	//   ....[3]....
        /*00a8*/ 	.word	0x0000f670


	//   ....[4]....
        /*00ac*/ 	.word	0x0000f720


	//   ....[5]....
        /*00b0*/ 	.word	0x0000f740


	//----- nvinfo : EIATTR_CRS_STACK_SIZE
	.align		4
.L_1140:
        /*00b4*/ 	.byte	0x04, 0x1e
        /*00b6*/ 	.short	(.L_1142 - .L_1141)
.L_1141:
        /*00b8*/ 	.word	0x00000000


	//----- nvinfo : EIATTR_CBANK_PARAM_SIZE
	.align		4
.L_1142:
        /*00bc*/ 	.byte	0x03, 0x19
        /*00be*/ 	.short	0x01d0


	//----- nvinfo : EIATTR_PARAM_CBANK
	.align		4
        /*00c0*/ 	.byte	0x04, 0x0a
        /*00c2*/ 	.short	(.L_1144 - .L_1143)
	.align		4
.L_1143:
        /*00c4*/ 	.word	index@(.nv.constant0._ZN5flash24flash_fwd_splitkv_kernelI23Flash_fwd_kernel_traitsILi256ELi64ELi64ELi4ELb0ELb0EN7cutlass6half_tE19Flash_kernel_traitsILi256ELi64ELi64ELi4ES3_EELb0ELb0ELb1ELb0ELb0ELb0ELb1ELb0EEEvNS_16Flash_fwd_paramsE)
        /*00c8*/ 	.short	0x0210
        /*00ca*/ 	.short	0x01d0


	//----- nvinfo : EIATTR_SW_WAR
	.align		4
.L_1144:
        /*00cc*/ 	.byte	0x04, 0x36
        /*00ce*/ 	.short	(.L_1146 - .L_1145)
.L_1145:
        /*00d0*/ 	.word	0x00000008
.L_1146:


//--------------------- .nv.info._ZN5flash24flash_fwd_splitkv_kernelI23Flash_fwd_kernel_traitsILi256ELi64ELi64ELi4ELb0ELb0EN7cutlass6half_tE19Flash_kernel_traitsILi256ELi64ELi64ELi4ES3_EELb0ELb0ELb1ELb0ELb0ELb1ELb1ELb0EEEvNS_16Flash_fwd_paramsE --------------------------
	.section	.nv.info._ZN5flash24flash_fwd_splitkv_kernelI23Flash_fwd_kernel_traitsILi256ELi64ELi64ELi4ELb0ELb0EN7cutlass6half_tE19Flash_kernel_traitsILi256ELi64ELi64ELi4ES3_EELb0ELb0ELb1ELb0ELb0ELb1ELb1ELb0EEEvNS_16Flash_fwd_paramsE,"",@"SHT_CUDA_INFO"
	.sectionflags	@""
	.align	4


	//----- nvinfo : EIATTR_CUDA_API_VERSION
	.align		4
        /*0000*/ 	.byte	0x04, 0x37
        /*0002*/ 	.short	(.L_1148 - .L_1147)
.L_1147:
        /*0004*/ 	.word	0x00000082


	//----- nvinfo : EIATTR_KPARAM_INFO
	.align		4
.L_1148:
        /*0008*/ 	.byte	0x04, 0x17
        /*000a*/ 	.short	(.L_1150 - .L_1149)
.L_1149:
        /*000c*/ 	.word	0x00000000
        /*0010*/ 	.short	0x0000
        /*0012*/ 	.short	0x0000
        /*0014*/ 	.byte	0x00, 0xf0, 0x41, 0x07


	//----- nvinfo : EIATTR_SPARSE_MMA_MASK
	.align		4
.L_1150:
        /*0018*/ 	.byte	0x03, 0x50
        /*001a*/ 	.short	0x0000


	//----- nvinfo : EIATTR_MAXREG_COUNT
	.align		4
        /*001c*/ 	.byte	0x03, 0x1b
        /*001e*/ 	.short	0x00ff


	//----- nvinfo : EIATTR_NUM_BARRIERS
	.align		4
        /*0020*/ 	.byte	0x02, 0x4c
        /*0022*/ 	.byte	0x01
	.zero		1


	//----- nvinfo : EIATTR_ANNOTATIONS
	.align		4
        /*0024*/ 	.byte	0x04, 0x55
        /*0026*/ 	.short	(.L_1152 - .L_1151)


	//   ....[0]....
.L_1151:
        /*0028*/ 	.word	0x00000001
        /*002c*/ 	.byte	0x20, 0x8f, 0x00, 0x00, 0x01, 0x00, 0x00, 0x00, 0xe0, 0xde, 0x00, 0x00, 0x01, 0x00, 0x00, 0x00
        /*003c*/ 	.byte	0x40, 0xe2, 0x00, 0x00, 0x01, 0x00, 0x00, 0x00, 0x70, 0xe2, 0x00, 0x00


	//----- nvinfo : EIATTR_MERCURY_ISA_VERSION
	.align		4
.L_1152:
        /*0048*/ 	.byte	0x03, 0x5f
        /*004a*/ 	.short	0x0101


	//----- nvinfo : EIATTR_INT_WARP_WIDE_INSTR_OFFSETS
	.align		4
        /*004c*/ 	.byte	0x04, 0x31
        /*004e*/ 	.short	(.L_1154 - .L_1153)


	//   ....[0]....
.L_1153:
        /*0050*/ 	.word	0x000049e0


	//----- nvinfo : EIATTR_COOP_GROUP_MASK_REGIDS
	.align		4
.L_1154:
        /*0054*/ 	.byte	0x04, 0x29
        /*0056*/ 	.short	(.L_1156 - .L_1155)


	//   ....[0]....
.L_1155:
        /*0058*/ 	.word	0xffffffff


	//   ....[1]....
        /*005c*/ 	.word	0xffffffff


	//   ....[2]....
        /*0060*/ 	.word	0xffffffff


	//   ....[3]....
        /*0064*/ 	.word	0xffffffff


	//   ....[4]....
        /*0068*/ 	.word	0xffffffff


	//   ....[5]....
        /*006c*/ 	.word	0xffffffff


	//   ....[6]....
        /*0070*/ 	.word	0xffffffff


	//   ....[7]....
        /*0074*/ 	.word	0xffffffff


	//   ....[8]....
        /*0078*/ 	.word	0xffffffff


	//   ....[9]....
        /*007c*/ 	.word	0xffffffff


	//   ....[10]....
        /*0080*/ 	.word	0xffffffff


	//   ....[11]....
        /*0084*/ 	.word	0xffffffff


	//----- nvinfo : EIATTR_COOP_GROUP_INSTR_OFFSETS
	.align		4
.L_1156:
        /*0088*/ 	.byte	0x04, 0x28
        /*008a*/ 	.short	(.L_1158 - .L_1157)


	//   ....[0]....
.L_1157:
        /*008c*/ 	.word	0x00007d50


	//   ....[1]....
        /*0090*/ 	.word	0x00007d70


	//   ....[2]....
        /*0094*/ 	.word	0x00007e10


	//   ....[3]....
        /*0098*/ 	.word	0x00007e20


	//   ....[4]....
        /*009c*/ 	.word	0x0000c4d0


	//   ....[5]....
        /*00a0*/ 	.word	0x0000c4f0


	//   ....[6]....
        /*00a4*/ 	.word	0x0000c520


	//   ....[7]....
        /*00a8*/ 	.word	0x0000c530


	//   ....[8]....
        /*00ac*/ 	.word	0x0000e2b0


	//   ....[9]....
        /*00b0*/ 	.word	0x0000e410


	//   ....[10]....
        /*00b4*/ 	.word	0x0000e430


	//   ....[11]....
        /*00b8*/ 	.word	0x0000e440


	//----- nvinfo : EIATTR_EXIT_INSTR_OFFSETS
	.align		4
.L_1158:
        /*00bc*/ 	.byte	0x04, 0x1c
        /*00be*/ 	.short	(.L_1160 - .L_1159)


	//   ....[0]....
.L_1159:
        /*00c0*/ 	.word	0x000005b0


	//   ....[1]....
        /*00c4*/ 	.word	0x000013b0


	//   ....[2]....
        /*00c8*/ 	.word	0x000013e0


	//   ....[3]....
        /*00cc*/ 	.word	0x0000ffc0


	//   ....[4]....
        /*00d0*/ 	.word	0x00010070


	//   ....[5]....
        /*00d4*/ 	.word	0x00010090


	//----- nvinfo : EIATTR_CRS_STACK_SIZE
	.align		4
.L_1160:
        /*00d8*/ 	.byte	0x04, 0x1e
        /*00da*/ 	.short	(.L_1162 - .L_1161)
.L_1161:
        /*00dc*/ 	.word	0x00000000


	//----- nvinfo : EIATTR_CBANK_PARAM_SIZE
	.align		4
.L_1162:
        /*00e0*/ 	.byte	0x03, 0x19
        /*00e2*/ 	.short	0x01d0


	//----- nvinfo : EIATTR_PARAM_CBANK
	.align		4
        /*00e4*/ 	.byte	0x04, 0x0a
        /*00e6*/ 	.short	(.L_1164 - .L_1163)
	.align		4
.L_1163:
        /*00e8*/ 	.word	index@(.nv.constant0._ZN5flash24flash_fwd_splitkv_kernelI23Flash_fwd_kernel_traitsILi256ELi64ELi64ELi4ELb0ELb0EN7cutlass6half_tE19Flash_kernel_traitsILi256ELi64ELi64ELi4ES3_EELb0ELb0ELb1ELb0ELb0ELb1ELb1ELb0EEEvNS_16Flash_fwd_paramsE)
        /*00ec*/ 	.short	0x0210
        /*00ee*/ 	.short	0x01d0


	//----- nvinfo : EIATTR_SW_WAR
	.align		4
.L_1164:
        /*00f0*/ 	.byte	0x04, 0x36
        /*00f2*/ 	.short	(.L_1166 - .L_1165)
.L_1165:
        /*00f4*/ 	.word	0x00000008
.L_1166:


//--------------------- .nv.info._ZN5flash24flash_fwd_splitkv_kernelI23Flash_fwd_kernel_traitsILi256ELi64ELi64ELi4ELb0ELb0EN7cutlass6half_tE19Flash_kernel_traitsILi256ELi64ELi64ELi4ES3_EELb0ELb0ELb0ELb0ELb1ELb0ELb1ELb1EEEvNS_16Flash_fwd_paramsE --------------------------
	.section	.nv.info._ZN5flash24flash_fwd_splitkv_kernelI23Flash_fwd_kernel_traitsILi256ELi64ELi64ELi4ELb0ELb0EN7cutlass6half_tE19Flash_kernel_traitsILi256ELi64ELi64ELi4ES3_EELb0ELb0ELb0ELb0ELb1ELb0ELb1ELb1EEEvNS_16Flash_fwd_paramsE,"",@"SHT_CUDA_INFO"
	.sectionflags	@""
	.align	4


	//----- nvinfo : EIATTR_CUDA_API_VERSION
	.align		4
        /*0000*/ 	.byte	0x04, 0x37
        /*0002*/ 	.short	(.L_1168 - .L_1167)
.L_1167:
        /*0004*/ 	.word	0x00000082


	//----- nvinfo : EIATTR_KPARAM_INFO
	.align		4
.L_1168:
        /*0008*/ 	.byte	0x04, 0x17
        /*000a*/ 	.short	(.L_1170 - .L_1169)
.L_1169:
        /*000c*/ 	.word	0x00000000
        /*0010*/ 	.short	0x0000
        /*0012*/ 	.short	0x0000
        /*0014*/ 	.byte	0x00, 0xf0, 0x41, 0x07


	//----- nvinfo : EIATTR_SPARSE_MMA_MASK
	.align		4
.L_1170:
        /*0018*/ 	.byte	0x03, 0x50
        /*001a*/ 	.short	0x0000


	//----- nvinfo : EIATTR_MAXREG_COUNT
	.align		4
        /*001c*/ 	.byte	0x03, 0x1b
        /*001e*/ 	.short	0x00ff


	//----- nvinfo : EIATTR_NUM_BARRIERS
	.align		4
        /*0020*/ 	.byte	0x02, 0x4c
        /*0022*/ 	.byte	0x01
	.zero		1


	//----- nvinfo : EIATTR_MERCURY_ISA_VERSION
	.align		4
        /*0024*/ 	.byte	0x03, 0x5f
        /*0026*/ 	.short	0x0101


	//----- nvinfo : EIATTR_COOP_GROUP_MASK_REGIDS
	.align		4
        /*0028*/ 	.byte	0x04, 0x29
        /*002a*/ 	.short	(.L_1172 - .L_1171)


	//   ....[0]....
.L_1171:
        /*002c*/ 	.word	0xffffffff


	//   ....[1]....
        /*0030*/ 	.word	0xffffffff


	//   ....[2]....
        /*0034*/ 	.word	0xffffffff


	//   ....[3]....
        /*0038*/ 	.word	0xffffffff


	//   ....[4]....
        /*003c*/ 	.word	0xffffffff


	//   ....[5]....
        /*0040*/ 	.word	0xffffffff


	//   ....[6]....
        /*0044*/ 	.word	0xffffffff


	//   ....[7]....
        /*0048*/ 	.word	0xffffffff


	//   ....[8]....
        /*004c*/ 	.word	0xffffffff


	//   ....[9]....
        /*0050*/ 	.word	0xffffffff


	//   ....[10]....
        /*0054*/ 	.word	0xffffffff


	//   ....[11]....
        /*0058*/ 	.word	0xffffffff


	//----- nvinfo : EIATTR_COOP_GROUP_INSTR_OFFSETS
	.align		4
.L_1172:
        /*005c*/ 	.byte	0x04, 0x28
        /*005e*/ 	.short	(.L_1174 - .L_1173)


	//   ....[0]....
.L_1173:
        /*0060*/ 	.word	0x00018340


	//   ....[1]....
        /*0064*/ 	.word	0x00018360


	//   ....[2]....
        /*0068*/ 	.word	0x00018400


	//   ....[3]....
        /*006c*/ 	.word	0x00018410


	//   ....[4]....
        /*0070*/ 	.word	0x0001b3d0


	//   ....[5]....
        /*0074*/ 	.word	0x0001b3f0


	//   ....[6]....
        /*0078*/ 	.word	0x0001b420


	//   ....[7]....
        /*007c*/ 	.word	0x0001b430


	//   ....[8]....
        /*0080*/ 	.word	0x0001d040


	//   ....[9]....
        /*0084*/ 	.word	0x0001d080


	//   ....[10]....
        /*0088*/ 	.word	0x0001d140


	//   ....[11]....
        /*008c*/ 	.word	0x0001d150


	//----- nvinfo : EIATTR_EXIT_INSTR_OFFSETS
	.align		4
.L_1174:
        /*0090*/ 	.byte	0x04, 0x1c
        /*0092*/ 	.short	(.L_1176 - .L_1175)


	//   ....[0]....
.L_1175:
        /*0094*/ 	.word	0x00000450


	//   ....[1]....
        /*0098*/ 	.word	0x00000d50


	//   ....[2]....
        /*009c*/ 	.word	0x00000d80


	//   ....[3]....
        /*00a0*/ 	.word	0x0001e900


	//   ....[4]....
        /*00a4*/ 	.word	0x0001e950


	//----- nvinfo : EIATTR_CRS_STACK_SIZE
	.align		4
.L_1176:
        /*00a8*/ 	.byte	0x04, 0x1e
        /*00aa*/ 	.short	(.L_1178 - .L_1177)
.L_1177:
        /*00ac*/ 	.word	0x00000000


	//----- nvinfo : EIATTR_CBANK_PARAM_SIZE
	.align		4
.L_1178:
        /*00b0*/ 	.byte	0x03, 0x19
        /*00b2*/ 	.short	0x01d0


	//----- nvinfo : EIATTR_PARAM_CBANK
	.align		4
        /*00b4*/ 	.byte	0x04, 0x0a
        /*00b6*/ 	.short	(.L_1180 - .L_1179)
	.align		4
.L_1179:
        /*00b8*/ 	.word	index@(.nv.constant0._ZN5flash24flash_fwd_splitkv_kernelI23Flash_fwd_kernel_traitsILi256ELi64ELi64ELi4ELb0ELb0EN7cutlass6half_tE19Flash_kernel_traitsILi256ELi64ELi64ELi4ES3_EELb0ELb0ELb0ELb0ELb1ELb0ELb1ELb1EEEvNS_16Flash_fwd_paramsE)
        /*00bc*/ 	.short	0x0210
        /*00be*/ 	.short	0x01d0


	//----- nvinfo : EIATTR_SW_WAR
	.align		4
.L_1180:
        /*00c0*/ 	.byte	0x04, 0x36
        /*00c2*/ 	.short	(.L_1182 - .L_1181)
.L_1181:
        /*00c4*/ 	.word	0x00000008
.L_1182:


//--------------------- .nv.info._ZN5flash24flash_fwd_splitkv_kernelI23Flash_fwd_kernel_traitsILi256ELi64ELi64ELi4ELb0ELb0EN7cutlass6half_tE19Flash_kernel_traitsILi256ELi64ELi64ELi4ES3_EELb0ELb0ELb0ELb0ELb1ELb1ELb1ELb1EEEvNS_16Flash_fwd_paramsE --------------------------
	.section	.nv.info._ZN5flash24flash_fwd_splitkv_kernelI23Flash_fwd_kernel_traitsILi256ELi64ELi64ELi4ELb0ELb0EN7cutlass6half_tE19Flash_kernel_traitsILi256ELi64ELi64ELi4ES3_EELb0ELb0ELb0ELb0ELb1ELb1ELb1ELb1EEEvNS_16Flash_fwd_paramsE,"",@"SHT_CUDA_INFO"
	.sectionflags	@""
	.align	4


	//----- nvinfo : EIATTR_CUDA_API_VERSION
	.align		4
        /*0000*/ 	.byte	0x04, 0x37
        /*0002*/ 	.short	(.L_1184 - .L_1183)
.L_1183:
        /*0004*/ 	.word	0x00000082


	//----- nvinfo : EIATTR_KPARAM_INFO
	.align		4
.L_1184:
        /*0008*/ 	.byte	0x04, 0x17
        /*000a*/ 	.short	(.L_1186 - .L_1185)
.L_1185:
        /*000c*/ 	.word	0x00000000
        /*0010*/ 	.short	0x0000
        /*0012*/ 	.short	0x0000
        /*0014*/ 	.byte	0x00, 0xf0, 0x41, 0x07


	//----- nvinfo : EIATTR_SPARSE_MMA_MASK
	.align		4
.L_1186:
        /*0018*/ 	.byte	0x03, 0x50
        /*001a*/ 	.short	0x0000


	//----- nvinfo : EIATTR_MAXREG_COUNT
	.align		4
        /*001c*/ 	.byte	0x03, 0x1b
        /*001e*/ 	.short	0x00ff


	//----- nvinfo : EIATTR_NUM_BARRIERS
	.align		4
        /*0020*/ 	.byte	0x02, 0x4c
        /*0022*/ 	.byte	0x01
	.zero		1


	//----- nvinfo : EIATTR_MERCURY_ISA_VERSION
	.align		4
        /*0024*/ 	.byte	0x03, 0x5f
        /*0026*/ 	.short	0x0101


	//----- nvinfo : EIATTR_COOP_GROUP_MASK_REGIDS
	.align		4
        /*0028*/ 	.byte	0x04, 0x29
        /*002a*/ 	.short	(.L_1188 - .L_1187)


	//   ....[0]....
.L_1187:
        /*002c*/ 	.word	0xffffffff


	//   ....[1]....
        /*0030*/ 	.word	0xffffffff


	//   ....[2]....
        /*0034*/ 	.word	0xffffffff


	//   ....[3]....
        /*0038*/ 	.word	0xffffffff


	//   ....[4]....
        /*003c*/ 	.word	0xffffffff


	//   ....[5]....
        /*0040*/ 	.word	0xffffffff


	//   ....[6]....
        /*0044*/ 	.word	0xffffffff


	//   ....[7]....
        /*0048*/ 	.word	0xffffffff


	//   ....[8]....
        /*004c*/ 	.word	0xffffffff


	//   ....[9]....
        /*0050*/ 	.word	0xffffffff


	//   ....[10]....
        /*0054*/ 	.word	0xffffffff


	//   ....[11]....
        /*0058*/ 	.word	0xffffffff


	//----- nvinfo : EIATTR_COOP_GROUP_INSTR_OFFSETS
	.align		4
.L_1188:
        /*005c*/ 	.byte	0x04, 0x28
        /*005e*/ 	.short	(.L_1190 - .L_1189)


	//   ....[0]....
.L_1189:
        /*0060*/ 	.word	0x00019a40


	//   ....[1]....
        /*0064*/ 	.word	0x00019a60


	//   ....[2]....
        /*0068*/ 	.word	0x00019b00


	//   ....[3]....
        /*006c*/ 	.word	0x00019b10


	//   ....[4]....
        /*0070*/ 	.word	0x0001cec0


	//   ....[5]....
        /*0074*/ 	.word	0x0001ced0


	//   ....[6]....
        /*0078*/ 	.word	0x0001cf00


	//   ....[7]....
        /*007c*/ 	.word	0x0001cf10


	//   ....[8]....
        /*0080*/ 	.word	0x0001ec70


	//   ....[9]....
        /*0084*/ 	.word	0x0001ecb0


	//   ....[10]....
        /*0088*/ 	.word	0x0001ed80


	//   ....[11]....
        /*008c*/ 	.word	0x0001ed90


	//----- nvinfo : EIATTR_EXIT_INSTR_OFFSETS
	.align		4
.L_1190:
        /*0090*/ 	.byte	0x04, 0x1c
        /*0092*/ 	.short	(.L_1192 - .L_1191)


	//   ....[0]....
.L_1191:
        /*0094*/ 	.word	0x00000450


	//   ....[1]....
        /*0098*/ 	.word	0x00000d50


	//   ....[2]....
        /*009c*/ 	.word	0x00000d80


	//   ....[3]....
        /*00a0*/ 	.word	0x00020530


	//   ....[4]....
        /*00a4*/ 	.word	0x00020580


	//----- nvinfo : EIATTR_CRS_STACK_SIZE
	.align		4
.L_1192:
        /*00a8*/ 	.byte	0x04, 0x1e
        /*00aa*/ 	.short	(.L_1194 - .L_1193)
.L_1193:
        /*00ac*/ 	.word	0x00000000


	//----- nvinfo : EIATTR_CBANK_PARAM_SIZE
	.align		4
.L_1194:
        /*00b0*/ 	.byte	0x03, 0x19
        /*00b2*/ 	.short	0x01d0


	//----- nvinfo : EIATTR_PARAM_CBANK
	.align		4
        /*00b4*/ 	.byte	0x04, 0x0a
        /*00b6*/ 	.short	(.L_1196 - .L_1195)
	.align		4
.L_1195:
        /*00b8*/ 	.word	index@(.nv.constant0._ZN5flash24flash_fwd_splitkv_kernelI23Flash_fwd_kernel_traitsILi256ELi64ELi64ELi4ELb0ELb0EN7cutlass6half_tE19Flash_kernel_traitsILi256ELi64ELi64ELi4ES3_EELb0ELb0ELb0ELb0ELb1ELb1ELb1ELb1EEEvNS_16Flash_fwd_paramsE)
        /*00bc*/ 	.short	0x0210
        /*00be*/ 	.short	0x01d0


	//----- nvinfo : EIATTR_SW_WAR
	.align		4
.L_1196:
        /*00c0*/ 	.byte	0x04, 0x36
        /*00c2*/ 	.short	(.L_1198 - .L_1197)
.L_1197:
        /*00c4*/ 	.word	0x00000008
.L_1198:


//--------------------- .nv.info._ZN5flash24flash_fwd_splitkv_kernelI23Flash_fwd_kernel_traitsILi256ELi64ELi64ELi4ELb0ELb0EN7cutlass6half_tE19Flash_kernel_traitsILi256ELi64ELi64ELi4ES3_EELb0ELb0ELb1ELb0ELb0ELb0ELb1ELb1EEEvNS_16Flash_fwd_paramsE --------------------------
	.section	.nv.info._ZN5flash24flash_fwd_splitkv_kernelI23Flash_fwd_kernel_traitsILi256ELi64ELi64ELi4ELb0ELb0EN7cutlass6half_tE19Flash_kernel_traitsILi256ELi64ELi64ELi4ES3_EELb0ELb0ELb1ELb0ELb0ELb0ELb1ELb1EEEvNS_16Flash_fwd_paramsE,"",@"SHT_CUDA_INFO"
	.sectionflags	@""
	.align	4


	//----- nvinfo : EIATTR_CUDA_API_VERSION
	.align		4
        /*0000*/ 	.byte	0x04, 0x37
        /*0002*/ 	.short	(.L_1200 - .L_1199)
.L_1199:
        /*0004*/ 	.word	0x00000082


	//----- nvinfo : EIATTR_KPARAM_INFO
	.align		4
.L_1200:
        /*0008*/ 	.byte	0x04, 0x17
        /*000a*/ 	.short	(.L_1202 - .L_1201)
.L_1201:
        /*000c*/ 	.word	0x00000000
        /*0010*/ 	.short	0x0000
        /*0012*/ 	.short	0x0000
        /*0014*/ 	.byte	0x00, 0xf0, 0x41, 0x07


	//----- nvinfo : EIATTR_SPARSE_MMA_MASK
	.align		4
.L_1202:
        /*0018*/ 	.byte	0x03, 0x50
        /*001a*/ 	.short	0x0000


	//----- nvinfo : EIATTR_MAXREG_COUNT
	.align		4
        /*001c*/ 	.byte	0x03, 0x1b
        /*001e*/ 	.short	0x00ff


	//----- nvinfo : EIATTR_NUM_BARRIERS
	.align		4
        /*0020*/ 	.byte	0x02, 0x4c
        /*0022*/ 	.byte	0x01
	.zero		1


	//----- nvinfo : EIATTR_ANNOTATIONS
	.align		4
        /*0024*/ 	.byte	0x04, 0x55
        /*0026*/ 	.short	(.L_1204 - .L_1203)


	//   ....[0]....
.L_1203:
        /* <DEDUP_REMOVED lines=27> */
        /*01cc*/ 	.byte	0x00, 0x5c, 0x02, 0x00


	//----- nvinfo : EIATTR_MERCURY_ISA_VERSION
	.align		4
.L_1204:
        /*01d0*/ 	.byte	0x03, 0x5f
        /*01d2*/ 	.short	0x0101


	//----- nvinfo : EIATTR_COOP_GROUP_MASK_REGIDS
	.align		4
        /*01d4*/ 	.byte	0x04, 0x29
        /*01d6*/ 	.short	(.L_1206 - .L_1205)


	//   ....[0]....
.L_1205:
        /*01d8*/ 	.word	0xffffffff


	//   ....[1]....
        /*01dc*/ 	.word	0xffffffff


	//   ....[2]....
        /*01e0*/ 	.word	0xffffffff


	//   ....[3]....
        /*01e4*/ 	.word	0xffffffff


	//   ....[4]....
        /*01e8*/ 	.word	0xffffffff


	//   ....[5]....
        /*01ec*/ 	.word	0xffffffff


	//   ....[6]....
        /*01f0*/ 	.word	0xffffffff


	//   ....[7]....
        /*01f4*/ 	.word	0xffffffff


	//   ....[8]....
        /*01f8*/ 	.word	0xffffffff


	//   ....[9]....
        /*01fc*/ 	.word	0xffffffff


	//   ....[10]....
        /*0200*/ 	.word	0xffffffff


	//   ....[11]....
        /*0204*/ 	.word	0xffffffff


	//   ....[12]....
        /*0208*/ 	.word	0x05000004


	//   ....[13]....
        /*020c*/ 	.word	0x05000004


	//   ....[14]....
        /*0210*/ 	.word	0x05000004


	//   ....[15]....
        /*0214*/ 	.word	0x05000004


	//----- nvinfo : EIATTR_COOP_GROUP_INSTR_OFFSETS
	.align		4
.L_1206:
        /*0218*/ 	.byte	0x04, 0x28
        /*021a*/ 	.short	(.L_1208 - .L_1207)


	//   ....[0]....
.L_1207:
        /*021c*/ 	.word	0x0001d650


	//   ....[1]....
        /*0220*/ 	.word	0x0001d680


	//   ....[2]....
        /*0224*/ 	.word	0x0001d6a0


	//   ....[3]....
        /*0228*/ 	.word	0x0001d6c0


	//   ....[4]....
        /*022c*/ 	.word	0x00022d50


	//   ....[5]....
        /*0230*/ 	.word	0x00022d70


	//   ....[6]....
        /*0234*/ 	.word	0x00022d90


	//   ....[7]....
        /*0238*/ 	.word	0x00022db0


	//   ....[8]....
        /*023c*/ 	.word	0x00024b00


	//   ....[9]....
        /*0240*/ 	.word	0x00024b10


	//   ....[10]....
        /*0244*/ 	.word	0x00024b40


	//   ....[11]....
        /*0248*/ 	.word	0x00024b50


	//   ....[12]....
        /*024c*/ 	.word	0x00026d80


	//   ....[13]....
        /*0250*/ 	.word	0x00026df0


	//   ....[14]....
        /*0254*/ 	.word	0x00026e60


	//   ....[15]....
        /*0258*/ 	.word	0x00026ec0


	//----- nvinfo : EIATTR_EXIT_INSTR_OFFSETS
	.align		4
.L_1208:
        /*025c*/ 	.byte	0x04, 0x1c
        /*025e*/ 	.short	(.L_1210 - .L_1209)


	//   ....[0]....
.L_1209:
        /*0260*/ 	.word	0x00000200


	//----- nvinfo : EIATTR_CRS_STACK_SIZE
	.align		4
.L_1210:
        /*0264*/ 	.byte	0x04, 0x1e
        /*0266*/ 	.short	(.L_1212 - .L_1211)
.L_1211:
        /*0268*/ 	.word	0x00000000


	//----- nvinfo : EIATTR_CBANK_PARAM_SIZE
	.align		4
.L_1212:
        /*026c*/ 	.byte	0x03, 0x19
        /*026e*/ 	.short	0x01d0


	//----- nvinfo : EIATTR_PARAM_CBANK
	.align		4
        /*0270*/ 	.byte	0x04, 0x0a
        /*0272*/ 	.short	(.L_1214 - .L_1213)
	.align		4
.L_1213:
        /*0274*/ 	.word	index@(.nv.constant0._ZN5flash24flash_fwd_splitkv_kernelI23Flash_fwd_kernel_traitsILi256ELi64ELi64ELi4ELb0ELb0EN7cutlass6half_tE19Flash_kernel_traitsILi256ELi64ELi64ELi4ES3_EELb0ELb0ELb1ELb0ELb0ELb0ELb1ELb1EEEvNS_16Flash_fwd_paramsE)
        /*0278*/ 	.short	0x0210
        /*027a*/ 	.short	0x01d0


	//----- nvinfo : EIATTR_SW_WAR
	.align		4
.L_1214:
        /*027c*/ 	.byte	0x04, 0x36
        /*027e*/ 	.short	(.L_1216 - .L_1215)
.L_1215:
        /*0280*/ 	.word	0x00000008
.L_1216:


//--------------------- .nv.info._ZN5flash24flash_fwd_splitkv_kernelI23Flash_fwd_kernel_traitsILi256ELi64ELi64ELi4ELb0ELb0EN7cutlass6half_tE19Flash_kernel_traitsILi256ELi64ELi64ELi4ES3_EELb0ELb0ELb1ELb0ELb0ELb1ELb1ELb1EEEvNS_16Flash_fwd_paramsE --------------------------
	.section	.nv.info._ZN5flash24flash_fwd_splitkv_kernelI23Flash_fwd_kernel_traitsILi256ELi64ELi64ELi4ELb0ELb0EN7cutlass6half_tE19Flash_kernel_traitsILi256ELi64ELi64ELi4ES3_EELb0ELb0ELb1ELb0ELb0ELb1ELb1ELb1EEEvNS_16Flash_fwd_paramsE,"",@"SHT_CUDA_INFO"
	.sectionflags	@""
	.align	4


	//----- nvinfo : EIATTR_CUDA_API_VERSION
	.align		4
        /*0000*/ 	.byte	0x04, 0x37
        /*0002*/ 	.short	(.L_1218 - .L_1217)
.L_1217:
        /*0004*/ 	.word	0x00000082


	//----- nvinfo : EIATTR_KPARAM_INFO
	.align		4
.L_1218:
        /*0008*/ 	.byte	0x04, 0x17
        /*000a*/ 	.short	(.L_1220 - .L_1219)
.L_1219:
        /*000c*/ 	.word	0x00000000
        /*0010*/ 	.short	0x0000
        /*0012*/ 	.short	0x0000
        /*0014*/ 	.byte	0x00, 0xf0, 0x41, 0x07


	//----- nvinfo : EIATTR_SPARSE_MMA_MASK
	.align		4
.L_1220:
        /*0018*/ 	.byte	0x03, 0x50
        /*001a*/ 	.short	0x0000


	//----- nvinfo : EIATTR_MAXREG_COUNT
	.align		4
        /*001c*/ 	.byte	0x03, 0x1b
        /*001e*/ 	.short	0x00ff


	//----- nvinfo : EIATTR_NUM_BARRIERS
	.align		4
        /*0020*/ 	.byte	0x02, 0x4c
        /*0022*/ 	.byte	0x01
	.zero		1


	//----- nvinfo : EIATTR_ANNOTATIONS
	.align		4
        /*0024*/ 	.byte	0x04, 0x55
        /*0026*/ 	.short	(.L_1222 - .L_1221)


	//   ....[0]....
.L_1221:
        /* <DEDUP_REMOVED lines=26> */


	//----- nvinfo : EIATTR_MERCURY_ISA_VERSION
	.align		4
.L_1222:
        /*01b0*/ 	.byte	0x03, 0x5f
        /*01b2*/ 	.short	0x0101


	//----- nvinfo : EIATTR_COOP_GROUP_MASK_REGIDS
	.align		4
        /*01b4*/ 	.byte	0x04, 0x29
        /*01b6*/ 	.short	(.L_1224 - .L_1223)


	//   ....[0]....
.L_1223:
        /*01b8*/ 	.word	0xffffffff


	//   ....[1]....
        /*01bc*/ 	.word	0xffffffff


	//   ....[2]....
        /*01c0*/ 	.word	0xffffffff


	//   ....[3]....
        /*01c4*/ 	.word	0xffffffff


	//   ....[4]....
        /*01c8*/ 	.word	0xffffffff


	//   ....[5]....
        /*01cc*/ 	.word	0xffffffff


	//   ....[6]....
        /*01d0*/ 	.word	0xffffffff


	//   ....[7]....
        /*01d4*/ 	.word	0xffffffff


	//   ....[8]....
        /*01d8*/ 	.word	0xffffffff


	//   ....[9]....
        /*01dc*/ 	.word	0xffffffff


	//   ....[10]....
        /*01e0*/ 	.word	0xffffffff


	//   ....[11]....
        /*01e4*/ 	.word	0xffffffff


	//   ....[12]....
        /*01e8*/ 	.word	0x05000004


	//   ....[13]....
        /*01ec*/ 	.word	0x05000004


	//   ....[14]....
        /*01f0*/ 	.word	0x05000004


	//   ....[15]....
        /*01f4*/ 	.word	0x05000004


	//----- nvinfo : EIATTR_COOP_GROUP_INSTR_OFFSETS
	.align		4
.L_1224:
        /*01f8*/ 	.byte	0x04, 0x28
        /*01fa*/ 	.short	(.L_1226 - .L_1225)


	//   ....[0]....
.L_1225:
        /*01fc*/ 	.word	0x0001d980


	//   ....[1]....
        /*0200*/ 	.word	0x0001d9c0


	//   ....[2]....
        /*0204*/ 	.word	0x0001d9e0


	//   ....[3]....
        /*0208*/ 	.word	0x0001da00


	//   ....[4]....
        /*020c*/ 	.word	0x000239d0


	//   ....[5]....
        /*0210*/ 	.word	0x000239f0


	//   ....[6]....
        /*0214*/ 	.word	0x00023a10


	//   ....[7]....
        /*0218*/ 	.word	0x00023a30


	//   ....[8]....
        /*021c*/ 	.word	0x000257b0


	//   ....[9]....
        /*0220*/ 	.word	0x000257c0


	//   ....[10]....
        /*0224*/ 	.word	0x000257f0


	//   ....[11]....
        /*0228*/ 	.word	0x00025800


	//   ....[12]....
        /*022c*/ 	.word	0x00027a30


	//   ....[13]....
        /*0230*/ 	.word	0x00027aa0


	//   ....[14]....
        /*0234*/ 	.word	0x00027b10


	//   ....[15]....
        /*0238*/ 	.word	0x00027b70


	//----- nvinfo : EIATTR_EXIT_INSTR_OFFSETS
	.align		4
.L_1226:
        /*023c*/ 	.byte	0x04, 0x1c
        /*023e*/ 	.short	(.L_1228 - .L_1227)


	//   ....[0]....
.L_1227:
        /*0240*/ 	.word	0x00000200


	//----- nvinfo : EIATTR_CRS_STACK_SIZE
	.align		4
.L_1228:
        /*0244*/ 	.byte	0x04, 0x1e
        /*0246*/ 	.short	(.L_1230 - .L_1229)
.L_1229:
        /*0248*/ 	.word	0x00000000


	//----- nvinfo : EIATTR_CBANK_PARAM_SIZE
	.align		4
.L_1230:
        /*024c*/ 	.byte	0x03, 0x19
        /*024e*/ 	.short	0x01d0


	//----- nvinfo : EIATTR_PARAM_CBANK
	.align		4
        /*0250*/ 	.byte	0x04, 0x0a
        /*0252*/ 	.short	(.L_1232 - .L_1231)
	.align		4
.L_1231:
        /*0254*/ 	.word	index@(.nv.constant0._ZN5flash24flash_fwd_splitkv_kernelI23Flash_fwd_kernel_traitsILi256ELi64ELi64ELi4ELb0ELb0EN7cutlass6half_tE19Flash_kernel_traitsILi256ELi64ELi64ELi4ES3_EELb0ELb0ELb1ELb0ELb0ELb1ELb1ELb1EEEvNS_16Flash_fwd_paramsE)
        /*0258*/ 	.short	0x0210
        /*025a*/ 	.short	0x01d0


	//----- nvinfo : EIATTR_SW_WAR
	.align		4
.L_1232:
        /*025c*/ 	.byte	0x04, 0x36
        /*025e*/ 	.short	(.L_1234 - .L_1233)
.L_1233:
        /*0260*/ 	.word	0x00000008
.L_1234:


//--------------------- .nv.info._ZN5flash24flash_fwd_splitkv_kernelI23Flash_fwd_kernel_traitsILi256ELi64ELi64ELi4ELb0ELb0EN7cutlass6half_tE19Flash_kernel_traitsILi256ELi64ELi64ELi4ES3_EELb0ELb1ELb0ELb0ELb1ELb0ELb0ELb0EEEvNS_16Flash_fwd_paramsE --------------------------
	.section	.nv.info._ZN5flash24flash_fwd_splitkv_kernelI23Flash_fwd_kernel_traitsILi256ELi64ELi64ELi4ELb0ELb0EN7cutlass6half_tE19Flash_kernel_traitsILi256ELi64ELi64ELi4ES3_EELb0ELb1ELb0ELb0ELb1ELb0ELb0ELb0EEEvNS_16Flash_fwd_paramsE,"",@"SHT_CUDA_INFO"
	.sectionflags	@""
	.align	4


	//----- nvinfo : EIATTR_CUDA_API_VERSION
	.align		4
        /*0000*/ 	.byte	0x04, 0x37
        /*0002*/ 	.short	(.L_1236 - .L_1235)
.L_1235:
        /*0004*/ 	.word	0x00000082


	//----- nvinfo : EIATTR_KPARAM_INFO
	.align		4
.L_1236:
        /*0008*/ 	.byte	0x04, 0x17
        /*000a*/ 	.short	(.L_1238 - .L_1237)
.L_1237:
        /*000c*/ 	.word	0x00000000
        /*0010*/ 	.short	0x0000
        /*0012*/ 	.short	0x0000
        /*0014*/ 	.byte	0x00, 0xf0, 0x41, 0x07


	//----- nvinfo : EIATTR_SPARSE_MMA_MASK
	.align		4
.L_1238:
        /*0018*/ 	.byte	0x03, 0x50
        /*001a*/ 	.short	0x0000


	//----- nvinfo : EIATTR_MAXREG_COUNT
	.align		4
        /*001c*/ 	.byte	0x03, 0x1b
        /*001e*/ 	.short	0x00ff


	//----- nvinfo : EIATTR_NUM_BARRIERS
	.align		4
        /*0020*/ 	.byte	0x02, 0x4c
        /*0022*/ 	.byte	0x01
	.zero		1


	//----- nvinfo : EIATTR_MERCURY_ISA_VERSION
	.align		4
        /*0024*/ 	.byte	0x03, 0x5f
        /*0026*/ 	.short	0x0101


	//----- nvinfo : EIATTR_INT_WARP_WIDE_INSTR_OFFSETS
	.align		4
        /*0028*/ 	.byte	0x04, 0x31
        /*002a*/ 	.short	(.L_1240 - .L_1239)


	//   ....[0]....
.L_1239:
        /*002c*/ 	.word	0x00002560


	//   ....[1]....
        /*0030*/ 	.word	0x000027b0


	//----- nvinfo : EIATTR_COOP_GROUP_MASK_REGIDS
	.align		4
.L_1240:
        /*0034*/ 	.byte	0x04, 0x29
        /*0036*/ 	.short	(.L_1242 - .L_1241)


	//   ....[0]....
.L_1241:
        /*0038*/ 	.word	0xffffffff


	//   ....[1]....
        /*003c*/ 	.word	0xffffffff


	//   ....[2]....
        /*0040*/ 	.word	0xffffffff


	//   ....[3]....
        /*0044*/ 	.word	0xffffffff


	//   ....[4]....
        /*0048*/ 	.word	0xffffffff


	//   ....[5]....
        /*004c*/ 	.word	0xffffffff


	//   ....[6]....
        /*0050*/ 	.word	0xffffffff


	//   ....[7]....
        /*0054*/ 	.word	0xffffffff


	//   ....[8]....
        /*0058*/ 	.word	0xffffffff


	//   ....[9]....
        /*005c*/ 	.word	0xffffffff


	//   ....[10]....
        /*0060*/ 	.word	0xffffffff


	//   ....[11]....
        /*0064*/ 	.word	0xffffffff


	//   ....[12]....
        /*0068*/ 	.word	0xffffffff


	//   ....[13]....
        /*006c*/ 	.word	0xffffffff


	//   ....[14]....
        /*0070*/ 	.word	0xffffffff


	//   ....[15]....
        /*0074*/ 	.word	0xffffffff


	//----- nvinfo : EIATTR_COOP_GROUP_INSTR_OFFSETS
	.align		4
.L_1242:
        /*0078*/ 	.byte	0x04, 0x28
        /*007a*/ 	.short	(.L_1244 - .L_1243)


	//   ....[0]....
.L_1243:
        /*007c*/ 	.word	0x00004f20


	//   ....[1]....
        /*0080*/ 	.word	0x00004f50


	//   ....[2]....
        /*0084*/ 	.word	0x00004ff0


	//   ....[3]....
        /*0088*/ 	.word	0x00005000


	//   ....[4]....
        /*008c*/ 	.word	0x000087c0


	//   ....[5]....
        /*0090*/ 	.word	0x000087d0


	//   ....[6]....
        /*0094*/ 	.word	0x00008800


	//   ....[7]....
        /*0098*/ 	.word	0x00008810


	//   ....[8]....
        /*009c*/ 	.word	0x0000c740


	//   ....[9]....
        /*00a0*/ 	.word	0x0000c7e0


	//   ....[10]....
        /*00a4*/ 	.word	0x0000c800


	//   ....[11]....
        /*00a8*/ 	.word	0x0000c820


	//   ....[12]....
        /*00ac*/ 	.word	0x0000e5b0


	//   ....[13]....
        /*00b0*/ 	.word	0x0000e5f0


	//   ....[14]....
        /*00b4*/ 	.word	0x0000e660


	//   ....[15]....
        /*00b8*/ 	.word	0x0000e670


	//----- nvinfo : EIATTR_EXIT_INSTR_OFFSETS
	.align		4
.L_1244:
        /*00bc*/ 	.byte	0x04, 0x1c
        /*00be*/ 	.short	(.L_1246 - .L_1245)


	//   ....[0]....
.L_1245:
        /*00c0*/ 	.word	0x000004b0


	//   ....[1]....
        /*00c4*/ 	.word	0x00000ee0


	//   ....[2]....
        /*00c8*/ 	.word	0x00000f10


	//   ....[3]....
        /*00cc*/ 	.word	0x00010350


	//   ....[4]....
        /*00d0*/ 	.word	0x00010450


	//----- nvinfo : EIATTR_CRS_STACK_SIZE
	.align		4
.L_1246:
        /*00d4*/ 	.byte	0x04, 0x1e
        /*00d6*/ 	.short	(.L_1248 - .L_1247)
.L_1247:
        /*00d8*/ 	.word	0x00000000


	//----- nvinfo : EIATTR_CBANK_PARAM_SIZE
	.align		4
.L_1248:
        /*00dc*/ 	.byte	0x03, 0x19
        /*00de*/ 	.short	0x01d0


	//----- nvinfo : EIATTR_PARAM_CBANK
	.align		4
        /*00e0*/ 	.byte	0x04, 0x0a
        /*00e2*/ 	.short	(.L_1250 - .L_1249)
	.align		4
.L_1249:
        /*00e4*/ 	.word	index@(.nv.constant0._ZN5flash24flash_fwd_splitkv_kernelI23Flash_fwd_kernel_traitsILi256ELi64ELi64ELi4ELb0ELb0EN7cutlass6half_tE19Flash_kernel_traitsILi256ELi64ELi64ELi4ES3_EELb0ELb1ELb0ELb0ELb1ELb0ELb0ELb0EEEvNS_16Flash_fwd_paramsE)
        /*00e8*/ 	.short	0x0210
        /*00ea*/ 	.short	0x01d0


	//----- nvinfo : EIATTR_SW_WAR
	.align		4
.L_1250:
        /*00ec*/ 	.byte	0x04, 0x36
        /*00ee*/ 	.short	(.L_1252 - .L_1251)
.L_1251:
        /*00f0*/ 	.word	0x00000008
.L_1252:


//--------------------- .nv.info._ZN5flash24flash_fwd_splitkv_kernelI23Flash_fwd_kernel_traitsILi256ELi64ELi64ELi4ELb0ELb0EN7cutlass6half_tE19Flash_kernel_traitsILi256ELi64ELi64ELi4ES3_EELb0ELb1ELb0ELb0ELb1ELb1ELb0ELb0EEEvNS_16Flash_fwd_paramsE --------------------------
	.section	.nv.info._ZN5flash24flash_fwd_splitkv_kernelI23Flash_fwd_kernel_traitsILi256ELi64ELi64ELi4ELb0ELb0EN7cutlass6half_tE19Flash_kernel_traitsILi256ELi64ELi64ELi4ES3_EELb0ELb1ELb0ELb0ELb1ELb1ELb0ELb0EEEvNS_16Flash_fwd_paramsE,"",@"SHT_CUDA_INFO"
	.sectionflags	@""
	.align	4


	//----- nvinfo : EIATTR_CUDA_API_VERSION
	.align		4
        /*0000*/ 	.byte	0x04, 0x37
        /*0002*/ 	.short	(.L_1254 - .L_1253)
.L_1253:
        /*0004*/ 	.word	0x00000082


	//----- nvinfo : EIATTR_KPARAM_INFO
	.align		4
.L_1254:
        /*0008*/ 	.byte	0x04, 0x17
        /*000a*/ 	.short	(.L_1256 - .L_1255)
.L_1255:
        /*000c*/ 	.word	0x00000000
        /*0010*/ 	.short	0x0000
        /*0012*/ 	.short	0x0000
        /*0014*/ 	.byte	0x00, 0xf0, 0x41, 0x07


	//----- nvinfo : EIATTR_SPARSE_MMA_MASK
	.align		4
.L_1256:
        /*0018*/ 	.byte	0x03, 0x50
        /*001a*/ 	.short	0x0000


	//----- nvinfo : EIATTR_MAXREG_COUNT
	.align		4
        /*001c*/ 	.byte	0x03, 0x1b
        /*001e*/ 	.short	0x00ff


	//----- nvinfo : EIATTR_NUM_BARRIERS
	.align		4
        /*0020*/ 	.byte	0x02, 0x4c
        /*0022*/ 	.byte	0x01
	.zero		1


	//----- nvinfo : EIATTR_MERCURY_ISA_VERSION
	.align		4
        /*0024*/ 	.byte	0x03, 0x5f
        /*0026*/ 	.short	0x0101


	//----- nvinfo : EIATTR_INT_WARP_WIDE_INSTR_OFFSETS
	.align		4
        /*0028*/ 	.byte	0x04, 0x31
        /*002a*/ 	.short	(.L_1258 - .L_1257)


	//   ....[0]....
.L_1257:
        /*002c*/ 	.word	0x00002600


	//   ....[1]....
        /*0030*/ 	.word	0x00002870


	//----- nvinfo : EIATTR_COOP_GROUP_MASK_REGIDS
	.align		4
.L_1258:
        /*0034*/ 	.byte	0x04, 0x29
        /*0036*/ 	.short	(.L_1260 - .L_1259)


	//   ....[0]....
.L_1259:
        /*0038*/ 	.word	0xffffffff


	//   ....[1]....
        /*003c*/ 	.word	0xffffffff


	//   ....[2]....
        /*0040*/ 	.word	0xffffffff


	//   ....[3]....
        /*0044*/ 	.word	0xffffffff


	//   ....[4]....
        /*0048*/ 	.word	0xffffffff


	//   ....[5]....
        /*004c*/ 	.word	0xffffffff


	//   ....[6]....
        /*0050*/ 	.word	0xffffffff


	//   ....[7]....
        /*0054*/ 	.word	0xffffffff


	//   ....[8]....
        /*0058*/ 	.word	0xffffffff


	//   ....[9]....
        /*005c*/ 	.word	0xffffffff


	//   ....[10]....
        /*0060*/ 	.word	0xffffffff


	//   ....[11]....
        /*0064*/ 	.word	0xffffffff


	//   ....[12]....
        /*0068*/ 	.word	0xffffffff


	//   ....[13]....
        /*006c*/ 	.word	0xffffffff


	//   ....[14]....
        /*0070*/ 	.word	0xffffffff


	//   ....[15]....
        /*0074*/ 	.word	0xffffffff


	//----- nvinfo : EIATTR_COOP_GROUP_INSTR_OFFSETS
	.align		4
.L_1260:
        /*0078*/ 	.byte	0x04, 0x28
        /*007a*/ 	.short	(.L_1262 - .L_1261)


	//   ....[0]....
.L_1261:
        /*007c*/ 	.word	0x00005360


	//   ....[1]....
        /*0080*/ 	.word	0x00005390


	//   ....[2]....
        /*0084*/ 	.word	0x00005430


	//   ....[3]....
        /*0088*/ 	.word	0x00005440


	//   ....[4]....
        /*008c*/ 	.word	0x00008ff0


	//   ....[5]....
        /*0090*/ 	.word	0x00009000


	//   ....[6]....
        /*0094*/ 	.word	0x00009030


	//   ....[7]....
        /*0098*/ 	.word	0x00009040


	//   ....[8]....
        /*009c*/ 	.word	0x0000d3e0


	//   ....[9]....
        /*00a0*/ 	.word	0x0000d3f0


	//   ....[10]....
        /*00a4*/ 	.word	0x0000d420


	//   ....[11]....
        /*00a8*/ 	.word	0x0000d430


	//   ....[12]....
        /*00ac*/ 	.word	0x0000f1d0


	//   ....[13]....
        /*00b0*/ 	.word	0x0000f210


	//   ....[14]....
        /*00b4*/ 	.word	0x0000f280


	//   ....[15]....
        /*00b8*/ 	.word	0x0000f290


	//----- nvinfo : EIATTR_EXIT_INSTR_OFFSETS
	.align		4
.L_1262:
        /*00bc*/ 	.byte	0x04, 0x1c
        /*00be*/ 	.short	(.L_1264 - .L_1263)


	//   ....[0]....
.L_1263:
        /*00c0*/ 	.word	0x000004b0


	//   ....[1]....
        /*00c4*/ 	.word	0x00000ee0


	//   ....[2]....
        /*00c8*/ 	.word	0x00000f10


	//   ....[3]....
        /*00cc*/ 	.word	0x00010f70


	//   ....[4]....
        /*00d0*/ 	.word	0x00011070


	//----- nvinfo : EIATTR_CRS_STACK_SIZE
	.align		4
.L_1264:
        /*00d4*/ 	.byte	0x04, 0x1e
        /*00d6*/ 	.short	(.L_1266 - .L_1265)
.L_1265:
        /*00d8*/ 	.word	0x00000000


	//----- nvinfo : EIATTR_CBANK_PARAM_SIZE
	.align		4
.L_1266:
        /*00dc*/ 	.byte	0x03, 0x19
        /*00de*/ 	.short	0x01d0


	//----- nvinfo : EIATTR_PARAM_CBANK
	.align		4
        /*00e0*/ 	.byte	0x04, 0x0a
        /*00e2*/ 	.short	(.L_1268 - .L_1267)
	.align		4
.L_1267:
        /*00e4*/ 	.word	index@(.nv.constant0._ZN5flash24flash_fwd_splitkv_kernelI23Flash_fwd_kernel_traitsILi256ELi64ELi64ELi4ELb0ELb0EN7cutlass6half_tE19Flash_kernel_traitsILi256ELi64ELi64ELi4ES3_EELb0ELb1ELb0ELb0ELb1ELb1ELb0ELb0EEEvNS_16Flash_fwd_paramsE)
        /*00e8*/ 	.short	0x0210
        /*00ea*/ 	.short	0x01d0


	//----- nvinfo : EIATTR_SW_WAR
	.align		4
.L_1268:
        /*00ec*/ 	.byte	0x04, 0x36
        /*00ee*/ 	.short	(.L_1270 - .L_1269)
.L_1269:
        /*00f0*/ 	.word	0x00000008
.L_1270:


//--------------------- .nv.info._ZN5flash24flash_fwd_splitkv_kernelI23Flash_fwd_kernel_traitsILi256ELi64ELi64ELi4ELb0ELb0EN7cutlass6half_tE19Flash_kernel_traitsILi256ELi64ELi64ELi4ES3_EELb0ELb1ELb1ELb0ELb0ELb0ELb0ELb0EEEvNS_16Flash_fwd_paramsE --------------------------
	.section	.nv.info._ZN5flash24flash_fwd_splitkv_kernelI23Flash_fwd_kernel_traitsILi256ELi64ELi64ELi4ELb0ELb0EN7cutlass6half_tE19Flash_kernel_traitsILi256ELi64ELi64ELi4ES3_EELb0ELb1ELb1ELb0ELb0ELb0ELb0ELb0EEEvNS_16Flash_fwd_paramsE,"",@"SHT_CUDA_INFO"
	.sectionflags	@""
	.align	4


	//----- nvinfo : EIATTR_CUDA_API_VERSION
	.align		4
        /*0000*/ 	.byte	0x04, 0x37
        /*0002*/ 	.short	(.L_1272 - .L_1271)
.L_1271:
        /*0004*/ 	.word	0x00000082


	//----- nvinfo : EIATTR_KPARAM_INFO
	.align		4
.L_1272:
        /*0008*/ 	.byte	0x04, 0x17
        /*000a*/ 	.short	(.L_1274 - .L_1273)
.L_1273:
        /*000c*/ 	.word	0x00000000
        /*0010*/ 	.short	0x0000
        /*0012*/ 	.short	0x0000
        /*0014*/ 	.byte	0x00, 0xf0, 0x41, 0x07


	//----- nvinfo : EIATTR_SPARSE_MMA_MASK
	.align		4
.L_1274:
        /*0018*/ 	.byte	0x03, 0x50
        /*001a*/ 	.short	0x0000


	//----- nvinfo : EIATTR_MAXREG_COUNT
	.align		4
        /*001c*/ 	.byte	0x03, 0x1b
        /*001e*/ 	.short	0x00ff


	//----- nvinfo : EIATTR_NUM_BARRIERS
	.align		4
        /*0020*/ 	.byte	0x02, 0x4c
        /*0022*/ 	.byte	0x01
	.zero		1


	//----- nvinfo : EIATTR_ANNOTATIONS
	.align		4
        /*0024*/ 	.byte	0x04, 0x55
        /*0026*/ 	.short	(.L_1276 - .L_1275)


	//   ....[0]....
.L_1275:
        /*0028*/ 	.word	0x00000001
        /*002c*/ 	.byte	0xd0, 0x11, 0x01, 0x00, 0x01, 0x00, 0x00, 0x00, 0xf0, 0x3e, 0x01, 0x00


	//----- nvinfo : EIATTR_MERCURY_ISA_VERSION
	.align		4
.L_1276:
        /*0038*/ 	.byte	0x03, 0x5f
        /*003a*/ 	.short	0x0101


	//----- nvinfo : EIATTR_INT_WARP_WIDE_INSTR_OFFSETS
	.align		4
        /*003c*/ 	.byte	0x04, 0x31
        /*003e*/ 	.short	(.L_1278 - .L_1277)


	//   ....[0]....
.L_1277:
        /*0040*/ 	.word	0x000047b0


	//   ....[1]....
        /*0044*/ 	.word	0x000047d0


	//   ....[2]....
        /*0048*/ 	.word	0x000047f0


	//   ....[3]....
        /*004c*/ 	.word	0x0000c0f0


	//----- nvinfo : EIATTR_COOP_GROUP_MASK_REGIDS
	.align		4
.L_1278:
        /*0050*/ 	.byte	0x04, 0x29
        /*0052*/ 	.short	(.L_1280 - .L_1279)


	//   ....[0]....
.L_1279:
        /*0054*/ 	.word	0xffffffff


	//   ....[1]....
        /*0058*/ 	.word	0xffffffff


	//   ....[2]....
        /*005c*/ 	.word	0xffffffff


	//   ....[3]....
        /*0060*/ 	.word	0xffffffff


	//   ....[4]....
        /*0064*/ 	.word	0xffffffff


	//   ....[5]....
        /*0068*/ 	.word	0xffffffff


	//   ....[6]....
        /*006c*/ 	.word	0xffffffff


	//   ....[7]....
        /*0070*/ 	.word	0xffffffff


	//   ....[8]....
        /*0074*/ 	.word	0xffffffff


	//   ....[9]....
        /*0078*/ 	.word	0xffffffff


	//   ....[10]....
        /*007c*/ 	.word	0xffffffff


	//   ....[11]....
        /*0080*/ 	.word	0xffffffff


	//   ....[12]....
        /*0084*/ 	.word	0xffffffff


	//   ....[13]....
        /*0088*/ 	.word	0xffffffff


	//   ....[14]....
        /*008c*/ 	.word	0xffffffff


	//   ....[15]....
        /*0090*/ 	.word	0xffffffff


	//----- nvinfo : EIATTR_COOP_GROUP_INSTR_OFFSETS
	.align		4
.L_1280:
        /*0094*/ 	.byte	0x04, 0x28
        /*0096*/ 	.short	(.L_1282 - .L_1281)


	//   ....[0]....
.L_1281:
        /*0098*/ 	.word	0x00007d30


	//   ....[1]....
        /*009c*/ 	.word	0x00007d90


	//   ....[2]....
        /*00a0*/ 	.word	0x00007db0


	//   ....[3]....
        /*00a4*/ 	.word	0x00007dd0


	//   ....[4]....
        /*00a8*/ 	.word	0x0000cc90


	//   ....[5]....
        /*00ac*/ 	.word	0x0000cca0


	//   ....[6]....
        /*00b0*/ 	.word	0x0000ccd0


	//   ....[7]....
        /*00b4*/ 	.word	0x0000cce0


	//   ....[8]....
        /*00b8*/ 	.word	0x00012320


	//   ....[9]....
        /*00bc*/ 	.word	0x00012350


	//   ....[10]....
        /*00c0*/ 	.word	0x00012370


	//   ....[11]....
        /*00c4*/ 	.word	0x00012390


	//   ....[12]....
        /*00c8*/ 	.word	0x00014230


	//   ....[13]....
        /*00cc*/ 	.word	0x00014270


	//   ....[14]....
        /*00d0*/ 	.word	0x000142d0


	//   ....[15]....
        /*00d4*/ 	.word	0x000142e0


	//----- nvinfo : EIATTR_EXIT_INSTR_OFFSETS
	.align		4
.L_1282:
        /*00d8*/ 	.byte	0x04, 0x1c
        /*00da*/ 	.short	(.L_1284 - .L_1283)


	//   ....[0]....
.L_1283:
        /*00dc*/ 	.word	0x000004b0


	//   ....[1]....
        /*00e0*/ 	.word	0x00001060


	//   ....[2]....
        /*00e4*/ 	.word	0x00001090


	//   ....[3]....
        /*00e8*/ 	.word	0x000160d0


	//   ....[4]....
        /*00ec*/ 	.word	0x00016210


	//   ....[5]....
        /*00f0*/ 	.word	0x00016230


	//----- nvinfo : EIATTR_CRS_STACK_SIZE
	.align		4
.L_1284:
        /*00f4*/ 	.byte	0x04, 0x1e
        /*00f6*/ 	.short	(.L_1286 - .L_1285)
.L_1285:
        /*00f8*/ 	.word	0x00000000


	//----- nvinfo : EIATTR_CBANK_PARAM_SIZE
	.align		4
.L_1286:
        /*00fc*/ 	.byte	0x03, 0x19
        /*00fe*/ 	.short	0x01d0


	//----- nvinfo : EIATTR_PARAM_CBANK
	.align		4
        /*0100*/ 	.byte	0x04, 0x0a
        /*0102*/ 	.short	(.L_1288 - .L_1287)
	.align		4
.L_1287:
        /*0104*/ 	.word	index@(.nv.constant0._ZN5flash24flash_fwd_splitkv_kernelI23Flash_fwd_kernel_traitsILi256ELi64ELi64ELi4ELb0ELb0EN7cutlass6half_tE19Flash_kernel_traitsILi256ELi64ELi64ELi4ES3_EELb0ELb1ELb1ELb0ELb0ELb0ELb0ELb0EEEvNS_16Flash_fwd_paramsE)
        /*0108*/ 	.short	0x0210
        /*010a*/ 	.short	0x01d0


	//----- nvinfo : EIATTR_SW_WAR
	.align		4
.L_1288:
        /*010c*/ 	.byte	0x04, 0x36
        /*010e*/ 	.short	(.L_1290 - .L_1289)
.L_1289:
        /*0110*/ 	.word	0x00000008
.L_1290:


//--------------------- .nv.info._ZN5flash24flash_fwd_splitkv_kernelI23Flash_fwd_kernel_traitsILi256ELi64ELi64ELi4ELb0ELb0EN7cutlass6half_tE19Flash_kernel_traitsILi256ELi64ELi64ELi4ES3_EELb0ELb1ELb1ELb0ELb0ELb1ELb0ELb0EEEvNS_16Flash_fwd_paramsE --------------------------
	.section	.nv.info._ZN5flash24flash_fwd_splitkv_kernelI23Flash_fwd_kernel_traitsILi256ELi64ELi64ELi4ELb0ELb0EN7cutlass6half_tE19Flash_kernel_traitsILi256ELi64ELi64ELi4ES3_EELb0ELb1ELb1ELb0ELb0ELb1ELb0ELb0EEEvNS_16Flash_fwd_paramsE,"",@"SHT_CUDA_INFO"
	.sectionflags	@""
	.align	4


	//----- nvinfo : EIATTR_CUDA_API_VERSION
	.align		4
        /*0000*/ 	.byte	0x04, 0x37
        /*0002*/ 	.short	(.L_1292 - .L_1291)
.L_1291:
        /*0004*/ 	.word	0x00000082


	//----- nvinfo : EIATTR_KPARAM_INFO
	.align		4
.L_1292:
        /*0008*/ 	.byte	0x04, 0x17
        /*000a*/ 	.short	(.L_1294 - .L_1293)
.L_1293:
        /*000c*/ 	.word	0x00000000
        /*0010*/ 	.short	0x0000
        /*0012*/ 	.short	0x0000
        /*0014*/ 	.byte	0x00, 0xf0, 0x41, 0x07


	//----- nvinfo : EIATTR_SPARSE_MMA_MASK
	.align		4
.L_1294:
        /*0018*/ 	.byte	0x03, 0x50
        /*001a*/ 	.short	0x0000


	//----- nvinfo : EIATTR_MAXREG_COUNT
	.align		4
        /*001c*/ 	.byte	0x03, 0x1b
        /*001e*/ 	.short	0x00ff


	//----- nvinfo : EIATTR_NUM_BARRIERS
	.align		4
        /*0020*/ 	.byte	0x02, 0x4c
        /*0022*/ 	.byte	0x01
	.zero		1


	//----- nvinfo : EIATTR_ANNOTATIONS
	.align		4
        /*0024*/ 	.byte	0x04, 0x55
        /*0026*/ 	.short	(.L_1296 - .L_1295)


	//   ....[0]....
.L_1295:
        /*0028*/ 	.word	0x00000001
        /*002c*/ 	.byte	0xf0, 0x1d, 0x01, 0x00, 0x01, 0x00, 0x00, 0x00, 0x20, 0x4b, 0x01, 0x00


	//----- nvinfo : EIATTR_MERCURY_ISA_VERSION
	.align		4
.L_1296:
        /*0038*/ 	.byte	0x03, 0x5f
        /*003a*/ 	.short	0x0101


	//----- nvinfo : EIATTR_INT_WARP_WIDE_INSTR_OFFSETS
	.align		4
        /*003c*/ 	.byte	0x04, 0x31
        /*003e*/ 	.short	(.L_1298 - .L_1297)


	//   ....[0]....
.L_1297:
        /*0040*/ 	.word	0x000047b0


	//   ....[1]....
        /*0044*/ 	.word	0x000047d0


	//   ....[2]....
        /*0048*/ 	.word	0x000047f0


	//   ....[3]....
        /*004c*/ 	.word	0x0000c910


	//----- nvinfo : EIATTR_COOP_GROUP_MASK_REGIDS
	.align		4
.L_1298:
        /*0050*/ 	.byte	0x04, 0x29
        /*0052*/ 	.short	(.L_1300 - .L_1299)


	//   ....[0]....
.L_1299:
        /*0054*/ 	.word	0xffffffff


	//   ....[1]....
        /*0058*/ 	.word	0xffffffff


	//   ....[2]....
        /*005c*/ 	.word	0xffffffff


	//   ....[3]....
        /*0060*/ 	.word	0xffffffff


	//   ....[4]....
        /*0064*/ 	.word	0xffffffff


	//   ....[5]....
        /*0068*/ 	.word	0xffffffff


	//   ....[6]....
        /*006c*/ 	.word	0xffffffff


	//   ....[7]....
        /*0070*/ 	.word	0xffffffff


	//   ....[8]....
        /*0074*/ 	.word	0xffffffff


	//   ....[9]....
        /*0078*/ 	.word	0xffffffff


	//   ....[10]....
        /*007c*/ 	.word	0xffffffff


	//   ....[11]....
        /*0080*/ 	.word	0xffffffff


	//   ....[12]....
        /*0084*/ 	.word	0xffffffff


	//   ....[13]....
        /*0088*/ 	.word	0xffffffff


	//   ....[14]....
        /*008c*/ 	.word	0xffffffff


	//   ....[15]....
        /*0090*/ 	.word	0xffffffff


	//----- nvinfo : EIATTR_COOP_GROUP_INSTR_OFFSETS
	.align		4
.L_1300:
        /*0094*/ 	.byte	0x04, 0x28
        /*0096*/ 	.short	(.L_1302 - .L_1301)


	//   ....[0]....
.L_1301:
        /*0098*/ 	.word	0x00008130


	//   ....[1]....
        /*009c*/ 	.word	0x00008160


	//   ....[2]....
        /*00a0*/ 	.word	0x00008180


	//   ....[3]....
        /*00a4*/ 	.word	0x000081a0


	//   ....[4]....
        /*00a8*/ 	.word	0x0000d4a0


	//   ....[5]....
        /*00ac*/ 	.word	0x0000d4b0


	//   ....[6]....
        /*00b0*/ 	.word	0x0000d4e0


	//   ....[7]....
        /*00b4*/ 	.word	0x0000d4f0


	//   ....[8]....
        /*00b8*/ 	.word	0x00012f50


	//   ....[9]....
        /*00bc*/ 	.word	0x00012f70


	//   ....[10]....
        /*00c0*/ 	.word	0x00012fa0


	//   ....[11]....
        /*00c4*/ 	.word	0x00012fb0


	//   ....[12]....
        /*00c8*/ 	.word	0x00014e60


	//   ....[13]....
        /*00cc*/ 	.word	0x00014ea0


	//   ....[14]....
        /*00d0*/ 	.word	0x00014f00


	//   ....[15]....
        /*00d4*/ 	.word	0x00014f10


	//----- nvinfo : EIATTR_EXIT_INSTR_OFFSETS
	.align		4
.L_1302:
        /*00d8*/ 	.byte	0x04, 0x1c
        /*00da*/ 	.short	(.L_1304 - .L_1303)


	//   ....[0]....
.L_1303:
        /*00dc*/ 	.word	0x000004b0


	//   ....[1]....
        /*00e0*/ 	.word	0x00001060


	//   ....[2]....
        /*00e4*/ 	.word	0x00001090


	//   ....[3]....
        /*00e8*/ 	.word	0x00016d00


	//   ....[4]....
        /*00ec*/ 	.word	0x00016e40


	//   ....[5]....
        /*00f0*/ 	.word	0x00016e60


	//----- nvinfo : EIATTR_CRS_STACK_SIZE
	.align		4
.L_1304:
        /*00f4*/ 	.byte	0x04, 0x1e
        /*00f6*/ 	.short	(.L_1306 - .L_1305)
.L_1305:
        /*00f8*/ 	.word	0x00000000


	//----- nvinfo : EIATTR_CBANK_PARAM_SIZE
	.align		4
.L_1306:
        /*00fc*/ 	.byte	0x03, 0x19
        /*00fe*/ 	.short	0x01d0


	//----- nvinfo : EIATTR_PARAM_CBANK
	.align		4
        /*0100*/ 	.byte	0x04, 0x0a
        /*0102*/ 	.short	(.L_1308 - .L_1307)
	.align		4
.L_1307:
        /*0104*/ 	.word	index@(.nv.constant0._ZN5flash24flash_fwd_splitkv_kernelI23Flash_fwd_kernel_traitsILi256ELi64ELi64ELi4ELb0ELb0EN7cutlass6half_tE19Flash_kernel_traitsILi256ELi64ELi64ELi4ES3_EELb0ELb1ELb1ELb0ELb0ELb1ELb0ELb0EEEvNS_16Flash_fwd_paramsE)
        /*0108*/ 	.short	0x0210
        /*010a*/ 	.short	0x01d0


	//----- nvinfo : EIATTR_SW_WAR
	.align		4
.L_1308:
        /*010c*/ 	.byte	0x04, 0x36
        /*010e*/ 	.short	(.L_1310 - .L_1309)
.L_1309:
        /*0110*/ 	.word	0x00000008
.L_1310:


//--------------------- .nv.info._ZN5flash24flash_fwd_splitkv_kernelI23Flash_fwd_kernel_traitsILi256ELi64ELi64ELi4ELb0ELb0EN7cutlass6half_tE19Flash_kernel_traitsILi256ELi64ELi64ELi4ES3_EELb0ELb1ELb0ELb0ELb1ELb0ELb0ELb1EEEvNS_16Flash_fwd_paramsE --------------------------
	.section	.nv.info._ZN5flash24flash_fwd_splitkv_kernelI23Flash_fwd_kernel_traitsILi256ELi64ELi64ELi4ELb0ELb0EN7cutlass6half_tE19Flash_kernel_traitsILi256ELi64ELi64ELi4ES3_EELb0ELb1ELb0ELb0ELb1ELb0ELb0ELb1EEEvNS_16Flash_fwd_paramsE,"",@"SHT_CUDA_INFO"
	.sectionflags	@""
	.align	4


	//----- nvinfo : EIATTR_CUDA_API_VERSION
	.align		4
        /*0000*/ 	.byte	0x04, 0x37
        /*0002*/ 	.short	(.L_1312 - .L_1311)
.L_1311:
        /*0004*/ 	.word	0x00000082


	//----- nvinfo : EIATTR_KPARAM_INFO
	.align		4
.L_1312:
        /*0008*/ 	.byte	0x04, 0x17
        /*000a*/ 	.short	(.L_1314 - .L_1313)
.L_1313:
        /*000c*/ 	.word	0x00000000
        /*0010*/ 	.short	0x0000
        /*0012*/ 	.short	0x0000
        /*0014*/ 	.byte	0x00, 0xf0, 0x41, 0x07


	//----- nvinfo : EIATTR_SPARSE_MMA_MASK
	.align		4
.L_1314:
        /*0018*/ 	.byte	0x03, 0x50
        /*001a*/ 	.short	0x0000


	//----- nvinfo : EIATTR_MAXREG_COUNT
	.align		4
        /*001c*/ 	.byte	0x03, 0x1b
        /*001e*/ 	.short	0x00ff


	//----- nvinfo : EIATTR_NUM_BARRIERS
	.align		4
        /*0020*/ 	.byte	0x02, 0x4c
        /*0022*/ 	.byte	0x01
	.zero		1


	//----- nvinfo : EIATTR_MERCURY_ISA_VERSION
	.align		4
        /*0024*/ 	.byte	0x03, 0x5f
        /*0026*/ 	.short	0x0101


	//----- nvinfo : EIATTR_COOP_GROUP_MASK_REGIDS
	.align		4
        /*0028*/ 	.byte	0x04, 0x29
        /*002a*/ 	.short	(.L_1316 - .L_1315)


	//   ....[0]....
.L_1315:
        /*002c*/ 	.word	0xffffffff


	//   ....[1]....
        /*0030*/ 	.word	0xffffffff


	//   ....[2]....
        /*0034*/ 	.word	0xffffffff


	//   ....[3]....
        /*0038*/ 	.word	0xffffffff


	//   ....[4]....
        /*003c*/ 	.word	0xffffffff


	//   ....[5]....
        /*0040*/ 	.word	0xffffffff


	//   ....[6]....
        /*0044*/ 	.word	0xffffffff


	//   ....[7]....
        /*0048*/ 	.word	0xffffffff


	//   ....[8]....
        /*004c*/ 	.word	0xffffffff


	//   ....[9]....
        /*0050*/ 	.word	0xffffffff


	//   ....[10]....
        /*0054*/ 	.word	0xffffffff


	//   ....[11]....
        /*0058*/ 	.word	0xffffffff


	//   ....[12]....
        /*005c*/ 	.word	0xffffffff


	//   ....[13]....
        /*0060*/ 	.word	0xffffffff


	//   ....[14]....
        /*0064*/ 	.word	0xffffffff


	//   ....[15]....
        /*0068*/ 	.word	0xffffffff


	//----- nvinfo : EIATTR_COOP_GROUP_INSTR_OFFSETS
	.align		4
.L_1316:
        /*006c*/ 	.byte	0x04, 0x28
        /*006e*/ 	.short	(.L_1318 - .L_1317)


	//   ....[0]....
.L_1317:
        /*0070*/ 	.word	0x00018a30


	//   ....[1]....
        /*0074*/ 	.word	0x00018a70


	//   ....[2]....
        /*0078*/ 	.word	0x00018ad0


	//   ....[3]....
        /*007c*/ 	.word	0x00018b00


	//   ....[4]....
        /*0080*/ 	.word	0x0001c190


	//   ....[5]....
        /*0084*/ 	.word	0x0001c1a0


	//   ....[6]....
        /*0088*/ 	.word	0x0001c1d0


	//   ....[7]....
        /*008c*/ 	.word	0x0001c1e0


	//   ....[8]....
        /*0090*/ 	.word	0x00020180


	//   ....[9]....
        /*0094*/ 	.word	0x000201b0


	//   ....[10]....
        /*0098*/ 	.word	0x000201d0


	//   ....[11]....
        /*009c*/ 	.word	0x000201f0


	//   ....[12]....
        /*00a0*/ 	.word	0x00021f40


	//   ....[13]....
        /*00a4*/ 	.word	0x00021f80


	//   ....[14]....
        /*00a8*/ 	.word	0x00021fd0


	//   ....[15]....
        /*00ac*/ 	.word	0x00021fe0


	//----- nvinfo : EIATTR_EXIT_INSTR_OFFSETS
	.align		4
.L_1318:
        /*00b0*/ 	.byte	0x04, 0x1c
        /*00b2*/ 	.short	(.L_1320 - .L_1319)


	//   ....[0]....
.L_1319:
        /*00b4*/ 	.word	0x00000340


	//   ....[1]....
        /*00b8*/ 	.word	0x00000d20


	//   ....[2]....
        /*00bc*/ 	.word	0x00000d50


	//   ....[3]....
        /*00c0*/ 	.word	0x00023d20


	//   ....[4]....
        /*00c4*/ 	.word	0x00023e20


	//----- nvinfo : EIATTR_CRS_STACK_SIZE
	.align		4
.L_1320:
        /*00c8*/ 	.byte	0x04, 0x1e
        /*00ca*/ 	.short	(.L_1322 - .L_1321)
.L_1321:
        /*00cc*/ 	.word	0x00000000


	//----- nvinfo : EIATTR_CBANK_PARAM_SIZE
	.align		4
.L_1322:
        /*00d0*/ 	.byte	0x03, 0x19
        /*00d2*/ 	.short	0x01d0


	//----- nvinfo : EIATTR_PARAM_CBANK
	.align		4
        /*00d4*/ 	.byte	0x04, 0x0a
        /*00d6*/ 	.short	(.L_1324 - .L_1323)
	.align		4
.L_1323:
        /*00d8*/ 	.word	index@(.nv.constant0._ZN5flash24flash_fwd_splitkv_kernelI23Flash_fwd_kernel_traitsILi256ELi64ELi64ELi4ELb0ELb0EN7cutlass6half_tE19Flash_kernel_traitsILi256ELi64ELi64ELi4ES3_EELb0ELb1ELb0ELb0ELb1ELb0ELb0ELb1EEEvNS_16Flash_fwd_paramsE)
        /*00dc*/ 	.short	0x0210
        /*00de*/ 	.short	0x01d0


	//----- nvinfo : EIATTR_SW_WAR
	.align		4
.L_1324:
        /*00e0*/ 	.byte	0x04, 0x36
        /*00e2*/ 	.short	(.L_1326 - .L_1325)
.L_1325:
        /*00e4*/ 	.word	0x00000008
.L_1326:


//--------------------- .nv.info._ZN5flash24flash_fwd_splitkv_kernelI23Flash_fwd_kernel_traitsILi256ELi64ELi64ELi4ELb0ELb0EN7cutlass6half_tE19Flash_kernel_traitsILi256ELi64ELi64ELi4ES3_EELb0ELb1ELb0ELb0ELb1ELb1ELb0ELb1EEEvNS_16Flash_fwd_paramsE --------------------------
	.section	.nv.info._ZN5flash24flash_fwd_splitkv_kernelI23Flash_fwd_kernel_traitsILi256ELi64ELi64ELi4ELb0ELb0EN7cutlass6half_tE19Flash_kernel_traitsILi256ELi64ELi64ELi4ES3_EELb0ELb1ELb0ELb0ELb1ELb1ELb0ELb1EEEvNS_16Flash_fwd_paramsE,"",@"SHT_CUDA_INFO"
	.sectionflags	@""
	.align	4


	//----- nvinfo : EIATTR_CUDA_API_VERSION
	.align		4
        /*0000*/ 	.byte	0x04, 0x37
        /*0002*/ 	.short	(.L_1328 - .L_1327)
.L_1327:
        /*0004*/ 	.word	0x00000082


	//----- nvinfo : EIATTR_KPARAM_INFO
	.align		4
.L_1328:
        /*0008*/ 	.byte	0x04, 0x17
        /*000a*/ 	.short	(.L_1330 - .L_1329)
.L_1329:
        /*000c*/ 	.word	0x00000000
        /*0010*/ 	.short	0x0000
        /*0012*/ 	.short	0x0000
        /*0014*/ 	.byte	0x00, 0xf0, 0x41, 0x07


	//----- nvinfo : EIATTR_SPARSE_MMA_MASK
	.align		4
.L_1330:
        /*0018*/ 	.byte	0x03, 0x50
        /*001a*/ 	.short	0x0000


	//----- nvinfo : EIATTR_MAXREG_COUNT
	.align		4
        /*001c*/ 	.byte	0x03, 0x1b
        /*001e*/ 	.short	0x00ff


	//----- nvinfo : EIATTR_NUM_BARRIERS
	.align		4
        /*0020*/ 	.byte	0x02, 0x4c
        /*0022*/ 	.byte	0x01
	.zero		1


	//----- nvinfo : EIATTR_MERCURY_ISA_VERSION
	.align		4
        /*0024*/ 	.byte	0x03, 0x5f
        /*0026*/ 	.short	0x0101


	//----- nvinfo : EIATTR_COOP_GROUP_MASK_REGIDS
	.align		4
        /*0028*/ 	.byte	0x04, 0x29
        /*002a*/ 	.short	(.L_1332 - .L_1331)


	//   ....[0]....
.L_1331:
        /*002c*/ 	.word	0xffffffff


	//   ....[1]....
        /*0030*/ 	.word	0xffffffff


	//   ....[2]....
        /*0034*/ 	.word	0xffffffff


	//   ....[3]....
        /*0038*/ 	.word	0xffffffff


	//   ....[4]....
        /*003c*/ 	.word	0xffffffff


	//   ....[5]....
        /*0040*/ 	.word	0xffffffff


	//   ....[6]....
        /*0044*/ 	.word	0xffffffff


	//   ....[7]....
        /*0048*/ 	.word	0xffffffff


	//   ....[8]....
        /*004c*/ 	.word	0xffffffff


	//   ....[9]....
        /*0050*/ 	.word	0xffffffff


	//   ....[10]....
        /*0054*/ 	.word	0xffffffff


	//   ....[11]....
        /*0058*/ 	.word	0xffffffff


	//   ....[12]....
        /*005c*/ 	.word	0xffffffff


	//   ....[13]....
        /*0060*/ 	.word	0xffffffff


	//   ....[14]....
        /*0064*/ 	.word	0xffffffff


	//   ....[15]....
        /*0068*/ 	.word	0xffffffff


	//----- nvinfo : EIATTR_COOP_GROUP_INSTR_OFFSETS
	.align		4
.L_1332:
        /*006c*/ 	.byte	0x04, 0x28
        /*006e*/ 	.short	(.L_1334 - .L_1333)


	//   ....[0]....
.L_1333:
        /*0070*/ 	.word	0x00018e20


	//   ....[1]....
        /*0074*/ 	.word	0x00018e60


	//   ....[2]....
        /*0078*/ 	.word	0x00018ec0


	//   ....[3]....
        /*007c*/ 	.word	0x00018ef0


	//   ....[4]....
        /*0080*/ 	.word	0x0001c980


	//   ....[5]....
        /*0084*/ 	.word	0x0001c990


	//   ....[6]....
        /*0088*/ 	.word	0x0001c9c0


	//   ....[7]....
        /*008c*/ 	.word	0x0001c9d0


	//   ....[8]....
        /*0090*/ 	.word	0x00020d40


	//   ....[9]....
        /*0094*/ 	.word	0x00020d90


	//   ....[10]....
        /*0098*/ 	.word	0x00020dc0


	//   ....[11]....
        /*009c*/ 	.word	0x00020dd0


	//   ....[12]....
        /*00a0*/ 	.word	0x00022b30


	//   ....[13]....
        /*00a4*/ 	.word	0x00022b70


	//   ....[14]....
        /*00a8*/ 	.word	0x00022bc0


	//   ....[15]....
        /*00ac*/ 	.word	0x00022bd0


	//----- nvinfo : EIATTR_EXIT_INSTR_OFFSETS
	.align		4
.L_1334:
        /*00b0*/ 	.byte	0x04, 0x1c
        /*00b2*/ 	.short	(.L_1336 - .L_1335)


	//   ....[0]....
.L_1335:
        /*00b4*/ 	.word	0x00000340


	//   ....[1]....
        /*00b8*/ 	.word	0x00000d20


	//   ....[2]....
        /*00bc*/ 	.word	0x00000d50


	//   ....[3]....
        /*00c0*/ 	.word	0x00024910


	//   ....[4]....
        /*00c4*/ 	.word	0x00024a10


	//----- nvinfo : EIATTR_CRS_STACK_SIZE
	.align		4
.L_1336:
        /*00c8*/ 	.byte	0x04, 0x1e
        /*00ca*/ 	.short	(.L_1338 - .L_1337)
.L_1337:
        /*00cc*/ 	.word	0x00000000


	//----- nvinfo : EIATTR_CBANK_PARAM_SIZE
	.align		4
.L_1338:
        /*00d0*/ 	.byte	0x03, 0x19
        /*00d2*/ 	.short	0x01d0


	//----- nvinfo : EIATTR_PARAM_CBANK
	.align		4
        /*00d4*/ 	.byte	0x04, 0x0a
        /*00d6*/ 	.short	(.L_1340 - .L_1339)
	.align		4
.L_1339:
        /*00d8*/ 	.word	index@(.nv.constant0._ZN5flash24flash_fwd_splitkv_kernelI23Flash_fwd_kernel_traitsILi256ELi64ELi64ELi4ELb0ELb0EN7cutlass6half_tE19Flash_kernel_traitsILi256ELi64ELi64ELi4ES3_EELb0ELb1ELb0ELb0ELb1ELb1ELb0ELb1EEEvNS_16Flash_fwd_paramsE)
        /*00dc*/ 	.short	0x0210
        /*00de*/ 	.short	0x01d0


	//----- nvinfo : EIATTR_SW_WAR
	.align		4
.L_1340:
        /*00e0*/ 	.byte	0x04, 0x36
        /*00e2*/ 	.short	(.L_1342 - .L_1341)
.L_1341:
        /*00e4*/ 	.word	0x00000008
.L_1342:


//--------------------- .nv.info._ZN5flash24flash_fwd_splitkv_kernelI23Flash_fwd_kernel_traitsILi256ELi64ELi64ELi4ELb0ELb0EN7cutlass6half_tE19Flash_kernel_traitsILi256ELi64ELi64ELi4ES3_EELb0ELb1ELb1ELb0ELb0ELb0ELb0ELb1EEEvNS_16Flash_fwd_paramsE --------------------------
	.section	.nv.info._ZN5flash24flash_fwd_splitkv_kernelI23Flash_fwd_kernel_traitsILi256ELi64ELi64ELi4ELb0ELb0EN7cutlass6half_tE19Flash_kernel_traitsILi256ELi64ELi64ELi4ES3_EELb0ELb1ELb1ELb0ELb0ELb0ELb0ELb1EEEvNS_16Flash_fwd_paramsE,"",@"SHT_CUDA_INFO"
	.sectionflags	@""
	.align	4


	//----- nvinfo : EIATTR_CUDA_API_VERSION
	.align		4
        /*0000*/ 	.byte	0x04, 0x37
        /*0002*/ 	.short	(.L_1344 - .L_1343)
.L_1343:
        /*0004*/ 	.word	0x00000082


	//----- nvinfo : EIATTR_KPARAM_INFO
	.align		4
.L_1344:
        /*0008*/ 	.byte	0x04, 0x17
        /*000a*/ 	.short	(.L_1346 - .L_1345)
.L_1345:
        /*000c*/ 	.word	0x00000000
        /*0010*/ 	.short	0x0000
        /*0012*/ 	.short	0x0000
        /*0014*/ 	.byte	0x00, 0xf0, 0x41, 0x07


	//----- nvinfo : EIATTR_SPARSE_MMA_MASK
	.align		4
.L_1346:
        /*0018*/ 	.byte	0x03, 0x50
        /*001a*/ 	.short	0x0000


	//----- nvinfo : EIATTR_MAXREG_COUNT
	.align		4
        /*001c*/ 	.byte	0x03, 0x1b
        /*001e*/ 	.short	0x00ff


	//----- nvinfo : EIATTR_NUM_BARRIERS
	.align		4
        /*0020*/ 	.byte	0x02, 0x4c
        /*0022*/ 	.byte	0x01
	.zero		1


	//----- nvinfo : EIATTR_ANNOTATIONS
	.align		4
        /*0024*/ 	.byte	0x04, 0x55
        /*0026*/ 	.short	(.L_1348 - .L_1347)


	//   ....[0]....
.L_1347:
        /*0028*/ 	.word	0x00000001
        /*002c*/ 	.byte	0xc0, 0x4e, 0x02, 0x00, 0x01, 0x00, 0x00, 0x00, 0x80, 0x62, 0x02, 0x00


	//----- nvinfo : EIATTR_MERCURY_ISA_VERSION
	.align		4
.L_1348:
        /*0038*/ 	.byte	0x03, 0x5f
        /*003a*/ 	.short	0x0101


	//----- nvinfo : EIATTR_COOP_GROUP_MASK_REGIDS
	.align		4
        /*003c*/ 	.byte	0x04, 0x29
        /*003e*/ 	.short	(.L_1350 - .L_1349)


	//   ....[0]....
.L_1349:
        /*0040*/ 	.word	0xffffffff


	//   ....[1]....
        /*0044*/ 	.word	0xffffffff


	//   ....[2]....
        /*0048*/ 	.word	0xffffffff


	//   ....[3]....
        /*004c*/ 	.word	0xffffffff


	//   ....[4]....
        /*0050*/ 	.word	0xffffffff


	//   ....[5]....
        /*0054*/ 	.word	0xffffffff


	//   ....[6]....
        /*0058*/ 	.word	0xffffffff


	//   ....[7]....
        /*005c*/ 	.word	0xffffffff


	//   ....[8]....
        /*0060*/ 	.word	0xffffffff


	//   ....[9]....
        /*0064*/ 	.word	0xffffffff


	//   ....[10]....
        /*0068*/ 	.word	0xffffffff


	//   ....[11]....
        /*006c*/ 	.word	0xffffffff


	//   ....[12]....
        /*0070*/ 	.word	0xffffffff


	//   ....[13]....
        /*0074*/ 	.word	0xffffffff


	//   ....[14]....
        /*0078*/ 	.word	0xffffffff


	//   ....[15]....
        /*007c*/ 	.word	0xffffffff


	//   ....[16]....
        /*0080*/ 	.word	0x05000004


	//   ....[17]....
        /*0084*/ 	.word	0x05000004


	//   ....[18]....
        /*0088*/ 	.word	0x05000004


	//   ....[19]....
        /*008c*/ 	.word	0x05000004


	//----- nvinfo : EIATTR_COOP_GROUP_INSTR_OFFSETS
	.align		4
.L_1350:
        /*0090*/ 	.byte	0x04, 0x28
        /*0092*/ 	.short	(.L_1352 - .L_1351)


	//   ....[0]....
.L_1351:
        /*0094*/ 	.word	0x0001d9a0


	//   ....[1]....
        /*0098*/ 	.word	0x0001db90


	//   ....[2]....
        /*009c*/ 	.word	0x0001dbd0


	//   ....[3]....
        /*00a0*/ 	.word	0x0001dc40


	//   ....[4]....
        /*00a4*/ 	.word	0x00022cb0


	//   ....[5]....
        /*00a8*/ 	.word	0x00022cc0


	//   ....[6]....
        /*00ac*/ 	.word	0x00022cf0


	//   ....[7]....
        /*00b0*/ 	.word	0x00022d00


	//   ....[8]....
        /*00b4*/ 	.word	0x00028610


	//   ....[9]....
        /*00b8*/ 	.word	0x00028630


	//   ....[10]....
        /*00bc*/ 	.word	0x00028660


	//   ....[11]....
        /*00c0*/ 	.word	0x00028670


	//   ....[12]....
        /*00c4*/ 	.word	0x0002a690


	//   ....[13]....
        /*00c8*/ 	.word	0x0002a6a0


	//   ....[14]....
        /*00cc*/ 	.word	0x0002a6d0


	//   ....[15]....
        /*00d0*/ 	.word	0x0002a6e0


	//   ....[16]....
        /*00d4*/ 	.word	0x0002caa0


	//   ....[17]....
        /*00d8*/ 	.word	0x0002cb20


	//   ....[18]....
        /*00dc*/ 	.word	0x0002cba0


	//   ....[19]....
        /*00e0*/ 	.word	0x0002cc10


	//----- nvinfo : EIATTR_EXIT_INSTR_OFFSETS
	.align		4
.L_1352:
        /*00e4*/ 	.byte	0x04, 0x1c
        /*00e6*/ 	.short	(.L_1354 - .L_1353)


	//   ....[0]....
.L_1353:
        /*00e8*/ 	.word	0x000000a0


	//----- nvinfo : EIATTR_CRS_STACK_SIZE
	.align		4
.L_1354:
        /*00ec*/ 	.byte	0x04, 0x1e
        /*00ee*/ 	.short	(.L_1356 - .L_1355)
.L_1355:
        /*00f0*/ 	.word	0x00000000


	//----- nvinfo : EIATTR_CBANK_PARAM_SIZE
	.align		4
.L_1356:
        /*00f4*/ 	.byte	0x03, 0x19
        /*00f6*/ 	.short	0x01d0


	//----- nvinfo : EIATTR_PARAM_CBANK
	.align		4
        /*00f8*/ 	.byte	0x04, 0x0a
        /*00fa*/ 	.short	(.L_1358 - .L_1357)
	.align		4
.L_1357:
        /*00fc*/ 	.word	index@(.nv.constant0._ZN5flash24flash_fwd_splitkv_kernelI23Flash_fwd_kernel_traitsILi256ELi64ELi64ELi4ELb0ELb0EN7cutlass6half_tE19Flash_kernel_traitsILi256ELi64ELi64ELi4ES3_EELb0ELb1ELb1ELb0ELb0ELb0ELb0ELb1EEEvNS_16Flash_fwd_paramsE)
        /*0100*/ 	.short	0x0210
        /*0102*/ 	.short	0x01d0


	//----- nvinfo : EIATTR_SW_WAR
	.align		4
.L_1358:
        /*0104*/ 	.byte	0x04, 0x36
        /*0106*/ 	.short	(.L_1360 - .L_1359)
.L_1359:
        /*0108*/ 	.word	0x00000008
.L_1360:


//--------------------- .nv.info._ZN5flash24flash_fwd_splitkv_kernelI23Flash_fwd_kernel_traitsILi256ELi64ELi64ELi4ELb0ELb0EN7cutlass6half_tE19Flash_kernel_traitsILi256ELi64ELi64ELi4ES3_EELb0ELb1ELb1ELb0ELb0ELb1ELb0ELb1EEEvNS_16Flash_fwd_paramsE --------------------------
	.section	.nv.info._ZN5flash24flash_fwd_splitkv_kernelI23Flash_fwd_kernel_traitsILi256ELi64ELi64ELi4ELb0ELb0EN7cutlass6half_tE19Flash_kernel_traitsILi256ELi64ELi64ELi4ES3_EELb0ELb1ELb1ELb0ELb0ELb1ELb0ELb1EEEvNS_16Flash_fwd_paramsE,"",@"SHT_CUDA_INFO"
	.sectionflags	@""
	.align	4


	//----- nvinfo : EIATTR_CUDA_API_VERSION
	.align		4
        /*0000*/ 	.byte	0x04, 0x37
        /*0002*/ 	.short	(.L_1362 - .L_1361)
.L_1361:
        /*0004*/ 	.word	0x00000082


	//----- nvinfo : EIATTR_KPARAM_INFO
	.align		4
.L_1362:
        /*0008*/ 	.byte	0x04, 0x17
        /*000a*/ 	.short	(.L_1364 - .L_1363)
.L_1363:
        /*000c*/ 	.word	0x00000000
        /*0010*/ 	.short	0x0000
        /*0012*/ 	.short	0x0000
        /*0014*/ 	.byte	0x00, 0xf0, 0x41, 0x07


	//----- nvinfo : EIATTR_SPARSE_MMA_MASK
	.align		4
.L_1364:
        /*0018*/ 	.byte	0x03, 0x50
        /*001a*/ 	.short	0x0000


	//----- nvinfo : EIATTR_MAXREG_COUNT
	.align		4
        /*001c*/ 	.byte	0x03, 0x1b
        /*001e*/ 	.short	0x00ff


	//----- nvinfo : EIATTR_NUM_BARRIERS
	.align		4
        /*0020*/ 	.byte	0x02, 0x4c
        /*0022*/ 	.byte	0x01
	.zero		1


	//----- nvinfo : EIATTR_ANNOTATIONS
	.align		4
        /*0024*/ 	.byte	0x04, 0x55
        /*0026*/ 	.short	(.L_1366 - .L_1365)


	//   ....[0]....
.L_1365:
        /*0028*/ 	.word	0x00000001
        /*002c*/ 	.byte	0xa0, 0x28, 0x02, 0x00, 0x01, 0x00, 0x00, 0x00, 0x60, 0x2b, 0x02, 0x00, 0x01, 0x00, 0x00, 0x00
        /*003c*/ 	.byte	0x80, 0x2b, 0x02, 0x00, 0x01, 0x00, 0x00, 0x00, 0x90, 0x2b, 0x02, 0x00, 0x01, 0x00, 0x00, 0x00
        /*004c*/ 	.byte	0x40, 0x77, 0x02, 0x00, 0x01, 0x00, 0x00, 0x00, 0x90, 0x79, 0x02, 0x00


	//----- nvinfo : EIATTR_MERCURY_ISA_VERSION
	.align		4
.L_1366:
        /*0058*/ 	.byte	0x03, 0x5f
        /*005a*/ 	.short	0x0101


	//----- nvinfo : EIATTR_COOP_GROUP_MASK_REGIDS
	.align		4
        /*005c*/ 	.byte	0x04, 0x29
        /*005e*/ 	.short	(.L_1368 - .L_1367)


	//   ....[0]....
.L_1367:
        /*0060*/ 	.word	0xffffffff


	//   ....[1]....
        /*0064*/ 	.word	0xffffffff


	//   ....[2]....
        /*0068*/ 	.word	0xffffffff


	//   ....[3]....
        /*006c*/ 	.word	0xffffffff


	//   ....[4]....
        /*0070*/ 	.word	0xffffffff


	//   ....[5]....
        /*0074*/ 	.word	0xffffffff


	//   ....[6]....
        /*0078*/ 	.word	0xffffffff


	//   ....[7]....
        /*007c*/ 	.word	0xffffffff


	//   ....[8]....
        /*0080*/ 	.word	0xffffffff


	//   ....[9]....
        /*0084*/ 	.word	0xffffffff


	//   ....[10]....
        /*0088*/ 	.word	0xffffffff


	//   ....[11]....
        /*008c*/ 	.word	0xffffffff


	//   ....[12]....
        /*0090*/ 	.word	0xffffffff


	//   ....[13]....
        /*0094*/ 	.word	0xffffffff


	//   ....[14]....
        /*0098*/ 	.word	0xffffffff


	//   ....[15]....
        /*009c*/ 	.word	0xffffffff


	//   ....[16]....
        /*00a0*/ 	.word	0x05000004


	//   ....[17]....
        /*00a4*/ 	.word	0x05000004


	//   ....[18]....
        /*00a8*/ 	.word	0x05000004


	//   ....[19]....
        /*00ac*/ 	.word	0x05000004


	//----- nvinfo : EIATTR_COOP_GROUP_INSTR_OFFSETS
	.align		4
.L_1368:
        /*00b0*/ 	.byte	0x04, 0x28
        /*00b2*/ 	.short	(.L_1370 - .L_1369)


	//   ....[0]....
.L_1369:
        /*00b4*/ 	.word	0x0001dee0


	//   ....[1]....
        /*00b8*/ 	.word	0x0001df90


	//   ....[2]....
        /*00bc*/ 	.word	0x0001dfb0


	//   ....[3]....
        /*00c0*/ 	.word	0x0001dfd0


	//   ....[4]....
        /*00c4*/ 	.word	0x00023530


	//   ....[5]....
        /*00c8*/ 	.word	0x00023540


	//   ....[6]....
        /*00cc*/ 	.word	0x00023570


	//   ....[7]....
        /*00d0*/ 	.word	0x00023580


	//   ....[8]....
        /*00d4*/ 	.word	0x00029170


	//   ....[9]....
        /*00d8*/ 	.word	0x00029180


	//   ....[10]....
        /*00dc*/ 	.word	0x000291b0


	//   ....[11]....
        /*00e0*/ 	.word	0x000291c0


	//   ....[12]....
        /*00e4*/ 	.word	0x0002b200


	//   ....[13]....
        /*00e8*/ 	.word	0x0002b210


	//   ....[14]....
        /*00ec*/ 	.word	0x0002b240


	//   ....[15]....
        /*00f0*/ 	.word	0x0002b250


	//   ....[16]....
        /*00f4*/ 	.word	0x0002d600


	//   ....[17]....
        /*00f8*/ 	.word	0x0002d680


	//   ....[18]....
        /*00fc*/ 	.word	0x0002d700


	//   ....[19]....
        /*0100*/ 	.word	0x0002d770


	//----- nvinfo : EIATTR_EXIT_INSTR_OFFSETS
	.align		4
.L_1370:
        /*0104*/ 	.byte	0x04, 0x1c
        /*0106*/ 	.short	(.L_1372 - .L_1371)


	//   ....[0]....
.L_1371:
        /*0108*/ 	.word	0x000000a0


	//----- nvinfo : EIATTR_CRS_STACK_SIZE
	.align		4
.L_1372:
        /*010c*/ 	.byte	0x04, 0x1e
        /*010e*/ 	.short	(.L_1374 - .L_1373)
.L_1373:
        /*0110*/ 	.word	0x00000000


	//----- nvinfo : EIATTR_CBANK_PARAM_SIZE
	.align		4
.L_1374:
        /*0114*/ 	.byte	0x03, 0x19
        /*0116*/ 	.short	0x01d0


	//----- nvinfo : EIATTR_PARAM_CBANK
	.align		4
        /*0118*/ 	.byte	0x04, 0x0a
        /*011a*/ 	.short	(.L_1376 - .L_1375)
	.align		4
.L_1375:
        /*011c*/ 	.word	index@(.nv.constant0._ZN5flash24flash_fwd_splitkv_kernelI23Flash_fwd_kernel_traitsILi256ELi64ELi64ELi4ELb0ELb0EN7cutlass6half_tE19Flash_kernel_traitsILi256ELi64ELi64ELi4ES3_EELb0ELb1ELb1ELb0ELb0ELb1ELb0ELb1EEEvNS_16Flash_fwd_paramsE)
        /*0120*/ 	.short	0x0210
        /*0122*/ 	.short	0x01d0


	//----- nvinfo : EIATTR_SW_WAR
	.align		4
.L_1376:
        /*0124*/ 	.byte	0x04, 0x36
        /*0126*/ 	.short	(.L_1378 - .L_1377)
.L_1377:
        /*0128*/ 	.word	0x00000008
.L_1378:


//--------------------- .nv.info._ZN5flash24flash_fwd_splitkv_kernelI23Flash_fwd_kernel_traitsILi256ELi64ELi64ELi4ELb0ELb0EN7cutlass6half_tE19Flash_kernel_traitsILi256ELi64ELi64ELi4ES3_EELb0ELb1ELb0ELb0ELb1ELb0ELb1ELb0EEEvNS_16Flash_fwd_paramsE --------------------------
	.section	.nv.info._ZN5flash24flash_fwd_splitkv_kernelI23Flash_fwd_kernel_traitsILi256ELi64ELi64ELi4ELb0ELb0EN7cutlass6half_tE19Flash_kernel_traitsILi256ELi64ELi64ELi4ES3_EELb0ELb1ELb0ELb0ELb1ELb0ELb1ELb0EEEvNS_16Flash_fwd_paramsE,"",@"SHT_CUDA_INFO"
	.sectionflags	@""
	.align	4


	//----- nvinfo : EIATTR_CUDA_API_VERSION
	.align		4
        /*0000*/ 	.byte	0x04, 0x37
        /*0002*/ 	.short	(.L_1380 - .L_1379)
.L_1379:
        /*0004*/ 	.word	0x00000082


	//----- nvinfo : EIATTR_KPARAM_INFO
	.align		4
.L_1380:
        /*0008*/ 	.byte	0x04, 0x17
        /*000a*/ 	.short	(.L_1382 - .L_1381)
.L_1381:
        /*000c*/ 	.word	0x00000000
        /*0010*/ 	.short	0x0000
        /*0012*/ 	.short	0x0000
        /*0014*/ 	.byte	0x00, 0xf0, 0x41, 0x07


	//----- nvinfo : EIATTR_SPARSE_MMA_MASK
	.align		4
.L_1382:
        /*0018*/ 	.byte	0x03, 0x50
        /*001a*/ 	.short	0x0000


	//----- nvinfo : EIATTR_MAXREG_COUNT
	.align		4
        /*001c*/ 	.byte	0x03, 0x1b
        /*001e*/ 	.short	0x00ff


	//----- nvinfo : EIATTR_NUM_BARRIERS
	.align		4
        /*0020*/ 	.byte	0x02, 0x4c
        /*0022*/ 	.byte	0x01
	.zero		1


	//----- nvinfo : EIATTR_MERCURY_ISA_VERSION
	.align		4
        /*0024*/ 	.byte	0x03, 0x5f
        /*0026*/ 	.short	0x0101


	//----- nvinfo : EIATTR_INT_WARP_WIDE_INSTR_OFFSETS
	.align		4
        /*0028*/ 	.byte	0x04, 0x31
        /*002a*/ 	.short	(.L_1384 - .L_1383)


	//   ....[0]....
.L_1383:
        /*002c*/ 	.word	0x000026a0


	//   ....[1]....
        /*0030*/ 	.word	0x000029b0


	//----- nvinfo : EIATTR_COOP_GROUP_MASK_REGIDS
	.align		4
.L_1384:
        /*0034*/ 	.byte	0x04, 0x29
        /*0036*/ 	.short	(.L_1386 - .L_1385)


	//   ....[0]....
.L_1385:
        /*0038*/ 	.word	0xffffffff


	//   ....[1]....
        /*003c*/ 	.word	0xffffffff


	//   ....[2]....
        /*0040*/ 	.word	0xffffffff


	//   ....[3]....
        /*0044*/ 	.word	0xffffffff


	//   ....[4]....
        /*0048*/ 	.word	0xffffffff


	//   ....[5]....
        /*004c*/ 	.word	0xffffffff


	//   ....[6]....
        /*0050*/ 	.word	0xffffffff


	//   ....[7]....
        /*0054*/ 	.word	0xffffffff


	//   ....[8]....
        /*0058*/ 	.word	0xffffffff


	//   ....[9]....
        /*005c*/ 	.word	0xffffffff


	//   ....[10]....
        /*0060*/ 	.word	0xffffffff


	//   ....[11]....
        /*0064*/ 	.word	0xffffffff


	//   ....[12]....
        /*0068*/ 	.word	0xffffffff


	//   ....[13]....
        /*006c*/ 	.word	0xffffffff


	//   ....[14]....
        /*0070*/ 	.word	0xffffffff


	//   ....[15]....
        /*0074*/ 	.word	0xffffffff


	//----- nvinfo : EIATTR_COOP_GROUP_INSTR_OFFSETS
	.align		4
.L_1386:
        /*0078*/ 	.byte	0x04, 0x28
        /*007a*/ 	.short	(.L_1388 - .L_1387)


	//   ....[0]....
.L_1387:
        /*007c*/ 	.word	0x000050d0


	//   ....[1]....
        /*0080*/ 	.word	0x00005100


	//   ....[2]....
        /*0084*/ 	.word	0x000051a0


	//   ....[3]....
        /*0088*/ 	.word	0x000051b0


	//   ....[4]....
        /*008c*/ 	.word	0x00008970


	//   ....[5]....
        /*0090*/ 	.word	0x00008980


	//   ....[6]....
        /*0094*/ 	.word	0x000089b0


	//   ....[7]....
        /*0098*/ 	.word	0x000089c0


	//   ....[8]....
        /*009c*/ 	.word	0x0000c8f0


	//   ....[9]....
        /*00a0*/ 	.word	0x0000c990


	//   ....[10]....
        /*00a4*/ 	.word	0x0000c9b0


	//   ....[11]....
        /*00a8*/ 	.word	0x0000c9d0


	//   ....[12]....
        /*00ac*/ 	.word	0x0000e760


	//   ....[13]....
        /*00b0*/ 	.word	0x0000e7a0


	//   ....[14]....
        /*00b4*/ 	.word	0x0000e850


	//   ....[15]....
        /*00b8*/ 	.word	0x0000e860


	//----- nvinfo : EIATTR_EXIT_INSTR_OFFSETS
	.align		4
.L_1388:
        /*00bc*/ 	.byte	0x04, 0x1c
        /*00be*/ 	.short	(.L_1390 - .L_1389)


	//   ....[0]....
.L_1389:
        /*00c0*/ 	.word	0x00000620


	//   ....[1]....
        /*00c4*/ 	.word	0x00001080


	//   ....[2]....
        /*00c8*/ 	.word	0x000010b0


	//   ....[3]....
        /*00cc*/ 	.word	0x00010020


	//   ....[4]....
        /*00d0*/ 	.word	0x00010070


	//----- nvinfo : EIATTR_CRS_STACK_SIZE
	.align		4
.L_1390:
        /*00d4*/ 	.byte	0x04, 0x1e
        /*00d6*/ 	.short	(.L_1392 - .L_1391)
.L_1391:
        /*00d8*/ 	.word	0x00000000


	//----- nvinfo : EIATTR_CBANK_PARAM_SIZE
	.align		4
.L_1392:
        /*00dc*/ 	.byte	0x03, 0x19
        /*00de*/ 	.short	0x01d0


	//----- nvinfo : EIATTR_PARAM_CBANK
	.align		4
        /*00e0*/ 	.byte	0x04, 0x0a
        /*00e2*/ 	.short	(.L_1394 - .L_1393)
	.align		4
.L_1393:
        /*00e4*/ 	.word	index@(.nv.constant0._ZN5flash24flash_fwd_splitkv_kernelI23Flash_fwd_kernel_traitsILi256ELi64ELi64ELi4ELb0ELb0EN7cutlass6half_tE19Flash_kernel_traitsILi256ELi64ELi64ELi4ES3_EELb0ELb1ELb0ELb0ELb1ELb0ELb1ELb0EEEvNS_16Flash_fwd_paramsE)
        /*00e8*/ 	.short	0x0210
        /*00ea*/ 	.short	0x01d0


	//----- nvinfo : EIATTR_SW_WAR
	.align		4
.L_1394:
        /*00ec*/ 	.byte	0x04, 0x36
        /*00ee*/ 	.short	(.L_1396 - .L_1395)
.L_1395:
        /*00f0*/ 	.word	0x00000008
.L_1396:


//--------------------- .nv.info._ZN5flash24flash_fwd_splitkv_kernelI23Flash_fwd_kernel_traitsILi256ELi64ELi64ELi4ELb0ELb0EN7cutlass6half_tE19Flash_kernel_traitsILi256ELi64ELi64ELi4ES3_EELb0ELb1ELb0ELb0ELb1ELb1ELb1ELb0EEEvNS_16Flash_fwd_paramsE --------------------------
	.section	.nv.info._ZN5flash24flash_fwd_splitkv_kernelI23Flash_fwd_kernel_traitsILi256ELi64ELi64ELi4ELb0ELb0EN7cutlass6half_tE19Flash_kernel_traitsILi256ELi64ELi64ELi4ES3_EELb0ELb1ELb0ELb0ELb1ELb1ELb1ELb0EEEvNS_16Flash_fwd_paramsE,"",@"SHT_CUDA_INFO"
	.sectionflags	@""
	.align	4


	//----- nvinfo : EIATTR_CUDA_API_VERSION
	.align		4
        /*0000*/ 	.byte	0x04, 0x37
        /*0002*/ 	.short	(.L_1398 - .L_1397)
.L_1397:
        /*0004*/ 	.word	0x00000082


	//----- nvinfo : EIATTR_KPARAM_INFO
	.align		4
.L_1398:
        /*0008*/ 	.byte	0x04, 0x17
        /*000a*/ 	.short	(.L_1400 - .L_1399)
.L_1399:
        /*000c*/ 	.word	0x00000000
        /*0010*/ 	.short	0x0000
        /*0012*/ 	.short	0x0000
        /*0014*/ 	.byte	0x00, 0xf0, 0x41, 0x07


	//----- nvinfo : EIATTR_SPARSE_MMA_MASK
	.align		4
.L_1400:
        /*0018*/ 	.byte	0x03, 0x50
        /*001a*/ 	.short	0x0000


	//----- nvinfo : EIATTR_MAXREG_COUNT
	.align		4
        /*001c*/ 	.byte	0x03, 0x1b
        /*001e*/ 	.short	0x00ff


	//----- nvinfo : EIATTR_NUM_BARRIERS
	.align		4
        /*0020*/ 	.byte	0x02, 0x4c
        /*0022*/ 	.byte	0x01
	.zero		1


	//----- nvinfo : EIATTR_MERCURY_ISA_VERSION
	.align		4
        /*0024*/ 	.byte	0x03, 0x5f
        /*0026*/ 	.short	0x0101


	//----- nvinfo : EIATTR_INT_WARP_WIDE_INSTR_OFFSETS
	.align		4
        /*0028*/ 	.byte	0x04, 0x31
        /*002a*/ 	.short	(.L_1402 - .L_1401)


	//   ....[0]....
.L_1401:
        /*002c*/ 	.word	0x00002760


	//   ....[1]....
        /*0030*/ 	.word	0x00002a00


	//----- nvinfo : EIATTR_COOP_GROUP_MASK_REGIDS
	.align		4
.L_1402:
        /*0034*/ 	.byte	0x04, 0x29
        /*0036*/ 	.short	(.L_1404 - .L_1403)


	//   ....[0]....
.L_1403:
        /*0038*/ 	.word	0xffffffff


	//   ....[1]....
        /*003c*/ 	.word	0xffffffff


	//   ....[2]....
        /*0040*/ 	.word	0xffffffff


	//   ....[3]....
        /*0044*/ 	.word	0xffffffff


	//   ....[4]....
        /*0048*/ 	.word	0xffffffff


	//   ....[5]....
        /*004c*/ 	.word	0xffffffff


	//   ....[6]....
        /*0050*/ 	.word	0xffffffff


	//   ....[7]....
        /*0054*/ 	.word	0xffffffff


	//   ....[8]....
        /*0058*/ 	.word	0xffffffff


	//   ....[9]....
        /*005c*/ 	.word	0xffffffff


	//   ....[10]....
        /*0060*/ 	.word	0xffffffff


	//   ....[11]....
        /*0064*/ 	.word	0xffffffff


	//   ....[12]....
        /*0068*/ 	.word	0xffffffff


	//   ....[13]....
        /*006c*/ 	.word	0xffffffff


	//   ....[14]....
        /*0070*/ 	.word	0xffffffff


	//   ....[15]....
        /*0074*/ 	.word	0xffffffff


	//----- nvinfo : EIATTR_COOP_GROUP_INSTR_OFFSETS
	.align		4
.L_1404:
        /*0078*/ 	.byte	0x04, 0x28
        /*007a*/ 	.short	(.L_1406 - .L_1405)


	//   ....[0]....
.L_1405:
        /*007c*/ 	.word	0x000054f0


	//   ....[1]....
        /*0080*/ 	.word	0x00005520


	//   ....[2]....
        /*0084*/ 	.word	0x000055c0


	//   ....[3]....
        /*0088*/ 	.word	0x000055d0


	//   ....[4]....
        /*008c*/ 	.word	0x00009180


	//   ....[5]....
        /*0090*/ 	.word	0x00009190


	//   ....[6]....
        /*0094*/ 	.word	0x000091c0


	//   ....[7]....
        /*0098*/ 	.word	0x000091d0


	//   ....[8]....
        /*009c*/ 	.word	0x0000d570


	//   ....[9]....
        /*00a0*/ 	.word	0x0000d580


	//   ....[10]....
        /*00a4*/ 	.word	0x0000d5b0


	//   ....[11]....
        /*00a8*/ 	.word	0x0000d5c0


	//   ....[12]....
        /*00ac*/ 	.word	0x0000f360


	//   ....[13]....
        /*00b0*/ 	.word	0x0000f3a0


	//   ....[14]....
        /*00b4*/ 	.word	0x0000f450


	//   ....[15]....
        /*00b8*/ 	.word	0x0000f460


	//----- nvinfo : EIATTR_EXIT_INSTR_OFFSETS
	.align		4
.L_1406:
        /*00bc*/ 	.byte	0x04, 0x1c
        /*00be*/ 	.short	(.L_1408 - .L_1407)


	//   ....[0]....
.L_1407:
        /*00c0*/ 	.word	0x00000620


	//   ....[1]....
        /*00c4*/ 	.word	0x00001080


	//   ....[2]....
        /*00c8*/ 	.word	0x000010b0


	//   ....[3]....
        /*00cc*/ 	.word	0x00010c20


	//   ....[4]....
        /*00d0*/ 	.word	0x00010c70


	//----- nvinfo : EIATTR_CRS_STACK_SIZE
	.align		4
.L_1408:
        /*00d4*/ 	.byte	0x04, 0x1e
        /*00d6*/ 	.short	(.L_1410 - .L_1409)
.L_1409:
        /*00d8*/ 	.word	0x00000000


	//----- nvinfo : EIATTR_CBANK_PARAM_SIZE
	.align		4
.L_1410:
        /*00dc*/ 	.byte	0x03, 0x19
        /*00de*/ 	.short	0x01d0


	//----- nvinfo : EIATTR_PARAM_CBANK
	.align		4
        /*00e0*/ 	.byte	0x04, 0x0a
        /*00e2*/ 	.short	(.L_1412 - .L_1411)
	.align		4
.L_1411:
        /*00e4*/ 	.word	index@(.nv.constant0._ZN5flash24flash_fwd_splitkv_kernelI23Flash_fwd_kernel_traitsILi256ELi64ELi64ELi4ELb0ELb0EN7cutlass6half_tE19Flash_kernel_traitsILi256ELi64ELi64ELi4ES3_EELb0ELb1ELb0ELb0ELb1ELb1ELb1ELb0EEEvNS_16Flash_fwd_paramsE)
        /*00e8*/ 	.short	0x0210
        /*00ea*/ 	.short	0x01d0


	//----- nvinfo : EIATTR_SW_WAR
	.align		4
.L_1412:
        /*00ec*/ 	.byte	0x04, 0x36
        /*00ee*/ 	.short	(.L_1414 - .L_1413)
.L_1413:
        /*00f0*/ 	.word	0x00000008
.L_1414:


//--------------------- .nv.info._ZN5flash24flash_fwd_splitkv_kernelI23Flash_fwd_kernel_traitsILi256ELi64ELi64ELi4ELb0ELb0EN7cutlass6half_tE19Flash_kernel_traitsILi256ELi64ELi64ELi4ES3_EELb0ELb1ELb1ELb0ELb0ELb0ELb1ELb0EEEvNS_16Flash_fwd_paramsE --------------------------
	.section	.nv.info._ZN5flash24flash_fwd_splitkv_kernelI23Flash_fwd_kernel_traitsILi256ELi64ELi64ELi4ELb0ELb0EN7cutlass6half_tE19Flash_kernel_traitsILi256ELi64ELi64ELi4ES3_EELb0ELb1ELb1ELb0ELb0ELb0ELb1ELb0EEEvNS_16Flash_fwd_paramsE,"",@"SHT_CUDA_INFO"
	.sectionflags	@""
	.align	4


	//----- nvinfo : EIATTR_CUDA_API_VERSION
	.align		4
        /*0000*/ 	.byte	0x04, 0x37
        /*0002*/ 	.short	(.L_1416 - .L_1415)
.L_1415:
        /*0004*/ 	.word	0x00000082


	//----- nvinfo : EIATTR_KPARAM_INFO
	.align		4
.L_1416:
        /*0008*/ 	.byte	0x04, 0x17
        /*000a*/ 	.short	(.L_1418 - .L_1417)
.L_1417:
        /*000c*/ 	.word	0x00000000
        /*0010*/ 	.short	0x0000
        /*0012*/ 	.short	0x0000
        /*0014*/ 	.byte	0x00, 0xf0, 0x41, 0x07


	//----- nvinfo : EIATTR_SPARSE_MMA_MASK
	.align		4
.L_1418:
        /*0018*/ 	.byte	0x03, 0x50
        /*001a*/ 	.short	0x0000


	//----- nvinfo : EIATTR_MAXREG_COUNT
	.align		4
        /*001c*/ 	.byte	0x03, 0x1b
        /*001e*/ 	.short	0x00ff


	//----- nvinfo : EIATTR_NUM_BARRIERS
	.align		4
        /*0020*/ 	.byte	0x02, 0x4c
        /*0022*/ 	.byte	0x01
	.zero		1


	//----- nvinfo : EIATTR_MERCURY_ISA_VERSION
	.align		4
        /*0024*/ 	.byte	0x03, 0x5f
        /*0026*/ 	.short	0x0101


	//----- nvinfo : EIATTR_INT_WARP_WIDE_INSTR_OFFSETS
	.align		4
        /*0028*/ 	.byte	0x04, 0x31
        /*002a*/ 	.short	(.L_1420 - .L_1419)


	//   ....[0]....
.L_1419:
        /*002c*/ 	.word	0x00004b80


	//   ....[1]....
        /*0030*/ 	.word	0x00004b90


	//   ....[2]....
        /*0034*/ 	.word	0x00004bb0


	//   ....[3]....
        /*0038*/ 	.word	0x0000c4c0


	//----- nvinfo : EIATTR_COOP_GROUP_MASK_REGIDS
	.align		4
.L_1420:
        /*003c*/ 	.byte	0x04, 0x29
        /*003e*/ 	.short	(.L_1422 - .L_1421)


	//   ....[0]....
.L_1421:
        /*0040*/ 	.word	0xffffffff


	//   ....[1]....
        /*0044*/ 	.word	0xffffffff


	//   ....[2]....
        /*0048*/ 	.word	0xffffffff


	//   ....[3]....
        /*004c*/ 	.word	0xffffffff


	//   ....[4]....
        /*0050*/ 	.word	0xffffffff


	//   ....[5]....
        /*0054*/ 	.word	0xffffffff


	//   ....[6]....
        /*0058*/ 	.word	0xffffffff


	//   ....[7]....
        /*005c*/ 	.word	0xffffffff


	//   ....[8]....
        /*0060*/ 	.word	0xffffffff


	//   ....[9]....
        /*0064*/ 	.word	0xffffffff


	//   ....[10]....
        /*0068*/ 	.word	0xffffffff


	//   ....[11]....
        /*006c*/ 	.word	0xffffffff


	//   ....[12]....
        /*0070*/ 	.word	0xffffffff


	//   ....[13]....
        /*0074*/ 	.word	0xffffffff


	//   ....[14]....
        /*0078*/ 	.word	0xffffffff


	//   ....[15]....
        /*007c*/ 	.word	0xffffffff


	//----- nvinfo : EIATTR_COOP_GROUP_INSTR_OFFSETS
	.align		4
.L_1422:
        /*0080*/ 	.byte	0x04, 0x28
        /*0082*/ 	.short	(.L_1424 - .L_1423)


	//   ....[0]....
.L_1423:
        /*0084*/ 	.word	0x00007ff0


	//   ....[1]....
        /*0088*/ 	.word	0x000080e0


	//   ....[2]....
        /*008c*/ 	.word	0x000080f0


	//   ....[3]....
        /*0090*/ 	.word	0x00008120


	//   ....[4]....
        /*0094*/ 	.word	0x0000d060


	//   ....[5]....
        /*0098*/ 	.word	0x0000d070


	//   ....[6]....
        /*009c*/ 	.word	0x0000d0a0


	//   ....[7]....
        /*00a0*/ 	.word	0x0000d0b0


	//   ....[8]....
        /*00a4*/ 	.word	0x000126e0


	//   ....[9]....
        /*00a8*/ 	.word	0x00012710


	//   ....[10]....
        /*00ac*/ 	.word	0x00012730


	//   ....[11]....
        /*00b0*/ 	.word	0x00012750


	//   ....[12]....
        /*00b4*/ 	.word	0x000145f0


	//   ....[13]....
        /*00b8*/ 	.word	0x00014630


	//   ....[14]....
        /*00bc*/ 	.word	0x000146d0


	//   ....[15]....
        /*00c0*/ 	.word	0x000146e0


	//----- nvinfo : EIATTR_EXIT_INSTR_OFFSETS
	.align		4
.L_1424:
        /*00c4*/ 	.byte	0x04, 0x1c
        /*00c6*/ 	.short	(.L_1426 - .L_1425)


	//   ....[0]....
.L_1425:
        /*00c8*/ 	.word	0x00000590


	//   ....[1]....
        /*00cc*/ 	.word	0x000014a0


	//   ....[2]....
        /*00d0*/ 	.word	0x000014d0


	//   ....[3]....
        /*00d4*/ 	.word	0x00016330


	//   ....[4]....
        /*00d8*/ 	.word	0x000163e0


	//   ....[5]....
        /*00dc*/ 	.word	0x00016400


	//----- nvinfo : EIATTR_CRS_STACK_SIZE
	.align		4
.L_1426:
        /*00e0*/ 	.byte	0x04, 0x1e
        /*00e2*/ 	.short	(.L_1428 - .L_1427)
.L_1427:
        /*00e4*/ 	.word	0x00000000


	//----- nvinfo : EIATTR_CBANK_PARAM_SIZE
	.align		4
.L_1428:
        /*00e8*/ 	.byte	0x03, 0x19
        /*00ea*/ 	.short	0x01d0


	//----- nvinfo : EIATTR_PARAM_CBANK
	.align		4
        /*00ec*/ 	.byte	0x04, 0x0a
        /*00ee*/ 	.short	(.L_1430 - .L_1429)
	.align		4
.L_1429:
        /*00f0*/ 	.word	index@(.nv.constant0._ZN5flash24flash_fwd_splitkv_kernelI23Flash_fwd_kernel_traitsILi256ELi64ELi64ELi4ELb0ELb0EN7cutlass6half_tE19Flash_kernel_traitsILi256ELi64ELi64ELi4ES3_EELb0ELb1ELb1ELb0ELb0ELb0ELb1ELb0EEEvNS_16Flash_fwd_paramsE)
        /*00f4*/ 	.short	0x0210
        /*00f6*/ 	.short	0x01d0


	//----- nvinfo : EIATTR_SW_WAR
	.align		4
.L_1430:
        /*00f8*/ 	.byte	0x04, 0x36
        /*00fa*/ 	.short	(.L_1432 - .L_1431)
.L_1431:
        /*00fc*/ 	.word	0x00000008
.L_1432:


//--------------------- .nv.info._ZN5flash24flash_fwd_splitkv_kernelI23Flash_fwd_kernel_traitsILi256ELi64ELi64ELi4ELb0ELb0EN7cutlass6half_tE19Flash_kernel_traitsILi256ELi64ELi64ELi4ES3_EELb0ELb1ELb1ELb0ELb0ELb1ELb1ELb0EEEvNS_16Flash_fwd_paramsE --------------------------
	.section	.nv.info._ZN5flash24flash_fwd_splitkv_kernelI23Flash_fwd_kernel_traitsILi256ELi64ELi64ELi4ELb0ELb0EN7cutlass6half_tE19Flash_kernel_traitsILi256ELi64ELi64ELi4ES3_EELb0ELb1ELb1ELb0ELb0ELb1ELb1ELb0EEEvNS_16Flash_fwd_paramsE,"",@"SHT_CUDA_INFO"
	.sectionflags	@""
	.align	4


	//----- nvinfo : EIATTR_CUDA_API_VERSION
	.align		4
        /*0000*/ 	.byte	0x04, 0x37
        /*0002*/ 	.short	(.L_1434 - .L_1433)
.L_1433:
        /*0004*/ 	.word	0x00000082


	//----- nvinfo : EIATTR_KPARAM_INFO
	.align		4
.L_1434:
        /*0008*/ 	.byte	0x04, 0x17
        /*000a*/ 	.short	(.L_1436 - .L_1435)
.L_1435:
        /*000c*/ 	.word	0x00000000
        /*0010*/ 	.short	0x0000
        /*0012*/ 	.short	0x0000
        /*0014*/ 	.byte	0x00, 0xf0, 0x41, 0x07


	//----- nvinfo : EIATTR_SPARSE_MMA_MASK
	.align		4
.L_1436:
        /*0018*/ 	.byte	0x03, 0x50
        /*001a*/ 	.short	0x0000


	//----- nvinfo : EIATTR_MAXREG_COUNT
	.align		4
        /*001c*/ 	.byte	0x03, 0x1b
        /*001e*/ 	.short	0x00ff


	//----- nvinfo : EIATTR_NUM_BARRIERS
	.align		4
        /*0020*/ 	.byte	0x02, 0x4c
        /*0022*/ 	.byte	0x01
	.zero		1


	//----- nvinfo : EIATTR_MERCURY_ISA_VERSION
	.align		4
        /*0024*/ 	.byte	0x03, 0x5f
        /*0026*/ 	.short	0x0101


	//----- nvinfo : EIATTR_INT_WARP_WIDE_INSTR_OFFSETS
	.align		4
        /*0028*/ 	.byte	0x04, 0x31
        /*002a*/ 	.short	(.L_1438 - .L_1437)


	//   ....[0]....
.L_1437:
        /*002c*/ 	.word	0x00004be0


	//   ....[1]....
        /*0030*/ 	.word	0x00004c00


	//   ....[2]....
        /*0034*/ 	.word	0x00004c20


	//   ....[3]....
        /*0038*/ 	.word	0x0000cd50


	//----- nvinfo : EIATTR_COOP_GROUP_MASK_REGIDS
	.align		4
.L_1438:
        /*003c*/ 	.byte	0x04, 0x29
        /*003e*/ 	.short	(.L_1440 - .L_1439)


	//   ....[0]....
.L_1439:
        /*0040*/ 	.word	0xffffffff


	//   ....[1]....
        /*0044*/ 	.word	0xffffffff


	//   ....[2]....
        /*0048*/ 	.word	0xffffffff


	//   ....[3]....
        /*004c*/ 	.word	0xffffffff


	//   ....[4]....
        /*0050*/ 	.word	0xffffffff


	//   ....[5]....
        /*0054*/ 	.word	0xffffffff


	//   ....[6]....
        /*0058*/ 	.word	0xffffffff


	//   ....[7]....
        /*005c*/ 	.word	0xffffffff


	//   ....[8]....
        /*0060*/ 	.word	0xffffffff


	//   ....[9]....
        /*0064*/ 	.word	0xffffffff


	//   ....[10]....
        /*0068*/ 	.word	0xffffffff


	//   ....[11]....
        /*006c*/ 	.word	0xffffffff


	//   ....[12]....
        /*0070*/ 	.word	0xffffffff


	//   ....[13]....
        /*0074*/ 	.word	0xffffffff


	//   ....[14]....
        /*0078*/ 	.word	0xffffffff


	//   ....[15]....
        /*007c*/ 	.word	0xffffffff


	//----- nvinfo : EIATTR_COOP_GROUP_INSTR_OFFSETS
	.align		4
.L_1440:
        /*0080*/ 	.byte	0x04, 0x28
        /*0082*/ 	.short	(.L_1442 - .L_1441)


	//   ....[0]....
.L_1441:
        /*0084*/ 	.word	0x00008580


	//   ....[1]....
        /*0088*/ 	.word	0x000085b0


	//   ....[2]....
        /*008c*/ 	.word	0x000085d0


	//   ....[3]....
        /*0090*/ 	.word	0x000085f0


	//   ....[4]....
        /*0094*/ 	.word	0x0000d8e0


	//   ....[5]....
        /*0098*/ 	.word	0x0000d8f0


	//   ....[6]....
        /*009c*/ 	.word	0x0000d920


	//   ....[7]....
        /*00a0*/ 	.word	0x0000d930


	//   ....[8]....
        /*00a4*/ 	.word	0x000133a0


	//   ....[9]....
        /*00a8*/ 	.word	0x000133c0


	//   ....[10]....
        /*00ac*/ 	.word	0x000133f0


	//   ....[11]....
        /*00b0*/ 	.word	0x00013400


	//   ....[12]....
        /*00b4*/ 	.word	0x00015290


	//   ....[13]....
        /*00b8*/ 	.word	0x000152d0


	//   ....[14]....
        /*00bc*/ 	.word	0x00015360


	//   ....[15]....
        /*00c0*/ 	.word	0x00015370


	//----- nvinfo : EIATTR_EXIT_INSTR_OFFSETS
	.align		4
.L_1442:
        /*00c4*/ 	.byte	0x04, 0x1c
        /*00c6*/ 	.short	(.L_1444 - .L_1443)


	//   ....[0]....
.L_1443:
        /*00c8*/ 	.word	0x00000590


	//   ....[1]....
        /*00cc*/ 	.word	0x000014a0


	//   ....[2]....
        /*00d0*/ 	.word	0x000014d0


	//   ....[3]....
        /*00d4*/ 	.word	0x00016fd0


	//   ....[4]....
        /*00d8*/ 	.word	0x00017080


	//   ....[5]....
        /*00dc*/ 	.word	0x000170a0


	//----- nvinfo : EIATTR_CRS_STACK_SIZE
	.align		4
.L_1444:
        /*00e0*/ 	.byte	0x04, 0x1e
        /*00e2*/ 	.short	(.L_1446 - .L_1445)
.L_1445:
        /*00e4*/ 	.word	0x00000000


	//----- nvinfo : EIATTR_CBANK_PARAM_SIZE
	.align		4
.L_1446:
        /*00e8*/ 	.byte	0x03, 0x19
        /*00ea*/ 	.short	0x01d0


	//----- nvinfo : EIATTR_PARAM_CBANK
	.align		4
        /*00ec*/ 	.byte	0x04, 0x0a
        /*00ee*/ 	.short	(.L_1448 - .L_1447)
	.align		4
.L_1447:
        /*00f0*/ 	.word	index@(.nv.constant0._ZN5flash24flash_fwd_splitkv_kernelI23Flash_fwd_kernel_traitsILi256ELi64ELi64ELi4ELb0ELb0EN7cutlass6half_tE19Flash_kernel_traitsILi256ELi64ELi64ELi4ES3_EELb0ELb1ELb1ELb0ELb0ELb1ELb1ELb0EEEvNS_16Flash_fwd_paramsE)
        /*00f4*/ 	.short	0x0210
        /*00f6*/ 	.short	0x01d0


	//----- nvinfo : EIATTR_SW_WAR
	.align		4
.L_1448:
        /*00f8*/ 	.byte	0x04, 0x36
        /*00fa*/ 	.short	(.L_1450 - .L_1449)
.L_1449:
        /*00fc*/ 	.word	0x00000008
.L_1450:


//--------------------- .nv.info._ZN5flash24flash_fwd_splitkv_kernelI23Flash_fwd_kernel_traitsILi256ELi64ELi64ELi4ELb0ELb0EN7cutlass6half_tE19Flash_kernel_traitsILi256ELi64ELi64ELi4ES3_EELb0ELb1ELb0ELb0ELb1ELb0ELb1ELb1EEEvNS_16Flash_fwd_paramsE --------------------------
	.section	.nv.info._ZN5flash24flash_fwd_splitkv_kernelI23Flash_fwd_kernel_traitsILi256ELi64ELi64ELi4ELb0ELb0EN7cutlass6half_tE19Flash_kernel_traitsILi256ELi64ELi64ELi4ES3_EELb0ELb1ELb0ELb0ELb1ELb0ELb1ELb1EEEvNS_16Flash_fwd_paramsE,"",@"SHT_CUDA_INFO"
	.sectionflags	@""
	.align	4


	//----- nvinfo : EIATTR_CUDA_API_VERSION
	.align		4
        /*0000*/ 	.byte	0x04, 0x37
        /*0002*/ 	.short	(.L_1452 - .L_1451)
.L_1451:
        /*0004*/ 	.word	0x00000082


	//----- nvinfo : EIATTR_KPARAM_INFO
	.align		4
.L_1452:
        /*0008*/ 	.byte	0x04, 0x17
        /*000a*/ 	.short	(.L_1454 - .L_1453)
.L_1453:
        /*000c*/ 	.word	0x00000000
        /*0010*/ 	.short	0x0000
        /*0012*/ 	.short	0x0000
        /*0014*/ 	.byte	0x00, 0xf0, 0x41, 0x07


	//----- nvinfo : EIATTR_SPARSE_MMA_MASK
	.align		4
.L_1454:
        /*0018*/ 	.byte	0x03, 0x50
        /*001a*/ 	.short	0x0000


	//----- nvinfo : EIATTR_MAXREG_COUNT
	.align		4
        /*001c*/ 	.byte	0x03, 0x1b
        /*001e*/ 	.short	0x00ff


	//----- nvinfo : EIATTR_NUM_BARRIERS
	.align		4
        /*0020*/ 	.byte	0x02, 0x4c
        /*0022*/ 	.byte	0x01
	.zero		1


	//----- nvinfo : EIATTR_MERCURY_ISA_VERSION
	.align		4
        /*0024*/ 	.byte	0x03, 0x5f
        /*0026*/ 	.short	0x0101


	//----- nvinfo : EIATTR_COOP_GROUP_MASK_REGIDS
	.align		4
        /*0028*/ 	.byte	0x04, 0x29
        /*002a*/ 	.short	(.L_1456 - .L_1455)


	//   ....[0]....
.L_1455:
        /*002c*/ 	.word	0xffffffff


	//   ....[1]....
        /*0030*/ 	.word	0xffffffff


	//   ....[2]....
        /*0034*/ 	.word	0xffffffff


	//   ....[3]....
        /*0038*/ 	.word	0xffffffff


	//   ....[4]....
        /*003c*/ 	.word	0xffffffff


	//   ....[5]....
        /*0040*/ 	.word	0xffffffff


	//   ....[6]....
        /*0044*/ 	.word	0xffffffff


	//   ....[7]....
        /*0048*/ 	.word	0xffffffff


	//   ....[8]....
        /*004c*/ 	.word	0xffffffff


	//   ....[9]....
        /*0050*/ 	.word	0xffffffff


	//   ....[10]....
        /*0054*/ 	.word	0xffffffff


	//   ....[11]....
        /*0058*/ 	.word	0xffffffff


	//   ....[12]....
        /*005c*/ 	.word	0xffffffff


	//   ....[13]....
        /*0060*/ 	.word	0xffffffff


	//   ....[14]....
        /*0064*/ 	.word	0xffffffff


	//   ....[15]....
        /*0068*/ 	.word	0xffffffff


	//   ....[16]....
        /*006c*/ 	.word	0x0500000c


	//   ....[17]....
        /*0070*/ 	.word	0x0500000c


	//   ....[18]....
        /*0074*/ 	.word	0x0500000c


	//   ....[19]....
        /*0078*/ 	.word	0x0500000c


	//----- nvinfo : EIATTR_COOP_GROUP_INSTR_OFFSETS
	.align		4
.L_1456:
        /*007c*/ 	.byte	0x04, 0x28
        /*007e*/ 	.short	(.L_1458 - .L_1457)


	//   ....[0]....
.L_1457:
        /*0080*/ 	.word	0x000188f0


	//   ....[1]....
        /*0084*/ 	.word	0x00018910


	//   ....[2]....
        /*0088*/ 	.word	0x000189b0


	//   ....[3]....
        /*008c*/ 	.word	0x000189c0


	//   ....[4]....
        /*0090*/ 	.word	0x0001c580


	//   ....[5]....
        /*0094*/ 	.word	0x0001c590


	//   ....[6]....
        /*0098*/ 	.word	0x0001c5c0


	//   ....[7]....
        /*009c*/ 	.word	0x0001c5d0


	//   ....[8]....
        /*00a0*/ 	.word	0x00020dd0


	//   ....[9]....
        /*00a4*/ 	.word	0x00020e40


	//   ....[10]....
        /*00a8*/ 	.word	0x00020e60


	//   ....[11]....
        /*00ac*/ 	.word	0x00020e80


	//   ....[12]....
        /*00b0*/ 	.word	0x00022d90


	//   ....[13]....
        /*00b4*/ 	.word	0x00022da0


	//   ....[14]....
        /*00b8*/ 	.word	0x00022dd0


	//   ....[15]....
        /*00bc*/ 	.word	0x00022de0


	//   ....[16]....
        /*00c0*/ 	.word	0x00024a80


	//   ....[17]....
        /*00c4*/ 	.word	0x00024af0


	//   ....[18]....
        /*00c8*/ 	.word	0x00024b50


	//   ....[19]....
        /*00cc*/ 	.word	0x00024bc0


	//----- nvinfo : EIATTR_EXIT_INSTR_OFFSETS
	.align		4
.L_1458:
        /*00d0*/ 	.byte	0x04, 0x1c
        /*00d2*/ 	.short	(.L_1460 - .L_1459)


	//   ....[0]....
.L_1459:
        /*00d4*/ 	.word	0x000001f0


	//----- nvinfo : EIATTR_CRS_STACK_SIZE
	.align		4
.L_1460:
        /*00d8*/ 	.byte	0x04, 0x1e
        /*00da*/ 	.short	(.L_1462 - .L_1461)
.L_1461:
        /*00dc*/ 	.word	0x00000000


	//----- nvinfo : EIATTR_CBANK_PARAM_SIZE
	.align		4
.L_1462:
        /*00e0*/ 	.byte	0x03, 0x19
        /*00e2*/ 	.short	0x01d0


	//----- nvinfo : EIATTR_PARAM_CBANK
	.align		4
        /*00e4*/ 	.byte	0x04, 0x0a
        /*00e6*/ 	.short	(.L_1464 - .L_1463)
	.align		4
.L_1463:
        /*00e8*/ 	.word	index@(.nv.constant0._ZN5flash24flash_fwd_splitkv_kernelI23Flash_fwd_kernel_traitsILi256ELi64ELi64ELi4ELb0ELb0EN7cutlass6half_tE19Flash_kernel_traitsILi256ELi64ELi64ELi4ES3_EELb0ELb1ELb0ELb0ELb1ELb0ELb1ELb1EEEvNS_16Flash_fwd_paramsE)
        /*00ec*/ 	.short	0x0210
        /*00ee*/ 	.short	0x01d0


	//----- nvinfo : EIATTR_SW_WAR
	.align		4
.L_1464:
        /*00f0*/ 	.byte	0x04, 0x36
        /*00f2*/ 	.short	(.L_1466 - .L_1465)
.L_1465:
        /*00f4*/ 	.word	0x00000008
.L_1466:


//--------------------- .nv.info._ZN5flash24flash_fwd_splitkv_kernelI23Flash_fwd_kernel_traitsILi256ELi64ELi64ELi4ELb0ELb0EN7cutlass6half_tE19Flash_kernel_traitsILi256ELi64ELi64ELi4ES3_EELb0ELb1ELb0ELb0ELb1ELb1ELb1ELb1EEEvNS_16Flash_fwd_paramsE --------------------------
	.section	.nv.info._ZN5flash24flash_fwd_splitkv_kernelI23Flash_fwd_kernel_traitsILi256ELi64ELi64ELi4ELb0ELb0EN7cutlass6half_tE19Flash_kernel_traitsILi256ELi64ELi64ELi4ES3_EELb0ELb1ELb0ELb0ELb1ELb1ELb1ELb1EEEvNS_16Flash_fwd_paramsE,"",@"SHT_CUDA_INFO"
	.sectionflags	@""
	.align	4


	//----- nvinfo : EIATTR_CUDA_API_VERSION
	.align		4
        /*0000*/ 	.byte	0x04, 0x37
        /*0002*/ 	.short	(.L_1468 - .L_1467)
.L_1467:
        /*0004*/ 	.word	0x00000082


	//----- nvinfo : EIATTR_KPARAM_INFO
	.align		4
.L_1468:
        /*0008*/ 	.byte	0x04, 0x17
        /*000a*/ 	.short	(.L_1470 - .L_1469)
.L_1469:
        /*000c*/ 	.word	0x00000000
        /*0010*/ 	.short	0x0000
        /*0012*/ 	.short	0x0000
        /*0014*/ 	.byte	0x00, 0xf0, 0x41, 0x07


	//----- nvinfo : EIATTR_SPARSE_MMA_MASK
	.align		4
.L_1470:
        /*0018*/ 	.byte	0x03, 0x50
        /*001a*/ 	.short	0x0000


	//----- nvinfo : EIATTR_MAXREG_COUNT
	.align		4
        /*001c*/ 	.byte	0x03, 0x1b
        /*001e*/ 	.short	0x00ff


	//----- nvinfo : EIATTR_NUM_BARRIERS
	.align		4
        /*0020*/ 	.byte	0x02, 0x4c
        /*0022*/ 	.byte	0x01
	.zero		1


	//----- nvinfo : EIATTR_MERCURY_ISA_VERSION
	.align		4
        /*0024*/ 	.byte	0x03, 0x5f
        /*0026*/ 	.short	0x0101


	//----- nvinfo : EIATTR_COOP_GROUP_MASK_REGIDS
	.align		4
        /*0028*/ 	.byte	0x04, 0x29
        /*002a*/ 	.short	(.L_1472 - .L_1471)


	//   ....[0]....
.L_1471:
        /*002c*/ 	.word	0xffffffff


	//   ....[1]....
        /*0030*/ 	.word	0xffffffff


	//   ....[2]....
        /*0034*/ 	.word	0xffffffff


	//   ....[3]....
        /*0038*/ 	.word	0xffffffff


	//   ....[4]....
        /*003c*/ 	.word	0xffffffff


	//   ....[5]....
        /*0040*/ 	.word	0xffffffff


	//   ....[6]....
        /*0044*/ 	.word	0xffffffff


	//   ....[7]....
        /*0048*/ 	.word	0xffffffff


	//   ....[8]....
        /*004c*/ 	.word	0xffffffff


	//   ....[9]....
        /*0050*/ 	.word	0xffffffff


	//   ....[10]....
        /*0054*/ 	.word	0xffffffff


	//   ....[11]....
        /*0058*/ 	.word	0xffffffff


	//   ....[12]....
        /*005c*/ 	.word	0xffffffff


	//   ....[13]....
        /*0060*/ 	.word	0xffffffff


	//   ....[14]....
        /*0064*/ 	.word	0xffffffff


	//   ....[15]....
        /*0068*/ 	.word	0xffffffff


	//   ....[16]....
        /*006c*/ 	.word	0x0500000c


	//   ....[17]....
        /*0070*/ 	.word	0x0500000c


	//   ....[18]....
        /*0074*/ 	.word	0x0500000c


	//   ....[19]....
        /*0078*/ 	.word	0x0500000c


	//----- nvinfo : EIATTR_COOP_GROUP_INSTR_OFFSETS
	.align		4
.L_1472:
        /*007c*/ 	.byte	0x04, 0x28
        /*007e*/ 	.short	(.L_1474 - .L_1473)


	//   ....[0]....
.L_1473:
        /*0080*/ 	.word	0x00018cf0


	//   ....[1]....
        /*0084*/ 	.word	0x00018d10


	//   ....[2]....
        /*0088*/ 	.word	0x00018db0


	//   ....[3]....
        /*008c*/ 	.word	0x00018dc0


	//   ....[4]....
        /*0090*/ 	.word	0x0001cd10


	//   ....[5]....
        /*0094*/ 	.word	0x0001cd50


	//   ....[6]....
        /*0098*/ 	.word	0x0001cd70


	//   ....[7]....
        /*009c*/ 	.word	0x0001cd90


	//   ....[8]....
        /*00a0*/ 	.word	0x000219c0


	//   ....[9]....
        /*00a4*/ 	.word	0x00021a40


	//   ....[10]....
        /*00a8*/ 	.word	0x00021a60


	//   ....[11]....
        /*00ac*/ 	.word	0x00021a80


	//   ....[12]....
        /*00b0*/ 	.word	0x000239a0


	//   ....[13]....
        /*00b4*/ 	.word	0x000239b0


	//   ....[14]....
        /*00b8*/ 	.word	0x000239e0


	//   ....[15]....
        /*00bc*/ 	.word	0x000239f0


	//   ....[16]....
        /*00c0*/ 	.word	0x00025690


	//   ....[17]....
        /*00c4*/ 	.word	0x00025700


	//   ....[18]....
        /*00c8*/ 	.word	0x00025760


	//   ....[19]....
        /*00cc*/ 	.word	0x000257d0


	//----- nvinfo : EIATTR_EXIT_INSTR_OFFSETS
	.align		4
.L_1474:
        /*00d0*/ 	.byte	0x04, 0x1c
        /*00d2*/ 	.short	(.L_1476 - .L_1475)


	//   ....[0]....
.L_1475:
        /*00d4*/ 	.word	0x000001f0


	//----- nvinfo : EIATTR_CRS_STACK_SIZE
	.align		4
.L_1476:
        /*00d8*/ 	.byte	0x04, 0x1e
        /*00da*/ 	.short	(.L_1478 - .L_1477)
.L_1477:
        /*00dc*/ 	.word	0x00000000


	//----- nvinfo : EIATTR_CBANK_PARAM_SIZE
	.align		4
.L_1478:
        /*00e0*/ 	.byte	0x03, 0x19
        /*00e2*/ 	.short	0x01d0


	//----- nvinfo : EIATTR_PARAM_CBANK
	.align		4
        /*00e4*/ 	.byte	0x04, 0x0a
        /*00e6*/ 	.short	(.L_1480 - .L_1479)
	.align		4
.L_1479:
        /*00e8*/ 	.word	index@(.nv.constant0._ZN5flash24flash_fwd_splitkv_kernelI23Flash_fwd_kernel_traitsILi256ELi64ELi64ELi4ELb0ELb0EN7cutlass6half_tE19Flash_kernel_traitsILi256ELi64ELi64ELi4ES3_EELb0ELb1ELb0ELb0ELb1ELb1ELb1ELb1EEEvNS_16Flash_fwd_paramsE)
        /*00ec*/ 	.short	0x0210
        /*00ee*/ 	.short	0x01d0


	//----- nvinfo : EIATTR_SW_WAR
	.align		4
.L_1480:
        /*00f0*/ 	.byte	0x04, 0x36
        /*00f2*/ 	.short	(.L_1482 - .L_1481)
.L_1481:
        /*00f4*/ 	.word	0x00000008
.L_1482:


//--------------------- .nv.info._ZN5flash24flash_fwd_splitkv_kernelI23Flash_fwd_kernel_traitsILi256ELi64ELi64ELi4ELb0ELb0EN7cutlass6half_tE19Flash_kernel_traitsILi256ELi64ELi64ELi4ES3_EELb0ELb1ELb1ELb0ELb0ELb0ELb1ELb1EEEvNS_16Flash_fwd_paramsE --------------------------
	.section	.nv.info._ZN5flash24flash_fwd_splitkv_kernelI23Flash_fwd_kernel_traitsILi256ELi64ELi64ELi4ELb0ELb0EN7cutlass6half_tE19Flash_kernel_traitsILi256ELi64ELi64ELi4ES3_EELb0ELb1ELb1ELb0ELb0ELb0ELb1ELb1EEEvNS_16Flash_fwd_paramsE,"",@"SHT_CUDA_INFO"
	.sectionflags	@""
	.align	4


	//----- nvinfo : EIATTR_CUDA_API_VERSION
	.align		4
        /*0000*/ 	.byte	0x04, 0x37
        /*0002*/ 	.short	(.L_1484 - .L_1483)
.L_1483:
        /*0004*/ 	.word	0x00000082


	//----- nvinfo : EIATTR_KPARAM_INFO
	.align		4
.L_1484:
        /*0008*/ 	.byte	0x04, 0x17
        /*000a*/ 	.short	(.L_1486 - .L_1485)
.L_1485:
        /*000c*/ 	.word	0x00000000
        /*0010*/ 	.short	0x0000
        /*0012*/ 	.short	0x0000
        /*0014*/ 	.byte	0x00, 0xf0, 0x41, 0x07


	//----- nvinfo : EIATTR_SPARSE_MMA_MASK
	.align		4
.L_1486:
        /*0018*/ 	.byte	0x03, 0x50
        /*001a*/ 	.short	0x0000


	//----- nvinfo : EIATTR_MAXREG_COUNT
	.align		4
        /*001c*/ 	.byte	0x03, 0x1b
        /*001e*/ 	.short	0x00ff


	//----- nvinfo : EIATTR_NUM_BARRIERS
	.align		4
        /*0020*/ 	.byte	0x02, 0x4c
        /*0022*/ 	.byte	0x01
	.zero		1


	//----- nvinfo : EIATTR_ANNOTATIONS
	.align		4
        /*0024*/ 	.byte	0x04, 0x55
        /*0026*/ 	.short	(.L_1488 - .L_1487)


	//   ....[0]....
.L_1487:
        /*0028*/ 	.word	0x00000001
        /*002c*/ 	.byte	0x90, 0xf8, 0x01, 0x00, 0x01, 0x00, 0x00, 0x00, 0xc0, 0xf8, 0x01, 0x00, 0x01, 0x00, 0x00, 0x00
        /*003c*/ 	.byte	0x90, 0x0c, 0x02, 0x00, 0x01, 0x00, 0x00, 0x00, 0xd0, 0x0c, 0x02, 0x00, 0x01, 0x00, 0x00, 0x00
        /*004c*/ 	.byte	0x50, 0x12, 0x02, 0x00, 0x01, 0x00, 0x00, 0x00, 0x70, 0x12, 0x02, 0x00, 0x01, 0x00, 0x00, 0x00
        /*005c*/ 	.byte	0x10, 0x13, 0x02, 0x00, 0x01, 0x00, 0x00, 0x00, 0x30, 0x2e, 0x02, 0x00, 0x01, 0x00, 0x00, 0x00
        /*006c*/ 	.byte	0x40, 0x2e, 0x02, 0x00, 0x01, 0x00, 0x00, 0x00, 0x50, 0x2e, 0x02, 0x00


	//----- nvinfo : EIATTR_MERCURY_ISA_VERSION
	.align		4
.L_1488:
        /*0078*/ 	.byte	0x03, 0x5f
        /*007a*/ 	.short	0x0101


	//----- nvinfo : EIATTR_COOP_GROUP_MASK_REGIDS
	.align		4
        /*007c*/ 	.byte	0x04, 0x29
        /*007e*/ 	.short	(.L_1490 - .L_1489)


	//   ....[0]....
.L_1489:
        /*0080*/ 	.word	0xffffffff


	//   ....[1]....
        /*0084*/ 	.word	0xffffffff


	//   ....[2]....
        /*0088*/ 	.word	0xffffffff


	//   ....[3]....
        /*008c*/ 	.word	0xffffffff


	//   ....[4]....
        /*0090*/ 	.word	0xffffffff


	//   ....[5]....
        /*0094*/ 	.word	0xffffffff


	//   ....[6]....
        /*0098*/ 	.word	0xffffffff


	//   ....[7]....
        /*009c*/ 	.word	0xffffffff


	//   ....[8]....
        /*00a0*/ 	.word	0xffffffff


	//   ....[9]....
        /*00a4*/ 	.word	0xffffffff


	//   ....[10]....
        /*00a8*/ 	.word	0xffffffff


	//   ....[11]....
        /*00ac*/ 	.word	0xffffffff


	//   ....[12]....
        /*00b0*/ 	.word	0xffffffff


	//   ....[13]....
        /*00b4*/ 	.word	0xffffffff


	//   ....[14]....
        /*00b8*/ 	.word	0xffffffff


	//   ....[15]....
        /*00bc*/ 	.word	0xffffffff


	//   ....[16]....
        /*00c0*/ 	.word	0x0500000b


	//   ....[17]....
        /*00c4*/ 	.word	0x0500000b


	//   ....[18]....
        /*00c8*/ 	.word	0x0500000b


	//   ....[19]....
        /*00cc*/ 	.word	0x0500000b


	//----- nvinfo : EIATTR_COOP_GROUP_INSTR_OFFSETS
	.align		4
.L_1490:
        /*00d0*/ 	.byte	0x04, 0x28
        /*00d2*/ 	.short	(.L_1492 - .L_1491)


	//   ....[0]....
.L_1491:
        /*00d4*/ 	.word	0x0001deb0


	//   ....[1]....
        /*00d8*/ 	.word	0x0001df50


	//   ....[2]....
        /*00dc*/ 	.word	0x0001df70


	//   ....[3]....
        /*00e0*/ 	.word	0x0001df90


	//   ....[4]....
        /*00e4*/ 	.word	0x000230d0


	//   ....[5]....
        /*00e8*/ 	.word	0x000230f0


	//   ....[6]....
        /*00ec*/ 	.word	0x00023110


	//   ....[7]....
        /*00f0*/ 	.word	0x00023130


	//   ....[8]....
        /*00f4*/ 	.word	0x00028870


	//   ....[9]....
        /*00f8*/ 	.word	0x00028890


	//   ....[10]....
        /*00fc*/ 	.word	0x000288b0


	//   ....[11]....
        /*0100*/ 	.word	0x000288d0


	//   ....[12]....
        /*0104*/ 	.word	0x0002a900


	//   ....[13]....
        /*0108*/ 	.word	0x0002a910


	//   ....[14]....
        /*010c*/ 	.word	0x0002a940


	//   ....[15]....
        /*0110*/ 	.word	0x0002a950


	//   ....[16]....
        /*0114*/ 	.word	0x0002cb20


	//   ....[17]....
        /*0118*/ 	.word	0x0002cba0


	//   ....[18]....
        /*011c*/ 	.word	0x0002cc10


	//   ....[19]....
        /*0120*/ 	.word	0x0002cc80


	//----- nvinfo : EIATTR_EXIT_INSTR_OFFSETS
	.align		4
.L_1492:
        /*0124*/ 	.byte	0x04, 0x1c
        /*0126*/ 	.short	(.L_1494 - .L_1493)


	//   ....[0]....
.L_1493:
        /*0128*/ 	.word	0x00000200


	//----- nvinfo : EIATTR_CRS_STACK_SIZE
	.align		4
.L_1494:
        /*012c*/ 	.byte	0x04, 0x1e
        /*012e*/ 	.short	(.L_1496 - .L_1495)
.L_1495:
        /*0130*/ 	.word	0x00000000


	//----- nvinfo : EIATTR_CBANK_PARAM_SIZE
	.align		4
.L_1496:
        /*0134*/ 	.byte	0x03, 0x19
        /*0136*/ 	.short	0x01d0


	//----- nvinfo : EIATTR_PARAM_CBANK
	.align		4
        /*0138*/ 	.byte	0x04, 0x0a
        /*013a*/ 	.short	(.L_1498 - .L_1497)
	.align		4
.L_1497:
        /*013c*/ 	.word	index@(.nv.constant0._ZN5flash24flash_fwd_splitkv_kernelI23Flash_fwd_kernel_traitsILi256ELi64ELi64ELi4ELb0ELb0EN7cutlass6half_tE19Flash_kernel_traitsILi256ELi64ELi64ELi4ES3_EELb0ELb1ELb1ELb0ELb0ELb0ELb1ELb1EEEvNS_16Flash_fwd_paramsE)
        /*0140*/ 	.short	0x0210
        /*0142*/ 	.short	0x01d0


	//----- nvinfo : EIATTR_SW_WAR
	.align		4
.L_1498:
        /*0144*/ 	.byte	0x04, 0x36
        /*0146*/ 	.short	(.L_1500 - .L_1499)
.L_1499:
        /*0148*/ 	.word	0x00000008
.L_1500:


//--------------------- .nv.info._ZN5flash24flash_fwd_splitkv_kernelI23Flash_fwd_kernel_traitsILi256ELi64ELi64ELi4ELb0ELb0EN7cutlass6half_tE19Flash_kernel_traitsILi256ELi64ELi64ELi4ES3_EELb0ELb1ELb1ELb0ELb0ELb1ELb1ELb1EEEvNS_16Flash_fwd_paramsE --------------------------
	.section	.nv.info._ZN5flash24flash_fwd_splitkv_kernelI23Flash_fwd_kernel_traitsILi256ELi64ELi64ELi4ELb0ELb0EN7cutlass6half_tE19Flash_kernel_traitsILi256ELi64ELi64ELi4ES3_EELb0ELb1ELb1ELb0ELb0ELb1ELb1ELb1EEEvNS_16Flash_fwd_paramsE,"",@"SHT_CUDA_INFO"
	.sectionflags	@""
	.align	4


	//----- nvinfo : EIATTR_CUDA_API_VERSION
	.align		4
        /*0000*/ 	.byte	0x04, 0x37
        /*0002*/ 	.short	(.L_1502 - .L_1501)
.L_1501:
        /*0004*/ 	.word	0x00000082


	//----- nvinfo : EIATTR_KPARAM_INFO
	.align		4
.L_1502:
        /*0008*/ 	.byte	0x04, 0x17
        /*000a*/ 	.short	(.L_1504 - .L_1503)
.L_1503:
        /*000c*/ 	.word	0x00000000
        /*0010*/ 	.short	0x0000
        /*0012*/ 	.short	0x0000
        /*0014*/ 	.byte	0x00, 0xf0, 0x41, 0x07


	//----- nvinfo : EIATTR_SPARSE_MMA_MASK
	.align		4
.L_1504:
        /*0018*/ 	.byte	0x03, 0x50
        /*001a*/ 	.short	0x0000


	//----- nvinfo : EIATTR_MAXREG_COUNT
	.align		4
        /*001c*/ 	.byte	0x03, 0x1b
        /*001e*/ 	.short	0x00ff


	//----- nvinfo : EIATTR_NUM_BARRIERS
	.align		4
        /*0020*/ 	.byte	0x02, 0x4c
        /*0022*/ 	.byte	0x01
	.zero		1


	//----- nvinfo : EIATTR_ANNOTATIONS
	.align		4
        /*0024*/ 	.byte	0x04, 0x55
        /*0026*/ 	.short	(.L_1506 - .L_1505)


	//   ....[0]....
.L_1505:
        /* <DEDUP_REMOVED lines=11> */


	//----- nvinfo : EIATTR_MERCURY_ISA_VERSION
	.align		4
.L_1506:
        /*00c8*/ 	.byte	0x03, 0x5f
        /*00ca*/ 	.short	0x0101


	//----- nvinfo : EIATTR_COOP_GROUP_MASK_REGIDS
	.align		4
        /*00cc*/ 	.byte	0x04, 0x29
        /*00ce*/ 	.short	(.L_1508 - .L_1507)


	//   ....[0]....
.L_1507:
        /*00d0*/ 	.word	0xffffffff


	//   ....[1]....
        /*00d4*/ 	.word	0xffffffff


	//   ....[2]....
        /*00d8*/ 	.word	0xffffffff


	//   ....[3]....
        /*00dc*/ 	.word	0xffffffff


	//   ....[4]....
        /*00e0*/ 	.word	0xffffffff


	//   ....[5]....
        /*00e4*/ 	.word	0xffffffff


	//   ....[6]....
        /*00e8*/ 	.word	0xffffffff


	//   ....[7]....
        /*00ec*/ 	.word	0xffffffff


	//   ....[8]....
        /*00f0*/ 	.word	0xffffffff


	//   ....[9]....
        /*00f4*/ 	.word	0xffffffff


	//   ....[10]....
        /*00f8*/ 	.word	0xffffffff


	//   ....[11]....
        /*00fc*/ 	.word	0xffffffff


	//   ....[12]....
        /*0100*/ 	.word	0xffffffff


	//   ....[13]....
        /*0104*/ 	.word	0xffffffff


	//   ....[14]....
        /*0108*/ 	.word	0xffffffff


	//   ....[15]....
        /*010c*/ 	.word	0xffffffff


	//   ....[16]....
        /*0110*/ 	.word	0x0500000b


	//   ....[17]....
        /*0114*/ 	.word	0x0500000b


	//   ....[18]....
        /*0118*/ 	.word	0x0500000b


	//   ....[19]....
        /*011c*/ 	.word	0x0500000b


	//----- nvinfo : EIATTR_COOP_GROUP_INSTR_OFFSETS
	.align		4
.L_1508:
        /*0120*/ 	.byte	0x04, 0x28
        /*0122*/ 	.short	(.L_1510 - .L_1509)


	//   ....[0]....
.L_1509:
        /*0124*/ 	.word	0x0001e390


	//   ....[1]....
        /*0128*/ 	.word	0x0001e3b0


	//   ....[2]....
        /*012c*/ 	.word	0x0001e3d0


	//   ....[3]....
        /*0130*/ 	.word	0x0001e3f0


	//   ....[4]....
        /*0134*/ 	.word	0x000239f0


	//   ....[5]....
        /*0138*/ 	.word	0x00023a00


	//   ....[6]....
        /*013c*/ 	.word	0x00023a30


	//   ....[7]....
        /*0140*/ 	.word	0x00023a40


	//   ....[8]....
        /*0144*/ 	.word	0x00029640


	//   ....[9]....
        /*0148*/ 	.word	0x00029650


	//   ....[10]....
        /*014c*/ 	.word	0x00029680


	//   ....[11]....
        /*0150*/ 	.word	0x00029690


	//   ....[12]....
        /*0154*/ 	.word	0x0002b6e0


	//   ....[13]....
        /*0158*/ 	.word	0x0002b6f0


	//   ....[14]....
        /*015c*/ 	.word	0x0002b720


	//   ....[15]....
        /*0160*/ 	.word	0x0002b730


	//   ....[16]....
        /*0164*/ 	.word	0x0002d900


	//   ....[17]....
        /*0168*/ 	.word	0x0002d980


	//   ....[18]....
        /*016c*/ 	.word	0x0002d9f0


	//   ....[19]....
        /*0170*/ 	.word	0x0002da60


	//----- nvinfo : EIATTR_EXIT_INSTR_OFFSETS
	.align		4
.L_1510:
        /*0174*/ 	.byte	0x04, 0x1c
        /*0176*/ 	.short	(.L_1512 - .L_1511)


	//   ....[0]....
.L_1511:
        /*0178*/ 	.word	0x00000200


	//----- nvinfo : EIATTR_CRS_STACK_SIZE
	.align		4
.L_1512:
        /*017c*/ 	.byte	0x04, 0x1e
        /*017e*/ 	.short	(.L_1514 - .L_1513)
.L_1513:
        /*0180*/ 	.word	0x00000000


	//----- nvinfo : EIATTR_CBANK_PARAM_SIZE
	.align		4
.L_1514:
        /*0184*/ 	.byte	0x03, 0x19
        /*0186*/ 	.short	0x01d0


	//----- nvinfo : EIATTR_PARAM_CBANK
	.align		4
        /*0188*/ 	.byte	0x04, 0x0a
        /*018a*/ 	.short	(.L_1516 - .L_1515)
	.align		4
.L_1515:
        /*018c*/ 	.word	index@(.nv.constant0._ZN5flash24flash_fwd_splitkv_kernelI23Flash_fwd_kernel_traitsILi256ELi64ELi64ELi4ELb0ELb0EN7cutlass6half_tE19Flash_kernel_traitsILi256ELi64ELi64ELi4ES3_EELb0ELb1ELb1ELb0ELb0ELb1ELb1ELb1EEEvNS_16Flash_fwd_paramsE)
        /*0190*/ 	.short	0x0210
        /*0192*/ 	.short	0x01d0


	//----- nvinfo : EIATTR_SW_WAR
	.align		4
.L_1516:
        /*0194*/ 	.byte	0x04, 0x36
        /*0196*/ 	.short	(.L_1518 - .L_1517)
.L_1517:
        /*0198*/ 	.word	0x00000008
.L_1518:


//--------------------- .nv.callgraph             --------------------------
	.section	.nv.callgraph,"",@"SHT_CUDA_CALLGRAPH"
	.align	4
	.sectionentsize	8
	.align		4
        /*0000*/ 	.word	0x00000000
	.align		4
        /*0004*/ 	.word	0xffffffff
	.align		4
        /*0008*/ 	.word	0x00000000
	.align		4
        /*000c*/ 	.word	0xfffffffe
	.align		4
        /*0010*/ 	.word	0x00000000
	.align		4
        /*0014*/ 	.word	0xfffffffd
	.align		4
        /*0018*/ 	.word	0x00000000
	.align		4
        /*001c*/ 	.word	0xfffffffc


//--------------------- .nv.constant4             --------------------------
	.section	.nv.constant4,"a",@progbits
	.align	8
	.align		8
.nv.constant4:
        /*0000*/ 	.dword	_ZN72_INTERNAL_4026b63c_36_flash_fwd_split_hdim256_fp16_sm80_cu_4022bc09_33544cuda3std3__45__cpo5beginE
	.align		8
        /*0008*/ 	.dword	_ZN72_INTERNAL_4026b63c_36_flash_fwd_split_hdim256_fp16_sm80_cu_4022bc09_33544cuda3std3__45__cpo3endE
	.align		8
        /*0010*/ 	.dword	_ZN72_INTERNAL_4026b63c_36_flash_fwd_split_hdim256_fp16_sm80_cu_4022bc09_33544cuda3std3__45__cpo6cbeginE
	.align		8
        /*0018*/ 	.dword	_ZN72_INTERNAL_4026b63c_36_flash_fwd_split_hdim256_fp16_sm80_cu_4022bc09_33544cuda3std3__45__cpo4cendE
	.align		8
        /*0020*/ 	.dword	_ZN72_INTERNAL_4026b63c_36_flash_fwd_split_hdim256_fp16_sm80_cu_4022bc09_33544cuda3std3__474_GLOBAL__N__4026b63c_36_flash_fwd_split_hdim256_fp16_sm80_cu_4022bc09_33546ignoreE
	.align		8
        /*0028*/ 	.dword	_ZN72_INTERNAL_4026b63c_36_flash_fwd_split_hdim256_fp16_sm80_cu_4022bc09_33544cuda3std3__419piecewise_constructE
	.align		8
        /*0030*/ 	.dword	_ZN72_INTERNAL_4026b63c_36_flash_fwd_split_hdim256_fp16_sm80_cu_4022bc09_33544cuda3std3__48in_placeE
	.align		8
        /*0038*/ 	.dword	_ZN72_INTERNAL_4026b63c_36_flash_fwd_split_hdim256_fp16_sm80_cu_4022bc09_33544cuda3std6ranges3__45__cpo4swapE
	.align		8
        /*0040*/ 	.dword	_ZN72_INTERNAL_4026b63c_36_flash_fwd_split_hdim256_fp16_sm80_cu_4022bc09_33544cuda3std6ranges3__45__cpo9iter_moveE
	.align		8
        /*0048*/ 	.dword	_ZN72_INTERNAL_4026b63c_36_flash_fwd_split_hdim256_fp16_sm80_cu_4022bc09_33544cute7productE
	.align		8
        /*0050*/ 	.dword	_ZN72_INTERNAL_4026b63c_36_flash_fwd_split_hdim256_fp16_sm80_cu_4022bc09_33544cute1_E


//--------------------- .text._ZN5flash32flash_fwd_splitkv_combine_kernelI23Flash_fwd_kernel_traitsILi256ELi64ELi64ELi4ELb0ELb0EN7cutlass6half_tE19Flash_kernel_traitsILi256ELi64ELi64ELi4ES3_EELi4ELi7ELb0EEEvNS_16Flash_fwd_paramsE --------------------------
	.section	.text._ZN5flash32flash_fwd_splitkv_combine_kernelI23Flash_fwd_kernel_traitsILi256ELi64ELi64ELi4ELb0ELb0EN7cutlass6half_tE19Flash_kernel_traitsILi256ELi64ELi64ELi4ES3_EELi4ELi7ELb0EEEvNS_16Flash_fwd_paramsE,"ax",@progbits
	.align	128
        .global         _ZN5flash32flash_fwd_splitkv_combine_kernelI23Flash_fwd_kernel_traitsILi256ELi64ELi64ELi4ELb0ELb0EN7cutlass6half_tE19Flash_kernel_traitsILi256ELi64ELi64ELi4ES3_EELi4ELi7ELb0EEEvNS_16Flash_fwd_paramsE
        .type           _ZN5flash32flash_fwd_splitkv_combine_kernelI23Flash_fwd_kernel_traitsILi256ELi64ELi64ELi4ELb0ELb0EN7cutlass6half_tE19Flash_kernel_traitsILi256ELi64ELi64ELi4ES3_EELi4ELi7ELb0EEEvNS_16Flash_fwd_paramsE,@function
        .size           _ZN5flash32flash_fwd_splitkv_combine_kernelI23Flash_fwd_kernel_traitsILi256ELi64ELi64ELi4ELb0ELb0EN7cutlass6half_tE19Flash_kernel_traitsILi256ELi64ELi64ELi4ES3_EELi4ELi7ELb0EEEvNS_16Flash_fwd_paramsE,(.L_x_8838 - _ZN5flash32flash_fwd_splitkv_combine_kernelI23Flash_fwd_kernel_traitsILi256ELi64ELi64ELi4ELb0ELb0EN7cutlass6half_tE19Flash_kernel_traitsILi256ELi64ELi64ELi4ES3_EELi4ELi7ELb0EEEvNS_16Flash_fwd_paramsE)
        .other          _ZN5flash32flash_fwd_splitkv_combine_kernelI23Flash_fwd_kernel_traitsILi256ELi64ELi64ELi4ELb0ELb0EN7cutlass6half_tE19Flash_kernel_traitsILi256ELi64ELi64ELi4ES3_EELi4ELi7ELb0EEEvNS_16Flash_fwd_paramsE,@"STO_CUDA_ENTRY STV_DEFAULT"
_ZN5flash32flash_fwd_splitkv_combine_kernelI23Flash_fwd_kernel_traitsILi256ELi64ELi64ELi4ELb0ELb0EN7cutlass6half_tE19Flash_kernel_traitsILi256ELi64ELi64ELi4ES3_EELi4ELi7ELb0EEEvNS_16Flash_fwd_paramsE:
.text._ZN5flash32flash_fwd_splitkv_combine_kernelI23Flash_fwd_kernel_traitsILi256ELi64ELi64ELi4ELb0ELb0EN7cutlass6half_tE19Flash_kernel_traitsILi256ELi64ELi64ELi4ES3_EELi4ELi7ELb0EEEvNS_16Flash_fwd_paramsE:
[----:B------:R-:W-:Y:S08]  /*0000*/  LDC R1, c[0x0][0x28] ;  /* 0x00000a00ff017b82 */ /* 0x000ff00000000800 */
[----:B------:R-:W0:Y:S01]  /*0010*/  LDC.64 R26, c[0x0][0x2c0] ;  /* 0x0000b000ff1a7b82 */ /* 0x000e220000000a00 */
[----:B------:R-:W-:-:S07]  /*0020*/  ULDC UR5, c[0x0][0x270] ;  /* 0x00009c0000057ab9 */ /* 0x000fce0000000800 */
[----:B------:R-:W1:Y:S01]  /*0030*/  S2UR UR7, SR_CTAID.X ;  /* 0x00000000000779c3 */ /* 0x000e620000002500 */
[----:B0-----:R-:W-:Y:S01]  /*0040*/  IMAD R20, R26, UR5, RZ ;  /* 0x000000051a147c24 */ /* 0x001fe2000f8e02ff */
[----:B------:R-:W-:Y:S01]  /*0050*/  SHF.R.S32.HI R0, RZ, 0x1f, R27 ;  /* 0x0000001fff007819 */ /* 0x000fe2000001141b */
[----:B------:R-:W-:Y:S02]  /*0060*/  USHF.R.S32.HI UR5, URZ, 0x1f, UR5 ;  /* 0x0000001f3f057899 */ /* 0x000fe40008011405 */
[----:B------:R-:W-:Y:S01]  /*0070*/  IMAD R20, R20, R27, RZ ;  /* 0x0000001b14147224 */ /* 0x000fe200078e02ff */
[----:B-1----:R-:W-:-:S04]  /*0080*/  USHF.L.U32 UR7, UR7, 0x2, URZ ;  /* 0x0000000207077899 */ /* 0x002fc8000800063f */
[----:B------:R-:W-:Y:S02]  /*0090*/  ISETP.LT.U32.AND P0, PT, R20, R27, PT ;  /* 0x0000001b1400720c */ /* 0x000fe40003f01070 */
[----:B------:R-:W-:Y:S01]  /*00a0*/  SHF.R.S32.HI R5, RZ, 0x1f, R20 ;  /* 0x0000001fff057819 */ /* 0x000fe20000011414 */
[----:B------:R-:W-:-:S03]  /*00b0*/  USHF.R.S32.HI UR6, URZ, 0x1f, UR7 ;  /* 0x0000001f3f067899 */ /* 0x000fc60008011407 */
[----:B------:R-:W-:-:S04]  /*00c0*/  ISETP.LT.AND.EX P0, PT, R5, R0, PT, P0 ;  /* 0x000000000500720c */ /* 0x000fc80003f01300 */
[C---:B------:R-:W-:Y:S02]  /*00d0*/  SEL R0, R5.reuse, R0, P0 ;  /* 0x0000000005007207 */ /* 0x040fe40000000000 */
[----:B------:R-:W-:Y:S02]  /*00e0*/  SEL R27, R20, R27, P0 ;  /* 0x0000001b141b7207 */ /* 0x000fe40000000000 */
[----:B------:R-:W-:-:S04]  /*00f0*/  LOP3.LUT R2, R5, R0, RZ, 0xfc, !PT ;  /* 0x0000000005027212 */ /* 0x000fc800078efcff */
[----:B------:R-:W-:-:S13]  /*0100*/  ISETP.NE.U32.AND P1, PT, R2, RZ, PT ;  /* 0x000000ff0200720c */ /* 0x000fda0003f25070 */
[----:B------:R-:W-:Y:S05]  /*0110*/  @!P1 BRA `(.L_x_0) ;  /* 0x00000000001c9947 */ /* 0x000fea0003800000 */
[----:B------:R-:W-:Y:S01]  /*0120*/  IMAD.MOV.U32 R18, RZ, RZ, R20 ;  /* 0x000000ffff127224 */ /* 0x000fe200078e0014 */
[----:B------:R-:W-:Y:S01]  /*0130*/  MOV R26, R27 ;  /* 0x0000001b001a7202 */ /* 0x000fe20000000f00 */
[----:B------:R-:W-:Y:S01]  /*0140*/  IMAD.MOV.U32 R17, RZ, RZ, R5 ;  /* 0x000000ffff117224 */ /* 0x000fe200078e0005 */
[----:B------:R-:W-:Y:S02]  /*0150*/  MOV R25, R0 ;  /* 0x0000000000197202 */ /* 0x000fe40000000f00 */
[----:B------:R-:W-:Y:S02]  /*0160*/  MOV R24, 0x180 ;  /* 0x0000018000187802 */ /* 0x000fe40000000f00 */
[----:B------:R-:W-:Y:S05]  /*0170*/  CALL.REL.NOINC `($__internal_0_$__cuda_sm20_div_s64) ;  /* 0x00000048005c7944 */ /* 0x000fea0003c00000 */
[----:B------:R-:W-:Y:S05]  /*0180*/  BRA `(.L_x_1) ;  /* 0x00000000004c7947 */ /* 0x000fea0003800000 */
.L_x_0:
[----:B------:R-:W0:Y:S01]  /*0190*/  I2F.U32.RP R4, R27 ;  /* 0x0000001b00047306 */ /* 0x000e220000209000 */
[----:B------:R-:W-:Y:S02]  /*01a0*/  ISETP.NE.U32.AND P0, PT, R27, RZ, PT ;  /* 0x000000ff1b00720c */ /* 0x000fe40003f05070 */
[----:B------:R-:W-:-:S05]  /*01b0*/  MOV R23, RZ ;  /* 0x000000ff00177202 */ /* 0x000fca0000000f00 */
[----:B0-----:R-:W0:Y:S02]  /*01c0*/  MUFU.RCP R3, R4 ;  /* 0x0000000400037308 */ /* 0x001e240000001000 */
[----:B0-----:R-:W-:-:S06]  /*01d0*/  VIADD R3, R3, 0xffffffe ;  /* 0x0ffffffe03037836 */ /* 0x001fcc0000000000 */
[----:B------:R-:W0:Y:S02]  /*01e0*/  F2I.FTZ.U32.TRUNC.NTZ R3, R3 ;  /* 0x0000000300037305 */ /* 0x000e24000021f000 */
[----:B0-----:R-:W-:-:S04]  /*01f0*/  IMAD.MOV R2, RZ, RZ, -R3 ;  /* 0x000000ffff027224 */ /* 0x001fc800078e0a03 */
[----:B------:R-:W-:Y:S01]  /*0200*/  IMAD R7, R2, R27, RZ ;  /* 0x0000001b02077224 */ /* 0x000fe200078e02ff */
[----:B------:R-:W-:-:S10]  /*0210*/  HFMA2.MMA R2, -RZ, RZ, 0, 0 ;  /* 0x00000000ff027435 */ /* 0x000fd400000001ff */
[----:B------:R-:W-:-:S06]  /*0220*/  IMAD.HI.U32 R7, R3, R7, R2 ;  /* 0x0000000703077227 */ /* 0x000fcc00078e0002 */
[----:B------:R-:W-:-:S04]  /*0230*/  IMAD.HI.U32 R22, R7, R20, RZ ;  /* 0x0000001407167227 */ /* 0x000fc800078e00ff */
[----:B------:R-:W-:-:S04]  /*0240*/  IMAD.MOV R2, RZ, RZ, -R22 ;  /* 0x000000ffff027224 */ /* 0x000fc800078e0a16 */
[----:B------:R-:W-:-:S05]  /*0250*/  IMAD R2, R27, R2, R20 ;  /* 0x000000021b027224 */ /* 0x000fca00078e0214 */
[----:B------:R-:W-:-:S13]  /*0260*/  ISETP.GE.U32.AND P2, PT, R2, R27, PT ;  /* 0x0000001b0200720c */ /* 0x000fda0003f46070 */
[----:B------:R-:W-:Y:S01]  /*0270*/  @P2 IADD3 R2, R2, -R27, RZ ;  /* 0x8000001b02022210 */ /* 0x000fe20007ffe0ff */
[----:B------:R-:W-:-:S03]  /*0280*/  @P2 VIADD R22, R22, 0x1 ;  /* 0x0000000116162836 */ /* 0x000fc60000000000 */
[----:B------:R-:W-:-:S13]  /*0290*/  ISETP.GE.U32.AND P1, PT, R2, R27, PT ;  /* 0x0000001b0200720c */ /* 0x000fda0003f26070 */
[----:B------:R-:W-:Y:S02]  /*02a0*/  @P1 IADD3 R22, R22, 0x1, RZ ;  /* 0x0000000116161810 */ /* 0x000fe40007ffe0ff */
[----:B------:R-:W-:-:S07]  /*02b0*/  @!P0 LOP3.LUT R22, RZ, R27, RZ, 0x33, !PT ;  /* 0x0000001bff168212 */ /* 0x000fce00078e33ff */
.L_x_1:
[----:B------:R-:W-:Y:S01]  /*02c0*/  ULDC UR4, c[0x0][0x270] ;  /* 0x00009c0000047ab9 */ /* 0x000fe20000000800 */
[----:B------:R-:W-:Y:S01]  /*02d0*/  BSSY B0, `(.L_x_2) ;  /* 0x0000023000007945 */ /* 0x000fe20003800000 */
[----:B------:R-:W-:-:S04]  /*02e0*/  ISETP.LT.U32.AND P0, PT, R22, UR4, PT ;  /* 0x0000000416007c0c */ /* 0x000fc8000bf01070 */
[----:B------:R-:W-:-:S04]  /*02f0*/  ISETP.LT.AND.EX P0, PT, R23, UR5, PT, P0 ;  /* 0x0000000517007c0c */ /* 0x000fc8000bf01300 */
[C---:B------:R-:W-:Y:S02]  /*0300*/  SEL R25, R23.reuse, UR5, P0 ;  /* 0x0000000517197c07 */ /* 0x040fe40008000000 */
[----:B------:R-:W-:Y:S02]  /*0310*/  SEL R9, R22, UR4, P0 ;  /* 0x0000000416097c07 */ /* 0x000fe40008000000 */
[----:B------:R-:W-:-:S04]  /*0320*/  LOP3.LUT R2, R23, R25, RZ, 0xfc, !PT ;  /* 0x0000001917027212 */ /* 0x000fc800078efcff */
[----:B------:R-:W-:-:S13]  /*0330*/  ISETP.NE.U32.AND P1, PT, R2, RZ, PT ;  /* 0x000000ff0200720c */ /* 0x000fda0003f25070 */
[----:B------:R-:W-:Y:S05]  /*0340*/  @!P1 BRA `(.L_x_3) ;  /* 0x0000000000209947 */ /* 0x000fea0003800000 */
[----:B------:R-:W-:Y:S01]  /*0350*/  IMAD.MOV.U32 R18, RZ, RZ, R22 ;  /* 0x000000ffff127224 */ /* 0x000fe200078e0016 */
[----:B------:R-:W-:Y:S01]  /*0360*/  MOV R17, R23 ;  /* 0x0000001700117202 */ /* 0x000fe20000000f00 */
[----:B------:R-:W-:Y:S01]  /*0370*/  IMAD.MOV.U32 R26, RZ, RZ, R9 ;  /* 0x000000ffff1a7224 */ /* 0x000fe200078e0009 */
[----:B------:R-:W-:Y:S02]  /*0380*/  MOV R24, 0x3a0 ;  /* 0x000003a000187802 */ /* 0x000fe40000000f00 */
[----:B------:R-:W-:Y:S05]  /*0390*/  CALL.REL.NOINC `($__internal_0_$__cuda_sm20_div_s64) ;  /* 0x0000004400d47944 */ /* 0x000fea0003c00000 */
[----:B------:R-:W-:Y:S02]  /*03a0*/  MOV R6, R22 ;  /* 0x0000001600067202 */ /* 0x000fe40000000f00 */
[----:B------:R-:W-:Y:S01]  /*03b0*/  MOV R7, R23 ;  /* 0x0000001700077202 */ /* 0x000fe20000000f00 */
[----:B------:R-:W-:Y:S05]  /*03c0*/  BRA `(.L_x_4) ;  /* 0x00000000004c7947 */ /* 0x000fea0003800000 */
.L_x_3:
[----:B------:R-:W0:Y:S01]  /*03d0*/  I2F.U32.RP R4, R9 ;  /* 0x0000000900047306 */ /* 0x000e220000209000 */
[----:B------:R-:W-:-:S07]  /*03e0*/  ISETP.NE.U32.AND P0, PT, R9, RZ, PT ;  /* 0x000000ff0900720c */ /* 0x000fce0003f05070 */
[----:B0-----:R-:W0:Y:S02]  /*03f0*/  MUFU.RCP R3, R4 ;  /* 0x0000000400037308 */ /* 0x001e240000001000 */
[----:B0-----:R-:W-:-:S06]  /*0400*/  VIADD R3, R3, 0xffffffe ;  /* 0x0ffffffe03037836 */ /* 0x001fcc0000000000 */
[----:B------:R-:W0:Y:S02]  /*0410*/  F2I.FTZ.U32.TRUNC.NTZ R3, R3 ;  /* 0x0000000300037305 */ /* 0x000e24000021f000 */
[----:B0-----:R-:W-:-:S04]  /*0420*/  IMAD.MOV R2, RZ, RZ, -R3 ;  /* 0x000000ffff027224 */ /* 0x001fc800078e0a03 */
[----:B------:R-:W-:Y:S01]  /*0430*/  IMAD R7, R2, R9, RZ ;  /* 0x0000000902077224 */ /* 0x000fe200078e02ff */
[----:B------:R-:W-:-:S10]  /*0440*/  HFMA2.MMA R2, -RZ, RZ, 0, 0 ;  /* 0x00000000ff027435 */ /* 0x000fd400000001ff */
[----:B------:R-:W-:-:S06]  /*0450*/  IMAD.HI.U32 R7, R3, R7, R2 ;  /* 0x0000000703077227 */ /* 0x000fcc00078e0002 */
[----:B------:R-:W-:Y:S01]  /*0460*/  IMAD.HI.U32 R6, R7, R22, RZ ;  /* 0x0000001607067227 */ /* 0x000fe200078e00ff */
[----:B------:R-:W-:-:S03]  /*0470*/  MOV R7, RZ ;  /* 0x000000ff00077202 */ /* 0x000fc60000000f00 */
[----:B------:R-:W-:-:S04]  /*0480*/  IMAD.MOV R2, RZ, RZ, -R6 ;  /* 0x000000ffff027224 */ /* 0x000fc800078e0a06 */
[----:B------:R-:W-:-:S05]  /*0490*/  IMAD R2, R9, R2, R22 ;  /* 0x0000000209027224 */ /* 0x000fca00078e0216 */
[----:B------:R-:W-:-:S13]  /*04a0*/  ISETP.GE.U32.AND P2, PT, R2, R9, PT ;  /* 0x000000090200720c */ /* 0x000fda0003f46070 */
[----:B------:R-:W-:Y:S01]  /*04b0*/  @P2 IADD3 R2, R2, -R9, RZ ;  /* 0x8000000902022210 */ /* 0x000fe20007ffe0ff */
[----:B------:R-:W-:-:S03]  /*04c0*/  @P2 VIADD R6, R6, 0x1 ;  /* 0x0000000106062836 */ /* 0x000fc60000000000 */
[----:B------:R-:W-:-:S13]  /*04d0*/  ISETP.GE.U32.AND P1, PT, R2, R9, PT ;  /* 0x000000090200720c */ /* 0x000fda0003f26070 */
[----:B------:R-:W-:Y:S02]  /*04e0*/  @P1 IADD3 R6, R6, 0x1, RZ ;  /* 0x0000000106061810 */ /* 0x000fe40007ffe0ff */
[----:B------:R-:W-:Y:S02]  /*04f0*/  @!P0 LOP3.LUT R6, RZ, R9, RZ, 0x33, !PT ;  /* 0x00000009ff068212 */ /* 0x000fe400078e33ff */
.L_x_4:
[----:B------:R-:W-:Y:S05]  /*0500*/  BSYNC B0 ;  /* 0x0000000000007941 */ /* 0x000fea0003800000 */
.L_x_2:
[----:B------:R-:W0:Y:S01]  /*0510*/  LDC R3, c[0x0][0x2c4] ;  /* 0x0000b100ff037b82 */ /* 0x000e220000000800 */
[----:B------:R-:W-:Y:S01]  /*0520*/  IMAD.MOV.U32 R12, RZ, RZ, RZ ;  /* 0x000000ffff0c7224 */ /* 0x000fe200078e00ff */
[----:B------:R-:W-:Y:S01]  /*0530*/  BSSY B0, `(.L_x_5) ;  /* 0x000004a000007945 */ /* 0x000fe20003800000 */
[----:B0-----:R-:W-:Y:S01]  /*0540*/  IABS R11, R3 ;  /* 0x00000003000b7213 */ /* 0x001fe20000000000 */
[C---:B------:R-:W-:Y:S01]  /*0550*/  VIADD R2, R3.reuse, 0xffffffff ;  /* 0xffffffff03027836 */ /* 0x040fe20000000000 */
[----:B------:R-:W-:Y:S02]  /*0560*/  ISETP.NE.AND P3, PT, R3, RZ, PT ;  /* 0x000000ff0300720c */ /* 0x000fe40003f65270 */
[----:B------:R-:W0:Y:S01]  /*0570*/  I2F.RP R15, R11 ;  /* 0x0000000b000f7306 */ /* 0x000e220000209400 */
[----:B------:R-:W-:-:S05]  /*0580*/  IMAD.IADD R4, R2, 0x1, R11 ;  /* 0x0000000102047824 */ /* 0x000fca00078e020b */
[----:B------:R-:W-:Y:S02]  /*0590*/  IABS R8, R4 ;  /* 0x0000000400087213 */ /* 0x000fe40000000000 */
[----:B0-----:R-:W0:Y:S02]  /*05a0*/  MUFU.RCP R14, R15 ;  /* 0x0000000f000e7308 */ /* 0x001e240000001000 */
[----:B0-----:R-:W-:-:S06]  /*05b0*/  VIADD R14, R14, 0xffffffe ;  /* 0x0ffffffe0e0e7836 */ /* 0x001fcc0000000000 */
[----:B------:R-:W0:Y:S02]  /*05c0*/  F2I.FTZ.U32.TRUNC.NTZ R13, R14 ;  /* 0x0000000e000d7305 */ /* 0x000e24000021f000 */
[----:B0-----:R-:W-:-:S04]  /*05d0*/  IMAD.MOV R10, RZ, RZ, -R13 ;  /* 0x000000ffff0a7224 */ /* 0x001fc800078e0a0d */
[----:B------:R-:W-:-:S04]  /*05e0*/  IMAD R10, R10, R11, RZ ;  /* 0x0000000b0a0a7224 */ /* 0x000fc800078e02ff */
[----:B------:R-:W-:-:S04]  /*05f0*/  IMAD.HI.U32 R13, R13, R10, R12 ;  /* 0x0000000a0d0d7227 */ /* 0x000fc800078e000c */
[----:B------:R-:W-:-:S04]  /*0600*/  IMAD.MOV.U32 R12, RZ, RZ, R8 ;  /* 0x000000ffff0c7224 */ /* 0x000fc800078e0008 */
[----:B------:R-:W-:-:S04]  /*0610*/  IMAD.HI.U32 R8, R13, R12, RZ ;  /* 0x0000000c0d087227 */ /* 0x000fc800078e00ff */
[----:B------:R-:W-:-:S04]  /*0620*/  IMAD.MOV R10, RZ, RZ, -R8 ;  /* 0x000000ffff0a7224 */ /* 0x000fc800078e0a08 */
[----:B------:R-:W-:-:S05]  /*0630*/  IMAD R10, R11, R10, R12 ;  /* 0x0000000a0b0a7224 */ /* 0x000fca00078e020c */
[----:B------:R-:W-:-:S13]  /*0640*/  ISETP.GT.U32.AND P1, PT, R11, R10, PT ;  /* 0x0000000a0b00720c */ /* 0x000fda0003f24070 */
[----:B------:R-:W-:Y:S02]  /*0650*/  @!P1 IMAD.IADD R10, R10, 0x1, -R11 ;  /* 0x000000010a0a9824 */ /* 0x000fe400078e0a0b */
[----:B------:R-:W-:Y:S01]  /*0660*/  @!P1 VIADD R8, R8, 0x1 ;  /* 0x0000000108089836 */ /* 0x000fe20000000000 */
[----:B------:R-:W-:Y:S02]  /*0670*/  ISETP.NE.AND P1, PT, R3, RZ, PT ;  /* 0x000000ff0300720c */ /* 0x000fe40003f25270 */
[-C--:B------:R-:W-:Y:S02]  /*0680*/  ISETP.GE.U32.AND P2, PT, R10, R11.reuse, PT ;  /* 0x0000000b0a00720c */ /* 0x080fe40003f46070 */
[C---:B------:R-:W-:Y:S02]  /*0690*/  LOP3.LUT R10, R4.reuse, R11, RZ, 0x3c, !PT ;  /* 0x0000000b040a7212 */ /* 0x040fe400078e3cff */
[----:B------:R-:W-:Y:S02]  /*06a0*/  LOP3.LUT R4, R4, R3, RZ, 0x3c, !PT ;  /* 0x0000000304047212 */ /* 0x000fe400078e3cff */
[----:B------:R-:W-:-:S02]  /*06b0*/  ISETP.GE.AND P0, PT, R10, RZ, PT ;  /* 0x000000ff0a00720c */ /* 0x000fc40003f06270 */
[----:B------:R-:W-:-:S05]  /*06c0*/  SHF.R.S32.HI R10, RZ, 0x1f, R3 ;  /* 0x0000001fff0a7819 */ /* 0x000fca0000011403 */
[----:B------:R-:W-:Y:S01]  /*06d0*/  @P2 VIADD R8, R8, 0x1 ;  /* 0x0000000108082836 */ /* 0x000fe20000000000 */
[----:B------:R-:W-:-:S03]  /*06e0*/  ISETP.GT.AND P2, PT, R3, RZ, PT ;  /* 0x000000ff0300720c */ /* 0x000fc60003f44270 */
[----:B------:R-:W-:-:S04]  /*06f0*/  IMAD.MOV.U32 R16, RZ, RZ, R8 ;  /* 0x000000ffff107224 */ /* 0x000fc800078e0008 */
[----:B------:R-:W-:Y:S01]  /*0700*/  @!P0 IMAD.MOV R16, RZ, RZ, -R16 ;  /* 0x000000ffff108224 */ /* 0x000fe200078e0a10 */
[----:B------:R-:W-:Y:S01]  /*0710*/  @!P1 LOP3.LUT R16, RZ, R11, RZ, 0x33, !PT ;  /* 0x0000000bff109212 */ /* 0x000fe200078e33ff */
[----:B------:R-:W-:Y:S01]  /*0720*/  IMAD.MOV.U32 R11, RZ, RZ, R8 ;  /* 0x000000ffff0b7224 */ /* 0x000fe200078e0008 */
[----:B------:R-:W-:Y:S02]  /*0730*/  ISETP.GE.AND P1, PT, R4, RZ, PT ;  /* 0x000000ff0400720c */ /* 0x000fe40003f26270 */
[----:B------:R-:W-:Y:S02]  /*0740*/  ISETP.LT.U32.AND P0, PT, R9, R16, PT ;  /* 0x000000100900720c */ /* 0x000fe40003f01070 */
[----:B------:R-:W-:Y:S02]  /*0750*/  SHF.R.S32.HI R4, RZ, 0x1f, R16 ;  /* 0x0000001fff047819 */ /* 0x000fe40000011410 */
[----:B------:R-:W-:Y:S01]  /*0760*/  LEA.HI.SX32 R8, R3, 0x1, 0x1 ;  /* 0x0000000103087811 */ /* 0x000fe200078f0aff */
[----:B------:R-:W-:Y:S01]  /*0770*/  @!P2 IMAD.MOV R8, RZ, RZ, R10 ;  /* 0x000000ffff08a224 */ /* 0x000fe200078e020a */
[----:B------:R-:W-:-:S04]  /*0780*/  ISETP.LT.AND.EX P0, PT, R25, R4, PT, P0 ;  /* 0x000000041900720c */ /* 0x000fc80003f01300 */
[C---:B------:R-:W-:Y:S01]  /*0790*/  SEL R15, R25.reuse, R4, P0 ;  /* 0x00000004190f7207 */ /* 0x040fe20000000000 */
[----:B------:R-:W-:Y:S01]  /*07a0*/  @!P1 IMAD.MOV R11, RZ, RZ, -R11 ;  /* 0x000000ffff0b9224 */ /* 0x000fe200078e0a0b */
[----:B------:R-:W-:Y:S02]  /*07b0*/  @!P3 LOP3.LUT R11, RZ, R3, RZ, 0x33, !PT ;  /* 0x00000003ff0bb212 */ /* 0x000fe400078e33ff */
[----:B------:R-:W-:Y:S02]  /*07c0*/  LOP3.LUT R4, R25, R15, RZ, 0xfc, !PT ;  /* 0x0000000f19047212 */ /* 0x000fe400078efcff */
[----:B------:R-:W-:Y:S01]  /*07d0*/  SEL R16, R9, R16, P0 ;  /* 0x0000001009107207 */ /* 0x000fe20000000000 */
[----:B------:R-:W-:Y:S01]  /*07e0*/  IMAD R3, R11, R8, RZ ;  /* 0x000000080b037224 */ /* 0x000fe200078e02ff */
        /* <DEDUP_REMOVED lines=8> */
[----:B------:R-:W-:Y:S02]  /*0870*/  MOV R36, R22 ;  /* 0x0000001600247202 */ /* 0x000fe40000000f00 */
[----:B------:R-:W-:Y:S01]  /*0880*/  MOV R37, R23 ;  /* 0x0000001700257202 */ /* 0x000fe20000000f00 */
[----:B------:R-:W-:Y:S05]  /*0890*/  BRA `(.L_x_7) ;  /* 0x00000000004c7947 */ /* 0x000fea0003800000 */
.L_x_6:
[----:B------:R-:W0:Y:S01]  /*08a0*/  I2F.U32.RP R8, R16 ;  /* 0x0000001000087306 */ /* 0x000e220000209000 */
[----:B------:R-:W-:Y:S01]  /*08b0*/  HFMA2.MMA R10, -RZ, RZ, 0, 0 ;  /* 0x00000000ff0a7435 */ /* 0x000fe200000001ff */
[----:B------:R-:W-:Y:S02]  /*08c0*/  ISETP.NE.U32.AND P0, PT, R16, RZ, PT ;  /* 0x000000ff1000720c */ /* 0x000fe40003f05070 */
[----:B------:R-:W-:-:S04]  /*08d0*/  MOV R37, RZ ;  /* 0x000000ff00257202 */ /* 0x000fc80000000f00 */
[----:B0-----:R-:W0:Y:S02]  /*08e0*/  MUFU.RCP R11, R8 ;  /* 0x00000008000b7308 */ /* 0x001e240000001000 */
[----:B0-----:R-:W-:-:S06]  /*08f0*/  VIADD R11, R11, 0xffffffe ;  /* 0x0ffffffe0b0b7836 */ /* 0x001fcc0000000000 */
[----:B------:R-:W0:Y:S02]  /*0900*/  F2I.FTZ.U32.TRUNC.NTZ R11, R11 ;  /* 0x0000000b000b7305 */ /* 0x000e24000021f000 */
[----:B0-----:R-:W-:-:S04]  /*0910*/  IMAD.MOV R4, RZ, RZ, -R11 ;  /* 0x000000ffff047224 */ /* 0x001fc800078e0a0b */
[----:B------:R-:W-:-:S04]  /*0920*/  IMAD R13, R4, R16, RZ ;  /* 0x00000010040d7224 */ /* 0x000fc800078e02ff */
        /* <DEDUP_REMOVED lines=10> */
.L_x_7:
[----:B------:R-:W-:Y:S05]  /*09d0*/  BSYNC B0 ;  /* 0x0000000000007941 */ /* 0x000fea0003800000 */
.L_x_5:
[----:B------:R-:W0:Y:S01]  /*09e0*/  LDC R8, c[0x0][0x2c4] ;  /* 0x0000b100ff087b82 */ /* 0x000e220000000800 */
[----:B------:R-:W-:Y:S01]  /*09f0*/  ULDC UR4, c[0x0][0x270] ;  /* 0x00009c0000047ab9 */ /* 0x000fe20000000800 */
[----:B------:R-:W-:Y:S01]  /*0a00*/  IABS R11, R3 ;  /* 0x00000003000b7213 */ /* 0x000fe20000000000 */
[----:B------:R-:W-:Y:S01]  /*0a10*/  IMAD.MOV.U32 R18, RZ, RZ, RZ ;  /* 0x000000ffff127224 */ /* 0x000fe200078e00ff */
[----:B------:R-:W1:Y:S01]  /*0a20*/  S2R R35, SR_TID.X ;  /* 0x0000000000237919 */ /* 0x000e620000002100 */
[----:B------:R-:W-:Y:S01]  /*0a30*/  BSSY B0, `(.L_x_8) ;  /* 0x0000078000007945 */ /* 0x000fe20003800000 */
[----:B------:R-:W2:Y:S08]  /*0a40*/  I2F.RP R14, R11 ;  /* 0x0000000b000e7306 */ /* 0x000eb00000209400 */
[----:B--2---:R-:W2:Y:S01]  /*0a50*/  MUFU.RCP R4, R14 ;  /* 0x0000000e00047308 */ /* 0x004ea20000001000 */
[----:B0-----:R-:W-:Y:S01]  /*0a60*/  IMAD R9, R8, UR4, RZ ;  /* 0x0000000408097c24 */ /* 0x001fe2000f8e02ff */
[----:B------:R-:W-:Y:S01]  /*0a70*/  IABS R10, R8 ;  /* 0x00000008000a7213 */ /* 0x000fe20000000000 */
[----:B------:R-:W-:-:S03]  /*0a80*/  UIADD3 UR4, UR4, -0x1, URZ ;  /* 0xffffffff04047890 */ /* 0x000fc6000fffe03f */
[----:B------:R-:W-:Y:S02]  /*0a90*/  IABS R13, R9 ;  /* 0x00000009000d7213 */ /* 0x000fe40000000000 */
[----:B------:R-:W0:Y:S01]  /*0aa0*/  I2F.RP R17, R10 ;  /* 0x0000000a00117306 */ /* 0x000e220000209400 */
[----:B------:R-:W-:Y:S02]  /*0ab0*/  ISETP.NE.AND P5, PT, R9, RZ, PT ;  /* 0x000000ff0900720c */ /* 0x000fe40003fa5270 */
[----:B------:R-:W-:Y:S01]  /*0ac0*/  IMAD.IADD R22, R2, 0x1, R13 ;  /* 0x0000000102167824 */ /* 0x000fe200078e020d */
[----:B------:R-:W-:-:S04]  /*0ad0*/  IABS R2, R3 ;  /* 0x0000000300027213 */ /* 0x000fc80000000000 */
[----:B------:R-:W3:Y:S01]  /*0ae0*/  I2F.RP R21, R13 ;  /* 0x0000000d00157306 */ /* 0x000ee20000209400 */
[----:B--2---:R-:W-:Y:S02]  /*0af0*/  VIADD R4, R4, 0xffffffe ;  /* 0x0ffffffe04047836 */ /* 0x004fe40000000000 */
[----:B------:R-:W-:-:S05]  /*0b00*/  IMAD.MOV R2, RZ, RZ, -R2 ;  /* 0x000000ffff027224 */ /* 0x000fca00078e0a02 */
[----:B0-----:R-:W0:Y:S08]  /*0b10*/  MUFU.RCP R24, R17 ;  /* 0x0000001100187308 */ /* 0x001e300000001000 */
[----:B---3--:R-:W2:Y:S08]  /*0b20*/  MUFU.RCP R28, R21 ;  /* 0x00000015001c7308 */ /* 0x008eb00000001000 */
[----:B------:R-:W3:Y:S01]  /*0b30*/  F2I.FTZ.U32.TRUNC.NTZ R19, R4 ;  /* 0x0000000400137305 */ /* 0x000ee2000021f000 */
[----:B0-----:R-:W-:-:S07]  /*0b40*/  VIADD R24, R24, 0xffffffe ;  /* 0x0ffffffe18187836 */ /* 0x001fce0000000000 */
[----:B------:R-:W0:Y:S01]  /*0b50*/  F2I.FTZ.U32.TRUNC.NTZ R25, R24 ;  /* 0x0000001800197305 */ /* 0x000e22000021f000 */
[----:B--2---:R-:W-:Y:S02]  /*0b60*/  VIADD R28, R28, 0xffffffe ;  /* 0x0ffffffe1c1c7836 */ /* 0x004fe40000000000 */
[----:B---3--:R-:W-:-:S05]  /*0b70*/  IMAD.MOV R12, RZ, RZ, -R19 ;  /* 0x000000ffff0c7224 */ /* 0x008fca00078e0a13 */
[----:B------:R-:W2:Y:S01]  /*0b80*/  F2I.FTZ.U32.TRUNC.NTZ R29, R28 ;  /* 0x0000001c001d7305 */ /* 0x000ea2000021f000 */
[----:B------:R-:W-:Y:S02]  /*0b90*/  VIADD R4, R11, UR4 ;  /* 0x000000040b047c36 */ /* 0x000fe40008000000 */
[----:B------:R-:W-:-:S04]  /*0ba0*/  IMAD R12, R12, R11, RZ ;  /* 0x0000000b0c0c7224 */ /* 0x000fc800078e02ff */
[----:B------:R-:W-:Y:S01]  /*0bb0*/  IMAD.HI.U32 R12, R19, R12, R18 ;  /* 0x0000000c130c7227 */ /* 0x000fe200078e0012 */
[----:B------:R-:W-:Y:S02]  /*0bc0*/  IABS R18, R9 ;  /* 0x0000000900127213 */ /* 0x000fe40000000000 */
[----:B------:R-:W-:Y:S01]  /*0bd0*/  IABS R19, R22 ;  /* 0x0000001600137213 */ /* 0x000fe20000000000 */
[----:B0-----:R-:W-:Y:S02]  /*0be0*/  IMAD.MOV R17, RZ, RZ, -R25 ;  /* 0x000000ffff117224 */ /* 0x001fe400078e0a19 */
[----:B------:R-:W-:Y:S02]  /*0bf0*/  IMAD.MOV R18, RZ, RZ, -R18 ;  /* 0x000000ffff127224 */ /* 0x000fe400078e0a12 */
[----:B--2---:R-:W-:Y:S02]  /*0c00*/  IMAD.MOV R14, RZ, RZ, -R29 ;  /* 0x000000ffff0e7224 */ /* 0x004fe400078e0a1d */
[----:B------:R-:W-:-:S02]  /*0c10*/  IMAD.MOV.U32 R28, RZ, RZ, RZ ;  /* 0x000000ffff1c7224 */ /* 0x000fc400078e00ff */
[----:B------:R-:W-:Y:S02]  /*0c20*/  IMAD R14, R14, R13, RZ ;  /* 0x0000000d0e0e7224 */ /* 0x000fe400078e02ff */
[----:B------:R-:W-:Y:S02]  /*0c30*/  IMAD R17, R17, R10, RZ ;  /* 0x0000000a11117224 */ /* 0x000fe400078e02ff */
[----:B------:R-:W-:-:S04]  /*0c40*/  IMAD.HI.U32 R14, R29, R14, R28 ;  /* 0x0000000e1d0e7227 */ /* 0x000fc800078e001c */
[----:B------:R-:W-:Y:S02]  /*0c50*/  IMAD.MOV.U32 R24, RZ, RZ, RZ ;  /* 0x000000ffff187224 */ /* 0x000fe400078e00ff */
[----:B------:R-:W-:Y:S01]  /*0c60*/  IMAD.HI.U32 R21, R14, R19, RZ ;  /* 0x000000130e157227 */ /* 0x000fe200078e00ff */
[----:B------:R-:W-:-:S03]  /*0c70*/  IABS R14, R4 ;  /* 0x00000004000e7213 */ /* 0x000fc60000000000 */
[----:B------:R-:W-:Y:S02]  /*0c80*/  IMAD R18, R21, R18, R19 ;  /* 0x0000001215127224 */ /* 0x000fe400078e0213 */
[----:B------:R-:W-:-:S03]  /*0c90*/  IMAD.HI.U32 R24, R25, R17, R24 ;  /* 0x0000001119187227 */ /* 0x000fc600078e0018 */
[----:B------:R-:W-:Y:S01]  /*0ca0*/  ISETP.GT.U32.AND P4, PT, R13, R18, PT ;  /* 0x000000120d00720c */ /* 0x000fe20003f84070 */
[----:B------:R-:W-:-:S04]  /*0cb0*/  IMAD.HI.U32 R17, R12, R14, RZ ;  /* 0x0000000e0c117227 */ /* 0x000fc800078e00ff */
[----:B------:R-:W-:-:S04]  /*0cc0*/  IMAD.HI.U32 R24, R24, R19, RZ ;  /* 0x0000001318187227 */ /* 0x000fc800078e00ff */
[----:B------:R-:W-:Y:S01]  /*0cd0*/  IMAD R14, R17, R2, R14 ;  /* 0x00000002110e7224 */ /* 0x000fe200078e020e */
[----:B------:R-:W-:-:S03]  /*0ce0*/  IADD3 R2, -R24, RZ, RZ ;  /* 0x000000ff18027210 */ /* 0x000fc60007ffe1ff */
[----:B------:R-:W-:Y:S01]  /*0cf0*/  @!P4 IMAD.IADD R18, R18, 0x1, -R13 ;  /* 0x000000011212c824 */ /* 0x000fe200078e0a0d */
[----:B------:R-:W-:Y:S01]  /*0d00*/  ISETP.GT.U32.AND P3, PT, R11, R14, PT ;  /* 0x0000000e0b00720c */ /* 0x000fe20003f64070 */
[----:B------:R-:W-:Y:S01]  /*0d10*/  IMAD R19, R10, R2, R19 ;  /* 0x000000020a137224 */ /* 0x000fe200078e0213 */
[-C--:B------:R-:W-:Y:S01]  /*0d20*/  LOP3.LUT R2, R22, R13.reuse, RZ, 0x3c, !PT ;  /* 0x0000000d16027212 */ /* 0x080fe200078e3cff */
[----:B------:R-:W-:Y:S01]  /*0d30*/  @!P4 VIADD R21, R21, 0x1 ;  /* 0x000000011515c836 */ /* 0x000fe20000000000 */
[----:B------:R-:W-:Y:S02]  /*0d40*/  ISETP.GE.U32.AND P2, PT, R18, R13, PT ;  /* 0x0000000d1200720c */ /* 0x000fe40003f46070 */
[----:B------:R-:W-:Y:S02]  /*0d50*/  ISETP.GT.U32.AND P0, PT, R10, R19, PT ;  /* 0x000000130a00720c */ /* 0x000fe40003f04070 */
[----:B------:R-:W-:Y:S02]  /*0d60*/  ISETP.GE.AND P1, PT, R2, RZ, PT ;  /* 0x000000ff0200720c */ /* 0x000fe40003f26270 */
[----:B------:R-:W-:-:S02]  /*0d70*/  LOP3.LUT R2, R4, R11, RZ, 0x3c, !PT ;  /* 0x0000000b04027212 */ /* 0x000fc400078e3cff */
[----:B------:R-:W-:Y:S01]  /*0d80*/  LOP3.LUT R22, R22, R8, RZ, 0x3c, !PT ;  /* 0x0000000816167212 */ /* 0x000fe200078e3cff */
[----:B------:R-:W-:Y:S02]  /*0d90*/  @!P3 IMAD.IADD R14, R14, 0x1, -R11 ;  /* 0x000000010e0eb824 */ /* 0x000fe400078e0a0b */
[----:B------:R-:W-:Y:S01]  /*0da0*/  @!P3 VIADD R17, R17, 0x1 ;  /* 0x000000011111b836 */ /* 0x000fe20000000000 */
[----:B------:R-:W-:Y:S01]  /*0db0*/  ISETP.NE.AND P3, PT, R3, RZ, PT ;  /* 0x000000ff0300720c */ /* 0x000fe20003f65270 */
[----:B------:R-:W-:Y:S01]  /*0dc0*/  @P2 VIADD R21, R21, 0x1 ;  /* 0x0000000115152836 */ /* 0x000fe20000000000 */
[----:B------:R-:W-:Y:S01]  /*0dd0*/  ISETP.GE.U32.AND P6, PT, R14, R11, PT ;  /* 0x0000000b0e00720c */ /* 0x000fe20003fc6070 */
[----:B------:R-:W-:Y:S01]  /*0de0*/  @!P0 IMAD.IADD R19, R19, 0x1, -R10 ;  /* 0x0000000113138824 */ /* 0x000fe200078e0a0a */
[----:B------:R-:W-:Y:S01]  /*0df0*/  ISETP.GE.AND P2, PT, R2, RZ, PT ;  /* 0x000000ff0200720c */ /* 0x000fe20003f46270 */
[----:B------:R-:W-:Y:S01]  /*0e00*/  @!P1 IMAD.MOV R21, RZ, RZ, -R21 ;  /* 0x000000ffff159224 */ /* 0x000fe200078e0a15 */
[----:B------:R-:W-:Y:S01]  /*0e10*/  @!P5 LOP3.LUT R21, RZ, R13, RZ, 0x33, !PT ;  /* 0x0000000dff15d212 */ /* 0x000fe200078e33ff */
[----:B------:R-:W-:Y:S01]  /*0e20*/  @!P0 VIADD R24, R24, 0x1 ;  /* 0x0000000118188836 */ /* 0x000fe20000000000 */
[----:B------:R-:W-:-:S02]  /*0e30*/  ISETP.GE.U32.AND P4, PT, R19, R10, PT ;  /* 0x0000000a1300720c */ /* 0x000fc40003f86070 */
[----:B------:R-:W-:Y:S02]  /*0e40*/  ISETP.LT.U32.AND P0, PT, R6, R21, PT ;  /* 0x000000150600720c */ /* 0x000fe40003f01070 */
[----:B------:R-:W-:Y:S02]  /*0e50*/  SHF.R.S32.HI R13, RZ, 0x1f, R21 ;  /* 0x0000001fff0d7819 */ /* 0x000fe40000011415 */
[----:B------:R-:W-:Y:S02]  /*0e60*/  ISETP.GE.AND P1, PT, R22, RZ, PT ;  /* 0x000000ff1600720c */ /* 0x000fe40003f26270 */
[----:B------:R-:W-:Y:S02]  /*0e70*/  @P6 IADD3 R17, R17, 0x1, RZ ;  /* 0x0000000111116810 */ /* 0x000fe40007ffe0ff */
[-C--:B------:R-:W-:Y:S02]  /*0e80*/  ISETP.LT.AND.EX P0, PT, R7, R13.reuse, PT, P0 ;  /* 0x0000000d0700720c */ /* 0x080fe40003f01300 */
[----:B------:R-:W-:Y:S01]  /*0e90*/  ISETP.GT.AND P5, PT, R9, RZ, PT ;  /* 0x000000ff0900720c */ /* 0x000fe20003fa4270 */
[----:B------:R-:W-:Y:S01]  /*0ea0*/  @!P2 IMAD.MOV R17, RZ, RZ, -R17 ;  /* 0x000000ffff11a224 */ /* 0x000fe200078e0a11 */
[----:B------:R-:W-:Y:S01]  /*0eb0*/  SEL R10, R7, R13, P0 ;  /* 0x0000000d070a7207 */ /* 0x000fe20000000000 */
[----:B------:R-:W-:Y:S01]  /*0ec0*/  @P4 VIADD R24, R24, 0x1 ;  /* 0x0000000118184836 */ /* 0x000fe20000000000 */
[----:B------:R-:W-:-:S02]  /*0ed0*/  @!P3 LOP3.LUT R17, RZ, R11, RZ, 0x33, !PT ;  /* 0x0000000bff11b212 */ /* 0x000fc400078e33ff */
[----:B------:R-:W-:Y:S01]  /*0ee0*/  SHF.R.S32.HI R2, RZ, 0x1f, R9 ;  /* 0x0000001fff027819 */ /* 0x000fe20000011409 */
[----:B------:R-:W-:Y:S01]  /*0ef0*/  @!P1 IMAD.MOV R24, RZ, RZ, -R24 ;  /* 0x000000ffff189224 */ /* 0x000fe200078e0a18 */
[----:B------:R-:W-:Y:S02]  /*0f00*/  LEA.HI.SX32 R11, R9, 0x1, 0x1 ;  /* 0x00000001090b7811 */ /* 0x000fe400078f0aff */
[----:B------:R-:W-:Y:S02]  /*0f10*/  LOP3.LUT R9, R7, R10, RZ, 0xfc, !PT ;  /* 0x0000000a07097212 */ /* 0x000fe400078efcff */
[----:B------:R-:W-:Y:S01]  /*0f20*/  ISETP.NE.AND P2, PT, R8, RZ, PT ;  /* 0x000000ff0800720c */ /* 0x000fe20003f45270 */
[----:B------:R-:W-:Y:S01]  /*0f30*/  @!P5 IMAD.MOV R11, RZ, RZ, R2 ;  /* 0x000000ffff0bd224 */ /* 0x000fe200078e0202 */
[----:B------:R-:W-:Y:S02]  /*0f40*/  ISETP.NE.U32.AND P1, PT, R9, RZ, PT ;  /* 0x000000ff0900720c */ /* 0x000fe40003f25070 */
[----:B------:R-:W-:-:S02]  /*0f50*/  ISETP.LT.U32.AND P3, PT, R36, R17, PT ;  /* 0x000000112400720c */ /* 0x000fc40003f61070 */
[----:B------:R-:W-:Y:S02]  /*0f60*/  SHF.R.S32.HI R13, RZ, 0x1f, R17 ;  /* 0x0000001fff0d7819 */ /* 0x000fe40000011411 */
[----:B------:R-:W-:Y:S02]  /*0f70*/  SEL R12, R6, R21, P0 ;  /* 0x00000015060c7207 */ /* 0x000fe40000000000 */
[----:B------:R-:W-:-:S03]  /*0f80*/  ISETP.LT.AND.EX P3, PT, R37, R13, PT, P3 ;  /* 0x0000000d2500720c */ /* 0x000fc60003f61330 */
[----:B------:R-:W-:Y:S02]  /*0f90*/  @!P2 LOP3.LUT R24, RZ, R8, RZ, 0x33, !PT ;  /* 0x00000008ff18a212 */ /* 0x000fe400078e33ff */
[----:B------:R-:W-:Y:S02]  /*0fa0*/  SEL R14, R36, R17, P3 ;  /* 0x00000011240e7207 */ /* 0x000fe40001800000 */
[----:B------:R-:W-:Y:S01]  /*0fb0*/  SEL R13, R37, R13, P3 ;  /* 0x0000000d250d7207 */ /* 0x000fe20001800000 */
[----:B------:R-:W-:Y:S01]  /*0fc0*/  IMAD R2, R24, R11, RZ ;  /* 0x0000000b18027224 */ /* 0x000fe200078e02ff */
[----:B-1----:R-:W-:Y:S06]  /*0fd0*/  @!P1 BRA `(.L_x_9) ;  /* 0x0000000000249947 */ /* 0x002fec0003800000 */
        /* <DEDUP_REMOVED lines=9> */
.L_x_9:
[----:B------:R-:W0:Y:S01]  /*1070*/  I2F.U32.RP R11, R12 ;  /* 0x0000000c000b7306 */ /* 0x000e220000209000 */
[----:B------:R-:W-:Y:S01]  /*1080*/  IMAD.MOV.U32 R8, RZ, RZ, RZ ;  /* 0x000000ffff087224 */ /* 0x000fe200078e00ff */
[----:B------:R-:W-:-:S06]  /*1090*/  ISETP.NE.U32.AND P0, PT, R12, RZ, PT ;  /* 0x000000ff0c00720c */ /* 0x000fcc0003f05070 */
[----:B0-----:R-:W0:Y:S02]  /*10a0*/  MUFU.RCP R9, R11 ;  /* 0x0000000b00097308 */ /* 0x001e240000001000 */
[----:B0-----:R-:W-:-:S06]  /*10b0*/  IADD3 R9, R9, 0xffffffe, RZ ;  /* 0x0ffffffe09097810 */ /* 0x001fcc0007ffe0ff */
[----:B------:R-:W0:Y:S02]  /*10c0*/  F2I.FTZ.U32.TRUNC.NTZ R9, R9 ;  /* 0x0000000900097305 */ /* 0x000e24000021f000 */
[----:B0-----:R-:W-:-:S05]  /*10d0*/  IADD3 R7, RZ, -R9, RZ ;  /* 0x80000009ff077210 */ /* 0x001fca0007ffe0ff */
[----:B------:R-:W-:-:S04]  /*10e0*/  IMAD R7, R7, R12, RZ ;  /* 0x0000000c07077224 */ /* 0x000fc800078e02ff */
[----:B------:R-:W-:-:S06]  /*10f0*/  IMAD.HI.U32 R7, R9, R7, R8 ;  /* 0x0000000709077227 */ /* 0x000fcc00078e0008 */
[----:B------:R-:W-:-:S05]  /*1100*/  IMAD.HI.U32 R8, R7, R6, RZ ;  /* 0x0000000607087227 */ /* 0x000fca00078e00ff */
[----:B------:R-:W-:-:S05]  /*1110*/  IADD3 R7, -R8, RZ, RZ ;  /* 0x000000ff08077210 */ /* 0x000fca0007ffe1ff */
[----:B------:R-:W-:-:S05]  /*1120*/  IMAD R7, R12, R7, R6 ;  /* 0x000000070c077224 */ /* 0x000fca00078e0206 */
[----:B------:R-:W-:-:S13]  /*1130*/  ISETP.GE.U32.AND P2, PT, R7, R12, PT ;  /* 0x0000000c0700720c */ /* 0x000fda0003f46070 */
[----:B------:R-:W-:Y:S01]  /*1140*/  @P2 IMAD.IADD R7, R7, 0x1, -R12 ;  /* 0x0000000107072824 */ /* 0x000fe200078e0a0c */
[----:B------:R-:W-:-:S04]  /*1150*/  @P2 IADD3 R8, R8, 0x1, RZ ;  /* 0x0000000108082810 */ /* 0x000fc80007ffe0ff */
[----:B------:R-:W-:Y:S01]  /*1160*/  ISETP.GE.U32.AND P1, PT, R7, R12, PT ;  /* 0x0000000c0700720c */ /* 0x000fe20003f26070 */
[----:B------:R-:W-:-:S12]  /*1170*/  IMAD.MOV.U32 R7, RZ, RZ, RZ ;  /* 0x000000ffff077224 */ /* 0x000fd800078e00ff */
[----:B------:R-:W-:Y:S01]  /*1180*/  @P1 VIADD R8, R8, 0x1 ;  /* 0x0000000108081836 */ /* 0x000fe20000000000 */
[----:B------:R-:W-:-:S04]  /*1190*/  @!P0 LOP3.LUT R8, RZ, R12, RZ, 0x33, !PT ;  /* 0x0000000cff088212 */ /* 0x000fc800078e33ff */
[----:B------:R-:W-:Y:S02]  /*11a0*/  MOV R6, R8 ;  /* 0x0000000800067202 */ /* 0x000fe40000000f00 */
.L_x_10:
[----:B------:R-:W-:Y:S05]  /*11b0*/  BSYNC B0 ;  /* 0x0000000000007941 */ /* 0x000fea0003800000 */
.L_x_8:
[----:B------:R-:W-:Y:S01]  /*11c0*/  SHF.R.S32.HI R32, RZ, 0x1f, R35 ;  /* 0x0000001fff207819 */ /* 0x000fe20000011423 */
[----:B------:R-:W-:Y:S01]  /*11d0*/  ULDC UR5, c[0x0][0x3c4] ;  /* 0x0000f10000057ab9 */ /* 0x000fe20000000800 */
[----:B------:R-:W-:Y:S01]  /*11e0*/  IADD3 R8, P0, R20, -UR7, RZ ;  /* 0x8000000714087c10 */ /* 0x000fe2000ff1e0ff */
[----:B------:R-:W-:Y:S01]  /*11f0*/  ULDC.64 UR8, c[0x0][0x208] ;  /* 0x0000820000087ab9 */ /* 0x000fe20000000a00 */
[----:B------:R-:W-:Y:S02]  /*1200*/  LEA.HI R11, R32, R35, RZ, 0x2 ;  /* 0x00000023200b7211 */ /* 0x000fe400078f10ff */
[----:B------:R-:W-:Y:S02]  /*1210*/  IADD3.X R9, R5, ~UR6, RZ, P0, !PT ;  /* 0x8000000605097c10 */ /* 0x000fe400087fe4ff */
[----:B------:R-:W-:Y:S02]  /*1220*/  LOP3.LUT R18, R11, 0xfffffffc, RZ, 0xc0, !PT ;  /* 0xfffffffc0b127812 */ /* 0x000fe400078ec0ff */
[----:B------:R-:W-:-:S03]  /*1230*/  SHF.R.S32.HI R11, RZ, 0x2, R11 ;  /* 0x00000002ff0b7819 */ /* 0x000fc6000001140b */
[----:B------:R-:W-:Y:S02]  /*1240*/  IMAD.IADD R17, R35, 0x1, -R18 ;  /* 0x0000000123117824 */ /* 0x000fe400078e0a12 */
[C---:B------:R-:W-:Y:S02]  /*1250*/  VIADD R21, R11.reuse, 0x20 ;  /* 0x000000200b157836 */ /* 0x040fe40000000000 */
[C---:B------:R-:W-:Y:S01]  /*1260*/  VIADD R31, R11.reuse, 0x40 ;  /* 0x000000400b1f7836 */ /* 0x040fe20000000000 */
[----:B------:R-:W-:Y:S01]  /*1270*/  ISETP.GT.U32.AND P3, PT, R8, R17, PT ;  /* 0x000000110800720c */ /* 0x000fe20003f64070 */
[----:B------:R-:W-:Y:S01]  /*1280*/  VIADD R30, R11, 0x60 ;  /* 0x000000600b1e7836 */ /* 0x000fe20000000000 */
[----:B------:R-:W-:Y:S02]  /*1290*/  SHF.R.S32.HI R8, RZ, 0x1f, R17 ;  /* 0x0000001fff087819 */ /* 0x000fe40000011411 */
[----:B------:R-:W-:Y:S02]  /*12a0*/  IADD3 R40, P0, R17, UR7, RZ ;  /* 0x0000000711287c10 */ /* 0x000fe4000ff1e0ff */
[----:B------:R-:W-:-:S02]  /*12b0*/  ISETP.GT.AND.EX P3, PT, R9, R8, PT, P3 ;  /* 0x000000080900720c */ /* 0x000fc40003f64330 */
[----:B------:R-:W-:Y:S02]  /*12c0*/  IADD3.X R41, R8, UR6, RZ, P0, !PT ;  /* 0x0000000608297c10 */ /* 0x000fe400087fe4ff */
[----:B------:R-:W-:Y:S02]  /*12d0*/  ISETP.GE.OR P1, PT, R11, UR5, !P3 ;  /* 0x000000050b007c0c */ /* 0x000fe4000df26670 */
[----:B------:R-:W-:Y:S02]  /*12e0*/  ISETP.GE.OR P5, PT, R21, UR5, !P3 ;  /* 0x0000000515007c0c */ /* 0x000fe4000dfa6670 */
[----:B------:R-:W-:Y:S02]  /*12f0*/  ISETP.GE.OR P4, PT, R31, UR5, !P3 ;  /* 0x000000051f007c0c */ /* 0x000fe4000df86670 */
[----:B------:R-:W-:-:S07]  /*1300*/  ISETP.GE.OR P3, PT, R30, UR5, !P3 ;  /* 0x000000051e007c0c */ /* 0x000fce000df66670 */
[----:B------:R-:W0:Y:S01]  /*1310*/  @!P1 LDC.64 R24, c[0x0][0x2b8] ;  /* 0x0000ae00ff189b82 */ /* 0x000e220000000a00 */
[----:B------:R-:W-:Y:S01]  /*1320*/  @!P1 SHF.R.S32.HI R39, RZ, 0x1f, R11 ;  /* 0x0000001fff279819 */ /* 0x000fe2000001140b */
[----:B------:R-:W-:Y:S01]  /*1330*/  @!P1 IMAD.WIDE.U32 R42, R20, R11, R40 ;  /* 0x0000000b142a9225 */ /* 0x000fe200078e0028 */
[----:B------:R-:W-:Y:S02]  /*1340*/  @!P5 SHF.R.S32.HI R29, RZ, 0x1f, R21 ;  /* 0x0000001fff1dd819 */ /* 0x000fe40000011415 */
[----:B------:R-:W-:Y:S01]  /*1350*/  @!P4 SHF.R.S32.HI R33, RZ, 0x1f, R31 ;  /* 0x0000001fff21c819 */ /* 0x000fe2000001141f */
[-C--:B------:R-:W-:Y:S02]  /*1360*/  @!P1 IMAD R28, R39, R20.reuse, RZ ;  /* 0x00000014271c9224 */ /* 0x080fe400078e02ff */
[----:B------:R-:W1:Y:S01]  /*1370*/  @!P3 LDC.64 R8, c[0x0][0x2b8] ;  /* 0x0000ae00ff08bb82 */ /* 0x000e620000000a00 */
[----:B------:R-:W-:Y:S01]  /*1380*/  @!P5 IMAD R26, R29, R20, RZ ;  /* 0x000000141d1ad224 */ /* 0x000fe200078e02ff */
[----:B------:R-:W-:Y:S01]  /*1390*/  @!P3 SHF.R.S32.HI R29, RZ, 0x1f, R30 ;  /* 0x0000001fff1db819 */ /* 0x000fe2000001141e */
[----:B------:R-:W-:-:S02]  /*13a0*/  @!P1 IMAD R28, R11, R5, R28 ;  /* 0x000000050b1c9224 */ /* 0x000fc400078e021c */
[----:B------:R-:W-:-:S03]  /*13b0*/  @!P5 IMAD.WIDE.U32 R38, R20, R21, R40 ;  /* 0x000000151426d225 */ /* 0x000fc600078e0028 */
[----:B------:R-:W2:Y:S01]  /*13c0*/  @!P5 LDC.64 R22, c[0x0][0x2b8] ;  /* 0x0000ae00ff16db82 */ /* 0x000ea20000000a00 */
[----:B------:R-:W-:Y:S02]  /*13d0*/  @!P1 IMAD.IADD R28, R43, 0x1, R28 ;  /* 0x000000012b1c9824 */ /* 0x000fe400078e021c */
[----:B------:R-:W-:Y:S02]  /*13e0*/  @!P3 IMAD R29, R29, R20, RZ ;  /* 0x000000141d1db224 */ /* 0x000fe400078e02ff */
[--C-:B------:R-:W-:Y:S02]  /*13f0*/  @!P4 IMAD.MOV.U32 R44, RZ, RZ, R40.reuse ;  /* 0x000000ffff2cc224 */ /* 0x100fe400078e0028 */
[--C-:B------:R-:W-:Y:S01]  /*1400*/  @!P4 IMAD.MOV.U32 R45, RZ, RZ, R41.reuse ;  /* 0x000000ffff2dc224 */ /* 0x100fe200078e0029 */
[----:B------:R-:W3:Y:S01]  /*1410*/  @!P4 LDC.64 R18, c[0x0][0x2b8] ;  /* 0x0000ae00ff12cb82 */ /* 0x000ee20000000a00 */
[----:B0-----:R-:W-:Y:S01]  /*1420*/  @!P1 LEA R24, P0, R42, R24, 0x2 ;  /* 0x000000182a189211 */ /* 0x001fe200078010ff */
[----:B------:R-:W-:-:S03]  /*1430*/  @!P3 IMAD.WIDE.U32 R40, R20, R30, R40 ;  /* 0x0000001e1428b225 */ /* 0x000fc600078e0028 */
[----:B------:R-:W-:Y:S01]  /*1440*/  @!P1 LEA.HI.X R25, R42, R25, R28, 0x2, P0 ;  /* 0x000000192a199211 */ /* 0x000fe200000f141c */
[-C--:B------:R-:W-:Y:S02]  /*1450*/  @!P3 IMAD R29, R30, R5.reuse, R29 ;  /* 0x000000051e1db224 */ /* 0x080fe400078e021d */
[----:B------:R-:W-:Y:S02]  /*1460*/  @!P5 IMAD R21, R21, R5, R26 ;  /* 0x000000051515d224 */ /* 0x000fe400078e021a */
[----:B------:R-:W-:Y:S02]  /*1470*/  IMAD.MOV.U32 R28, RZ, RZ, -0x800000 ;  /* 0xff800000ff1c7424 */ /* 0x000fe400078e00ff */
[----:B------:R-:W-:Y:S01]  /*1480*/  @!P4 IMAD R26, R33, R20, RZ ;  /* 0x00000014211ac224 */ /* 0x000fe200078e02ff */
[----:B-1----:R-:W-:Y:S01]  /*1490*/  @!P3 LEA R8, P0, R40, R8, 0x2 ;  /* 0x000000082808b211 */ /* 0x002fe200078010ff */
[----:B------:R-:W-:Y:S02]  /*14a0*/  @!P3 IMAD.IADD R29, R41, 0x1, R29 ;  /* 0x00000001291db824 */ /* 0x000fe400078e021d */
[----:B------:R-:W-:Y:S01]  /*14b0*/  @!P4 IMAD.WIDE.U32 R44, R20, R31, R44 ;  /* 0x0000001f142cc225 */ /* 0x000fe200078e002c */
[----:B------:R0:W4:Y:S01]  /*14c0*/  @!P1 LDG.E R28, desc[UR8][R24.64] ;  /* 0x00000008181c9981 */ /* 0x000122000c1e1900 */
[----:B--2---:R-:W-:-:S02]  /*14d0*/  @!P5 LEA R22, P2, R38, R22, 0x2 ;  /* 0x000000162616d211 */ /* 0x004fc400078410ff */
[----:B------:R-:W-:Y:S02]  /*14e0*/  @!P4 IMAD R26, R31, R5, R26 ;  /* 0x000000051f1ac224 */ /* 0x000fe400078e021a */
[----:B------:R-:W-:Y:S01]  /*14f0*/  @!P5 IMAD.IADD R21, R39, 0x1, R21 ;  /* 0x000000012715d824 */ /* 0x000fe200078e0215 */
[----:B------:R-:W-:Y:S01]  /*1500*/  @!P3 LEA.HI.X R9, R40, R9, R29, 0x2, P0 ;  /* 0x000000092809b211 */ /* 0x000fe200000f141d */
[----:B------:R-:W-:Y:S01]  /*1510*/  @!P4 IMAD.IADD R26, R45, 0x1, R26 ;  /* 0x000000012d1ac824 */ /* 0x000fe200078e021a */
[----:B---3--:R-:W-:Y:S01]  /*1520*/  @!P4 LEA R18, P1, R44, R18, 0x2 ;  /* 0x000000122c12c211 */ /* 0x008fe200078210ff */
[----:B------:R-:W1:Y:S01]  /*1530*/  LDC R29, c[0x0][0x270] ;  /* 0x00009c00ff1d7b82 */ /* 0x000e620000000800 */
[----:B------:R-:W-:Y:S01]  /*1540*/  @!P5 LEA.HI.X R23, R38, R23, R21, 0x2, P2 ;  /* 0x000000172617d211 */ /* 0x000fe200010f1415 */
[----:B------:R-:W-:Y:S01]  /*1550*/  IMAD.MOV.U32 R21, RZ, RZ, -0x800000 ;  /* 0xff800000ff157424 */ /* 0x000fe200078e00ff */
[----:B------:R-:W-:-:S05]  /*1560*/  @!P4 LEA.HI.X R19, R44, R19, R26, 0x2, P1 ;  /* 0x000000132c13c211 */ /* 0x000fca00008f141a */
[----:B------:R2:W3:Y:S01]  /*1570*/  @!P5 LDG.E R21, desc[UR8][R22.64] ;  /* 0x000000081615d981 */ /* 0x0004e2000c1e1900 */
[----:B0-----:R-:W-:Y:S02]  /*1580*/  IMAD.MOV.U32 R24, RZ, RZ, -0x800000 ;  /* 0xff800000ff187424 */ /* 0x001fe400078e00ff */
[----:B------:R-:W-:-:S04]  /*1590*/  IMAD.MOV.U32 R25, RZ, RZ, -0x800000 ;  /* 0xff800000ff197424 */ /* 0x000fc800078e00ff */
[----:B------:R0:W5:Y:S04]  /*15a0*/  @!P3 LDG.E R24, desc[UR8][R8.64] ;  /* 0x000000080818b981 */ /* 0x000168000c1e1900 */
[----:B------:R0:W5:Y:S01]  /*15b0*/  @!P4 LDG.E R25, desc[UR8][R18.64] ;  /* 0x000000081219c981 */ /* 0x000162000c1e1900 */
[----:B-1----:R-:W-:-:S04]  /*15c0*/  IABS R26, R29 ;  /* 0x0000001d001a7213 */ /* 0x002fc80000000000 */
[----:B------:R-:W1:Y:S08]  /*15d0*/  I2F.U32.RP R33, R26 ;  /* 0x0000001a00217306 */ /* 0x000e700000209000 */
[----:B-1----:R-:W1:Y:S02]  /*15e0*/  MUFU.RCP R31, R33 ;  /* 0x00000021001f7308 */ /* 0x002e640000001000 */
[----:B-1----:R-:W-:-:S06]  /*15f0*/  VIADD R31, R31, 0xffffffe ;  /* 0x0ffffffe1f1f7836 */ /* 0x002fcc0000000000 */
[----:B------:R-:W1:Y:S01]  /*1600*/  F2I.FTZ.U32.TRUNC.NTZ R31, R31 ;  /* 0x0000001f001f7305 */ /* 0x000e62000021f000 */
[----:B--2---:R-:W2:Y:S01]  /*1610*/  S2R R22, SR_CgaCtaId ;  /* 0x0000000000167919 */ /* 0x004ea20000008800 */
[----:B0-----:R-:W-:Y:S02]  /*1620*/  IABS R8, R4 ;  /* 0x0000000400087213 */ /* 0x001fe40000000000 */
[----:B------:R-:W-:Y:S01]  /*1630*/  IABS R18, R29 ;  /* 0x0000001d00127213 */ /* 0x000fe20000000000 */
[----:B-1----:R-:W-:-:S04]  /*1640*/  IMAD.MOV R30, RZ, RZ, -R31 ;  /* 0x000000ffff1e7224 */ /* 0x002fc800078e0a1f */
[----:B------:R-:W-:Y:S02]  /*1650*/  IMAD R9, R30, R26, RZ ;  /* 0x0000001a1e097224 */ /* 0x000fe400078e02ff */
[----:B------:R-:W-:-:S04]  /*1660*/  IMAD.MOV.U32 R30, RZ, RZ, RZ ;  /* 0x000000ffff1e7224 */ /* 0x000fc800078e00ff */
[----:B------:R-:W-:-:S04]  /*1670*/  IMAD.HI.U32 R9, R31, R9, R30 ;  /* 0x000000091f097227 */ /* 0x000fc800078e001e */
[----:B------:R-:W-:Y:S02]  /*1680*/  IMAD.MOV R18, RZ, RZ, -R18 ;  /* 0x000000ffff127224 */ /* 0x000fe400078e0a12 */
[----:B------:R-:W-:-:S04]  /*1690*/  IMAD.HI.U32 R9, R9, R8, RZ ;  /* 0x0000000809097227 */ /* 0x000fc800078e00ff */
[----:B------:R-:W-:Y:S01]  /*16a0*/  IMAD R19, R9, R18, R8 ;  /* 0x0000001209137224 */ /* 0x000fe200078e0208 */
[----:B------:R-:W-:-:S04]  /*16b0*/  MOV R23, 0x400 ;  /* 0x0000040000177802 */ /* 0x000fc80000000f00 */
[----:B------:R-:W-:Y:S02]  /*16c0*/  ISETP.GT.U32.AND P3, PT, R26, R19, PT ;  /* 0x000000131a00720c */ /* 0x000fe40003f64070 */
[----:B--2---:R-:W-:Y:S02]  /*16d0*/  LEA R8, R22, R23, 0x18 ;  /* 0x0000001716087211 */ /* 0x004fe400078ec0ff */
[C---:B------:R-:W-:Y:S02]  /*16e0*/  ISETP.GT.AND P6, PT, R35.reuse, 0x7f, PT ;  /* 0x0000007f2300780c */ /* 0x040fe40003fc4270 */
[----:B------:R-:W-:Y:S01]  /*16f0*/  ISETP.GT.AND P1, PT, R35, 0x17f, PT ;  /* 0x0000017f2300780c */ /* 0x000fe20003f24270 */
[----:B------:R-:W-:Y:S01]  /*1700*/  IMAD R18, R11, 0x14, R8 ;  /* 0x000000140b127824 */ /* 0x000fe200078e0208 */
[C---:B------:R-:W-:Y:S02]  /*1710*/  ISETP.GT.AND P2, PT, R35.reuse, 0x1ff, PT ;  /* 0x000001ff2300780c */ /* 0x040fe40003f44270 */
[----:B------:R-:W-:Y:S01]  /*1720*/  ISETP.GT.AND P0, PT, R35, 0xff, PT ;  /* 0x000000ff2300780c */ /* 0x000fe20003f04270 */
[----:B------:R-:W-:-:S02]  /*1730*/  IMAD R18, R17, 0x4, R18 ;  /* 0x0000000411127824 */ /* 0x000fc400078e0212 */
[----:B------:R-:W-:Y:S01]  /*1740*/  @!P3 IMAD.IADD R19, R19, 0x1, -R26 ;  /* 0x000000011313b824 */ /* 0x000fe200078e0a1a */
[----:B------:R-:W-:-:S04]  /*1750*/  LOP3.LUT R11, R37, R13, RZ, 0xfc, !PT ;  /* 0x0000000d250b7212 */ /* 0x000fc800078efcff */
[----:B------:R-:W-:Y:S02]  /*1760*/  ISETP.GE.U32.AND P4, PT, R19, R26, PT ;  /* 0x0000001a1300720c */ /* 0x000fe40003f86070 */
[----:B------:R-:W-:Y:S01]  /*1770*/  LOP3.LUT R4, R4, R29, RZ, 0x3c, !PT ;  /* 0x0000001d04047212 */ /* 0x000fe200078e3cff */
[----:B------:R-:W-:Y:S01]  /*1780*/  @!P3 VIADD R9, R9, 0x1 ;  /* 0x000000010909b836 */ /* 0x000fe20000000000 */
[----:B------:R-:W-:Y:S09]  /*1790*/  BSSY B0, `(.L_x_11) ;  /* 0x0000029000007945 */ /* 0x000ff20003800000 */
[----:B------:R-:W-:Y:S01]  /*17a0*/  @P4 VIADD R9, R9, 0x1 ;  /* 0x0000000109094836 */ /* 0x000fe20000000000 */
[----:B----4-:R0:W-:Y:S01]  /*17b0*/  @!P2 STS [R18], R28 ;  /* 0x0000001c1200a388 */ /* 0x0101e20000000800 */
[----:B------:R-:W-:-:S02]  /*17c0*/  ISETP.GE.AND P2, PT, R4, RZ, PT ;  /* 0x000000ff0400720c */ /* 0x000fc40003f46270 */
[----:B------:R-:W-:Y:S01]  /*17d0*/  IMAD.MOV.U32 R4, RZ, RZ, R9 ;  /* 0x000000ffff047224 */ /* 0x000fe200078e0009 */
[----:B---3--:R0:W-:Y:S01]  /*17e0*/  @!P1 STS [R18+0x280], R21 ;  /* 0x0002801512009388 */ /* 0x0081e20000000800 */
[----:B------:R-:W-:-:S03]  /*17f0*/  ISETP.NE.U32.AND P1, PT, R11, RZ, PT ;  /* 0x000000ff0b00720c */ /* 0x000fc60003f25070 */
[----:B-----5:R0:W-:Y:S04]  /*1800*/  @!P6 STS [R18+0x780], R24 ;  /* 0x000780181200e388 */ /* 0x0201e80000000800 */
[----:B------:R0:W-:Y:S01]  /*1810*/  @!P0 STS [R18+0x500], R25 ;  /* 0x0005001912008388 */ /* 0x0001e20000000800 */
[----:B------:R-:W-:Y:S01]  /*1820*/  ISETP.NE.AND P0, PT, R29, RZ, PT ;  /* 0x000000ff1d00720c */ /* 0x000fe20003f05270 */
[----:B------:R-:W-:-:S12]  /*1830*/  @!P2 IMAD.MOV R4, RZ, RZ, -R4 ;  /* 0x000000ffff04a224 */ /* 0x000fd800078e0a04 */
[----:B------:R-:W-:Y:S01]  /*1840*/  @!P0 LOP3.LUT R4, RZ, R29, RZ, 0x33, !PT ;  /* 0x0000001dff048212 */ /* 0x000fe200078e33ff */
[----:B------:R-:W-:Y:S06]  /*1850*/  @!P1 BRA `(.L_x_12) ;  /* 0x0000000000249947 */ /* 0x000fec0003800000 */
[----:B0-----:R-:W-:Y:S01]  /*1860*/  IMAD.MOV.U32 R18, RZ, RZ, R36 ;  /* 0x000000ffff127224 */ /* 0x001fe200078e0024 */
        /* <DEDUP_REMOVED lines=8> */
.L_x_12:
[----:B------:R-:W0:Y:S01]  /*18f0*/  I2F.U32.RP R11, R14 ;  /* 0x0000000e000b7306 */ /* 0x000e220000209000 */
[----:B------:R-:W-:Y:S02]  /*1900*/  ISETP.NE.U32.AND P0, PT, R14, RZ, PT ;  /* 0x000000ff0e00720c */ /* 0x000fe40003f05070 */
[----:B------:R-:W-:-:S05]  /*1910*/  MOV R41, RZ ;  /* 0x000000ff00297202 */ /* 0x000fca0000000f00 */
[----:B0-----:R-:W0:Y:S02]  /*1920*/  MUFU.RCP R18, R11 ;  /* 0x0000000b00127308 */ /* 0x001e240000001000 */
[----:B0-----:R-:W-:-:S06]  /*1930*/  VIADD R18, R18, 0xffffffe ;  /* 0x0ffffffe12127836 */ /* 0x001fcc0000000000 */
[----:B------:R0:W1:Y:S02]  /*1940*/  F2I.FTZ.U32.TRUNC.NTZ R19, R18 ;  /* 0x0000001200137305 */ /* 0x000064000021f000 */
[----:B0-----:R-:W-:Y:S01]  /*1950*/  HFMA2.MMA R18, -RZ, RZ, 0, 0 ;  /* 0x00000000ff127435 */ /* 0x001fe200000001ff */
[----:B-1----:R-:W-:-:S04]  /*1960*/  IMAD.MOV R9, RZ, RZ, -R19 ;  /* 0x000000ffff097224 */ /* 0x002fc800078e0a13 */
[----:B------:R-:W-:-:S05]  /*1970*/  IMAD R9, R9, R14, RZ ;  /* 0x0000000e09097224 */ /* 0x000fca00078e02ff */
        /* <DEDUP_REMOVED lines=10> */
.L_x_13:
[----:B------:R-:W-:Y:S05]  /*1a20*/  BSYNC B0 ;  /* 0x0000000000007941 */ /* 0x000fea0003800000 */
.L_x_11:
[----:B------:R-:W-:Y:S01]  /*1a30*/  BAR.SYNC.DEFER_BLOCKING 0x0 ;  /* 0x0000000000007b1d */ /* 0x000fe20000010000 */
[----:B------:R-:W-:Y:S01]  /*1a40*/  LEA.HI R11, R32, R35, RZ, 0x5 ;  /* 0x00000023200b7211 */ /* 0x000fe200078f28ff */
[----:B------:R-:W-:Y:S01]  /*1a50*/  IMAD.MOV.U32 R36, RZ, RZ, -0x800000 ;  /* 0xff800000ff247424 */ /* 0x000fe200078e00ff */
[----:B------:R-:W-:Y:S01]  /*1a60*/  MOV R31, 0xff800000 ;  /* 0xff800000001f7802 */ /* 0x000fe20000000f00 */
[----:B------:R-:W-:Y:S01]  /*1a70*/  IMAD.MOV.U32 R32, RZ, RZ, -0x800000 ;  /* 0xff800000ff207424 */ /* 0x000fe200078e00ff */
[----:B------:R-:W-:Y:S01]  /*1a80*/  LOP3.LUT R18, R11, 0xffffffe0, RZ, 0xc0, !PT ;  /* 0xffffffe00b127812 */ /* 0x000fe200078ec0ff */
[----:B------:R-:W-:Y:S01]  /*1a90*/  IMAD.MOV.U32 R34, RZ, RZ, -0x800000 ;  /* 0xff800000ff227424 */ /* 0x000fe200078e00ff */
[----:B------:R-:W-:Y:S01]  /*1aa0*/  SHF.R.S32.HI R11, RZ, 0x5, R11 ;  /* 0x00000005ff0b7819 */ /* 0x000fe2000001140b */
[----:B------:R-:W-:Y:S01]  /*1ab0*/  HFMA2.MMA R42, -RZ, RZ, 0, 0 ;  /* 0x00000000ff2a7435 */ /* 0x000fe200000001ff */
[----:B------:R-:W-:Y:S01]  /*1ac0*/  BSSY B1, `(.L_x_14) ;  /* 0x0000246000017945 */ /* 0x000fe20003800000 */
[----:B------:R-:W-:-:S04]  /*1ad0*/  IMAD.IADD R35, R35, 0x1, -R18 ;  /* 0x0000000123237824 */ /* 0x000fc800078e0a12 */
[----:B------:R-:W-:-:S04]  /*1ae0*/  IMAD R8, R35, 0x14, R8 ;  /* 0x0000001423087824 */ /* 0x000fc800078e0208 */
[----:B------:R-:W-:-:S05]  /*1af0*/  IMAD R33, R11, 0x4, R8 ;  /* 0x000000040b217824 */ /* 0x000fca00078e0208 */
[----:B------:R-:W-:Y:S04]  /*1b00*/  @!P6 LDS R36, [R33] ;  /* 0x000000002124e984 */ /* 0x000fe80000000800 */
[----:B------:R-:W0:Y:S04]  /*1b10*/  @!P6 LDS R31, [R33+0x280] ;  /* 0x00028000211fe984 */ /* 0x000e280000000800 */
[----:B------:R-:W1:Y:S04]  /*1b20*/  @!P6 LDS R32, [R33+0x500] ;  /* 0x000500002120e984 */ /* 0x000e680000000800 */
[----:B------:R-:W2:Y:S01]  /*1b30*/  @!P6 LDS R34, [R33+0x780] ;  /* 0x000780002122e984 */ /* 0x000ea20000000800 */
[----:B0-----:R-:W-:-:S04]  /*1b40*/  FMNMX.FTZ R17, R36, R31, !PT ;  /* 0x0000001f24117209 */ /* 0x001fc80007810000 */
[----:B-1----:R-:W-:-:S04]  /*1b50*/  FMNMX.FTZ R17, R17, R32, !PT ;  /* 0x0000002011117209 */ /* 0x002fc80007810000 */
[----:B--2---:R-:W-:-:S05]  /*1b60*/  FMNMX.FTZ R17, R17, R34, !PT ;  /* 0x0000002211117209 */ /* 0x004fca0007810000 */
[----:B------:R-:W0:Y:S02]  /*1b70*/  SHFL.BFLY PT, R18, R17, 0x10, 0x1f ;  /* 0x0e001f0011127f89 */ /* 0x000e2400000e0000 */
[----:B0-----:R-:W-:-:S05]  /*1b80*/  FMNMX.FTZ R18, R17, R18, !PT ;  /* 0x0000001211127209 */ /* 0x001fca0007810000 */
[----:B------:R-:W0:Y:S02]  /*1b90*/  SHFL.BFLY PT, R9, R18, 0x8, 0x1f ;  /* 0x0d001f0012097f89 */ /* 0x000e2400000e0000 */
[----:B0-----:R-:W-:-:S05]  /*1ba0*/  FMNMX.FTZ R9, R18, R9, !PT ;  /* 0x0000000912097209 */ /* 0x001fca0007810000 */
[----:B------:R-:W0:Y:S02]  /*1bb0*/  SHFL.BFLY PT, R22, R9, 0x4, 0x1f ;  /* 0x0c801f0009167f89 */ /* 0x000e2400000e0000 */
[----:B0-----:R-:W-:-:S05]  /*1bc0*/  FMNMX.FTZ R22, R9, R22, !PT ;  /* 0x0000001609167209 */ /* 0x001fca0007810000 */
[----:B------:R-:W0:Y:S02]  /*1bd0*/  SHFL.BFLY PT, R23, R22, 0x2, 0x1f ;  /* 0x0c401f0016177f89 */ /* 0x000e2400000e0000 */
[----:B0-----:R-:W-:-:S05]  /*1be0*/  FMNMX.FTZ R23, R22, R23, !PT ;  /* 0x0000001716177209 */ /* 0x001fca0007810000 */
[----:B------:R-:W0:Y:S02]  /*1bf0*/  SHFL.BFLY PT, R8, R23, 0x1, 0x1f ;  /* 0x0c201f0017087f89 */ /* 0x000e2400000e0000 */
[----:B0-----:R-:W-:Y:S02]  /*1c00*/  FMNMX.FTZ R8, R23, R8, !PT ;  /* 0x0000000817087209 */ /* 0x001fe40007810000 */
[----:B------:R-:W-:Y:S02]  /*1c10*/  IABS R23, R2 ;  /* 0x0000000200177213 */ /* 0x000fe40000000000 */
[----:B------:R-:W-:-:S04]  /*1c20*/  FSETP.NEU.FTZ.AND P0, PT, R8, -INF , PT ;  /* 0xff8000000800780b */ /* 0x000fc80003f1d000 */
[----:B------:R-:W-:Y:S02]  /*1c30*/  FSEL R19, R8, RZ, P0 ;  /* 0x000000ff08137208 */ /* 0x000fe40000000000 */
[----:B------:R-:W-:-:S03]  /*1c40*/  ISETP.GT.AND P0, PT, R2, RZ, PT ;  /* 0x000000ff0200720c */ /* 0x000fc60003f04270 */
[C---:B------:R-:W-:Y:S01]  /*1c50*/  FADD.FTZ R17, -R19.reuse, R36 ;  /* 0x0000002413117221 */ /* 0x040fe20000010100 */
[C---:B------:R-:W-:Y:S01]  /*1c60*/  FADD.FTZ R21, -R19.reuse, R31 ;  /* 0x0000001f13157221 */ /* 0x040fe20000010100 */
[C---:B------:R-:W-:Y:S01]  /*1c70*/  FADD.FTZ R8, -R19.reuse, R32 ;  /* 0x0000002013087221 */ /* 0x040fe20000010100 */
[----:B------:R-:W-:Y:S01]  /*1c80*/  FADD.FTZ R24, -R19, R34 ;  /* 0x0000002213187221 */ /* 0x000fe20000010100 */
[----:B------:R-:W-:Y:S01]  /*1c90*/  FMUL.FTZ R17, R17, 1.4426950216293334961 ;  /* 0x3fb8aa3b11117820 */ /* 0x000fe20000410000 */
[----:B------:R-:W-:Y:S01]  /*1ca0*/  FMUL.FTZ R21, R21, 1.4426950216293334961 ;  /* 0x3fb8aa3b15157820 */ /* 0x000fe20000410000 */
[----:B------:R-:W-:Y:S01]  /*1cb0*/  FMUL.FTZ R8, R8, 1.4426950216293334961 ;  /* 0x3fb8aa3b08087820 */ /* 0x000fe20000410000 */
[----:B------:R-:W-:Y:S01]  /*1cc0*/  FMUL.FTZ R24, R24, 1.4426950216293334961 ;  /* 0x3fb8aa3b18187820 */ /* 0x000fe20000410000 */
[----:B------:R0:W-:Y:S08]  /*1cd0*/  MUFU.EX2 R18, R17 ;  /* 0x0000001100127308 */ /* 0x0001f00000000800 */
[----:B------:R-:W1:Y:S08]  /*1ce0*/  MUFU.EX2 R9, R21 ;  /* 0x0000001500097308 */ /* 0x000e700000000800 */
[----:B------:R-:W2:Y:S01]  /*1cf0*/  MUFU.EX2 R8, R8 ;  /* 0x0000000800087308 */ /* 0x000ea20000000800 */
[----:B0-----:R-:W0:Y:S07]  /*1d00*/  LDC R17, c[0x0][0x270] ;  /* 0x00009c00ff117b82 */ /* 0x001e2e0000000800 */
[----:B------:R-:W3:Y:S01]  /*1d10*/  MUFU.EX2 R25, R24 ;  /* 0x0000001800197308 */ /* 0x000ee20000000800 */
[----:B-1----:R-:W-:-:S07]  /*1d20*/  FADD.FTZ R9, R18, R9 ;  /* 0x0000000912097221 */ /* 0x002fce0000010000 */
[----:B------:R-:W1:Y:S01]  /*1d30*/  I2F.RP R21, R23 ;  /* 0x0000001700157306 */ /* 0x000e620000209400 */
[----:B--2---:R-:W-:-:S04]  /*1d40*/  FADD.FTZ R18, R9, R8 ;  /* 0x0000000809127221 */ /* 0x004fc80000010000 */
[----:B---3--:R-:W-:Y:S01]  /*1d50*/  FADD.FTZ R25, R18, R25 ;  /* 0x0000001912197221 */ /* 0x008fe20000010000 */
[----:B0-----:R-:W-:Y:S01]  /*1d60*/  IABS R22, R17 ;  /* 0x0000001100167213 */ /* 0x001fe20000000000 */
[----:B------:R-:W-:Y:S01]  /*1d70*/  VIADD R24, R23, UR4 ;  /* 0x0000000417187c36 */ /* 0x000fe20008000000 */
[----:B------:R-:W-:Y:S02]  /*1d80*/  ULDC.U8 UR4, c[0x0][0x3d9] ;  /* 0x0000f64000047ab9 */ /* 0x000fe40000000000 */
[----:B------:R-:W0:Y:S01]  /*1d90*/  SHFL.BFLY PT, R18, R25, 0x10, 0x1f ;  /* 0x0e001f0019127f89 */ /* 0x000e2200000e0000 */
[----:B------:R-:W2:Y:S08]  /*1da0*/  I2F.U32.RP R9, R22 ;  /* 0x0000001600097306 */ /* 0x000eb00000209000 */
[----:B-1----:R-:W1:Y:S08]  /*1db0*/  MUFU.RCP R8, R21 ;  /* 0x0000001500087308 */ /* 0x002e700000001000 */
[----:B--2---:R-:W2:Y:S01]  /*1dc0*/  MUFU.RCP R38, R9 ;  /* 0x0000000900267308 */ /* 0x004ea20000001000 */
[----:B0-----:R-:W-:Y:S01]  /*1dd0*/  FADD.FTZ R18, R25, R18 ;  /* 0x0000001219127221 */ /* 0x001fe20000010000 */
[----:B-1----:R-:W-:-:S04]  /*1de0*/  VIADD R8, R8, 0xffffffe ;  /* 0x0ffffffe08087836 */ /* 0x002fc80000000000 */
[----:B------:R-:W0:Y:S02]  /*1df0*/  SHFL.BFLY PT, R29, R18, 0x8, 0x1f ;  /* 0x0d001f00121d7f89 */ /* 0x000e2400000e0000 */
[----:B------:R-:W1:Y:S01]  /*1e00*/  F2I.FTZ.U32.TRUNC.NTZ R43, R8 ;  /* 0x00000008002b7305 */ /* 0x000e62000021f000 */
[----:B--2---:R-:W-:Y:S02]  /*1e10*/  IADD3 R38, R38, 0xffffffe, RZ ;  /* 0x0ffffffe26267810 */ /* 0x004fe40007ffe0ff */
[----:B------:R-:W-:-:S05]  /*1e20*/  IABS R9, R2 ;  /* 0x0000000200097213 */ /* 0x000fca0000000000 */
[----:B------:R-:W2:Y:S01]  /*1e30*/  F2I.FTZ.U32.TRUNC.NTZ R39, R38 ;  /* 0x0000002600277305 */ /* 0x000ea2000021f000 */
[----:B------:R-:W-:Y:S02]  /*1e40*/  IMAD.MOV R9, RZ, RZ, -R9 ;  /* 0x000000ffff097224 */ /* 0x000fe400078e0a09 */
[----:B-1----:R-:W-:Y:S01]  /*1e50*/  IMAD.MOV R28, RZ, RZ, -R43 ;  /* 0x000000ffff1c7224 */ /* 0x002fe200078e0a2b */
[----:B------:R-:W-:-:S03]  /*1e60*/  IABS R8, R17 ;  /* 0x0000001100087213 */ /* 0x000fc60000000000 */
[----:B------:R-:W-:Y:S02]  /*1e70*/  IMAD R28, R28, R23, RZ ;  /* 0x000000171c1c7224 */ /* 0x000fe400078e02ff */
[----:B------:R-:W-:Y:S02]  /*1e80*/  IMAD.MOV R8, RZ, RZ, -R8 ;  /* 0x000000ffff087224 */ /* 0x000fe400078e0a08 */
[----:B0-----:R-:W-:Y:S01]  /*1e90*/  FADD.FTZ R29, R18, R29 ;  /* 0x0000001d121d7221 */ /* 0x001fe20000010000 */
[----:B--2---:R-:W-:Y:S01]  /*1ea0*/  IMAD.MOV R21, RZ, RZ, -R39 ;  /* 0x000000ffff157224 */ /* 0x004fe200078e0a27 */
[----:B------:R-:W-:Y:S01]  /*1eb0*/  IABS R18, R24 ;  /* 0x0000001800127213 */ /* 0x000fe20000000000 */
[----:B------:R-:W-:Y:S02]  /*1ec0*/  IMAD.MOV.U32 R38, RZ, RZ, RZ ;  /* 0x000000ffff267224 */ /* 0x000fe400078e00ff */
[----:B------:R-:W0:Y:S01]  /*1ed0*/  SHFL.BFLY PT, R26, R29, 0x4, 0x1f ;  /* 0x0c801f001d1a7f89 */ /* 0x000e2200000e0000 */
[----:B------:R-:W-:-:S02]  /*1ee0*/  IMAD R21, R21, R22, RZ ;  /* 0x0000001615157224 */ /* 0x000fc400078e02ff */
[----:B------:R-:W-:-:S04]  /*1ef0*/  IMAD.HI.U32 R28, R43, R28, R42 ;  /* 0x0000001c2b1c7227 */ /* 0x000fc800078e002a */
[----:B------:R-:W-:-:S04]  /*1f00*/  IMAD.HI.U32 R21, R39, R21, R38 ;  /* 0x0000001527157227 */ /* 0x000fc800078e0026 */
[----:B------:R-:W-:-:S04]  /*1f10*/  IMAD.HI.U32 R28, R28, R18, RZ ;  /* 0x000000121c1c7227 */ /* 0x000fc800078e00ff */
[----:B------:R-:W-:-:S04]  /*1f20*/  IMAD.HI.U32 R21, R21, R18, RZ ;  /* 0x0000001215157227 */ /* 0x000fc800078e00ff */
[--C-:B------:R-:W-:Y:S02]  /*1f30*/  IMAD R30, R28, R9, R18.reuse ;  /* 0x000000091c1e7224 */ /* 0x100fe400078e0212 */
[----:B------:R-:W-:Y:S01]  /*1f40*/  IMAD R9, R21, R8, R18 ;  /* 0x0000000815097224 */ /* 0x000fe200078e0212 */
[----:B------:R-:W-:Y:S01]  /*1f50*/  LOP3.LUT R18, R24, R23, RZ, 0x3c, !PT ;  /* 0x0000001718127212 */ /* 0x000fe200078e3cff */
[----:B------:R-:W1:Y:S01]  /*1f60*/  S2R R8, SR_TID.X ;  /* 0x0000000000087919 */ /* 0x000e620000002100 */
[----:B0-----:R-:W-:Y:S01]  /*1f70*/  FADD.FTZ R26, R29, R26 ;  /* 0x0000001a1d1a7221 */ /* 0x001fe20000010000 */
[----:B------:R-:W-:Y:S01]  /*1f80*/  ISETP.GT.U32.AND P4, PT, R23, R30, PT ;  /* 0x0000001e1700720c */ /* 0x000fe20003f84070 */
[----:B------:R-:W-:Y:S01]  /*1f90*/  IMAD.MOV.U32 R29, RZ, RZ, 0x7f800000 ;  /* 0x7f800000ff1d7424 */ /* 0x000fe200078e00ff */
[----:B------:R-:W-:Y:S02]  /*1fa0*/  ISETP.GT.U32.AND P1, PT, R22, R9, PT ;  /* 0x000000091600720c */ /* 0x000fe40003f24070 */
[----:B------:R-:W0:Y:S01]  /*1fb0*/  SHFL.BFLY PT, R25, R26, 0x2, 0x1f ;  /* 0x0c401f001a197f89 */ /* 0x000e2200000e0000 */
[----:B------:R-:W-:-:S02]  /*1fc0*/  LOP3.LUT R24, R24, R17, RZ, 0x3c, !PT ;  /* 0x0000001118187212 */ /* 0x000fc400078e3cff */
[----:B------:R-:W-:Y:S02]  /*1fd0*/  ISETP.GE.AND P3, PT, R18, RZ, PT ;  /* 0x000000ff1200720c */ /* 0x000fe40003f66270 */
[----:B------:R-:W-:-:S04]  /*1fe0*/  LEA.HI.SX32 R18, R2, 0x1, 0x1 ;  /* 0x0000000102127811 */ /* 0x000fc800078f0aff */
[-C--:B------:R-:W-:Y:S01]  /*1ff0*/  @!P4 IADD3 R30, R30, -R23.reuse, RZ ;  /* 0x800000171e1ec210 */ /* 0x080fe20007ffe0ff */
[----:B------:R-:W-:Y:S01]  /*2000*/  @!P4 VIADD R28, R28, 0x1 ;  /* 0x000000011c1cc836 */ /* 0x000fe20000000000 */
[----:B------:R-:W-:Y:S01]  /*2010*/  ISETP.GT.AND P4, PT, R3, RZ, PT ;  /* 0x000000ff0300720c */ /* 0x000fe20003f84270 */
[----:B------:R-:W-:Y:S01]  /*2020*/  @!P1 IMAD.IADD R9, R9, 0x1, -R22 ;  /* 0x0000000109099824 */ /* 0x000fe200078e0a16 */
[----:B------:R-:W-:Y:S01]  /*2030*/  ISETP.GE.U32.AND P2, PT, R30, R23, PT ;  /* 0x000000171e00720c */ /* 0x000fe20003f46070 */
[----:B------:R-:W-:-:S03]  /*2040*/  @!P1 VIADD R21, R21, 0x1 ;  /* 0x0000000115159836 */ /* 0x000fc60000000000 */
[----:B------:R-:W-:Y:S02]  /*2050*/  ISETP.GE.U32.AND P5, PT, R9, R22, PT ;  /* 0x000000160900720c */ /* 0x000fe40003fa6070 */
[----:B------:R-:W2:Y:S01]  /*2060*/  LDC R9, c[0x0][0x2c4] ;  /* 0x0000b100ff097b82 */ /* 0x000ea20000000800 */
[----:B------:R-:W-:Y:S01]  /*2070*/  LEA.HI.SX32 R22, R3, 0x1, 0x1 ;  /* 0x0000000103167811 */ /* 0x000fe200078f0aff */
[----:B0-----:R-:W-:-:S05]  /*2080*/  FADD.FTZ R26, R26, R25 ;  /* 0x000000191a1a7221 */ /* 0x001fca0000010000 */
[----:B------:R-:W-:Y:S02]  /*2090*/  @P2 IADD3 R28, R28, 0x1, RZ ;  /* 0x000000011c1c2810 */ /* 0x000fe40007ffe0ff */
[----:B------:R-:W-:Y:S01]  /*20a0*/  ISETP.GE.AND P2, PT, R24, RZ, PT ;  /* 0x000000ff1800720c */ /* 0x000fe20003f46270 */
[----:B------:R-:W0:Y:S01]  /*20b0*/  SHFL.BFLY PT, R25, R26, 0x1, 0x1f ;  /* 0x0c201f001a197f89 */ /* 0x000e2200000e0000 */
[----:B------:R-:W-:Y:S01]  /*20c0*/  @P5 VIADD R21, R21, 0x1 ;  /* 0x0000000115155836 */ /* 0x000fe20000000000 */
[----:B------:R-:W-:Y:S01]  /*20d0*/  ISETP.NE.AND P5, PT, R2, RZ, PT ;  /* 0x000000ff0200720c */ /* 0x000fe20003fa5270 */
[----:B------:R-:W-:Y:S01]  /*20e0*/  @!P3 IMAD.MOV R28, RZ, RZ, -R28 ;  /* 0x000000ffff1cb224 */ /* 0x000fe200078e0a1c */
[----:B------:R-:W-:Y:S02]  /*20f0*/  SHF.R.S32.HI R24, RZ, 0x1f, R3 ;  /* 0x0000001fff187819 */ /* 0x000fe40000011403 */
[----:B------:R-:W-:Y:S02]  /*2100*/  ISETP.NE.AND P3, PT, RZ, UR4, PT ;  /* 0x00000004ff007c0c */ /* 0x000fe4000bf65270 */
[----:B------:R-:W-:-:S02]  /*2110*/  @!P4 IADD3 R22, R24, RZ, RZ ;  /* 0x000000ff1816c210 */ /* 0x000fc40007ffe0ff */
[----:B-1----:R-:W-:-:S04]  /*2120*/  LOP3.LUT P4, RZ, R8, 0x1f, RZ, 0xc0, !PT ;  /* 0x0000001f08ff7812 */ /* 0x002fc8000788c0ff */
[----:B------:R-:W-:Y:S02]  /*2130*/  ISETP.GT.OR P4, PT, R8, 0x7f, P4 ;  /* 0x0000007f0800780c */ /* 0x000fe40002784670 */
[----:B------:R-:W-:Y:S02]  /*2140*/  @!P5 LOP3.LUT R28, RZ, R23, RZ, 0x33, !PT ;  /* 0x00000017ff1cd212 */ /* 0x000fe400078e33ff */
[----:B--2---:R-:W-:-:S05]  /*2150*/  SEL R9, R9, 0x1, !P3 ;  /* 0x0000000109097807 */ /* 0x004fca0005800000 */
[----:B------:R-:W-:Y:S02]  /*2160*/  IMAD R23, R4, R9, RZ ;  /* 0x0000000904177224 */ /* 0x000fe400078e02ff */
[----:B0-----:R-:W-:Y:S01]  /*2170*/  FADD.FTZ R25, R26, R25 ;  /* 0x000000191a197221 */ /* 0x001fe20000010000 */
[----:B------:R-:W-:-:S04]  /*2180*/  SHF.R.S32.HI R26, RZ, 0x1f, R2 ;  /* 0x0000001fff1a7819 */ /* 0x000fc80000011402 */
[----:B------:R-:W-:Y:S01]  /*2190*/  FSETP.NE.FTZ.AND P1, PT, R25, RZ, PT ;  /* 0x000000ff1900720b */ /* 0x000fe20003f35000 */
[----:B------:R-:W-:Y:S01]  /*21a0*/  @!P0 IMAD.MOV R18, RZ, RZ, R26 ;  /* 0x000000ffff128224 */ /* 0x000fe200078e021a */
[----:B------:R-:W-:Y:S01]  /*21b0*/  ISETP.NE.AND P0, PT, R17, RZ, PT ;  /* 0x000000ff1100720c */ /* 0x000fe20003f05270 */
[----:B------:R-:W-:Y:S01]  /*21c0*/  IMAD.MOV.U32 R26, RZ, RZ, R21 ;  /* 0x000000ffff1a7224 */ /* 0x000fe200078e0015 */
[----:B------:R-:W-:-:S04]  /*21d0*/  SHF.R.S32.HI R21, RZ, 0x1f, R28 ;  /* 0x0000001fff157819 */ /* 0x000fc8000001141c */
[----:B------:R-:W-:Y:S02]  /*21e0*/  @!P2 IADD3 R26, -R26, RZ, RZ ;  /* 0x000000ff1a1aa210 */ /* 0x000fe40007ffe1ff */
[----:B------:R-:W-:-:S03]  /*21f0*/  ISETP.LT.U32.AND P2, PT, R6, R28, PT ;  /* 0x0000001c0600720c */ /* 0x000fc60003f41070 */
[----:B------:R0:W1:Y:S01]  /*2200*/  @P1 MUFU.LG2 R24, R25 ;  /* 0x0000001900181308 */ /* 0x0000620000000c00 */
[C---:B------:R-:W-:Y:S02]  /*2210*/  ISETP.LT.AND.EX P2, PT, R7.reuse, R21, PT, P2 ;  /* 0x000000150700720c */ /* 0x040fe40003f41320 */
[----:B------:R-:W-:Y:S02]  /*2220*/  @!P0 LOP3.LUT R26, RZ, R17, RZ, 0x33, !PT ;  /* 0x00000011ff1a8212 */ /* 0x000fe400078e33ff */
[----:B------:R-:W-:-:S03]  /*2230*/  SEL R8, R7, R21, P2 ;  /* 0x0000001507087207 */ /* 0x000fc60001000000 */
[----:B0-----:R-:W-:Y:S01]  /*2240*/  IMAD R25, R26, R9, RZ ;  /* 0x000000091a197224 */ /* 0x001fe200078e02ff */
[----:B------:R-:W-:Y:S01]  /*2250*/  SEL R9, R6, R28, P2 ;  /* 0x0000001c06097207 */ /* 0x000fe20001000000 */
[----:B-1----:R-:W-:Y:S01]  /*2260*/  @P1 FFMA.FTZ R29, R24, 0.69314718246459960938, R19 ;  /* 0x3f317218181d1823 */ /* 0x002fe20000010013 */
[----:B------:R-:W-:Y:S02]  /*2270*/  IMAD R6, R23, R22, RZ ;  /* 0x0000001617067224 */ /* 0x000fe400078e02ff */
[----:B------:R-:W-:Y:S01]  /*2280*/  IMAD R7, R18, R25, RZ ;  /* 0x0000001912077224 */ /* 0x000fe200078e02ff */
[----:B------:R-:W-:Y:S06]  /*2290*/  @P4 BRA `(.L_x_15) ;  /* 0x0000001c00204947 */ /* 0x000fec0003800000 */
[----:B------:R-:W-:Y:S01]  /*22a0*/  ULDC.U8 UR4, c[0x0][0x3d8] ;  /* 0x0000f60000047ab9 */ /* 0x000fe20000000000 */
[C---:B------:R-:W-:Y:S02]  /*22b0*/  IADD3 R38, P0, R11.reuse, UR7, RZ ;  /* 0x000000070b267c10 */ /* 0x040fe4000ff1e0ff */
[----:B------:R-:W-:Y:S02]  /*22c0*/  ISETP.NE.AND P1, PT, RZ, UR4, PT ;  /* 0x00000004ff007c0c */ /* 0x000fe4000bf25270 */
[----:B------:R-:W-:-:S11]  /*22d0*/  LEA.HI.X.SX32 R39, R11, UR6, 0x1, P0 ;  /* 0x000000060b277c11 */ /* 0x000fd600080f0eff */
[----:B------:R-:W-:Y:S05]  /*22e0*/  @!P1 BRA `(.L_x_16) ;  /* 0x0000001800fc9947 */ /* 0x000fea0003800000 */
[----:B------:R-:W-:Y:S02]  /*22f0*/  ISETP.GE.U32.AND P1, PT, R38, R20, PT ;  /* 0x000000142600720c */ /* 0x000fe40003f26070 */
[----:B------:R-:W-:Y:S02]  /*2300*/  ISETP.LT.U32.AND P0, PT, R17, 0x1, PT ;  /* 0x000000011100780c */ /* 0x000fe40003f01070 */
[----:B------:R-:W-:Y:S02]  /*2310*/  ISETP.GE.AND.EX P1, PT, R39, R5, PT, P1 ;  /* 0x000000052700720c */ /* 0x000fe40003f26310 */
[----:B------:R-:W-:-:S04]  /*2320*/  SHF.R.S32.HI R4, RZ, 0x1f, R17 ;  /* 0x0000001fff047819 */ /* 0x000fc80000011411 */
[----:B------:R-:W-:-:S04]  /*2330*/  ISETP.LT.AND.EX P0, PT, R4, RZ, PT, P0 ;  /* 0x000000ff0400720c */ /* 0x000fc80003f01300 */
[----:B------:R-:W-:Y:S02]  /*2340*/  SEL R5, R17, 0x1, P0 ;  /* 0x0000000111057807 */ /* 0x000fe40000000000 */
[----:B------:R-:W-:Y:S01]  /*2350*/  SEL R4, R4, RZ, P0 ;  /* 0x000000ff04047207 */ /* 0x000fe20000000000 */
[----:B------:R-:W-:Y:S06]  /*2360*/  @P1 BRA `(.L_x_15) ;  /* 0x0000001800ec1947 */ /* 0x000fec0003800000 */
[----:B------:R-:W-:Y:S01]  /*2370*/  IADD3 R17, P1, R5, 0x1, RZ ;  /* 0x0000000105117810 */ /* 0x000fe20007f3e0ff */
[----:B------:R-:W-:Y:S03]  /*2380*/  BSSY B0, `(.L_x_17) ;  /* 0x0000036000007945 */ /* 0x000fe60003800000 */
[----:B------:R-:W-:Y:S01]  /*2390*/  ISETP.GE.U32.AND P0, PT, R17, 0x3, PT ;  /* 0x000000031100780c */ /* 0x000fe20003f06070 */
[----:B------:R-:W-:-:S05]  /*23a0*/  IMAD.X R17, RZ, RZ, R4, P1 ;  /* 0x000000ffff117224 */ /* 0x000fca00008e0604 */
[----:B------:R-:W-:-:S04]  /*23b0*/  ISETP.GE.U32.AND.EX P0, PT, R17, RZ, PT, P0 ;  /* 0x000000ff1100720c */ /* 0x000fc80003f06100 */
[----:B------:R-:W-:Y:S02]  /*23c0*/  SEL R22, R4, RZ, !P0 ;  /* 0x000000ff04167207 */ /* 0x000fe40004000000 */
[----:B------:R-:W-:-:S03]  /*23d0*/  SEL R18, R5, RZ, !P0 ;  /* 0x000000ff05127207 */ /* 0x000fc60004000000 */
[-C--:B------:R-:W-:Y:S02]  /*23e0*/  IMAD R17, R22, R27.reuse, RZ ;  /* 0x0000001b16117224 */ /* 0x080fe400078e02ff */
[----:B------:R-:W-:-:S04]  /*23f0*/  IMAD.WIDE.U32 R22, R18, R27, RZ ;  /* 0x0000001b12167225 */ /* 0x000fc800078e00ff */
[----:B------:R-:W-:Y:S02]  /*2400*/  IMAD R17, R18, R0, R17 ;  /* 0x0000000012117224 */ /* 0x000fe400078e0211 */
[----:B------:R-:W-:-:S03]  /*2410*/  IMAD.WIDE.U32 R42, R22, R5, RZ ;  /* 0x00000005162a7225 */ /* 0x000fc600078e00ff */
[----:B------:R-:W-:-:S05]  /*2420*/  IADD3 R18, R23, R17, RZ ;  /* 0x0000001117127210 */ /* 0x000fca0007ffe0ff */
[----:B------:R-:W-:-:S04]  /*2430*/  IMAD R25, R18, R5, RZ ;  /* 0x0000000512197224 */ /* 0x000fc800078e02ff */
[----:B------:R-:W-:-:S04]  /*2440*/  IMAD R25, R4, R22, R25 ;  /* 0x0000001604197224 */ /* 0x000fc800078e0219 */
[----:B------:R-:W-:-:S05]  /*2450*/  IMAD.IADD R25, R43, 0x1, R25 ;  /* 0x000000012b197824 */ /* 0x000fca00078e0219 */
        /* <DEDUP_REMOVED lines=8> */
[-C--:B------:R-:W-:Y:S02]  /*24e0*/  IADD3 R19, P0, RZ, -R22.reuse, RZ ;  /* 0x80000016ff137210 */ /* 0x080fe40007f1e0ff */
[----:B------:R-:W-:Y:S02]  /*24f0*/  MOV R48, R22 ;  /* 0x0000001600307202 */ /* 0x000fe40000000f00 */
[----:B------:R-:W-:Y:S01]  /*2500*/  IADD3.X R17, RZ, ~R23, RZ, P0, !PT ;  /* 0x80000017ff117210 */ /* 0x000fe200007fe4ff */
[----:B------:R-:W-:Y:S01]  /*2510*/  IMAD.WIDE.U32 R38, R42, R19, R38 ;  /* 0x000000132a267225 */ /* 0x000fe200078e0026 */
[----:B------:R-:W-:-:S03]  /*2520*/  MOV R49, R23 ;  /* 0x0000001700317202 */ /* 0x000fc60000000f00 */
[----:B------:R-:W-:-:S04]  /*2530*/  IMAD R18, R17, R42, RZ ;  /* 0x0000002a11127224 */ /* 0x000fc800078e02ff */
[----:B------:R-:W-:Y:S01]  /*2540*/  IMAD R17, R25, R19, R18 ;  /* 0x0000001319117224 */ /* 0x000fe200078e0212 */
[----:B------:R-:W-:-:S04]  /*2550*/  MOV R18, R38 ;  /* 0x0000002600127202 */ /* 0x000fc80000000f00 */
[----:B------:R-:W-:Y:S01]  /*2560*/  IADD3 R17, R39, R17, RZ ;  /* 0x0000001127117210 */ /* 0x000fe20007ffe0ff */
[----:B------:R-:W-:Y:S05]  /*2570*/  BRA `(.L_x_19) ;  /* 0x0000000000587947 */ /* 0x000fea0003800000 */
.L_x_18:
[----:B------:R-:W0:Y:S01]  /*2580*/  I2F.U32.RP R21, R42 ;  /* 0x0000002a00157306 */ /* 0x000e220000209000 */
[----:B------:R-:W-:Y:S01]  /*2590*/  ISETP.NE.U32.AND P0, PT, R42, RZ, PT ;  /* 0x000000ff2a00720c */ /* 0x000fe20003f05070 */
[----:B------:R-:W-:-:S06]  /*25a0*/  HFMA2.MMA R49, -RZ, RZ, 0, 0 ;  /* 0x00000000ff317435 */ /* 0x000fcc00000001ff */
[----:B0-----:R-:W0:Y:S02]  /*25b0*/  MUFU.RCP R18, R21 ;  /* 0x0000001500127308 */ /* 0x001e240000001000 */
[----:B0-----:R-:W-:-:S06]  /*25c0*/  IADD3 R18, R18, 0xffffffe, RZ ;  /* 0x0ffffffe12127810 */ /* 0x001fcc0007ffe0ff */
        /* <DEDUP_REMOVED lines=11> */
[----:B------:R-:W-:Y:S02]  /*2680*/  ISETP.GE.U32.AND P1, PT, R17, R42, PT ;  /* 0x0000002a1100720c */ /* 0x000fe40003f26070 */
[----:B------:R-:W-:-:S11]  /*2690*/  MOV R17, RZ ;  /* 0x000000ff00117202 */ /* 0x000fd60000000f00 */
[----:B------:R-:W-:Y:S02]  /*26a0*/  @P1 IADD3 R48, R48, 0x1, RZ ;  /* 0x0000000130301810 */ /* 0x000fe40007ffe0ff */
[----:B------:R-:W-:-:S05]  /*26b0*/  @!P0 LOP3.LUT R48, RZ, R42, RZ, 0x33, !PT ;  /* 0x0000002aff308212 */ /* 0x000fca00078e33ff */
[----:B------:R-:W-:-:S04]  /*26c0*/  IMAD.MOV R19, RZ, RZ, -R48 ;  /* 0x000000ffff137224 */ /* 0x000fc800078e0a30 */
[----:B------:R-:W-:Y:S02]  /*26d0*/  IMAD R18, R42, R19, R38 ;  /* 0x000000132a127224 */ /* 0x000fe400078e0226 */
.L_x_19:
[----:B------:R-:W-:Y:S05]  /*26e0*/  BSYNC B0 ;  /* 0x0000000000007941 */ /* 0x000fea0003800000 */
.L_x_17:
[----:B------:R-:W-:Y:S01]  /*26f0*/  LOP3.LUT R19, R17, R0, RZ, 0xfc, !PT ;  /* 0x0000000011137212 */ /* 0x000fe200078efcff */
[----:B------:R-:W-:Y:S03]  /*2700*/  BSSY B0, `(.L_x_20) ;  /* 0x0000028000007945 */ /* 0x000fe60003800000 */
[----:B------:R-:W-:-:S13]  /*2710*/  ISETP.NE.U32.AND P0, PT, R19, RZ, PT ;  /* 0x000000ff1300720c */ /* 0x000fda0003f05070 */
[----:B------:R-:W-:Y:S05]  /*2720*/  @!P0 BRA `(.L_x_21) ;  /* 0x00000000003c8947 */ /* 0x000fea0003800000 */
[----:B------:R-:W-:Y:S01]  /*2730*/  IMAD.MOV.U32 R26, RZ, RZ, R27 ;  /* 0x000000ffff1a7224 */ /* 0x000fe200078e001b */
[----:B------:R-:W-:Y:S02]  /*2740*/  MOV R25, R0 ;  /* 0x0000000000197202 */ /* 0x000fe40000000f00 */
[----:B------:R-:W-:Y:S02]  /*2750*/  MOV R24, 0x2770 ;  /* 0x0000277000187802 */ /* 0x000fe40000000f00 */
[----:B------:R-:W-:Y:S05]  /*2760*/  CALL.REL.NOINC `($__internal_0_$__cuda_sm20_div_s64) ;  /* 0x0000002000e07944 */ /* 0x000fea0003c00000 */
[----:B------:R-:W-:Y:S01]  /*2770*/  IADD3 R19, P0, RZ, -R22, RZ ;  /* 0x80000016ff137210 */ /* 0x000fe20007f1e0ff */
[----:B------:R-:W-:Y:S01]  /*2780*/  IMAD.MOV.U32 R43, RZ, RZ, R23 ;  /* 0x000000ffff2b7224 */ /* 0x000fe200078e0017 */
[----:B------:R-:W-:Y:S02]  /*2790*/  MOV R38, R18 ;  /* 0x0000001200267202 */ /* 0x000fe40000000f00 */
[----:B------:R-:W-:Y:S02]  /*27a0*/  IADD3.X R24, RZ, ~R23, RZ, P0, !PT ;  /* 0x80000017ff187210 */ /* 0x000fe400007fe4ff */
[----:B------:R-:W-:Y:S02]  /*27b0*/  MOV R39, R17 ;  /* 0x0000001100277202 */ /* 0x000fe40000000f00 */
[----:B------:R-:W-:Y:S01]  /*27c0*/  MOV R42, R22 ;  /* 0x00000016002a7202 */ /* 0x000fe20000000f00 */
[----:B------:R-:W-:Y:S02]  /*27d0*/  IMAD R24, R24, R27, RZ ;  /* 0x0000001b18187224 */ /* 0x000fe400078e02ff */
[----:B------:R-:W-:-:S04]  /*27e0*/  IMAD.WIDE.U32 R38, R27, R19, R38 ;  /* 0x000000131b267225 */ /* 0x000fc800078e0026 */
[----:B------:R-:W-:-:S04]  /*27f0*/  IMAD R0, R0, R19, R24 ;  /* 0x0000001300007224 */ /* 0x000fc800078e0218 */
[----:B------:R-:W-:Y:S01]  /*2800*/  IMAD.IADD R0, R39, 0x1, R0 ;  /* 0x0000000127007824 */ /* 0x000fe200078e0200 */
[----:B------:R-:W-:Y:S05]  /*2810*/  BRA `(.L_x_22) ;  /* 0x0000000000587947 */ /* 0x000fea0003800000 */
.L_x_21:
        /* <DEDUP_REMOVED lines=22> */
.L_x_22:
[----:B------:R-:W-:Y:S05]  /*2980*/  BSYNC B0 ;  /* 0x0000000000007941 */ /* 0x000fea0003800000 */
.L_x_20:
[----:B------:R-:W0:Y:S01]  /*2990*/  LDC R27, c[0x0][0x2c0] ;  /* 0x0000b000ff1b7b82 */ /* 0x000e220000000800 */
[----:B------:R-:W-:Y:S01]  /*29a0*/  LOP3.LUT R17, R43, R4, RZ, 0xfc, !PT ;  /* 0x000000042b117212 */ /* 0x000fe200078efcff */
[----:B------:R-:W-:Y:S03]  /*29b0*/  BSSY B0, `(.L_x_23) ;  /* 0x0000027000007945 */ /* 0x000fe60003800000 */
[----:B------:R-:W-:Y:S02]  /*29c0*/  ISETP.NE.U32.AND P0, PT, R17, RZ, PT ;  /* 0x000000ff1100720c */ /* 0x000fe40003f05070 */
[----:B0-----:R-:W-:-:S11]  /*29d0*/  SEL R27, R27, 0x1, P3 ;  /* 0x000000011b1b7807 */ /* 0x001fd60001800000 */
[----:B------:R-:W-:Y:S05]  /*29e0*/  @!P0 BRA `(.L_x_24) ;  /* 0x0000000000348947 */ /* 0x000fea0003800000 */
[----:B------:R-:W-:Y:S01]  /*29f0*/  IMAD.MOV.U32 R18, RZ, RZ, R42 ;  /* 0x000000ffff127224 */ /* 0x000fe200078e002a */
[----:B------:R-:W-:Y:S01]  /*2a00*/  MOV R26, R5 ;  /* 0x00000005001a7202 */ /* 0x000fe20000000f00 */
[----:B------:R-:W-:Y:S01]  /*2a10*/  IMAD.MOV.U32 R17, RZ, RZ, R43 ;  /* 0x000000ffff117224 */ /* 0x000fe200078e002b */
[----:B------:R-:W-:Y:S02]  /*2a20*/  MOV R25, R4 ;  /* 0x0000000400197202 */ /* 0x000fe40000000f00 */
[----:B------:R-:W-:Y:S02]  /*2a30*/  MOV R24, 0x2a50 ;  /* 0x00002a5000187802 */ /* 0x000fe40000000f00 */
[----:B------:R-:W-:Y:S05]  /*2a40*/  CALL.REL.NOINC `($__internal_0_$__cuda_sm20_div_s64) ;  /* 0x0000002000287944 */ /* 0x000fea0003c00000 */
[----:B------:R-:W-:-:S04]  /*2a50*/  IADD3 R17, P0, RZ, -R22, RZ ;  /* 0x80000016ff117210 */ /* 0x000fc80007f1e0ff */
[----:B------:R-:W-:Y:S01]  /*2a60*/  IADD3.X R18, RZ, ~R23, RZ, P0, !PT ;  /* 0x80000017ff127210 */ /* 0x000fe200007fe4ff */
[----:B------:R-:W-:-:S04]  /*2a70*/  IMAD.WIDE.U32 R42, R5, R17, R42 ;  /* 0x00000011052a7225 */ /* 0x000fc800078e002a */
[----:B------:R-:W-:-:S04]  /*2a80*/  IMAD R18, R18, R5, RZ ;  /* 0x0000000512127224 */ /* 0x000fc800078e02ff */
[----:B------:R-:W-:-:S05]  /*2a90*/  IMAD R4, R4, R17, R18 ;  /* 0x0000001104047224 */ /* 0x000fca00078e0212 */
[----:B------:R-:W-:Y:S01]  /*2aa0*/  IADD3 R4, R43, R4, RZ ;  /* 0x000000042b047210 */ /* 0x000fe20007ffe0ff */
[----:B------:R-:W-:Y:S05]  /*2ab0*/  BRA `(.L_x_25) ;  /* 0x0000000000587947 */ /* 0x000fea0003800000 */
.L_x_24:
        /* <DEDUP_REMOVED lines=22> */
.L_x_25:
[----:B------:R-:W-:Y:S05]  /*2c20*/  BSYNC B0 ;  /* 0x0000000000007941 */ /* 0x000fea0003800000 */
.L_x_23:
[-C--:B------:R-:W-:Y:S01]  /*2c30*/  IMAD R5, R41, R16.reuse, RZ ;  /* 0x0000001029057224 */ /* 0x080fe200078e02ff */
[----:B------:R-:W-:Y:S01]  /*2c40*/  SHF.R.S32.HI R17, RZ, 0x1f, R27 ;  /* 0x0000001fff117819 */ /* 0x000fe2000001141b */
[C---:B------:R-:W-:Y:S01]  /*2c50*/  IMAD.WIDE.U32 R46, R40.reuse, R16, RZ ;  /* 0x00000010282e7225 */ /* 0x040fe200078e00ff */
[----:B------:R-:W-:Y:S01]  /*2c60*/  ULDC.U8 UR10, c[0x0][0x3d9] ;  /* 0x0000f640000a7ab9 */ /* 0x000fe20000000000 */
[----:B------:R-:W-:Y:S01]  /*2c70*/  ULDC.64 UR4, c[0x0][0x2c0] ;  /* 0x0000b00000047ab9 */ /* 0x000fe20000000a00 */
[----:B------:R-:W-:Y:S01]  /*2c80*/  UISETP.NE.AND UP0, UPT, UR10, URZ, UPT ;  /* 0x0000003f0a00728c */ /* 0x000fe2000bf05270 */
[----:B------:R-:W-:Y:S01]  /*2c90*/  IMAD R5, R40, R15, R5 ;  /* 0x0000000f28057224 */ /* 0x000fe200078e0205 */
[----:B------:R-:W-:Y:S01]  /*2ca0*/  UIMAD UR4, UR4, UR5, URZ ;  /* 0x00000005040472a4 */ /* 0x000fe2000f8e023f */
[----:B------:R-:W-:Y:S01]  /*2cb0*/  IMAD R0, R0, R27, RZ ;  /* 0x0000001b00007224 */ /* 0x000fe200078e02ff */
[----:B------:R-:W-:Y:S01]  /*2cc0*/  USEL UR5, UR5, 0x1, !UP0 ;  /* 0x0000000105057887 */ /* 0x000fe2000c000000 */
[----:B------:R-:W-:Y:S01]  /*2cd0*/  BSSY B0, `(.L_x_26) ;  /* 0x0000040000007945 */ /* 0x000fe20003800000 */
[----:B------:R-:W-:Y:S01]  /*2ce0*/  IADD3 R5, R47, R5, RZ ;  /* 0x000000052f057210 */ /* 0x000fe20007ffe0ff */
[----:B------:R-:W-:Y:S01]  /*2cf0*/  IMAD R17, R17, R38, R0 ;  /* 0x0000002611117224 */ /* 0x000fe200078e0200 */
[----:B------:R-:W-:Y:S01]  /*2d00*/  USHF.R.S32.HI UR11, URZ, 0x1f, UR4 ;  /* 0x0000001f3f0b7899 */ /* 0x000fe20008011404 */
[----:B------:R-:W-:Y:S01]  /*2d10*/  IMAD R19, R4, UR4, RZ ;  /* 0x0000000404137c24 */ /* 0x000fe2000f8e02ff */
[----:B------:R-:W-:Y:S01]  /*2d20*/  USHF.R.S32.HI UR10, URZ, 0x1f, UR5 ;  /* 0x0000001f3f0a7899 */ /* 0x000fe20008011405 */
[----:B------:R-:W-:-:S02]  /*2d30*/  IMAD R18, R5, R14, RZ ;  /* 0x0000000e05127224 */ /* 0x000fc400078e02ff */
[----:B------:R-:W-:Y:S02]  /*2d40*/  IMAD R5, R23, UR5, RZ ;  /* 0x0000000517057c24 */ /* 0x000fe4000f8e02ff */
[----:B------:R-:W-:Y:S02]  /*2d50*/  IMAD R25, R13, R46, R18 ;  /* 0x0000002e0d197224 */ /* 0x000fe400078e0212 */
[----:B------:R-:W-:-:S04]  /*2d60*/  IMAD.WIDE.U32 R46, R46, R14, RZ ;  /* 0x0000000e2e2e7225 */ /* 0x000fc800078e00ff */
[----:B------:R-:W-:Y:S01]  /*2d70*/  IMAD R19, R42, UR11, R19 ;  /* 0x0000000b2a137c24 */ /* 0x000fe2000f8e0213 */
[----:B------:R-:W-:Y:S01]  /*2d80*/  IADD3 R25, R47, R25, RZ ;  /* 0x000000192f197210 */ /* 0x000fe20007ffe0ff */
[----:B------:R-:W-:-:S03]  /*2d90*/  IMAD.WIDE.U32 R38, R38, R27, RZ ;  /* 0x0000001b26267225 */ /* 0x000fc600078e00ff */
[----:B------:R-:W-:Y:S01]  /*2da0*/  LOP3.LUT R0, R49, R25, RZ, 0xfc, !PT ;  /* 0x0000001931007212 */ /* 0x000fe200078efcff */
[----:B------:R-:W-:-:S03]  /*2db0*/  IMAD.WIDE.U32 R42, R42, UR4, RZ ;  /* 0x000000042a2a7c25 */ /* 0x000fc6000f8e00ff */
[----:B------:R-:W-:Y:S01]  /*2dc0*/  ISETP.NE.U32.AND P0, PT, R0, RZ, PT ;  /* 0x000000ff0000720c */ /* 0x000fe20003f05070 */
[C---:B------:R-:W-:Y:S01]  /*2dd0*/  IMAD R5, R22.reuse, UR10, R5 ;  /* 0x0000000a16057c24 */ /* 0x040fe2000f8e0205 */
[----:B------:R-:W-:Y:S01]  /*2de0*/  IADD3 R0, R39, R17, RZ ;  /* 0x0000001127007210 */ /* 0x000fe20007ffe0ff */
[----:B------:R-:W-:Y:S01]  /*2df0*/  IMAD.WIDE.U32 R40, R22, UR5, RZ ;  /* 0x0000000516287c25 */ /* 0x000fe2000f8e00ff */
[----:B------:R-:W-:-:S03]  /*2e00*/  IADD3 R4, R43, R19, RZ ;  /* 0x000000132b047210 */ /* 0x000fc60007ffe0ff */
[----:B------:R-:W-:Y:S01]  /*2e10*/  IMAD R3, R3, UR4, RZ ;  /* 0x0000000403037c24 */ /* 0x000fe2000f8e02ff */
[----:B------:R-:W-:Y:S01]  /*2e20*/  IADD3 R5, R41, R5, RZ ;  /* 0x0000000529057210 */ /* 0x000fe20007ffe0ff */
[----:B------:R-:W-:-:S04]  /*2e30*/  IMAD R2, R2, UR4, RZ ;  /* 0x0000000402027c24 */ /* 0x000fc8000f8e02ff */
[----:B------:R-:W-:Y:S05]  /*2e40*/  @!P0 BRA `(.L_x_27) ;  /* 0x0000000000448947 */ /* 0x000fea0003800000 */
[----:B------:R-:W-:Y:S01]  /*2e50*/  IMAD.MOV.U32 R18, RZ, RZ, R48 ;  /* 0x000000ffff127224 */ /* 0x000fe200078e0030 */
[----:B------:R-:W-:Y:S01]  /*2e60*/  MOV R17, R49 ;  /* 0x0000003100117202 */ /* 0x000fe20000000f00 */
[----:B------:R-:W-:Y:S01]  /*2e70*/  IMAD.MOV.U32 R26, RZ, RZ, R46 ;  /* 0x000000ffff1a7224 */ /* 0x000fe200078e002e */
[----:B------:R-:W-:Y:S02]  /*2e80*/  MOV R24, 0x2ea0 ;  /* 0x00002ea000187802 */ /* 0x000fe40000000f00 */
[----:B------:R-:W-:Y:S05]  /*2e90*/  CALL.REL.NOINC `($__internal_0_$__cuda_sm20_div_s64) ;  /* 0x0000001c00147944 */ /* 0x000fea0003c00000 */
[----:B------:R-:W-:Y:S01]  /*2ea0*/  IADD3 R18, P0, RZ, -R22, RZ ;  /* 0x80000016ff127210 */ /* 0x000fe20007f1e0ff */
[----:B------:R-:W-:Y:S01]  /*2eb0*/  IMAD.MOV.U32 R45, RZ, RZ, R49 ;  /* 0x000000ffff2d7224 */ /* 0x000fe200078e0031 */
[----:B------:R-:W-:Y:S02]  /*2ec0*/  MOV R44, R48 ;  /* 0x00000030002c7202 */ /* 0x000fe40000000f00 */
[----:B------:R-:W-:-:S05]  /*2ed0*/  IADD3.X R17, RZ, ~R23, RZ, P0, !PT ;  /* 0x80000017ff117210 */ /* 0x000fca00007fe4ff */
[-C--:B------:R-:W-:Y:S02]  /*2ee0*/  IMAD R17, R17, R46.reuse, RZ ;  /* 0x0000002e11117224 */ /* 0x080fe400078e02ff */
[----:B------:R-:W-:-:S04]  /*2ef0*/  IMAD.WIDE.U32 R46, R18, R46, R44 ;  /* 0x0000002e122e7225 */ /* 0x000fc800078e002c */
[----:B------:R-:W-:Y:S01]  /*2f00*/  IMAD R17, R25, R18, R17 ;  /* 0x0000001219117224 */ /* 0x000fe200078e0211 */
[----:B------:R-:W-:Y:S02]  /*2f10*/  MOV R18, R46 ;  /* 0x0000002e00127202 */ /* 0x000fe40000000f00 */
[----:B------:R-:W-:Y:S01]  /*2f20*/  MOV R46, R22 ;  /* 0x00000016002e7202 */ /* 0x000fe20000000f00 */
[----:B------:R-:W-:Y:S01]  /*2f30*/  IMAD.IADD R17, R47, 0x1, R17 ;  /* 0x000000012f117824 */ /* 0x000fe200078e0211 */
[----:B------:R-:W-:Y:S01]  /*2f40*/  MOV R47, R23 ;  /* 0x00000017002f7202 */ /* 0x000fe20000000f00 */
[----:B------:R-:W-:Y:S05]  /*2f50*/  BRA `(.L_x_28) ;  /* 0x00000000005c7947 */ /* 0x000fea0003800000 */
.L_x_27:
[----:B------:R-:W0:Y:S01]  /*2f60*/  I2F.U32.RP R21, R46 ;  /* 0x0000002e00157306 */ /* 0x000e220000209000 */
[----:B------:R-:W-:Y:S01]  /*2f70*/  ISETP.NE.U32.AND P0, PT, R46, RZ, PT ;  /* 0x000000ff2e00720c */ /* 0x000fe20003f05070 */
[----:B------:R-:W-:-:S06]  /*2f80*/  IMAD.MOV.U32 R47, RZ, RZ, RZ ;  /* 0x000000ffff2f7224 */ /* 0x000fcc00078e00ff */
[----:B0-----:R-:W0:Y:S02]  /*2f90*/  MUFU.RCP R18, R21 ;  /* 0x0000001500127308 */ /* 0x001e240000001000 */
[----:B0-----:R-:W-:-:S06]  /*2fa0*/  IADD3 R18, R18, 0xffffffe, RZ ;  /* 0x0ffffffe12127810 */ /* 0x001fcc0007ffe0ff */
[----:B------:R-:W0:Y:S02]  /*2fb0*/  F2I.FTZ.U32.TRUNC.NTZ R19, R18 ;  /* 0x0000001200137305 */ /* 0x000e24000021f000 */
[----:B0-----:R-:W-:Y:S01]  /*2fc0*/  IADD3 R17, RZ, -R19, RZ ;  /* 0x80000013ff117210 */ /* 0x001fe20007ffe0ff */
[----:B------:R-:W-:-:S04]  /*2fd0*/  IMAD.MOV.U32 R18, RZ, RZ, RZ ;  /* 0x000000ffff127224 */ /* 0x000fc800078e00ff */
        /* <DEDUP_REMOVED lines=12> */
[----:B------:R-:W-:-:S05]  /*30a0*/  IADD3 R21, -R19, RZ, RZ ;  /* 0x000000ff13157210 */ /* 0x000fca0007ffe1ff */
[----:B------:R-:W-:Y:S01]  /*30b0*/  IMAD R18, R46, R21, R48 ;  /* 0x000000152e127224 */ /* 0x000fe200078e0230 */
[----:B------:R-:W-:Y:S02]  /*30c0*/  MOV R46, R19 ;  /* 0x00000013002e7202 */ /* 0x000fe40000000f00 */
.L_x_28:
[----:B------:R-:W-:Y:S05]  /*30d0*/  BSYNC B0 ;  /* 0x0000000000007941 */ /* 0x000fea0003800000 */
.L_x_26:
        /* <DEDUP_REMOVED lines=8> */
[-C--:B------:R-:W-:Y:S02]  /*3160*/  IADD3 R21, P0, RZ, -R22.reuse, RZ ;  /* 0x80000016ff157210 */ /* 0x080fe40007f1e0ff */
[----:B------:R-:W-:Y:S02]  /*3170*/  MOV R48, R22 ;  /* 0x0000001600307202 */ /* 0x000fe40000000f00 */
[-C--:B------:R-:W-:Y:S02]  /*3180*/  IADD3.X R19, RZ, ~R23.reuse, RZ, P0, !PT ;  /* 0x80000017ff137210 */ /* 0x080fe400007fe4ff */
[----:B------:R-:W-:-:S03]  /*3190*/  MOV R49, R23 ;  /* 0x0000001700317202 */ /* 0x000fc60000000f00 */
[----:B------:R-:W-:Y:S01]  /*31a0*/  IMAD R24, R19, R16, RZ ;  /* 0x0000001013187224 */ /* 0x000fe200078e02ff */
[----:B------:R-:W-:-:S03]  /*31b0*/  MOV R19, R17 ;  /* 0x0000001100137202 */ /* 0x000fc60000000f00 */
[-C--:B------:R-:W-:Y:S02]  /*31c0*/  IMAD R15, R15, R21.reuse, R24 ;  /* 0x000000150f0f7224 */ /* 0x080fe400078e0218 */
[----:B------:R-:W-:-:S05]  /*31d0*/  IMAD.WIDE.U32 R16, R16, R21, R18 ;  /* 0x0000001510107225 */ /* 0x000fca00078e0012 */
[----:B------:R-:W-:Y:S01]  /*31e0*/  IADD3 R15, R17, R15, RZ ;  /* 0x0000000f110f7210 */ /* 0x000fe20007ffe0ff */
[----:B------:R-:W-:Y:S05]  /*31f0*/  BRA `(.L_x_31) ;  /* 0x0000000000587947 */ /* 0x000fea0003800000 */
.L_x_30:
[----:B------:R-:W0:Y:S01]  /*3200*/  I2F.U32.RP R19, R16 ;  /* 0x0000001000137306 */ /* 0x000e220000209000 */
[----:B------:R-:W-:Y:S01]  /*3210*/  HFMA2.MMA R22, -RZ, RZ, 0, 0 ;  /* 0x00000000ff167435 */ /* 0x000fe200000001ff */
[----:B------:R-:W-:Y:S01]  /*3220*/  ISETP.NE.U32.AND P0, PT, R16, RZ, PT ;  /* 0x000000ff1000720c */ /* 0x000fe20003f05070 */
[----:B------:R-:W-:-:S05]  /*3230*/  HFMA2.MMA R49, -RZ, RZ, 0, 0 ;  /* 0x00000000ff317435 */ /* 0x000fca00000001ff */
[----:B0-----:R-:W0:Y:S02]  /*3240*/  MUFU.RCP R17, R19 ;  /* 0x0000001300117308 */ /* 0x001e240000001000 */
[----:B0-----:R-:W-:-:S06]  /*3250*/  IADD3 R17, R17, 0xffffffe, RZ ;  /* 0x0ffffffe11117810 */ /* 0x001fcc0007ffe0ff */
        /* <DEDUP_REMOVED lines=16> */
.L_x_31:
[----:B------:R-:W-:Y:S05]  /*3360*/  BSYNC B0 ;  /* 0x0000000000007941 */ /* 0x000fea0003800000 */
.L_x_29:
[----:B------:R-:W-:Y:S01]  /*3370*/  LOP3.LUT R17, R49, R13, RZ, 0xfc, !PT ;  /* 0x0000000d31117212 */ /* 0x000fe200078efcff */
[----:B------:R-:W-:Y:S03]  /*3380*/  BSSY B0, `(.L_x_32) ;  /* 0x000002c000007945 */ /* 0x000fe60003800000 */
        /* <DEDUP_REMOVED lines=8> */
[----:B------:R-:W-:Y:S01]  /*3410*/  IADD3 R18, P0, RZ, -R22, RZ ;  /* 0x80000016ff127210 */ /* 0x000fe20007f1e0ff */
[----:B------:R-:W-:Y:S01]  /*3420*/  IMAD.MOV.U32 R25, RZ, RZ, R49 ;  /* 0x000000ffff197224 */ /* 0x000fe200078e0031 */
[----:B------:R-:W-:Y:S02]  /*3430*/  MOV R24, R48 ;  /* 0x0000003000187202 */ /* 0x000fe40000000f00 */
[----:B------:R-:W-:-:S03]  /*3440*/  IADD3.X R17, RZ, ~R23, RZ, P0, !PT ;  /* 0x80000017ff117210 */ /* 0x000fc600007fe4ff */
[----:B------:R-:W-:-:S04]  /*3450*/  IMAD.WIDE.U32 R24, R14, R18, R24 ;  /* 0x000000120e187225 */ /* 0x000fc800078e0018 */
[----:B------:R-:W-:Y:S01]  /*3460*/  IMAD R17, R17, R14, RZ ;  /* 0x0000000e11117224 */ /* 0x000fe200078e02ff */
[----:B------:R-:W-:Y:S02]  /*3470*/  MOV R14, R24 ;  /* 0x00000018000e7202 */ /* 0x000fe40000000f00 */
[----:B------:R-:W-:Y:S01]  /*3480*/  MOV R24, R22 ;  /* 0x0000001600187202 */ /* 0x000fe20000000f00 */
[----:B------:R-:W-:-:S04]  /*3490*/  IMAD R17, R13, R18, R17 ;  /* 0x000000120d117224 */ /* 0x000fc800078e0211 */
[----:B------:R-:W-:Y:S01]  /*34a0*/  IMAD.IADD R18, R25, 0x1, R17 ;  /* 0x0000000119127824 */ /* 0x000fe200078e0211 */
[----:B------:R-:W-:Y:S01]  /*34b0*/  MOV R25, R23 ;  /* 0x0000001700197202 */ /* 0x000fe20000000f00 */
[----:B------:R-:W-:Y:S05]  /*34c0*/  BRA `(.L_x_34) ;  /* 0x00000000005c7947 */ /* 0x000fea0003800000 */
.L_x_33:
[----:B------:R-:W0:Y:S01]  /*34d0*/  I2F.U32.RP R18, R14 ;  /* 0x0000000e00127306 */ /* 0x000e220000209000 */
[----:B------:R-:W-:Y:S01]  /*34e0*/  IMAD.MOV.U32 R22, RZ, RZ, RZ ;  /* 0x000000ffff167224 */ /* 0x000fe200078e00ff */
[----:B------:R-:W-:Y:S01]  /*34f0*/  ISETP.NE.U32.AND P0, PT, R14, RZ, PT ;  /* 0x000000ff0e00720c */ /* 0x000fe20003f05070 */
[----:B------:R-:W-:-:S05]  /*3500*/  IMAD.MOV.U32 R25, RZ, RZ, RZ ;  /* 0x000000ffff197224 */ /* 0x000fca00078e00ff */
[----:B0-----:R-:W0:Y:S02]  /*3510*/  MUFU.RCP R17, R18 ;  /* 0x0000001200117308 */ /* 0x001e240000001000 */
[----:B0-----:R-:W-:Y:S01]  /*3520*/  IADD3 R17, R17, 0xffffffe, RZ ;  /* 0x0ffffffe11117810 */ /* 0x001fe20007ffe0ff */
[----:B------:R-:W-:-:S05]  /*3530*/  IMAD.MOV.U32 R18, RZ, RZ, RZ ;  /* 0x000000ffff127224 */ /* 0x000fca00078e00ff */
        /* <DEDUP_REMOVED lines=10> */
[----:B------:R-:W-:-:S13]  /*35e0*/  ISETP.GE.U32.AND P1, PT, R13, R14, PT ;  /* 0x0000000e0d00720c */ /* 0x000fda0003f26070 */
[----:B------:R-:W-:Y:S01]  /*35f0*/  @P1 VIADD R22, R22, 0x1 ;  /* 0x0000000116161836 */ /* 0x000fe20000000000 */
[----:B------:R-:W-:-:S04]  /*3600*/  @!P0 LOP3.LUT R22, RZ, R14, RZ, 0x33, !PT ;  /* 0x0000000eff168212 */ /* 0x000fc800078e33ff */
[----:B------:R-:W-:Y:S02]  /*3610*/  IADD3 R13, -R22, RZ, RZ ;  /* 0x000000ff160d7210 */ /* 0x000fe40007ffe1ff */
[----:B------:R-:W-:-:S03]  /*3620*/  MOV R24, R22 ;  /* 0x0000001600187202 */ /* 0x000fc60000000f00 */
[----:B------:R-:W-:Y:S02]  /*3630*/  IMAD R14, R14, R13, R48 ;  /* 0x0000000d0e0e7224 */ /* 0x000fe400078e0230 */
.L_x_34:
[----:B------:R-:W-:Y:S05]  /*3640*/  BSYNC B0 ;  /* 0x0000000000007941 */ /* 0x000fea0003800000 */
.L_x_32:
[----:B------:R-:W-:Y:S01]  /*3650*/  IMAD R21, R18, R3, RZ ;  /* 0x0000000312157224 */ /* 0x000fe200078e02ff */
[----:B------:R-:W-:Y:S01]  /*3660*/  LOP3.LUT R18, R47, R10, RZ, 0xfc, !PT ;  /* 0x0000000a2f127212 */ /* 0x000fe200078efcff */
[----:B------:R-:W-:Y:S01]  /*3670*/  ULDC UR4, c[0x0][0x2c4] ;  /* 0x0000b10000047ab9 */ /* 0x000fe20000000800 */
[----:B------:R-:W-:Y:S01]  /*3680*/  SHF.R.S32.HI R13, RZ, 0x1f, R3 ;  /* 0x0000001fff0d7819 */ /* 0x000fe20000011403 */
[----:B------:R-:W-:Y:S01]  /*3690*/  IMAD R50, R27, UR4, RZ ;  /* 0x000000041b327c24 */ /* 0x000fe2000f8e02ff */
[----:B------:R-:W-:Y:S01]  /*36a0*/  ISETP.NE.U32.AND P0, PT, R18, RZ, PT ;  /* 0x000000ff1200720c */ /* 0x000fe20003f05070 */
[-C--:B------:R-:W-:Y:S01]  /*36b0*/  IMAD R17, R25, R6.reuse, RZ ;  /* 0x0000000619117224 */ /* 0x080fe200078e02ff */
[----:B------:R-:W-:Y:S01]  /*36c0*/  SHF.R.S32.HI R22, RZ, 0x1f, R6 ;  /* 0x0000001fff167819 */ /* 0x000fe20000011406 */
[----:B------:R-:W-:Y:S01]  /*36d0*/  IMAD.WIDE.U32 R48, R24, R6, RZ ;  /* 0x0000000618307225 */ /* 0x000fe200078e00ff */
[----:B------:R-:W-:Y:S01]  /*36e0*/  SHF.R.S32.HI R19, RZ, 0x1f, R50 ;  /* 0x0000001fff137819 */ /* 0x000fe20000011432 */
[----:B------:R-:W-:Y:S02]  /*36f0*/  BSSY B0, `(.L_x_35) ;  /* 0x0000034000007945 */ /* 0x000fe40003800000 */
[----:B------:R-:W-:-:S02]  /*3700*/  IMAD R6, R15, R50, RZ ;  /* 0x000000320f067224 */ /* 0x000fc400078e02ff */
[----:B------:R-:W-:Y:S02]  /*3710*/  IMAD R13, R13, R14, R21 ;  /* 0x0000000e0d0d7224 */ /* 0x000fe400078e0215 */
[----:B------:R-:W-:-:S04]  /*3720*/  IMAD.WIDE.U32 R14, R14, R3, RZ ;  /* 0x000000030e0e7225 */ /* 0x000fc800078e00ff */
[----:B------:R-:W-:Y:S01]  /*3730*/  IMAD R17, R22, R24, R17 ;  /* 0x0000001816117224 */ /* 0x000fe200078e0211 */
[----:B------:R-:W-:Y:S01]  /*3740*/  IADD3 R13, R15, R13, RZ ;  /* 0x0000000d0f0d7210 */ /* 0x000fe20007ffe0ff */
[----:B------:R-:W-:Y:S02]  /*3750*/  IMAD R3, R19, R16, R6 ;  /* 0x0000001013037224 */ /* 0x000fe400078e0206 */
[----:B------:R-:W-:Y:S01]  /*3760*/  IMAD.WIDE.U32 R50, R16, R50, RZ ;  /* 0x0000003210327225 */ /* 0x000fe200078e00ff */
[----:B------:R-:W-:-:S04]  /*3770*/  IADD3 R6, R49, R17, RZ ;  /* 0x0000001131067210 */ /* 0x000fc80007ffe0ff */
[----:B------:R-:W-:Y:S01]  /*3780*/  IADD3 R3, R51, R3, RZ ;  /* 0x0000000333037210 */ /* 0x000fe20007ffe0ff */
[----:B------:R-:W-:Y:S06]  /*3790*/  @!P0 BRA `(.L_x_36) ;  /* 0x0000000000488947 */ /* 0x000fec0003800000 */
        /* <DEDUP_REMOVED lines=10> */
[----:B------:R-:W-:Y:S01]  /*3840*/  MOV R46, R22 ;  /* 0x00000016002e7202 */ /* 0x000fe20000000f00 */
[----:B------:R-:W-:Y:S01]  /*3850*/  IMAD.WIDE.U32 R24, R12, R19, R24 ;  /* 0x000000130c187225 */ /* 0x000fe200078e0018 */
[----:B------:R-:W-:-:S03]  /*3860*/  MOV R47, R23 ;  /* 0x00000017002f7202 */ /* 0x000fc60000000f00 */
[----:B------:R-:W-:Y:S01]  /*3870*/  IMAD R17, R17, R12, RZ ;  /* 0x0000000c11117224 */ /* 0x000fe200078e02ff */
[----:B------:R-:W-:-:S03]  /*3880*/  MOV R12, R24 ;  /* 0x00000018000c7202 */ /* 0x000fc60000000f00 */
[----:B------:R-:W-:-:S04]  /*3890*/  IMAD R10, R10, R19, R17 ;  /* 0x000000130a0a7224 */ /* 0x000fc800078e0211 */
[----:B------:R-:W-:Y:S01]  /*38a0*/  IMAD.IADD R10, R25, 0x1, R10 ;  /* 0x00000001190a7824 */ /* 0x000fe200078e020a */
[----:B------:R-:W-:Y:S05]  /*38b0*/  BRA `(.L_x_37) ;  /* 0x00000000005c7947 */ /* 0x000fea0003800000 */
.L_x_36:
[----:B------:R-:W0:Y:S01]  /*38c0*/  I2F.U32.RP R19, R12 ;  /* 0x0000000c00137306 */ /* 0x000e220000209000 */
[----:B------:R-:W-:Y:S01]  /*38d0*/  IMAD.MOV.U32 R16, RZ, RZ, RZ ;  /* 0x000000ffff107224 */ /* 0x000fe200078e00ff */
[----:B------:R-:W-:Y:S01]  /*38e0*/  ISETP.NE.U32.AND P0, PT, R12, RZ, PT ;  /* 0x000000ff0c00720c */ /* 0x000fe20003f05070 */
[----:B------:R-:W-:-:S05]  /*38f0*/  IMAD.MOV.U32 R47, RZ, RZ, RZ ;  /* 0x000000ffff2f7224 */ /* 0x000fca00078e00ff */
[----:B0-----:R-:W0:Y:S02]  /*3900*/  MUFU.RCP R18, R19 ;  /* 0x0000001300127308 */ /* 0x001e240000001000 */
[----:B0-----:R-:W-:-:S06]  /*3910*/  IADD3 R18, R18, 0xffffffe, RZ ;  /* 0x0ffffffe12127810 */ /* 0x001fcc0007ffe0ff */
[----:B------:R-:W0:Y:S02]  /*3920*/  F2I.FTZ.U32.TRUNC.NTZ R17, R18 ;  /* 0x0000001200117305 */ /* 0x000e24000021f000 */
[----:B0-----:R-:W-:-:S05]  /*3930*/  IADD3 R10, RZ, -R17, RZ ;  /* 0x80000011ff0a7210 */ /* 0x001fca0007ffe0ff */
[----:B------:R-:W-:-:S04]  /*3940*/  IMAD R10, R10, R12, RZ ;  /* 0x0000000c0a0a7224 */ /* 0x000fc800078e02ff */
[----:B------:R-:W-:-:S04]  /*3950*/  IMAD.HI.U32 R17, R17, R10, R16 ;  /* 0x0000000a11117227 */ /* 0x000fc800078e0010 */
[----:B------:R-:W-:Y:S02]  /*3960*/  IMAD.MOV.U32 R10, RZ, RZ, RZ ;  /* 0x000000ffff0a7224 */ /* 0x000fe400078e00ff */
        /* <DEDUP_REMOVED lines=9> */
[----:B------:R-:W-:-:S05]  /*3a00*/  IADD3 R17, -R16, RZ, RZ ;  /* 0x000000ff10117210 */ /* 0x000fca0007ffe1ff */
[----:B------:R-:W-:Y:S01]  /*3a10*/  IMAD R12, R12, R17, R46 ;  /* 0x000000110c0c7224 */ /* 0x000fe200078e022e */
[----:B------:R-:W-:Y:S02]  /*3a20*/  MOV R46, R16 ;  /* 0x00000010002e7202 */ /* 0x000fe40000000f00 */
.L_x_37:
[----:B------:R-:W-:Y:S05]  /*3a30*/  BSYNC B0 ;  /* 0x0000000000007941 */ /* 0x000fea0003800000 */
.L_x_35:
[----:B------:R-:W-:Y:S01]  /*3a40*/  ULDC UR5, c[0x0][0x270] ;  /* 0x00009c0000057ab9 */ /* 0x000fe20000000800 */
[----:B------:R-:W-:Y:S01]  /*3a50*/  ULDC UR4, c[0x0][0x2c4] ;  /* 0x0000b10000047ab9 */ /* 0x000fe20000000800 */
[----:B------:R-:W-:Y:S01]  /*3a60*/  LOP3.LUT R16, R47, R8, RZ, 0xfc, !PT ;  /* 0x000000082f107212 */ /* 0x000fe200078efcff */
[----:B------:R-:W-:Y:S01]  /*3a70*/  UIMAD UR4, UR5, UR4, URZ ;  /* 0x00000004050472a4 */ /* 0x000fe2000f8e023f */
[----:B------:R-:W-:Y:S02]  /*3a80*/  BSSY B0, `(.L_x_38) ;  /* 0x0000030000007945 */ /* 0x000fe40003800000 */
[----:B------:R-:W-:-:S03]  /*3a90*/  ISETP.NE.U32.AND P0, PT, R16, RZ, PT ;  /* 0x000000ff1000720c */ /* 0x000fc60003f05070 */
[----:B------:R-:W-:-:S04]  /*3aa0*/  IMAD R27, R27, UR4, RZ ;  /* 0x000000041b1b7c24 */ /* 0x000fc8000f8e02ff */
[-C--:B------:R-:W-:Y:S01]  /*3ab0*/  IMAD R10, R10, R27.reuse, RZ ;  /* 0x0000001b0a0a7224 */ /* 0x080fe200078e02ff */
[----:B------:R-:W-:Y:S01]  /*3ac0*/  SHF.R.S32.HI R17, RZ, 0x1f, R27 ;  /* 0x0000001fff117819 */ /* 0x000fe2000001141b */
[----:B------:R-:W-:-:S04]  /*3ad0*/  IMAD.WIDE.U32 R52, R12, R27, RZ ;  /* 0x0000001b0c347225 */ /* 0x000fc800078e00ff */
[----:B------:R-:W-:-:S05]  /*3ae0*/  IMAD R17, R17, R12, R10 ;  /* 0x0000000c11117224 */ /* 0x000fca00078e020a */
        /* <DEDUP_REMOVED lines=8> */
[----:B------:R-:W-:Y:S02]  /*3b70*/  IADD3 R16, P0, RZ, -R22, RZ ;  /* 0x80000016ff107210 */ /* 0x000fe40007f1e0ff */
[----:B------:R-:W-:Y:S02]  /*3b80*/  MOV R18, R46 ;  /* 0x0000002e00127202 */ /* 0x000fe40000000f00 */
[----:B------:R-:W-:Y:S02]  /*3b90*/  IADD3.X R12, RZ, ~R23, RZ, P0, !PT ;  /* 0x80000017ff0c7210 */ /* 0x000fe400007fe4ff */
[----:B------:R-:W-:-:S03]  /*3ba0*/  MOV R19, R47 ;  /* 0x0000002f00137202 */ /* 0x000fc60000000f00 */
[----:B------:R-:W-:Y:S02]  /*3bb0*/  IMAD R17, R12, R9, RZ ;  /* 0x000000090c117224 */ /* 0x000fe400078e02ff */
[----:B------:R-:W-:-:S04]  /*3bc0*/  IMAD.WIDE.U32 R18, R9, R16, R18 ;  /* 0x0000001009127225 */ /* 0x000fc800078e0012 */
[----:B------:R-:W-:Y:S01]  /*3bd0*/  IMAD R17, R8, R16, R17 ;  /* 0x0000001008117224 */ /* 0x000fe200078e0211 */
[----:B------:R-:W-:-:S04]  /*3be0*/  MOV R8, R18 ;  /* 0x0000001200087202 */ /* 0x000fc80000000f00 */
[----:B------:R-:W-:Y:S01]  /*3bf0*/  IADD3 R17, R19, R17, RZ ;  /* 0x0000001113117210 */ /* 0x000fe20007ffe0ff */
[----:B------:R-:W-:Y:S05]  /*3c00*/  BRA `(.L_x_40) ;  /* 0x00000000005c7947 */ /* 0x000fea0003800000 */
.L_x_39:
        /* <DEDUP_REMOVED lines=10> */
[----:B------:R-:W-:-:S04]  /*3cb0*/  IMAD.HI.U32 R12, R17, R46, RZ ;  /* 0x0000002e110c7227 */ /* 0x000fc800078e00ff */
[----:B------:R-:W-:Y:S01]  /*3cc0*/  IMAD.MOV.U32 R17, RZ, RZ, RZ ;  /* 0x000000ffff117224 */ /* 0x000fe200078e00ff */
        /* <DEDUP_REMOVED lines=11> */
.L_x_40:
[----:B------:R-:W-:Y:S05]  /*3d80*/  BSYNC B0 ;  /* 0x0000000000007941 */ /* 0x000fea0003800000 */
.L_x_38:
[----:B------:R-:W-:Y:S01]  /*3d90*/  IADD3 R39, P1, P0, R42, R40, R38 ;  /* 0x000000282a277210 */ /* 0x000fe2000783e026 */
[----:B------:R-:W-:Y:S01]  /*3da0*/  IMAD R17, R17, R2, RZ ;  /* 0x0000000211117224 */ /* 0x000fe200078e02ff */
[----:B------:R-:W-:Y:S02]  /*3db0*/  ULDC.64 UR4, c[0x0][0x2b0] ;  /* 0x0000ac0000047ab9 */ /* 0x000fe40000000a00 */
[----:B------:R-:W-:Y:S02]  /*3dc0*/  IADD3 R39, P3, P2, R48, R39, R50 ;  /* 0x0000002730277210 */ /* 0x000fe40007a7e032 */
[----:B------:R-:W-:Y:S02]  /*3dd0*/  IADD3.X R0, R4, R5, R0, P1, P0 ;  /* 0x0000000504007210 */ /* 0x000fe40000fe0400 */
[----:B------:R-:W-:Y:S02]  /*3de0*/  IADD3 R14, P1, P0, R52, R39, R14 ;  /* 0x00000027340e7210 */ /* 0x000fe4000783e00e */
[----:B------:R-:W-:Y:S01]  /*3df0*/  IADD3.X R0, R6, R0, R3, P3, P2 ;  /* 0x0000000006007210 */ /* 0x000fe20001fe4403 */
[----:B------:R-:W-:Y:S01]  /*3e00*/  IMAD R3, R23, R7, RZ ;  /* 0x0000000717037224 */ /* 0x000fe200078e02ff */
[----:B------:R-:W-:-:S02]  /*3e10*/  SHF.R.S32.HI R4, RZ, 0x1f, R7 ;  /* 0x0000001fff047819 */ /* 0x000fc40000011407 */
[----:B------:R-:W-:Y:S02]  /*3e20*/  IADD3.X R15, R10, R0, R13, P1, P0 ;  /* 0x000000000a0f7210 */ /* 0x000fe40000fe040d */
[----:B------:R-:W-:Y:S01]  /*3e30*/  SHF.R.S32.HI R0, RZ, 0x1f, R2 ;  /* 0x0000001fff007819 */ /* 0x000fe20000011402 */
[-C--:B------:R-:W-:Y:S02]  /*3e40*/  IMAD R3, R4, R22.reuse, R3 ;  /* 0x0000001604037224 */ /* 0x080fe400078e0203 */
[----:B------:R-:W-:-:S04]  /*3e50*/  IMAD.WIDE.U32 R14, R7, R22, R14 ;  /* 0x00000016070e7225 */ /* 0x000fc800078e000e */
[----:B------:R-:W-:Y:S02]  /*3e60*/  IMAD.IADD R15, R15, 0x1, R3 ;  /* 0x000000010f0f7824 */ /* 0x000fe400078e0203 */
[-C--:B------:R-:W-:Y:S02]  /*3e70*/  IMAD R0, R0, R8.reuse, R17 ;  /* 0x0000000800007224 */ /* 0x080fe400078e0211 */
[----:B------:R-:W-:-:S04]  /*3e80*/  IMAD.WIDE.U32 R2, R2, R8, R14 ;  /* 0x0000000802027225 */ /* 0x000fc800078e000e */
[----:B------:R-:W-:Y:S01]  /*3e90*/  IMAD.IADD R3, R3, 0x1, R0 ;  /* 0x0000000103037824 */ /* 0x000fe200078e0200 */
[----:B------:R-:W-:-:S04]  /*3ea0*/  LEA R4, P0, R2, UR4, 0x2 ;  /* 0x0000000402047c11 */ /* 0x000fc8000f8010ff */
[----:B------:R-:W-:-:S05]  /*3eb0*/  LEA.HI.X R5, R2, UR5, R3, 0x2, P0 ;  /* 0x0000000502057c11 */ /* 0x000fca00080f1403 */
[----:B------:R1:W-:Y:S01]  /*3ec0*/  STG.E desc[UR8][R4.64], R29 ;  /* 0x0000001d04007986 */ /* 0x0003e2000c101908 */
[----:B------:R-:W-:Y:S05]  /*3ed0*/  BRA `(.L_x_15) ;  /* 0x0000000000107947 */ /* 0x000fea0003800000 */
.L_x_16:
[----:B------:R-:W-:Y:S02]  /*3ee0*/  ULDC.64 UR4, c[0x0][0x2b0] ;  /* 0x0000ac0000047ab9 */ /* 0x000fe40000000a00 */
[----:B------:R-:W-:-:S04]  /*3ef0*/  LEA R2, P0, R38, UR4, 0x2 ;  /* 0x0000000426027c11 */ /* 0x000fc8000f8010ff */
[----:B------:R-:W-:-:S05]  /*3f00*/  LEA.HI.X R3, R38, UR5, R39, 0x2, P0 ;  /* 0x0000000526037c11 */ /* 0x000fca00080f1427 */
[----:B------:R0:W-:Y:S04]  /*3f10*/  STG.E desc[UR8][R2.64], R29 ;  /* 0x0000001d02007986 */ /* 0x0001e8000c101908 */
.L_x_15:
[----:B------:R-:W-:Y:S05]  /*3f20*/  BSYNC B1 ;  /* 0x0000000000017941 */ /* 0x000fea0003800000 */
.L_x_14:
[----:B------:R-:W2:Y:S01]  /*3f30*/  LDC R0, c[0x0][0x3c4] ;  /* 0x0000f100ff007b82 */ /* 0x000ea20000000800 */
[C---:B0-----:R-:W-:Y:S02]  /*3f40*/  IADD3 R3, R35.reuse, 0x20, RZ ;  /* 0x0000002023037810 */ /* 0x041fe40007ffe0ff */
[----:B------:R-:W-:Y:S02]  /*3f50*/  CS2R R6, SRZ ;  /* 0x0000000000067805 */ /* 0x000fe4000001ff00 */
[----:B------:R-:W-:Y:S01]  /*3f60*/  SHF.L.U32 R26, R35, 0x2, RZ ;  /* 0x00000002231a7819 */ /* 0x000fe200000006ff */
[----:B------:R-:W-:Y:S01]  /*3f70*/  IMAD.MOV.U32 R9, RZ, RZ, RZ ;  /* 0x000000ffff097224 */ /* 0x000fe200078e00ff */
[----:B-1----:R-:W-:-:S03]  /*3f80*/  CS2R R4, SRZ ;  /* 0x0000000000047805 */ /* 0x002fc6000001ff00 */
[----:B------:R-:W-:Y:S01]  /*3f90*/  VIADD R25, R26, 0x80 ;  /* 0x000000801a197836 */ /* 0x000fe20000000000 */
[-C--:B--2---:R-:W-:Y:S02]  /*3fa0*/  ISETP.GE.OR P1, PT, R3, R0.reuse, P6 ;  /* 0x000000000300720c */ /* 0x084fe40003726670 */
[C---:B------:R-:W-:Y:S02]  /*3fb0*/  IADD3 R3, R35.reuse, 0x40, RZ ;  /* 0x0000004023037810 */ /* 0x040fe40007ffe0ff */
[-C--:B------:R-:W-:Y:S02]  /*3fc0*/  ISETP.GE.OR P2, PT, R35, R0.reuse, P6 ;  /* 0x000000002300720c */ /* 0x080fe40003746670 */
[----:B------:R-:W-:Y:S01]  /*3fd0*/  ISETP.GE.OR P0, PT, R3, R0, P6 ;  /* 0x000000000300720c */ /* 0x000fe20003706670 */
[----:B------:R-:W-:-:S05]  /*3fe0*/  VIADD R3, R35, 0x60 ;  /* 0x0000006023037836 */ /* 0x000fca0000000000 */
[----:B------:R-:W-:Y:S01]  /*3ff0*/  ISETP.GE.OR P6, PT, R3, R0, P6 ;  /* 0x000000000300720c */ /* 0x000fe200037c6670 */
[----:B------:R-:W-:Y:S01]  /*4000*/  @!P1 FADD.FTZ R31, -R29, R31 ;  /* 0x0000001f1d1f9221 */ /* 0x000fe20000010100 */
[----:B------:R-:W-:-:S03]  /*4010*/  CS2R R2, SRZ ;  /* 0x0000000000027805 */ /* 0x000fc6000001ff00 */
[----:B------:R-:W-:Y:S01]  /*4020*/  @!P2 FADD.FTZ R36, -R29, R36 ;  /* 0x000000241d24a221 */ /* 0x000fe20000010100 */
[----:B------:R-:W-:Y:S01]  /*4030*/  @!P1 FMUL.FTZ R31, R31, 1.4426950216293334961 ;  /* 0x3fb8aa3b1f1f9820 */ /* 0x000fe20000410000 */
[C---:B------:R-:W-:Y:S02]  /*4040*/  @!P0 FADD.FTZ R32, -R29.reuse, R32 ;  /* 0x000000201d208221 */ /* 0x040fe40000010100 */
[----:B------:R-:W-:Y:S01]  /*4050*/  @!P2 FMUL.FTZ R36, R36, 1.4426950216293334961 ;  /* 0x3fb8aa3b2424a820 */ /* 0x000fe20000410000 */
[----:B------:R-:W0:Y:S01]  /*4060*/  @!P1 MUFU.EX2 R8, R31 ;  /* 0x0000001f00089308 */ /* 0x000e220000000800 */
[----:B------:R-:W-:Y:S02]  /*4070*/  @!P0 FMUL.FTZ R32, R32, 1.4426950216293334961 ;  /* 0x3fb8aa3b20208820 */ /* 0x000fe40000410000 */
[----:B------:R-:W-:-:S04]  /*4080*/  @!P6 FADD.FTZ R29, -R29, R34 ;  /* 0x000000221d1de221 */ /* 0x000fc80000010100 */
[----:B------:R-:W-:Y:S01]  /*4090*/  @!P6 FMUL.FTZ R10, R29, 1.4426950216293334961 ;  /* 0x3fb8aa3b1d0ae820 */ /* 0x000fe20000410000 */
[----:B------:R-:W1:Y:S08]  /*40a0*/  @!P0 MUFU.EX2 R32, R32 ;  /* 0x0000002000208308 */ /* 0x000e700000000800 */
[----:B------:R-:W2:Y:S01]  /*40b0*/  @!P2 MUFU.EX2 R36, R36 ;  /* 0x000000240024a308 */ /* 0x000ea20000000800 */
[----:B0-----:R0:W-:Y:S07]  /*40c0*/  @!P1 STS [R33+0x280], R8 ;  /* 0x0002800821009388 */ /* 0x0011ee0000000800 */
[----:B------:R-:W3:Y:S01]  /*40d0*/  @!P6 MUFU.EX2 R10, R10 ;  /* 0x0000000a000ae308 */ /* 0x000ee20000000800 */
[----:B-1----:R0:W-:Y:S01]  /*40e0*/  @!P0 STS [R33+0x500], R32 ;  /* 0x0005002021008388 */ /* 0x0021e20000000800 */
[----:B------:R-:W-:Y:S01]  /*40f0*/  ISETP.GE.AND P0, PT, R0, 0x1, PT ;  /* 0x000000010000780c */ /* 0x000fe20003f06270 */
[----:B------:R-:W-:-:S02]  /*4100*/  HFMA2.MMA R0, -RZ, RZ, 0, 0 ;  /* 0x00000000ff007435 */ /* 0x000fc400000001ff */
[----:B--2---:R0:W-:Y:S04]  /*4110*/  @!P2 STS [R33], R36 ;  /* 0x000000242100a388 */ /* 0x0041e80000000800 */
[----:B---3--:R0:W-:Y:S01]  /*4120*/  @!P6 STS [R33+0x780], R10 ;  /* 0x0007800a2100e388 */ /* 0x0081e20000000800 */
[----:B------:R-:W-:Y:S06]  /*4130*/  BAR.SYNC.DEFER_BLOCKING 0x0 ;  /* 0x0000000000007b1d */ /* 0x000fec0000010000 */
[----:B------:R-:W-:Y:S05]  /*4140*/  @!P0 BRA `(.L_x_41) ;  /* 0x0000000000d88947 */ /* 0x000fea0003800000 */
[----:B------:R-:W1:Y:S01]  /*4150*/  S2UR UR6, SR_CgaCtaId ;  /* 0x00000000000679c3 */ /* 0x000e620000008800 */
[----:B------:R-:W-:Y:S01]  /*4160*/  ULDC UR10, c[0x0][0x2dc] ;  /* 0x0000b700000a7ab9 */ /* 0x000fe20000000800 */
[----:B------:R-:W-:Y:S01]  /*4170*/  IMAD R23, R11, 0x100, R26 ;  /* 0x000001000b177824 */ /* 0x000fe200078e021a */
[----:B------:R-:W-:Y:S01]  /*4180*/  UIMAD UR4, UR7, UR10, URZ ;  /* 0x0000000a070472a4 */ /* 0x000fe2000f8e023f */
[C---:B0-----:R-:W-:Y:S01]  /*4190*/  VIADD R8, R20.reuse, -UR7 ;  /* 0x8000000714087c36 */ /* 0x041fe20008000000 */
[----:B------:R-:W-:Y:S01]  /*41a0*/  CS2R R12, SRZ ;  /* 0x00000000000c7805 */ /* 0x000fe2000001ff00 */
[----:B------:R-:W-:Y:S01]  /*41b0*/  IMAD R28, R20, UR10, RZ ;  /* 0x0000000a141c7c24 */ /* 0x000fe2000f8e02ff */
[----:B------:R-:W-:Y:S01]  /*41c0*/  USHF.R.S32.HI UR11, URZ, 0x1f, UR4 ;  /* 0x0000001f3f0b7899 */ /* 0x000fe20008011404 */
[----:B------:R-:W-:Y:S02]  /*41d0*/  CS2R R14, SRZ ;  /* 0x00000000000e7805 */ /* 0x000fe4000001ff00 */
[----:B------:R-:W-:Y:S01]  /*41e0*/  IADD3 R6, P0, R23, UR4, RZ ;  /* 0x0000000417067c10 */ /* 0x000fe2000ff1e0ff */
[----:B------:R-:W-:Y:S01]  /*41f0*/  ULDC.64 UR4, c[0x0][0x288] ;  /* 0x0000a20000047ab9 */ /* 0x000fe20000000a00 */
[----:B------:R-:W-:-:S02]  /*4200*/  ISETP.GE.AND P3, PT, R11, R8, PT ;  /* 0x000000080b00720c */ /* 0x000fc40003f66270 */
[----:B------:R-:W-:Y:S02]  /*4210*/  CS2R R16, SRZ ;  /* 0x0000000000107805 */ /* 0x000fe4000001ff00 */
[----:B------:R-:W-:Y:S02]  /*4220*/  LEA.HI.X.SX32 R23, R23, UR11, 0x1, P0 ;  /* 0x0000000b17177c11 */ /* 0x000fe400080f0eff */
[----:B------:R-:W-:Y:S02]  /*4230*/  CS2R R18, SRZ ;  /* 0x0000000000127805 */ /* 0x000fe4000001ff00 */
[----:B------:R-:W-:Y:S01]  /*4240*/  LEA R24, P0, R6, UR4, 0x2 ;  /* 0x0000000406187c11 */ /* 0x000fe2000f8010ff */
[----:B------:R-:W-:Y:S01]  /*4250*/  UMOV UR4, 0x400 ;  /* 0x0000040000047882 */ /* 0x000fe20000000000 */
[----:B------:R-:W-:Y:S02]  /*4260*/  IMAD.WIDE R28, R28, 0x4, RZ ;  /* 0x000000041c1c7825 */ /* 0x000fe400078e02ff */
[----:B------:R-:W-:Y:S01]  /*4270*/  LEA.HI.X R23, R6, UR5, R23, 0x2, P0 ;  /* 0x0000000506177c11 */ /* 0x000fe200080f1417 */
[----:B------:R-:W-:Y:S01]  /*4280*/  UMOV UR5, URZ ;  /* 0x0000003f00057c82 */ /* 0x000fe20008000000 */
[----:B------:R-:W-:Y:S01]  /*4290*/  IADD3 R24, P0, R24, 0x200, RZ ;  /* 0x0000020018187810 */ /* 0x000fe20007f1e0ff */
[----:B------:R-:W-:Y:S01]  /*42a0*/  IMAD.MOV.U32 R6, RZ, RZ, RZ ;  /* 0x000000ffff067224 */ /* 0x000fe200078e00ff */
[----:B-1----:R-:W-:-:S03]  /*42b0*/  ULEA UR4, UR6, UR4, 0x18 ;  /* 0x0000000406047291 */ /* 0x002fc6000f8ec03f */
[----:B------:R-:W-:-:S03]  /*42c0*/  IMAD.X R23, RZ, RZ, R23, P0 ;  /* 0x000000ffff177224 */ /* 0x000fc600000e0617 */
[----:B------:R-:W-:Y:S01]  /*42d0*/  LEA R10, R11, UR4, 0x2 ;  /* 0x000000040b0a7c11 */ /* 0x000fe2000f8e10ff */
[----:B------:R-:W-:-:S06]  /*42e0*/  ULDC UR4, c[0x0][0x2d0] ;  /* 0x0000b40000047ab9 */ /* 0x000fcc0000000800 */
.L_x_44:
[----:B------:R-:W-:Y:S01]  /*42f0*/  MOV R22, R24 ;  /* 0x0000001800167202 */ /* 0x000fe20000000f00 */
[----:B------:R-:W0:Y:S01]  /*4300*/  LDC R21, c[0x0][0x3c4] ;  /* 0x0000f100ff157b82 */ /* 0x000e220000000800 */
[----:B------:R1:W2:Y:S01]  /*4310*/  LDS R8, [R10] ;  /* 0x000000000a087984 */ /* 0x0002a20000000800 */
[----:B------:R-:W-:Y:S01]  /*4320*/  UIADD3 UR5, UR5, 0x1, URZ ;  /* 0x0000000105057890 */ /* 0x000fe2000fffe03f */
[----:B------:R-:W-:Y:S01]  /*4330*/  IADD3 R24, P0, R28, R22, RZ ;  /* 0x000000161c187210 */ /* 0x000fe20007f1e0ff */
[----:B------:R-:W-:Y:S04]  /*4340*/  BSSY B0, `(.L_x_42) ;  /* 0x000000a000007945 */ /* 0x000fe80003800000 */
[----:B------:R-:W-:Y:S08]  /*4350*/  @P3 BRA `(.L_x_43) ;  /* 0x0000000000203947 */ /* 0x000ff00003800000 */
[----:B------:R-:W-:Y:S02]  /*4360*/  ISETP.GE.AND P2, PT, R26, UR4, PT ;  /* 0x000000041a007c0c */ /* 0x000fe4000bf46270 */
[----:B------:R-:W-:Y:S02]  /*4370*/  CS2R R12, SRZ ;  /* 0x00000000000c7805 */ /* 0x000fe4000001ff00 */
[----:B------:R-:W-:Y:S02]  /*4380*/  ISETP.GE.AND P1, PT, R25, UR4, PT ;  /* 0x0000000419007c0c */ /* 0x000fe4000bf26270 */
[----:B------:R-:W-:Y:S02]  /*4390*/  CS2R R14, SRZ ;  /* 0x00000000000e7805 */ /* 0x000fe4000001ff00 */
[----:B------:R-:W-:Y:S02]  /*43a0*/  CS2R R16, SRZ ;  /* 0x0000000000107805 */ /* 0x000fe4000001ff00 */
[----:B------:R-:W-:Y:S03]  /*43b0*/  CS2R R18, SRZ ;  /* 0x0000000000127805 */ /* 0x000fe6000001ff00 */
[----:B------:R3:W5:Y:S04]  /*43c0*/  @!P2 LDG.E.128 R12, desc[UR8][R22.64+-0x200] ;  /* 0xfffe0008160ca981 */ /* 0x000768000c1e1d00 */
[----:B------:R3:W5:Y:S02]  /*43d0*/  @!P1 LDG.E.128 R16, desc[UR8][R22.64] ;  /* 0x0000000816109981 */ /* 0x000764000c1e1d00 */
.L_x_43:
[----:B------:R-:W-:Y:S05]  /*43e0*/  BSYNC B0 ;  /* 0x0000000000007941 */ /* 0x000fea0003800000 */
.L_x_42:
[----:B---3--:R-:W-:Y:S01]  /*43f0*/  IADD3.X R23, R29, R23, RZ, P0, !PT ;  /* 0x000000171d177210 */ /* 0x008fe200007fe4ff */
[C---:B--2--5:R-:W-:Y:S01]  /*4400*/  FFMA.FTZ R3, R8.reuse, R12, R3 ;  /* 0x0000000c08037223 */ /* 0x064fe20000010003 */
[----:B0-----:R-:W-:Y:S01]  /*4410*/  ISETP.LE.AND P0, PT, R21, UR5, PT ;  /* 0x0000000515007c0c */ /* 0x001fe2000bf03270 */
[C---:B------:R-:W-:Y:S01]  /*4420*/  FFMA.FTZ R0, R8.reuse, R13, R0 ;  /* 0x0000000d08007223 */ /* 0x040fe20000010000 */
[C---:B------:R-:W-:Y:S01]  /*4430*/  FFMA.FTZ R5, R8.reuse, R14, R5 ;  /* 0x0000000e08057223 */ /* 0x040fe20000010005 */
[C---:B------:R-:W-:Y:S01]  /*4440*/  FFMA.FTZ R2, R8.reuse, R15, R2 ;  /* 0x0000000f08027223 */ /* 0x040fe20000010002 */
[C---:B------:R-:W-:Y:S01]  /*4450*/  FFMA.FTZ R7, R8.reuse, R16, R7 ;  /* 0x0000001008077223 */ /* 0x040fe20000010007 */
[C---:B------:R-:W-:Y:S01]  /*4460*/  FFMA.FTZ R4, R8.reuse, R17, R4 ;  /* 0x0000001108047223 */ /* 0x040fe20000010004 */
[----:B------:R-:W-:Y:S01]  /*4470*/  FFMA.FTZ R9, R8, R18, R9 ;  /* 0x0000001208097223 */ /* 0x000fe20000010009 */
[----:B-1----:R-:W-:Y:S01]  /*4480*/  IADD3 R10, R10, 0x14, RZ ;  /* 0x000000140a0a7810 */ /* 0x002fe20007ffe0ff */
[----:B------:R-:W-:Y:S05]  /*4490*/  FFMA.FTZ R6, R8, R19, R6 ;  /* 0x0000001308067223 */ /* 0x000fea0000010006 */
[----:B------:R-:W-:Y:S05]  /*44a0*/  @!P0 BRA `(.L_x_44) ;  /* 0xfffffffc00908947 */ /* 0x000fea000383ffff */
.L_x_41:
[----:B------:R-:W-:-:S04]  /*44b0*/  IADD3 R11, R11, UR7, RZ ;  /* 0x000000070b0b7c10 */ /* 0x000fc8000fffe0ff */
[----:B------:R-:W-:-:S13]  /*44c0*/  ISETP.GE.AND P0, PT, R11, R20, PT ;  /* 0x000000140b00720c */ /* 0x000fda0003f06270 */
[----:B------:R-:W-:Y:S05]  /*44d0*/  @P0 EXIT ;  /* 0x000000000000094d */ /* 0x000fea0003800000 */
[----:B------:R-:W1:Y:S01]  /*44e0*/  LDC R13, c[0x0][0x2c4] ;  /* 0x0000b100ff0d7b82 */ /* 0x000e620000000800 */
[----:B------:R-:W-:Y:S01]  /*44f0*/  ULDC UR4, c[0x0][0x270] ;  /* 0x00009c0000047ab9 */ /* 0x000fe20000000800 */
[----:B------:R-:W-:Y:S01]  /*4500*/  IABS R17, R11 ;  /* 0x0000000b00117213 */ /* 0x000fe20000000000 */
[----:B------:R-:W-:Y:S01]  /*4510*/  ULDC UR6, c[0x0][0x2d0] ;  /* 0x0000b40000067ab9 */ /* 0x000fe20000000800 */
[----:B------:R-:W-:Y:S02]  /*4520*/  F2FP.F16.F32.PACK_AB R0, R0, R3 ;  /* 0x000000030000723e */ /* 0x000fe400000000ff */
[----:B------:R-:W-:-:S03]  /*4530*/  F2FP.F16.F32.PACK_AB R5, R2, R5 ;  /* 0x000000050205723e */ /* 0x000fc600000000ff */
[----:B------:R-:W-:Y:S01]  /*4540*/  IMAD.MOV.U32 R2, RZ, RZ, R0 ;  /* 0x000000ffff027224 */ /* 0x000fe200078e0000 */
[----:B------:R-:W-:Y:S01]  /*4550*/  MOV R3, R5 ;  /* 0x0000000500037202 */ /* 0x000fe20000000f00 */
[----:B-1----:R-:W-:Y:S01]  /*4560*/  IMAD R14, R13, UR4, RZ ;  /* 0x000000040d0e7c24 */ /* 0x002fe2000f8e02ff */
[----:B------:R-:W-:-:S04]  /*4570*/  ULDC.64 UR4, c[0x0][0x290] ;  /* 0x0000a40000047ab9 */ /* 0x000fc80000000a00 */
[-C--:B------:R-:W-:Y:S02]  /*4580*/  IABS R16, R14.reuse ;  /* 0x0000000e00107213 */ /* 0x080fe40000000000 */
[----:B0-----:R-:W-:Y:S02]  /*4590*/  IABS R10, R14 ;  /* 0x0000000e000a7213 */ /* 0x001fe40000000000 */
[----:B------:R-:W0:Y:S03]  /*45a0*/  I2F.RP R12, R16 ;  /* 0x00000010000c7306 */ /* 0x000e260000209400 */
[----:B------:R-:W-:-:S05]  /*45b0*/  IMAD.MOV R10, RZ, RZ, -R10 ;  /* 0x000000ffff0a7224 */ /* 0x000fca00078e0a0a */
[----:B0-----:R-:W0:Y:S02]  /*45c0*/  MUFU.RCP R18, R12 ;  /* 0x0000000c00127308 */ /* 0x001e240000001000 */
[----:B0-----:R-:W-:Y:S01]  /*45d0*/  VIADD R18, R18, 0xffffffe ;  /* 0x0ffffffe12127836 */ /* 0x001fe20000000000 */
[----:B------:R-:W-:-:S05]  /*45e0*/  IABS R12, R13 ;  /* 0x0000000d000c7213 */ /* 0x000fca0000000000 */
[----:B------:R0:W1:Y:S02]  /*45f0*/  F2I.FTZ.U32.TRUNC.NTZ R19, R18 ;  /* 0x0000001200137305 */ /* 0x000064000021f000 */
[----:B0-----:R-:W-:Y:S01]  /*4600*/  HFMA2.MMA R18, -RZ, RZ, 0, 0 ;  /* 0x00000000ff127435 */ /* 0x001fe200000001ff */
[----:B-1----:R-:W-:-:S04]  /*4610*/  IMAD.MOV R15, RZ, RZ, -R19 ;  /* 0x000000ffff0f7224 */ /* 0x002fc800078e0a13 */
[----:B------:R-:W-:-:S05]  /*4620*/  IMAD R8, R15, R16, RZ ;  /* 0x000000100f087224 */ /* 0x000fca00078e02ff */
[----:B------:R-:W-:-:S06]  /*4630*/  IMAD.HI.U32 R8, R19, R8, R18 ;  /* 0x0000000813087227 */ /* 0x000fcc00078e0012 */
[----:B------:R-:W-:Y:S02]  /*4640*/  IMAD.HI.U32 R15, R8, R17, RZ ;  /* 0x00000011080f7227 */ /* 0x000fe400078e00ff */
[----:B------:R-:W0:Y:S02]  /*4650*/  I2F.RP R8, R12 ;  /* 0x0000000c00087306 */ /* 0x000e240000209400 */
[----:B------:R-:W-:Y:S01]  /*4660*/  IMAD R17, R15, R10, R17 ;  /* 0x0000000a0f117224 */ /* 0x000fe200078e0211 */
[----:B------:R-:W-:-:S04]  /*4670*/  LOP3.LUT R10, R11, R14, RZ, 0x3c, !PT ;  /* 0x0000000e0b0a7212 */ /* 0x000fc800078e3cff */
[----:B------:R-:W-:Y:S02]  /*4680*/  ISETP.GT.U32.AND P1, PT, R16, R17, PT ;  /* 0x000000111000720c */ /* 0x000fe40003f24070 */
[----:B------:R-:W-:Y:S01]  /*4690*/  ISETP.GE.AND P0, PT, R10, RZ, PT ;  /* 0x000000ff0a00720c */ /* 0x000fe20003f06270 */
[----:B0-----:R-:W0:Y:S10]  /*46a0*/  MUFU.RCP R8, R8 ;  /* 0x0000000800087308 */ /* 0x001e340000001000 */
[----:B------:R-:W-:Y:S01]  /*46b0*/  @!P1 IMAD.IADD R17, R17, 0x1, -R16 ;  /* 0x0000000111119824 */ /* 0x000fe200078e0a10 */
[----:B------:R-:W-:-:S02]  /*46c0*/  @!P1 IADD3 R15, R15, 0x1, RZ ;  /* 0x000000010f0f9810 */ /* 0x000fc40007ffe0ff */
[----:B------:R-:W-:Y:S02]  /*46d0*/  ISETP.NE.AND P1, PT, R14, RZ, PT ;  /* 0x000000ff0e00720c */ /* 0x000fe40003f25270 */
[----:B------:R-:W-:Y:S01]  /*46e0*/  ISETP.GE.U32.AND P2, PT, R17, R16, PT ;  /* 0x000000101100720c */ /* 0x000fe20003f46070 */
[----:B0-----:R-:W-:-:S04]  /*46f0*/  VIADD R18, R8, 0xffffffe ;  /* 0x0ffffffe08127836 */ /* 0x001fc80000000000 */
[----:B------:R0:W1:Y:S08]  /*4700*/  F2I.FTZ.U32.TRUNC.NTZ R19, R18 ;  /* 0x0000001200137305 */ /* 0x000070000021f000 */
[----:B------:R-:W-:-:S05]  /*4710*/  @P2 VIADD R15, R15, 0x1 ;  /* 0x000000010f0f2836 */ /* 0x000fca0000000000 */
[----:B------:R-:W-:Y:S02]  /*4720*/  @!P0 IADD3 R15, -R15, RZ, RZ ;  /* 0x000000ff0f0f8210 */ /* 0x000fe40007ffe1ff */
[----:B------:R-:W-:-:S05]  /*4730*/  @!P1 LOP3.LUT R15, RZ, R14, RZ, 0x33, !PT ;  /* 0x0000000eff0f9212 */ /* 0x000fca00078e33ff */
[----:B------:R-:W-:Y:S01]  /*4740*/  IMAD R14, R15, R14, RZ ;  /* 0x0000000e0f0e7224 */ /* 0x000fe200078e02ff */
[----:B0-----:R-:W-:Y:S01]  /*4750*/  MOV R18, RZ ;  /* 0x000000ff00127202 */ /* 0x001fe20000000f00 */
[----:B-1----:R-:W-:Y:S02]  /*4760*/  IMAD.MOV R17, RZ, RZ, -R19 ;  /* 0x000000ffff117224 */ /* 0x002fe400078e0a13 */
[----:B------:R-:W-:Y:S02]  /*4770*/  IMAD.IADD R16, R11, 0x1, -R14 ;  /* 0x000000010b107824 */ /* 0x000fe400078e0a0e */
[----:B------:R-:W-:-:S03]  /*4780*/  IMAD R10, R17, R12, RZ ;  /* 0x0000000c110a7224 */ /* 0x000fc600078e02ff */
[----:B------:R-:W-:Y:S01]  /*4790*/  IABS R8, R16 ;  /* 0x0000001000087213 */ /* 0x000fe20000000000 */
[----:B------:R-:W-:Y:S01]  /*47a0*/  IMAD.HI.U32 R10, R19, R10, R18 ;  /* 0x0000000a130a7227 */ /* 0x000fe200078e0012 */
[----:B------:R-:W-:-:S04]  /*47b0*/  LOP3.LUT R16, R16, R13, RZ, 0x3c, !PT ;  /* 0x0000000d10107212 */ /* 0x000fc800078e3cff */
[----:B------:R-:W-:Y:S01]  /*47c0*/  ISETP.GE.AND P1, PT, R16, RZ, PT ;  /* 0x000000ff1000720c */ /* 0x000fe20003f26270 */
[----:B------:R-:W-:-:S04]  /*47d0*/  IMAD.HI.U32 R10, R10, R8, RZ ;  /* 0x000000080a0a7227 */ /* 0x000fc800078e00ff */
[----:B------:R-:W-:-:S04]  /*47e0*/  IMAD.MOV R17, RZ, RZ, -R10 ;  /* 0x000000ffff117224 */ /* 0x000fc800078e0a0a */
[----:B------:R-:W-:-:S05]  /*47f0*/  IMAD R17, R12, R17, R8 ;  /* 0x000000110c117224 */ /* 0x000fca00078e0208 */
[----:B------:R-:W-:-:S13]  /*4800*/  ISETP.GT.U32.AND P0, PT, R12, R17, PT ;  /* 0x000000110c00720c */ /* 0x000fda0003f04070 */
[----:B------:R-:W-:Y:S01]  /*4810*/  @!P0 IMAD.IADD R17, R17, 0x1, -R12 ;  /* 0x0000000111118824 */ /* 0x000fe200078e0a0c */
[----:B------:R-:W-:Y:S02]  /*4820*/  @!P0 IADD3 R10, R10, 0x1, RZ ;  /* 0x000000010a0a8810 */ /* 0x000fe40007ffe0ff */
[----:B------:R-:W-:Y:S02]  /*4830*/  ISETP.NE.AND P0, PT, R13, RZ, PT ;  /* 0x000000ff0d00720c */ /* 0x000fe40003f05270 */
[----:B------:R-:W-:Y:S01]  /*4840*/  ISETP.GE.U32.AND P2, PT, R17, R12, PT ;  /* 0x0000000c1100720c */ /* 0x000fe20003f46070 */
[----:B------:R-:W-:Y:S01]  /*4850*/  IMAD.WIDE.U32 R16, R15, UR4, RZ ;  /* 0x000000040f107c25 */ /* 0x000fe2000f8e00ff */
[----:B------:R-:W-:-:S05]  /*4860*/  SHF.R.S32.HI R12, RZ, 0x1f, R15 ;  /* 0x0000001fff0c7819 */ /* 0x000fca000001140f */
[----:B------:R-:W-:-:S06]  /*4870*/  IMAD R12, R12, UR4, RZ ;  /* 0x000000040c0c7c24 */ /* 0x000fcc000f8e02ff */
[----:B------:R-:W-:-:S05]  /*4880*/  @P2 VIADD R10, R10, 0x1 ;  /* 0x000000010a0a2836 */ /* 0x000fca0000000000 */
[----:B------:R-:W-:Y:S01]  /*4890*/  MOV R8, R10 ;  /* 0x0000000a00087202 */ /* 0x000fe20000000f00 */
[----:B------:R-:W-:Y:S01]  /*48a0*/  IMAD R10, R15, UR5, R12 ;  /* 0x000000050f0a7c24 */ /* 0x000fe2000f8e020c */
[----:B------:R-:W-:-:S03]  /*48b0*/  ULDC.64 UR4, c[0x0][0x2a0] ;  /* 0x0000a80000047ab9 */ /* 0x000fc60000000a00 */
[----:B------:R-:W-:Y:S01]  /*48c0*/  @!P1 IMAD.MOV R8, RZ, RZ, -R8 ;  /* 0x000000ffff089224 */ /* 0x000fe200078e0a08 */
[----:B------:R-:W-:Y:S02]  /*48d0*/  ISETP.GE.AND P1, PT, R26, UR6, PT ;  /* 0x000000061a007c0c */ /* 0x000fe4000bf26270 */
[-C--:B------:R-:W-:Y:S02]  /*48e0*/  @!P0 LOP3.LUT R8, RZ, R13.reuse, RZ, 0x33, !PT ;  /* 0x0000000dff088212 */ /* 0x080fe400078e33ff */
[----:B------:R-:W-:Y:S02]  /*48f0*/  IADD3 R15, R17, R10, RZ ;  /* 0x0000000a110f7210 */ /* 0x000fe40007ffe0ff */
[----:B------:R-:W-:Y:S01]  /*4900*/  SHF.R.S32.HI R10, RZ, 0x1f, R8 ;  /* 0x0000001fff0a7819 */ /* 0x000fe20000011408 */
[----:B------:R-:W-:Y:S02]  /*4910*/  IMAD R12, R8, R13, R14 ;  /* 0x0000000d080c7224 */ /* 0x000fe400078e020e */
[----:B------:R-:W-:-:S02]  /*4920*/  IMAD.MOV.U32 R14, RZ, RZ, R16 ;  /* 0x000000ffff0e7224 */ /* 0x000fc400078e0010 */
[----:B------:R-:W-:Y:S01]  /*4930*/  IMAD R13, R10, UR4, RZ ;  /* 0x000000040a0d7c24 */ /* 0x000fe2000f8e02ff */
[----:B------:R-:W-:Y:S01]  /*4940*/  IADD3 R12, R11, -R12, RZ ;  /* 0x8000000c0b0c7210 */ /* 0x000fe20007ffe0ff */
[C---:B------:R-:W-:Y:S01]  /*4950*/  IMAD.WIDE.U32 R14, R8.reuse, UR4, R14 ;  /* 0x00000004080e7c25 */ /* 0x040fe2000f8e000e */
[----:B------:R-:W0:Y:S03]  /*4960*/  @!P1 LDC.64 R10, c[0x0][0x280] ;  /* 0x0000a000ff0a9b82 */ /* 0x000e260000000a00 */
[----:B------:R-:W-:Y:S01]  /*4970*/  IMAD R13, R8, UR5, R13 ;  /* 0x00000005080d7c24 */ /* 0x000fe2000f8e020d */
[----:B------:R-:W-:Y:S01]  /*4980*/  SHF.R.S32.HI R8, RZ, 0x1f, R12 ;  /* 0x0000001fff087819 */ /* 0x000fe2000001140c */
[----:B------:R-:W-:Y:S02]  /*4990*/  ULDC.64 UR4, c[0x0][0x298] ;  /* 0x0000a60000047ab9 */ /* 0x000fe40000000a00 */
[----:B------:R-:W-:-:S02]  /*49a0*/  IMAD.IADD R15, R15, 0x1, R13 ;  /* 0x000000010f0f7824 */ /* 0x000fc400078e020d */
[----:B------:R-:W-:Y:S02]  /*49b0*/  IMAD R13, R8, UR4, RZ ;  /* 0x00000004080d7c24 */ /* 0x000fe4000f8e02ff */
[----:B------:R-:W-:-:S04]  /*49c0*/  IMAD.WIDE.U32 R14, R12, UR4, R14 ;  /* 0x000000040c0e7c25 */ /* 0x000fc8000f8e000e */
[----:B------:R-:W-:Y:S01]  /*49d0*/  IMAD R13, R12, UR5, R13 ;  /* 0x000000050c0d7c24 */ /* 0x000fe2000f8e020d */
[----:B------:R-:W-:-:S04]  /*49e0*/  @!P1 IADD3 R8, P0, R26, R14, RZ ;  /* 0x0000000e1a089210 */ /* 0x000fc80007f1e0ff */
[----:B------:R-:W-:-:S04]  /*49f0*/  IADD3 R13, R15, R13, RZ ;  /* 0x0000000d0f0d7210 */ /* 0x000fc80007ffe0ff */
[----:B------:R-:W-:Y:S02]  /*4a00*/  @!P1 LEA.HI.X.SX32 R26, R26, R13, 0x1, P0 ;  /* 0x0000000d1a1a9211 */ /* 0x000fe400000f0eff */
[----:B------:R-:W-:Y:S02]  /*4a10*/  ISETP.GE.AND P0, PT, R25, UR6, PT ;  /* 0x0000000619007c0c */ /* 0x000fe4000bf06270 */
[----:B0-----:R-:W-:-:S04]  /*4a20*/  @!P1 LEA R10, P2, R8, R10, 0x1 ;  /* 0x0000000a080a9211 */ /* 0x001fc800078408ff */
[----:B------:R-:W-:-:S05]  /*4a30*/  @!P1 LEA.HI.X R11, R8, R11, R26, 0x1, P2 ;  /* 0x0000000b080b9211 */ /* 0x000fca00010f0c1a */
[----:B------:R0:W-:Y:S02]  /*4a40*/  @!P1 STG.E.64 desc[UR8][R10.64], R2 ;  /* 0x000000020a009986 */ /* 0x0001e4000c101b08 */
[----:B------:R-:W-:Y:S05]  /*4a50*/  @P0 EXIT ;  /* 0x000000000000094d */ /* 0x000fea0003800000 */
[C---:B------:R-:W-:Y:S01]  /*4a60*/  IADD3 R14, P0, R25.reuse, R14, RZ ;  /* 0x0000000e190e7210 */ /* 0x040fe20007f1e0ff */
[----:B------:R-:W-:Y:S01]  /*4a70*/  ULDC.64 UR4, c[0x0][0x280] ;  /* 0x0000a00000047ab9 */ /* 0x000fe20000000a00 */
[----:B------:R-:W-:Y:S02]  /*4a80*/  F2FP.F16.F32.PACK_AB R4, R4, R7 ;  /* 0x000000070404723e */ /* 0x000fe400000000ff */
[----:B------:R-:W-:Y:S02]  /*4a90*/  LEA.HI.X.SX32 R13, R25, R13, 0x1, P0 ;  /* 0x0000000d190d7211 */ /* 0x000fe400000f0eff */
[----:B0-----:R-:W-:Y:S02]  /*4aa0*/  LEA R2, P0, R14, UR4, 0x1 ;  /* 0x000000040e027c11 */ /* 0x001fe4000f8008ff */
[----:B------:R-:W-:Y:S02]  /*4ab0*/  F2FP.F16.F32.PACK_AB R5, R6, R9 ;  /* 0x000000090605723e */ /* 0x000fe400000000ff */
[----:B------:R-:W-:-:S05]  /*4ac0*/  LEA.HI.X R3, R14, UR5, R13, 0x1, P0 ;  /* 0x000000050e037c11 */ /* 0x000fca00080f0c0d */
[----:B------:R-:W-:Y:S01]  /*4ad0*/  STG.E.64 desc[UR8][R2.64], R4 ;  /* 0x0000000402007986 */ /* 0x000fe2000c101b08 */
[----:B------:R-:W-:Y:S05]  /*4ae0*/  EXIT ;  /* 0x000000000000794d */ /* 0x000fea0003800000 */
        .weak           $__internal_0_$__cuda_sm20_div_s64
        .type           $__internal_0_$__cuda_sm20_div_s64,@function
        .size           $__internal_0_$__cuda_sm20_div_s64,(.L_x_8838 - $__internal_0_$__cuda_sm20_div_s64)
$__internal_0_$__cuda_sm20_div_s64:
[----:B------:R-:W-:Y:S02]  /*4af0*/  IADD3 R45, P0, RZ, -R26, RZ ;  /* 0x8000001aff2d7210 */ /* 0x000fe40007f1e0ff */
[----:B------:R-:W-:-:S03]  /*4b00*/  ISETP.GE.AND P1, PT, R25, RZ, PT ;  /* 0x000000ff1900720c */ /* 0x000fc60003f26270 */
[----:B------:R-:W-:Y:S01]  /*4b10*/  IMAD.X R22, RZ, RZ, ~R25, P0 ;  /* 0x000000ffff167224 */ /* 0x000fe200000e0e19 */
[----:B------:R-:W-:-:S04]  /*4b20*/  SEL R44, R45, R26, !P1 ;  /* 0x0000001a2d2c7207 */ /* 0x000fc80004800000 */
[----:B------:R-:W-:-:S04]  /*4b30*/  SEL R45, R22, R25, !P1 ;  /* 0x00000019162d7207 */ /* 0x000fc80004800000 */
[----:B------:R-:W0:Y:S08]  /*4b40*/  I2F.U64.RP R19, R44 ;  /* 0x0000002c00137312 */ /* 0x000e300000309000 */
[----:B0-----:R-:W0:Y:S02]  /*4b50*/  MUFU.RCP R23, R19 ;  /* 0x0000001300177308 */ /* 0x001e240000001000 */
[----:B0-----:R-:W-:-:S06]  /*4b60*/  VIADD R23, R23, 0x1ffffffe ;  /* 0x1ffffffe17177836 */ /* 0x001fcc0000000000 */
[----:B------:R-:W0:Y:S02]  /*4b70*/  F2I.U64.TRUNC R56, R23 ;  /* 0x0000001700387311 */ /* 0x000e24000020d800 */
[----:B0-----:R-:W-:-:S04]  /*4b80*/  IMAD.WIDE.U32 R54, R56, R44, RZ ;  /* 0x0000002c38367225 */ /* 0x001fc800078e00ff */
[C---:B------:R-:W-:Y:S01]  /*4b90*/  IMAD R21, R56.reuse, R45, R55 ;  /* 0x0000002d38157224 */ /* 0x040fe200078e0237 */
[----:B------:R-:W-:Y:S01]  /*4ba0*/  IADD3 R22, P0, RZ, -R54, RZ ;  /* 0x80000036ff167210 */ /* 0x000fe20007f1e0ff */
[----:B------:R-:W-:Y:S02]  /*4bb0*/  IMAD.MOV.U32 R55, RZ, RZ, R56 ;  /* 0x000000ffff377224 */ /* 0x000fe400078e0038 */
[----:B------:R-:W-:Y:S02]  /*4bc0*/  IMAD R21, R57, R44, R21 ;  /* 0x0000002c39157224 */ /* 0x000fe400078e0215 */
[----:B------:R-:W-:-:S04]  /*4bd0*/  IMAD.HI.U32 R54, R56, R22, RZ ;  /* 0x0000001638367227 */ /* 0x000fc800078e00ff */
[----:B------:R-:W-:-:S04]  /*4be0*/  IMAD.X R21, RZ, RZ, ~R21, P0 ;  /* 0x000000ffff157224 */ /* 0x000fc800000e0e15 */
[----:B------:R-:W-:-:S04]  /*4bf0*/  IMAD.WIDE.U32 R54, P2, R56, R21, R54 ;  /* 0x0000001538367225 */ /* 0x000fc80007840036 */
[C---:B------:R-:W-:Y:S02]  /*4c00*/  IMAD R19, R57.reuse, R21, RZ ;  /* 0x0000001539137224 */ /* 0x040fe400078e02ff */
[----:B------:R-:W-:-:S04]  /*4c10*/  IMAD.HI.U32 R22, P1, R57, R22, R54 ;  /* 0x0000001639167227 */ /* 0x000fc80007820036 */
[----:B------:R-:W-:Y:S01]  /*4c20*/  IMAD.HI.U32 R21, R57, R21, RZ ;  /* 0x0000001539157227 */ /* 0x000fe200078e00ff */
[----:B------:R-:W-:-:S03]  /*4c30*/  IADD3 R55, P0, R19, R22, RZ ;  /* 0x0000001613377210 */ /* 0x000fc60007f1e0ff */
[----:B------:R-:W-:Y:S02]  /*4c40*/  IMAD.X R21, R21, 0x1, R57, P2 ;  /* 0x0000000115157824 */ /* 0x000fe400010e0639 */
[----:B------:R-:W-:-:S03]  /*4c50*/  IMAD.WIDE.U32 R56, R55, R44, RZ ;  /* 0x0000002c37387225 */ /* 0x000fc600078e00ff */
[----:B------:R-:W-:Y:S01]  /*4c60*/  IADD3.X R23, RZ, RZ, R21, P0, P1 ;  /* 0x000000ffff177210 */ /* 0x000fe200007e2415 */
[----:B------:R-:W-:Y:S01]  /*4c70*/  IMAD R22, R55, R45, R57 ;  /* 0x0000002d37167224 */ /* 0x000fe200078e0239 */
[----:B------:R-:W-:Y:S02]  /*4c80*/  IADD3 R28, P0, RZ, -R56, RZ ;  /* 0x80000038ff1c7210 */ /* 0x000fe40007f1e0ff */
[----:B------:R-:W-:Y:S01]  /*4c90*/  ISETP.GE.AND P1, PT, R17, RZ, PT ;  /* 0x000000ff1100720c */ /* 0x000fe20003f26270 */
[----:B------:R-:W-:Y:S02]  /*4ca0*/  IMAD R22, R23, R44, R22 ;  /* 0x0000002c17167224 */ /* 0x000fe400078e0216 */
[----:B------:R-:W-:-:S04]  /*4cb0*/  IMAD.HI.U32 R54, R55, R28, RZ ;  /* 0x0000001c37367227 */ /* 0x000fc800078e00ff */
[----:B------:R-:W-:Y:S01]  /*4cc0*/  IMAD.X R22, RZ, RZ, ~R22, P0 ;  /* 0x000000ffff167224 */ /* 0x000fe200000e0e16 */
[----:B------:R-:W-:-:S03]  /*4cd0*/  IADD3 R21, P0, RZ, -R18, RZ ;  /* 0x80000012ff157210 */ /* 0x000fc60007f1e0ff */
[----:B------:R-:W-:Y:S01]  /*4ce0*/  IMAD.WIDE.U32 R54, P5, R55, R22, R54 ;  /* 0x0000001637367225 */ /* 0x000fe200078a0036 */
[----:B------:R-:W-:Y:S02]  /*4cf0*/  SEL R21, R21, R18, !P1 ;  /* 0x0000001215157207 */ /* 0x000fe40004800000 */
[----:B------:R-:W-:Y:S01]  /*4d00*/  IADD3.X R30, RZ, ~R17, RZ, P0, !PT ;  /* 0x80000011ff1e7210 */ /* 0x000fe200007fe4ff */
[----:B------:R-:W-:-:S04]  /*4d10*/  IMAD.HI.U32 R19, P4, R23, R28, R54 ;  /* 0x0000001c17137227 */ /* 0x000fc80007880036 */
[CC--:B------:R-:W-:Y:S02]  /*4d20*/  IMAD R28, R23.reuse, R22.reuse, RZ ;  /* 0x00000016171c7224 */ /* 0x0c0fe400078e02ff */
[----:B------:R-:W-:-:S03]  /*4d30*/  IMAD.HI.U32 R22, R23, R22, RZ ;  /* 0x0000001617167227 */ /* 0x000fc600078e00ff */
[----:B------:R-:W-:Y:S01]  /*4d40*/  IADD3 R28, P2, R28, R19, RZ ;  /* 0x000000131c1c7210 */ /* 0x000fe20007f5e0ff */
[----:B------:R-:W-:Y:S01]  /*4d50*/  IMAD.X R22, R22, 0x1, R23, P5 ;  /* 0x0000000116167824 */ /* 0x000fe200028e0617 */
[----:B------:R-:W-:Y:S01]  /*4d60*/  SEL R19, R30, R17, !P1 ;  /* 0x000000111e137207 */ /* 0x000fe20004800000 */
[----:B------:R-:W-:Y:S02]  /*4d70*/  IMAD.MOV.U32 R55, RZ, RZ, RZ ;  /* 0x000000ffff377224 */ /* 0x000fe400078e00ff */
[----:B------:R-:W-:Y:S01]  /*4d80*/  IMAD.HI.U32 R54, R28, R21, RZ ;  /* 0x000000151c367227 */ /* 0x000fe200078e00ff */
[----:B------:R-:W-:-:S03]  /*4d90*/  IADD3.X R22, RZ, RZ, R22, P2, P4 ;  /* 0x000000ffff167210 */ /* 0x000fc600017e8416 */
[----:B------:R-:W-:-:S04]  /*4da0*/  IMAD.WIDE.U32 R54, R28, R19, R54 ;  /* 0x000000131c367225 */ /* 0x000fc800078e0036 */
[C---:B------:R-:W-:Y:S02]  /*4db0*/  IMAD R30, R22.reuse, R19, RZ ;  /* 0x00000013161e7224 */ /* 0x040fe400078e02ff */
[----:B------:R-:W-:-:S04]  /*4dc0*/  IMAD.HI.U32 R23, P1, R22, R21, R54 ;  /* 0x0000001516177227 */ /* 0x000fc80007820036 */
[----:B------:R-:W-:Y:S01]  /*4dd0*/  IMAD.HI.U32 R22, R22, R19, RZ ;  /* 0x0000001316167227 */ /* 0x000fe200078e00ff */
[----:B------:R-:W-:-:S03]  /*4de0*/  IADD3 R30, P0, R30, R23, RZ ;  /* 0x000000171e1e7210 */ /* 0x000fc60007f1e0ff */
[----:B------:R-:W-:Y:S02]  /*4df0*/  IMAD.X R22, RZ, RZ, R22, P1 ;  /* 0x000000ffff167224 */ /* 0x000fe400008e0616 */
[----:B------:R-:W-:-:S04]  /*4e00*/  IMAD.WIDE.U32 R54, R30, R44, RZ ;  /* 0x0000002c1e367225 */ /* 0x000fc800078e00ff */
[----:B------:R-:W-:Y:S01]  /*4e10*/  IMAD.X R28, RZ, RZ, R22, P0 ;  /* 0x000000ffff1c7224 */ /* 0x000fe200000e0616 */
[----:B------:R-:W-:Y:S01]  /*4e20*/  IADD3 R21, P0, -R54, R21, RZ ;  /* 0x0000001536157210 */ /* 0x000fe20007f1e1ff */
[----:B------:R-:W-:-:S03]  /*4e30*/  IMAD R23, R30, R45, R55 ;  /* 0x0000002d1e177224 */ /* 0x000fc600078e0237 */
[-C--:B------:R-:W-:Y:S01]  /*4e40*/  ISETP.GE.U32.AND P2, PT, R21, R44.reuse, PT ;  /* 0x0000002c1500720c */ /* 0x080fe20003f46070 */
[----:B------:R-:W-:-:S05]  /*4e50*/  IMAD R22, R28, R44, R23 ;  /* 0x0000002c1c167224 */ /* 0x000fca00078e0217 */
[----:B------:R-:W-:Y:S02]  /*4e60*/  IADD3.X R19, ~R22, R19, RZ, P0, !PT ;  /* 0x0000001316137210 */ /* 0x000fe400007fe5ff */
[----:B------:R-:W-:Y:S02]  /*4e70*/  IADD3 R22, P1, R21, -R44, RZ ;  /* 0x8000002c15167210 */ /* 0x000fe40007f3e0ff */
[C---:B------:R-:W-:Y:S02]  /*4e80*/  ISETP.GE.U32.AND.EX P2, PT, R19.reuse, R45, PT, P2 ;  /* 0x0000002d1300720c */ /* 0x040fe40003f46120 */
[----:B------:R-:W-:Y:S02]  /*4e90*/  IADD3 R23, P0, R30, 0x1, RZ ;  /* 0x000000011e177810 */ /* 0x000fe40007f1e0ff */
[----:B------:R-:W-:Y:S01]  /*4ea0*/  SEL R21, R22, R21, P2 ;  /* 0x0000001516157207 */ /* 0x000fe20001000000 */
[----:B------:R-:W-:Y:S01]  /*4eb0*/  IMAD.X R22, R19, 0x1, ~R45, P1 ;  /* 0x0000000113167824 */ /* 0x000fe200008e0e2d */
[----:B------:R-:W-:Y:S01]  /*4ec0*/  SEL R30, R23, R30, P2 ;  /* 0x0000001e171e7207 */ /* 0x000fe20001000000 */
[----:B------:R-:W-:Y:S01]  /*4ed0*/  IMAD.X R23, RZ, RZ, R28, P0 ;  /* 0x000000ffff177224 */ /* 0x000fe200000e061c */
[----:B------:R-:W-:Y:S01]  /*4ee0*/  ISETP.GE.U32.AND P0, PT, R21, R44, PT ;  /* 0x0000002c1500720c */ /* 0x000fe20003f06070 */
[----:B------:R-:W-:Y:S01]  /*4ef0*/  IMAD.MOV.U32 R44, RZ, RZ, R24 ;  /* 0x000000ffff2c7224 */ /* 0x000fe200078e0018 */
[----:B------:R-:W-:-:S02]  /*4f00*/  SEL R19, R22, R19, P2 ;  /* 0x0000001316137207 */ /* 0x000fc40001000000 */
[----:B------:R-:W-:Y:S02]  /*4f10*/  SEL R23, R23, R28, P2 ;  /* 0x0000001c17177207 */ /* 0x000fe40001000000 */
[----:B------:R-:W-:Y:S02]  /*4f20*/  IADD3 R21, P1, R30, 0x1, RZ ;  /* 0x000000011e157810 */ /* 0x000fe40007f3e0ff */
[----:B------:R-:W-:Y:S01]  /*4f30*/  ISETP.GE.U32.AND.EX P0, PT, R19, R45, PT, P0 ;  /* 0x0000002d1300720c */ /* 0x000fe20003f06100 */
[----:B------:R-:W-:Y:S01]  /*4f40*/  IMAD.MOV.U32 R45, RZ, RZ, 0x0 ;  /* 0x00000000ff2d7424 */ /* 0x000fe200078e00ff */
[----:B------:R-:W-:Y:S01]  /*4f50*/  LOP3.LUT R19, R25, R17, RZ, 0x3c, !PT ;  /* 0x0000001119137212 */ /* 0x000fe200078e3cff */
[----:B------:R-:W-:Y:S01]  /*4f60*/  IMAD.X R22, RZ, RZ, R23, P1 ;  /* 0x000000ffff167224 */ /* 0x000fe200008e0617 */
[----:B------:R-:W-:Y:S02]  /*4f70*/  SEL R21, R21, R30, P0 ;  /* 0x0000001e15157207 */ /* 0x000fe40000000000 */
[----:B------:R-:W-:-:S02]  /*4f80*/  ISETP.GE.AND P2, PT, R19, RZ, PT ;  /* 0x000000ff1300720c */ /* 0x000fc40003f46270 */
[----:B------:R-:W-:Y:S02]  /*4f90*/  SEL R23, R22, R23, P0 ;  /* 0x0000001716177207 */ /* 0x000fe40000000000 */
[----:B------:R-:W-:Y:S02]  /*4fa0*/  IADD3 R22, P1, RZ, -R21, RZ ;  /* 0x80000015ff167210 */ /* 0x000fe40007f3e0ff */
[----:B------:R-:W-:Y:S02]  /*4fb0*/  ISETP.NE.U32.AND P0, PT, R26, RZ, PT ;  /* 0x000000ff1a00720c */ /* 0x000fe40003f05070 */
[----:B------:R-:W-:Y:S02]  /*4fc0*/  IADD3.X R26, RZ, ~R23, RZ, P1, !PT ;  /* 0x80000017ff1a7210 */ /* 0x000fe40000ffe4ff */
[----:B------:R-:W-:Y:S02]  /*4fd0*/  ISETP.NE.AND.EX P0, PT, R25, RZ, PT, P0 ;  /* 0x000000ff1900720c */ /* 0x000fe40003f05300 */
[----:B------:R-:W-:-:S02]  /*4fe0*/  SEL R22, R22, R21, !P2 ;  /* 0x0000001516167207 */ /* 0x000fc40005000000 */
[----:B------:R-:W-:Y:S02]  /*4ff0*/  SEL R26, R26, R23, !P2 ;  /* 0x000000171a1a7207 */ /* 0x000fe40005000000 */
[----:B------:R-:W-:Y:S02]  /*5000*/  SEL R22, R22, 0xffffffff, P0 ;  /* 0xffffffff16167807 */ /* 0x000fe40000000000 */
[----:B------:R-:W-:Y:S01]  /*5010*/  SEL R23, R26, 0xffffffff, P0 ;  /* 0xffffffff1a177807 */ /* 0x000fe20000000000 */
[----:B------:R-:W-:Y:S06]  /*5020*/  RET.REL.NODEC R44 `(_ZN5flash32flash_fwd_splitkv_combine_kernelI23Flash_fwd_kernel_traitsILi256ELi64ELi64ELi4ELb0ELb0EN7cutlass6half_tE19Flash_kernel_traitsILi256ELi64ELi64ELi4ES3_EELi4ELi7ELb0EEEvNS_16Flash_fwd_paramsE) ;  /* 0xffffffac2cf47950 */ /* 0x000fec0003c3ffff */
.L_x_45:
[----:B------:R-:W-:-:S00]  /*5030*/  BRA `(.L_x_45) ;  /* 0xfffffffc00fc7947 */ /* 0x000fc0000383ffff */
[----:B------:R-:W-:-:S00]  /*5040*/  NOP ;  /* 0x0000000000007918 */ /* 0x000fc00000000000 */
        /* <DEDUP_REMOVED lines=11> */
.L_x_8838:


//--------------------- .text._ZN5flash32flash_fwd_splitkv_combine_kernelI23Flash_fwd_kernel_traitsILi256ELi64ELi64ELi4ELb0ELb0EN7cutlass6half_tE19Flash_kernel_traitsILi256ELi64ELi64ELi4ES3_EELi4ELi6ELb0EEEvNS_16Flash_fwd_paramsE --------------------------
	.section	.text._ZN5flash32flash_fwd_splitkv_combine_kernelI23Flash_fwd_kernel_traitsILi256ELi64ELi64ELi4ELb0ELb0EN7cutlass6half_tE19Flash_kernel_traitsILi256ELi64ELi64ELi4ES3_EELi4ELi6ELb0EEEvNS_16Flash_fwd_paramsE,"ax",@progbits
	.align	128
        .global         _ZN5flash32flash_fwd_splitkv_combine_kernelI23Flash_fwd_kernel_traitsILi256ELi64ELi64ELi4ELb0ELb0EN7cutlass6half_tE19Flash_kernel_traitsILi256ELi64ELi64ELi4ES3_EELi4ELi6ELb0EEEvNS_16Flash_fwd_paramsE
        .type           _ZN5flash32flash_fwd_splitkv_combine_kernelI23Flash_fwd_kernel_traitsILi256ELi64ELi64ELi4ELb0ELb0EN7cutlass6half_tE19Flash_kernel_traitsILi256ELi64ELi64ELi4ES3_EELi4ELi6ELb0EEEvNS_16Flash_fwd_paramsE,@function
        .size           _ZN5flash32flash_fwd_splitkv_combine_kernelI23Flash_fwd_kernel_traitsILi256ELi64ELi64ELi4ELb0ELb0EN7cutlass6half_tE19Flash_kernel_traitsILi256ELi64ELi64ELi4ES3_EELi4ELi6ELb0EEEvNS_16Flash_fwd_paramsE,(.L_x_8839 - _ZN5flash32flash_fwd_splitkv_combine_kernelI23Flash_fwd_kernel_traitsILi256ELi64ELi64ELi4ELb0ELb0EN7cutlass6half_tE19Flash_kernel_traitsILi256ELi64ELi64ELi4ES3_EELi4ELi6ELb0EEEvNS_16Flash_fwd_paramsE)
        .other          _ZN5flash32flash_fwd_splitkv_combine_kernelI23Flash_fwd_kernel_traitsILi256ELi64ELi64ELi4ELb0ELb0EN7cutlass6half_tE19Flash_kernel_traitsILi256ELi64ELi64ELi4ES3_EELi4ELi6ELb0EEEvNS_16Flash_fwd_paramsE,@"STO_CUDA_ENTRY STV_DEFAULT"
_ZN5flash32flash_fwd_splitkv_combine_kernelI23Flash_fwd_kernel_traitsILi256ELi64ELi64ELi4ELb0ELb0EN7cutlass6half_tE19Flash_kernel_traitsILi256ELi64ELi64ELi4ES3_EELi4ELi6ELb0EEEvNS_16Flash_fwd_paramsE:
.text._ZN5flash32flash_fwd_splitkv_combine_kernelI23Flash_fwd_kernel_traitsILi256ELi64ELi64ELi4ELb0ELb0EN7cutlass6half_tE19Flash_kernel_traitsILi256ELi64ELi64ELi4ES3_EELi4ELi6ELb0EEEvNS_16Flash_fwd_paramsE:
        /* <DEDUP_REMOVED lines=23> */
[----:B------:R-:W-:Y:S05]  /*0170*/  CALL.REL.NOINC `($__internal_1_$__cuda_sm20_div_s64) ;  /* 0x0000004400787944 */ /* 0x000fea0003c00000 */
[----:B------:R-:W-:Y:S05]  /*0180*/  BRA `(.L_x_47) ;  /* 0x00000000004c7947 */ /* 0x000fea0003800000 */
.L_x_46:
        /* <DEDUP_REMOVED lines=19> */
.L_x_47:
        /* <DEDUP_REMOVED lines=10> */
[----:B------:R-:W-:Y:S02]  /*0360*/  MOV R17, R23 ;  /* 0x0000001700117202 */ /* 0x000fe40000000f00 */
[----:B------:R-:W-:Y:S02]  /*0370*/  MOV R26, 0x390 ;  /* 0x00000390001a7802 */ /* 0x000fe40000000f00 */
[----:B------:R-:W-:Y:S05]  /*0380*/  CALL.REL.NOINC `($__internal_1_$__cuda_sm20_div_s64) ;  /* 0x0000004000f47944 */ /* 0x000fea0003c00000 */
[----:B------:R-:W-:Y:S02]  /*0390*/  MOV R8, R22 ;  /* 0x0000001600087202 */ /* 0x000fe40000000f00 */
[----:B------:R-:W-:Y:S01]  /*03a0*/  MOV R9, R23 ;  /* 0x0000001700097202 */ /* 0x000fe20000000f00 */
[----:B------:R-:W-:Y:S05]  /*03b0*/  BRA `(.L_x_50) ;  /* 0x00000000004c7947 */ /* 0x000fea0003800000 */
.L_x_49:
        /* <DEDUP_REMOVED lines=19> */
.L_x_50:
[----:B------:R-:W-:Y:S05]  /*04f0*/  BSYNC B0 ;  /* 0x0000000000007941 */ /* 0x000fea0003800000 */
.L_x_48:
[----:B------:R-:W0:Y:S01]  /*0500*/  LDC R4, c[0x0][0x2c4] ;  /* 0x0000b100ff047b82 */ /* 0x000e220000000800 */
[----:B------:R-:W-:Y:S01]  /*0510*/  IMAD.MOV.U32 R12, RZ, RZ, RZ ;  /* 0x000000ffff0c7224 */ /* 0x000fe200078e00ff */
[----:B------:R-:W-:Y:S01]  /*0520*/  BSSY B0, `(.L_x_51) ;  /* 0x000003b000007945 */ /* 0x000fe20003800000 */
[----:B0-----:R-:W-:Y:S01]  /*0530*/  IABS R11, R4 ;  /* 0x00000004000b7213 */ /* 0x001fe20000000000 */
[----:B------:R-:W-:-:S03]  /*0540*/  VIADD R6, R4, 0xffffffff ;  /* 0xffffffff04067836 */ /* 0x000fc60000000000 */
        /* <DEDUP_REMOVED lines=11> */
[----:B------:R-:W-:Y:S01]  /*0600*/  IMAD R10, R11, R10, R3 ;  /* 0x0000000a0b0a7224 */ /* 0x000fe200078e0203 */
[----:B------:R-:W-:-:S04]  /*0610*/  LOP3.LUT R3, R2, R11, RZ, 0x3c, !PT ;  /* 0x0000000b02037212 */ /* 0x000fc800078e3cff */
[----:B------:R-:W-:Y:S02]  /*0620*/  ISETP.GT.U32.AND P1, PT, R11, R10, PT ;  /* 0x0000000a0b00720c */ /* 0x000fe40003f24070 */
[----:B------:R-:W-:-:S11]  /*0630*/  ISETP.GE.AND P0, PT, R3, RZ, PT ;  /* 0x000000ff0300720c */ /* 0x000fd60003f06270 */
[----:B------:R-:W-:Y:S02]  /*0640*/  @!P1 IMAD.IADD R10, R10, 0x1, -R11 ;  /* 0x000000010a0a9824 */ /* 0x000fe400078e0a0b */
[----:B------:R-:W-:Y:S01]  /*0650*/  @!P1 VIADD R7, R7, 0x1 ;  /* 0x0000000107079836 */ /* 0x000fe20000000000 */
[----:B------:R-:W-:Y:S02]  /*0660*/  ISETP.NE.AND P1, PT, R4, RZ, PT ;  /* 0x000000ff0400720c */ /* 0x000fe40003f25270 */
[----:B------:R-:W-:-:S13]  /*0670*/  ISETP.GE.U32.AND P2, PT, R10, R11, PT ;  /* 0x0000000b0a00720c */ /* 0x000fda0003f46070 */
[----:B------:R-:W-:-:S04]  /*0680*/  @P2 VIADD R7, R7, 0x1 ;  /* 0x0000000107072836 */ /* 0x000fc80000000000 */
[----:B------:R-:W-:Y:S01]  /*0690*/  @!P0 IMAD.MOV R7, RZ, RZ, -R7 ;  /* 0x000000ffff078224 */ /* 0x000fe200078e0a07 */
[----:B------:R-:W-:-:S04]  /*06a0*/  @!P1 LOP3.LUT R7, RZ, R11, RZ, 0x33, !PT ;  /* 0x0000000bff079212 */ /* 0x000fc800078e33ff */
[----:B------:R-:W-:Y:S02]  /*06b0*/  ISETP.LT.U32.AND P0, PT, R28, R7, PT ;  /* 0x000000071c00720c */ /* 0x000fe40003f01070 */
[----:B------:R-:W-:-:S04]  /*06c0*/  SHF.R.S32.HI R4, RZ, 0x1f, R7 ;  /* 0x0000001fff047819 */ /* 0x000fc80000011407 */
        /* <DEDUP_REMOVED lines=13> */
.L_x_52:
        /* <DEDUP_REMOVED lines=19> */
.L_x_53:
[----:B------:R-:W-:Y:S05]  /*08d0*/  BSYNC B0 ;  /* 0x0000000000007941 */ /* 0x000fea0003800000 */
.L_x_51:
[----:B------:R-:W0:Y:S01]  /*08e0*/  LDC R7, c[0x0][0x2c4] ;  /* 0x0000b100ff077b82 */ /* 0x000e220000000800 */
[----:B------:R-:W-:Y:S01]  /*08f0*/  ULDC UR5, c[0x0][0x270] ;  /* 0x00009c0000057ab9 */ /* 0x000fe20000000800 */
[----:B------:R-:W-:Y:S01]  /*0900*/  BSSY B0, `(.L_x_54) ;  /* 0x000005d000007945 */ /* 0x000fe20003800000 */
[----:B------:R-:W-:Y:S01]  /*0910*/  UIADD3 UR4, UR5, -0x1, URZ ;  /* 0xffffffff05047890 */ /* 0x000fe2000fffe03f */
[----:B0-----:R-:W-:Y:S02]  /*0920*/  IABS R10, R7 ;  /* 0x00000007000a7213 */ /* 0x001fe40000000000 */
[----:B------:R-:W-:Y:S02]  /*0930*/  ISETP.GT.AND P3, PT, R7, RZ, PT ;  /* 0x000000ff0700720c */ /* 0x000fe40003f64270 */
[----:B------:R-:W0:Y:S08]  /*0940*/  I2F.RP R14, R10 ;  /* 0x0000000a000e7306 */ /* 0x000e300000209400 */
[----:B0-----:R-:W0:Y:S02]  /*0950*/  MUFU.RCP R12, R14 ;  /* 0x0000000e000c7308 */ /* 0x001e240000001000 */
[----:B0-----:R-:W-:-:S06]  /*0960*/  VIADD R12, R12, 0xffffffe ;  /* 0x0ffffffe0c0c7836 */ /* 0x001fcc0000000000 */
[----:B------:R-:W0:Y:S02]  /*0970*/  F2I.FTZ.U32.TRUNC.NTZ R13, R12 ;  /* 0x0000000c000d7305 */ /* 0x000e24000021f000 */
[--C-:B0-----:R-:W-:Y:S02]  /*0980*/  IMAD.MOV R3, RZ, RZ, -R13.reuse ;  /* 0x000000ffff037224 */ /* 0x101fe400078e0a0d */
[----:B------:R-:W-:Y:S02]  /*0990*/  IMAD.MOV.U32 R12, RZ, RZ, RZ ;  /* 0x000000ffff0c7224 */ /* 0x000fe400078e00ff */
[----:B------:R-:W-:Y:S01]  /*09a0*/  IMAD R4, R3, R10, RZ ;  /* 0x0000000a03047224 */ /* 0x000fe200078e02ff */
[----:B------:R-:W-:Y:S02]  /*09b0*/  IABS R3, R2 ;  /* 0x0000000200037213 */ /* 0x000fe40000000000 */
[----:B------:R-:W-:Y:S01]  /*09c0*/  LOP3.LUT R2, R2, R7, RZ, 0x3c, !PT ;  /* 0x0000000702027212 */ /* 0x000fe200078e3cff */
[----:B------:R-:W-:-:S03]  /*09d0*/  IMAD.HI.U32 R4, R13, R4, R12 ;  /* 0x000000040d047227 */ /* 0x000fc600078e000c */
[----:B------:R-:W-:Y:S01]  /*09e0*/  ISETP.GE.AND P1, PT, R2, RZ, PT ;  /* 0x000000ff0200720c */ /* 0x000fe20003f26270 */
[----:B------:R-:W-:Y:S01]  /*09f0*/  IMAD.MOV.U32 R11, RZ, RZ, R3 ;  /* 0x000000ffff0b7224 */ /* 0x000fe200078e0003 */
[----:B------:R-:W-:-:S03]  /*0a00*/  SHF.R.S32.HI R2, RZ, 0x1f, R7 ;  /* 0x0000001fff027819 */ /* 0x000fc60000011407 */
[----:B------:R-:W-:-:S04]  /*0a10*/  IMAD.HI.U32 R4, R4, R11, RZ ;  /* 0x0000000b04047227 */ /* 0x000fc800078e00ff */
[----:B------:R-:W-:-:S04]  /*0a20*/  IMAD.MOV R3, RZ, RZ, -R4 ;  /* 0x000000ffff037224 */ /* 0x000fc800078e0a04 */
[----:B------:R-:W-:-:S05]  /*0a30*/  IMAD R3, R10, R3, R11 ;  /* 0x000000030a037224 */ /* 0x000fca00078e020b */
[----:B------:R-:W-:-:S13]  /*0a40*/  ISETP.GT.U32.AND P2, PT, R10, R3, PT ;  /* 0x000000030a00720c */ /* 0x000fda0003f44070 */
[----:B------:R-:W-:Y:S02]  /*0a50*/  @!P2 IMAD.IADD R3, R3, 0x1, -R10 ;  /* 0x000000010303a824 */ /* 0x000fe400078e0a0a */
[----:B------:R-:W-:Y:S01]  /*0a60*/  @!P2 VIADD R4, R4, 0x1 ;  /* 0x000000010404a836 */ /* 0x000fe20000000000 */
[----:B------:R-:W-:Y:S02]  /*0a70*/  ISETP.NE.AND P2, PT, R7, RZ, PT ;  /* 0x000000ff0700720c */ /* 0x000fe40003f45270 */
[----:B------:R-:W-:Y:S02]  /*0a80*/  ISETP.GE.U32.AND P0, PT, R3, R10, PT ;  /* 0x0000000a0300720c */ /* 0x000fe40003f06070 */
[----:B------:R-:W-:Y:S02]  /*0a90*/  LEA.HI.SX32 R3, R7, 0x1, 0x1 ;  /* 0x0000000107037811 */ /* 0x000fe400078f0aff */
[----:B------:R-:W-:-:S09]  /*0aa0*/  @!P3 IADD3 R3, R2, RZ, RZ ;  /* 0x000000ff0203b210 */ /* 0x000fd20007ffe0ff */
[----:B------:R-:W-:-:S04]  /*0ab0*/  @P0 VIADD R4, R4, 0x1 ;  /* 0x0000000104040836 */ /* 0x000fc80000000000 */
[----:B------:R-:W-:Y:S01]  /*0ac0*/  @!P1 IMAD.MOV R4, RZ, RZ, -R4 ;  /* 0x000000ffff049224 */ /* 0x000fe200078e0a04 */
[----:B------:R-:W-:-:S05]  /*0ad0*/  @!P2 LOP3.LUT R4, RZ, R7, RZ, 0x33, !PT ;  /* 0x00000007ff04a212 */ /* 0x000fca00078e33ff */
[----:B------:R-:W-:-:S05]  /*0ae0*/  IMAD R3, R3, R4, RZ ;  /* 0x0000000403037224 */ /* 0x000fca00078e02ff */
[-C--:B------:R-:W-:Y:S02]  /*0af0*/  IABS R13, R3.reuse ;  /* 0x00000003000d7213 */ /* 0x080fe40000000000 */
[----:B------:R-:W-:Y:S02]  /*0b00*/  IABS R2, R3 ;  /* 0x0000000300027213 */ /* 0x000fe40000000000 */
[----:B------:R-:W0:Y:S01]  /*0b10*/  I2F.RP R12, R13 ;  /* 0x0000000d000c7306 */ /* 0x000e220000209400 */
[----:B------:R-:W-:Y:S02]  /*0b20*/  VIADD R4, R13, UR4 ;  /* 0x000000040d047c36 */ /* 0x000fe40008000000 */
[----:B------:R-:W-:-:S05]  /*0b30*/  IMAD.MOV R2, RZ, RZ, -R2 ;  /* 0x000000ffff027224 */ /* 0x000fca00078e0a02 */
[----:B0-----:R-:W0:Y:S02]  /*0b40*/  MUFU.RCP R18, R12 ;  /* 0x0000000c00127308 */ /* 0x001e240000001000 */
[----:B0-----:R-:W-:-:S06]  /*0b50*/  VIADD R18, R18, 0xffffffe ;  /* 0x0ffffffe12127836 */ /* 0x001fcc0000000000 */
[----:B------:R-:W0:Y:S02]  /*0b60*/  F2I.FTZ.U32.TRUNC.NTZ R19, R18 ;  /* 0x0000001200137305 */ /* 0x000e24000021f000 */
[----:B0-----:R-:W-:Y:S02]  /*0b70*/  IMAD.MOV R10, RZ, RZ, -R19 ;  /* 0x000000ffff0a7224 */ /* 0x001fe400078e0a13 */
[----:B------:R-:W-:Y:S02]  /*0b80*/  IMAD.MOV.U32 R18, RZ, RZ, RZ ;  /* 0x000000ffff127224 */ /* 0x000fe400078e00ff */
[----:B------:R-:W-:Y:S01]  /*0b90*/  IMAD R11, R10, R13, RZ ;  /* 0x0000000d0a0b7224 */ /* 0x000fe200078e02ff */
[----:B------:R-:W-:-:S03]  /*0ba0*/  IABS R10, R4 ;  /* 0x00000004000a7213 */ /* 0x000fc60000000000 */
[----:B------:R-:W-:-:S06]  /*0bb0*/  IMAD.HI.U32 R11, R19, R11, R18 ;  /* 0x0000000b130b7227 */ /* 0x000fcc00078e0012 */
[----:B------:R-:W-:-:S04]  /*0bc0*/  IMAD.HI.U32 R11, R11, R10, RZ ;  /* 0x0000000a0b0b7227 */ /* 0x000fc800078e00ff */
[----:B------:R-:W-:-:S05]  /*0bd0*/  IMAD R2, R11, R2, R10 ;  /* 0x000000020b027224 */ /* 0x000fca00078e020a */
[----:B------:R-:W-:-:S13]  /*0be0*/  ISETP.GT.U32.AND P1, PT, R13, R2, PT ;  /* 0x000000020d00720c */ /* 0x000fda0003f24070 */
[-C--:B------:R-:W-:Y:S01]  /*0bf0*/  @!P1 IADD3 R2, R2, -R13.reuse, RZ ;  /* 0x8000000d02029210 */ /* 0x080fe20007ffe0ff */
[----:B------:R-:W-:Y:S01]  /*0c00*/  @!P1 VIADD R11, R11, 0x1 ;  /* 0x000000010b0b9836 */ /* 0x000fe20000000000 */
[----:B------:R-:W-:Y:S02]  /*0c10*/  ISETP.NE.AND P1, PT, R3, RZ, PT ;  /* 0x000000ff0300720c */ /* 0x000fe40003f25270 */
[-C--:B------:R-:W-:Y:S02]  /*0c20*/  ISETP.GE.U32.AND P2, PT, R2, R13.reuse, PT ;  /* 0x0000000d0200720c */ /* 0x080fe40003f46070 */
[----:B------:R-:W-:-:S04]  /*0c30*/  LOP3.LUT R2, R4, R13, RZ, 0x3c, !PT ;  /* 0x0000000d04027212 */ /* 0x000fc800078e3cff */
[----:B------:R-:W-:-:S07]  /*0c40*/  ISETP.GE.AND P0, PT, R2, RZ, PT ;  /* 0x000000ff0200720c */ /* 0x000fce0003f06270 */
[----:B------:R-:W-:-:S06]  /*0c50*/  @P2 VIADD R11, R11, 0x1 ;  /* 0x000000010b0b2836 */ /* 0x000fcc0000000000 */
        /* <DEDUP_REMOVED lines=8> */
[----:B------:R-:W-:Y:S01]  /*0ce0*/  ISETP.NE.U32.AND P1, PT, R2, RZ, PT ;  /* 0x000000ff0200720c */ /* 0x000fe20003f25070 */
[----:B------:R-:W-:-:S12]  /*0cf0*/  IMAD R2, R7, UR5, RZ ;  /* 0x0000000507027c24 */ /* 0x000fd8000f8e02ff */
[----:B------:R-:W-:Y:S05]  /*0d00*/  @!P1 BRA `(.L_x_55) ;  /* 0x0000000000249947 */ /* 0x000fea0003800000 */
[----:B------:R-:W-:Y:S01]  /*0d10*/  IMAD.MOV.U32 R18, RZ, RZ, R22 ;  /* 0x000000ffff127224 */ /* 0x000fe200078e0016 */
[----:B------:R-:W-:Y:S01]  /*0d20*/  MOV R28, R14 ;  /* 0x0000000e001c7202 */ /* 0x000fe20000000f00 */
[----:B------:R-:W-:Y:S01]  /*0d30*/  IMAD.MOV.U32 R17, RZ, RZ, R23 ;  /* 0x000000ffff117224 */ /* 0x000fe200078e0017 */
[----:B------:R-:W-:Y:S02]  /*0d40*/  MOV R25, R13 ;  /* 0x0000000d00197202 */ /* 0x000fe40000000f00 */
[----:B------:R-:W-:Y:S02]  /*0d50*/  MOV R26, 0xd70 ;  /* 0x00000d70001a7802 */ /* 0x000fe40000000f00 */
[----:B------:R-:W-:Y:S05]  /*0d60*/  CALL.REL.NOINC `($__internal_1_$__cuda_sm20_div_s64) ;  /* 0x00000038007c7944 */ /* 0x000fea0003c00000 */
[----:B------:R-:W-:Y:S02]  /*0d70*/  MOV R38, R22 ;  /* 0x0000001600267202 */ /* 0x000fe40000000f00 */
[----:B------:R-:W-:Y:S01]  /*0d80*/  MOV R39, R23 ;  /* 0x0000001700277202 */ /* 0x000fe20000000f00 */
[----:B------:R-:W-:Y:S05]  /*0d90*/  BRA `(.L_x_56) ;  /* 0x00000000004c7947 */ /* 0x000fea0003800000 */
.L_x_55:
        /* <DEDUP_REMOVED lines=19> */
.L_x_56:
[----:B------:R-:W-:Y:S05]  /*0ed0*/  BSYNC B0 ;  /* 0x0000000000007941 */ /* 0x000fea0003800000 */
.L_x_54:
[-C--:B------:R-:W-:Y:S01]  /*0ee0*/  IABS R7, R2.reuse ;  /* 0x0000000200077213 */ /* 0x080fe20000000000 */
[----:B------:R-:W-:Y:S01]  /*0ef0*/  BSSY B0, `(.L_x_57) ;  /* 0x000003b000007945 */ /* 0x000fe20003800000 */
[----:B------:R-:W-:Y:S02]  /*0f00*/  IABS R10, R2 ;  /* 0x00000002000a7213 */ /* 0x000fe40000000000 */
[----:B------:R-:W0:Y:S01]  /*0f10*/  I2F.RP R17, R7 ;  /* 0x0000000700117306 */ /* 0x000e220000209400 */
[----:B------:R-:W-:Y:S02]  /*0f20*/  IMAD.IADD R6, R6, 0x1, R7 ;  /* 0x0000000106067824 */ /* 0x000fe400078e0207 */
[----:B------:R-:W-:-:S03]  /*0f30*/  IMAD.MOV R10, RZ, RZ, -R10 ;  /* 0x000000ffff0a7224 */ /* 0x000fc600078e0a0a */
[----:B------:R-:W-:Y:S02]  /*0f40*/  IABS R11, R6 ;  /* 0x00000006000b7213 */ /* 0x000fe40000000000 */
[----:B0-----:R-:W0:Y:S02]  /*0f50*/  MUFU.RCP R18, R17 ;  /* 0x0000001100127308 */ /* 0x001e240000001000 */
[----:B0-----:R-:W-:-:S06]  /*0f60*/  VIADD R18, R18, 0xffffffe ;  /* 0x0ffffffe12127836 */ /* 0x001fcc0000000000 */
[----:B------:R-:W0:Y:S02]  /*0f70*/  F2I.FTZ.U32.TRUNC.NTZ R19, R18 ;  /* 0x0000001200137305 */ /* 0x000e24000021f000 */
[----:B0-----:R-:W-:Y:S02]  /*0f80*/  IMAD.MOV R12, RZ, RZ, -R19 ;  /* 0x000000ffff0c7224 */ /* 0x001fe400078e0a13 */
[----:B------:R-:W-:Y:S02]  /*0f90*/  IMAD.MOV.U32 R18, RZ, RZ, RZ ;  /* 0x000000ffff127224 */ /* 0x000fe400078e00ff */
[----:B------:R-:W-:-:S04]  /*0fa0*/  IMAD R12, R12, R7, RZ ;  /* 0x000000070c0c7224 */ /* 0x000fc800078e02ff */
[----:B------:R-:W-:-:S06]  /*0fb0*/  IMAD.HI.U32 R12, R19, R12, R18 ;  /* 0x0000000c130c7227 */ /* 0x000fcc00078e0012 */
[----:B------:R-:W-:-:S04]  /*0fc0*/  IMAD.HI.U32 R12, R12, R11, RZ ;  /* 0x0000000b0c0c7227 */ /* 0x000fc800078e00ff */
[----:B------:R-:W-:-:S05]  /*0fd0*/  IMAD R10, R12, R10, R11 ;  /* 0x0000000a0c0a7224 */ /* 0x000fca00078e020b */
[----:B------:R-:W-:-:S13]  /*0fe0*/  ISETP.GT.U32.AND P1, PT, R7, R10, PT ;  /* 0x0000000a0700720c */ /* 0x000fda0003f24070 */
[----:B------:R-:W-:Y:S02]  /*0ff0*/  @!P1 IMAD.IADD R10, R10, 0x1, -R7 ;  /* 0x000000010a0a9824 */ /* 0x000fe400078e0a07 */
        /* <DEDUP_REMOVED lines=23> */
.L_x_58:
        /* <DEDUP_REMOVED lines=19> */
.L_x_59:
[----:B------:R-:W-:Y:S05]  /*12a0*/  BSYNC B0 ;  /* 0x0000000000007941 */ /* 0x000fea0003800000 */
.L_x_57:
[----:B------:R-:W0:Y:S01]  /*12b0*/  S2R R7, SR_TID.X ;  /* 0x0000000000077919 */ /* 0x000e220000002100 */
[----:B------:R-:W-:Y:S01]  /*12c0*/  IADD3 R18, P0, R20, -UR7, RZ ;  /* 0x8000000714127c10 */ /* 0x000fe2000ff1e0ff */
[----:B------:R-:W-:Y:S01]  /*12d0*/  ULDC UR5, c[0x0][0x3c4] ;  /* 0x0000f10000057ab9 */ /* 0x000fe20000000800 */
[----:B------:R-:W-:Y:S01]  /*12e0*/  ULDC.64 UR8, c[0x0][0x208] ;  /* 0x0000820000087ab9 */ /* 0x000fe20000000a00 */
[----:B0-----:R-:W-:-:S04]  /*12f0*/  SHF.R.S32.HI R26, RZ, 0x1f, R7 ;  /* 0x0000001fff1a7819 */ /* 0x001fc80000011407 */
[----:B------:R-:W-:-:S04]  /*1300*/  LEA.HI R11, R26, R7, RZ, 0x2 ;  /* 0x000000071a0b7211 */ /* 0x000fc800078f10ff */
[----:B------:R-:W-:Y:S02]  /*1310*/  LOP3.LUT R8, R11, 0xfffffffc, RZ, 0xc0, !PT ;  /* 0xfffffffc0b087812 */ /* 0x000fe400078ec0ff */
[----:B------:R-:W-:-:S03]  /*1320*/  SHF.R.S32.HI R11, RZ, 0x2, R11 ;  /* 0x00000002ff0b7819 */ /* 0x000fc6000001140b */
[----:B------:R-:W-:Y:S01]  /*1330*/  IMAD.IADD R17, R7, 0x1, -R8 ;  /* 0x0000000107117824 */ /* 0x000fe200078e0a08 */
[----:B------:R-:W-:Y:S01]  /*1340*/  IADD3.X R8, R5, ~UR6, RZ, P0, !PT ;  /* 0x8000000605087c10 */ /* 0x000fe200087fe4ff */
[----:B------:R-:W-:-:S03]  /*1350*/  VIADD R25, R11, 0x20 ;  /* 0x000000200b197836 */ /* 0x000fc60000000000 */
[----:B------:R-:W-:Y:S02]  /*1360*/  ISETP.GT.U32.AND P2, PT, R18, R17, PT ;  /* 0x000000111200720c */ /* 0x000fe40003f44070 */
[----:B------:R-:W-:Y:S02]  /*1370*/  SHF.R.S32.HI R21, RZ, 0x1f, R17 ;  /* 0x0000001fff157819 */ /* 0x000fe40000011411 */
[----:B------:R-:W-:Y:S02]  /*1380*/  IADD3 R32, P0, R17, UR7, RZ ;  /* 0x0000000711207c10 */ /* 0x000fe4000ff1e0ff */
[----:B------:R-:W-:Y:S02]  /*1390*/  ISETP.GT.AND.EX P2, PT, R8, R21, PT, P2 ;  /* 0x000000150800720c */ /* 0x000fe40003f44320 */
[----:B------:R-:W-:Y:S02]  /*13a0*/  IADD3.X R33, R21, UR6, RZ, P0, !PT ;  /* 0x0000000615217c10 */ /* 0x000fe400087fe4ff */
[----:B------:R-:W-:-:S02]  /*13b0*/  ISETP.GE.OR P3, PT, R11, UR5, !P2 ;  /* 0x000000050b007c0c */ /* 0x000fc4000d766670 */
[----:B------:R-:W-:-:S11]  /*13c0*/  ISETP.GE.OR P2, PT, R25, UR5, !P2 ;  /* 0x0000000519007c0c */ /* 0x000fd6000d746670 */
[----:B------:R-:W0:Y:S01]  /*13d0*/  @!P3 LDC.64 R18, c[0x0][0x2b8] ;  /* 0x0000ae00ff12bb82 */ /* 0x000e220000000a00 */
[----:B------:R-:W-:Y:S01]  /*13e0*/  @!P3 SHF.R.S32.HI R29, RZ, 0x1f, R11 ;  /* 0x0000001fff1db819 */ /* 0x000fe2000001140b */
[--C-:B------:R-:W-:Y:S01]  /*13f0*/  @!P2 IMAD.MOV.U32 R30, RZ, RZ, R32.reuse ;  /* 0x000000ffff1ea224 */ /* 0x100fe200078e0020 */
[----:B------:R-:W-:Y:S01]  /*1400*/  @!P2 SHF.R.S32.HI R21, RZ, 0x1f, R25 ;  /* 0x0000001fff15a819 */ /* 0x000fe20000011419 */
[--C-:B------:R-:W-:Y:S02]  /*1410*/  @!P2 IMAD.MOV.U32 R31, RZ, RZ, R33.reuse ;  /* 0x000000ffff1fa224 */ /* 0x100fe400078e0021 */
[-C--:B------:R-:W-:Y:S02]  /*1420*/  @!P3 IMAD R28, R29, R20.reuse, RZ ;  /* 0x000000141d1cb224 */ /* 0x080fe400078e02ff */
[----:B------:R-:W1:Y:S01]  /*1430*/  @!P2 LDC.64 R8, c[0x0][0x2b8] ;  /* 0x0000ae00ff08ab82 */ /* 0x000e620000000a00 */
[----:B------:R-:W-:Y:S02]  /*1440*/  @!P2 IMAD R24, R21, R20, RZ ;  /* 0x000000141518a224 */ /* 0x000fe400078e02ff */
[----:B------:R-:W-:-:S04]  /*1450*/  @!P3 IMAD.WIDE.U32 R32, R20, R11, R32 ;  /* 0x0000000b1420b225 */ /* 0x000fc800078e0020 */
[----:B------:R-:W-:Y:S02]  /*1460*/  @!P3 IMAD R21, R11, R5, R28 ;  /* 0x000000050b15b224 */ /* 0x000fe400078e021c */
[----:B------:R-:W-:-:S04]  /*1470*/  @!P2 IMAD.WIDE.U32 R30, R20, R25, R30 ;  /* 0x00000019141ea225 */ /* 0x000fc800078e001e */
[----:B------:R-:W-:Y:S02]  /*1480*/  @!P2 IMAD R24, R25, R5, R24 ;  /* 0x000000051918a224 */ /* 0x000fe400078e0218 */
[----:B------:R-:W-:Y:S01]  /*1490*/  @!P3 IMAD.IADD R21, R33, 0x1, R21 ;  /* 0x000000012115b824 */ /* 0x000fe200078e0215 */
[----:B0-----:R-:W-:Y:S01]  /*14a0*/  @!P3 LEA R18, P1, R32, R18, 0x2 ;  /* 0x000000122012b211 */ /* 0x001fe200078210ff */
[----:B------:R-:W-:-:S03]  /*14b0*/  @!P2 IMAD.IADD R24, R31, 0x1, R24 ;  /* 0x000000011f18a824 */ /* 0x000fc600078e0218 */
[----:B------:R-:W-:Y:S01]  /*14c0*/  @!P3 LEA.HI.X R19, R32, R19, R21, 0x2, P1 ;  /* 0x000000132013b211 */ /* 0x000fe200008f1415 */
[----:B------:R-:W-:Y:S01]  /*14d0*/  IMAD.MOV.U32 R21, RZ, RZ, -0x800000 ;  /* 0xff800000ff157424 */ /* 0x000fe200078e00ff */
[----:B-1----:R-:W-:Y:S01]  /*14e0*/  @!P2 LEA R28, P0, R30, R8, 0x2 ;  /* 0x000000081e1ca211 */ /* 0x002fe200078010ff */
[----:B------:R-:W-:-:S04]  /*14f0*/  IMAD.MOV.U32 R8, RZ, RZ, -0x800000 ;  /* 0xff800000ff087424 */ /* 0x000fc800078e00ff */
[----:B------:R-:W2:Y:S01]  /*1500*/  @!P3 LDG.E R21, desc[UR8][R18.64] ;  /* 0x000000081215b981 */ /* 0x000ea2000c1e1900 */
[----:B------:R-:W-:-:S05]  /*1510*/  @!P2 LEA.HI.X R29, R30, R9, R24, 0x2, P0 ;  /* 0x000000091e1da211 */ /* 0x000fca00000f1418 */
[----:B------:R-:W3:Y:S01]  /*1520*/  @!P2 LDG.E R8, desc[UR8][R28.64] ;  /* 0x000000081c08a981 */ /* 0x000ee2000c1e1900 */
[----:B------:R-:W0:Y:S01]  /*1530*/  S2R R34, SR_CgaCtaId ;  /* 0x0000000000227919 */ /* 0x000e220000008800 */
[----:B------:R-:W-:Y:S02]  /*1540*/  LEA.HI R26, R26, R7, RZ, 0x5 ;  /* 0x000000071a1a7211 */ /* 0x000fe400078f28ff */
[----:B------:R-:W-:Y:S02]  /*1550*/  MOV R9, 0x400 ;  /* 0x0000040000097802 */ /* 0x000fe40000000f00 */
[----:B------:R-:W-:Y:S02]  /*1560*/  LOP3.LUT R24, R26, 0xffffffe0, RZ, 0xc0, !PT ;  /* 0xffffffe01a187812 */ /* 0x000fe400078ec0ff */
[C---:B------:R-:W-:Y:S02]  /*1570*/  ISETP.GT.AND P0, PT, R7.reuse, 0xff, PT ;  /* 0x000000ff0700780c */ /* 0x040fe40003f04270 */
[C---:B------:R-:W-:Y:S01]  /*1580*/  ISETP.GT.AND P3, PT, R7.reuse, 0x7f, PT ;  /* 0x0000007f0700780c */ /* 0x040fe20003f64270 */
[----:B------:R-:W-:Y:S01]  /*1590*/  IMAD.IADD R35, R7, 0x1, -R24 ;  /* 0x0000000107237824 */ /* 0x000fe200078e0a18 */
[----:B0-----:R-:W-:Y:S01]  /*15a0*/  LEA R34, R34, R9, 0x18 ;  /* 0x0000000922227211 */ /* 0x001fe200078ec0ff */
[----:B------:R-:W-:Y:S01]  /*15b0*/  IMAD.MOV.U32 R32, RZ, RZ, -0x800000 ;  /* 0xff800000ff207424 */ /* 0x000fe200078e00ff */
[----:B------:R-:W0:Y:S03]  /*15c0*/  LDC R9, c[0x0][0x2c4] ;  /* 0x0000b100ff097b82 */ /* 0x000e260000000800 */
[----:B------:R-:W-:-:S04]  /*15d0*/  IMAD R24, R11, 0x14, R34 ;  /* 0x000000140b187824 */ /* 0x000fc800078e0222 */
[----:B------:R-:W-:Y:S01]  /*15e0*/  IMAD R24, R17, 0x4, R24 ;  /* 0x0000000411187824 */ /* 0x000fe200078e0218 */
[----:B------:R-:W-:Y:S01]  /*15f0*/  SHF.R.S32.HI R11, RZ, 0x5, R26 ;  /* 0x00000005ff0b7819 */ /* 0x000fe2000001141a */
[----:B------:R-:W-:Y:S02]  /*1600*/  IMAD R34, R35, 0x14, R34 ;  /* 0x0000001423227824 */ /* 0x000fe400078e0222 */
[----:B------:R-:W-:Y:S02]  /*1610*/  IMAD.MOV.U32 R33, RZ, RZ, -0x800000 ;  /* 0xff800000ff217424 */ /* 0x000fe400078e00ff */
[----:B------:R-:W-:Y:S01]  /*1620*/  IMAD R34, R11, 0x4, R34 ;  /* 0x000000040b227824 */ /* 0x000fe200078e0222 */
[----:B0-----:R-:W-:Y:S01]  /*1630*/  IABS R17, R9 ;  /* 0x0000000900117213 */ /* 0x001fe20000000000 */
[----:B--2---:R-:W-:Y:S04]  /*1640*/  @!P0 STS [R24], R21 ;  /* 0x0000001518008388 */ /* 0x004fe80000000800 */
[----:B---3--:R-:W-:Y:S01]  /*1650*/  @!P3 STS [R24+0x280], R8 ;  /* 0x000280081800b388 */ /* 0x008fe20000000800 */
[----:B------:R-:W-:Y:S06]  /*1660*/  BAR.SYNC.DEFER_BLOCKING 0x0 ;  /* 0x0000000000007b1d */ /* 0x000fec0000010000 */
[----:B------:R-:W-:Y:S04]  /*1670*/  @!P3 LDS R32, [R34] ;  /* 0x000000002220b984 */ /* 0x000fe80000000800 */
[----:B------:R-:W0:Y:S02]  /*1680*/  @!P3 LDS R33, [R34+0x280] ;  /* 0x000280002221b984 */ /* 0x000e240000000800 */
[----:B0-----:R-:W-:-:S05]  /*1690*/  FMNMX.FTZ R26, R32, R33, !PT ;  /* 0x00000021201a7209 */ /* 0x001fca0007810000 */
[----:B------:R-:W0:Y:S02]  /*16a0*/  SHFL.BFLY PT, R19, R26, 0x10, 0x1f ;  /* 0x0e001f001a137f89 */ /* 0x000e2400000e0000 */
[----:B0-----:R-:W-:-:S05]  /*16b0*/  FMNMX.FTZ R19, R26, R19, !PT ;  /* 0x000000131a137209 */ /* 0x001fca0007810000 */
[----:B------:R-:W0:Y:S01]  /*16c0*/  SHFL.BFLY PT, R18, R19, 0x8, 0x1f ;  /* 0x0d001f0013127f89 */ /* 0x000e2200000e0000 */
[----:B------:R-:W-:Y:S01]  /*16d0*/  IMAD.MOV.U32 R8, RZ, RZ, R17 ;  /* 0x000000ffff087224 */ /* 0x000fe200078e0011 */
[----:B0-----:R-:W-:-:S05]  /*16e0*/  FMNMX.FTZ R18, R19, R18, !PT ;  /* 0x0000001213127209 */ /* 0x001fca0007810000 */
[----:B------:R-:W0:Y:S01]  /*16f0*/  SHFL.BFLY PT, R21, R18, 0x4, 0x1f ;  /* 0x0c801f0012157f89 */ /* 0x000e2200000e0000 */
[----:B------:R-:W1:Y:S08]  /*1700*/  I2F.RP R25, R8 ;  /* 0x0000000800197306 */ /* 0x000e700000209400 */
[----:B-1----:R-:W1:Y:S01]  /*1710*/  MUFU.RCP R28, R25 ;  /* 0x00000019001c7308 */ /* 0x002e620000001000 */
[----:B0-----:R-:W-:-:S05]  /*1720*/  FMNMX.FTZ R21, R18, R21, !PT ;  /* 0x0000001512157209 */ /* 0x001fca0007810000 */
[----:B------:R-:W0:Y:S01]  /*1730*/  SHFL.BFLY PT, R24, R21, 0x2, 0x1f ;  /* 0x0c401f0015187f89 */ /* 0x000e2200000e0000 */
[----:B-1----:R-:W-:-:S04]  /*1740*/  VIADD R28, R28, 0xffffffe ;  /* 0x0ffffffe1c1c7836 */ /* 0x002fc80000000000 */
[----:B------:R1:W2:Y:S01]  /*1750*/  F2I.FTZ.U32.TRUNC.NTZ R29, R28 ;  /* 0x0000001c001d7305 */ /* 0x0002a2000021f000 */
[----:B0-----:R-:W-:-:S05]  /*1760*/  FMNMX.FTZ R24, R21, R24, !PT ;  /* 0x0000001815187209 */ /* 0x001fca0007810000 */
[----:B------:R-:W0:Y:S01]  /*1770*/  SHFL.BFLY PT, R19, R24, 0x1, 0x1f ;  /* 0x0c201f0018137f89 */ /* 0x000e2200000e0000 */
[----:B-1----:R-:W-:Y:S01]  /*1780*/  HFMA2.MMA R28, -RZ, RZ, 0, 0 ;  /* 0x00000000ff1c7435 */ /* 0x002fe200000001ff */
[----:B--2---:R-:W-:-:S04]  /*1790*/  IMAD.MOV R17, RZ, RZ, -R29 ;  /* 0x000000ffff117224 */ /* 0x004fc800078e0a1d */
[----:B------:R-:W-:Y:S01]  /*17a0*/  IMAD R18, R17, R8, RZ ;  /* 0x0000000811127224 */ /* 0x000fe200078e02ff */
[----:B------:R-:W-:-:S04]  /*17b0*/  IABS R17, R6 ;  /* 0x0000000600117213 */ /* 0x000fc80000000000 */
[----:B------:R-:W-:-:S04]  /*17c0*/  IMAD.HI.U32 R18, R29, R18, R28 ;  /* 0x000000121d127227 */ /* 0x000fc800078e001c */
[----:B------:R-:W-:-:S04]  /*17d0*/  IMAD.MOV.U32 R21, RZ, RZ, R17 ;  /* 0x000000ffff157224 */ /* 0x000fc800078e0011 */
[----:B------:R-:W-:Y:S01]  /*17e0*/  IMAD.HI.U32 R17, R18, R21, RZ ;  /* 0x0000001512117227 */ /* 0x000fe200078e00ff */
[----:B0-----:R-:W-:-:S03]  /*17f0*/  FMNMX.FTZ R19, R24, R19, !PT ;  /* 0x0000001318137209 */ /* 0x001fc60007810000 */
[----:B------:R-:W-:Y:S01]  /*1800*/  IMAD.MOV R18, RZ, RZ, -R17 ;  /* 0x000000ffff127224 */ /* 0x000fe200078e0a11 */
[----:B------:R-:W-:-:S03]  /*1810*/  FSETP.NEU.FTZ.AND P0, PT, R19, -INF , PT ;  /* 0xff8000001300780b */ /* 0x000fc60003f1d000 */
[----:B------:R-:W-:Y:S01]  /*1820*/  IMAD R21, R8, R18, R21 ;  /* 0x0000001208157224 */ /* 0x000fe200078e0215 */
[----:B------:R-:W-:-:S04]  /*1830*/  FSEL R18, R19, RZ, P0 ;  /* 0x000000ff13127208 */ /* 0x000fc80000000000 */
[----:B------:R-:W-:Y:S01]  /*1840*/  ISETP.GT.U32.AND P0, PT, R8, R21, PT ;  /* 0x000000150800720c */ /* 0x000fe20003f04070 */
[C---:B------:R-:W-:Y:S01]  /*1850*/  FADD.FTZ R24, -R18.reuse, R32 ;  /* 0x0000002012187221 */ /* 0x040fe20000010100 */
[----:B------:R-:W-:-:S03]  /*1860*/  FADD.FTZ R19, -R18, R33 ;  /* 0x0000002112137221 */ /* 0x000fc60000010100 */
[----:B------:R-:W-:Y:S01]  /*1870*/  FMUL.FTZ R24, R24, 1.4426950216293334961 ;  /* 0x3fb8aa3b18187820 */ /* 0x000fe20000410000 */
[----:B------:R-:W-:-:S05]  /*1880*/  FMUL.FTZ R19, R19, 1.4426950216293334961 ;  /* 0x3fb8aa3b13137820 */ /* 0x000fca0000410000 */
[----:B------:R-:W-:Y:S02]  /*1890*/  MUFU.EX2 R24, R24 ;  /* 0x0000001800187308 */ /* 0x000fe40000000800 */
[----:B------:R-:W-:-:S06]  /*18a0*/  @!P0 IMAD.IADD R21, R21, 0x1, -R8 ;  /* 0x0000000115158824 */ /* 0x000fcc00078e0a08 */
[----:B------:R-:W0:Y:S01]  /*18b0*/  MUFU.EX2 R19, R19 ;  /* 0x0000001300137308 */ /* 0x000e220000000800 */
[----:B------:R-:W-:Y:S02]  /*18c0*/  ISETP.GE.U32.AND P2, PT, R21, R8, PT ;  /* 0x000000081500720c */ /* 0x000fe40003f46070 */
[----:B------:R-:W-:Y:S01]  /*18d0*/  LOP3.LUT R6, R6, R9, RZ, 0x3c, !PT ;  /* 0x0000000906067212 */ /* 0x000fe200078e3cff */
[----:B------:R-:W-:-:S03]  /*18e0*/  @!P0 VIADD R17, R17, 0x1 ;  /* 0x0000000111118836 */ /* 0x000fc60000000000 */
[----:B------:R-:W-:Y:S02]  /*18f0*/  ISETP.GE.AND P1, PT, R6, RZ, PT ;  /* 0x000000ff0600720c */ /* 0x000fe40003f26270 */
[----:B------:R-:W-:Y:S01]  /*1900*/  ISETP.NE.AND P0, PT, R9, RZ, PT ;  /* 0x000000ff0900720c */ /* 0x000fe20003f05270 */
[----:B0-----:R-:W-:-:S04]  /*1910*/  FADD.FTZ R6, R24, R19 ;  /* 0x0000001318067221 */ /* 0x001fc80000010000 */
[----:B------:R-:W-:Y:S01]  /*1920*/  @P2 VIADD R17, R17, 0x1 ;  /* 0x0000000111112836 */ /* 0x000fe20000000000 */
[C---:B------:R-:W-:Y:S01]  /*1930*/  ISETP.GT.AND P4, PT, R2.reuse, RZ, PT ;  /* 0x000000ff0200720c */ /* 0x040fe20003f84270 */
[----:B------:R-:W0:Y:S02]  /*1940*/  SHFL.BFLY PT, R19, R6, 0x10, 0x1f ;  /* 0x0e001f0006137f89 */ /* 0x000e2400000e0000 */
[----:B------:R-:W-:Y:S02]  /*1950*/  IMAD.MOV.U32 R8, RZ, RZ, R17 ;  /* 0x000000ffff087224 */ /* 0x000fe400078e0011 */
[----:B------:R-:W1:Y:S01]  /*1960*/  LDC R17, c[0x0][0x270] ;  /* 0x00009c00ff117b82 */ /* 0x000e620000000800 */
[----:B------:R-:W-:Y:S01]  /*1970*/  SHF.R.S32.HI R21, RZ, 0x1f, R2 ;  /* 0x0000001fff157819 */ /* 0x000fe20000011402 */
[----:B------:R-:W-:Y:S01]  /*1980*/  @!P1 IMAD.MOV R8, RZ, RZ, -R8 ;  /* 0x000000ffff089224 */ /* 0x000fe200078e0a08 */
[----:B------:R-:W-:Y:S02]  /*1990*/  LEA.HI.SX32 R25, R2, 0x1, 0x1 ;  /* 0x0000000102197811 */ /* 0x000fe400078f0aff */
[----:B------:R-:W-:-:S03]  /*19a0*/  @!P0 LOP3.LUT R8, RZ, R9, RZ, 0x33, !PT ;  /* 0x00000009ff088212 */ /* 0x000fc600078e33ff */
[----:B------:R-:W-:-:S04]  /*19b0*/  @!P4 IMAD.MOV R25, RZ, RZ, R21 ;  /* 0x000000ffff19c224 */ /* 0x000fc800078e0215 */
[----:B------:R-:W-:-:S05]  /*19c0*/  IMAD R2, R25, R8, RZ ;  /* 0x0000000819027224 */ /* 0x000fca00078e02ff */
[----:B------:R-:W-:Y:S01]  /*19d0*/  IABS R29, R2 ;  /* 0x00000002001d7213 */ /* 0x000fe20000000000 */
[----:B0-----:R-:W-:-:S03]  /*19e0*/  FADD.FTZ R19, R6, R19 ;  /* 0x0000001306137221 */ /* 0x001fc60000010000 */
[----:B------:R-:W0:Y:S01]  /*19f0*/  I2F.RP R26, R29 ;  /* 0x0000001d001a7306 */ /* 0x000e220000209400 */
[----:B-1----:R-:W-:Y:S01]  /*1a00*/  IABS R21, R17 ;  /* 0x0000001100157213 */ /* 0x002fe20000000000 */
[----:B------:R-:W1:Y:S06]  /*1a10*/  SHFL.BFLY PT, R6, R19, 0x8, 0x1f ;  /* 0x0d001f0013067f89 */ /* 0x000e6c00000e0000 */
[----:B------:R-:W2:Y:S08]  /*1a20*/  I2F.U32.RP R25, R21 ;  /* 0x0000001500197306 */ /* 0x000eb00000209000 */
[----:B0-----:R-:W0:Y:S08]  /*1a30*/  MUFU.RCP R42, R26 ;  /* 0x0000001a002a7308 */ /* 0x001e300000001000 */
[----:B--2---:R-:W2:Y:S01]  /*1a40*/  MUFU.RCP R40, R25 ;  /* 0x0000001900287308 */ /* 0x004ea20000001000 */
[----:B-1----:R-:W-:-:S05]  /*1a50*/  FADD.FTZ R6, R19, R6 ;  /* 0x0000000613067221 */ /* 0x002fca0000010000 */
[----:B------:R-:W1:Y:S01]  /*1a60*/  SHFL.BFLY PT, R31, R6, 0x4, 0x1f ;  /* 0x0c801f00061f7f89 */ /* 0x000e6200000e0000 */
[----:B0-----:R-:W-:-:S04]  /*1a70*/  VIADD R42, R42, 0xffffffe ;  /* 0x0ffffffe2a2a7836 */ /* 0x001fc80000000000 */
[----:B------:R-:W0:Y:S01]  /*1a80*/  F2I.FTZ.U32.TRUNC.NTZ R43, R42 ;  /* 0x0000002a002b7305 */ /* 0x000e22000021f000 */
[----:B--2---:R-:W-:-:S07]  /*1a90*/  VIADD R40, R40, 0xffffffe ;  /* 0x0ffffffe28287836 */ /* 0x004fce0000000000 */
[----:B------:R-:W2:Y:S01]  /*1aa0*/  F2I.FTZ.U32.TRUNC.NTZ R41, R40 ;  /* 0x0000002800297305 */ /* 0x000ea2000021f000 */
[----:B0-----:R-:W-:Y:S02]  /*1ab0*/  IMAD.MOV R24, RZ, RZ, -R43 ;  /* 0x000000ffff187224 */ /* 0x001fe400078e0a2b */
[----:B-1----:R-:W-:Y:S02]  /*1ac0*/  FADD.FTZ R31, R6, R31 ;  /* 0x0000001f061f7221 */ /* 0x002fe40000010000 */
[----:B------:R-:W-:Y:S02]  /*1ad0*/  IMAD R37, R24, R29, RZ ;  /* 0x0000001d18257224 */ /* 0x000fe400078e02ff */
[----:B------:R-:W-:Y:S01]  /*1ae0*/  VIADD R24, R29, UR4 ;  /* 0x000000041d187c36 */ /* 0x000fe20008000000 */
[----:B--2---:R-:W-:Y:S01]  /*1af0*/  IADD3 R8, RZ, -R41, RZ ;  /* 0x80000029ff087210 */ /* 0x004fe20007ffe0ff */
[----:B------:R-:W-:Y:S01]  /*1b00*/  IMAD.MOV.U32 R42, RZ, RZ, RZ ;  /* 0x000000ffff2a7224 */ /* 0x000fe200078e00ff */
[----:B------:R-:W0:Y:S01]  /*1b10*/  SHFL.BFLY PT, R28, R31, 0x2, 0x1f ;  /* 0x0c401f001f1c7f89 */ /* 0x000e2200000e0000 */
[----:B------:R-:W-:-:S02]  /*1b20*/  IABS R25, R2 ;  /* 0x0000000200197213 */ /* 0x000fc40000000000 */
[----:B------:R-:W-:Y:S01]  /*1b30*/  IMAD.HI.U32 R37, R43, R37, R42 ;  /* 0x000000252b257227 */ /* 0x000fe200078e002a */
[----:B------:R-:W-:-:S03]  /*1b40*/  IABS R26, R24 ;  /* 0x00000018001a7213 */ /* 0x000fc60000000000 */
[----:B------:R-:W-:Y:S02]  /*1b50*/  IMAD R19, R8, R21, RZ ;  /* 0x0000001508137224 */ /* 0x000fe400078e02ff */
[----:B------:R-:W-:Y:S01]  /*1b60*/  IMAD.MOV.U32 R40, RZ, RZ, RZ ;  /* 0x000000ffff287224 */ /* 0x000fe200078e00ff */
[----:B------:R-:W-:Y:S01]  /*1b70*/  IABS R8, R17 ;  /* 0x0000001100087213 */ /* 0x000fe20000000000 */
[----:B------:R-:W-:Y:S01]  /*1b80*/  IMAD.MOV R25, RZ, RZ, -R25 ;  /* 0x000000ffff197224 */ /* 0x000fe200078e0a19 */
[----:B------:R-:W-:Y:S01]  /*1b90*/  IABS R6, R4 ;  /* 0x0000000400067213 */ /* 0x000fe20000000000 */
[----:B------:R-:W-:-:S04]  /*1ba0*/  IMAD.HI.U32 R30, R37, R26, RZ ;  /* 0x0000001a251e7227 */ /* 0x000fc800078e00ff */
[----:B------:R-:W-:-:S04]  /*1bb0*/  IMAD.HI.U32 R19, R41, R19, R40 ;  /* 0x0000001329137227 */ /* 0x000fc800078e0028 */
[----:B------:R-:W-:Y:S02]  /*1bc0*/  IMAD R36, R30, R25, R26 ;  /* 0x000000191e247224 */ /* 0x000fe400078e021a */
[----:B------:R-:W-:Y:S02]  /*1bd0*/  IMAD.MOV R25, RZ, RZ, -R8 ;  /* 0x000000ffff197224 */ /* 0x000fe400078e0a08 */
[----:B------:R-:W-:Y:S01]  /*1be0*/  IMAD.HI.U32 R8, R19, R6, RZ ;  /* 0x0000000613087227 */ /* 0x000fe200078e00ff */
[----:B------:R-:W-:-:S03]  /*1bf0*/  ISETP.GT.U32.AND P4, PT, R29, R36, PT ;  /* 0x000000241d00720c */ /* 0x000fc60003f84070 */
[----:B------:R-:W-:-:S04]  /*1c00*/  IMAD.HI.U32 R19, R19, R26, RZ ;  /* 0x0000001a13137227 */ /* 0x000fc800078e00ff */
[-C--:B------:R-:W-:Y:S02]  /*1c10*/  IMAD R26, R19, R25.reuse, R26 ;  /* 0x00000019131a7224 */ /* 0x080fe400078e021a */
[----:B------:R-:W-:Y:S02]  /*1c20*/  IMAD R6, R8, R25, R6 ;  /* 0x0000001908067224 */ /* 0x000fe400078e0206 */
[----:B0-----:R-:W-:Y:S01]  /*1c30*/  FADD.FTZ R28, R31, R28 ;  /* 0x0000001c1f1c7221 */ /* 0x001fe20000010000 */
[C---:B------:R-:W-:Y:S02]  /*1c40*/  ISETP.GT.U32.AND P5, PT, R21.reuse, R26, PT ;  /* 0x0000001a1500720c */ /* 0x040fe40003fa4070 */
[----:B------:R-:W-:Y:S02]  /*1c50*/  ISETP.GT.U32.AND P1, PT, R21, R6, PT ;  /* 0x000000061500720c */ /* 0x000fe40003f24070 */
[----:B------:R-:W0:Y:S01]  /*1c60*/  SHFL.BFLY PT, R25, R28, 0x1, 0x1f ;  /* 0x0c201f001c197f89 */ /* 0x000e2200000e0000 */
[----:B------:R-:W-:-:S05]  /*1c70*/  @!P4 IMAD.IADD R36, R36, 0x1, -R29 ;  /* 0x000000012424c824 */ /* 0x000fca00078e0a1d */
[----:B------:R-:W-:-:S03]  /*1c80*/  ISETP.GE.U32.AND P0, PT, R36, R29, PT ;  /* 0x0000001d2400720c */ /* 0x000fc60003f06070 */
[--C-:B------:R-:W-:Y:S02]  /*1c90*/  @!P5 IMAD.IADD R26, R26, 0x1, -R21.reuse ;  /* 0x000000011a1ad824 */ /* 0x100fe400078e0a15 */
[----:B------:R-:W-:Y:S02]  /*1ca0*/  @!P1 IMAD.IADD R6, R6, 0x1, -R21 ;  /* 0x0000000106069824 */ /* 0x000fe400078e0a15 */
[----:B------:R-:W-:Y:S01]  /*1cb0*/  @!P4 VIADD R30, R30, 0x1 ;  /* 0x000000011e1ec836 */ /* 0x000fe20000000000 */
[-C--:B------:R-:W-:Y:S02]  /*1cc0*/  ISETP.GE.U32.AND P6, PT, R26, R21.reuse, PT ;  /* 0x000000151a00720c */ /* 0x080fe40003fc6070 */
[----:B------:R-:W-:Y:S02]  /*1cd0*/  ISETP.GE.U32.AND P4, PT, R6, R21, PT ;  /* 0x000000150600720c */ /* 0x000fe40003f86070 */
[----:B------:R-:W-:Y:S02]  /*1ce0*/  LOP3.LUT R31, R24, R29, RZ, 0x3c, !PT ;  /* 0x0000001d181f7212 */ /* 0x000fe400078e3cff */
[----:B------:R-:W-:-:S02]  /*1cf0*/  LOP3.LUT R4, R4, R17, RZ, 0x3c, !PT ;  /* 0x0000001104047212 */ /* 0x000fc400078e3cff */
[----:B------:R-:W-:Y:S01]  /*1d00*/  LOP3.LUT R24, R24, R17, RZ, 0x3c, !PT ;  /* 0x0000001118187212 */ /* 0x000fe200078e3cff */
[----:B------:R-:W-:Y:S01]  /*1d10*/  @P0 VIADD R30, R30, 0x1 ;  /* 0x000000011e1e0836 */ /* 0x000fe20000000000 */
[----:B------:R-:W-:Y:S01]  /*1d20*/  ISETP.GE.AND P0, PT, R4, RZ, PT ;  /* 0x000000ff0400720c */ /* 0x000fe20003f06270 */
[----:B------:R-:W-:Y:S01]  /*1d30*/  @!P5 VIADD R19, R19, 0x1 ;  /* 0x000000011313d836 */ /* 0x000fe20000000000 */
[----:B------:R-:W-:Y:S02]  /*1d40*/  ISETP.GT.AND P5, PT, R3, RZ, PT ;  /* 0x000000ff0300720c */ /* 0x000fe40003fa4270 */
[----:B------:R-:W-:Y:S01]  /*1d50*/  @!P1 IADD3 R8, R8, 0x1, RZ ;  /* 0x0000000108089810 */ /* 0x000fe20007ffe0ff */
[----:B------:R-:W1:Y:S01]  /*1d60*/  LDC.U8 R6, c[0x0][0x3d9] ;  /* 0x0000f640ff067b82 */ /* 0x000e620000000000 */
[----:B------:R-:W-:Y:S01]  /*1d70*/  ISETP.GE.AND P1, PT, R24, RZ, PT ;  /* 0x000000ff1800720c */ /* 0x000fe20003f26270 */
[----:B0-----:R-:W-:Y:S01]  /*1d80*/  FADD.FTZ R25, R28, R25 ;  /* 0x000000191c197221 */ /* 0x001fe20000010000 */
[----:B------:R-:W-:Y:S01]  /*1d90*/  @P6 VIADD R19, R19, 0x1 ;  /* 0x0000000113136836 */ /* 0x000fe20000000000 */
[----:B------:R-:W-:Y:S01]  /*1da0*/  ISETP.GE.AND P2, PT, R31, RZ, PT ;  /* 0x000000ff1f00720c */ /* 0x000fe20003f46270 */
[----:B------:R-:W-:Y:S01]  /*1db0*/  @P4 VIADD R8, R8, 0x1 ;  /* 0x0000000108084836 */ /* 0x000fe20000000000 */
[----:B------:R-:W-:Y:S01]  /*1dc0*/  SHF.R.S32.HI R21, RZ, 0x1f, R3 ;  /* 0x0000001fff157819 */ /* 0x000fe20000011403 */
[----:B------:R-:W-:Y:S01]  /*1dd0*/  IMAD.MOV.U32 R24, RZ, RZ, R19 ;  /* 0x000000ffff187224 */ /* 0x000fe200078e0013 */
[----:B------:R-:W-:Y:S01]  /*1de0*/  FSETP.NE.FTZ.AND P4, PT, R25, RZ, PT ;  /* 0x000000ff1900720b */ /* 0x000fe20003f95000 */
[----:B------:R-:W-:Y:S01]  /*1df0*/  @!P0 IMAD.MOV R8, RZ, RZ, -R8 ;  /* 0x000000ffff088224 */ /* 0x000fe200078e0a08 */
[----:B------:R-:W-:Y:S01]  /*1e00*/  LEA.HI.SX32 R4, R3, 0x1, 0x1 ;  /* 0x0000000103047811 */ /* 0x000fe200078f0aff */
[----:B------:R-:W-:Y:S01]  /*1e10*/  @!P5 IMAD.MOV R4, RZ, RZ, R21 ;  /* 0x000000ffff04d224 */ /* 0x000fe200078e0215 */
[----:B------:R-:W-:-:S02]  /*1e20*/  ISETP.NE.AND P6, PT, R2, RZ, PT ;  /* 0x000000ff0200720c */ /* 0x000fc40003fc5270 */
[----:B------:R-:W-:Y:S01]  /*1e30*/  ISETP.NE.AND P5, PT, R17, RZ, PT ;  /* 0x000000ff1100720c */ /* 0x000fe20003fa5270 */
[----:B------:R-:W-:Y:S01]  /*1e40*/  @!P1 IMAD.MOV R24, RZ, RZ, -R24 ;  /* 0x000000ffff189224 */ /* 0x000fe200078e0a18 */
[----:B------:R-:W-:Y:S01]  /*1e50*/  LOP3.LUT R19, RZ, R17, RZ, 0x33, !PT ;  /* 0x00000011ff137212 */ /* 0x000fe200078e33ff */
[----:B------:R-:W-:-:S03]  /*1e60*/  @!P2 IMAD.MOV R30, RZ, RZ, -R30 ;  /* 0x000000ffff1ea224 */ /* 0x000fc600078e0a1e */
[C---:B------:R-:W-:Y:S02]  /*1e70*/  SEL R8, R19.reuse, R8, !P5 ;  /* 0x0000000813087207 */ /* 0x040fe40006800000 */
[----:B------:R-:W-:Y:S02]  /*1e80*/  SEL R19, R19, R24, !P5 ;  /* 0x0000001813137207 */ /* 0x000fe40006800000 */
[C---:B------:R-:W-:Y:S01]  /*1e90*/  LOP3.LUT P5, RZ, R7.reuse, 0x1f, RZ, 0xc0, !PT ;  /* 0x0000001f07ff7812 */ /* 0x040fe200078ac0ff */
[----:B------:R-:W0:Y:S01]  /*1ea0*/  @P4 MUFU.LG2 R25, R25 ;  /* 0x0000001900194308 */ /* 0x000e220000000c00 */
[----:B------:R-:W-:Y:S02]  /*1eb0*/  ISETP.GT.AND P2, PT, R2, RZ, PT ;  /* 0x000000ff0200720c */ /* 0x000fe40003f44270 */
[----:B------:R-:W-:Y:S02]  /*1ec0*/  ISETP.GT.OR P5, PT, R7, 0x7f, P5 ;  /* 0x0000007f0700780c */ /* 0x000fe40002fa4670 */
[----:B-1----:R-:W-:-:S02]  /*1ed0*/  ISETP.NE.AND P0, PT, R6, RZ, PT ;  /* 0x000000ff0600720c */ /* 0x002fc40003f05270 */
[----:B------:R-:W-:Y:S02]  /*1ee0*/  @!P6 LOP3.LUT R30, RZ, R29, RZ, 0x33, !PT ;  /* 0x0000001dff1ee212 */ /* 0x000fe400078e33ff */
[----:B------:R-:W-:Y:S02]  /*1ef0*/  SHF.R.S32.HI R24, RZ, 0x1f, R2 ;  /* 0x0000001fff187819 */ /* 0x000fe40000011402 */
[----:B------:R-:W-:Y:S02]  /*1f00*/  SEL R9, R9, 0x1, !P0 ;  /* 0x0000000109097807 */ /* 0x000fe40004000000 */
[-C--:B------:R-:W-:Y:S02]  /*1f10*/  ISETP.LT.U32.AND P1, PT, R22, R30.reuse, PT ;  /* 0x0000001e1600720c */ /* 0x080fe40003f21070 */
[----:B------:R-:W-:Y:S01]  /*1f20*/  SHF.R.S32.HI R21, RZ, 0x1f, R30 ;  /* 0x0000001fff157819 */ /* 0x000fe2000001141e */
[----:B------:R-:W-:Y:S01]  /*1f30*/  IMAD R7, R8, R9, RZ ;  /* 0x0000000908077224 */ /* 0x000fe200078e02ff */
[----:B------:R-:W-:Y:S01]  /*1f40*/  LEA.HI.SX32 R6, R2, 0x1, 0x1 ;  /* 0x0000000102067811 */ /* 0x000fe200078f0aff */
[----:B------:R-:W-:Y:S01]  /*1f50*/  @!P2 IMAD.MOV R6, RZ, RZ, R24 ;  /* 0x000000ffff06a224 */ /* 0x000fe200078e0218 */
[----:B------:R-:W-:Y:S01]  /*1f60*/  ISETP.LT.AND.EX P1, PT, R23, R21, PT, P1 ;  /* 0x000000151700720c */ /* 0x000fe20003f21310 */
[----:B------:R-:W-:Y:S01]  /*1f70*/  IMAD R19, R19, R9, RZ ;  /* 0x0000000913137224 */ /* 0x000fe200078e02ff */
[----:B------:R-:W-:Y:S01]  /*1f80*/  BSSY B1, `(.L_x_60) ;  /* 0x00001cd000017945 */ /* 0x000fe20003800000 */
[----:B------:R-:W-:Y:S01]  /*1f90*/  IMAD.MOV.U32 R31, RZ, RZ, 0x7f800000 ;  /* 0x7f800000ff1f7424 */ /* 0x000fe200078e00ff */
[----:B------:R-:W-:Y:S01]  /*1fa0*/  SEL R9, R22, R30, P1 ;  /* 0x0000001e16097207 */ /* 0x000fe20000800000 */
[----:B0-----:R-:W-:Y:S01]  /*1fb0*/  @P4 FFMA.FTZ R31, R25, 0.69314718246459960938, R18 ;  /* 0x3f317218191f4823 */ /* 0x001fe20000010012 */
[----:B------:R-:W-:Y:S01]  /*1fc0*/  SEL R8, R23, R21, P1 ;  /* 0x0000001517087207 */ /* 0x000fe20000800000 */
[----:B------:R-:W-:-:S02]  /*1fd0*/  IMAD R7, R4, R7, RZ ;  /* 0x0000000704077224 */ /* 0x000fc400078e02ff */
        /* <DEDUP_REMOVED lines=37> */
[----:B------:R-:W-:Y:S05]  /*2230*/  CALL.REL.NOINC `($__internal_1_$__cuda_sm20_div_s64) ;  /* 0x0000002400487944 */ /* 0x000fea0003c00000 */
        /* <DEDUP_REMOVED lines=10> */
.L_x_64:
        /* <DEDUP_REMOVED lines=22> */
.L_x_65:
[----:B------:R-:W-:Y:S05]  /*2440*/  BSYNC B0 ;  /* 0x0000000000007941 */ /* 0x000fea0003800000 */
.L_x_63:
[----:B------:R-:W-:Y:S01]  /*2450*/  LOP3.LUT R19, R17, R0, RZ, 0xfc, !PT ;  /* 0x0000000011137212 */ /* 0x000fe200078efcff */
[----:B------:R-:W-:Y:S03]  /*2460*/  BSSY B0, `(.L_x_66) ;  /* 0x0000028000007945 */ /* 0x000fe60003800000 */
[----:B------:R-:W-:-:S13]  /*2470*/  ISETP.NE.U32.AND P1, PT, R19, RZ, PT ;  /* 0x000000ff1300720c */ /* 0x000fda0003f25070 */
[----:B------:R-:W-:Y:S05]  /*2480*/  @!P1 BRA `(.L_x_67) ;  /* 0x00000000003c9947 */ /* 0x000fea0003800000 */
[----:B------:R-:W-:Y:S01]  /*2490*/  IMAD.MOV.U32 R28, RZ, RZ, R27 ;  /* 0x000000ffff1c7224 */ /* 0x000fe200078e001b */
[----:B------:R-:W-:Y:S02]  /*24a0*/  MOV R25, R0 ;  /* 0x0000000000197202 */ /* 0x000fe40000000f00 */
[----:B------:R-:W-:Y:S02]  /*24b0*/  MOV R26, 0x24d0 ;  /* 0x000024d0001a7802 */ /* 0x000fe40000000f00 */
[----:B------:R-:W-:Y:S05]  /*24c0*/  CALL.REL.NOINC `($__internal_1_$__cuda_sm20_div_s64) ;  /* 0x0000002000a47944 */ /* 0x000fea0003c00000 */
        /* <DEDUP_REMOVED lines=11> */
.L_x_67:
        /* <DEDUP_REMOVED lines=22> */
.L_x_68:
[----:B------:R-:W-:Y:S05]  /*26e0*/  BSYNC B0 ;  /* 0x0000000000007941 */ /* 0x000fea0003800000 */
.L_x_66:
        /* <DEDUP_REMOVED lines=11> */
[----:B------:R-:W-:Y:S05]  /*27a0*/  CALL.REL.NOINC `($__internal_1_$__cuda_sm20_div_s64) ;  /* 0x0000001c00ec7944 */ /* 0x000fea0003c00000 */
[----:B------:R-:W-:-:S04]  /*27b0*/  IADD3 R17, P0, RZ, -R22, RZ ;  /* 0x80000016ff117210 */ /* 0x000fc80007f1e0ff */
[----:B------:R-:W-:Y:S01]  /*27c0*/  IADD3.X R18, RZ, ~R23, RZ, P0, !PT ;  /* 0x80000017ff127210 */ /* 0x000fe200007fe4ff */
[----:B------:R-:W-:-:S04]  /*27d0*/  IMAD.WIDE.U32 R42, R5, R17, R42 ;  /* 0x00000011052a7225 */ /* 0x000fc800078e002a */
[----:B------:R-:W-:-:S04]  /*27e0*/  IMAD R18, R18, R5, RZ ;  /* 0x0000000512127224 */ /* 0x000fc800078e02ff */
[----:B------:R-:W-:-:S05]  /*27f0*/  IMAD R4, R4, R17, R18 ;  /* 0x0000001104047224 */ /* 0x000fca00078e0212 */
[----:B------:R-:W-:Y:S01]  /*2800*/  IADD3 R4, R43, R4, RZ ;  /* 0x000000042b047210 */ /* 0x000fe20007ffe0ff */
[----:B------:R-:W-:Y:S05]  /*2810*/  BRA `(.L_x_71) ;  /* 0x0000000000587947 */ /* 0x000fea0003800000 */
.L_x_70:
        /* <DEDUP_REMOVED lines=22> */
.L_x_71:
[----:B------:R-:W-:Y:S05]  /*2980*/  BSYNC B0 ;  /* 0x0000000000007941 */ /* 0x000fea0003800000 */
.L_x_69:
        /* <DEDUP_REMOVED lines=38> */
[----:B------:R-:W-:Y:S05]  /*2bf0*/  CALL.REL.NOINC `($__internal_1_$__cuda_sm20_div_s64) ;  /* 0x0000001800d87944 */ /* 0x000fea0003c00000 */
        /* <DEDUP_REMOVED lines=12> */
.L_x_73:
        /* <DEDUP_REMOVED lines=23> */
.L_x_74:
[----:B------:R-:W-:Y:S05]  /*2e30*/  BSYNC B0 ;  /* 0x0000000000007941 */ /* 0x000fea0003800000 */
.L_x_72:
        /* <DEDUP_REMOVED lines=18> */
.L_x_76:
        /* <DEDUP_REMOVED lines=22> */
.L_x_77:
[----:B------:R-:W-:Y:S05]  /*30c0*/  BSYNC B0 ;  /* 0x0000000000007941 */ /* 0x000fea0003800000 */
.L_x_75:
        /* <DEDUP_REMOVED lines=22> */
.L_x_79:
        /* <DEDUP_REMOVED lines=23> */
.L_x_80:
[----:B------:R-:W-:Y:S05]  /*33a0*/  BSYNC B0 ;  /* 0x0000000000007941 */ /* 0x000fea0003800000 */
.L_x_78:
[----:B------:R-:W-:Y:S01]  /*33b0*/  IMAD R19, R18, R3, RZ ;  /* 0x0000000312137224 */ /* 0x000fe200078e02ff */
[----:B------:R-:W-:Y:S01]  /*33c0*/  LOP3.LUT R18, R47, R10, RZ, 0xfc, !PT ;  /* 0x0000000a2f127212 */ /* 0x000fe200078efcff */
[----:B------:R-:W-:Y:S01]  /*33d0*/  ULDC UR4, c[0x0][0x2c4] ;  /* 0x0000b10000047ab9 */ /* 0x000fe20000000800 */
[----:B------:R-:W-:Y:S01]  /*33e0*/  SHF.R.S32.HI R22, RZ, 0x1f, R7 ;  /* 0x0000001fff167819 */ /* 0x000fe20000011407 */
[----:B------:R-:W-:Y:S01]  /*33f0*/  IMAD R52, R27, UR4, RZ ;  /* 0x000000041b347c24 */ /* 0x000fe2000f8e02ff */
[----:B------:R-:W-:Y:S01]  /*3400*/  ISETP.NE.U32.AND P0, PT, R18, RZ, PT ;  /* 0x000000ff1200720c */ /* 0x000fe20003f05070 */
[-C--:B------:R-:W-:Y:S01]  /*3410*/  IMAD R13, R25, R7.reuse, RZ ;  /* 0x00000007190d7224 */ /* 0x080fe200078e02ff */
[----:B------:R-:W-:Y:S01]  /*3420*/  BSSY B0, `(.L_x_81) ;  /* 0x0000036000007945 */ /* 0x000fe20003800000 */
[----:B------:R-:W-:Y:S01]  /*3430*/  IMAD.WIDE.U32 R48, R24, R7, RZ ;  /* 0x0000000718307225 */ /* 0x000fe200078e00ff */
[----:B------:R-:W-:Y:S02]  /*3440*/  SHF.R.S32.HI R7, RZ, 0x1f, R3 ;  /* 0x0000001fff077819 */ /* 0x000fe40000011403 */
[----:B------:R-:W-:Y:S01]  /*3450*/  SHF.R.S32.HI R17, RZ, 0x1f, R52 ;  /* 0x0000001fff117819 */ /* 0x000fe20000011434 */
[----:B------:R-:W-:-:S02]  /*3460*/  IMAD R15, R15, R52, RZ ;  /* 0x000000340f0f7224 */ /* 0x000fc400078e02ff */
[----:B------:R-:W-:-:S04]  /*3470*/  IMAD.WIDE.U32 R50, R14, R3, RZ ;  /* 0x000000030e327225 */ /* 0x000fc800078e00ff */
[----:B------:R-:W-:Y:S02]  /*3480*/  IMAD R13, R22, R24, R13 ;  /* 0x00000018160d7224 */ /* 0x000fe400078e020d */
[----:B------:R-:W-:Y:S02]  /*3490*/  IMAD R7, R7, R14, R19 ;  /* 0x0000000e07077224 */ /* 0x000fe400078e0213 */
[----:B------:R-:W-:Y:S01]  /*34a0*/  IMAD R3, R17, R16, R15 ;  /* 0x0000001011037224 */ /* 0x000fe200078e020f */
[----:B------:R-:W-:Y:S01]  /*34b0*/  IADD3 R14, R49, R13, RZ ;  /* 0x0000000d310e7210 */ /* 0x000fe20007ffe0ff */
        /* <DEDUP_REMOVED lines=9> */
[----:B------:R-:W-:Y:S05]  /*3550*/  CALL.REL.NOINC `($__internal_1_$__cuda_sm20_div_s64) ;  /* 0x0000001000807944 */ /* 0x000fea0003c00000 */
[----:B------:R-:W-:Y:S02]  /*3560*/  IADD3 R15, P0, RZ, -R22, RZ ;  /* 0x80000016ff0f7210 */ /* 0x000fe40007f1e0ff */
[----:B------:R-:W-:Y:S02]  /*3570*/  MOV R16, R46 ;  /* 0x0000002e00107202 */ /* 0x000fe40000000f00 */
[----:B------:R-:W-:Y:S02]  /*3580*/  IADD3.X R13, RZ, ~R23, RZ, P0, !PT ;  /* 0x80000017ff0d7210 */ /* 0x000fe400007fe4ff */
[----:B------:R-:W-:-:S03]  /*3590*/  MOV R17, R47 ;  /* 0x0000002f00117202 */ /* 0x000fc60000000f00 */
[----:B------:R-:W-:Y:S02]  /*35a0*/  IMAD R13, R13, R12, RZ ;  /* 0x0000000c0d0d7224 */ /* 0x000fe400078e02ff */
[----:B------:R-:W-:Y:S01]  /*35b0*/  IMAD.WIDE.U32 R16, R12, R15, R16 ;  /* 0x0000000f0c107225 */ /* 0x000fe200078e0010 */
[----:B------:R-:W-:-:S03]  /*35c0*/  MOV R12, R22 ;  /* 0x00000016000c7202 */ /* 0x000fc60000000f00 */
[----:B------:R-:W-:Y:S02]  /*35d0*/  IMAD R10, R10, R15, R13 ;  /* 0x0000000f0a0a7224 */ /* 0x000fe400078e020d */
[----:B------:R-:W-:Y:S02]  /*35e0*/  IMAD.MOV.U32 R13, RZ, RZ, R23 ;  /* 0x000000ffff0d7224 */ /* 0x000fe400078e0017 */
[----:B------:R-:W-:Y:S01]  /*35f0*/  IMAD.IADD R10, R17, 0x1, R10 ;  /* 0x00000001110a7824 */ /* 0x000fe200078e020a */
[----:B------:R-:W-:Y:S05]  /*3600*/  BRA `(.L_x_83) ;  /* 0x00000000005c7947 */ /* 0x000fea0003800000 */
.L_x_82:
        /* <DEDUP_REMOVED lines=21> */
[----:B------:R-:W-:Y:S01]  /*3760*/  MOV R12, R15 ;  /* 0x0000000f000c7202 */ /* 0x000fe20000000f00 */
[----:B------:R-:W-:Y:S02]  /*3770*/  IMAD.MOV.U32 R13, RZ, RZ, RZ ;  /* 0x000000ffff0d7224 */ /* 0x000fe400078e00ff */
.L_x_83:
[----:B------:R-:W-:Y:S05]  /*3780*/  BSYNC B0 ;  /* 0x0000000000007941 */ /* 0x000fea0003800000 */
.L_x_81:
        /* <DEDUP_REMOVED lines=23> */
[----:B------:R-:W-:Y:S01]  /*3900*/  IMAD R16, R8, R15, R16 ;  /* 0x0000000f08107224 */ /* 0x000fe200078e0210 */
[----:B------:R-:W-:-:S04]  /*3910*/  MOV R8, R12 ;  /* 0x0000000c00087202 */ /* 0x000fc80000000f00 */
[----:B------:R-:W-:Y:S01]  /*3920*/  IADD3 R13, R13, R16, RZ ;  /* 0x000000100d0d7210 */ /* 0x000fe20007ffe0ff */
[----:B------:R-:W-:Y:S05]  /*3930*/  BRA `(.L_x_86) ;  /* 0x00000000005c7947 */ /* 0x000fea0003800000 */
.L_x_85:
        /* <DEDUP_REMOVED lines=23> */
.L_x_86:
[----:B------:R-:W-:Y:S05]  /*3ab0*/  BSYNC B0 ;  /* 0x0000000000007941 */ /* 0x000fea0003800000 */
.L_x_84:
        /* <DEDUP_REMOVED lines=21> */
.L_x_62:
[----:B------:R-:W-:Y:S02]  /*3c10*/  ULDC.64 UR4, c[0x0][0x2b0] ;  /* 0x0000ac0000047ab9 */ /* 0x000fe40000000a00 */
[----:B------:R-:W-:-:S04]  /*3c20*/  LEA R2, P0, R36, UR4, 0x2 ;  /* 0x0000000424027c11 */ /* 0x000fc8000f8010ff */
[----:B------:R-:W-:-:S05]  /*3c30*/  LEA.HI.X R3, R36, UR5, R37, 0x2, P0 ;  /* 0x0000000524037c11 */ /* 0x000fca00080f1425 */
[----:B------:R0:W-:Y:S04]  /*3c40*/  STG.E desc[UR8][R2.64], R31 ;  /* 0x0000001f02007986 */ /* 0x0001e8000c101908 */
.L_x_61:
[----:B------:R-:W-:Y:S05]  /*3c50*/  BSYNC B1 ;  /* 0x0000000000017941 */ /* 0x000fea0003800000 */
.L_x_60:
[----:B------:R-:W2:Y:S01]  /*3c60*/  LDC R0, c[0x0][0x3c4] ;  /* 0x0000f100ff007b82 */ /* 0x000ea20000000800 */
[C---:B0-----:R-:W-:Y:S01]  /*3c70*/  VIADD R3, R35.reuse, 0x20 ;  /* 0x0000002023037836 */ /* 0x041fe20000000000 */
[C---:B------:R-:W-:Y:S02]  /*3c80*/  SHF.L.U32 R26, R35.reuse, 0x2, RZ ;  /* 0x00000002231a7819 */ /* 0x040fe400000006ff */
[----:B------:R-:W-:Y:S01]  /*3c90*/  CS2R R6, SRZ ;  /* 0x0000000000067805 */ /* 0x000fe2000001ff00 */
[----:B------:R-:W-:Y:S01]  /*3ca0*/  IMAD.MOV.U32 R9, RZ, RZ, RZ ;  /* 0x000000ffff097224 */ /* 0x000fe200078e00ff */
[----:B-1----:R-:W-:Y:S01]  /*3cb0*/  CS2R R4, SRZ ;  /* 0x0000000000047805 */ /* 0x002fe2000001ff00 */
[----:B------:R-:W-:Y:S01]  /*3cc0*/  VIADD R25, R26, 0x80 ;  /* 0x000000801a197836 */ /* 0x000fe20000000000 */
[-C--:B--2---:R-:W-:Y:S02]  /*3cd0*/  ISETP.GE.OR P0, PT, R35, R0.reuse, P3 ;  /* 0x000000002300720c */ /* 0x084fe40001f06670 */
[----:B------:R-:W-:-:S11]  /*3ce0*/  ISETP.GE.OR P3, PT, R3, R0, P3 ;  /* 0x000000000300720c */ /* 0x000fd60001f66670 */
[C---:B------:R-:W-:Y:S02]  /*3cf0*/  @!P0 FADD.FTZ R2, -R31.reuse, R32 ;  /* 0x000000201f028221 */ /* 0x040fe40000010100 */
[----:B------:R-:W-:Y:S02]  /*3d00*/  @!P3 FADD.FTZ R31, -R31, R33 ;  /* 0x000000211f1fb221 */ /* 0x000fe40000010100 */
[----:B------:R-:W-:Y:S02]  /*3d10*/  @!P0 FMUL.FTZ R2, R2, 1.4426950216293334961 ;  /* 0x3fb8aa3b02028820 */ /* 0x000fe40000410000 */
[----:B------:R-:W-:Y:S02]  /*3d20*/  @!P3 FMUL.FTZ R13, R31, 1.4426950216293334961 ;  /* 0x3fb8aa3b1f0db820 */ /* 0x000fe40000410000 */
[----:B------:R-:W0:Y:S08]  /*3d30*/  @!P0 MUFU.EX2 R3, R2 ;  /* 0x0000000200038308 */ /* 0x000e300000000800 */
[----:B------:R-:W1:Y:S01]  /*3d40*/  @!P3 MUFU.EX2 R13, R13 ;  /* 0x0000000d000db308 */ /* 0x000e620000000800 */
[----:B0-----:R0:W-:Y:S01]  /*3d50*/  @!P0 STS [R34], R3 ;  /* 0x0000000322008388 */ /* 0x0011e20000000800 */
[----:B------:R-:W-:Y:S01]  /*3d60*/  ISETP.GE.AND P0, PT, R0, 0x1, PT ;  /* 0x000000010000780c */ /* 0x000fe20003f06270 */
[----:B------:R-:W-:-:S02]  /*3d70*/  HFMA2.MMA R0, -RZ, RZ, 0, 0 ;  /* 0x00000000ff007435 */ /* 0x000fc400000001ff */
[----:B-1----:R1:W-:Y:S01]  /*3d80*/  @!P3 STS [R34+0x280], R13 ;  /* 0x0002800d2200b388 */ /* 0x0023e20000000800 */
[----:B0-----:R-:W-:Y:S01]  /*3d90*/  CS2R R2, SRZ ;  /* 0x0000000000027805 */ /* 0x001fe2000001ff00 */
[----:B------:R-:W-:Y:S08]  /*3da0*/  BAR.SYNC.DEFER_BLOCKING 0x0 ;  /* 0x0000000000007b1d */ /* 0x000ff00000010000 */
[----:B------:R-:W-:Y:S05]  /*3db0*/  @!P0 BRA `(.L_x_87) ;  /* 0x0000000000d88947 */ /* 0x000fea0003800000 */
[----:B------:R-:W0:Y:S01]  /*3dc0*/  S2UR UR6, SR_CgaCtaId ;  /* 0x00000000000679c3 */ /* 0x000e220000008800 */
[----:B------:R-:W-:Y:S01]  /*3dd0*/  ULDC UR10, c[0x0][0x2dc] ;  /* 0x0000b700000a7ab9 */ /* 0x000fe20000000800 */
[----:B------:R-:W-:Y:S01]  /*3de0*/  IMAD R23, R11, 0x100, R26 ;  /* 0x000001000b177824 */ /* 0x000fe200078e021a */
[----:B------:R-:W-:Y:S01]  /*3df0*/  UIMAD UR4, UR7, UR10, URZ ;  /* 0x0000000a070472a4 */ /* 0x000fe2000f8e023f */
[C---:B------:R-:W-:Y:S01]  /*3e00*/  VIADD R8, R20.reuse, -UR7 ;  /* 0x8000000714087c36 */ /* 0x040fe20008000000 */
[----:B-1----:R-:W-:Y:S01]  /*3e10*/  CS2R R12, SRZ ;  /* 0x00000000000c7805 */ /* 0x002fe2000001ff00 */
        /* <DEDUP_REMOVED lines=16> */
[----:B0-----:R-:W-:-:S03]  /*3f20*/  ULEA UR4, UR6, UR4, 0x18 ;  /* 0x0000000406047291 */ /* 0x001fc6000f8ec03f */
[----:B------:R-:W-:-:S03]  /*3f30*/  IMAD.X R23, RZ, RZ, R23, P0 ;  /* 0x000000ffff177224 */ /* 0x000fc600000e0617 */
[----:B------:R-:W-:Y:S01]  /*3f40*/  LEA R10, R11, UR4, 0x2 ;  /* 0x000000040b0a7c11 */ /* 0x000fe2000f8e10ff */
[----:B------:R-:W-:-:S06]  /*3f50*/  ULDC UR4, c[0x0][0x2d0] ;  /* 0x0000b40000047ab9 */ /* 0x000fcc0000000800 */
.L_x_90:
        /* <DEDUP_REMOVED lines=15> */
.L_x_89:
[----:B------:R-:W-:Y:S05]  /*4050*/  BSYNC B0 ;  /* 0x0000000000007941 */ /* 0x000fea0003800000 */
.L_x_88:
        /* <DEDUP_REMOVED lines=12> */
.L_x_87:
[----:B------:R-:W-:-:S04]  /*4120*/  IADD3 R11, R11, UR7, RZ ;  /* 0x000000070b0b7c10 */ /* 0x000fc8000fffe0ff */
[----:B------:R-:W-:-:S13]  /*4130*/  ISETP.GE.AND P0, PT, R11, R20, PT ;  /* 0x000000140b00720c */ /* 0x000fda0003f06270 */
[----:B------:R-:W-:Y:S05]  /*4140*/  @P0 EXIT ;  /* 0x000000000000094d */ /* 0x000fea0003800000 */
[----:B-1----:R-:W0:Y:S01]  /*4150*/  LDC R13, c[0x0][0x2c4] ;  /* 0x0000b100ff0d7b82 */ /* 0x002e220000000800 */
[----:B------:R-:W-:Y:S01]  /*4160*/  ULDC UR4, c[0x0][0x270] ;  /* 0x00009c0000047ab9 */ /* 0x000fe20000000800 */
[----:B------:R-:W-:Y:S01]  /*4170*/  IABS R17, R11 ;  /* 0x0000000b00117213 */ /* 0x000fe20000000000 */
[----:B------:R-:W-:Y:S01]  /*4180*/  ULDC UR6, c[0x0][0x2d0] ;  /* 0x0000b40000067ab9 */ /* 0x000fe20000000800 */
[----:B------:R-:W-:Y:S02]  /*4190*/  F2FP.F16.F32.PACK_AB R0, R0, R3 ;  /* 0x000000030000723e */ /* 0x000fe400000000ff */
[----:B------:R-:W-:-:S03]  /*41a0*/  F2FP.F16.F32.PACK_AB R5, R2, R5 ;  /* 0x000000050205723e */ /* 0x000fc600000000ff */
[----:B------:R-:W-:Y:S01]  /*41b0*/  IMAD.MOV.U32 R2, RZ, RZ, R0 ;  /* 0x000000ffff027224 */ /* 0x000fe200078e0000 */
[----:B------:R-:W-:Y:S01]  /*41c0*/  MOV R3, R5 ;  /* 0x0000000500037202 */ /* 0x000fe20000000f00 */
[----:B0-----:R-:W-:Y:S01]  /*41d0*/  IMAD R14, R13, UR4, RZ ;  /* 0x000000040d0e7c24 */ /* 0x001fe2000f8e02ff */
[----:B------:R-:W-:-:S04]  /*41e0*/  ULDC.64 UR4, c[0x0][0x290] ;  /* 0x0000a40000047ab9 */ /* 0x000fc80000000a00 */
[-C--:B------:R-:W-:Y:S02]  /*41f0*/  IABS R16, R14.reuse ;  /* 0x0000000e00107213 */ /* 0x080fe40000000000 */
[----:B------:R-:W-:Y:S02]  /*4200*/  IABS R10, R14 ;  /* 0x0000000e000a7213 */ /* 0x000fe40000000000 */
        /* <DEDUP_REMOVED lines=85> */
        .weak           $__internal_1_$__cuda_sm20_div_s64
        .type           $__internal_1_$__cuda_sm20_div_s64,@function
        .size           $__internal_1_$__cuda_sm20_div_s64,(.L_x_8839 - $__internal_1_$__cuda_sm20_div_s64)
$__internal_1_$__cuda_sm20_div_s64:
        /* <DEDUP_REMOVED lines=34> */
[C---:B------:R-:W-:Y:S02]  /*4980*/  IMAD R24, R22.reuse, R19, RZ ;  /* 0x0000001316187224 */ /* 0x040fe400078e02ff */
[----:B------:R-:W-:-:S04]  /*4990*/  IMAD.HI.U32 R23, P5, R22, R23, R40 ;  /* 0x0000001716177227 */ /* 0x000fc800078a0028 */
[----:B------:R-:W-:Y:S01]  /*49a0*/  IMAD.HI.U32 R19, R22, R19, RZ ;  /* 0x0000001316137227 */ /* 0x000fe200078e00ff */
[----:B------:R-:W-:-:S03]  /*49b0*/  IADD3 R24, P4, R24, R23, RZ ;  /* 0x0000001718187210 */ /* 0x000fc60007f9e0ff */
[----:B------:R-:W-:Y:S01]  /*49c0*/  IMAD.X R22, R19, 0x1, R22, P6 ;  /* 0x0000000113167824 */ /* 0x000fe200030e0616 */
[----:B------:R-:W-:Y:S01]  /*49d0*/  SEL R19, R30, R17, !P2 ;  /* 0x000000111e137207 */ /* 0x000fe20005000000 */
[----:B------:R-:W-:-:S03]  /*49e0*/  IMAD.HI.U32 R40, R24, R21, RZ ;  /* 0x0000001518287227 */ /* 0x000fc600078e00ff */
[----:B------:R-:W-:Y:S01]  /*49f0*/  IADD3.X R22, RZ, RZ, R22, P4, P5 ;  /* 0x000000ffff167210 */ /* 0x000fe200027ea416 */
[----:B------:R-:W-:Y:S02]  /*4a00*/  IMAD.MOV.U32 R41, RZ, RZ, RZ ;  /* 0x000000ffff297224 */ /* 0x000fe400078e00ff */
        /* <DEDUP_REMOVED lines=9> */
[----:B------:R-:W-:Y:S02]  /*4aa0*/  IMAD R22, R30, R45, R41 ;  /* 0x0000002d1e167224 */ /* 0x000fe400078e0229 */
[----:B------:R-:W-:Y:S01]  /*4ab0*/  IMAD.MOV.U32 R41, RZ, RZ, 0x0 ;  /* 0x00000000ff297424 */ /* 0x000fe200078e00ff */
[-C--:B------:R-:W-:Y:S01]  /*4ac0*/  ISETP.GE.U32.AND P4, PT, R21, R44.reuse, PT ;  /* 0x0000002c1500720c */ /* 0x080fe20003f86070 */
[-C--:B------:R-:W-:Y:S01]  /*4ad0*/  IMAD R22, R29, R44.reuse, R22 ;  /* 0x0000002c1d167224 */ /* 0x080fe200078e0216 */
[----:B------:R-:W-:-:S04]  /*4ae0*/  IADD3 R24, P2, R21, -R44, RZ ;  /* 0x8000002c15187210 */ /* 0x000fc80007f5e0ff */
[----:B------:R-:W-:Y:S02]  /*4af0*/  IADD3.X R19, ~R22, R19, RZ, P1, !PT ;  /* 0x0000001316137210 */ /* 0x000fe40000ffe5ff */
[----:B------:R-:W-:Y:S02]  /*4b00*/  IADD3 R23, P1, R30, 0x1, RZ ;  /* 0x000000011e177810 */ /* 0x000fe40007f3e0ff */
[C---:B------:R-:W-:Y:S01]  /*4b10*/  ISETP.GE.U32.AND.EX P4, PT, R19.reuse, R45, PT, P4 ;  /* 0x0000002d1300720c */ /* 0x040fe20003f86140 */
[----:B------:R-:W-:Y:S02]  /*4b20*/  IMAD.X R22, R19, 0x1, ~R45, P2 ;  /* 0x0000000113167824 */ /* 0x000fe400010e0e2d */
[----:B------:R-:W-:Y:S01]  /*4b30*/  IMAD.X R40, RZ, RZ, R29, P1 ;  /* 0x000000ffff287224 */ /* 0x000fe200008e061d */
[----:B------:R-:W-:Y:S02]  /*4b40*/  SEL R24, R24, R21, P4 ;  /* 0x0000001518187207 */ /* 0x000fe40002000000 */
[----:B------:R-:W-:-:S02]  /*4b50*/  SEL R23, R23, R30, P4 ;  /* 0x0000001e17177207 */ /* 0x000fc40002000000 */
[----:B------:R-:W-:Y:S02]  /*4b60*/  SEL R19, R22, R19, P4 ;  /* 0x0000001316137207 */ /* 0x000fe40002000000 */
[----:B------:R-:W-:Y:S02]  /*4b70*/  ISETP.GE.U32.AND P1, PT, R24, R44, PT ;  /* 0x0000002c1800720c */ /* 0x000fe40003f26070 */
[----:B------:R-:W-:Y:S02]  /*4b80*/  SEL R40, R40, R29, P4 ;  /* 0x0000001d28287207 */ /* 0x000fe40002000000 */
[----:B------:R-:W-:Y:S02]  /*4b90*/  IADD3 R22, P2, R23, 0x1, RZ ;  /* 0x0000000117167810 */ /* 0x000fe40007f5e0ff */
[----:B------:R-:W-:Y:S02]  /*4ba0*/  ISETP.GE.U32.AND.EX P1, PT, R19, R45, PT, P1 ;  /* 0x0000002d1300720c */ /* 0x000fe40003f26110 */
[----:B------:R-:W-:Y:S01]  /*4bb0*/  LOP3.LUT R21, R25, R17, RZ, 0x3c, !PT ;  /* 0x0000001119157212 */ /* 0x000fe200078e3cff */
[----:B------:R-:W-:Y:S01]  /*4bc0*/  IMAD.X R19, RZ, RZ, R40, P2 ;  /* 0x000000ffff137224 */ /* 0x000fe200010e0628 */
[----:B------:R-:W-:-:S02]  /*4bd0*/  SEL R22, R22, R23, P1 ;  /* 0x0000001716167207 */ /* 0x000fc40000800000 */
[----:B------:R-:W-:Y:S02]  /*4be0*/  ISETP.GE.AND P4, PT, R21, RZ, PT ;  /* 0x000000ff1500720c */ /* 0x000fe40003f86270 */
[----:B------:R-:W-:Y:S02]  /*4bf0*/  SEL R40, R19, R40, P1 ;  /* 0x0000002813287207 */ /* 0x000fe40000800000 */
[----:B------:R-:W-:Y:S02]  /*4c00*/  IADD3 R19, P2, RZ, -R22, RZ ;  /* 0x80000016ff137210 */ /* 0x000fe40007f5e0ff */
[----:B------:R-:W-:Y:S02]  /*4c10*/  ISETP.NE.U32.AND P1, PT, R28, RZ, PT ;  /* 0x000000ff1c00720c */ /* 0x000fe40003f25070 */
[----:B------:R-:W-:Y:S02]  /*4c20*/  IADD3.X R21, RZ, ~R40, RZ, P2, !PT ;  /* 0x80000028ff157210 */ /* 0x000fe400017fe4ff */
[----:B------:R-:W-:-:S02]  /*4c30*/  ISETP.NE.AND.EX P1, PT, R25, RZ, PT, P1 ;  /* 0x000000ff1900720c */ /* 0x000fc40003f25310 */
[----:B------:R-:W-:Y:S01]  /*4c40*/  SEL R21, R21, R40, !P4 ;  /* 0x0000002815157207 */ /* 0x000fe20006000000 */
[----:B------:R-:W-:Y:S01]  /*4c50*/  IMAD.MOV.U32 R40, RZ, RZ, R26 ;  /* 0x000000ffff287224 */ /* 0x000fe200078e001a */
[----:B------:R-:W-:Y:S02]  /*4c60*/  SEL R19, R19, R22, !P4 ;  /* 0x0000001613137207 */ /* 0x000fe40006000000 */
[----:B------:R-:W-:Y:S02]  /*4c70*/  SEL R23, R21, 0xffffffff, P1 ;  /* 0xffffffff15177807 */ /* 0x000fe40000800000 */
[----:B------:R-:W-:Y:S01]  /*4c80*/  SEL R22, R19, 0xffffffff, P1 ;  /* 0xffffffff13167807 */ /* 0x000fe20000800000 */
[----:B------:R-:W-:Y:S06]  /*4c90*/  RET.REL.NODEC R40 `(_ZN5flash32flash_fwd_splitkv_combine_kernelI23Flash_fwd_kernel_traitsILi256ELi64ELi64ELi4ELb0ELb0EN7cutlass6half_tE19Flash_kernel_traitsILi256ELi64ELi64ELi4ES3_EELi4ELi6ELb0EEEvNS_16Flash_fwd_paramsE) ;  /* 0xffffffb028d87950 */ /* 0x000fec0003c3ffff */
.L_x_91:
        /* <DEDUP_REMOVED lines=14> */
.L_x_8839:


//--------------------- .text._ZN5flash32flash_fwd_splitkv_combine_kernelI23Flash_fwd_kernel_traitsILi256ELi64ELi64ELi4ELb0ELb0EN7cutlass6half_tE19Flash_kernel_traitsILi256ELi64ELi64ELi4ES3_EELi4ELi5ELb0EEEvNS_16Flash_fwd_paramsE --------------------------
	.section	.text._ZN5flash32flash_fwd_splitkv_combine_kernelI23Flash_fwd_kernel_traitsILi256ELi64ELi64ELi4ELb0ELb0EN7cutlass6half_tE19Flash_kernel_traitsILi256ELi64ELi64ELi4ES3_EELi4ELi5ELb0EEEvNS_16Flash_fwd_paramsE,"ax",@progbits
	.align	128
        .global         _ZN5flash32flash_fwd_splitkv_combine_kernelI23Flash_fwd_kernel_traitsILi256ELi64ELi64ELi4ELb0ELb0EN7cutlass6half_tE19Flash_kernel_traitsILi256ELi64ELi64ELi4ES3_EELi4ELi5ELb0EEEvNS_16Flash_fwd_paramsE
        .type           _ZN5flash32flash_fwd_splitkv_combine_kernelI23Flash_fwd_kernel_traitsILi256ELi64ELi64ELi4ELb0ELb0EN7cutlass6half_tE19Flash_kernel_traitsILi256ELi64ELi64ELi4ES3_EELi4ELi5ELb0EEEvNS_16Flash_fwd_paramsE,@function
        .size           _ZN5flash32flash_fwd_splitkv_combine_kernelI23Flash_fwd_kernel_traitsILi256ELi64ELi64ELi4ELb0ELb0EN7cutlass6half_tE19Flash_kernel_traitsILi256ELi64ELi64ELi4ES3_EELi4ELi5ELb0EEEvNS_16Flash_fwd_paramsE,(.L_x_8840 - _ZN5flash32flash_fwd_splitkv_combine_kernelI23Flash_fwd_kernel_traitsILi256ELi64ELi64ELi4ELb0ELb0EN7cutlass6half_tE19Flash_kernel_traitsILi256ELi64ELi64ELi4ES3_EELi4ELi5ELb0EEEvNS_16Flash_fwd_paramsE)
        .other          _ZN5flash32flash_fwd_splitkv_combine_kernelI23Flash_fwd_kernel_traitsILi256ELi64ELi64ELi4ELb0ELb0EN7cutlass6half_tE19Flash_kernel_traitsILi256ELi64ELi64ELi4ES3_EELi4ELi5ELb0EEEvNS_16Flash_fwd_paramsE,@"STO_CUDA_ENTRY STV_DEFAULT"
_ZN5flash32flash_fwd_splitkv_combine_kernelI23Flash_fwd_kernel_traitsILi256ELi64ELi64ELi4ELb0ELb0EN7cutlass6half_tE19Flash_kernel_traitsILi256ELi64ELi64ELi4ES3_EELi4ELi5ELb0EEEvNS_16Flash_fwd_paramsE:
.text._ZN5flash32flash_fwd_splitkv_combine_kernelI23Flash_fwd_kernel_traitsILi256ELi64ELi64ELi4ELb0ELb0EN7cutlass6half_tE19Flash_kernel_traitsILi256ELi64ELi64ELi4ES3_EELi4ELi5ELb0EEEvNS_16Flash_fwd_paramsE:
        /* <DEDUP_REMOVED lines=23> */
[----:B------:R-:W-:Y:S05]  /*0170*/  CALL.REL.NOINC `($__internal_2_$__cuda_sm20_div_s64) ;  /* 0x0000004400707944 */ /* 0x000fea0003c00000 */
[----:B------:R-:W-:Y:S05]  /*0180*/  BRA `(.L_x_93) ;  /* 0x00000000004c7947 */ /* 0x000fea0003800000 */
.L_x_92:
        /* <DEDUP_REMOVED lines=19> */
.L_x_93:
        /* <DEDUP_REMOVED lines=12> */
[----:B------:R-:W-:Y:S05]  /*0380*/  CALL.REL.NOINC `($__internal_2_$__cuda_sm20_div_s64) ;  /* 0x0000004000ec7944 */ /* 0x000fea0003c00000 */
[----:B------:R-:W-:Y:S02]  /*0390*/  MOV R8, R18 ;  /* 0x0000001200087202 */ /* 0x000fe40000000f00 */
[----:B------:R-:W-:Y:S01]  /*03a0*/  MOV R9, R19 ;  /* 0x0000001300097202 */ /* 0x000fe20000000f00 */
[----:B------:R-:W-:Y:S05]  /*03b0*/  BRA `(.L_x_96) ;  /* 0x00000000004c7947 */ /* 0x000fea0003800000 */
.L_x_95:
        /* <DEDUP_REMOVED lines=19> */
.L_x_96:
[----:B------:R-:W-:Y:S05]  /*04f0*/  BSYNC B0 ;  /* 0x0000000000007941 */ /* 0x000fea0003800000 */
.L_x_94:
        /* <DEDUP_REMOVED lines=42> */
.L_x_98:
        /* <DEDUP_REMOVED lines=19> */
.L_x_99:
[----:B------:R-:W-:Y:S05]  /*08d0*/  BSYNC B0 ;  /* 0x0000000000007941 */ /* 0x000fea0003800000 */
.L_x_97:
[----:B------:R-:W0:Y:S01]  /*08e0*/  LDC R3, c[0x0][0x2c4] ;  /* 0x0000b100ff037b82 */ /* 0x000e220000000800 */
[----:B------:R-:W-:Y:S01]  /*08f0*/  IMAD.MOV.U32 R12, RZ, RZ, RZ ;  /* 0x000000ffff0c7224 */ /* 0x000fe200078e00ff */
        /* <DEDUP_REMOVED lines=9> */
[----:B0-----:R-:W-:-:S04]  /*0990*/  IMAD.MOV R4, RZ, RZ, -R13 ;  /* 0x000000ffff047224 */ /* 0x001fc800078e0a0d */
        /* <DEDUP_REMOVED lines=11> */
[----:B------:R-:W-:Y:S01]  /*0a50*/  @!P2 IMAD.IADD R7, R7, 0x1, -R10 ;  /* 0x000000010707a824 */ /* 0x000fe200078e0a0a */
[----:B------:R-:W-:Y:S02]  /*0a60*/  @!P2 IADD3 R4, R4, 0x1, RZ ;  /* 0x000000010404a810 */ /* 0x000fe40007ffe0ff */
[----:B------:R-:W-:Y:S02]  /*0a70*/  ISETP.NE.AND P2, PT, R3, RZ, PT ;  /* 0x000000ff0300720c */ /* 0x000fe40003f45270 */
[----:B------:R-:W-:Y:S02]  /*0a80*/  ISETP.GE.U32.AND P0, PT, R7, R10, PT ;  /* 0x0000000a0700720c */ /* 0x000fe40003f06070 */
[----:B------:R-:W-:Y:S01]  /*0a90*/  LEA.HI.SX32 R7, R3, 0x1, 0x1 ;  /* 0x0000000103077811 */ /* 0x000fe200078f0aff */
[----:B------:R-:W-:-:S10]  /*0aa0*/  @!P3 IMAD.MOV R7, RZ, RZ, R2 ;  /* 0x000000ffff07b224 */ /* 0x000fd400078e0202 */
[----:B------:R-:W-:-:S04]  /*0ab0*/  @P0 VIADD R4, R4, 0x1 ;  /* 0x0000000104040836 */ /* 0x000fc80000000000 */
[----:B------:R-:W-:Y:S01]  /*0ac0*/  @!P1 IMAD.MOV R4, RZ, RZ, -R4 ;  /* 0x000000ffff049224 */ /* 0x000fe200078e0a04 */
[----:B------:R-:W-:Y:S01]  /*0ad0*/  @!P2 LOP3.LUT R4, RZ, R3, RZ, 0x33, !PT ;  /* 0x00000003ff04a212 */ /* 0x000fe200078e33ff */
[----:B------:R-:W-:-:S04]  /*0ae0*/  IMAD R3, R3, UR5, RZ ;  /* 0x0000000503037c24 */ /* 0x000fc8000f8e02ff */
        /* <DEDUP_REMOVED lines=9> */
[----:B0-----:R-:W-:Y:S01]  /*0b80*/  IADD3 R10, RZ, -R17, RZ ;  /* 0x80000011ff0a7210 */ /* 0x001fe20007ffe0ff */
[----:B------:R-:W-:-:S04]  /*0b90*/  IMAD.MOV.U32 R16, RZ, RZ, RZ ;  /* 0x000000ffff107224 */ /* 0x000fc800078e00ff */
[----:B------:R-:W-:Y:S01]  /*0ba0*/  IMAD R11, R10, R13, RZ ;  /* 0x0000000d0a0b7224 */ /* 0x000fe200078e02ff */
[----:B------:R-:W-:-:S03]  /*0bb0*/  IABS R10, R4 ;  /* 0x00000004000a7213 */ /* 0x000fc60000000000 */
[----:B------:R-:W-:-:S06]  /*0bc0*/  IMAD.HI.U32 R11, R17, R11, R16 ;  /* 0x0000000b110b7227 */ /* 0x000fcc00078e0010 */
[----:B------:R-:W-:-:S04]  /*0bd0*/  IMAD.HI.U32 R11, R11, R10, RZ ;  /* 0x0000000a0b0b7227 */ /* 0x000fc800078e00ff */
[----:B------:R-:W-:Y:S01]  /*0be0*/  IMAD R10, R11, R7, R10 ;  /* 0x000000070b0a7224 */ /* 0x000fe200078e020a */
[----:B------:R-:W-:-:S04]  /*0bf0*/  LOP3.LUT R7, R4, R13, RZ, 0x3c, !PT ;  /* 0x0000000d04077212 */ /* 0x000fc800078e3cff */
[----:B------:R-:W-:Y:S02]  /*0c00*/  ISETP.GT.U32.AND P1, PT, R13, R10, PT ;  /* 0x0000000a0d00720c */ /* 0x000fe40003f24070 */
[----:B------:R-:W-:-:S11]  /*0c10*/  ISETP.GE.AND P0, PT, R7, RZ, PT ;  /* 0x000000ff0700720c */ /* 0x000fd60003f06270 */
[----:B------:R-:W-:Y:S01]  /*0c20*/  @!P1 IMAD.IADD R10, R10, 0x1, -R13 ;  /* 0x000000010a0a9824 */ /* 0x000fe200078e0a0d */
[----:B------:R-:W-:Y:S02]  /*0c30*/  @!P1 IADD3 R11, R11, 0x1, RZ ;  /* 0x000000010b0b9810 */ /* 0x000fe40007ffe0ff */
[----:B------:R-:W-:Y:S02]  /*0c40*/  ISETP.NE.AND P1, PT, R2, RZ, PT ;  /* 0x000000ff0200720c */ /* 0x000fe40003f25270 */
[----:B------:R-:W-:-:S13]  /*0c50*/  ISETP.GE.U32.AND P2, PT, R10, R13, PT ;  /* 0x0000000d0a00720c */ /* 0x000fda0003f46070 */
[----:B------:R-:W-:-:S04]  /*0c60*/  @P2 VIADD R11, R11, 0x1 ;  /* 0x000000010b0b2836 */ /* 0x000fc80000000000 */
[----:B------:R-:W-:-:S04]  /*0c70*/  IMAD.MOV.U32 R7, RZ, RZ, R11 ;  /* 0x000000ffff077224 */ /* 0x000fc800078e000b */
        /* <DEDUP_REMOVED lines=16> */
[----:B------:R-:W-:Y:S02]  /*0d80*/  MOV R32, R18 ;  /* 0x0000001200207202 */ /* 0x000fe40000000f00 */
[----:B------:R-:W-:Y:S01]  /*0d90*/  MOV R33, R19 ;  /* 0x0000001300217202 */ /* 0x000fe20000000f00 */
[----:B------:R-:W-:Y:S05]  /*0da0*/  BRA `(.L_x_102) ;  /* 0x00000000004c7947 */ /* 0x000fea0003800000 */
.L_x_101:
        /* <DEDUP_REMOVED lines=19> */
.L_x_102:
[----:B------:R-:W-:Y:S05]  /*0ee0*/  BSYNC B0 ;  /* 0x0000000000007941 */ /* 0x000fea0003800000 */
.L_x_100:
        /* <DEDUP_REMOVED lines=43> */
.L_x_104:
        /* <DEDUP_REMOVED lines=19> */
.L_x_105:
[----:B------:R-:W-:Y:S05]  /*12d0*/  BSYNC B0 ;  /* 0x0000000000007941 */ /* 0x000fea0003800000 */
.L_x_103:
[----:B------:R-:W0:Y:S01]  /*12e0*/  LDC R9, c[0x0][0x2c4] ;  /* 0x0000b100ff097b82 */ /* 0x000e220000000800 */
[----:B------:R-:W1:Y:S01]  /*12f0*/  S2R R16, SR_TID.X ;  /* 0x0000000000107919 */ /* 0x000e620000002100 */
[----:B------:R-:W-:Y:S01]  /*1300*/  ISETP.GT.AND P4, PT, R3, RZ, PT ;  /* 0x000000ff0300720c */ /* 0x000fe20003f84270 */
[----:B------:R-:W-:Y:S01]  /*1310*/  ULDC UR5, c[0x0][0x3c4] ;  /* 0x0000f10000057ab9 */ /* 0x000fe20000000800 */
[----:B------:R-:W-:Y:S01]  /*1320*/  ULDC.64 UR8, c[0x0][0x208] ;  /* 0x0000820000087ab9 */ /* 0x000fe20000000a00 */
[----:B------:R-:W-:Y:S01]  /*1330*/  BSSY B0, `(.L_x_106) ;  /* 0x000003e000007945 */ /* 0x000fe20003800000 */
[----:B------:R-:W-:Y:S01]  /*1340*/  IMAD.MOV.U32 R29, RZ, RZ, -0x800000 ;  /* 0xff800000ff1d7424 */ /* 0x000fe200078e00ff */
[----:B0-----:R-:W-:-:S04]  /*1350*/  IABS R8, R9 ;  /* 0x0000000900087213 */ /* 0x001fc80000000000 */
[----:B------:R-:W0:Y:S01]  /*1360*/  I2F.RP R17, R8 ;  /* 0x0000000800117306 */ /* 0x000e220000209400 */
[----:B-1----:R-:W-:-:S07]  /*1370*/  ISETP.GT.AND P1, PT, R16, 0x7f, PT ;  /* 0x0000007f1000780c */ /* 0x002fce0003f24270 */
        /* <DEDUP_REMOVED lines=9> */
[----:B------:R-:W-:Y:S02]  /*1410*/  ISETP.GE.AND P2, PT, R6, RZ, PT ;  /* 0x000000ff0600720c */ /* 0x000fe40003f46270 */
[----:B------:R-:W-:Y:S01]  /*1420*/  SHF.R.S32.HI R6, RZ, 0x1f, R3 ;  /* 0x0000001fff067819 */ /* 0x000fe20000011403 */
[----:B------:R-:W-:-:S04]  /*1430*/  IMAD.HI.U32 R17, R18, R7, RZ ;  /* 0x0000000712117227 */ /* 0x000fc800078e00ff */
[----:B------:R-:W-:-:S04]  /*1440*/  IMAD.MOV R18, RZ, RZ, -R17 ;  /* 0x000000ffff127224 */ /* 0x000fc800078e0a11 */
[C---:B------:R-:W-:Y:S01]  /*1450*/  IMAD R19, R8.reuse, R18, R7 ;  /* 0x0000001208137224 */ /* 0x040fe200078e0207 */
[----:B------:R-:W-:Y:S01]  /*1460*/  LEA.HI.SX32 R18, R3, 0x1, 0x1 ;  /* 0x0000000103127811 */ /* 0x000fe200078f0aff */
[----:B------:R-:W0:Y:S01]  /*1470*/  @!P1 S2R R7, SR_CgaCtaId ;  /* 0x0000000000079919 */ /* 0x000e220000008800 */
[----:B------:R-:W-:Y:S01]  /*1480*/  @!P4 IMAD.MOV R18, RZ, RZ, R6 ;  /* 0x000000ffff12c224 */ /* 0x000fe200078e0206 */
[----:B------:R-:W-:Y:S02]  /*1490*/  @!P1 MOV R6, 0x400 ;  /* 0x0000040000069802 */ /* 0x000fe40000000f00 */
[----:B------:R-:W-:-:S13]  /*14a0*/  ISETP.GT.U32.AND P0, PT, R8, R19, PT ;  /* 0x000000130800720c */ /* 0x000fda0003f04070 */
[----:B------:R-:W-:Y:S02]  /*14b0*/  @!P0 IMAD.IADD R19, R19, 0x1, -R8 ;  /* 0x0000000113138824 */ /* 0x000fe400078e0a08 */
[----:B------:R-:W-:Y:S01]  /*14c0*/  @!P0 VIADD R17, R17, 0x1 ;  /* 0x0000000111118836 */ /* 0x000fe20000000000 */
[----:B------:R-:W-:Y:S02]  /*14d0*/  ISETP.NE.AND P0, PT, R9, RZ, PT ;  /* 0x000000ff0900720c */ /* 0x000fe40003f05270 */
[----:B------:R-:W-:Y:S02]  /*14e0*/  ISETP.GE.U32.AND P3, PT, R19, R8, PT ;  /* 0x000000081300720c */ /* 0x000fe40003f66070 */
[----:B------:R-:W-:-:S04]  /*14f0*/  SHF.R.S32.HI R19, RZ, 0x1f, R16 ;  /* 0x0000001fff137819 */ /* 0x000fc80000011410 */
[----:B------:R-:W-:-:S04]  /*1500*/  LEA.HI R8, R19, R16, RZ, 0x2 ;  /* 0x0000001013087211 */ /* 0x000fc800078f10ff */
[----:B------:R-:W-:Y:S02]  /*1510*/  SHF.R.S32.HI R21, RZ, 0x2, R8 ;  /* 0x00000002ff157819 */ /* 0x000fe40000011408 */
[----:B0-----:R-:W-:Y:S01]  /*1520*/  @!P1 LEA R6, R7, R6, 0x18 ;  /* 0x0000000607069211 */ /* 0x001fe200078ec0ff */
[----:B------:R-:W-:Y:S01]  /*1530*/  @P3 VIADD R17, R17, 0x1 ;  /* 0x0000000111113836 */ /* 0x000fe20000000000 */
[----:B------:R-:W-:-:S03]  /*1540*/  LOP3.LUT R7, R8, 0xfffffffc, RZ, 0xc0, !PT ;  /* 0xfffffffc08077812 */ /* 0x000fc600078ec0ff */
[----:B------:R-:W-:Y:S01]  /*1550*/  @!P2 IMAD.MOV R17, RZ, RZ, -R17 ;  /* 0x000000ffff11a224 */ /* 0x000fe200078e0a11 */
[----:B------:R-:W-:Y:S01]  /*1560*/  @!P0 LOP3.LUT R17, RZ, R9, RZ, 0x33, !PT ;  /* 0x00000009ff118212 */ /* 0x000fe200078e33ff */
[----:B------:R-:W-:Y:S01]  /*1570*/  IMAD.IADD R8, R16, 0x1, -R7 ;  /* 0x0000000110087824 */ /* 0x000fe200078e0a07 */
[----:B------:R-:W-:-:S03]  /*1580*/  ISETP.GE.AND P0, PT, R21, UR5, PT ;  /* 0x0000000515007c0c */ /* 0x000fc6000bf06270 */
[----:B------:R-:W-:Y:S02]  /*1590*/  IMAD R3, R18, R17, RZ ;  /* 0x0000001112037224 */ /* 0x000fe400078e02ff */
[----:B------:R-:W-:Y:S02]  /*15a0*/  @!P1 IMAD R17, R21, 0x14, R6 ;  /* 0x0000001415119824 */ /* 0x000fe400078e0206 */
[----:B------:R-:W-:Y:S01]  /*15b0*/  IMAD.MOV.U32 R18, RZ, RZ, -0x800000 ;  /* 0xff800000ff127424 */ /* 0x000fe200078e00ff */
[----:B------:R-:W-:Y:S01]  /*15c0*/  IABS R31, R3 ;  /* 0x00000003001f7213 */ /* 0x000fe20000000000 */
[----:B------:R-:W-:-:S04]  /*15d0*/  @!P1 IMAD R17, R8, 0x4, R17 ;  /* 0x0000000408119824 */ /* 0x000fc800078e0211 */
[----:B------:R-:W-:Y:S01]  /*15e0*/  VIADD R22, R31, UR4 ;  /* 0x000000041f167c36 */ /* 0x000fe20008000000 */
[----:B------:R-:W-:Y:S06]  /*15f0*/  @P0 BRA `(.L_x_107) ;  /* 0x0000000000440947 */ /* 0x000fec0003800000 */
[----:B------:R-:W-:Y:S02]  /*1600*/  IADD3 R27, P2, R20, -UR7, RZ ;  /* 0x80000007141b7c10 */ /* 0x000fe4000ff5e0ff */
[----:B------:R-:W-:Y:S02]  /*1610*/  SHF.R.S32.HI R7, RZ, 0x1f, R8 ;  /* 0x0000001fff077819 */ /* 0x000fe40000011408 */
[----:B------:R-:W-:Y:S02]  /*1620*/  ISETP.GT.U32.AND P0, PT, R27, R8, PT ;  /* 0x000000081b00720c */ /* 0x000fe40003f04070 */
[----:B------:R-:W-:-:S04]  /*1630*/  IADD3.X R6, R5, ~UR6, RZ, P2, !PT ;  /* 0x8000000605067c10 */ /* 0x000fc800097fe4ff */
[----:B------:R-:W-:-:S13]  /*1640*/  ISETP.GT.AND.EX P0, PT, R6, R7, PT, P0 ;  /* 0x000000070600720c */ /* 0x000fda0003f04300 */
[----:B------:R-:W-:Y:S05]  /*1650*/  @!P0 BRA `(.L_x_107) ;  /* 0x00000000002c8947 */ /* 0x000fea0003800000 */
[----:B------:R-:W-:Y:S01]  /*1660*/  IADD3 R34, P0, R8, UR7, RZ ;  /* 0x0000000708227c10 */ /* 0x000fe2000ff1e0ff */
[----:B------:R-:W-:Y:S01]  /*1670*/  IMAD R27, R5, R21, RZ ;  /* 0x00000015051b7224 */ /* 0x000fe200078e02ff */
[----:B------:R-:W-:Y:S01]  /*1680*/  SHF.R.S32.HI R6, RZ, 0x1f, R21 ;  /* 0x0000001fff067819 */ /* 0x000fe20000011415 */
[----:B------:R-:W-:Y:S01]  /*1690*/  ULDC.64 UR4, c[0x0][0x2b8] ;  /* 0x0000ae0000047ab9 */ /* 0x000fe20000000a00 */
[----:B------:R-:W-:-:S03]  /*16a0*/  IADD3.X R35, R7, UR6, RZ, P0, !PT ;  /* 0x0000000607237c10 */ /* 0x000fc600087fe4ff */
[C---:B------:R-:W-:Y:S02]  /*16b0*/  IMAD R6, R20.reuse, R6, R27 ;  /* 0x0000000614067224 */ /* 0x040fe400078e021b */
[----:B------:R-:W-:-:S04]  /*16c0*/  IMAD.WIDE.U32 R34, R20, R21, R34 ;  /* 0x0000001514227225 */ /* 0x000fc800078e0022 */
[----:B------:R-:W-:Y:S01]  /*16d0*/  IMAD.IADD R6, R35, 0x1, R6 ;  /* 0x0000000123067824 */ /* 0x000fe200078e0206 */
[----:B------:R-:W-:-:S04]  /*16e0*/  LEA R26, P0, R34, UR4, 0x2 ;  /* 0x00000004221a7c11 */ /* 0x000fc8000f8010ff */
[----:B------:R-:W-:-:S05]  /*16f0*/  LEA.HI.X R27, R34, UR5, R6, 0x2, P0 ;  /* 0x00000005221b7c11 */ /* 0x000fca00080f1406 */
[----:B------:R0:W5:Y:S04]  /*1700*/  LDG.E R18, desc[UR8][R26.64] ;  /* 0x000000081a127981 */ /* 0x000168000c1e1900 */
.L_x_107:
[----:B------:R-:W-:Y:S05]  /*1710*/  BSYNC B0 ;  /* 0x0000000000007941 */ /* 0x000fea0003800000 */
.L_x_106:
[----:B-----5:R1:W-:Y:S01]  /*1720*/  @!P1 STS [R17], R18 ;  /* 0x0000001211009388 */ /* 0x0203e20000000800 */
[----:B------:R-:W-:Y:S01]  /*1730*/  BSSY B0, `(.L_x_108) ;  /* 0x000000d000007945 */ /* 0x000fe20003800000 */
[----:B------:R-:W-:Y:S06]  /*1740*/  BAR.SYNC.DEFER_BLOCKING 0x0 ;  /* 0x0000000000007b1d */ /* 0x000fec0000010000 */
[----:B------:R-:W-:Y:S05]  /*1750*/  @P1 BRA `(.L_x_109) ;  /* 0x0000000000281947 */ /* 0x000fea0003800000 */
[----:B------:R-:W2:Y:S01]  /*1760*/  S2R R6, SR_CgaCtaId ;  /* 0x0000000000067919 */ /* 0x000ea20000008800 */
[----:B------:R-:W-:Y:S02]  /*1770*/  LEA.HI R8, R19, R16, RZ, 0x5 ;  /* 0x0000001013087211 */ /* 0x000fe400078f28ff */
[----:B------:R-:W-:Y:S02]  /*1780*/  MOV R7, 0x400 ;  /* 0x0000040000077802 */ /* 0x000fe40000000f00 */
[----:B-1----:R-:W-:-:S05]  /*1790*/  LOP3.LUT R17, R8, 0xffffffe0, RZ, 0xc0, !PT ;  /* 0xffffffe008117812 */ /* 0x002fca00078ec0ff */
[----:B------:R-:W-:Y:S01]  /*17a0*/  IMAD.IADD R17, R16, 0x1, -R17 ;  /* 0x0000000110117824 */ /* 0x000fe200078e0a11 */
[----:B--2---:R-:W-:Y:S02]  /*17b0*/  LEA R6, R6, R7, 0x18 ;  /* 0x0000000706067211 */ /* 0x004fe400078ec0ff */
[----:B------:R-:W-:-:S03]  /*17c0*/  SHF.R.S32.HI R7, RZ, 0x5, R8 ;  /* 0x00000005ff077819 */ /* 0x000fc60000011408 */
[----:B------:R-:W-:-:S04]  /*17d0*/  IMAD R6, R17, 0x14, R6 ;  /* 0x0000001411067824 */ /* 0x000fc800078e0206 */
[----:B------:R-:W-:-:S05]  /*17e0*/  IMAD R6, R7, 0x4, R6 ;  /* 0x0000000407067824 */ /* 0x000fca00078e0206 */
[----:B------:R2:W3:Y:S02]  /*17f0*/  LDS R29, [R6] ;  /* 0x00000000061d7984 */ /* 0x0004e40000000800 */
.L_x_109:
[----:B------:R-:W-:Y:S05]  /*1800*/  BSYNC B0 ;  /* 0x0000000000007941 */ /* 0x000fea0003800000 */
.L_x_108:
[----:B0--3--:R-:W0:Y:S01]  /*1810*/  SHFL.BFLY PT, R26, R29, 0x10, 0x1f ;  /* 0x0e001f001d1a7f89 */ /* 0x009e2200000e0000 */
[----:B-1----:R-:W1:Y:S01]  /*1820*/  LDC R17, c[0x0][0x270] ;  /* 0x00009c00ff117b82 */ /* 0x002e620000000800 */
[----:B------:R-:W-:Y:S01]  /*1830*/  ISETP.GT.AND P5, PT, R3, RZ, PT ;  /* 0x000000ff0300720c */ /* 0x000fe20003fa4270 */
[----:B------:R-:W-:Y:S01]  /*1840*/  BSSY B1, `(.L_x_110) ;  /* 0x0000236000017945 */ /* 0x000fe20003800000 */
[----:B0-----:R-:W-:Y:S02]  /*1850*/  FMNMX.FTZ R26, R26, R29, !PT ;  /* 0x0000001d1a1a7209 */ /* 0x001fe40007810000 */
[----:B-1----:R-:W-:-:S03]  /*1860*/  IABS R36, R17 ;  /* 0x0000001100247213 */ /* 0x002fc60000000000 */
[----:B------:R-:W0:Y:S02]  /*1870*/  SHFL.BFLY PT, R7, R26, 0x8, 0x1f ;  /* 0x0d001f001a077f89 */ /* 0x000e2400000e0000 */
[----:B------:R-:W-:Y:S01]  /*1880*/  IMAD.MOV R36, RZ, RZ, -R36 ;  /* 0x000000ffff247224 */ /* 0x000fe200078e0a24 */
[----:B0-----:R-:W-:-:S05]  /*1890*/  FMNMX.FTZ R7, R26, R7, !PT ;  /* 0x000000071a077209 */ /* 0x001fca0007810000 */
[----:B------:R-:W0:Y:S02]  /*18a0*/  SHFL.BFLY PT, R8, R7, 0x4, 0x1f ;  /* 0x0c801f0007087f89 */ /* 0x000e2400000e0000 */
[----:B0-----:R-:W-:-:S05]  /*18b0*/  FMNMX.FTZ R8, R7, R8, !PT ;  /* 0x0000000807087209 */ /* 0x001fca0007810000 */
[----:B------:R-:W0:Y:S02]  /*18c0*/  SHFL.BFLY PT, R27, R8, 0x2, 0x1f ;  /* 0x0c401f00081b7f89 */ /* 0x000e2400000e0000 */
[----:B0-----:R-:W-:Y:S02]  /*18d0*/  FMNMX.FTZ R27, R8, R27, !PT ;  /* 0x0000001b081b7209 */ /* 0x001fe40007810000 */
[----:B------:R-:W0:Y:S03]  /*18e0*/  I2F.RP R8, R31 ;  /* 0x0000001f00087306 */ /* 0x000e260000209400 */
[----:B--2---:R-:W1:Y:S05]  /*18f0*/  SHFL.BFLY PT, R6, R27, 0x1, 0x1f ;  /* 0x0c201f001b067f89 */ /* 0x004e6a00000e0000 */
[----:B0-----:R-:W0:Y:S01]  /*1900*/  MUFU.RCP R8, R8 ;  /* 0x0000000800087308 */ /* 0x001e220000001000 */
[----:B-1----:R-:W-:-:S02]  /*1910*/  FMNMX.FTZ R6, R27, R6, !PT ;  /* 0x000000061b067209 */ /* 0x002fc40007810000 */
[----:B------:R-:W-:Y:S02]  /*1920*/  IABS R27, R17 ;  /* 0x00000011001b7213 */ /* 0x000fe40000000000 */
[----:B------:R-:W-:Y:S01]  /*1930*/  FSETP.NEU.FTZ.AND P0, PT, R6, -INF , PT ;  /* 0xff8000000600780b */ /* 0x000fe20003f1d000 */
[----:B0-----:R-:W-:Y:S02]  /*1940*/  VIADD R34, R8, 0xffffffe ;  /* 0x0ffffffe08227836 */ /* 0x001fe40000000000 */
[----:B------:R-:W0:Y:S01]  /*1950*/  I2F.U32.RP R26, R27 ;  /* 0x0000001b001a7306 */ /* 0x000e220000209000 */
[----:B------:R-:W-:Y:S02]  /*1960*/  FSEL R18, R6, RZ, P0 ;  /* 0x000000ff06127208 */ /* 0x000fe40000000000 */
[----:B------:R-:W-:-:S03]  /*1970*/  ISETP.GT.AND P0, PT, R2, RZ, PT ;  /* 0x000000ff0200720c */ /* 0x000fc60003f04270 */
[----:B------:R-:W-:Y:S02]  /*1980*/  FADD.FTZ R21, -R18, R29 ;  /* 0x0000001d12157221 */ /* 0x000fe40000010100 */
[----:B------:R1:W-:Y:S02]  /*1990*/  F2I.FTZ.U32.TRUNC.NTZ R35, R34 ;  /* 0x0000002200237305 */ /* 0x0003e4000021f000 */
[----:B------:R-:W-:-:S06]  /*19a0*/  FMUL.FTZ R21, R21, 1.4426950216293334961 ;  /* 0x3fb8aa3b15157820 */ /* 0x000fcc0000410000 */
[----:B0-----:R-:W0:Y:S01]  /*19b0*/  MUFU.RCP R6, R26 ;  /* 0x0000001a00067308 */ /* 0x001e220000001000 */
[----:B-1----:R-:W-:-:S07]  /*19c0*/  IMAD.MOV.U32 R34, RZ, RZ, RZ ;  /* 0x000000ffff227224 */ /* 0x002fce00078e00ff */
[----:B------:R-:W1:Y:S01]  /*19d0*/  MUFU.EX2 R21, R21 ;  /* 0x0000001500157308 */ /* 0x000e620000000800 */
[----:B0-----:R-:W-:Y:S01]  /*19e0*/  VIADD R38, R6, 0xffffffe ;  /* 0x0ffffffe06267836 */ /* 0x001fe20000000000 */
[----:B------:R-:W-:Y:S01]  /*19f0*/  IABS R26, R22 ;  /* 0x00000016001a7213 */ /* 0x000fe20000000000 */
[----:B------:R-:W-:-:S05]  /*1a00*/  IMAD.MOV R6, RZ, RZ, -R35 ;  /* 0x000000ffff067224 */ /* 0x000fca00078e0a23 */
[----:B------:R-:W0:Y:S01]  /*1a10*/  F2I.FTZ.U32.TRUNC.NTZ R39, R38 ;  /* 0x0000002600277305 */ /* 0x000e22000021f000 */
[----:B-1----:R-:W1:Y:S01]  /*1a20*/  SHFL.BFLY PT, R30, R21, 0x10, 0x1f ;  /* 0x0e001f00151e7f89 */ /* 0x002e6200000e0000 */
[----:B0-----:R-:W-:Y:S02]  /*1a30*/  IMAD.MOV R8, RZ, RZ, -R39 ;  /* 0x000000ffff087224 */ /* 0x001fe400078e0a27 */
[----:B------:R-:W-:Y:S02]  /*1a40*/  IMAD.MOV.U32 R38, RZ, RZ, RZ ;  /* 0x000000ffff267224 */ /* 0x000fe400078e00ff */
[----:B-1----:R-:W-:Y:S01]  /*1a50*/  FADD.FTZ R30, R21, R30 ;  /* 0x0000001e151e7221 */ /* 0x002fe20000010000 */
[----:B------:R-:W-:Y:S01]  /*1a60*/  IMAD R21, R6, R31, RZ ;  /* 0x0000001f06157224 */ /* 0x000fe200078e02ff */
[----:B------:R-:W-:-:S03]  /*1a70*/  IABS R6, R3 ;  /* 0x0000000300067213 */ /* 0x000fc60000000000 */
[----:B------:R-:W0:Y:S01]  /*1a80*/  SHFL.BFLY PT, R7, R30, 0x8, 0x1f ;  /* 0x0d001f001e077f89 */ /* 0x000e2200000e0000 */
[----:B------:R-:W-:-:S04]  /*1a90*/  IMAD.HI.U32 R21, R35, R21, R34 ;  /* 0x0000001523157227 */ /* 0x000fc800078e0022 */
[----:B------:R-:W-:Y:S02]  /*1aa0*/  IMAD.MOV R6, RZ, RZ, -R6 ;  /* 0x000000ffff067224 */ /* 0x000fe400078e0a06 */
[----:B------:R-:W-:-:S04]  /*1ab0*/  IMAD.HI.U32 R21, R21, R26, RZ ;  /* 0x0000001a15157227 */ /* 0x000fc800078e00ff */
[----:B------:R-:W-:Y:S02]  /*1ac0*/  IMAD R6, R21, R6, R26 ;  /* 0x0000000615067224 */ /* 0x000fe400078e021a */
[----:B------:R-:W-:-:S03]  /*1ad0*/  IMAD R35, R8, R27, RZ ;  /* 0x0000001b08237224 */ /* 0x000fc600078e02ff */
[----:B------:R-:W-:Y:S01]  /*1ae0*/  ISETP.GT.U32.AND P1, PT, R31, R6, PT ;  /* 0x000000061f00720c */ /* 0x000fe20003f24070 */
[----:B------:R-:W-:-:S04]  /*1af0*/  IMAD.HI.U32 R35, R39, R35, R38 ;  /* 0x0000002327237227 */ /* 0x000fc800078e0026 */
[----:B0-----:R-:W-:-:S05]  /*1b00*/  FADD.FTZ R7, R30, R7 ;  /* 0x000000071e077221 */ /* 0x001fca0000010000 */
[----:B------:R-:W0:Y:S03]  /*1b10*/  SHFL.BFLY PT, R28, R7, 0x4, 0x1f ;  /* 0x0c801f00071c7f89 */ /* 0x000e2600000e0000 */
[----:B------:R-:W-:Y:S02]  /*1b20*/  @!P1 IMAD.IADD R6, R6, 0x1, -R31 ;  /* 0x0000000106069824 */ /* 0x000fe400078e0a1f */
[----:B------:R-:W-:Y:S01]  /*1b30*/  @!P1 VIADD R21, R21, 0x1 ;  /* 0x0000000115159836 */ /* 0x000fe20000000000 */
[----:B------:R-:W-:Y:S02]  /*1b40*/  ISETP.NE.AND P1, PT, R3, RZ, PT ;  /* 0x000000ff0300720c */ /* 0x000fe40003f25270 */
[----:B------:R-:W-:Y:S02]  /*1b50*/  ISETP.GE.U32.AND P4, PT, R6, R31, PT ;  /* 0x0000001f0600720c */ /* 0x000fe40003f86070 */
[----:B------:R-:W-:-:S11]  /*1b60*/  SHF.R.S32.HI R6, RZ, 0x1f, R2 ;  /* 0x0000001fff067819 */ /* 0x000fd60000011402 */
[----:B------:R-:W-:Y:S02]  /*1b70*/  @P4 VIADD R21, R21, 0x1 ;  /* 0x0000000115154836 */ /* 0x000fe40000000000 */
[----:B0-----:R-:W-:Y:S01]  /*1b80*/  FADD.FTZ R28, R7, R28 ;  /* 0x0000001c071c7221 */ /* 0x001fe20000010000 */
[----:B------:R-:W-:Y:S02]  /*1b90*/  IABS R7, R4 ;  /* 0x0000000400077213 */ /* 0x000fe40000000000 */
[----:B------:R-:W-:Y:S02]  /*1ba0*/  LOP3.LUT R4, R4, R17, RZ, 0x3c, !PT ;  /* 0x0000001104047212 */ /* 0x000fe400078e3cff */
[----:B------:R-:W0:Y:S01]  /*1bb0*/  SHFL.BFLY PT, R37, R28, 0x2, 0x1f ;  /* 0x0c401f001c257f89 */ /* 0x000e2200000e0000 */
[----:B------:R-:W-:-:S04]  /*1bc0*/  IMAD.HI.U32 R34, R35, R7, RZ ;  /* 0x0000000723227227 */ /* 0x000fc800078e00ff */
[----:B------:R-:W-:-:S04]  /*1bd0*/  IMAD.HI.U32 R35, R35, R26, RZ ;  /* 0x0000001a23237227 */ /* 0x000fc800078e00ff */
[-C--:B------:R-:W-:Y:S01]  /*1be0*/  IMAD R30, R34, R36.reuse, R7 ;  /* 0x00000024221e7224 */ /* 0x080fe200078e0207 */
[----:B------:R-:W-:Y:S01]  /*1bf0*/  LEA.HI.SX32 R7, R2, 0x1, 0x1 ;  /* 0x0000000102077811 */ /* 0x000fe200078f0aff */
[----:B------:R-:W-:Y:S02]  /*1c00*/  IMAD R36, R35, R36, R26 ;  /* 0x0000002423247224 */ /* 0x000fe400078e021a */
[----:B------:R-:W-:Y:S01]  /*1c10*/  @!P0 IMAD.MOV R7, RZ, RZ, R6 ;  /* 0x000000ffff078224 */ /* 0x000fe200078e0206 */
[C---:B------:R-:W-:Y:S01]  /*1c20*/  ISETP.GT.U32.AND P3, PT, R27.reuse, R30, PT ;  /* 0x0000001e1b00720c */ /* 0x040fe20003f64070 */
[----:B------:R-:W1:Y:S01]  /*1c30*/  LDC.U8 R26, c[0x0][0x3d9] ;  /* 0x0000f640ff1a7b82 */ /* 0x000e620000000000 */
[----:B------:R-:W-:Y:S02]  /*1c40*/  ISETP.GT.U32.AND P2, PT, R27, R36, PT ;  /* 0x000000241b00720c */ /* 0x000fe40003f44070 */
[----:B------:R-:W-:Y:S01]  /*1c50*/  LEA.HI.SX32 R6, R3, 0x1, 0x1 ;  /* 0x0000000103067811 */ /* 0x000fe200078f0aff */
[----:B0-----:R-:W-:Y:S01]  /*1c60*/  FADD.FTZ R37, R28, R37 ;  /* 0x000000251c257221 */ /* 0x001fe20000010000 */
[----:B------:R-:W-:-:S07]  /*1c70*/  LOP3.LUT R28, R22, R31, RZ, 0x3c, !PT ;  /* 0x0000001f161c7212 */ /* 0x000fce00078e3cff */
[--C-:B------:R-:W-:Y:S01]  /*1c80*/  @!P3 IMAD.IADD R30, R30, 0x1, -R27.reuse ;  /* 0x000000011e1eb824 */ /* 0x100fe200078e0a1b */
[----:B------:R-:W-:Y:S01]  /*1c90*/  LOP3.LUT R22, R22, R17, RZ, 0x3c, !PT ;  /* 0x0000001116167212 */ /* 0x000fe200078e3cff */
[----:B------:R-:W0:Y:S01]  /*1ca0*/  SHFL.BFLY PT, R8, R37, 0x1, 0x1f ;  /* 0x0c201f0025087f89 */ /* 0x000e2200000e0000 */
[----:B------:R-:W-:Y:S01]  /*1cb0*/  ISETP.GE.AND P0, PT, R28, RZ, PT ;  /* 0x000000ff1c00720c */ /* 0x000fe20003f06270 */
[----:B------:R-:W-:Y:S01]  /*1cc0*/  @!P2 IMAD.IADD R36, R36, 0x1, -R27 ;  /* 0x000000012424a824 */ /* 0x000fe200078e0a1b */
[----:B------:R-:W-:Y:S01]  /*1cd0*/  SHF.R.S32.HI R28, RZ, 0x1f, R3 ;  /* 0x0000001fff1c7819 */ /* 0x000fe20000011403 */
[----:B------:R-:W-:Y:S01]  /*1ce0*/  @!P3 VIADD R34, R34, 0x1 ;  /* 0x000000012222b836 */ /* 0x000fe20000000000 */
[-C--:B------:R-:W-:Y:S01]  /*1cf0*/  ISETP.GE.U32.AND P4, PT, R30, R27.reuse, PT ;  /* 0x0000001b1e00720c */ /* 0x080fe20003f86070 */
[----:B------:R-:W-:Y:S01]  /*1d00*/  @!P2 VIADD R35, R35, 0x1 ;  /* 0x000000012323a836 */ /* 0x000fe20000000000 */
[----:B------:R-:W-:Y:S01]  /*1d10*/  ISETP.GE.AND P3, PT, R22, RZ, PT ;  /* 0x000000ff1600720c */ /* 0x000fe20003f66270 */
[----:B------:R-:W-:Y:S01]  /*1d20*/  @!P5 IMAD.MOV R6, RZ, RZ, R28 ;  /* 0x000000ffff06d224 */ /* 0x000fe200078e021c */
[----:B------:R-:W-:Y:S01]  /*1d30*/  ISETP.GE.U32.AND P5, PT, R36, R27, PT ;  /* 0x0000001b2400720c */ /* 0x000fe20003fa6070 */
[----:B------:R-:W-:Y:S01]  /*1d40*/  IMAD.MOV.U32 R28, RZ, RZ, 0x7f800000 ;  /* 0x7f800000ff1c7424 */ /* 0x000fe200078e00ff */
[----:B-1----:R-:W-:-:S03]  /*1d50*/  ISETP.NE.AND P2, PT, R26, RZ, PT ;  /* 0x000000ff1a00720c */ /* 0x002fc60003f45270 */
[----:B------:R-:W-:Y:S01]  /*1d60*/  @!P0 IMAD.MOV R21, RZ, RZ, -R21 ;  /* 0x000000ffff158224 */ /* 0x000fe200078e0a15 */
[----:B------:R-:W-:Y:S02]  /*1d70*/  @!P1 LOP3.LUT R21, RZ, R31, RZ, 0x33, !PT ;  /* 0x0000001fff159212 */ /* 0x000fe400078e33ff */
[----:B------:R-:W-:Y:S01]  /*1d80*/  ISETP.GE.AND P1, PT, R4, RZ, PT ;  /* 0x000000ff0400720c */ /* 0x000fe20003f26270 */
[----:B------:R-:W-:Y:S01]  /*1d90*/  @P4 VIADD R34, R34, 0x1 ;  /* 0x0000000122224836 */ /* 0x000fe20000000000 */
[C---:B------:R-:W-:Y:S02]  /*1da0*/  LOP3.LUT P4, RZ, R16.reuse, 0x1f, RZ, 0xc0, !PT ;  /* 0x0000001f10ff7812 */ /* 0x040fe4000788c0ff */
[----:B------:R-:W-:Y:S01]  /*1db0*/  LOP3.LUT R31, RZ, R17, RZ, 0x33, !PT ;  /* 0x00000011ff1f7212 */ /* 0x000fe200078e33ff */
[----:B------:R-:W-:Y:S01]  /*1dc0*/  @P5 VIADD R35, R35, 0x1 ;  /* 0x0000000123235836 */ /* 0x000fe20000000000 */
[----:B------:R-:W-:Y:S01]  /*1dd0*/  ISETP.GT.OR P4, PT, R16, 0x7f, P4 ;  /* 0x0000007f1000780c */ /* 0x000fe20002784670 */
[----:B0-----:R-:W-:Y:S01]  /*1de0*/  FADD.FTZ R8, R37, R8 ;  /* 0x0000000825087221 */ /* 0x001fe20000010000 */
[----:B------:R-:W-:Y:S01]  /*1df0*/  ISETP.NE.AND P5, PT, R17, RZ, PT ;  /* 0x000000ff1100720c */ /* 0x000fe20003fa5270 */
[----:B------:R-:W-:Y:S01]  /*1e00*/  IMAD.MOV.U32 R4, RZ, RZ, R35 ;  /* 0x000000ffff047224 */ /* 0x000fe200078e0023 */
[----:B------:R-:W-:-:S02]  /*1e10*/  SEL R9, R9, 0x1, !P2 ;  /* 0x0000000109097807 */ /* 0x000fc40005000000 */
[----:B------:R-:W-:Y:S01]  /*1e20*/  FSETP.NE.FTZ.AND P0, PT, R8, RZ, PT ;  /* 0x000000ff0800720b */ /* 0x000fe20003f15000 */
[----:B------:R-:W-:Y:S01]  /*1e30*/  @!P1 IMAD.MOV R34, RZ, RZ, -R34 ;  /* 0x000000ffff229224 */ /* 0x000fe200078e0a22 */
[----:B------:R-:W-:Y:S01]  /*1e40*/  ISETP.LT.U32.AND P1, PT, R24, R21, PT ;  /* 0x000000151800720c */ /* 0x000fe20003f21070 */
[----:B------:R-:W-:Y:S01]  /*1e50*/  @!P3 IMAD.MOV R4, RZ, RZ, -R4 ;  /* 0x000000ffff04b224 */ /* 0x000fe200078e0a04 */
[----:B------:R-:W-:Y:S02]  /*1e60*/  SHF.R.S32.HI R35, RZ, 0x1f, R21 ;  /* 0x0000001fff237819 */ /* 0x000fe40000011415 */
[C---:B------:R-:W-:Y:S02]  /*1e70*/  SEL R34, R31.reuse, R34, !P5 ;  /* 0x000000221f227207 */ /* 0x040fe40006800000 */
[----:B------:R-:W-:Y:S02]  /*1e80*/  SEL R22, R31, R4, !P5 ;  /* 0x000000041f167207 */ /* 0x000fe40006800000 */
[----:B------:R-:W-:Y:S01]  /*1e90*/  ISETP.LT.AND.EX P1, PT, R25, R35, PT, P1 ;  /* 0x000000231900720c */ /* 0x000fe20003f21310 */
[----:B------:R-:W-:-:S02]  /*1ea0*/  IMAD R4, R34, R9, RZ ;  /* 0x0000000922047224 */ /* 0x000fc400078e02ff */
[----:B------:R0:W1:Y:S01]  /*1eb0*/  @P0 MUFU.LG2 R27, R8 ;  /* 0x00000008001b0308 */ /* 0x0000620000000c00 */
[----:B------:R-:W-:Y:S01]  /*1ec0*/  IMAD R31, R22, R9, RZ ;  /* 0x00000009161f7224 */ /* 0x000fe200078e02ff */
[----:B------:R-:W-:Y:S01]  /*1ed0*/  SEL R9, R24, R21, P1 ;  /* 0x0000001518097207 */ /* 0x000fe20000800000 */
[----:B------:R-:W-:Y:S02]  /*1ee0*/  IMAD R7, R7, R4, RZ ;  /* 0x0000000407077224 */ /* 0x000fe400078e02ff */
[----:B------:R-:W-:Y:S01]  /*1ef0*/  IMAD R6, R31, R6, RZ ;  /* 0x000000061f067224 */ /* 0x000fe200078e02ff */
[----:B0-----:R-:W-:Y:S01]  /*1f00*/  SEL R8, R25, R35, P1 ;  /* 0x0000002319087207 */ /* 0x001fe20000800000 */
[----:B-1----:R-:W-:Y:S01]  /*1f10*/  @P0 FFMA.FTZ R28, R27, 0.69314718246459960938, R18 ;  /* 0x3f3172181b1c0823 */ /* 0x002fe20000010012 */
[----:B------:R-:W-:Y:S06]  /*1f20*/  @P4 BRA `(.L_x_111) ;  /* 0x0000001c001c4947 */ /* 0x000fec0003800000 */
[----:B------:R-:W-:Y:S01]  /*1f30*/  ULDC.U8 UR4, c[0x0][0x3d8] ;  /* 0x0000f60000047ab9 */ /* 0x000fe20000000000 */
[----:B------:R-:W-:Y:S02]  /*1f40*/  LEA.HI R4, R19, R16, RZ, 0x5 ;  /* 0x0000001013047211 */ /* 0x000fe400078f28ff */
[----:B------:R-:W-:Y:S02]  /*1f50*/  ISETP.NE.AND P1, PT, RZ, UR4, PT ;  /* 0x00000004ff007c0c */ /* 0x000fe4000bf25270 */
[----:B------:R-:W-:-:S04]  /*1f60*/  SHF.R.S32.HI R4, RZ, 0x5, R4 ;  /* 0x00000005ff047819 */ /* 0x000fc80000011404 */
[----:B------:R-:W-:-:S04]  /*1f70*/  IADD3 R30, P0, R4, UR7, RZ ;  /* 0x00000007041e7c10 */ /* 0x000fc8000ff1e0ff */
[----:B------:R-:W-:-:S03]  /*1f80*/  LEA.HI.X.SX32 R31, R4, UR6, 0x1, P0 ;  /* 0x00000006041f7c11 */ /* 0x000fc600080f0eff */
[----:B------:R-:W-:Y:S06]  /*1f90*/  @!P1 BRA `(.L_x_112) ;  /* 0x0000001800f09947 */ /* 0x000fec0003800000 */
        /* <DEDUP_REMOVED lines=30> */
[----:B------:R-:W-:Y:S05]  /*2180*/  CALL.REL.NOINC `($__internal_2_$__cuda_sm20_div_s64) ;  /* 0x00000024006c7944 */ /* 0x000fea0003c00000 */
[-C--:B------:R-:W-:Y:S02]  /*2190*/  IADD3 R25, P0, RZ, -R18.reuse, RZ ;  /* 0x80000012ff197210 */ /* 0x080fe40007f1e0ff */
[----:B------:R-:W-:Y:S02]  /*21a0*/  MOV R40, R18 ;  /* 0x0000001200287202 */ /* 0x000fe40000000f00 */
[----:B------:R-:W-:Y:S01]  /*21b0*/  IADD3.X R17, RZ, ~R19, RZ, P0, !PT ;  /* 0x80000013ff117210 */ /* 0x000fe200007fe4ff */
[----:B------:R-:W-:Y:S01]  /*21c0*/  IMAD.WIDE.U32 R30, R34, R25, R30 ;  /* 0x00000019221e7225 */ /* 0x000fe200078e001e */
[----:B------:R-:W-:-:S03]  /*21d0*/  MOV R41, R19 ;  /* 0x0000001300297202 */ /* 0x000fc60000000f00 */
[----:B------:R-:W-:-:S04]  /*21e0*/  IMAD R16, R17, R34, RZ ;  /* 0x0000002211107224 */ /* 0x000fc800078e02ff */
[----:B------:R-:W-:-:S05]  /*21f0*/  IMAD R17, R21, R25, R16 ;  /* 0x0000001915117224 */ /* 0x000fca00078e0210 */
[----:B------:R-:W-:Y:S01]  /*2200*/  IADD3 R17, R31, R17, RZ ;  /* 0x000000111f117210 */ /* 0x000fe20007ffe0ff */
[----:B------:R-:W-:Y:S05]  /*2210*/  BRA `(.L_x_115) ;  /* 0x0000000000587947 */ /* 0x000fea0003800000 */
.L_x_114:
        /* <DEDUP_REMOVED lines=22> */
.L_x_115:
[----:B------:R-:W-:Y:S05]  /*2380*/  BSYNC B0 ;  /* 0x0000000000007941 */ /* 0x000fea0003800000 */
.L_x_113:
[----:B------:R-:W-:Y:S01]  /*2390*/  LOP3.LUT R16, R17, R0, RZ, 0xfc, !PT ;  /* 0x0000000011107212 */ /* 0x000fe200078efcff */
[----:B------:R-:W-:Y:S03]  /*23a0*/  BSSY B0, `(.L_x_116) ;  /* 0x0000028000007945 */ /* 0x000fe60003800000 */
        /* <DEDUP_REMOVED lines=9> */
[----:B------:R-:W-:Y:S02]  /*2440*/  IADD3.X R16, RZ, ~R19, RZ, P0, !PT ;  /* 0x80000013ff107210 */ /* 0x000fe400007fe4ff */
[----:B------:R-:W-:Y:S01]  /*2450*/  MOV R34, R18 ;  /* 0x0000001200227202 */ /* 0x000fe20000000f00 */
[----:B------:R-:W-:Y:S01]  /*2460*/  IMAD.WIDE.U32 R30, R23, R21, R30 ;  /* 0x00000015171e7225 */ /* 0x000fe200078e001e */
[----:B------:R-:W-:-:S03]  /*2470*/  MOV R35, R19 ;  /* 0x0000001300237202 */ /* 0x000fc60000000f00 */
[----:B------:R-:W-:-:S04]  /*2480*/  IMAD R16, R16, R23, RZ ;  /* 0x0000001710107224 */ /* 0x000fc800078e02ff */
[----:B------:R-:W-:-:S05]  /*2490*/  IMAD R0, R0, R21, R16 ;  /* 0x0000001500007224 */ /* 0x000fca00078e0210 */
[----:B------:R-:W-:Y:S01]  /*24a0*/  IADD3 R0, R31, R0, RZ ;  /* 0x000000001f007210 */ /* 0x000fe20007ffe0ff */
[----:B------:R-:W-:Y:S05]  /*24b0*/  BRA `(.L_x_118) ;  /* 0x0000000000587947 */ /* 0x000fea0003800000 */
.L_x_117:
        /* <DEDUP_REMOVED lines=22> */
.L_x_118:
[----:B------:R-:W-:Y:S05]  /*2620*/  BSYNC B0 ;  /* 0x0000000000007941 */ /* 0x000fea0003800000 */
.L_x_116:
        /* <DEDUP_REMOVED lines=11> */
[----:B------:R-:W-:Y:S05]  /*26e0*/  CALL.REL.NOINC `($__internal_2_$__cuda_sm20_div_s64) ;  /* 0x0000002000147944 */ /* 0x000fea0003c00000 */
[----:B------:R-:W-:-:S04]  /*26f0*/  IADD3 R17, P0, RZ, -R18, RZ ;  /* 0x80000012ff117210 */ /* 0x000fc80007f1e0ff */
[----:B------:R-:W-:Y:S01]  /*2700*/  IADD3.X R16, RZ, ~R19, RZ, P0, !PT ;  /* 0x80000013ff107210 */ /* 0x000fe200007fe4ff */
[----:B------:R-:W-:-:S04]  /*2710*/  IMAD.WIDE.U32 R34, R5, R17, R34 ;  /* 0x0000001105227225 */ /* 0x000fc800078e0022 */
[----:B------:R-:W-:-:S04]  /*2720*/  IMAD R16, R16, R5, RZ ;  /* 0x0000000510107224 */ /* 0x000fc800078e02ff */
[----:B------:R-:W-:-:S05]  /*2730*/  IMAD R4, R4, R17, R16 ;  /* 0x0000001104047224 */ /* 0x000fca00078e0210 */
[----:B------:R-:W-:Y:S01]  /*2740*/  IADD3 R4, R35, R4, RZ ;  /* 0x0000000423047210 */ /* 0x000fe20007ffe0ff */
[----:B------:R-:W-:Y:S05]  /*2750*/  BRA `(.L_x_121) ;  /* 0x0000000000587947 */ /* 0x000fea0003800000 */
.L_x_120:
[----:B------:R-:W0:Y:S01]  /*2760*/  I2F.U32.RP R19, R5 ;  /* 0x0000000500137306 */ /* 0x000e220000209000 */
[----:B------:R-:W-:-:S07]  /*2770*/  ISETP.NE.U32.AND P0, PT, R5, RZ, PT ;  /* 0x000000ff0500720c */ /* 0x000fce0003f05070 */
[----:B0-----:R-:W0:Y:S02]  /*2780*/  MUFU.RCP R16, R19 ;  /* 0x0000001300107308 */ /* 0x001e240000001000 */
[----:B0-----:R-:W-:Y:S01]  /*2790*/  IADD3 R16, R16, 0xffffffe, RZ ;  /* 0x0ffffffe10107810 */ /* 0x001fe20007ffe0ff */
[----:B------:R-:W-:-:S05]  /*27a0*/  HFMA2.MMA R19, -RZ, RZ, 0, 0 ;  /* 0x00000000ff137435 */ /* 0x000fca00000001ff */
        /* <DEDUP_REMOVED lines=17> */
.L_x_121:
[----:B------:R-:W-:Y:S05]  /*28c0*/  BSYNC B0 ;  /* 0x0000000000007941 */ /* 0x000fea0003800000 */
.L_x_119:
        /* <DEDUP_REMOVED lines=38> */
[----:B------:R-:W-:Y:S05]  /*2b30*/  CALL.REL.NOINC `($__internal_2_$__cuda_sm20_div_s64) ;  /* 0x0000001c00007944 */ /* 0x000fea0003c00000 */
        /* <DEDUP_REMOVED lines=12> */
.L_x_123:
        /* <DEDUP_REMOVED lines=23> */
.L_x_124:
[----:B------:R-:W-:Y:S05]  /*2d70*/  BSYNC B0 ;  /* 0x0000000000007941 */ /* 0x000fea0003800000 */
.L_x_122:
        /* <DEDUP_REMOVED lines=18> */
.L_x_126:
        /* <DEDUP_REMOVED lines=22> */
.L_x_127:
[----:B------:R-:W-:Y:S05]  /*3000*/  BSYNC B0 ;  /* 0x0000000000007941 */ /* 0x000fea0003800000 */
.L_x_125:
        /* <DEDUP_REMOVED lines=20> */
.L_x_129:
[----:B------:R-:W0:Y:S01]  /*3150*/  I2F.U32.RP R19, R13 ;  /* 0x0000000d00137306 */ /* 0x000e220000209000 */
[----:B------:R-:W-:Y:S01]  /*3160*/  IMAD.MOV.U32 R24, RZ, RZ, RZ ;  /* 0x000000ffff187224 */ /* 0x000fe200078e00ff */
[----:B------:R-:W-:-:S06]  /*3170*/  ISETP.NE.U32.AND P0, PT, R13, RZ, PT ;  /* 0x000000ff0d00720c */ /* 0x000fcc0003f05070 */
        /* <DEDUP_REMOVED lines=9> */
[----:B------:R-:W-:Y:S02]  /*3210*/  IMAD R18, R13, R15, R40 ;  /* 0x0000000f0d127224 */ /* 0x000fe400078e0228 */
[----:B------:R-:W-:-:S03]  /*3220*/  IMAD.MOV.U32 R15, RZ, RZ, RZ ;  /* 0x000000ffff0f7224 */ /* 0x000fc600078e00ff */
        /* <DEDUP_REMOVED lines=9> */
.L_x_130:
[----:B------:R-:W-:Y:S05]  /*32c0*/  BSYNC B0 ;  /* 0x0000000000007941 */ /* 0x000fea0003800000 */
.L_x_128:
[----:B------:R-:W-:Y:S01]  /*32d0*/  SHF.R.S32.HI R17, RZ, 0x1f, R7 ;  /* 0x0000001fff117819 */ /* 0x000fe20000011407 */
[-C--:B------:R-:W-:Y:S01]  /*32e0*/  IMAD R12, R19, R7.reuse, RZ ;  /* 0x00000007130c7224 */ /* 0x080fe200078e02ff */
[----:B------:R-:W-:Y:S01]  /*32f0*/  ULDC UR4, c[0x0][0x2c4] ;  /* 0x0000b10000047ab9 */ /* 0x000fe20000000800 */
[----:B------:R-:W-:Y:S01]  /*3300*/  IMAD.WIDE.U32 R40, R18, R7, RZ ;  /* 0x0000000712287225 */ /* 0x000fe200078e00ff */
[----:B------:R-:W-:Y:S03]  /*3310*/  BSSY B0, `(.L_x_131) ;  /* 0x000003a000007945 */ /* 0x000fe60003800000 */
[----:B------:R-:W-:Y:S01]  /*3320*/  IMAD R7, R17, R18, R12 ;  /* 0x0000001211077224 */ /* 0x000fe200078e020c */
[----:B------:R-:W-:Y:S01]  /*3330*/  SHF.R.S32.HI R18, RZ, 0x1f, R2 ;  /* 0x0000001fff127819 */ /* 0x000fe20000011402 */
[----:B------:R-:W-:Y:S01]  /*3340*/  IMAD R17, R15, R2, RZ ;  /* 0x000000020f117224 */ /* 0x000fe200078e02ff */
[----:B------:R-:W-:Y:S01]  /*3350*/  LOP3.LUT R15, R39, R10, RZ, 0xfc, !PT ;  /* 0x0000000a270f7212 */ /* 0x000fe200078efcff */
[----:B------:R-:W-:Y:S01]  /*3360*/  IMAD R45, R23, UR4, RZ ;  /* 0x00000004172d7c24 */ /* 0x000fe2000f8e02ff */
[----:B------:R-:W-:Y:S01]  /*3370*/  IADD3 R7, R41, R7, RZ ;  /* 0x0000000729077210 */ /* 0x000fe20007ffe0ff */
[----:B------:R-:W-:Y:S01]  /*3380*/  IMAD R17, R18, R13, R17 ;  /* 0x0000000d12117224 */ /* 0x000fe200078e0211 */
[----:B------:R-:W-:Y:S01]  /*3390*/  ISETP.NE.U32.AND P0, PT, R15, RZ, PT ;  /* 0x000000ff0f00720c */ /* 0x000fe20003f05070 */
[----:B------:R-:W-:Y:S01]  /*33a0*/  IMAD R12, R14, R45, RZ ;  /* 0x0000002d0e0c7224 */ /* 0x000fe200078e02ff */
[----:B------:R-:W-:Y:S01]  /*33b0*/  SHF.R.S32.HI R19, RZ, 0x1f, R45 ;  /* 0x0000001fff137819 */ /* 0x000fe2000001142d */
[----:B------:R-:W-:-:S04]  /*33c0*/  IMAD.WIDE.U32 R14, R13, R2, RZ ;  /* 0x000000020d0e7225 */ /* 0x000fc800078e00ff */
[----:B------:R-:W-:Y:S01]  /*33d0*/  IMAD R13, R19, R16, R12 ;  /* 0x00000010130d7224 */ /* 0x000fe200078e020c */
[----:B------:R-:W-:Y:S01]  /*33e0*/  IADD3 R12, R15, R17, RZ ;  /* 0x000000110f0c7210 */ /* 0x000fe20007ffe0ff */
[----:B------:R-:W-:-:S05]  /*33f0*/  IMAD.WIDE.U32 R44, R16, R45, RZ ;  /* 0x0000002d102c7225 */ /* 0x000fca00078e00ff */
[----:B------:R-:W-:Y:S01]  /*3400*/  IADD3 R2, R45, R13, RZ ;  /* 0x0000000d2d027210 */ /* 0x000fe20007ffe0ff */
[----:B------:R-:W-:Y:S06]  /*3410*/  @!P0 BRA `(.L_x_132) ;  /* 0x0000000000488947 */ /* 0x000fec0003800000 */
[----:B------:R-:W-:Y:S01]  /*3420*/  IMAD.MOV.U32 R42, RZ, RZ, R38 ;  /* 0x000000ffff2a7224 */ /* 0x000fe200078e0026 */
[----:B------:R-:W-:Y:S01]  /*3430*/  MOV R26, R11 ;  /* 0x0000000b001a7202 */ /* 0x000fe20000000f00 */
[----:B------:R-:W-:Y:S01]  /*3440*/  IMAD.MOV.U32 R17, RZ, RZ, R39 ;  /* 0x000000ffff117224 */ /* 0x000fe200078e0027 */
[----:B------:R-:W-:Y:S02]  /*3450*/  MOV R21, R10 ;  /* 0x0000000a00157202 */ /* 0x000fe40000000f00 */
[----:B------:R-:W-:Y:S02]  /*3460*/  MOV R24, 0x3480 ;  /* 0x0000348000187802 */ /* 0x000fe40000000f00 */
[----:B------:R-:W-:Y:S05]  /*3470*/  CALL.REL.NOINC `($__internal_2_$__cuda_sm20_div_s64) ;  /* 0x0000001000b07944 */ /* 0x000fea0003c00000 */
[----:B------:R-:W-:Y:S01]  /*3480*/  IADD3 R13, P0, RZ, -R18, RZ ;  /* 0x80000012ff0d7210 */ /* 0x000fe20007f1e0ff */
[----:B------:R-:W-:Y:S01]  /*3490*/  IMAD.MOV.U32 R25, RZ, RZ, R39 ;  /* 0x000000ffff197224 */ /* 0x000fe200078e0027 */
[----:B------:R-:W-:Y:S02]  /*34a0*/  MOV R24, R38 ;  /* 0x0000002600187202 */ /* 0x000fe40000000f00 */
[----:B------:R-:W-:Y:S02]  /*34b0*/  IADD3.X R16, RZ, ~R19, RZ, P0, !PT ;  /* 0x80000013ff107210 */ /* 0x000fe400007fe4ff */
[----:B------:R-:W-:Y:S01]  /*34c0*/  MOV R38, R18 ;  /* 0x0000001200267202 */ /* 0x000fe20000000f00 */
[----:B------:R-:W-:Y:S01]  /*34d0*/  IMAD.WIDE.U32 R24, R11, R13, R24 ;  /* 0x0000000d0b187225 */ /* 0x000fe200078e0018 */
[----:B------:R-:W-:-:S03]  /*34e0*/  MOV R39, R19 ;  /* 0x0000001300277202 */ /* 0x000fc60000000f00 */
[----:B------:R-:W-:-:S04]  /*34f0*/  IMAD R16, R16, R11, RZ ;  /* 0x0000000b10107224 */ /* 0x000fc800078e02ff */
[----:B------:R-:W-:Y:S01]  /*3500*/  IMAD R10, R10, R13, R16 ;  /* 0x0000000d0a0a7224 */ /* 0x000fe200078e0210 */
[----:B------:R-:W-:-:S03]  /*3510*/  MOV R16, R24 ;  /* 0x0000001800107202 */ /* 0x000fc60000000f00 */
[----:B------:R-:W-:Y:S01]  /*3520*/  IMAD.IADD R10, R25, 0x1, R10 ;  /* 0x00000001190a7824 */ /* 0x000fe200078e020a */
[----:B------:R-:W-:Y:S05]  /*3530*/  BRA `(.L_x_133) ;  /* 0x00000000005c7947 */ /* 0x000fea0003800000 */
.L_x_132:
        /* <DEDUP_REMOVED lines=23> */
.L_x_133:
[----:B------:R-:W-:Y:S05]  /*36b0*/  BSYNC B0 ;  /* 0x0000000000007941 */ /* 0x000fea0003800000 */
.L_x_131:
        /* <DEDUP_REMOVED lines=29> */
.L_x_135:
        /* <DEDUP_REMOVED lines=20> */
[----:B------:R-:W-:Y:S02]  /*39d0*/  IADD3 R10, -R16, RZ, RZ ;  /* 0x000000ff100a7210 */ /* 0x000fe40007ffe1ff */
[----:B------:R-:W-:-:S03]  /*39e0*/  MOV R18, R16 ;  /* 0x0000001000127202 */ /* 0x000fc60000000f00 */
[----:B------:R-:W-:Y:S02]  /*39f0*/  IMAD R10, R9, R10, R38 ;  /* 0x0000000a090a7224 */ /* 0x000fe400078e0226 */
.L_x_136:
[----:B------:R-:W-:Y:S05]  /*3a00*/  BSYNC B0 ;  /* 0x0000000000007941 */ /* 0x000fea0003800000 */
.L_x_134:
[----:B------:R-:W-:Y:S01]  /*3a10*/  IADD3 R31, P1, P0, R34, R32, R30 ;  /* 0x00000020221f7210 */ /* 0x000fe2000783e01e */
[----:B------:R-:W-:-:S03]  /*3a20*/  ULDC.64 UR4, c[0x0][0x2b0] ;  /* 0x0000ac0000047ab9 */ /* 0x000fc60000000a00 */
[----:B------:R-:W-:Y:S02]  /*3a30*/  IADD3 R31, P3, P2, R40, R31, R44 ;  /* 0x0000001f281f7210 */ /* 0x000fe40007a7e02c */
[----:B------:R-:W-:Y:S01]  /*3a40*/  IADD3.X R0, R4, R5, R0, P1, P0 ;  /* 0x0000000504007210 */ /* 0x000fe20000fe0400 */
[----:B------:R-:W-:Y:S01]  /*3a50*/  IMAD R5, R19, R6, RZ ;  /* 0x0000000613057224 */ /* 0x000fe200078e02ff */
[----:B------:R-:W-:Y:S02]  /*3a60*/  IADD3 R14, P1, P0, R46, R31, R14 ;  /* 0x0000001f2e0e7210 */ /* 0x000fe4000783e00e */
[----:B------:R-:W-:Y:S02]  /*3a70*/  IADD3.X R0, R7, R0, R2, P3, P2 ;  /* 0x0000000007007210 */ /* 0x000fe40001fe4402 */
[----:B------:R-:W-:Y:S02]  /*3a80*/  SHF.R.S32.HI R2, RZ, 0x1f, R6 ;  /* 0x0000001fff027819 */ /* 0x000fe40000011406 */
[----:B------:R-:W-:-:S02]  /*3a90*/  IADD3.X R15, R11, R0, R12, P1, P0 ;  /* 0x000000000b0f7210 */ /* 0x000fc40000fe040c */
[----:B------:R-:W-:Y:S01]  /*3aa0*/  SHF.R.S32.HI R0, RZ, 0x1f, R3 ;  /* 0x0000001fff007819 */ /* 0x000fe20000011403 */
[-C--:B------:R-:W-:Y:S02]  /*3ab0*/  IMAD R2, R2, R18.reuse, R5 ;  /* 0x0000001202027224 */ /* 0x080fe400078e0205 */
[----:B------:R-:W-:-:S04]  /*3ac0*/  IMAD.WIDE.U32 R14, R6, R18, R14 ;  /* 0x00000012060e7225 */ /* 0x000fc800078e000e */
[----:B------:R-:W-:Y:S02]  /*3ad0*/  IMAD R5, R8, R3, RZ ;  /* 0x0000000308057224 */ /* 0x000fe400078e02ff */
        /* <DEDUP_REMOVED lines=8> */
.L_x_112:
[----:B------:R-:W-:Y:S02]  /*3b60*/  ULDC.64 UR4, c[0x0][0x2b0] ;  /* 0x0000ac0000047ab9 */ /* 0x000fe40000000a00 */
[----:B------:R-:W-:-:S04]  /*3b70*/  LEA R2, P0, R30, UR4, 0x2 ;  /* 0x000000041e027c11 */ /* 0x000fc8000f8010ff */
[----:B------:R-:W-:-:S05]  /*3b80*/  LEA.HI.X R3, R30, UR5, R31, 0x2, P0 ;  /* 0x000000051e037c11 */ /* 0x000fca00080f141f */
[----:B------:R0:W-:Y:S04]  /*3b90*/  STG.E desc[UR8][R2.64], R28 ;  /* 0x0000001c02007986 */ /* 0x0001e8000c101908 */
.L_x_111:
[----:B------:R-:W-:Y:S05]  /*3ba0*/  BSYNC B1 ;  /* 0x0000000000017941 */ /* 0x000fea0003800000 */
.L_x_110:
[----:B------:R-:W2:Y:S01]  /*3bb0*/  S2R R0, SR_TID.X ;  /* 0x0000000000007919 */ /* 0x000ea20000002100 */
[----:B01----:R-:W0:Y:S01]  /*3bc0*/  LDC R3, c[0x0][0x3c4] ;  /* 0x0000f100ff037b82 */ /* 0x003e220000000800 */
[----:B------:R-:W-:Y:S01]  /*3bd0*/  BSSY B0, `(.L_x_137) ;  /* 0x0000012000007945 */ /* 0x000fe20003800000 */
[----:B--2---:R-:W-:-:S04]  /*3be0*/  SHF.R.S32.HI R21, RZ, 0x1f, R0 ;  /* 0x0000001fff157819 */ /* 0x004fc80000011400 */
[----:B------:R-:W-:-:S04]  /*3bf0*/  LEA.HI R21, R21, R0, RZ, 0x5 ;  /* 0x0000000015157211 */ /* 0x000fc800078f28ff */
[----:B------:R-:W-:-:S05]  /*3c00*/  LOP3.LUT R5, R21, 0xffffffe0, RZ, 0xc0, !PT ;  /* 0xffffffe015057812 */ /* 0x000fca00078ec0ff */
[----:B------:R-:W-:-:S05]  /*3c10*/  IMAD.IADD R26, R0, 0x1, -R5 ;  /* 0x00000001001a7824 */ /* 0x000fca00078e0a05 */
[----:B0-----:R-:W-:-:S04]  /*3c20*/  ISETP.GE.AND P0, PT, R26, R3, PT ;  /* 0x000000031a00720c */ /* 0x001fc80003f06270 */
[----:B------:R-:W-:-:S13]  /*3c30*/  ISETP.LT.AND P0, PT, R0, 0x80, !P0 ;  /* 0x000000800000780c */ /* 0x000fda0004701270 */
[----:B------:R-:W-:Y:S05]  /*3c40*/  @!P0 BRA `(.L_x_138) ;  /* 0x0000000000288947 */ /* 0x000fea0003800000 */
[----:B------:R-:W0:Y:S01]  /*3c50*/  S2R R0, SR_CgaCtaId ;  /* 0x0000000000007919 */ /* 0x000e220000008800 */
[----:B------:R-:W-:Y:S01]  /*3c60*/  FADD.FTZ R2, -R28, R29 ;  /* 0x0000001d1c027221 */ /* 0x000fe20000010100 */
[----:B------:R-:W-:-:S03]  /*3c70*/  MOV R5, 0x400 ;  /* 0x0000040000057802 */ /* 0x000fc60000000f00 */
[----:B------:R-:W-:-:S06]  /*3c80*/  FMUL.FTZ R2, R2, 1.4426950216293334961 ;  /* 0x3fb8aa3b02027820 */ /* 0x000fcc0000410000 */
[----:B------:R-:W1:Y:S01]  /*3c90*/  MUFU.EX2 R2, R2 ;  /* 0x0000000200027308 */ /* 0x000e620000000800 */
[----:B0-----:R-:W-:-:S05]  /*3ca0*/  LEA R5, R0, R5, 0x18 ;  /* 0x0000000500057211 */ /* 0x001fca00078ec0ff */
[----:B------:R-:W-:Y:S01]  /*3cb0*/  IMAD R0, R26, 0x14, R5 ;  /* 0x000000141a007824 */ /* 0x000fe200078e0205 */
[----:B------:R-:W-:-:S04]  /*3cc0*/  SHF.R.S32.HI R5, RZ, 0x5, R21 ;  /* 0x00000005ff057819 */ /* 0x000fc80000011415 */
[----:B------:R-:W-:-:S05]  /*3cd0*/  LEA R5, R5, R0, 0x2 ;  /* 0x0000000005057211 */ /* 0x000fca00078e10ff */
[----:B-1----:R0:W-:Y:S02]  /*3ce0*/  STS [R5], R2 ;  /* 0x0000000205007388 */ /* 0x0021e40000000800 */
.L_x_138:
[----:B------:R-:W-:Y:S05]  /*3cf0*/  BSYNC B0 ;  /* 0x0000000000007941 */ /* 0x000fea0003800000 */
.L_x_137:
[----:B------:R-:W-:Y:S01]  /*3d00*/  BAR.SYNC.DEFER_BLOCKING 0x0 ;  /* 0x0000000000007b1d */ /* 0x000fe20000010000 */
[----:B------:R-:W-:Y:S01]  /*3d10*/  ISETP.GE.AND P0, PT, R3, 0x1, PT ;  /* 0x000000010300780c */ /* 0x000fe20003f06270 */
[----:B------:R-:W-:Y:S01]  /*3d20*/  IMAD.SHL.U32 R26, R26, 0x4, RZ ;  /* 0x000000041a1a7824 */ /* 0x000fe200078e00ff */
[----:B------:R-:W-:Y:S01]  /*3d30*/  CS2R R6, SRZ ;  /* 0x0000000000067805 */ /* 0x000fe2000001ff00 */
[----:B------:R-:W-:Y:S01]  /*3d40*/  IMAD.MOV.U32 R9, RZ, RZ, RZ ;  /* 0x000000ffff097224 */ /* 0x000fe200078e00ff */
[----:B0-----:R-:W-:Y:S02]  /*3d50*/  CS2R R4, SRZ ;  /* 0x0000000000047805 */ /* 0x001fe4000001ff00 */
[----:B------:R-:W-:Y:S01]  /*3d60*/  CS2R R2, SRZ ;  /* 0x0000000000027805 */ /* 0x000fe2000001ff00 */
[----:B------:R-:W-:Y:S01]  /*3d70*/  IMAD.MOV.U32 R0, RZ, RZ, RZ ;  /* 0x000000ffff007224 */ /* 0x000fe200078e00ff */
[----:B------:R-:W-:Y:S01]  /*3d80*/  SHF.R.S32.HI R21, RZ, 0x5, R21 ;  /* 0x00000005ff157819 */ /* 0x000fe20000011415 */
[----:B------:R-:W-:-:S04]  /*3d90*/  VIADD R25, R26, 0x80 ;  /* 0x000000801a197836 */ /* 0x000fc80000000000 */
[----:B------:R-:W-:Y:S05]  /*3da0*/  @!P0 BRA `(.L_x_139) ;  /* 0x0000000000d88947 */ /* 0x000fea0003800000 */
[----:B------:R-:W0:Y:S01]  /*3db0*/  S2UR UR6, SR_CgaCtaId ;  /* 0x00000000000679c3 */ /* 0x000e220000008800 */
[----:B------:R-:W-:Y:S01]  /*3dc0*/  ULDC UR10, c[0x0][0x2dc] ;  /* 0x0000b700000a7ab9 */ /* 0x000fe20000000800 */
[----:B------:R-:W-:Y:S01]  /*3dd0*/  IMAD R23, R21, 0x100, R26 ;  /* 0x0000010015177824 */ /* 0x000fe200078e021a */
[----:B------:R-:W-:Y:S01]  /*3de0*/  UIMAD UR4, UR7, UR10, URZ ;  /* 0x0000000a070472a4 */ /* 0x000fe2000f8e023f */
[C---:B------:R-:W-:Y:S01]  /*3df0*/  VIADD R8, R20.reuse, -UR7 ;  /* 0x8000000714087c36 */ /* 0x040fe20008000000 */
        /* <DEDUP_REMOVED lines=21> */
.L_x_142:
        /* <DEDUP_REMOVED lines=15> */
.L_x_141:
[----:B------:R-:W-:Y:S05]  /*4040*/  BSYNC B0 ;  /* 0x0000000000007941 */ /* 0x000fea0003800000 */
.L_x_140:
        /* <DEDUP_REMOVED lines=12> */
.L_x_139:
[----:B------:R-:W-:-:S04]  /*4110*/  IADD3 R21, R21, UR7, RZ ;  /* 0x0000000715157c10 */ /* 0x000fc8000fffe0ff */
[----:B------:R-:W-:-:S13]  /*4120*/  ISETP.GE.AND P0, PT, R21, R20, PT ;  /* 0x000000141500720c */ /* 0x000fda0003f06270 */
[----:B------:R-:W-:Y:S05]  /*4130*/  @P0 EXIT ;  /* 0x000000000000094d */ /* 0x000fea0003800000 */
[----:B------:R-:W0:Y:S01]  /*4140*/  LDC R12, c[0x0][0x2c4] ;  /* 0x0000b100ff0c7b82 */ /* 0x000e220000000800 */
        /* <DEDUP_REMOVED lines=8> */
[----:B------:R-:W-:Y:S01]  /*41d0*/  IABS R11, R12 ;  /* 0x0000000c000b7213 */ /* 0x000fe20000000000 */
[----:B------:R-:W-:-:S03]  /*41e0*/  ULDC.64 UR4, c[0x0][0x290] ;  /* 0x0000a40000047ab9 */ /* 0x000fc60000000a00 */
[-C--:B------:R-:W-:Y:S02]  /*41f0*/  IABS R10, R13.reuse ;  /* 0x0000000d000a7213 */ /* 0x080fe40000000000 */
[----:B------:R-:W-:Y:S02]  /*4200*/  IABS R15, R13 ;  /* 0x0000000d000f7213 */ /* 0x000fe40000000000 */
[----:B------:R-:W0:Y:S03]  /*4210*/  I2F.RP R8, R10 ;  /* 0x0000000a00087306 */ /* 0x000e260000209400 */
[----:B------:R-:W-:-:S05]  /*4220*/  IMAD.MOV R15, RZ, RZ, -R15 ;  /* 0x000000ffff0f7224 */ /* 0x000fca00078e0a0f */
[----:B0-----:R-:W0:Y:S08]  /*4230*/  MUFU.RCP R18, R8 ;  /* 0x0000000800127308 */ /* 0x001e300000001000 */
[----:B------:R-:W1:Y:S01]  /*4240*/  I2F.RP R8, R11 ;  /* 0x0000000b00087306 */ /* 0x000e620000209400 */
[----:B0-----:R-:W-:-:S07]  /*4250*/  VIADD R18, R18, 0xffffffe ;  /* 0x0ffffffe12127836 */ /* 0x001fce0000000000 */
[----:B------:R0:W2:Y:S08]  /*4260*/  F2I.FTZ.U32.TRUNC.NTZ R19, R18 ;  /* 0x0000001200137305 */ /* 0x0000b0000021f000 */
[----:B-1----:R-:W1:Y:S01]  /*4270*/  MUFU.RCP R8, R8 ;  /* 0x0000000800087308 */ /* 0x002e620000001000 */
[----:B0-----:R-:W-:Y:S01]  /*4280*/  HFMA2.MMA R18, -RZ, RZ, 0, 0 ;  /* 0x00000000ff127435 */ /* 0x001fe200000001ff */
[----:B--2---:R-:W-:-:S04]  /*4290*/  IMAD.MOV R17, RZ, RZ, -R19 ;  /* 0x000000ffff117224 */ /* 0x004fc800078e0a13 */
[----:B------:R-:W-:-:S05]  /*42a0*/  IMAD R17, R17, R10, RZ ;  /* 0x0000000a11117224 */ /* 0x000fca00078e02ff */
[----:B------:R-:W-:-:S06]  /*42b0*/  IMAD.HI.U32 R17, R19, R17, R18 ;  /* 0x0000001113117227 */ /* 0x000fcc00078e0012 */
[----:B------:R-:W-:-:S04]  /*42c0*/  IMAD.HI.U32 R14, R17, R16, RZ ;  /* 0x00000010110e7227 */ /* 0x000fc800078e00ff */
[----:B------:R-:W-:Y:S02]  /*42d0*/  IMAD R15, R14, R15, R16 ;  /* 0x0000000f0e0f7224 */ /* 0x000fe400078e0210 */
[----:B-1----:R-:W-:-:S03]  /*42e0*/  VIADD R16, R8, 0xffffffe ;  /* 0x0ffffffe08107836 */ /* 0x002fc60000000000 */
[----:B------:R-:W-:Y:S01]  /*42f0*/  ISETP.GT.U32.AND P1, PT, R10, R15, PT ;  /* 0x0000000f0a00720c */ /* 0x000fe20003f24070 */
[----:B------:R0:W1:-:S12]  /*4300*/  F2I.FTZ.U32.TRUNC.NTZ R17, R16 ;  /* 0x0000001000117305 */ /* 0x000058000021f000 */
[----:B------:R-:W-:Y:S01]  /*4310*/  @!P1 IMAD.IADD R15, R15, 0x1, -R10 ;  /* 0x000000010f0f9824 */ /* 0x000fe200078e0a0a */
[----:B------:R-:W-:Y:S02]  /*4320*/  @!P1 IADD3 R14, R14, 0x1, RZ ;  /* 0x000000010e0e9810 */ /* 0x000fe40007ffe0ff */
[----:B------:R-:W-:Y:S02]  /*4330*/  ISETP.NE.AND P1, PT, R13, RZ, PT ;  /* 0x000000ff0d00720c */ /* 0x000fe40003f25270 */
[----:B------:R-:W-:Y:S02]  /*4340*/  ISETP.GE.U32.AND P2, PT, R15, R10, PT ;  /* 0x0000000a0f00720c */ /* 0x000fe40003f46070 */
[----:B------:R-:W-:Y:S02]  /*4350*/  LOP3.LUT R10, R21, R13, RZ, 0x3c, !PT ;  /* 0x0000000d150a7212 */ /* 0x000fe400078e3cff */
[----:B0-----:R-:W-:Y:S02]  /*4360*/  MOV R16, RZ ;  /* 0x000000ff00107202 */ /* 0x001fe40000000f00 */
[----:B------:R-:W-:Y:S01]  /*4370*/  ISETP.GE.AND P0, PT, R10, RZ, PT ;  /* 0x000000ff0a00720c */ /* 0x000fe20003f06270 */
[----:B-1----:R-:W-:-:S04]  /*4380*/  IMAD.MOV R10, RZ, RZ, -R17 ;  /* 0x000000ffff0a7224 */ /* 0x002fc800078e0a11 */
[----:B------:R-:W-:Y:S02]  /*4390*/  IMAD R10, R10, R11, RZ ;  /* 0x0000000b0a0a7224 */ /* 0x000fe400078e02ff */
[----:B------:R-:W-:Y:S02]  /*43a0*/  @P2 VIADD R14, R14, 0x1 ;  /* 0x000000010e0e2836 */ /* 0x000fe40000000000 */
[----:B------:R-:W-:-:S04]  /*43b0*/  IMAD.HI.U32 R10, R17, R10, R16 ;  /* 0x0000000a110a7227 */ /* 0x000fc800078e0010 */
[----:B------:R-:W-:Y:S02]  /*43c0*/  @!P0 IADD3 R14, -R14, RZ, RZ ;  /* 0x000000ff0e0e8210 */ /* 0x000fe40007ffe1ff */
[----:B------:R-:W-:-:S05]  /*43d0*/  @!P1 LOP3.LUT R14, RZ, R13, RZ, 0x33, !PT ;  /* 0x0000000dff0e9212 */ /* 0x000fca00078e33ff */
[----:B------:R-:W-:-:S04]  /*43e0*/  IMAD R13, R14, R13, RZ ;  /* 0x0000000d0e0d7224 */ /* 0x000fc800078e02ff */
[----:B------:R-:W-:-:S05]  /*43f0*/  IMAD.IADD R15, R21, 0x1, -R13 ;  /* 0x00000001150f7824 */ /* 0x000fca00078e0a0d */
[----:B------:R-:W-:Y:S02]  /*4400*/  IABS R8, R15 ;  /* 0x0000000f00087213 */ /* 0x000fe40000000000 */
[----:B------:R-:W-:-:S03]  /*4410*/  LOP3.LUT R15, R15, R12, RZ, 0x3c, !PT ;  /* 0x0000000c0f0f7212 */ /* 0x000fc600078e3cff */
[----:B------:R-:W-:Y:S01]  /*4420*/  IMAD.HI.U32 R16, R10, R8, RZ ;  /* 0x000000080a107227 */ /* 0x000fe200078e00ff */
[----:B------:R-:W-:Y:S02]  /*4430*/  ISETP.GE.AND P1, PT, R15, RZ, PT ;  /* 0x000000ff0f00720c */ /* 0x000fe40003f26270 */
[----:B------:R-:W-:Y:S01]  /*4440*/  SHF.R.S32.HI R15, RZ, 0x1f, R14 ;  /* 0x0000001fff0f7819 */ /* 0x000fe2000001140e */
[----:B------:R-:W-:-:S04]  /*4450*/  IMAD.MOV R10, RZ, RZ, -R16 ;  /* 0x000000ffff0a7224 */ /* 0x000fc800078e0a10 */
[----:B------:R-:W-:Y:S02]  /*4460*/  IMAD R8, R11, R10, R8 ;  /* 0x0000000a0b087224 */ /* 0x000fe400078e0208 */
[----:B------:R-:W-:-:S03]  /*4470*/  IMAD R15, R15, UR4, RZ ;  /* 0x000000040f0f7c24 */ /* 0x000fc6000f8e02ff */
[----:B------:R-:W-:Y:S01]  /*4480*/  ISETP.GT.U32.AND P0, PT, R11, R8, PT ;  /* 0x000000080b00720c */ /* 0x000fe20003f04070 */
[----:B------:R-:W-:-:S12]  /*4490*/  IMAD R15, R14, UR5, R15 ;  /* 0x000000050e0f7c24 */ /* 0x000fd8000f8e020f */
[----:B------:R-:W-:Y:S01]  /*44a0*/  @!P0 IMAD.IADD R8, R8, 0x1, -R11 ;  /* 0x0000000108088824 */ /* 0x000fe200078e0a0b */
[----:B------:R-:W-:Y:S02]  /*44b0*/  @!P0 IADD3 R16, R16, 0x1, RZ ;  /* 0x0000000110108810 */ /* 0x000fe40007ffe0ff */
[----:B------:R-:W-:Y:S02]  /*44c0*/  ISETP.NE.AND P0, PT, R12, RZ, PT ;  /* 0x000000ff0c00720c */ /* 0x000fe40003f05270 */
[----:B------:R-:W-:Y:S01]  /*44d0*/  ISETP.GE.U32.AND P2, PT, R8, R11, PT ;  /* 0x0000000b0800720c */ /* 0x000fe20003f46070 */
[----:B------:R-:W-:Y:S01]  /*44e0*/  IMAD.WIDE.U32 R10, R14, UR4, RZ ;  /* 0x000000040e0a7c25 */ /* 0x000fe2000f8e00ff */
[----:B------:R-:W-:-:S03]  /*44f0*/  ULDC.64 UR4, c[0x0][0x2a0] ;  /* 0x0000a80000047ab9 */ /* 0x000fc60000000a00 */
[----:B------:R-:W-:Y:S01]  /*4500*/  IMAD.MOV.U32 R14, RZ, RZ, R10 ;  /* 0x000000ffff0e7224 */ /* 0x000fe200078e000a */
[----:B------:R-:W-:-:S07]  /*4510*/  IADD3 R15, R11, R15, RZ ;  /* 0x0000000f0b0f7210 */ /* 0x000fce0007ffe0ff */
[----:B------:R-:W-:-:S04]  /*4520*/  @P2 VIADD R16, R16, 0x1 ;  /* 0x0000000110102836 */ /* 0x000fc80000000000 */
[----:B------:R-:W-:Y:S01]  /*4530*/  @!P1 IMAD.MOV R16, RZ, RZ, -R16 ;  /* 0x000000ffff109224 */ /* 0x000fe200078e0a10 */
[----:B------:R-:W-:Y:S02]  /*4540*/  ISETP.GE.AND P1, PT, R26, UR6, PT ;  /* 0x000000061a007c0c */ /* 0x000fe4000bf26270 */
[----:B------:R-:W-:-:S04]  /*4550*/  @!P0 LOP3.LUT R16, RZ, R12, RZ, 0x33, !PT ;  /* 0x0000000cff108212 */ /* 0x000fc800078e33ff */
[----:B------:R-:W-:Y:S01]  /*4560*/  SHF.R.S32.HI R8, RZ, 0x1f, R16 ;  /* 0x0000001fff087819 */ /* 0x000fe20000011410 */
[C---:B------:R-:W-:Y:S02]  /*4570*/  IMAD R12, R16.reuse, R12, R13 ;  /* 0x0000000c100c7224 */ /* 0x040fe400078e020d */
[----:B------:R-:W-:-:S03]  /*4580*/  IMAD.WIDE.U32 R14, R16, UR4, R14 ;  /* 0x00000004100e7c25 */ /* 0x000fc6000f8e000e */
[----:B------:R-:W-:Y:S01]  /*4590*/  IADD3 R12, R21, -R12, RZ ;  /* 0x8000000c150c7210 */ /* 0x000fe20007ffe0ff */
[----:B------:R-:W-:Y:S01]  /*45a0*/  IMAD R13, R8, UR4, RZ ;  /* 0x00000004080d7c24 */ /* 0x000fe2000f8e02ff */
[----:B------:R-:W0:Y:S02]  /*45b0*/  @!P1 LDC.64 R10, c[0x0][0x280] ;  /* 0x0000a000ff0a9b82 */ /* 0x000e240000000a00 */
[----:B------:R-:W-:Y:S01]  /*45c0*/  SHF.R.S32.HI R8, RZ, 0x1f, R12 ;  /* 0x0000001fff087819 */ /* 0x000fe2000001140c */
[----:B------:R-:W-:Y:S01]  /*45d0*/  IMAD R13, R16, UR5, R13 ;  /* 0x00000005100d7c24 */ /* 0x000fe2000f8e020d */
[----:B------:R-:W-:-:S03]  /*45e0*/  ULDC.64 UR4, c[0x0][0x298] ;  /* 0x0000a60000047ab9 */ /* 0x000fc60000000a00 */
[----:B------:R-:W-:Y:S02]  /*45f0*/  IMAD.IADD R15, R15, 0x1, R13 ;  /* 0x000000010f0f7824 */ /* 0x000fe400078e020d */
        /* <DEDUP_REMOVED lines=20> */
        .weak           $__internal_2_$__cuda_sm20_div_s64
        .type           $__internal_2_$__cuda_sm20_div_s64,@function
        .size           $__internal_2_$__cuda_sm20_div_s64,(.L_x_8840 - $__internal_2_$__cuda_sm20_div_s64)
$__internal_2_$__cuda_sm20_div_s64:
        /* <DEDUP_REMOVED lines=28> */
[----:B------:R-:W-:-:S03]  /*4900*/  IMAD.HI.U32 R48, R49, R22, RZ ;  /* 0x0000001631307227 */ /* 0x000fc600078e00ff */
[----:B------:R-:W-:-:S05]  /*4910*/  IADD3.X R18, RZ, ~R18, RZ, P0, !PT ;  /* 0x80000012ff127210 */ /* 0x000fca00007fe4ff */
[----:B------:R-:W-:-:S04]  /*4920*/  IMAD.WIDE.U32 R48, P5, R49, R18, R48 ;  /* 0x0000001231307225 */ /* 0x000fc800078a0030 */
[----:B------:R-:W-:-:S04]  /*4930*/  IMAD.HI.U32 R19, P4, R25, R22, R48 ;  /* 0x0000001619137227 */ /* 0x000fc80007880030 */
[CC--:B------:R-:W-:Y:S02]  /*4940*/  IMAD R22, R25.reuse, R18.reuse, RZ ;  /* 0x0000001219167224 */ /* 0x0c0fe400078e02ff */
[----:B------:R-:W-:-:S03]  /*4950*/  IMAD.HI.U32 R18, R25, R18, RZ ;  /* 0x0000001219127227 */ /* 0x000fc600078e00ff */
[----:B------:R-:W-:Y:S01]  /*4960*/  IADD3 R22, P3, R22, R19, RZ ;  /* 0x0000001316167210 */ /* 0x000fe20007f7e0ff */
[----:B------:R-:W-:Y:S01]  /*4970*/  IMAD.X R25, R18, 0x1, R25, P5 ;  /* 0x0000000112197824 */ /* 0x000fe200028e0619 */
[----:B------:R-:W-:Y:S01]  /*4980*/  IADD3 R19, P0, RZ, -R42, RZ ;  /* 0x8000002aff137210 */ /* 0x000fe20007f1e0ff */
[----:B------:R-:W-:-:S03]  /*4990*/  IMAD.MOV.U32 R49, RZ, RZ, RZ ;  /* 0x000000ffff317224 */ /* 0x000fc600078e00ff */
[----:B------:R-:W-:Y:S01]  /*49a0*/  SEL R19, R19, R42, !P1 ;  /* 0x0000002a13137207 */ /* 0x000fe20004800000 */
[----:B------:R-:W-:Y:S01]  /*49b0*/  IMAD.X R42, RZ, RZ, ~R17, P0 ;  /* 0x000000ffff2a7224 */ /* 0x000fe200000e0e11 */
[----:B------:R-:W-:-:S03]  /*49c0*/  IADD3.X R25, RZ, RZ, R25, P3, P4 ;  /* 0x000000ffff197210 */ /* 0x000fc60001fe8419 */
[----:B------:R-:W-:Y:S01]  /*49d0*/  IMAD.HI.U32 R48, R22, R19, RZ ;  /* 0x0000001316307227 */ /* 0x000fe200078e00ff */
[----:B------:R-:W-:-:S05]  /*49e0*/  SEL R18, R42, R17, !P1 ;  /* 0x000000112a127207 */ /* 0x000fca0004800000 */
[----:B------:R-:W-:-:S04]  /*49f0*/  IMAD.WIDE.U32 R48, R22, R18, R48 ;  /* 0x0000001216307225 */ /* 0x000fc800078e0030 */
[C---:B------:R-:W-:Y:S02]  /*4a00*/  IMAD R27, R25.reuse, R18, RZ ;  /* 0x00000012191b7224 */ /* 0x040fe400078e02ff */
[----:B------:R-:W-:-:S04]  /*4a10*/  IMAD.HI.U32 R22, P0, R25, R19, R48 ;  /* 0x0000001319167227 */ /* 0x000fc80007800030 */
[----:B------:R-:W-:Y:S01]  /*4a20*/  IMAD.HI.U32 R25, R25, R18, RZ ;  /* 0x0000001219197227 */ /* 0x000fe200078e00ff */
[----:B------:R-:W-:-:S03]  /*4a30*/  IADD3 R27, P1, R27, R22, RZ ;  /* 0x000000161b1b7210 */ /* 0x000fc60007f3e0ff */
[----:B------:R-:W-:Y:S02]  /*4a40*/  IMAD.X R25, RZ, RZ, R25, P0 ;  /* 0x000000ffff197224 */ /* 0x000fe400000e0619 */
[----:B------:R-:W-:-:S03]  /*4a50*/  IMAD.WIDE.U32 R42, R27, R36, RZ ;  /* 0x000000241b2a7225 */ /* 0x000fc600078e00ff */
[----:B------:R-:W-:Y:S01]  /*4a60*/  IADD3.X R25, RZ, R25, RZ, P1, !PT ;  /* 0x00000019ff197210 */ /* 0x000fe20000ffe4ff */
[----:B------:R-:W-:Y:S01]  /*4a70*/  IMAD R22, R27, R37, R43 ;  /* 0x000000251b167224 */ /* 0x000fe200078e022b */
[----:B------:R-:W-:-:S03]  /*4a80*/  IADD3 R19, P0, -R42, R19, RZ ;  /* 0x000000132a137210 */ /* 0x000fc60007f1e1ff */
[-C--:B------:R-:W-:Y:S01]  /*4a90*/  IMAD R43, R25, R36.reuse, R22 ;  /* 0x00000024192b7224 */ /* 0x080fe200078e0216 */
[CC--:B------:R-:W-:Y:S02]  /*4aa0*/  ISETP.GE.U32.AND P4, PT, R19.reuse, R36.reuse, PT ;  /* 0x000000241300720c */ /* 0x0c0fe40003f86070 */
[----:B------:R-:W-:Y:S01]  /*4ab0*/  IADD3 R22, P3, R19, -R36, RZ ;  /* 0x8000002413167210 */ /* 0x000fe20007f7e0ff */
[----:B------:R-:W-:-:S05]  /*4ac0*/  IMAD.X R18, R18, 0x1, ~R43, P0 ;  /* 0x0000000112127824 */ /* 0x000fca00000e0e2b */
[----:B------:R-:W-:-:S04]  /*4ad0*/  ISETP.GE.U32.AND.EX P4, PT, R18, R37, PT, P4 ;  /* 0x000000251200720c */ /* 0x000fc80003f86140 */
[----:B------:R-:W-:Y:S02]  /*4ae0*/  SEL R19, R22, R19, P4 ;  /* 0x0000001316137207 */ /* 0x000fe40002000000 */
[----:B------:R-:W-:Y:S02]  /*4af0*/  IADD3 R22, P1, R27, 0x1, RZ ;  /* 0x000000011b167810 */ /* 0x000fe40007f3e0ff */
[----:B------:R-:W-:Y:S01]  /*4b00*/  ISETP.GE.U32.AND P0, PT, R19, R36, PT ;  /* 0x000000241300720c */ /* 0x000fe20003f06070 */
[----:B------:R-:W-:Y:S01]  /*4b10*/  IMAD.X R19, R18, 0x1, ~R37, P3 ;  /* 0x0000000112137824 */ /* 0x000fe200018e0e25 */
[----:B------:R-:W-:Y:S01]  /*4b20*/  SEL R27, R22, R27, P4 ;  /* 0x0000001b161b7207 */ /* 0x000fe20002000000 */
[----:B------:R-:W-:-:S03]  /*4b30*/  IMAD.X R22, RZ, RZ, R25, P1 ;  /* 0x000000ffff167224 */ /* 0x000fc600008e0619 */
[----:B------:R-:W-:Y:S02]  /*4b40*/  SEL R19, R19, R18, P4 ;  /* 0x0000001213137207 */ /* 0x000fe40002000000 */
[----:B------:R-:W-:Y:S02]  /*4b50*/  SEL R22, R22, R25, P4 ;  /* 0x0000001916167207 */ /* 0x000fe40002000000 */
[----:B------:R-:W-:Y:S02]  /*4b60*/  IADD3 R18, P1, R27, 0x1, RZ ;  /* 0x000000011b127810 */ /* 0x000fe40007f3e0ff */
[----:B------:R-:W-:Y:S02]  /*4b70*/  ISETP.GE.U32.AND.EX P0, PT, R19, R37, PT, P0 ;  /* 0x000000251300720c */ /* 0x000fe40003f06100 */
[----:B------:R-:W-:Y:S02]  /*4b80*/  IADD3.X R19, RZ, R22, RZ, P1, !PT ;  /* 0x00000016ff137210 */ /* 0x000fe40000ffe4ff */
[----:B------:R-:W-:-:S02]  /*4b90*/  SEL R18, R18, R27, P0 ;  /* 0x0000001b12127207 */ /* 0x000fc40000000000 */
[----:B------:R-:W-:Y:S02]  /*4ba0*/  SEL R22, R19, R22, P0 ;  /* 0x0000001613167207 */ /* 0x000fe40000000000 */
[----:B------:R-:W-:Y:S02]  /*4bb0*/  LOP3.LUT R25, R21, R17, RZ, 0x3c, !PT ;  /* 0x0000001115197212 */ /* 0x000fe400078e3cff */
[-C--:B------:R-:W-:Y:S02]  /*4bc0*/  IADD3 R19, P1, RZ, -R18.reuse, RZ ;  /* 0x80000012ff137210 */ /* 0x080fe40007f3e0ff */
[----:B------:R-:W-:Y:S02]  /*4bd0*/  ISETP.GE.AND P3, PT, R25, RZ, PT ;  /* 0x000000ff1900720c */ /* 0x000fe40003f66270 */
[----:B------:R-:W-:Y:S01]  /*4be0*/  ISETP.NE.U32.AND P0, PT, R26, RZ, PT ;  /* 0x000000ff1a00720c */ /* 0x000fe20003f05070 */
[----:B------:R-:W-:Y:S01]  /*4bf0*/  IMAD.X R25, RZ, RZ, ~R22, P1 ;  /* 0x000000ffff197224 */ /* 0x000fe200008e0e16 */
[----:B------:R-:W-:-:S02]  /*4c00*/  SEL R19, R19, R18, !P3 ;  /* 0x0000001213137207 */ /* 0x000fc40005800000 */
[----:B------:R-:W-:Y:S02]  /*4c10*/  ISETP.NE.AND.EX P0, PT, R21, RZ, PT, P0 ;  /* 0x000000ff1500720c */ /* 0x000fe40003f05300 */
[----:B------:R-:W-:Y:S02]  /*4c20*/  SEL R25, R25, R22, !P3 ;  /* 0x0000001619197207 */ /* 0x000fe40005800000 */
[----:B------:R-:W-:Y:S02]  /*4c30*/  SEL R18, R19, 0xffffffff, P0 ;  /* 0xffffffff13127807 */ /* 0x000fe40000000000 */
[----:B------:R-:W-:Y:S01]  /*4c40*/  SEL R19, R25, 0xffffffff, P0 ;  /* 0xffffffff19137807 */ /* 0x000fe20000000000 */
[----:B------:R-:W-:-:S04]  /*4c50*/  IMAD.MOV.U32 R25, RZ, RZ, 0x0 ;  /* 0x00000000ff197424 */ /* 0x000fc800078e00ff */
[----:B------:R-:W-:Y:S05]  /*4c60*/  RET.REL.NODEC R24 `(_ZN5flash32flash_fwd_splitkv_combine_kernelI23Flash_fwd_kernel_traitsILi256ELi64ELi64ELi4ELb0ELb0EN7cutlass6half_tE19Flash_kernel_traitsILi256ELi64ELi64ELi4ES3_EELi4ELi5ELb0EEEvNS_16Flash_fwd_paramsE) ;  /* 0xffffffb018e47950 */ /* 0x000fea0003c3ffff */
.L_x_143:
        /* <DEDUP_REMOVED lines=9> */
.L_x_8840:


//--------------------- .text._ZN5flash32flash_fwd_splitkv_combine_kernelI23Flash_fwd_kernel_traitsILi256ELi64ELi64ELi4ELb0ELb0EN7cutlass6half_tE19Flash_kernel_traitsILi256ELi64ELi64ELi4ES3_EELi4ELi4ELb0EEEvNS_16Flash_fwd_paramsE --------------------------
	.section	.text._ZN5flash32flash_fwd_splitkv_combine_kernelI23Flash_fwd_kernel_traitsILi256ELi64ELi64ELi4ELb0ELb0EN7cutlass6half_tE19Flash_kernel_traitsILi256ELi64ELi64ELi4ES3_EELi4ELi4ELb0EEEvNS_16Flash_fwd_paramsE,"ax",@progbits
	.align	128
        .global         _ZN5flash32flash_fwd_splitkv_combine_kernelI23Flash_fwd_kernel_traitsILi256ELi64ELi64ELi4ELb0ELb0EN7cutlass6half_tE19Flash_kernel_traitsILi256ELi64ELi64ELi4ES3_EELi4ELi4ELb0EEEvNS_16Flash_fwd_paramsE
        .type           _ZN5flash32flash_fwd_splitkv_combine_kernelI23Flash_fwd_kernel_traitsILi256ELi64ELi64ELi4ELb0ELb0EN7cutlass6half_tE19Flash_kernel_traitsILi256ELi64ELi64ELi4ES3_EELi4ELi4ELb0EEEvNS_16Flash_fwd_paramsE,@function
        .size           _ZN5flash32flash_fwd_splitkv_combine_kernelI23Flash_fwd_kernel_traitsILi256ELi64ELi64ELi4ELb0ELb0EN7cutlass6half_tE19Flash_kernel_traitsILi256ELi64ELi64ELi4ES3_EELi4ELi4ELb0EEEvNS_16Flash_fwd_paramsE,(.L_x_8841 - _ZN5flash32flash_fwd_splitkv_combine_kernelI23Flash_fwd_kernel_traitsILi256ELi64ELi64ELi4ELb0ELb0EN7cutlass6half_tE19Flash_kernel_traitsILi256ELi64ELi64ELi4ES3_EELi4ELi4ELb0EEEvNS_16Flash_fwd_paramsE)
        .other          _ZN5flash32flash_fwd_splitkv_combine_kernelI23Flash_fwd_kernel_traitsILi256ELi64ELi64ELi4ELb0ELb0EN7cutlass6half_tE19Flash_kernel_traitsILi256ELi64ELi64ELi4ES3_EELi4ELi4ELb0EEEvNS_16Flash_fwd_paramsE,@"STO_CUDA_ENTRY STV_DEFAULT"
_ZN5flash32flash_fwd_splitkv_combine_kernelI23Flash_fwd_kernel_traitsILi256ELi64ELi64ELi4ELb0ELb0EN7cutlass6half_tE19Flash_kernel_traitsILi256ELi64ELi64ELi4ES3_EELi4ELi4ELb0EEEvNS_16Flash_fwd_paramsE:
.text._ZN5flash32flash_fwd_splitkv_combine_kernelI23Flash_fwd_kernel_traitsILi256ELi64ELi64ELi4ELb0ELb0EN7cutlass6half_tE19Flash_kernel_traitsILi256ELi64ELi64ELi4ES3_EELi4ELi4ELb0EEEvNS_16Flash_fwd_paramsE:
        /* <DEDUP_REMOVED lines=23> */
[----:B------:R-:W-:Y:S05]  /*0170*/  CALL.REL.NOINC `($__internal_3_$__cuda_sm20_div_s64) ;  /* 0x0000004400787944 */ /* 0x000fea0003c00000 */
[----:B------:R-:W-:Y:S05]  /*0180*/  BRA `(.L_x_145) ;  /* 0x00000000004c7947 */ /* 0x000fea0003800000 */
.L_x_144:
        /* <DEDUP_REMOVED lines=19> */
.L_x_145:
        /* <DEDUP_REMOVED lines=12> */
[----:B------:R-:W-:Y:S05]  /*0380*/  CALL.REL.NOINC `($__internal_3_$__cuda_sm20_div_s64) ;  /* 0x0000004000f47944 */ /* 0x000fea0003c00000 */
[----:B------:R-:W-:Y:S02]  /*0390*/  MOV R8, R18 ;  /* 0x0000001200087202 */ /* 0x000fe40000000f00 */
[----:B------:R-:W-:Y:S01]  /*03a0*/  MOV R9, R19 ;  /* 0x0000001300097202 */ /* 0x000fe20000000f00 */
[----:B------:R-:W-:Y:S05]  /*03b0*/  BRA `(.L_x_148) ;  /* 0x00000000004c7947 */ /* 0x000fea0003800000 */
.L_x_147:
        /* <DEDUP_REMOVED lines=19> */
.L_x_148:
[----:B------:R-:W-:Y:S05]  /*04f0*/  BSYNC B0 ;  /* 0x0000000000007941 */ /* 0x000fea0003800000 */
.L_x_146:
        /* <DEDUP_REMOVED lines=42> */
.L_x_150:
        /* <DEDUP_REMOVED lines=19> */
.L_x_151:
[----:B------:R-:W-:Y:S05]  /*08d0*/  BSYNC B0 ;  /* 0x0000000000007941 */ /* 0x000fea0003800000 */
.L_x_149:
        /* <DEDUP_REMOVED lines=74> */
[----:B------:R-:W-:Y:S02]  /*0d80*/  MOV R32, R18 ;  /* 0x0000001200207202 */ /* 0x000fe40000000f00 */
[----:B------:R-:W-:Y:S01]  /*0d90*/  MOV R33, R19 ;  /* 0x0000001300217202 */ /* 0x000fe20000000f00 */
[----:B------:R-:W-:Y:S05]  /*0da0*/  BRA `(.L_x_154) ;  /* 0x00000000004c7947 */ /* 0x000fea0003800000 */
.L_x_153:
        /* <DEDUP_REMOVED lines=19> */
.L_x_154:
[----:B------:R-:W-:Y:S05]  /*0ee0*/  BSYNC B0 ;  /* 0x0000000000007941 */ /* 0x000fea0003800000 */
.L_x_152:
        /* <DEDUP_REMOVED lines=43> */
.L_x_156:
        /* <DEDUP_REMOVED lines=19> */
.L_x_157:
[----:B------:R-:W-:Y:S05]  /*12d0*/  BSYNC B0 ;  /* 0x0000000000007941 */ /* 0x000fea0003800000 */
.L_x_155:
        /* <DEDUP_REMOVED lines=67> */
.L_x_159:
[----:B------:R-:W-:Y:S05]  /*1710*/  BSYNC B0 ;  /* 0x0000000000007941 */ /* 0x000fea0003800000 */
.L_x_158:
        /* <DEDUP_REMOVED lines=14> */
.L_x_161:
[----:B------:R-:W-:Y:S05]  /*1800*/  BSYNC B0 ;  /* 0x0000000000007941 */ /* 0x000fea0003800000 */
.L_x_160:
[----:B--23--:R-:W2:Y:S01]  /*1810*/  SHFL.BFLY PT, R6, R29, 0x8, 0x1f ;  /* 0x0d001f001d067f89 */ /* 0x00cea200000e0000 */
[----:B-1----:R-:W0:Y:S01]  /*1820*/  LDC R17, c[0x0][0x270] ;  /* 0x00009c00ff117b82 */ /* 0x002e220000000800 */
[----:B------:R-:W-:Y:S01]  /*1830*/  ISETP.GT.AND P5, PT, R3, RZ, PT ;  /* 0x000000ff0300720c */ /* 0x000fe20003fa4270 */
[----:B------:R-:W-:Y:S01]  /*1840*/  BSSY B1, `(.L_x_162) ;  /* 0x0000232000017945 */ /* 0x000fe20003800000 */
[----:B--2---:R-:W-:Y:S02]  /*1850*/  FMNMX.FTZ R7, R6, R29, !PT ;  /* 0x0000001d06077209 */ /* 0x004fe40007810000 */
[-C--:B0-----:R-:W-:Y:S02]  /*1860*/  IABS R27, R17.reuse ;  /* 0x00000011001b7213 */ /* 0x081fe40000000000 */
[----:B------:R-:W-:Y:S01]  /*1870*/  IABS R36, R17 ;  /* 0x0000001100247213 */ /* 0x000fe20000000000 */
[----:B------:R-:W0:Y:S01]  /*1880*/  SHFL.BFLY PT, R8, R7, 0x4, 0x1f ;  /* 0x0c801f0007087f89 */ /* 0x000e2200000e0000 */
[----:B------:R-:W-:Y:S03]  /*1890*/  I2F.U32.RP R26, R27 ;  /* 0x0000001b001a7306 */ /* 0x000fe60000209000 */
[----:B------:R-:W-:Y:S01]  /*18a0*/  IMAD.MOV R36, RZ, RZ, -R36 ;  /* 0x000000ffff247224 */ /* 0x000fe200078e0a24 */
[----:B0-----:R-:W-:-:S05]  /*18b0*/  FMNMX.FTZ R8, R7, R8, !PT ;  /* 0x0000000807087209 */ /* 0x001fca0007810000 */
[----:B------:R-:W0:Y:S02]  /*18c0*/  SHFL.BFLY PT, R21, R8, 0x2, 0x1f ;  /* 0x0c401f0008157f89 */ /* 0x000e2400000e0000 */
[----:B0-----:R-:W-:Y:S02]  /*18d0*/  FMNMX.FTZ R21, R8, R21, !PT ;  /* 0x0000001508157209 */ /* 0x001fe40007810000 */
[----:B------:R-:W0:Y:S03]  /*18e0*/  I2F.RP R8, R31 ;  /* 0x0000001f00087306 */ /* 0x000e260000209400 */
[----:B------:R-:W1:Y:S05]  /*18f0*/  SHFL.BFLY PT, R6, R21, 0x1, 0x1f ;  /* 0x0c201f0015067f89 */ /* 0x000e6a00000e0000 */
[----:B0-----:R-:W0:Y:S01]  /*1900*/  MUFU.RCP R8, R8 ;  /* 0x0000000800087308 */ /* 0x001e220000001000 */
[----:B-1----:R-:W-:-:S04]  /*1910*/  FMNMX.FTZ R6, R21, R6, !PT ;  /* 0x0000000615067209 */ /* 0x002fc80007810000 */
[----:B------:R-:W-:Y:S01]  /*1920*/  FSETP.NEU.FTZ.AND P0, PT, R6, -INF , PT ;  /* 0xff8000000600780b */ /* 0x000fe20003f1d000 */
[----:B0-----:R-:W-:-:S03]  /*1930*/  VIADD R34, R8, 0xffffffe ;  /* 0x0ffffffe08227836 */ /* 0x001fc60000000000 */
[----:B------:R-:W-:Y:S01]  /*1940*/  FSEL R18, R6, RZ, P0 ;  /* 0x000000ff06127208 */ /* 0x000fe20000000000 */
[----:B------:R0:W-:Y:S01]  /*1950*/  F2I.FTZ.U32.TRUNC.NTZ R35, R34 ;  /* 0x0000002200237305 */ /* 0x0001e2000021f000 */
[----:B------:R-:W-:-:S03]  /*1960*/  ISETP.GT.AND P0, PT, R2, RZ, PT ;  /* 0x000000ff0200720c */ /* 0x000fc60003f04270 */
[----:B------:R-:W-:-:S04]  /*1970*/  FADD.FTZ R30, -R18, R29 ;  /* 0x0000001d121e7221 */ /* 0x000fc80000010100 */
[----:B------:R-:W-:Y:S01]  /*1980*/  FMUL.FTZ R30, R30, 1.4426950216293334961 ;  /* 0x3fb8aa3b1e1e7820 */ /* 0x000fe20000410000 */
[----:B------:R-:W1:Y:S01]  /*1990*/  MUFU.RCP R6, R26 ;  /* 0x0000001a00067308 */ /* 0x000e620000001000 */
[----:B0-----:R-:W-:-:S07]  /*19a0*/  IMAD.MOV.U32 R34, RZ, RZ, RZ ;  /* 0x000000ffff227224 */ /* 0x001fce00078e00ff */
[----:B------:R-:W0:Y:S01]  /*19b0*/  MUFU.EX2 R30, R30 ;  /* 0x0000001e001e7308 */ /* 0x000e220000000800 */
[----:B-1----:R-:W-:Y:S01]  /*19c0*/  VIADD R38, R6, 0xffffffe ;  /* 0x0ffffffe06267836 */ /* 0x002fe20000000000 */
[----:B------:R-:W-:Y:S01]  /*19d0*/  IABS R26, R22 ;  /* 0x00000016001a7213 */ /* 0x000fe20000000000 */
[----:B------:R-:W-:-:S05]  /*19e0*/  IMAD.MOV R6, RZ, RZ, -R35 ;  /* 0x000000ffff067224 */ /* 0x000fca00078e0a23 */
[----:B------:R-:W1:Y:S01]  /*19f0*/  F2I.FTZ.U32.TRUNC.NTZ R39, R38 ;  /* 0x0000002600277305 */ /* 0x000e62000021f000 */
[----:B------:R-:W-:Y:S01]  /*1a00*/  IMAD R21, R6, R31, RZ ;  /* 0x0000001f06157224 */ /* 0x000fe200078e02ff */
[----:B------:R-:W-:Y:S01]  /*1a10*/  IABS R6, R3 ;  /* 0x0000000300067213 */ /* 0x000fe20000000000 */
[----:B0-----:R-:W0:Y:S02]  /*1a20*/  SHFL.BFLY PT, R7, R30, 0x8, 0x1f ;  /* 0x0d001f001e077f89 */ /* 0x001e2400000e0000 */
[----:B------:R-:W-:-:S04]  /*1a30*/  IMAD.HI.U32 R21, R35, R21, R34 ;  /* 0x0000001523157227 */ /* 0x000fc800078e0022 */
[----:B------:R-:W-:Y:S02]  /*1a40*/  IMAD.MOV R6, RZ, RZ, -R6 ;  /* 0x000000ffff067224 */ /* 0x000fe400078e0a06 */
[----:B------:R-:W-:-:S04]  /*1a50*/  IMAD.HI.U32 R21, R21, R26, RZ ;  /* 0x0000001a15157227 */ /* 0x000fc800078e00ff */
[----:B-1----:R-:W-:Y:S02]  /*1a60*/  IMAD.MOV R8, RZ, RZ, -R39 ;  /* 0x000000ffff087224 */ /* 0x002fe400078e0a27 */
[----:B------:R-:W-:Y:S02]  /*1a70*/  IMAD R6, R21, R6, R26 ;  /* 0x0000000615067224 */ /* 0x000fe400078e021a */
[----:B------:R-:W-:Y:S02]  /*1a80*/  IMAD R35, R8, R27, RZ ;  /* 0x0000001b08237224 */ /* 0x000fe400078e02ff */
[----:B------:R-:W-:Y:S01]  /*1a90*/  IMAD.MOV.U32 R38, RZ, RZ, RZ ;  /* 0x000000ffff267224 */ /* 0x000fe200078e00ff */
[----:B------:R-:W-:-:S03]  /*1aa0*/  ISETP.GT.U32.AND P1, PT, R31, R6, PT ;  /* 0x000000061f00720c */ /* 0x000fc60003f24070 */
[----:B------:R-:W-:-:S04]  /*1ab0*/  IMAD.HI.U32 R35, R39, R35, R38 ;  /* 0x0000002327237227 */ /* 0x000fc800078e0026 */
[----:B0-----:R-:W-:-:S05]  /*1ac0*/  FADD.FTZ R7, R30, R7 ;  /* 0x000000071e077221 */ /* 0x001fca0000010000 */
[----:B------:R-:W0:Y:S01]  /*1ad0*/  SHFL.BFLY PT, R28, R7, 0x4, 0x1f ;  /* 0x0c801f00071c7f89 */ /* 0x000e2200000e0000 */
        /* <DEDUP_REMOVED lines=102> */
[----:B------:R-:W-:Y:S05]  /*2140*/  CALL.REL.NOINC `($__internal_3_$__cuda_sm20_div_s64) ;  /* 0x0000002400847944 */ /* 0x000fea0003c00000 */
        /* <DEDUP_REMOVED lines=9> */
.L_x_166:
        /* <DEDUP_REMOVED lines=22> */
.L_x_167:
[----:B------:R-:W-:Y:S05]  /*2340*/  BSYNC B0 ;  /* 0x0000000000007941 */ /* 0x000fea0003800000 */
.L_x_165:
        /* <DEDUP_REMOVED lines=19> */
.L_x_169:
        /* <DEDUP_REMOVED lines=22> */
.L_x_170:
[----:B------:R-:W-:Y:S05]  /*25e0*/  BSYNC B0 ;  /* 0x0000000000007941 */ /* 0x000fea0003800000 */
.L_x_168:
        /* <DEDUP_REMOVED lines=11> */
[----:B------:R-:W-:Y:S05]  /*26a0*/  CALL.REL.NOINC `($__internal_3_$__cuda_sm20_div_s64) ;  /* 0x00000020002c7944 */ /* 0x000fea0003c00000 */
[----:B------:R-:W-:-:S04]  /*26b0*/  IADD3 R17, P0, RZ, -R18, RZ ;  /* 0x80000012ff117210 */ /* 0x000fc80007f1e0ff */
[----:B------:R-:W-:Y:S01]  /*26c0*/  IADD3.X R16, RZ, ~R19, RZ, P0, !PT ;  /* 0x80000013ff107210 */ /* 0x000fe200007fe4ff */
[----:B------:R-:W-:-:S04]  /*26d0*/  IMAD.WIDE.U32 R34, R5, R17, R34 ;  /* 0x0000001105227225 */ /* 0x000fc800078e0022 */
[----:B------:R-:W-:-:S04]  /*26e0*/  IMAD R16, R16, R5, RZ ;  /* 0x0000000510107224 */ /* 0x000fc800078e02ff */
[----:B------:R-:W-:-:S05]  /*26f0*/  IMAD R4, R4, R17, R16 ;  /* 0x0000001104047224 */ /* 0x000fca00078e0210 */
[----:B------:R-:W-:Y:S01]  /*2700*/  IADD3 R4, R35, R4, RZ ;  /* 0x0000000423047210 */ /* 0x000fe20007ffe0ff */
[----:B------:R-:W-:Y:S05]  /*2710*/  BRA `(.L_x_173) ;  /* 0x0000000000587947 */ /* 0x000fea0003800000 */
.L_x_172:
        /* <DEDUP_REMOVED lines=22> */
.L_x_173:
[----:B------:R-:W-:Y:S05]  /*2880*/  BSYNC B0 ;  /* 0x0000000000007941 */ /* 0x000fea0003800000 */
.L_x_171:
        /* <DEDUP_REMOVED lines=38> */
[----:B------:R-:W-:Y:S05]  /*2af0*/  CALL.REL.NOINC `($__internal_3_$__cuda_sm20_div_s64) ;  /* 0x0000001c00187944 */ /* 0x000fea0003c00000 */
        /* <DEDUP_REMOVED lines=12> */
.L_x_175:
        /* <DEDUP_REMOVED lines=23> */
.L_x_176:
[----:B------:R-:W-:Y:S05]  /*2d30*/  BSYNC B0 ;  /* 0x0000000000007941 */ /* 0x000fea0003800000 */
.L_x_174:
        /* <DEDUP_REMOVED lines=18> */
.L_x_178:
        /* <DEDUP_REMOVED lines=22> */
.L_x_179:
[----:B------:R-:W-:Y:S05]  /*2fc0*/  BSYNC B0 ;  /* 0x0000000000007941 */ /* 0x000fea0003800000 */
.L_x_177:
        /* <DEDUP_REMOVED lines=20> */
.L_x_181:
        /* <DEDUP_REMOVED lines=23> */
.L_x_182:
[----:B------:R-:W-:Y:S05]  /*3280*/  BSYNC B0 ;  /* 0x0000000000007941 */ /* 0x000fea0003800000 */
.L_x_180:
        /* <DEDUP_REMOVED lines=26> */
[----:B------:R-:W-:Y:S05]  /*3430*/  CALL.REL.NOINC `($__internal_3_$__cuda_sm20_div_s64) ;  /* 0x0000001000c87944 */ /* 0x000fea0003c00000 */
        /* <DEDUP_REMOVED lines=12> */
.L_x_184:
        /* <DEDUP_REMOVED lines=23> */
.L_x_185:
[----:B------:R-:W-:Y:S05]  /*3670*/  BSYNC B0 ;  /* 0x0000000000007941 */ /* 0x000fea0003800000 */
.L_x_183:
        /* <DEDUP_REMOVED lines=29> */
.L_x_187:
        /* <DEDUP_REMOVED lines=23> */
.L_x_188:
[----:B------:R-:W-:Y:S05]  /*39c0*/  BSYNC B0 ;  /* 0x0000000000007941 */ /* 0x000fea0003800000 */
.L_x_186:
        /* <DEDUP_REMOVED lines=21> */
.L_x_164:
[----:B------:R-:W-:Y:S02]  /*3b20*/  ULDC.64 UR4, c[0x0][0x2b0] ;  /* 0x0000ac0000047ab9 */ /* 0x000fe40000000a00 */
[----:B------:R-:W-:-:S04]  /*3b30*/  LEA R2, P0, R30, UR4, 0x2 ;  /* 0x000000041e027c11 */ /* 0x000fc8000f8010ff */
[----:B------:R-:W-:-:S05]  /*3b40*/  LEA.HI.X R3, R30, UR5, R31, 0x2, P0 ;  /* 0x000000051e037c11 */ /* 0x000fca00080f141f */
[----:B------:R0:W-:Y:S04]  /*3b50*/  STG.E desc[UR8][R2.64], R28 ;  /* 0x0000001c02007986 */ /* 0x0001e8000c101908 */
.L_x_163:
[----:B------:R-:W-:Y:S05]  /*3b60*/  BSYNC B1 ;  /* 0x0000000000017941 */ /* 0x000fea0003800000 */
.L_x_162:
[----:B------:R-:W2:Y:S01]  /*3b70*/  S2R R5, SR_TID.X ;  /* 0x0000000000057919 */ /* 0x000ea20000002100 */
[----:B01----:R-:W0:Y:S01]  /*3b80*/  LDC R2, c[0x0][0x3c4] ;  /* 0x0000f100ff027b82 */ /* 0x003e220000000800 */
[----:B------:R-:W-:Y:S01]  /*3b90*/  BSSY B0, `(.L_x_189) ;  /* 0x0000013000007945 */ /* 0x000fe20003800000 */
[----:B--2---:R-:W-:-:S04]  /*3ba0*/  SHF.R.S32.HI R24, RZ, 0x1f, R5 ;  /* 0x0000001fff187819 */ /* 0x004fc80000011405 */
[CC--:B------:R-:W-:Y:S02]  /*3bb0*/  LEA.HI R4, R24.reuse, R5.reuse, RZ, 0x4 ;  /* 0x0000000518047211 */ /* 0x0c0fe400078f20ff */
[----:B------:R-:W-:Y:S02]  /*3bc0*/  LEA.HI R24, R24, R5, RZ, 0x5 ;  /* 0x0000000518187211 */ /* 0x000fe400078f28ff */
[----:B------:R-:W-:-:S05]  /*3bd0*/  LOP3.LUT R0, R4, 0xfffffff0, RZ, 0xc0, !PT ;  /* 0xfffffff004007812 */ /* 0x000fca00078ec0ff */
[----:B------:R-:W-:-:S05]  /*3be0*/  IMAD.IADD R3, R5, 0x1, -R0 ;  /* 0x0000000105037824 */ /* 0x000fca00078e0a00 */
[----:B0-----:R-:W-:-:S04]  /*3bf0*/  ISETP.GE.AND P0, PT, R3, R2, PT ;  /* 0x000000020300720c */ /* 0x001fc80003f06270 */
[----:B------:R-:W-:-:S13]  /*3c00*/  ISETP.GT.OR P0, PT, R5, 0x3f, P0 ;  /* 0x0000003f0500780c */ /* 0x000fda0000704670 */
[----:B------:R-:W-:Y:S05]  /*3c10*/  @P0 BRA `(.L_x_190) ;  /* 0x0000000000280947 */ /* 0x000fea0003800000 */
        /* <DEDUP_REMOVED lines=10> */
.L_x_190:
[----:B------:R-:W-:Y:S05]  /*3cc0*/  BSYNC B0 ;  /* 0x0000000000007941 */ /* 0x000fea0003800000 */
.L_x_189:
[----:B------:R-:W-:Y:S01]  /*3cd0*/  BAR.SYNC.DEFER_BLOCKING 0x0 ;  /* 0x0000000000007b1d */ /* 0x000fe20000010000 */
[----:B------:R-:W-:Y:S02]  /*3ce0*/  ISETP.GE.AND P0, PT, R2, 0x1, PT ;  /* 0x000000010200780c */ /* 0x000fe40003f06270 */
[----:B0-----:R-:W-:Y:S02]  /*3cf0*/  CS2R R6, SRZ ;  /* 0x0000000000067805 */ /* 0x001fe4000001ff00 */
[----:B------:R-:W-:Y:S01]  /*3d00*/  LOP3.LUT R0, R24, 0x3fffffe0, RZ, 0xc0, !PT ;  /* 0x3fffffe018007812 */ /* 0x000fe200078ec0ff */
[----:B------:R-:W-:Y:S01]  /*3d10*/  IMAD.MOV.U32 R9, RZ, RZ, RZ ;  /* 0x000000ffff097224 */ /* 0x000fe200078e00ff */
[----:B------:R-:W-:Y:S02]  /*3d20*/  CS2R R2, SRZ ;  /* 0x0000000000027805 */ /* 0x000fe4000001ff00 */
[----:B------:R-:W-:Y:S01]  /*3d30*/  SHF.R.S32.HI R24, RZ, 0x5, R24 ;  /* 0x00000005ff187819 */ /* 0x000fe20000011418 */
[----:B------:R-:W-:Y:S01]  /*3d40*/  IMAD.IADD R25, R5, 0x1, -R0 ;  /* 0x0000000105197824 */ /* 0x000fe200078e0a00 */
[----:B------:R-:W-:Y:S01]  /*3d50*/  CS2R R4, SRZ ;  /* 0x0000000000047805 */ /* 0x000fe2000001ff00 */
[----:B------:R-:W-:-:S02]  /*3d60*/  IMAD.MOV.U32 R0, RZ, RZ, RZ ;  /* 0x000000ffff007224 */ /* 0x000fc400078e00ff */
[----:B------:R-:W-:-:S04]  /*3d70*/  IMAD.SHL.U32 R25, R25, 0x4, RZ ;  /* 0x0000000419197824 */ /* 0x000fc800078e00ff */
[----:B------:R-:W-:Y:S01]  /*3d80*/  VIADD R23, R25, 0x80 ;  /* 0x0000008019177836 */ /* 0x000fe20000000000 */
[----:B------:R-:W-:Y:S06]  /*3d90*/  @!P0 BRA `(.L_x_191) ;  /* 0x0000000000e08947 */ /* 0x000fec0003800000 */
        /* <DEDUP_REMOVED lines=26> */
.L_x_194:
[----:B---3--:R-:W-:Y:S01]  /*3f40*/  MOV R29, R21 ;  /* 0x00000015001d7202 */ /* 0x008fe20000000f00 */
[----:B------:R-:W0:Y:S01]  /*3f50*/  LDC R11, c[0x0][0x3c4] ;  /* 0x0000f100ff0b7b82 */ /* 0x000e220000000800 */
[----:B------:R1:W2:Y:S01]  /*3f60*/  LDS R8, [R10] ;  /* 0x000000000a087984 */ /* 0x0002a20000000800 */
[----:B------:R-:W-:Y:S01]  /*3f70*/  UIADD3 UR5, UR5, 0x1, URZ ;  /* 0x0000000105057890 */ /* 0x000fe2000fffe03f */
[----:B------:R-:W-:Y:S01]  /*3f80*/  IMAD.MOV.U32 R28, RZ, RZ, R22 ;  /* 0x000000ffff1c7224 */ /* 0x000fe200078e0016 */
[----:B------:R-:W-:Y:S04]  /*3f90*/  BSSY B0, `(.L_x_192) ;  /* 0x000000c000007945 */ /* 0x000fe80003800000 */
[----:B------:R-:W-:Y:S01]  /*3fa0*/  IADD3 R22, P0, R26, R28, RZ ;  /* 0x0000001c1a167210 */ /* 0x000fe20007f1e0ff */
[----:B------:R-:W-:Y:S01]  /*3fb0*/  @!UPT UIADD3 URZ, URZ, URZ, URZ ;  /* 0x0000003f3f3ff290 */ /* 0x000fe2000fffe03f */
[----:B------:R-:W-:Y:S11]  /*3fc0*/  @P3 BRA `(.L_x_193) ;  /* 0x0000000000203947 */ /* 0x000ff60003800000 */
        /* <DEDUP_REMOVED lines=8> */
.L_x_193:
[----:B------:R-:W-:Y:S05]  /*4050*/  BSYNC B0 ;  /* 0x0000000000007941 */ /* 0x000fea0003800000 */
.L_x_192:
[----:B------:R-:W-:Y:S01]  /*4060*/  IADD3.X R21, R27, R29, RZ, P0, !PT ;  /* 0x0000001d1b157210 */ /* 0x000fe200007fe4ff */
        /* <DEDUP_REMOVED lines=11> */
.L_x_191:
        /* <DEDUP_REMOVED lines=100> */
        .weak           $__internal_3_$__cuda_sm20_div_s64
        .type           $__internal_3_$__cuda_sm20_div_s64,@function
        .size           $__internal_3_$__cuda_sm20_div_s64,(.L_x_8841 - $__internal_3_$__cuda_sm20_div_s64)
$__internal_3_$__cuda_sm20_div_s64:
        /* <DEDUP_REMOVED lines=82> */
[----:B------:R-:W-:Y:S05]  /*4c80*/  RET.REL.NODEC R24 `(_ZN5flash32flash_fwd_splitkv_combine_kernelI23Flash_fwd_kernel_traitsILi256ELi64ELi64ELi4ELb0ELb0EN7cutlass6half_tE19Flash_kernel_traitsILi256ELi64ELi64ELi4ES3_EELi4ELi4ELb0EEEvNS_16Flash_fwd_paramsE) ;  /* 0xffffffb018dc7950 */ /* 0x000fea0003c3ffff */
.L_x_195:
        /* <DEDUP_REMOVED lines=15> */
.L_x_8841:


//--------------------- .text._ZN5flash32flash_fwd_splitkv_combine_kernelI23Flash_fwd_kernel_traitsILi256ELi64ELi64ELi4ELb0ELb0EN7cutlass6half_tE19Flash_kernel_traitsILi256ELi64ELi64ELi4ES3_EELi4ELi3ELb0EEEvNS_16Flash_fwd_paramsE --------------------------
	.section	.text._ZN5flash32flash_fwd_splitkv_combine_kernelI23Flash_fwd_kernel_traitsILi256ELi64ELi64ELi4ELb0ELb0EN7cutlass6half_tE19Flash_kernel_traitsILi256ELi64ELi64ELi4ES3_EELi4ELi3ELb0EEEvNS_16Flash_fwd_paramsE,"ax",@progbits
	.align	128
        .global         _ZN5flash32flash_fwd_splitkv_combine_kernelI23Flash_fwd_kernel_traitsILi256ELi64ELi64ELi4ELb0ELb0EN7cutlass6half_tE19Flash_kernel_traitsILi256ELi64ELi64ELi4ES3_EELi4ELi3ELb0EEEvNS_16Flash_fwd_paramsE
        .type           _ZN5flash32flash_fwd_splitkv_combine_kernelI23Flash_fwd_kernel_traitsILi256ELi64ELi64ELi4ELb0ELb0EN7cutlass6half_tE19Flash_kernel_traitsILi256ELi64ELi64ELi4ES3_EELi4ELi3ELb0EEEvNS_16Flash_fwd_paramsE,@function
        .size           _ZN5flash32flash_fwd_splitkv_combine_kernelI23Flash_fwd_kernel_traitsILi256ELi64ELi64ELi4ELb0ELb0EN7cutlass6half_tE19Flash_kernel_traitsILi256ELi64ELi64ELi4ES3_EELi4ELi3ELb0EEEvNS_16Flash_fwd_paramsE,(.L_x_8842 - _ZN5flash32flash_fwd_splitkv_combine_kernelI23Flash_fwd_kernel_traitsILi256ELi64ELi64ELi4ELb0ELb0EN7cutlass6half_tE19Flash_kernel_traitsILi256ELi64ELi64ELi4ES3_EELi4ELi3ELb0EEEvNS_16Flash_fwd_paramsE)
        .other          _ZN5flash32flash_fwd_splitkv_combine_kernelI23Flash_fwd_kernel_traitsILi256ELi64ELi64ELi4ELb0ELb0EN7cutlass6half_tE19Flash_kernel_traitsILi256ELi64ELi64ELi4ES3_EELi4ELi3ELb0EEEvNS_16Flash_fwd_paramsE,@"STO_CUDA_ENTRY STV_DEFAULT"
_ZN5flash32flash_fwd_splitkv_combine_kernelI23Flash_fwd_kernel_traitsILi256ELi64ELi64ELi4ELb0ELb0EN7cutlass6half_tE19Flash_kernel_traitsILi256ELi64ELi64ELi4ES3_EELi4ELi3ELb0EEEvNS_16Flash_fwd_paramsE:
.text._ZN5flash32flash_fwd_splitkv_combine_kernelI23Flash_fwd_kernel_traitsILi256ELi64ELi64ELi4ELb0ELb0EN7cutlass6half_tE19Flash_kernel_traitsILi256ELi64ELi64ELi4ES3_EELi4ELi3ELb0EEEvNS_16Flash_fwd_paramsE:
        /* <DEDUP_REMOVED lines=23> */
[----:B------:R-:W-:Y:S05]  /*0170*/  CALL.REL.NOINC `($__internal_4_$__cuda_sm20_div_s64) ;  /* 0x0000004400687944 */ /* 0x000fea0003c00000 */
[----:B------:R-:W-:Y:S05]  /*0180*/  BRA `(.L_x_197) ;  /* 0x00000000004c7947 */ /* 0x000fea0003800000 */
.L_x_196:
        /* <DEDUP_REMOVED lines=19> */
.L_x_197:
        /* <DEDUP_REMOVED lines=12> */
[----:B------:R-:W-:Y:S05]  /*0380*/  CALL.REL.NOINC `($__internal_4_$__cuda_sm20_div_s64) ;  /* 0x0000004000e47944 */ /* 0x000fea0003c00000 */
[----:B------:R-:W-:Y:S02]  /*0390*/  MOV R8, R18 ;  /* 0x0000001200087202 */ /* 0x000fe40000000f00 */
[----:B------:R-:W-:Y:S01]  /*03a0*/  MOV R9, R19 ;  /* 0x0000001300097202 */ /* 0x000fe20000000f00 */
[----:B------:R-:W-:Y:S05]  /*03b0*/  BRA `(.L_x_200) ;  /* 0x00000000004c7947 */ /* 0x000fea0003800000 */
.L_x_199:
        /* <DEDUP_REMOVED lines=19> */
.L_x_200:
[----:B------:R-:W-:Y:S05]  /*04f0*/  BSYNC B0 ;  /* 0x0000000000007941 */ /* 0x000fea0003800000 */
.L_x_198:
        /* <DEDUP_REMOVED lines=42> */
.L_x_202:
        /* <DEDUP_REMOVED lines=19> */
.L_x_203:
[----:B------:R-:W-:Y:S05]  /*08d0*/  BSYNC B0 ;  /* 0x0000000000007941 */ /* 0x000fea0003800000 */
.L_x_201:
        /* <DEDUP_REMOVED lines=74> */
[----:B------:R-:W-:Y:S02]  /*0d80*/  MOV R32, R18 ;  /* 0x0000001200207202 */ /* 0x000fe40000000f00 */
[----:B------:R-:W-:Y:S01]  /*0d90*/  MOV R33, R19 ;  /* 0x0000001300217202 */ /* 0x000fe20000000f00 */
[----:B------:R-:W-:Y:S05]  /*0da0*/  BRA `(.L_x_206) ;  /* 0x00000000004c7947 */ /* 0x000fea0003800000 */
.L_x_205:
        /* <DEDUP_REMOVED lines=19> */
.L_x_206:
[----:B------:R-:W-:Y:S05]  /*0ee0*/  BSYNC B0 ;  /* 0x0000000000007941 */ /* 0x000fea0003800000 */
.L_x_204:
        /* <DEDUP_REMOVED lines=43> */
.L_x_208:
        /* <DEDUP_REMOVED lines=19> */
.L_x_209:
[----:B------:R-:W-:Y:S05]  /*12d0*/  BSYNC B0 ;  /* 0x0000000000007941 */ /* 0x000fea0003800000 */
.L_x_207:
        /* <DEDUP_REMOVED lines=67> */
.L_x_211:
[----:B------:R-:W-:Y:S05]  /*1710*/  BSYNC B0 ;  /* 0x0000000000007941 */ /* 0x000fea0003800000 */
.L_x_210:
        /* <DEDUP_REMOVED lines=14> */
.L_x_213:
[----:B------:R-:W-:Y:S05]  /*1800*/  BSYNC B0 ;  /* 0x0000000000007941 */ /* 0x000fea0003800000 */
.L_x_212:
[----:B--23--:R-:W2:Y:S01]  /*1810*/  SHFL.BFLY PT, R6, R29, 0x4, 0x1f ;  /* 0x0c801f001d067f89 */ /* 0x00cea200000e0000 */
[----:B-1----:R-:W0:Y:S01]  /*1820*/  LDC R17, c[0x0][0x270] ;  /* 0x00009c00ff117b82 */ /* 0x002e220000000800 */
[----:B------:R-:W1:Y:S01]  /*1830*/  I2F.RP R21, R31 ;  /* 0x0000001f00157306 */ /* 0x000e620000209400 */
[----:B------:R-:W-:Y:S01]  /*1840*/  IMAD.MOV.U32 R34, RZ, RZ, RZ ;  /* 0x000000ffff227224 */ /* 0x000fe200078e00ff */
[----:B------:R-:W-:Y:S01]  /*1850*/  ISETP.GT.AND P5, PT, R3, RZ, PT ;  /* 0x000000ff0300720c */ /* 0x000fe20003fa4270 */
[----:B------:R-:W-:Y:S05]  /*1860*/  BSSY B1, `(.L_x_214) ;  /* 0x000022c000017945 */ /* 0x000fea0003800000 */
[----:B-1----:R-:W1:Y:S01]  /*1870*/  MUFU.RCP R8, R21 ;  /* 0x0000001500087308 */ /* 0x002e620000001000 */
[----:B--2---:R-:W-:-:S02]  /*1880*/  FMNMX.FTZ R6, R6, R29, !PT ;  /* 0x0000001d06067209 */ /* 0x004fc40007810000 */
[-C--:B0-----:R-:W-:Y:S02]  /*1890*/  IABS R27, R17.reuse ;  /* 0x00000011001b7213 */ /* 0x081fe40000000000 */
[----:B------:R-:W-:Y:S01]  /*18a0*/  IABS R36, R17 ;  /* 0x0000001100247213 */ /* 0x000fe20000000000 */
[----:B------:R-:W0:Y:S02]  /*18b0*/  SHFL.BFLY PT, R35, R6, 0x2, 0x1f ;  /* 0x0c401f0006237f89 */ /* 0x000e2400000e0000 */
[----:B------:R-:W2:Y:S02]  /*18c0*/  I2F.U32.RP R26, R27 ;  /* 0x0000001b001a7306 */ /* 0x000ea40000209000 */
[----:B------:R-:W-:Y:S02]  /*18d0*/  IMAD.MOV R36, RZ, RZ, -R36 ;  /* 0x000000ffff247224 */ /* 0x000fe400078e0a24 */
[----:B-1----:R-:W-:Y:S01]  /*18e0*/  VIADD R8, R8, 0xffffffe ;  /* 0x0ffffffe08087836 */ /* 0x002fe20000000000 */
[----:B0-----:R-:W-:-:S03]  /*18f0*/  FMNMX.FTZ R35, R6, R35, !PT ;  /* 0x0000002306237209 */ /* 0x001fc60007810000 */
[----:B--2---:R-:W0:Y:S02]  /*1900*/  MUFU.RCP R6, R26 ;  /* 0x0000001a00067308 */ /* 0x004e240000001000 */
[----:B------:R-:W1:Y:S01]  /*1910*/  SHFL.BFLY PT, R18, R35, 0x1, 0x1f ;  /* 0x0c201f0023127f89 */ /* 0x000e6200000e0000 */
[----:B0-----:R-:W-:Y:S01]  /*1920*/  VIADD R38, R6, 0xffffffe ;  /* 0x0ffffffe06267836 */ /* 0x001fe20000000000 */
[----:B------:R-:W-:-:S04]  /*1930*/  IABS R26, R22 ;  /* 0x00000016001a7213 */ /* 0x000fc80000000000 */
[----:B------:R0:W-:Y:S01]  /*1940*/  F2I.FTZ.U32.TRUNC.NTZ R39, R38 ;  /* 0x0000002600277305 */ /* 0x0001e2000021f000 */
[----:B-1----:R-:W-:-:S07]  /*1950*/  FMNMX.FTZ R18, R35, R18, !PT ;  /* 0x0000001223127209 */ /* 0x002fce0007810000 */
[----:B------:R-:W1:Y:S01]  /*1960*/  F2I.FTZ.U32.TRUNC.NTZ R35, R8 ;  /* 0x0000000800237305 */ /* 0x000e62000021f000 */
[----:B------:R-:W-:-:S04]  /*1970*/  FSETP.NEU.FTZ.AND P0, PT, R18, -INF , PT ;  /* 0xff8000001200780b */ /* 0x000fc80003f1d000 */
[----:B------:R-:W-:Y:S01]  /*1980*/  FSEL R18, R18, RZ, P0 ;  /* 0x000000ff12127208 */ /* 0x000fe20000000000 */
[----:B0-----:R-:W-:Y:S01]  /*1990*/  IMAD.MOV.U32 R38, RZ, RZ, RZ ;  /* 0x000000ffff267224 */ /* 0x001fe200078e00ff */
[----:B------:R-:W-:-:S03]  /*19a0*/  ISETP.GT.AND P0, PT, R2, RZ, PT ;  /* 0x000000ff0200720c */ /* 0x000fc60003f04270 */
[----:B------:R-:W-:-:S04]  /*19b0*/  FADD.FTZ R7, -R18, R29 ;  /* 0x0000001d12077221 */ /* 0x000fc80000010100 */
[----:B------:R-:W-:Y:S01]  /*19c0*/  FMUL.FTZ R7, R7, 1.4426950216293334961 ;  /* 0x3fb8aa3b07077820 */ /* 0x000fe20000410000 */
[----:B-1----:R-:W-:Y:S02]  /*19d0*/  IMAD.MOV R6, RZ, RZ, -R35 ;  /* 0x000000ffff067224 */ /* 0x002fe400078e0a23 */
[----:B------:R-:W-:Y:S02]  /*19e0*/  IMAD.MOV R8, RZ, RZ, -R39 ;  /* 0x000000ffff087224 */ /* 0x000fe400078e0a27 */
[----:B------:R-:W-:Y:S01]  /*19f0*/  IMAD R21, R6, R31, RZ ;  /* 0x0000001f06157224 */ /* 0x000fe200078e02ff */
[----:B------:R-:W0:Y:S01]  /*1a00*/  MUFU.EX2 R7, R7 ;  /* 0x0000000700077308 */ /* 0x000e220000000800 */
[----:B------:R-:W-:Y:S02]  /*1a10*/  IABS R6, R3 ;  /* 0x0000000300067213 */ /* 0x000fe40000000000 */
[----:B------:R-:W-:-:S04]  /*1a20*/  IMAD.HI.U32 R21, R35, R21, R34 ;  /* 0x0000001523157227 */ /* 0x000fc800078e0022 */
[----:B------:R-:W-:Y:S02]  /*1a30*/  IMAD.MOV R6, RZ, RZ, -R6 ;  /* 0x000000ffff067224 */ /* 0x000fe400078e0a06 */
[----:B------:R-:W-:-:S04]  /*1a40*/  IMAD.HI.U32 R21, R21, R26, RZ ;  /* 0x0000001a15157227 */ /* 0x000fc800078e00ff */
[----:B------:R-:W-:Y:S02]  /*1a50*/  IMAD R6, R21, R6, R26 ;  /* 0x0000000615067224 */ /* 0x000fe400078e021a */
[----:B------:R-:W-:Y:S01]  /*1a60*/  IMAD R35, R8, R27, RZ ;  /* 0x0000001b08237224 */ /* 0x000fe200078e02ff */
[----:B0-----:R-:W0:Y:S02]  /*1a70*/  SHFL.BFLY PT, R28, R7, 0x4, 0x1f ;  /* 0x0c801f00071c7f89 */ /* 0x001e2400000e0000 */
[----:B------:R-:W-:Y:S01]  /*1a80*/  ISETP.GT.U32.AND P1, PT, R31, R6, PT ;  /* 0x000000061f00720c */ /* 0x000fe20003f24070 */
[----:B------:R-:W-:-:S12]  /*1a90*/  IMAD.HI.U32 R35, R39, R35, R38 ;  /* 0x0000002327237227 */ /* 0x000fd800078e0026 */
[----:B------:R-:W-:Y:S02]  /*1aa0*/  @!P1 IMAD.IADD R6, R6, 0x1, -R31 ;  /* 0x0000000106069824 */ /* 0x000fe400078e0a1f */
[----:B------:R-:W-:Y:S01]  /*1ab0*/  @!P1 VIADD R21, R21, 0x1 ;  /* 0x0000000115159836 */ /* 0x000fe20000000000 */
[----:B------:R-:W-:Y:S02]  /*1ac0*/  ISETP.NE.AND P1, PT, R3, RZ, PT ;  /* 0x000000ff0300720c */ /* 0x000fe40003f25270 */
[----:B------:R-:W-:Y:S02]  /*1ad0*/  ISETP.GE.U32.AND P4, PT, R6, R31, PT ;  /* 0x0000001f0600720c */ /* 0x000fe40003f86070 */
[----:B------:R-:W-:Y:S01]  /*1ae0*/  SHF.R.S32.HI R6, RZ, 0x1f, R2 ;  /* 0x0000001fff067819 */ /* 0x000fe20000011402 */
[----:B0-----:R-:W-:Y:S01]  /*1af0*/  FADD.FTZ R28, R7, R28 ;  /* 0x0000001c071c7221 */ /* 0x001fe20000010000 */
[----:B------:R-:W-:Y:S02]  /*1b00*/  IABS R7, R4 ;  /* 0x0000000400077213 */ /* 0x000fe40000000000 */
[----:B------:R-:W-:-:S02]  /*1b10*/  LOP3.LUT R4, R4, R17, RZ, 0x3c, !PT ;  /* 0x0000001104047212 */ /* 0x000fc400078e3cff */
        /* <DEDUP_REMOVED lines=9> */
[----:B------:R-:W-:Y:S01]  /*1bb0*/  ISETP.GT.U32.AND P2, PT, R27, R36, PT ;  /* 0x000000241b00720c */ /* 0x000fe20003f44070 */
[----:B------:R-:W-:Y:S01]  /*1bc0*/  @P4 VIADD R21, R21, 0x1 ;  /* 0x0000000115154836 */ /* 0x000fe20000000000 */
        /* <DEDUP_REMOVED lines=83> */
[----:B------:R-:W-:Y:S05]  /*2100*/  CALL.REL.NOINC `($__internal_4_$__cuda_sm20_div_s64) ;  /* 0x0000002400847944 */ /* 0x000fea0003c00000 */
        /* <DEDUP_REMOVED lines=9> */
.L_x_218:
        /* <DEDUP_REMOVED lines=22> */
.L_x_219:
[----:B------:R-:W-:Y:S05]  /*2300*/  BSYNC B0 ;  /* 0x0000000000007941 */ /* 0x000fea0003800000 */
.L_x_217:
        /* <DEDUP_REMOVED lines=19> */
.L_x_221:
        /* <DEDUP_REMOVED lines=22> */
.L_x_222:
[----:B------:R-:W-:Y:S05]  /*25a0*/  BSYNC B0 ;  /* 0x0000000000007941 */ /* 0x000fea0003800000 */
.L_x_220:
        /* <DEDUP_REMOVED lines=11> */
[----:B------:R-:W-:Y:S05]  /*2660*/  CALL.REL.NOINC `($__internal_4_$__cuda_sm20_div_s64) ;  /* 0x00000020002c7944 */ /* 0x000fea0003c00000 */
[----:B------:R-:W-:-:S04]  /*2670*/  IADD3 R17, P0, RZ, -R18, RZ ;  /* 0x80000012ff117210 */ /* 0x000fc80007f1e0ff */
[----:B------:R-:W-:Y:S01]  /*2680*/  IADD3.X R16, RZ, ~R19, RZ, P0, !PT ;  /* 0x80000013ff107210 */ /* 0x000fe200007fe4ff */
[----:B------:R-:W-:-:S04]  /*2690*/  IMAD.WIDE.U32 R34, R5, R17, R34 ;  /* 0x0000001105227225 */ /* 0x000fc800078e0022 */
[----:B------:R-:W-:-:S04]  /*26a0*/  IMAD R16, R16, R5, RZ ;  /* 0x0000000510107224 */ /* 0x000fc800078e02ff */
[----:B------:R-:W-:-:S05]  /*26b0*/  IMAD R4, R4, R17, R16 ;  /* 0x0000001104047224 */ /* 0x000fca00078e0210 */
[----:B------:R-:W-:Y:S01]  /*26c0*/  IADD3 R4, R35, R4, RZ ;  /* 0x0000000423047210 */ /* 0x000fe20007ffe0ff */
[----:B------:R-:W-:Y:S05]  /*26d0*/  BRA `(.L_x_225) ;  /* 0x0000000000587947 */ /* 0x000fea0003800000 */
.L_x_224:
        /* <DEDUP_REMOVED lines=22> */
.L_x_225:
[----:B------:R-:W-:Y:S05]  /*2840*/  BSYNC B0 ;  /* 0x0000000000007941 */ /* 0x000fea0003800000 */
.L_x_223:
        /* <DEDUP_REMOVED lines=38> */
[----:B------:R-:W-:Y:S05]  /*2ab0*/  CALL.REL.NOINC `($__internal_4_$__cuda_sm20_div_s64) ;  /* 0x0000001c00187944 */ /* 0x000fea0003c00000 */
        /* <DEDUP_REMOVED lines=12> */
.L_x_227:
        /* <DEDUP_REMOVED lines=23> */
.L_x_228:
[----:B------:R-:W-:Y:S05]  /*2cf0*/  BSYNC B0 ;  /* 0x0000000000007941 */ /* 0x000fea0003800000 */
.L_x_226:
        /* <DEDUP_REMOVED lines=18> */
.L_x_230:
        /* <DEDUP_REMOVED lines=22> */
.L_x_231:
[----:B------:R-:W-:Y:S05]  /*2f80*/  BSYNC B0 ;  /* 0x0000000000007941 */ /* 0x000fea0003800000 */
.L_x_229:
        /* <DEDUP_REMOVED lines=20> */
.L_x_233:
        /* <DEDUP_REMOVED lines=23> */
.L_x_234:
[----:B------:R-:W-:Y:S05]  /*3240*/  BSYNC B0 ;  /* 0x0000000000007941 */ /* 0x000fea0003800000 */
.L_x_232:
        /* <DEDUP_REMOVED lines=26> */
[----:B------:R-:W-:Y:S05]  /*33f0*/  CALL.REL.NOINC `($__internal_4_$__cuda_sm20_div_s64) ;  /* 0x0000001000c87944 */ /* 0x000fea0003c00000 */
        /* <DEDUP_REMOVED lines=12> */
.L_x_236:
        /* <DEDUP_REMOVED lines=23> */
.L_x_237:
[----:B------:R-:W-:Y:S05]  /*3630*/  BSYNC B0 ;  /* 0x0000000000007941 */ /* 0x000fea0003800000 */
.L_x_235:
        /* <DEDUP_REMOVED lines=29> */
.L_x_239:
        /* <DEDUP_REMOVED lines=23> */
.L_x_240:
[----:B------:R-:W-:Y:S05]  /*3980*/  BSYNC B0 ;  /* 0x0000000000007941 */ /* 0x000fea0003800000 */
.L_x_238:
        /* <DEDUP_REMOVED lines=21> */
.L_x_216:
[----:B------:R-:W-:Y:S02]  /*3ae0*/  ULDC.64 UR4, c[0x0][0x2b0] ;  /* 0x0000ac0000047ab9 */ /* 0x000fe40000000a00 */
[----:B------:R-:W-:-:S04]  /*3af0*/  LEA R2, P0, R30, UR4, 0x2 ;  /* 0x000000041e027c11 */ /* 0x000fc8000f8010ff */
[----:B------:R-:W-:-:S05]  /*3b00*/  LEA.HI.X R3, R30, UR5, R31, 0x2, P0 ;  /* 0x000000051e037c11 */ /* 0x000fca00080f141f */
[----:B------:R0:W-:Y:S04]  /*3b10*/  STG.E desc[UR8][R2.64], R28 ;  /* 0x0000001c02007986 */ /* 0x0001e8000c101908 */
.L_x_215:
[----:B------:R-:W-:Y:S05]  /*3b20*/  BSYNC B1 ;  /* 0x0000000000017941 */ /* 0x000fea0003800000 */
.L_x_214:
        /* <DEDUP_REMOVED lines=21> */
.L_x_242:
[----:B------:R-:W-:Y:S05]  /*3c80*/  BSYNC B0 ;  /* 0x0000000000007941 */ /* 0x000fea0003800000 */
.L_x_241:
        /* <DEDUP_REMOVED lines=39> */
.L_x_246:
        /* <DEDUP_REMOVED lines=17> */
.L_x_245:
[----:B------:R-:W-:Y:S05]  /*4010*/  BSYNC B0 ;  /* 0x0000000000007941 */ /* 0x000fea0003800000 */
.L_x_244:
        /* <DEDUP_REMOVED lines=12> */
.L_x_243:
        /* <DEDUP_REMOVED lines=100> */
        .weak           $__internal_4_$__cuda_sm20_div_s64
        .type           $__internal_4_$__cuda_sm20_div_s64,@function
        .size           $__internal_4_$__cuda_sm20_div_s64,(.L_x_8842 - $__internal_4_$__cuda_sm20_div_s64)
$__internal_4_$__cuda_sm20_div_s64:
        /* <DEDUP_REMOVED lines=82> */
[----:B------:R-:W-:Y:S05]  /*4c40*/  RET.REL.NODEC R24 `(_ZN5flash32flash_fwd_splitkv_combine_kernelI23Flash_fwd_kernel_traitsILi256ELi64ELi64ELi4ELb0ELb0EN7cutlass6half_tE19Flash_kernel_traitsILi256ELi64ELi64ELi4ES3_EELi4ELi3ELb0EEEvNS_16Flash_fwd_paramsE) ;  /* 0xffffffb018ec7950 */ /* 0x000fea0003c3ffff */
.L_x_247:
        /* <DEDUP_REMOVED lines=11> */
.L_x_8842:


//--------------------- .text._ZN5flash32flash_fwd_splitkv_combine_kernelI23Flash_fwd_kernel_traitsILi256ELi64ELi64ELi4ELb0ELb0EN7cutlass6half_tE19Flash_kernel_traitsILi256ELi64ELi64ELi4ES3_EELi4ELi2ELb0EEEvNS_16Flash_fwd_paramsE --------------------------
	.section	.text._ZN5flash32flash_fwd_splitkv_combine_kernelI23Flash_fwd_kernel_traitsILi256ELi64ELi64ELi4ELb0ELb0EN7cutlass6half_tE19Flash_kernel_traitsILi256ELi64ELi64ELi4ES3_EELi4ELi2ELb0EEEvNS_16Flash_fwd_paramsE,"ax",@progbits
	.align	128
        .global         _ZN5flash32flash_fwd_splitkv_combine_kernelI23Flash_fwd_kernel_traitsILi256ELi64ELi64ELi4ELb0ELb0EN7cutlass6half_tE19Flash_kernel_traitsILi256ELi64ELi64ELi4ES3_EELi4ELi2ELb0EEEvNS_16Flash_fwd_paramsE
        .type           _ZN5flash32flash_fwd_splitkv_combine_kernelI23Flash_fwd_kernel_traitsILi256ELi64ELi64ELi4ELb0ELb0EN7cutlass6half_tE19Flash_kernel_traitsILi256ELi64ELi64ELi4ES3_EELi4ELi2ELb0EEEvNS_16Flash_fwd_paramsE,@function
        .size           _ZN5flash32flash_fwd_splitkv_combine_kernelI23Flash_fwd_kernel_traitsILi256ELi64ELi64ELi4ELb0ELb0EN7cutlass6half_tE19Flash_kernel_traitsILi256ELi64ELi64ELi4ES3_EELi4ELi2ELb0EEEvNS_16Flash_fwd_paramsE,(.L_x_8843 - _ZN5flash32flash_fwd_splitkv_combine_kernelI23Flash_fwd_kernel_traitsILi256ELi64ELi64ELi4ELb0ELb0EN7cutlass6half_tE19Flash_kernel_traitsILi256ELi64ELi64ELi4ES3_EELi4ELi2ELb0EEEvNS_16Flash_fwd_paramsE)
        .other          _ZN5flash32flash_fwd_splitkv_combine_kernelI23Flash_fwd_kernel_traitsILi256ELi64ELi64ELi4ELb0ELb0EN7cutlass6half_tE19Flash_kernel_traitsILi256ELi64ELi64ELi4ES3_EELi4ELi2ELb0EEEvNS_16Flash_fwd_paramsE,@"STO_CUDA_ENTRY STV_DEFAULT"
_ZN5flash32flash_fwd_splitkv_combine_kernelI23Flash_fwd_kernel_traitsILi256ELi64ELi64ELi4ELb0ELb0EN7cutlass6half_tE19Flash_kernel_traitsILi256ELi64ELi64ELi4ES3_EELi4ELi2ELb0EEEvNS_16Flash_fwd_paramsE:
.text._ZN5flash32flash_fwd_splitkv_combine_kernelI23Flash_fwd_kernel_traitsILi256ELi64ELi64ELi4ELb0ELb0EN7cutlass6half_tE19Flash_kernel_traitsILi256ELi64ELi64ELi4ES3_EELi4ELi2ELb0EEEvNS_16Flash_fwd_paramsE:
        /* <DEDUP_REMOVED lines=23> */
[----:B------:R-:W-:Y:S05]  /*0170*/  CALL.REL.NOINC `($__internal_5_$__cuda_sm20_div_s64) ;  /* 0x0000004400347944 */ /* 0x000fea0003c00000 */
[----:B------:R-:W-:Y:S02]  /*0180*/  MOV R18, R0 ;  /* 0x0000000000127202 */ /* 0x000fe40000000f00 */
[----:B------:R-:W-:Y:S01]  /*0190*/  MOV R19, R21 ;  /* 0x0000001500137202 */ /* 0x000fe20000000f00 */
[----:B------:R-:W-:Y:S06]  /*01a0*/  BRA `(.L_x_249) ;  /* 0x00000000004c7947 */ /* 0x000fec0003800000 */
.L_x_248:
        /* <DEDUP_REMOVED lines=19> */
.L_x_249:
        /* <DEDUP_REMOVED lines=9> */
[----:B------:R-:W-:Y:S02]  /*0370*/  MOV R26, R18 ;  /* 0x00000012001a7202 */ /* 0x000fe40000000f00 */
[----:B------:R-:W-:Y:S02]  /*0380*/  MOV R22, 0x3a0 ;  /* 0x000003a000167802 */ /* 0x000fe40000000f00 */
[----:B------:R-:W-:Y:S05]  /*0390*/  CALL.REL.NOINC `($__internal_5_$__cuda_sm20_div_s64) ;  /* 0x0000004000ac7944 */ /* 0x000fea0003c00000 */
[----:B------:R-:W-:Y:S02]  /*03a0*/  MOV R10, R0 ;  /* 0x00000000000a7202 */ /* 0x000fe40000000f00 */
[----:B------:R-:W-:Y:S01]  /*03b0*/  MOV R11, R21 ;  /* 0x00000015000b7202 */ /* 0x000fe20000000f00 */
[----:B------:R-:W-:Y:S05]  /*03c0*/  BRA `(.L_x_252) ;  /* 0x00000000004c7947 */ /* 0x000fea0003800000 */
.L_x_251:
        /* <DEDUP_REMOVED lines=19> */
.L_x_252:
[----:B------:R-:W-:Y:S05]  /*0500*/  BSYNC B0 ;  /* 0x0000000000007941 */ /* 0x000fea0003800000 */
.L_x_250:
[----:B------:R-:W0:Y:S01]  /*0510*/  LDC R2, c[0x0][0x2c4] ;  /* 0x0000b100ff027b82 */ /* 0x000e220000000800 */
[----:B------:R-:W-:Y:S01]  /*0520*/  IMAD.MOV.U32 R12, RZ, RZ, RZ ;  /* 0x000000ffff0c7224 */ /* 0x000fe200078e00ff */
[----:B------:R-:W-:Y:S01]  /*0530*/  BSSY B0, `(.L_x_253) ;  /* 0x000003e000007945 */ /* 0x000fe20003800000 */
[----:B0-----:R-:W-:Y:S01]  /*0540*/  IABS R7, R2 ;  /* 0x0000000200077213 */ /* 0x001fe20000000000 */
[----:B------:R-:W-:-:S03]  /*0550*/  VIADD R9, R2, 0xffffffff ;  /* 0xffffffff02097836 */ /* 0x000fc60000000000 */
[----:B------:R-:W0:Y:S01]  /*0560*/  I2F.RP R14, R7 ;  /* 0x00000007000e7306 */ /* 0x000e220000209400 */
[----:B------:R-:W-:-:S07]  /*0570*/  IMAD.IADD R4, R9, 0x1, R7 ;  /* 0x0000000109047824 */ /* 0x000fce00078e0207 */
[----:B0-----:R-:W0:Y:S02]  /*0580*/  MUFU.RCP R13, R14 ;  /* 0x0000000e000d7308 */ /* 0x001e240000001000 */
[----:B0-----:R-:W-:-:S06]  /*0590*/  VIADD R13, R13, 0xffffffe ;  /* 0x0ffffffe0d0d7836 */ /* 0x001fcc0000000000 */
[----:B------:R-:W0:Y:S02]  /*05a0*/  F2I.FTZ.U32.TRUNC.NTZ R13, R13 ;  /* 0x0000000d000d7305 */ /* 0x000e24000021f000 */
[----:B0-----:R-:W-:-:S04]  /*05b0*/  IMAD.MOV R0, RZ, RZ, -R13 ;  /* 0x000000ffff007224 */ /* 0x001fc800078e0a0d */
[----:B------:R-:W-:Y:S01]  /*05c0*/  IMAD R5, R0, R7, RZ ;  /* 0x0000000700057224 */ /* 0x000fe200078e02ff */
[----:B------:R-:W-:-:S03]  /*05d0*/  IABS R0, R4 ;  /* 0x0000000400007213 */ /* 0x000fc60000000000 */
        /* <DEDUP_REMOVED lines=18> */
[----:B------:R-:W-:Y:S02]  /*0700*/  SEL R17, R6, R17, P0 ;  /* 0x0000001106117207 */ /* 0x000fe40000000000 */
        /* <DEDUP_REMOVED lines=12> */
[----:B------:R-:W-:Y:S05]  /*07d0*/  BRA `(.L_x_255) ;  /* 0x00000000004c7947 */ /* 0x000fea0003800000 */
.L_x_254:
        /* <DEDUP_REMOVED lines=19> */
.L_x_255:
[----:B------:R-:W-:Y:S05]  /*0910*/  BSYNC B0 ;  /* 0x0000000000007941 */ /* 0x000fea0003800000 */
.L_x_253:
        /* <DEDUP_REMOVED lines=17> */
[----:B------:R-:W-:-:S04]  /*0a30*/  IMAD.MOV.U32 R2, RZ, RZ, R0 ;  /* 0x000000ffff027224 */ /* 0x000fc800078e0000 */
[----:B------:R-:W-:-:S04]  /*0a40*/  IMAD.HI.U32 R0, R13, R2, RZ ;  /* 0x000000020d007227 */ /* 0x000fc800078e00ff */
[----:B------:R-:W-:-:S04]  /*0a50*/  IMAD.MOV R7, RZ, RZ, -R0 ;  /* 0x000000ffff077224 */ /* 0x000fc800078e0a00 */
[----:B------:R-:W-:Y:S01]  /*0a60*/  IMAD R7, R6, R7, R2 ;  /* 0x0000000706077224 */ /* 0x000fe200078e0202 */
[----:B------:R-:W-:-:S04]  /*0a70*/  SHF.R.S32.HI R2, RZ, 0x1f, R5 ;  /* 0x0000001fff027819 */ /* 0x000fc80000011405 */
        /* <DEDUP_REMOVED lines=26> */
[----:B------:R-:W-:Y:S01]  /*0c20*/  IMAD R15, R13, R0, R2 ;  /* 0x000000000d0f7224 */ /* 0x000fe200078e0202 */
[----:B------:R-:W-:-:S04]  /*0c30*/  LOP3.LUT R0, R7, R12, RZ, 0x3c, !PT ;  /* 0x0000000c07007212 */ /* 0x000fc800078e3cff */
[----:B------:R-:W-:Y:S02]  /*0c40*/  ISETP.GT.U32.AND P1, PT, R12, R15, PT ;  /* 0x0000000f0c00720c */ /* 0x000fe40003f24070 */
[----:B------:R-:W-:-:S11]  /*0c50*/  ISETP.GE.AND P0, PT, R0, RZ, PT ;  /* 0x000000ff0000720c */ /* 0x000fd60003f06270 */
[-C--:B------:R-:W-:Y:S01]  /*0c60*/  @!P1 IADD3 R15, R15, -R12.reuse, RZ ;  /* 0x8000000c0f0f9210 */ /* 0x080fe20007ffe0ff */
        /* <DEDUP_REMOVED lines=17> */
[----:B------:R-:W-:Y:S02]  /*0d80*/  MOV R22, 0xda0 ;  /* 0x00000da000167802 */ /* 0x000fe40000000f00 */
[----:B------:R-:W-:Y:S05]  /*0d90*/  CALL.REL.NOINC `($__internal_5_$__cuda_sm20_div_s64) ;  /* 0x00000038002c7944 */ /* 0x000fea0003c00000 */
[----:B------:R-:W-:Y:S02]  /*0da0*/  MOV R32, R0 ;  /* 0x0000000000207202 */ /* 0x000fe40000000f00 */
[----:B------:R-:W-:Y:S01]  /*0db0*/  MOV R33, R21 ;  /* 0x0000001500217202 */ /* 0x000fe20000000f00 */
[----:B------:R-:W-:Y:S05]  /*0dc0*/  BRA `(.L_x_258) ;  /* 0x00000000004c7947 */ /* 0x000fea0003800000 */
.L_x_257:
        /* <DEDUP_REMOVED lines=19> */
.L_x_258:
[----:B------:R-:W-:Y:S05]  /*0f00*/  BSYNC B0 ;  /* 0x0000000000007941 */ /* 0x000fea0003800000 */
.L_x_256:
        /* <DEDUP_REMOVED lines=44> */
.L_x_260:
[----:B------:R-:W0:Y:S01]  /*11d0*/  I2F.U32.RP R6, R14 ;  /* 0x0000000e00067306 */ /* 0x000e220000209000 */
[----:B------:R-:W-:Y:S01]  /*11e0*/  HFMA2.MMA R24, -RZ, RZ, 0, 0 ;  /* 0x00000000ff187435 */ /* 0x000fe200000001ff */
[----:B------:R-:W-:-:S06]  /*11f0*/  ISETP.NE.U32.AND P0, PT, R14, RZ, PT ;  /* 0x000000ff0e00720c */ /* 0x000fcc0003f05070 */
[----:B0-----:R-:W0:Y:S02]  /*1200*/  MUFU.RCP R2, R6 ;  /* 0x0000000600027308 */ /* 0x001e240000001000 */
[----:B0-----:R-:W-:-:S06]  /*1210*/  VIADD R2, R2, 0xffffffe ;  /* 0x0ffffffe02027836 */ /* 0x001fcc0000000000 */
[----:B------:R-:W0:Y:S02]  /*1220*/  F2I.FTZ.U32.TRUNC.NTZ R25, R2 ;  /* 0x0000000200197305 */ /* 0x000e24000021f000 */
[----:B0-----:R-:W-:-:S04]  /*1230*/  IMAD.MOV R0, RZ, RZ, -R25 ;  /* 0x000000ffff007224 */ /* 0x001fc800078e0a19 */
[----:B------:R-:W-:-:S04]  /*1240*/  IMAD R0, R0, R14, RZ ;  /* 0x0000000e00007224 */ /* 0x000fc800078e02ff */
        /* <DEDUP_REMOVED lines=11> */
.L_x_261:
[----:B------:R-:W-:Y:S05]  /*1300*/  BSYNC B0 ;  /* 0x0000000000007941 */ /* 0x000fea0003800000 */
.L_x_259:
[----:B------:R-:W0:Y:S01]  /*1310*/  LDC R6, c[0x0][0x2c4] ;  /* 0x0000b100ff067b82 */ /* 0x000e220000000800 */
[----:B------:R-:W1:Y:S01]  /*1320*/  S2R R29, SR_CgaCtaId ;  /* 0x00000000001d7919 */ /* 0x000e620000008800 */
[----:B------:R-:W-:Y:S01]  /*1330*/  ISETP.GT.AND P3, PT, R5, RZ, PT ;  /* 0x000000ff0500720c */ /* 0x000fe20003f64270 */
[----:B------:R-:W-:Y:S01]  /*1340*/  ULDC UR4, c[0x0][0x3c4] ;  /* 0x0000f10000047ab9 */ /* 0x000fe20000000800 */
[----:B------:R-:W-:Y:S01]  /*1350*/  ULDC.64 UR8, c[0x0][0x208] ;  /* 0x0000820000087ab9 */ /* 0x000fe20000000a00 */
[----:B------:R-:W-:Y:S01]  /*1360*/  BSSY B0, `(.L_x_262) ;  /* 0x0000042000007945 */ /* 0x000fe20003800000 */
[----:B------:R-:W-:Y:S01]  /*1370*/  IMAD.MOV.U32 R28, RZ, RZ, -0x800000 ;  /* 0xff800000ff1c7424 */ /* 0x000fe200078e00ff */
[----:B0-----:R-:W-:-:S04]  /*1380*/  IABS R0, R6 ;  /* 0x0000000600007213 */ /* 0x001fc80000000000 */
[----:B------:R-:W0:Y:S08]  /*1390*/  I2F.RP R12, R0 ;  /* 0x00000000000c7306 */ /* 0x000e300000209400 */
[----:B0-----:R-:W0:Y:S02]  /*13a0*/  MUFU.RCP R26, R12 ;  /* 0x0000000c001a7308 */ /* 0x001e240000001000 */
[----:B0-----:R-:W-:Y:S01]  /*13b0*/  VIADD R26, R26, 0xffffffe ;  /* 0x0ffffffe1a1a7836 */ /* 0x001fe20000000000 */
[----:B------:R-:W-:-:S05]  /*13c0*/  MOV R12, 0x400 ;  /* 0x00000400000c7802 */ /* 0x000fca0000000f00 */
[----:B------:R-:W0:Y:S01]  /*13d0*/  F2I.FTZ.U32.TRUNC.NTZ R27, R26 ;  /* 0x0000001a001b7305 */ /* 0x000e22000021f000 */
[----:B-1----:R-:W-:Y:S01]  /*13e0*/  LEA R29, R29, R12, 0x18 ;  /* 0x0000000c1d1d7211 */ /* 0x002fe200078ec0ff */
        /* <DEDUP_REMOVED lines=8> */
[----:B------:R-:W-:Y:S01]  /*1470*/  SHF.R.S32.HI R9, RZ, 0x1f, R5 ;  /* 0x0000001fff097819 */ /* 0x000fe20000011405 */
[----:B------:R-:W-:Y:S02]  /*1480*/  IMAD.MOV.U32 R27, RZ, RZ, -0x800000 ;  /* 0xff800000ff1b7424 */ /* 0x000fe400078e00ff */
[----:B------:R-:W-:-:S04]  /*1490*/  IMAD.HI.U32 R2, R10, R11, RZ ;  /* 0x0000000b0a027227 */ /* 0x000fc800078e00ff */
[----:B------:R-:W-:-:S04]  /*14a0*/  IMAD.MOV R10, RZ, RZ, -R2 ;  /* 0x000000ffff0a7224 */ /* 0x000fc800078e0a02 */
[C---:B------:R-:W-:Y:S02]  /*14b0*/  IMAD R11, R0.reuse, R10, R11 ;  /* 0x0000000a000b7224 */ /* 0x040fe400078e020b */
[----:B------:R-:W0:Y:S03]  /*14c0*/  S2R R10, SR_TID.X ;  /* 0x00000000000a7919 */ /* 0x000e260000002100 */
[----:B------:R-:W-:-:S13]  /*14d0*/  ISETP.GT.U32.AND P0, PT, R0, R11, PT ;  /* 0x0000000b0000720c */ /* 0x000fda0003f04070 */
[-C--:B------:R-:W-:Y:S01]  /*14e0*/  @!P0 IADD3 R11, R11, -R0.reuse, RZ ;  /* 0x800000000b0b8210 */ /* 0x080fe20007ffe0ff */
[----:B------:R-:W-:Y:S01]  /*14f0*/  @!P0 VIADD R2, R2, 0x1 ;  /* 0x0000000102028836 */ /* 0x000fe20000000000 */
[----:B------:R-:W-:Y:S02]  /*1500*/  ISETP.NE.AND P0, PT, R6, RZ, PT ;  /* 0x000000ff0600720c */ /* 0x000fe40003f05270 */
[----:B------:R-:W-:Y:S02]  /*1510*/  ISETP.GE.U32.AND P2, PT, R11, R0, PT ;  /* 0x000000000b00720c */ /* 0x000fe40003f46070 */
[----:B------:R-:W-:Y:S01]  /*1520*/  LEA.HI.SX32 R0, R5, 0x1, 0x1 ;  /* 0x0000000105007811 */ /* 0x000fe200078f0aff */
[----:B------:R-:W-:Y:S01]  /*1530*/  @!P3 IMAD.MOV R0, RZ, RZ, R9 ;  /* 0x000000ffff00b224 */ /* 0x000fe200078e0209 */
[----:B0-----:R-:W-:-:S09]  /*1540*/  SHF.R.S32.HI R9, RZ, 0x1f, R10 ;  /* 0x0000001fff097819 */ /* 0x001fd2000001140a */
[----:B------:R-:W-:-:S04]  /*1550*/  @P2 VIADD R2, R2, 0x1 ;  /* 0x0000000102022836 */ /* 0x000fc80000000000 */
[----:B------:R-:W-:Y:S01]  /*1560*/  IMAD.MOV.U32 R5, RZ, RZ, R2 ;  /* 0x000000ffff057224 */ /* 0x000fe200078e0002 */
[----:B------:R-:W-:-:S04]  /*1570*/  LEA.HI R2, R9, R10, RZ, 0x2 ;  /* 0x0000000a09027211 */ /* 0x000fc800078f10ff */
[----:B------:R-:W-:Y:S02]  /*1580*/  LOP3.LUT R11, R2, 0xfffffffc, RZ, 0xc0, !PT ;  /* 0xfffffffc020b7812 */ /* 0x000fe400078ec0ff */
[----:B------:R-:W-:Y:S02]  /*1590*/  @!P1 IADD3 R5, -R5, RZ, RZ ;  /* 0x000000ff05059210 */ /* 0x000fe40007ffe1ff */
[----:B------:R-:W-:Y:S01]  /*15a0*/  SHF.R.S32.HI R2, RZ, 0x2, R2 ;  /* 0x00000002ff027819 */ /* 0x000fe20000011402 */
[C---:B------:R-:W-:Y:S01]  /*15b0*/  IMAD.IADD R11, R10.reuse, 0x1, -R11 ;  /* 0x000000010a0b7824 */ /* 0x040fe200078e0a0b */
[----:B------:R-:W-:Y:S02]  /*15c0*/  ISETP.GT.AND P1, PT, R10, 0xf, PT ;  /* 0x0000000f0a00780c */ /* 0x000fe40003f24270 */
[----:B------:R-:W-:Y:S02]  /*15d0*/  @!P0 LOP3.LUT R5, RZ, R6, RZ, 0x33, !PT ;  /* 0x00000006ff058212 */ /* 0x000fe400078e33ff */
[----:B------:R-:W-:-:S03]  /*15e0*/  ISETP.GE.AND P0, PT, R2, UR4, PT ;  /* 0x0000000402007c0c */ /* 0x000fc6000bf06270 */
[----:B------:R-:W-:-:S05]  /*15f0*/  IMAD R5, R0, R5, RZ ;  /* 0x0000000500057224 */ /* 0x000fca00078e02ff */
[----:B------:R-:W-:Y:S01]  /*1600*/  IABS R30, R5 ;  /* 0x00000005001e7213 */ /* 0x000fe20000000000 */
[--C-:B------:R-:W-:Y:S02]  /*1610*/  @!P1 IMAD R26, R2, 0x14, R29.reuse ;  /* 0x00000014021a9824 */ /* 0x100fe400078e021d */
[C---:B------:R-:W-:Y:S02]  /*1620*/  IMAD R29, R11.reuse, 0x14, R29 ;  /* 0x000000140b1d7824 */ /* 0x040fe400078e021d */
[----:B------:R-:W-:Y:S01]  /*1630*/  VIADD R21, R30, UR5 ;  /* 0x000000051e157c36 */ /* 0x000fe20008000000 */
[----:B------:R-:W-:Y:S01]  /*1640*/  @!P1 LEA R26, R11, R26, 0x2 ;  /* 0x0000001a0b1a9211 */ /* 0x000fe200078e10ff */
[----:B------:R-:W-:Y:S01]  /*1650*/  IMAD R29, R2, 0x4, R29 ;  /* 0x00000004021d7824 */ /* 0x000fe200078e021d */
        /* <DEDUP_REMOVED lines=18> */
.L_x_263:
[----:B------:R-:W-:Y:S05]  /*1780*/  BSYNC B0 ;  /* 0x0000000000007941 */ /* 0x000fea0003800000 */
.L_x_262:
[----:B-----5:R1:W-:Y:S01]  /*1790*/  @!P1 STS [R26], R27 ;  /* 0x0000001b1a009388 */ /* 0x0203e20000000800 */
[----:B------:R-:W2:Y:S01]  /*17a0*/  LDC R0, c[0x0][0x270] ;  /* 0x00009c00ff007b82 */ /* 0x000ea20000000800 */
[----:B------:R-:W0:Y:S07]  /*17b0*/  I2F.RP R9, R30 ;  /* 0x0000001e00097306 */ /* 0x000e2e0000209400 */
[----:B------:R-:W-:Y:S01]  /*17c0*/  BAR.SYNC.DEFER_BLOCKING 0x0 ;  /* 0x0000000000007b1d */ /* 0x000fe20000010000 */
[----:B------:R-:W-:-:S02]  /*17d0*/  ISETP.GT.AND P5, PT, R4, RZ, PT ;  /* 0x000000ff0400720c */ /* 0x000fc40003fa4270 */
[----:B------:R-:W-:-:S03]  /*17e0*/  ISETP.NE.AND P6, PT, R5, RZ, PT ;  /* 0x000000ff0500720c */ /* 0x000fc60003fc5270 */
[----:B------:R-:W-:Y:S01]  /*17f0*/  BSSY B1, `(.L_x_264) ;  /* 0x000022f000017945 */ /* 0x000fe20003800000 */
[----:B0-----:R-:W0:Y:S01]  /*1800*/  MUFU.RCP R36, R9 ;  /* 0x0000000900247308 */ /* 0x001e220000001000 */
[----:B--2---:R-:W-:Y:S02]  /*1810*/  IABS R22, R0 ;  /* 0x0000000000167213 */ /* 0x004fe40000000000 */
[----:B-1----:R-:W-:Y:S01]  /*1820*/  IABS R27, R21 ;  /* 0x00000015001b7213 */ /* 0x002fe20000000000 */
[----:B------:R-:W1:Y:S01]  /*1830*/  @!P1 LDS R28, [R29] ;  /* 0x000000001d1c9984 */ /* 0x000e620000000800 */
[----:B------:R-:W-:Y:S01]  /*1840*/  IABS R26, R5 ;  /* 0x00000005001a7213 */ /* 0x000fe20000000000 */
[----:B0-----:R-:W-:-:S04]  /*1850*/  VIADD R36, R36, 0xffffffe ;  /* 0x0ffffffe24247836 */ /* 0x001fc80000000000 */
[----:B------:R-:W-:Y:S01]  /*1860*/  IMAD.MOV R26, RZ, RZ, -R26 ;  /* 0x000000ffff1a7224 */ /* 0x000fe200078e0a1a */
[----:B------:R-:W0:Y:S02]  /*1870*/  F2I.FTZ.U32.TRUNC.NTZ R37, R36 ;  /* 0x0000002400257305 */ /* 0x000e24000021f000 */
[----:B0-----:R-:W-:Y:S02]  /*1880*/  IMAD.MOV R9, RZ, RZ, -R37 ;  /* 0x000000ffff097224 */ /* 0x001fe400078e0a25 */
[----:B------:R-:W-:Y:S01]  /*1890*/  IMAD.MOV.U32 R36, RZ, RZ, RZ ;  /* 0x000000ffff247224 */ /* 0x000fe200078e00ff */
[----:B-1----:R-:W0:Y:S02]  /*18a0*/  SHFL.BFLY PT, R11, R28, 0x2, 0x1f ;  /* 0x0c401f001c0b7f89 */ /* 0x002e2400000e0000 */
[----:B0-----:R-:W-:Y:S02]  /*18b0*/  FMNMX.FTZ R12, R11, R28, !PT ;  /* 0x0000001c0b0c7209 */ /* 0x001fe40007810000 */
[----:B------:R-:W0:Y:S03]  /*18c0*/  I2F.U32.RP R11, R22 ;  /* 0x00000016000b7306 */ /* 0x000e260000209000 */
[----:B------:R-:W1:Y:S05]  /*18d0*/  SHFL.BFLY PT, R19, R12, 0x1, 0x1f ;  /* 0x0c201f000c137f89 */ /* 0x000e6a00000e0000 */
[----:B0-----:R-:W0:Y:S01]  /*18e0*/  MUFU.RCP R38, R11 ;  /* 0x0000000b00267308 */ /* 0x001e220000001000 */
[----:B-1----:R-:W-:Y:S01]  /*18f0*/  FMNMX.FTZ R19, R12, R19, !PT ;  /* 0x000000130c137209 */ /* 0x002fe20007810000 */
[----:B------:R-:W-:Y:S01]  /*1900*/  IMAD R12, R9, R30, RZ ;  /* 0x0000001e090c7224 */ /* 0x000fe200078e02ff */
[----:B------:R-:W-:-:S02]  /*1910*/  IABS R9, R7 ;  /* 0x0000000700097213 */ /* 0x000fc40000000000 */
[----:B------:R-:W-:Y:S01]  /*1920*/  FSETP.NEU.FTZ.AND P0, PT, R19, -INF , PT ;  /* 0xff8000001300780b */ /* 0x000fe20003f1d000 */
[----:B0-----:R-:W-:Y:S01]  /*1930*/  VIADD R38, R38, 0xffffffe ;  /* 0x0ffffffe26267836 */ /* 0x001fe20000000000 */
[----:B------:R-:W-:Y:S01]  /*1940*/  LOP3.LUT R7, R7, R0, RZ, 0x3c, !PT ;  /* 0x0000000007077212 */ /* 0x000fe200078e3cff */
[----:B------:R-:W-:Y:S01]  /*1950*/  IMAD.HI.U32 R12, R37, R12, R36 ;  /* 0x0000000c250c7227 */ /* 0x000fe200078e0024 */
[----:B------:R-:W-:Y:S01]  /*1960*/  FSEL R19, R19, RZ, P0 ;  /* 0x000000ff13137208 */ /* 0x000fe20000000000 */
[----:B------:R-:W0:Y:S04]  /*1970*/  F2I.FTZ.U32.TRUNC.NTZ R39, R38 ;  /* 0x0000002600277305 */ /* 0x000e28000021f000 */
[----:B------:R-:W-:Y:S01]  /*1980*/  FADD.FTZ R34, -R19, R28 ;  /* 0x0000001c13227221 */ /* 0x000fe20000010100 */
[----:B------:R-:W-:-:S04]  /*1990*/  IMAD.HI.U32 R35, R12, R27, RZ ;  /* 0x0000001b0c237227 */ /* 0x000fc800078e00ff */
[----:B------:R-:W-:Y:S01]  /*19a0*/  FMUL.FTZ R34, R34, 1.4426950216293334961 ;  /* 0x3fb8aa3b22227820 */ /* 0x000fe20000410000 */
[----:B------:R-:W-:-:S05]  /*19b0*/  IMAD R37, R35, R26, R27 ;  /* 0x0000001a23257224 */ /* 0x000fca00078e021b */
[----:B------:R-:W1:Y:S01]  /*19c0*/  MUFU.EX2 R34, R34 ;  /* 0x0000002200227308 */ /* 0x000e620000000800 */
[----:B0-----:R-:W-:Y:S01]  /*19d0*/  IMAD.MOV R11, RZ, RZ, -R39 ;  /* 0x000000ffff0b7224 */ /* 0x001fe200078e0a27 */
[----:B------:R-:W-:Y:S01]  /*19e0*/  ISETP.GT.U32.AND P4, PT, R30, R37, PT ;  /* 0x000000251e00720c */ /* 0x000fe20003f84070 */
[----:B------:R-:W-:Y:S02]  /*19f0*/  IMAD.MOV.U32 R38, RZ, RZ, RZ ;  /* 0x000000ffff267224 */ /* 0x000fe400078e00ff */
[----:B------:R-:W-:Y:S01]  /*1a00*/  IMAD R12, R11, R22, RZ ;  /* 0x000000160b0c7224 */ /* 0x000fe200078e02ff */
[----:B------:R-:W-:-:S03]  /*1a10*/  IABS R11, R0 ;  /* 0x00000000000b7213 */ /* 0x000fc60000000000 */
[----:B------:R-:W-:-:S04]  /*1a20*/  IMAD.HI.U32 R12, R39, R12, R38 ;  /* 0x0000000c270c7227 */ /* 0x000fc800078e0026 */
[----:B------:R-:W-:Y:S02]  /*1a30*/  IMAD.MOV R26, RZ, RZ, -R11 ;  /* 0x000000ffff1a7224 */ /* 0x000fe400078e0a0b */
[C---:B------:R-:W-:Y:S01]  /*1a40*/  IMAD.HI.U32 R11, R12.reuse, R9, RZ ;  /* 0x000000090c0b7227 */ /* 0x040fe200078e00ff */
[----:B-1----:R-:W0:Y:S03]  /*1a50*/  SHFL.BFLY PT, R31, R34, 0x2, 0x1f ;  /* 0x0c401f00221f7f89 */ /* 0x002e2600000e0000 */
[----:B------:R-:W-:Y:S02]  /*1a60*/  IMAD R9, R11, R26, R9 ;  /* 0x0000001a0b097224 */ /* 0x000fe400078e0209 */
[----:B------:R-:W-:-:S03]  /*1a70*/  IMAD.HI.U32 R12, R12, R27, RZ ;  /* 0x0000001b0c0c7227 */ /* 0x000fc600078e00ff */
[----:B------:R-:W-:Y:S01]  /*1a80*/  ISETP.GT.U32.AND P1, PT, R22, R9, PT ;  /* 0x000000091600720c */ /* 0x000fe20003f24070 */
[----:B------:R-:W-:Y:S02]  /*1a90*/  @!P4 IMAD.IADD R37, R37, 0x1, -R30 ;  /* 0x000000012525c824 */ /* 0x000fe400078e0a1e */
[----:B------:R-:W-:Y:S01]  /*1aa0*/  IMAD R27, R12, R26, R27 ;  /* 0x0000001a0c1b7224 */ /* 0x000fe200078e021b */
[-C--:B------:R-:W-:Y:S01]  /*1ab0*/  LOP3.LUT R26, R21, R30.reuse, RZ, 0x3c, !PT ;  /* 0x0000001e151a7212 */ /* 0x080fe200078e3cff */
[----:B------:R-:W-:Y:S01]  /*1ac0*/  @!P4 VIADD R35, R35, 0x1 ;  /* 0x000000012323c836 */ /* 0x000fe20000000000 */
[----:B------:R-:W-:Y:S02]  /*1ad0*/  ISETP.GE.U32.AND P0, PT, R37, R30, PT ;  /* 0x0000001e2500720c */ /* 0x000fe40003f06070 */
[----:B------:R-:W-:Y:S02]  /*1ae0*/  ISETP.GT.U32.AND P2, PT, R22, R27, PT ;  /* 0x0000001b1600720c */ /* 0x000fe40003f44070 */
[----:B------:R-:W-:-:S02]  /*1af0*/  ISETP.GE.AND P3, PT, R26, RZ, PT ;  /* 0x000000ff1a00720c */ /* 0x000fc40003f66270 */
[----:B------:R-:W1:Y:S01]  /*1b00*/  LDC.U8 R26, c[0x0][0x3d9] ;  /* 0x0000f640ff1a7b82 */ /* 0x000e620000000000 */
[--C-:B------:R-:W-:Y:S01]  /*1b10*/  @!P1 IMAD.IADD R9, R9, 0x1, -R22.reuse ;  /* 0x0000000109099824 */ /* 0x100fe200078e0a16 */
[----:B------:R-:W-:Y:S01]  /*1b20*/  LOP3.LUT R21, R21, R0, RZ, 0x3c, !PT ;  /* 0x0000000015157212 */ /* 0x000fe200078e3cff */
[----:B------:R-:W-:Y:S02]  /*1b30*/  @!P1 VIADD R11, R11, 0x1 ;  /* 0x000000010b0b9836 */ /* 0x000fe40000000000 */
[----:B0-----:R-:W-:Y:S01]  /*1b40*/  FADD.FTZ R31, R34, R31 ;  /* 0x0000001f221f7221 */ /* 0x001fe20000010000 */
[-C--:B------:R-:W-:Y:S01]  /*1b50*/  ISETP.GE.U32.AND P4, PT, R9, R22.reuse, PT ;  /* 0x000000160900720c */ /* 0x080fe20003f86070 */
[----:B------:R-:W-:Y:S01]  /*1b60*/  @P0 VIADD R35, R35, 0x1 ;  /* 0x0000000123230836 */ /* 0x000fe20000000000 */
[----:B------:R-:W-:Y:S01]  /*1b70*/  ISETP.GE.AND P0, PT, R7, RZ, PT ;  /* 0x000000ff0700720c */ /* 0x000fe20003f06270 */
[----:B------:R-:W-:Y:S01]  /*1b80*/  @!P2 IMAD.IADD R27, R27, 0x1, -R22 ;  /* 0x000000011b1ba824 */ /* 0x000fe200078e0a16 */
[----:B------:R-:W0:Y:S01]  /*1b90*/  SHFL.BFLY PT, R34, R31, 0x1, 0x1f ;  /* 0x0c201f001f227f89 */ /* 0x000e2200000e0000 */
[----:B------:R-:W-:Y:S01]  /*1ba0*/  SHF.R.S32.HI R9, RZ, 0x1f, R4 ;  /* 0x0000001fff097819 */ /* 0x000fe20000011404 */
[----:B------:R-:W-:Y:S01]  /*1bb0*/  @!P3 IMAD.MOV R35, RZ, RZ, -R35 ;  /* 0x000000ffff23b224 */ /* 0x000fe200078e0a23 */
[----:B------:R-:W-:Y:S01]  /*1bc0*/  LEA.HI.SX32 R7, R4, 0x1, 0x1 ;  /* 0x0000000104077811 */ /* 0x000fe200078f0aff */
[----:B------:R-:W-:Y:S01]  /*1bd0*/  @!P2 VIADD R12, R12, 0x1 ;  /* 0x000000010c0ca836 */ /* 0x000fe20000000000 */
[----:B------:R-:W-:Y:S01]  /*1be0*/  ISETP.GE.U32.AND P3, PT, R27, R22, PT ;  /* 0x000000161b00720c */ /* 0x000fe20003f66070 */
[----:B------:R-:W-:Y:S01]  /*1bf0*/  @!P5 IMAD.MOV R7, RZ, RZ, R9 ;  /* 0x000000ffff07d224 */ /* 0x000fe200078e0209 */
[----:B------:R-:W-:-:S02]  /*1c00*/  ISETP.GE.AND P5, PT, R21, RZ, PT ;  /* 0x000000ff1500720c */ /* 0x000fc40003fa6270 */
[----:B------:R-:W-:Y:S01]  /*1c10*/  @P4 VIADD R11, R11, 0x1 ;  /* 0x000000010b0b4836 */ /* 0x000fe20000000000 */
[----:B------:R-:W-:Y:S02]  /*1c20*/  ISETP.NE.AND P2, PT, R0, RZ, PT ;  /* 0x000000ff0000720c */ /* 0x000fe40003f45270 */
[----:B------:R-:W-:Y:S01]  /*1c30*/  @!P6 LOP3.LUT R35, RZ, R30, RZ, 0x33, !PT ;  /* 0x0000001eff23e212 */ /* 0x000fe200078e33ff */
[----:B------:R-:W-:Y:S01]  /*1c40*/  IMAD.MOV.U32 R22, RZ, RZ, R11 ;  /* 0x000000ffff167224 */ /* 0x000fe200078e000b */
[----:B-1----:R-:W-:Y:S02]  /*1c50*/  ISETP.NE.AND P4, PT, R26, RZ, PT ;  /* 0x000000ff1a00720c */ /* 0x002fe40003f85270 */
[----:B------:R-:W-:Y:S01]  /*1c60*/  LOP3.LUT R11, RZ, R0, RZ, 0x33, !PT ;  /* 0x00000000ff0b7212 */ /* 0x000fe200078e33ff */
[----:B------:R-:W-:Y:S01]  /*1c70*/  @!P0 IMAD.MOV R22, RZ, RZ, -R22 ;  /* 0x000000ffff168224 */ /* 0x000fe200078e0a16 */
[----:B------:R-:W-:Y:S01]  /*1c80*/  LOP3.LUT P0, RZ, R10, 0x3, RZ, 0xc0, !PT ;  /* 0x000000030aff7812 */ /* 0x000fe2000780c0ff */
[----:B------:R-:W-:Y:S01]  /*1c90*/  @P3 VIADD R12, R12, 0x1 ;  /* 0x000000010c0c3836 */ /* 0x000fe20000000000 */
[----:B------:R-:W-:-:S02]  /*1ca0*/  ISETP.GT.AND P3, PT, R5, RZ, PT ;  /* 0x000000ff0500720c */ /* 0x000fc40003f64270 */
[----:B------:R-:W-:Y:S01]  /*1cb0*/  ISETP.GT.OR P0, PT, R10, 0xf, P0 ;  /* 0x0000000f0a00780c */ /* 0x000fe20000704670 */
[----:B------:R-:W-:Y:S02]  /*1cc0*/  @!P5 IMAD.MOV R12, RZ, RZ, -R12 ;  /* 0x000000ffff0cd224 */ /* 0x000fe400078e0a0c */
[----:B0-----:R-:W-:Y:S01]  /*1cd0*/  FADD.FTZ R34, R31, R34 ;  /* 0x000000221f227221 */ /* 0x001fe20000010000 */
[----:B------:R-:W-:Y:S02]  /*1ce0*/  SEL R6, R6, 0x1, !P4 ;  /* 0x0000000106067807 */ /* 0x000fe40006000000 */
[----:B------:R-:W-:Y:S02]  /*1cf0*/  SEL R27, R11, R22, !P2 ;  /* 0x000000160b1b7207 */ /* 0x000fe40005000000 */
[----:B------:R-:W-:Y:S02]  /*1d00*/  FSETP.NE.FTZ.AND P1, PT, R34, RZ, PT ;  /* 0x000000ff2200720b */ /* 0x000fe40003f35000 */
[----:B------:R-:W-:Y:S01]  /*1d10*/  SHF.R.S32.HI R22, RZ, 0x1f, R5 ;  /* 0x0000001fff167819 */ /* 0x000fe20000011405 */
[----:B------:R-:W-:Y:S01]  /*1d20*/  IMAD R10, R27, R6, RZ ;  /* 0x000000061b0a7224 */ /* 0x000fe200078e02ff */
[----:B------:R-:W-:Y:S01]  /*1d30*/  SEL R11, R11, R12, !P2 ;  /* 0x0000000c0b0b7207 */ /* 0x000fe20005000000 */
[----:B------:R-:W-:Y:S01]  /*1d40*/  IMAD.MOV.U32 R27, RZ, RZ, 0x7f800000 ;  /* 0x7f800000ff1b7424 */ /* 0x000fe200078e00ff */
[----:B------:R-:W-:Y:S01]  /*1d50*/  ISETP.LT.U32.AND P5, PT, R24, R35, PT ;  /* 0x000000231800720c */ /* 0x000fe20003fa1070 */
[----:B------:R-:W-:Y:S01]  /*1d60*/  IMAD R10, R7, R10, RZ ;  /* 0x0000000a070a7224 */ /* 0x000fe200078e02ff */
[----:B------:R-:W-:Y:S01]  /*1d70*/  SHF.R.S32.HI R21, RZ, 0x1f, R35 ;  /* 0x0000001fff157819 */ /* 0x000fe20000011423 */
[----:B------:R-:W-:Y:S01]  /*1d80*/  IMAD R6, R11, R6, RZ ;  /* 0x000000060b067224 */ /* 0x000fe200078e02ff */
[----:B------:R-:W-:Y:S01]  /*1d90*/  LEA.HI.SX32 R9, R5, 0x1, 0x1 ;  /* 0x0000000105097811 */ /* 0x000fe200078f0aff */
[----:B------:R-:W-:Y:S01]  /*1da0*/  @!P3 IMAD.MOV R9, RZ, RZ, R22 ;  /* 0x000000ffff09b224 */ /* 0x000fe200078e0216 */
[----:B------:R-:W-:Y:S01]  /*1db0*/  ISETP.LT.AND.EX P5, PT, R25, R21, PT, P5 ;  /* 0x000000151900720c */ /* 0x000fe20003fa1350 */
[----:B------:R-:W0:Y:S02]  /*1dc0*/  @P1 MUFU.LG2 R34, R34 ;  /* 0x0000002200221308 */ /* 0x000e240000000c00 */
[----:B------:R-:W-:Y:S01]  /*1dd0*/  IMAD R9, R6, R9, RZ ;  /* 0x0000000906097224 */ /* 0x000fe200078e02ff */
[----:B------:R-:W-:-:S02]  /*1de0*/  SEL R12, R24, R35, P5 ;  /* 0x00000023180c7207 */ /* 0x000fc40002800000 */
[----:B------:R-:W-:Y:S01]  /*1df0*/  SEL R11, R25, R21, P5 ;  /* 0x00000015190b7207 */ /* 0x000fe20002800000 */
[----:B0-----:R-:W-:Y:S01]  /*1e00*/  @P1 FFMA.FTZ R27, R34, 0.69314718246459960938, R19 ;  /* 0x3f317218221b1823 */ /* 0x001fe20000010013 */
        /* <DEDUP_REMOVED lines=37> */
[-C--:B------:R-:W-:Y:S02]  /*2060*/  IADD3 R25, P0, RZ, -R0.reuse, RZ ;  /* 0x80000000ff197210 */ /* 0x080fe40007f1e0ff */
[----:B------:R-:W-:Y:S02]  /*2070*/  MOV R40, R0 ;  /* 0x0000000000287202 */ /* 0x000fe40000000f00 */
[----:B------:R-:W-:Y:S01]  /*2080*/  IADD3.X R19, RZ, ~R21, RZ, P0, !PT ;  /* 0x80000015ff137210 */ /* 0x000fe200007fe4ff */
[----:B------:R-:W-:Y:S01]  /*2090*/  IMAD.WIDE.U32 R30, R34, R25, R30 ;  /* 0x00000019221e7225 */ /* 0x000fe200078e001e */
[----:B------:R-:W-:-:S03]  /*20a0*/  MOV R41, R21 ;  /* 0x0000001500297202 */ /* 0x000fc60000000f00 */
[----:B------:R-:W-:Y:S01]  /*20b0*/  IMAD R19, R19, R34, RZ ;  /* 0x0000002213137224 */ /* 0x000fe200078e02ff */
[----:B------:R-:W-:-:S03]  /*20c0*/  MOV R26, R30 ;  /* 0x0000001e001a7202 */ /* 0x000fc60000000f00 */
[----:B------:R-:W-:-:S05]  /*20d0*/  IMAD R19, R6, R25, R19 ;  /* 0x0000001906137224 */ /* 0x000fca00078e0213 */
[----:B------:R-:W-:Y:S01]  /*20e0*/  IADD3 R19, R31, R19, RZ ;  /* 0x000000131f137210 */ /* 0x000fe20007ffe0ff */
[----:B------:R-:W-:Y:S05]  /*20f0*/  BRA `(.L_x_269) ;  /* 0x0000000000587947 */ /* 0x000fea0003800000 */
.L_x_268:
        /* <DEDUP_REMOVED lines=22> */
.L_x_269:
[----:B------:R-:W-:Y:S05]  /*2260*/  BSYNC B0 ;  /* 0x0000000000007941 */ /* 0x000fea0003800000 */
.L_x_267:
[----:B------:R-:W-:Y:S01]  /*2270*/  LOP3.LUT R0, R19, R8, RZ, 0xfc, !PT ;  /* 0x0000000813007212 */ /* 0x000fe200078efcff */
[----:B------:R-:W-:Y:S03]  /*2280*/  BSSY B0, `(.L_x_270) ;  /* 0x0000028000007945 */ /* 0x000fe60003800000 */
[----:B------:R-:W-:-:S13]  /*2290*/  ISETP.NE.U32.AND P0, PT, R0, RZ, PT ;  /* 0x000000ff0000720c */ /* 0x000fda0003f05070 */
[----:B------:R-:W-:Y:S05]  /*22a0*/  @!P0 BRA `(.L_x_271) ;  /* 0x00000000003c8947 */ /* 0x000fea0003800000 */
[----:B------:R-:W-:Y:S01]  /*22b0*/  IMAD.MOV.U32 R24, RZ, RZ, R23 ;  /* 0x000000ffff187224 */ /* 0x000fe200078e0017 */
[----:B------:R-:W-:Y:S02]  /*22c0*/  MOV R6, R8 ;  /* 0x0000000800067202 */ /* 0x000fe40000000f00 */
[----:B------:R-:W-:Y:S02]  /*22d0*/  MOV R22, 0x22f0 ;  /* 0x000022f000167802 */ /* 0x000fe40000000f00 */
[----:B------:R-:W-:Y:S05]  /*22e0*/  CALL.REL.NOINC `($__internal_5_$__cuda_sm20_div_s64) ;  /* 0x0000002000d87944 */ /* 0x000fea0003c00000 */
        /* <DEDUP_REMOVED lines=11> */
.L_x_271:
[----:B------:R-:W0:Y:S01]  /*23a0*/  I2F.U32.RP R2, R23 ;  /* 0x0000001700027306 */ /* 0x000e220000209000 */
[----:B------:R-:W-:Y:S01]  /*23b0*/  ISETP.NE.U32.AND P0, PT, R23, RZ, PT ;  /* 0x000000ff1700720c */ /* 0x000fe20003f05070 */
[----:B------:R-:W-:Y:S01]  /*23c0*/  HFMA2.MMA R35, -RZ, RZ, 0, 0 ;  /* 0x00000000ff237435 */ /* 0x000fe200000001ff */
[----:B------:R-:W-:-:S05]  /*23d0*/  MOV R8, RZ ;  /* 0x000000ff00087202 */ /* 0x000fca0000000f00 */
        /* <DEDUP_REMOVED lines=15> */
[----:B------:R-:W-:-:S05]  /*24d0*/  @!P0 LOP3.LUT R34, RZ, R23, RZ, 0x33, !PT ;  /* 0x00000017ff228212 */ /* 0x000fca00078e33ff */
[----:B------:R-:W-:-:S04]  /*24e0*/  IMAD.MOV R30, RZ, RZ, -R34 ;  /* 0x000000ffff1e7224 */ /* 0x000fc800078e0a22 */
[----:B------:R-:W-:Y:S02]  /*24f0*/  IMAD R30, R23, R30, R26 ;  /* 0x0000001e171e7224 */ /* 0x000fe400078e021a */
.L_x_272:
[----:B------:R-:W-:Y:S05]  /*2500*/  BSYNC B0 ;  /* 0x0000000000007941 */ /* 0x000fea0003800000 */
.L_x_270:
        /* <DEDUP_REMOVED lines=11> */
[----:B------:R-:W-:Y:S05]  /*25c0*/  CALL.REL.NOINC `($__internal_5_$__cuda_sm20_div_s64) ;  /* 0x0000002000207944 */ /* 0x000fea0003c00000 */
[-C--:B------:R-:W-:Y:S02]  /*25d0*/  IADD3 R6, P0, RZ, -R0.reuse, RZ ;  /* 0x80000000ff067210 */ /* 0x080fe40007f1e0ff */
[----:B------:R-:W-:Y:S02]  /*25e0*/  MOV R24, R0 ;  /* 0x0000000000187202 */ /* 0x000fe40000000f00 */
[-C--:B------:R-:W-:Y:S01]  /*25f0*/  IADD3.X R2, RZ, ~R21.reuse, RZ, P0, !PT ;  /* 0x80000015ff027210 */ /* 0x080fe200007fe4ff */
[----:B------:R-:W-:Y:S01]  /*2600*/  IMAD.WIDE.U32 R34, R7, R6, R34 ;  /* 0x0000000607227225 */ /* 0x000fe200078e0022 */
[----:B------:R-:W-:-:S03]  /*2610*/  MOV R25, R21 ;  /* 0x0000001500197202 */ /* 0x000fc60000000f00 */
[----:B------:R-:W-:-:S04]  /*2620*/  IMAD R2, R2, R7, RZ ;  /* 0x0000000702027224 */ /* 0x000fc800078e02ff */
[----:B------:R-:W-:-:S05]  /*2630*/  IMAD R2, R3, R6, R2 ;  /* 0x0000000603027224 */ /* 0x000fca00078e0202 */
[----:B------:R-:W-:Y:S01]  /*2640*/  IADD3 R2, R35, R2, RZ ;  /* 0x0000000223027210 */ /* 0x000fe20007ffe0ff */
[----:B------:R-:W-:Y:S05]  /*2650*/  BRA `(.L_x_275) ;  /* 0x0000000000547947 */ /* 0x000fea0003800000 */
.L_x_274:
        /* <DEDUP_REMOVED lines=20> */
[----:B------:R-:W-:Y:S02]  /*27a0*/  IMAD R34, R7, R0, R34 ;  /* 0x0000000007227224 */ /* 0x000fe400078e0222 */
.L_x_275:
[----:B------:R-:W-:Y:S05]  /*27b0*/  BSYNC B0 ;  /* 0x0000000000007941 */ /* 0x000fea0003800000 */
.L_x_273:
[-C--:B------:R-:W-:Y:S01]  /*27c0*/  IMAD R0, R33, R18.reuse, RZ ;  /* 0x0000001221007224 */ /* 0x080fe200078e02ff */
[----:B------:R-:W-:Y:S01]  /*27d0*/  ULDC.U8 UR10, c[0x0][0x3d9] ;  /* 0x0000f640000a7ab9 */ /* 0x000fe20000000000 */
[C---:B------:R-:W-:Y:S01]  /*27e0*/  IMAD.WIDE.U32 R6, R32.reuse, R18, RZ ;  /* 0x0000001220067225 */ /* 0x040fe200078e00ff */
[----:B------:R-:W-:Y:S01]  /*27f0*/  UISETP.NE.AND UP0, UPT, UR10, URZ, UPT ;  /* 0x0000003f0a00728c */ /* 0x000fe2000bf05270 */
[----:B------:R-:W-:Y:S01]  /*2800*/  SHF.R.S32.HI R3, RZ, 0x1f, R23 ;  /* 0x0000001fff037819 */ /* 0x000fe20000011417 */
[----:B------:R-:W-:Y:S01]  /*2810*/  ULDC.64 UR4, c[0x0][0x2c0] ;  /* 0x0000b00000047ab9 */ /* 0x000fe20000000a00 */
[----:B------:R-:W-:Y:S01]  /*2820*/  IMAD R33, R32, R17, R0 ;  /* 0x0000001120217224 */ /* 0x000fe200078e0200 */
[----:B------:R-:W-:Y:S01]  /*2830*/  UIMAD UR4, UR4, UR5, URZ ;  /* 0x00000005040472a4 */ /* 0x000fe2000f8e023f */
[----:B------:R-:W-:Y:S01]  /*2840*/  IMAD R8, R8, R23, RZ ;  /* 0x0000001708087224 */ /* 0x000fe200078e02ff */
[----:B------:R-:W-:Y:S01]  /*2850*/  USEL UR5, UR5, 0x1, !UP0 ;  /* 0x0000000105057887 */ /* 0x000fe2000c000000 */
[----:B------:R-:W-:Y:S01]  /*2860*/  BSSY B0, `(.L_x_276) ;  /* 0x0000040000007945 */ /* 0x000fe20003800000 */
[----:B------:R-:W-:Y:S01]  /*2870*/  IADD3 R33, R7, R33, RZ ;  /* 0x0000002107217210 */ /* 0x000fe20007ffe0ff */
[----:B------:R-:W-:Y:S01]  /*2880*/  USHF.R.S32.HI UR11, URZ, 0x1f, UR4 ;  /* 0x0000001f3f0b7899 */ /* 0x000fe20008011404 */
[----:B------:R-:W-:Y:S01]  /*2890*/  IMAD R3, R3, R30, R8 ;  /* 0x0000001e03037224 */ /* 0x000fe200078e0208 */
[----:B------:R-:W-:Y:S01]  /*28a0*/  USHF.R.S32.HI UR10, URZ, 0x1f, UR5 ;  /* 0x0000001f3f0a7899 */ /* 0x000fe20008011405 */
[----:B------:R-:W-:-:S02]  /*28b0*/  IMAD R19, R25, UR5, RZ ;  /* 0x0000000519137c24 */ /* 0x000fc4000f8e02ff */
[-C--:B------:R-:W-:Y:S02]  /*28c0*/  IMAD R0, R33, R16.reuse, RZ ;  /* 0x0000001021007224 */ /* 0x080fe400078e02ff */
[----:B------:R-:W-:-:S04]  /*28d0*/  IMAD.WIDE.U32 R32, R6, R16, RZ ;  /* 0x0000001006207225 */ /* 0x000fc800078e00ff */
[----:B------:R-:W-:Y:S02]  /*28e0*/  IMAD R7, R15, R6, R0 ;  /* 0x000000060f077224 */ /* 0x000fe400078e0200 */
[----:B------:R-:W-:-:S03]  /*28f0*/  IMAD.WIDE.U32 R36, R34, UR4, RZ ;  /* 0x0000000422247c25 */ /* 0x000fc6000f8e00ff */
[----:B------:R-:W-:Y:S01]  /*2900*/  IADD3 R6, R33, R7, RZ ;  /* 0x0000000721067210 */ /* 0x000fe20007ffe0ff */
[----:B------:R-:W-:Y:S02]  /*2910*/  IMAD R7, R2, UR4, RZ ;  /* 0x0000000402077c24 */ /* 0x000fe4000f8e02ff */
[----:B------:R-:W-:Y:S01]  /*2920*/  IMAD.WIDE.U32 R30, R30, R23, RZ ;  /* 0x000000171e1e7225 */ /* 0x000fe200078e00ff */
[----:B------:R-:W-:-:S03]  /*2930*/  LOP3.LUT R0, R41, R6, RZ, 0xfc, !PT ;  /* 0x0000000629007212 */ /* 0x000fc600078efcff */
[----:B------:R-:W-:Y:S01]  /*2940*/  IMAD R7, R34, UR11, R7 ;  /* 0x0000000b22077c24 */ /* 0x000fe2000f8e0207 */
        /* <DEDUP_REMOVED lines=13> */
[----:B------:R-:W-:Y:S05]  /*2a20*/  CALL.REL.NOINC `($__internal_5_$__cuda_sm20_div_s64) ;  /* 0x0000001c00087944 */ /* 0x000fea0003c00000 */
        /* <DEDUP_REMOVED lines=12> */
.L_x_277:
        /* <DEDUP_REMOVED lines=23> */
.L_x_278:
[----:B------:R-:W-:Y:S05]  /*2c60*/  BSYNC B0 ;  /* 0x0000000000007941 */ /* 0x000fea0003800000 */
.L_x_276:
        /* <DEDUP_REMOVED lines=19> */
.L_x_280:
        /* <DEDUP_REMOVED lines=22> */
.L_x_281:
[----:B------:R-:W-:Y:S05]  /*2f00*/  BSYNC B0 ;  /* 0x0000000000007941 */ /* 0x000fea0003800000 */
.L_x_279:
        /* <DEDUP_REMOVED lines=22> */
.L_x_283:
        /* <DEDUP_REMOVED lines=23> */
.L_x_284:
[----:B------:R-:W-:Y:S05]  /*31e0*/  BSYNC B0 ;  /* 0x0000000000007941 */ /* 0x000fea0003800000 */
.L_x_282:
[----:B------:R-:W-:Y:S01]  /*31f0*/  LOP3.LUT R2, R33, R13, RZ, 0xfc, !PT ;  /* 0x0000000d21027212 */ /* 0x000fe200078efcff */
[----:B------:R-:W-:Y:S01]  /*3200*/  ULDC UR4, c[0x0][0x2c4] ;  /* 0x0000b10000047ab9 */ /* 0x000fe20000000800 */
[----:B------:R-:W-:Y:S01]  /*3210*/  SHF.R.S32.HI R0, RZ, 0x1f, R10 ;  /* 0x0000001fff007819 */ /* 0x000fe2000001140a */
[----:B------:R-:W-:Y:S01]  /*3220*/  IMAD R44, R23, UR4, RZ ;  /* 0x00000004172c7c24 */ /* 0x000fe2000f8e02ff */
[----:B------:R-:W-:Y:S01]  /*3230*/  ISETP.NE.U32.AND P0, PT, R2, RZ, PT ;  /* 0x000000ff0200720c */ /* 0x000fe20003f05070 */
[----:B------:R-:W-:Y:S01]  /*3240*/  IMAD R19, R25, R10, RZ ;  /* 0x0000000a19137224 */ /* 0x000fe200078e02ff */
[----:B------:R-:W-:Y:S01]  /*3250*/  SHF.R.S32.HI R25, RZ, 0x1f, R4 ;  /* 0x0000001fff197819 */ /* 0x000fe20000011404 */
[----:B------:R-:W-:Y:S01]  /*3260*/  IMAD R15, R15, R4, RZ ;  /* 0x000000040f0f7224 */ /* 0x000fe200078e02ff */
[----:B------:R-:W-:Y:S01]  /*3270*/  SHF.R.S32.HI R21, RZ, 0x1f, R44 ;  /* 0x0000001fff157819 */ /* 0x000fe2000001142c */
[----:B------:R-:W-:Y:S01]  /*3280*/  IMAD R19, R0, R24, R19 ;  /* 0x0000001800137224 */ /* 0x000fe200078e0213 */
[----:B------:R-:W-:Y:S01]  /*3290*/  BSSY B0, `(.L_x_285) ;  /* 0x0000034000007945 */ /* 0x000fe20003800000 */
[----:B------:R-:W-:-:S02]  /*32a0*/  IMAD R0, R17, R44, RZ ;  /* 0x0000002c11007224 */ /* 0x000fc400078e02ff */
[----:B------:R-:W-:Y:S02]  /*32b0*/  IMAD R15, R25, R16, R15 ;  /* 0x00000010190f7224 */ /* 0x000fe400078e020f */
[----:B------:R-:W-:-:S04]  /*32c0*/  IMAD.WIDE.U32 R16, R16, R4, RZ ;  /* 0x0000000410107225 */ /* 0x000fc800078e00ff */
[----:B------:R-:W-:Y:S01]  /*32d0*/  IMAD.WIDE.U32 R40, R24, R10, RZ ;  /* 0x0000000a18287225 */ /* 0x000fe200078e00ff */
[----:B------:R-:W-:-:S03]  /*32e0*/  IADD3 R10, R17, R15, RZ ;  /* 0x0000000f110a7210 */ /* 0x000fc60007ffe0ff */
        /* <DEDUP_REMOVED lines=14> */
[-C--:B------:R-:W-:Y:S02]  /*33d0*/  IADD3.X R19, RZ, ~R21.reuse, RZ, P0, !PT ;  /* 0x80000015ff137210 */ /* 0x080fe400007fe4ff */
        /* <DEDUP_REMOVED lines=8> */
.L_x_286:
[----:B------:R-:W0:Y:S01]  /*3460*/  I2F.U32.RP R6, R14 ;  /* 0x0000000e00067306 */ /* 0x000e220000209000 */
[----:B------:R-:W-:Y:S01]  /*3470*/  IMAD.MOV.U32 R18, RZ, RZ, RZ ;  /* 0x000000ffff127224 */ /* 0x000fe200078e00ff */
[----:B------:R-:W-:Y:S01]  /*3480*/  ISETP.NE.U32.AND P0, PT, R14, RZ, PT ;  /* 0x000000ff0e00720c */ /* 0x000fe20003f05070 */
[----:B------:R-:W-:-:S05]  /*3490*/  IMAD.MOV.U32 R33, RZ, RZ, RZ ;  /* 0x000000ffff217224 */ /* 0x000fca00078e00ff */
        /* <DEDUP_REMOVED lines=19> */
.L_x_287:
[----:B------:R-:W-:Y:S05]  /*35d0*/  BSYNC B0 ;  /* 0x0000000000007941 */ /* 0x000fea0003800000 */
.L_x_285:
        /* <DEDUP_REMOVED lines=23> */
[----:B------:R-:W-:Y:S01]  /*3750*/  MOV R18, R0 ;  /* 0x0000000000127202 */ /* 0x000fe20000000f00 */
[----:B------:R-:W-:-:S04]  /*3760*/  IMAD.WIDE.U32 R22, R12, R2, R22 ;  /* 0x000000020c167225 */ /* 0x000fc800078e0016 */
[----:B------:R-:W-:Y:S01]  /*3770*/  IMAD R19, R19, R12, RZ ;  /* 0x0000000c13137224 */ /* 0x000fe200078e02ff */
[----:B------:R-:W-:-:S03]  /*3780*/  MOV R12, R22 ;  /* 0x00000016000c7202 */ /* 0x000fc60000000f00 */
[----:B------:R-:W-:Y:S01]  /*3790*/  IMAD R2, R11, R2, R19 ;  /* 0x000000020b027224 */ /* 0x000fe200078e0213 */
[----:B------:R-:W-:-:S03]  /*37a0*/  MOV R19, R21 ;  /* 0x0000001500137202 */ /* 0x000fc60000000f00 */
[----:B------:R-:W-:Y:S01]  /*37b0*/  IMAD.IADD R2, R23, 0x1, R2 ;  /* 0x0000000117027824 */ /* 0x000fe200078e0202 */
[----:B------:R-:W-:Y:S05]  /*37c0*/  BRA `(.L_x_290) ;  /* 0x00000000005c7947 */ /* 0x000fea0003800000 */
.L_x_289:
[----:B------:R-:W0:Y:S01]  /*37d0*/  I2F.U32.RP R6, R12 ;  /* 0x0000000c00067306 */ /* 0x000e220000209000 */
[----:B------:R-:W-:Y:S01]  /*37e0*/  IMAD.MOV.U32 R18, RZ, RZ, RZ ;  /* 0x000000ffff127224 */ /* 0x000fe200078e00ff */
[----:B------:R-:W-:-:S06]  /*37f0*/  ISETP.NE.U32.AND P0, PT, R12, RZ, PT ;  /* 0x000000ff0c00720c */ /* 0x000fcc0003f05070 */
[----:B0-----:R-:W0:Y:S02]  /*3800*/  MUFU.RCP R2, R6 ;  /* 0x0000000600027308 */ /* 0x001e240000001000 */
[----:B0-----:R-:W-:-:S06]  /*3810*/  IADD3 R2, R2, 0xffffffe, RZ ;  /* 0x0ffffffe02027810 */ /* 0x001fcc0007ffe0ff */
[----:B------:R-:W0:Y:S02]  /*3820*/  F2I.FTZ.U32.TRUNC.NTZ R19, R2 ;  /* 0x0000000200137305 */ /* 0x000e24000021f000 */
[----:B0-----:R-:W-:Y:S01]  /*3830*/  IADD3 R0, RZ, -R19, RZ ;  /* 0x80000013ff007210 */ /* 0x001fe20007ffe0ff */
[----:B------:R-:W-:-:S04]  /*3840*/  IMAD.MOV.U32 R2, RZ, RZ, RZ ;  /* 0x000000ffff027224 */ /* 0x000fc800078e00ff */
        /* <DEDUP_REMOVED lines=15> */
.L_x_290:
[----:B------:R-:W-:Y:S05]  /*3940*/  BSYNC B0 ;  /* 0x0000000000007941 */ /* 0x000fea0003800000 */
.L_x_288:
[----:B------:R-:W-:Y:S01]  /*3950*/  IADD3 R31, P1, P0, R36, R34, R30 ;  /* 0x00000022241f7210 */ /* 0x000fe2000783e01e */
[----:B------:R-:W-:Y:S01]  /*3960*/  ULDC.64 UR4, c[0x0][0x2b0] ;  /* 0x0000ac0000047ab9 */ /* 0x000fe20000000a00 */
[----:B------:R-:W-:Y:S02]  /*3970*/  SHF.R.S32.HI R0, RZ, 0x1f, R9 ;  /* 0x0000001fff007819 */ /* 0x000fe40000011409 */
[----:B------:R-:W-:Y:S02]  /*3980*/  IADD3 R31, P3, P2, R40, R31, R44 ;  /* 0x0000001f281f7210 */ /* 0x000fe40007a7e02c */
[----:B------:R-:W-:Y:S02]  /*3990*/  IADD3.X R3, R7, R8, R3, P1, P0 ;  /* 0x0000000807037210 */ /* 0x000fe40000fe0403 */
[----:B------:R-:W-:Y:S02]  /*39a0*/  IADD3 R16, P1, P0, R46, R31, R16 ;  /* 0x0000001f2e107210 */ /* 0x000fe4000783e010 */
[----:B------:R-:W-:Y:S01]  /*39b0*/  IADD3.X R4, R15, R3, R4, P3, P2 ;  /* 0x000000030f047210 */ /* 0x000fe20001fe4404 */
[----:B------:R-:W-:-:S03]  /*39c0*/  IMAD R3, R19, R9, RZ ;  /* 0x0000000913037224 */ /* 0x000fc600078e02ff */
[----:B------:R-:W-:Y:S01]  /*39d0*/  IADD3.X R17, R13, R4, R10, P1, P0 ;  /* 0x000000040d117210 */ /* 0x000fe20000fe040a */
[-C--:B------:R-:W-:Y:S02]  /*39e0*/  IMAD R0, R0, R18.reuse, R3 ;  /* 0x0000001200007224 */ /* 0x080fe400078e0203 */
[----:B------:R-:W-:Y:S01]  /*39f0*/  IMAD R3, R2, R5, RZ ;  /* 0x0000000502037224 */ /* 0x000fe200078e02ff */
[----:B------:R-:W-:Y:S01]  /*3a00*/  SHF.R.S32.HI R2, RZ, 0x1f, R5 ;  /* 0x0000001fff027819 */ /* 0x000fe20000011405 */
        /* <DEDUP_REMOVED lines=9> */
.L_x_266:
[----:B------:R-:W-:Y:S02]  /*3aa0*/  ULDC.64 UR4, c[0x0][0x2b0] ;  /* 0x0000ac0000047ab9 */ /* 0x000fe40000000a00 */
[----:B------:R-:W-:-:S04]  /*3ab0*/  LEA R2, P0, R30, UR4, 0x2 ;  /* 0x000000041e027c11 */ /* 0x000fc8000f8010ff */
[----:B------:R-:W-:-:S05]  /*3ac0*/  LEA.HI.X R3, R30, UR5, R31, 0x2, P0 ;  /* 0x000000051e037c11 */ /* 0x000fca00080f141f */
[----:B------:R1:W-:Y:S04]  /*3ad0*/  STG.E desc[UR8][R2.64], R27 ;  /* 0x0000001b02007986 */ /* 0x0003e8000c101908 */
.L_x_265:
[----:B------:R-:W-:Y:S05]  /*3ae0*/  BSYNC B1 ;  /* 0x0000000000017941 */ /* 0x000fea0003800000 */
.L_x_264:
[----:B------:R-:W2:Y:S01]  /*3af0*/  S2R R25, SR_TID.X ;  /* 0x0000000000197919 */ /* 0x000ea20000002100 */
[----:B------:R-:W3:Y:S01]  /*3b00*/  LDC R0, c[0x0][0x3c4] ;  /* 0x0000f100ff007b82 */ /* 0x000ee20000000800 */
[----:B------:R-:W-:Y:S01]  /*3b10*/  CS2R R6, SRZ ;  /* 0x0000000000067805 */ /* 0x000fe2000001ff00 */
[----:B------:R-:W-:Y:S01]  /*3b20*/  IMAD.MOV.U32 R9, RZ, RZ, RZ ;  /* 0x000000ffff097224 */ /* 0x000fe200078e00ff */
[----:B------:R-:W-:Y:S02]  /*3b30*/  CS2R R4, SRZ ;  /* 0x0000000000047805 */ /* 0x000fe4000001ff00 */
[----:B--2---:R-:W-:-:S04]  /*3b40*/  SHF.R.S32.HI R24, RZ, 0x1f, R25 ;  /* 0x0000001fff187819 */ /* 0x004fc80000011419 */
[CC--:B01----:R-:W-:Y:S02]  /*3b50*/  LEA.HI R2, R24.reuse, R25.reuse, RZ, 0x2 ;  /* 0x0000001918027211 */ /* 0x0c3fe400078f10ff */
[----:B------:R-:W-:Y:S02]  /*3b60*/  LEA.HI R24, R24, R25, RZ, 0x5 ;  /* 0x0000001918187211 */ /* 0x000fe400078f28ff */
[----:B------:R-:W-:-:S05]  /*3b70*/  LOP3.LUT R2, R2, 0xfffffffc, RZ, 0xc0, !PT ;  /* 0xfffffffc02027812 */ /* 0x000fca00078ec0ff */
[----:B------:R-:W-:Y:S01]  /*3b80*/  IMAD.IADD R3, R25, 0x1, -R2 ;  /* 0x0000000119037824 */ /* 0x000fe200078e0a02 */
[----:B------:R-:W-:Y:S02]  /*3b90*/  LOP3.LUT R2, R24, 0x3fffffe0, RZ, 0xc0, !PT ;  /* 0x3fffffe018027812 */ /* 0x000fe400078ec0ff */
[----:B------:R-:W-:Y:S02]  /*3ba0*/  SHF.R.S32.HI R24, RZ, 0x5, R24 ;  /* 0x00000005ff187819 */ /* 0x000fe40000011418 */
[----:B---3--:R-:W-:-:S04]  /*3bb0*/  ISETP.GE.AND P0, PT, R3, R0, PT ;  /* 0x000000000300720c */ /* 0x008fc80003f06270 */
[C---:B------:R-:W-:Y:S01]  /*3bc0*/  ISETP.GT.OR P0, PT, R25.reuse, 0xf, P0 ;  /* 0x0000000f1900780c */ /* 0x040fe20000704670 */
[----:B------:R-:W-:Y:S01]  /*3bd0*/  IMAD.IADD R25, R25, 0x1, -R2 ;  /* 0x0000000119197824 */ /* 0x000fe200078e0a02 */
[----:B------:R-:W-:-:S03]  /*3be0*/  CS2R R2, SRZ ;  /* 0x0000000000027805 */ /* 0x000fc6000001ff00 */
[----:B------:R-:W-:-:S04]  /*3bf0*/  IMAD.SHL.U32 R25, R25, 0x4, RZ ;  /* 0x0000000419197824 */ /* 0x000fc800078e00ff */
[----:B------:R-:W-:-:S04]  /*3c00*/  VIADD R23, R25, 0x80 ;  /* 0x0000008019177836 */ /* 0x000fc80000000000 */
[----:B------:R-:W-:-:S04]  /*3c10*/  @!P0 FADD.FTZ R8, -R27, R28 ;  /* 0x0000001c1b088221 */ /* 0x000fc80000010100 */
[----:B------:R-:W-:-:S06]  /*3c20*/  @!P0 FMUL.FTZ R8, R8, 1.4426950216293334961 ;  /* 0x3fb8aa3b08088820 */ /* 0x000fcc0000410000 */
[----:B------:R-:W0:Y:S02]  /*3c30*/  @!P0 MUFU.EX2 R8, R8 ;  /* 0x0000000800088308 */ /* 0x000e240000000800 */
[----:B0-----:R0:W-:Y:S01]  /*3c40*/  @!P0 STS [R29], R8 ;  /* 0x000000081d008388 */ /* 0x0011e20000000800 */
[----:B------:R-:W-:Y:S01]  /*3c50*/  BAR.SYNC.DEFER_BLOCKING 0x0 ;  /* 0x0000000000007b1d */ /* 0x000fe20000010000 */
[----:B------:R-:W-:Y:S01]  /*3c60*/  ISETP.GE.AND P0, PT, R0, 0x1, PT ;  /* 0x000000010000780c */ /* 0x000fe20003f06270 */
[----:B------:R-:W-:-:S12]  /*3c70*/  IMAD.MOV.U32 R0, RZ, RZ, RZ ;  /* 0x000000ffff007224 */ /* 0x000fd800078e00ff */
[----:B------:R-:W-:Y:S05]  /*3c80*/  @!P0 BRA `(.L_x_291) ;  /* 0x0000000000e08947 */ /* 0x000fea0003800000 */
[----:B------:R-:W1:Y:S01]  /*3c90*/  S2UR UR6, SR_CgaCtaId ;  /* 0x00000000000679c3 */ /* 0x000e620000008800 */
        /* <DEDUP_REMOVED lines=25> */
.L_x_294:
[----:B0--3--:R-:W-:Y:S01]  /*3e30*/  MOV R29, R21 ;  /* 0x00000015001d7202 */ /* 0x009fe20000000f00 */
        /* <DEDUP_REMOVED lines=16> */
.L_x_293:
[----:B------:R-:W-:Y:S05]  /*3f40*/  BSYNC B0 ;  /* 0x0000000000007941 */ /* 0x000fea0003800000 */
.L_x_292:
        /* <DEDUP_REMOVED lines=12> */
.L_x_291:
        /* <DEDUP_REMOVED lines=14> */
[----:B------:R-:W-:Y:S02]  /*40f0*/  IABS R10, R14 ;  /* 0x0000000e000a7213 */ /* 0x000fe40000000000 */
[----:B------:R-:W1:Y:S03]  /*4100*/  I2F.RP R12, R16 ;  /* 0x00000010000c7306 */ /* 0x000e660000209400 */
[----:B------:R-:W-:-:S05]  /*4110*/  IMAD.MOV R10, RZ, RZ, -R10 ;  /* 0x000000ffff0a7224 */ /* 0x000fca00078e0a0a */
[----:B-1----:R-:W1:Y:S02]  /*4120*/  MUFU.RCP R18, R12 ;  /* 0x0000000c00127308 */ /* 0x002e640000001000 */
[----:B-1----:R-:W-:Y:S01]  /*4130*/  VIADD R18, R18, 0xffffffe ;  /* 0x0ffffffe12127836 */ /* 0x002fe20000000000 */
[----:B------:R-:W-:-:S05]  /*4140*/  IABS R12, R13 ;  /* 0x0000000d000c7213 */ /* 0x000fca0000000000 */
[----:B------:R1:W2:Y:S02]  /*4150*/  F2I.FTZ.U32.TRUNC.NTZ R19, R18 ;  /* 0x0000001200137305 */ /* 0x0002a4000021f000 */
[----:B-1----:R-:W-:Y:S01]  /*4160*/  HFMA2.MMA R18, -RZ, RZ, 0, 0 ;  /* 0x00000000ff127435 */ /* 0x002fe200000001ff */
[----:B--2---:R-:W-:-:S04]  /*4170*/  IMAD.MOV R15, RZ, RZ, -R19 ;  /* 0x000000ffff0f7224 */ /* 0x004fc800078e0a13 */
[----:B0-----:R-:W-:-:S05]  /*4180*/  IMAD R8, R15, R16, RZ ;  /* 0x000000100f087224 */ /* 0x001fca00078e02ff */
        /* <DEDUP_REMOVED lines=76> */
        .weak           $__internal_5_$__cuda_sm20_div_s64
        .type           $__internal_5_$__cuda_sm20_div_s64,@function
        .size           $__internal_5_$__cuda_sm20_div_s64,(.L_x_8843 - $__internal_5_$__cuda_sm20_div_s64)
$__internal_5_$__cuda_sm20_div_s64:
        /* <DEDUP_REMOVED lines=25> */
[----:B------:R-:W-:Y:S01]  /*47e0*/  IADD3 R2, P0, RZ, -R48, RZ ;  /* 0x80000030ff027210 */ /* 0x000fe20007f1e0ff */
[----:B------:R-:W-:Y:S01]  /*47f0*/  IMAD.MOV.U32 R49, RZ, RZ, RZ ;  /* 0x000000ffff317224 */ /* 0x000fe200078e00ff */
[----:B------:R-:W-:Y:S01]  /*4800*/  ISETP.GE.AND P1, PT, R19, RZ, PT ;  /* 0x000000ff1300720c */ /* 0x000fe20003f26270 */
[----:B------:R-:W-:Y:S02]  /*4810*/  IMAD R0, R25, R38, R0 ;  /* 0x0000002619007224 */ /* 0x000fe400078e0200 */
[----:B------:R-:W-:-:S04]  /*4820*/  IMAD.HI.U32 R42, R43, R2, RZ ;  /* 0x000000022b2a7227 */ /* 0x000fc800078e00ff */
[----:B------:R-:W-:-:S04]  /*4830*/  IMAD.X R0, RZ, RZ, ~R0, P0 ;  /* 0x000000ffff007224 */ /* 0x000fc800000e0e00 */
[----:B------:R-:W-:-:S04]  /*4840*/  IMAD.WIDE.U32 R42, P0, R43, R0, R42 ;  /* 0x000000002b2a7225 */ /* 0x000fc8000780002a */
[----:B------:R-:W-:-:S04]  /*4850*/  IMAD.HI.U32 R21, P3, R25, R2, R42 ;  /* 0x0000000219157227 */ /* 0x000fc8000786002a */
[----:B------:R-:W-:-:S04]  /*4860*/  IMAD.HI.U32 R2, R25, R0, RZ ;  /* 0x0000000019027227 */ /* 0x000fc800078e00ff */
[----:B------:R-:W-:Y:S01]  /*4870*/  IMAD R0, R25, R0, RZ ;  /* 0x0000000019007224 */ /* 0x000fe200078e02ff */
[----:B------:R-:W-:-:S04]  /*4880*/  IADD3.X R2, R2, R25, RZ, P0, !PT ;  /* 0x0000001902027210 */ /* 0x000fc800007fe4ff */
[----:B------:R-:W-:Y:S02]  /*4890*/  IADD3 R25, P2, R0, R21, RZ ;  /* 0x0000001500197210 */ /* 0x000fe40007f5e0ff */
[-C--:B------:R-:W-:Y:S02]  /*48a0*/  IADD3 R21, P0, RZ, -R26.reuse, RZ ;  /* 0x8000001aff157210 */ /* 0x080fe40007f1e0ff */
[----:B------:R-:W-:Y:S02]  /*48b0*/  IADD3.X R43, RZ, RZ, R2, P2, P3 ;  /* 0x000000ffff2b7210 */ /* 0x000fe400017e6402 */
[----:B------:R-:W-:Y:S01]  /*48c0*/  SEL R21, R21, R26, !P1 ;  /* 0x0000001a15157207 */ /* 0x000fe20004800000 */
[----:B------:R-:W-:-:S04]  /*48d0*/  IMAD.X R0, RZ, RZ, ~R19, P0 ;  /* 0x000000ffff007224 */ /* 0x000fc800000e0e13 */
[----:B------:R-:W-:Y:S01]  /*48e0*/  IMAD.HI.U32 R48, R25, R21, RZ ;  /* 0x0000001519307227 */ /* 0x000fe200078e00ff */
[----:B------:R-:W-:-:S05]  /*48f0*/  SEL R0, R0, R19, !P1 ;  /* 0x0000001300007207 */ /* 0x000fca0004800000 */
[----:B------:R-:W-:-:S04]  /*4900*/  IMAD.WIDE.U32 R48, R25, R0, R48 ;  /* 0x0000000019307225 */ /* 0x000fc800078e0030 */
[C---:B------:R-:W-:Y:S02]  /*4910*/  IMAD R25, R43.reuse, R0, RZ ;  /* 0x000000002b197224 */ /* 0x040fe400078e02ff */
[----:B------:R-:W-:-:S05]  /*4920*/  IMAD.HI.U32 R2, P0, R43, R21, R48 ;  /* 0x000000152b027227 */ /* 0x000fca0007800030 */
[----:B------:R-:W-:Y:S01]  /*4930*/  IADD3 R25, P1, R25, R2, RZ ;  /* 0x0000000219197210 */ /* 0x000fe20007f3e0ff */
[----:B------:R-:W-:-:S04]  /*4940*/  IMAD.HI.U32 R2, R43, R0, RZ ;  /* 0x000000002b027227 */ /* 0x000fc800078e00ff */
[----:B------:R-:W-:Y:S02]  /*4950*/  IMAD.X R2, RZ, RZ, R2, P0 ;  /* 0x000000ffff027224 */ /* 0x000fe400000e0602 */
[----:B------:R-:W-:-:S04]  /*4960*/  IMAD.WIDE.U32 R42, R25, R38, RZ ;  /* 0x00000026192a7225 */ /* 0x000fc800078e00ff */
[----:B------:R-:W-:Y:S01]  /*4970*/  IMAD R43, R25, R39, R43 ;  /* 0x00000027192b7224 */ /* 0x000fe200078e022b */
[----:B------:R-:W-:Y:S01]  /*4980*/  IADD3 R21, P0, -R42, R21, RZ ;  /* 0x000000152a157210 */ /* 0x000fe20007f1e1ff */
[----:B------:R-:W-:-:S03]  /*4990*/  IMAD.X R2, RZ, RZ, R2, P1 ;  /* 0x000000ffff027224 */ /* 0x000fc600008e0602 */
[-C--:B------:R-:W-:Y:S01]  /*49a0*/  ISETP.GE.U32.AND P3, PT, R21, R38.reuse, PT ;  /* 0x000000261500720c */ /* 0x080fe20003f66070 */
[----:B------:R-:W-:-:S05]  /*49b0*/  IMAD R43, R2, R38, R43 ;  /* 0x00000026022b7224 */ /* 0x000fca00078e022b */
[----:B------:R-:W-:Y:S02]  /*49c0*/  IADD3.X R43, ~R43, R0, RZ, P0, !PT ;  /* 0x000000002b2b7210 */ /* 0x000fe400007fe5ff */
[----:B------:R-:W-:Y:S02]  /*49d0*/  IADD3 R0, P2, R21, -R38, RZ ;  /* 0x8000002615007210 */ /* 0x000fe40007f5e0ff */
[----:B------:R-:W-:-:S04]  /*49e0*/  ISETP.GE.U32.AND.EX P3, PT, R43, R39, PT, P3 ;  /* 0x000000272b00720c */ /* 0x000fc80003f66130 */
[----:B------:R-:W-:Y:S01]  /*49f0*/  SEL R21, R0, R21, P3 ;  /* 0x0000001500157207 */ /* 0x000fe20001800000 */
[----:B------:R-:W-:-:S03]  /*4a00*/  IMAD.X R0, R43, 0x1, ~R39, P2 ;  /* 0x000000012b007824 */ /* 0x000fc600010e0e27 */
[----:B------:R-:W-:Y:S02]  /*4a10*/  ISETP.GE.U32.AND P0, PT, R21, R38, PT ;  /* 0x000000261500720c */ /* 0x000fe40003f06070 */
[----:B------:R-:W-:Y:S02]  /*4a20*/  IADD3 R38, P1, R25, 0x1, RZ ;  /* 0x0000000119267810 */ /* 0x000fe40007f3e0ff */
[----:B------:R-:W-:Y:S02]  /*4a30*/  SEL R43, R0, R43, P3 ;  /* 0x0000002b002b7207 */ /* 0x000fe40001800000 */
[----:B------:R-:W-:Y:S01]  /*4a40*/  SEL R38, R38, R25, P3 ;  /* 0x0000001926267207 */ /* 0x000fe20001800000 */
[----:B------:R-:W-:Y:S01]  /*4a50*/  IMAD.X R21, RZ, RZ, R2, P1 ;  /* 0x000000ffff157224 */ /* 0x000fe200008e0602 */
[----:B------:R-:W-:Y:S01]  /*4a60*/  ISETP.GE.U32.AND.EX P0, PT, R43, R39, PT, P0 ;  /* 0x000000272b00720c */ /* 0x000fe20003f06100 */
[----:B------:R-:W-:Y:S01]  /*4a70*/  IMAD.MOV.U32 R39, RZ, RZ, 0x0 ;  /* 0x00000000ff277424 */ /* 0x000fe200078e00ff */
[----:B------:R-:W-:-:S02]  /*4a80*/  IADD3 R25, P1, R38, 0x1, RZ ;  /* 0x0000000126197810 */ /* 0x000fc40007f3e0ff */
[----:B------:R-:W-:Y:S02]  /*4a90*/  SEL R21, R21, R2, P3 ;  /* 0x0000000215157207 */ /* 0x000fe40001800000 */
[----:B------:R-:W-:Y:S01]  /*4aa0*/  SEL R25, R25, R38, P0 ;  /* 0x0000002619197207 */ /* 0x000fe20000000000 */
[----:B------:R-:W-:Y:S01]  /*4ab0*/  IMAD.MOV.U32 R38, RZ, RZ, R22 ;  /* 0x000000ffff267224 */ /* 0x000fe200078e0016 */
[----:B------:R-:W-:Y:S01]  /*4ac0*/  LOP3.LUT R2, R6, R19, RZ, 0x3c, !PT ;  /* 0x0000001306027212 */ /* 0x000fe200078e3cff */
[----:B------:R-:W-:-:S03]  /*4ad0*/  IMAD.X R0, RZ, RZ, R21, P1 ;  /* 0x000000ffff007224 */ /* 0x000fc600008e0615 */
[----:B------:R-:W-:Y:S02]  /*4ae0*/  ISETP.GE.AND P2, PT, R2, RZ, PT ;  /* 0x000000ff0200720c */ /* 0x000fe40003f46270 */
[----:B------:R-:W-:Y:S02]  /*4af0*/  SEL R21, R0, R21, P0 ;  /* 0x0000001500157207 */ /* 0x000fe40000000000 */
[----:B------:R-:W-:Y:S02]  /*4b00*/  IADD3 R0, P1, RZ, -R25, RZ ;  /* 0x80000019ff007210 */ /* 0x000fe40007f3e0ff */
[----:B------:R-:W-:Y:S02]  /*4b10*/  ISETP.NE.U32.AND P0, PT, R24, RZ, PT ;  /* 0x000000ff1800720c */ /* 0x000fe40003f05070 */
[----:B------:R-:W-:Y:S02]  /*4b20*/  IADD3.X R2, RZ, ~R21, RZ, P1, !PT ;  /* 0x80000015ff027210 */ /* 0x000fe40000ffe4ff */
[----:B------:R-:W-:-:S02]  /*4b30*/  ISETP.NE.AND.EX P0, PT, R6, RZ, PT, P0 ;  /* 0x000000ff0600720c */ /* 0x000fc40003f05300 */
[----:B------:R-:W-:Y:S02]  /*4b40*/  SEL R0, R0, R25, !P2 ;  /* 0x0000001900007207 */ /* 0x000fe40005000000 */
[----:B------:R-:W-:Y:S02]  /*4b50*/  SEL R2, R2, R21, !P2 ;  /* 0x0000001502027207 */ /* 0x000fe40005000000 */
[----:B------:R-:W-:Y:S02]  /*4b60*/  SEL R0, R0, 0xffffffff, P0 ;  /* 0xffffffff00007807 */ /* 0x000fe40000000000 */
[----:B------:R-:W-:Y:S01]  /*4b70*/  SEL R21, R2, 0xffffffff, P0 ;  /* 0xffffffff02157807 */ /* 0x000fe20000000000 */
[----:B------:R-:W-:Y:S06]  /*4b80*/  RET.REL.NODEC R38 `(_ZN5flash32flash_fwd_splitkv_combine_kernelI23Flash_fwd_kernel_traitsILi256ELi64ELi64ELi4ELb0ELb0EN7cutlass6half_tE19Flash_kernel_traitsILi256ELi64ELi64ELi4ES3_EELi4ELi2ELb0EEEvNS_16Flash_fwd_paramsE) ;  /* 0xffffffb4261c7950 */ /* 0x000fec0003c3ffff */
.L_x_295:
        /* <DEDUP_REMOVED lines=15> */
.L_x_8843:


//--------------------- .text._ZN5flash32flash_fwd_splitkv_combine_kernelI23Flash_fwd_kernel_traitsILi256ELi64ELi64ELi4ELb0ELb0EN7cutlass6half_tE19Flash_kernel_traitsILi256ELi64ELi64ELi4ES3_EELi4ELi1ELb0EEEvNS_16Flash_fwd_paramsE --------------------------
	.section	.text._ZN5flash32flash_fwd_splitkv_combine_kernelI23Flash_fwd_kernel_traitsILi256ELi64ELi64ELi4ELb0ELb0EN7cutlass6half_tE19Flash_kernel_traitsILi256ELi64ELi64ELi4ES3_EELi4ELi1ELb0EEEvNS_16Flash_fwd_paramsE,"ax",@progbits
	.align	128
        .global         _ZN5flash32flash_fwd_splitkv_combine_kernelI23Flash_fwd_kernel_traitsILi256ELi64ELi64ELi4ELb0ELb0EN7cutlass6half_tE19Flash_kernel_traitsILi256ELi64ELi64ELi4ES3_EELi4ELi1ELb0EEEvNS_16Flash_fwd_paramsE
        .type           _ZN5flash32flash_fwd_splitkv_combine_kernelI23Flash_fwd_kernel_traitsILi256ELi64ELi64ELi4ELb0ELb0EN7cutlass6half_tE19Flash_kernel_traitsILi256ELi64ELi64ELi4ES3_EELi4ELi1ELb0EEEvNS_16Flash_fwd_paramsE,@function
        .size           _ZN5flash32flash_fwd_splitkv_combine_kernelI23Flash_fwd_kernel_traitsILi256ELi64ELi64ELi4ELb0ELb0EN7cutlass6half_tE19Flash_kernel_traitsILi256ELi64ELi64ELi4ES3_EELi4ELi1ELb0EEEvNS_16Flash_fwd_paramsE,(.L_x_8844 - _ZN5flash32flash_fwd_splitkv_combine_kernelI23Flash_fwd_kernel_traitsILi256ELi64ELi64ELi4ELb0ELb0EN7cutlass6half_tE19Flash_kernel_traitsILi256ELi64ELi64ELi4ES3_EELi4ELi1ELb0EEEvNS_16Flash_fwd_paramsE)
        .other          _ZN5flash32flash_fwd_splitkv_combine_kernelI23Flash_fwd_kernel_traitsILi256ELi64ELi64ELi4ELb0ELb0EN7cutlass6half_tE19Flash_kernel_traitsILi256ELi64ELi64ELi4ES3_EELi4ELi1ELb0EEEvNS_16Flash_fwd_paramsE,@"STO_CUDA_ENTRY STV_DEFAULT"
_ZN5flash32flash_fwd_splitkv_combine_kernelI23Flash_fwd_kernel_traitsILi256ELi64ELi64ELi4ELb0ELb0EN7cutlass6half_tE19Flash_kernel_traitsILi256ELi64ELi64ELi4ES3_EELi4ELi1ELb0EEEvNS_16Flash_fwd_paramsE:
.text._ZN5flash32flash_fwd_splitkv_combine_kernelI23Flash_fwd_kernel_traitsILi256ELi64ELi64ELi4ELb0ELb0EN7cutlass6half_tE19Flash_kernel_traitsILi256ELi64ELi64ELi4ES3_EELi4ELi1ELb0EEEvNS_16Flash_fwd_paramsE:
        /* <DEDUP_REMOVED lines=23> */
[----:B------:R-:W-:Y:S05]  /*0170*/  CALL.REL.NOINC `($__internal_6_$__cuda_sm20_div_s64) ;  /* 0x00000044003c7944 */ /* 0x000fea0003c00000 */
[----:B------:R-:W-:Y:S01]  /*0180*/  MOV R22, R0 ;  /* 0x0000000000167202 */ /* 0x000fe20000000f00 */
[----:B------:R-:W-:Y:S06]  /*0190*/  BRA `(.L_x_297) ;  /* 0x00000000004c7947 */ /* 0x000fec0003800000 */
.L_x_296:
        /* <DEDUP_REMOVED lines=19> */
.L_x_297:
        /* <DEDUP_REMOVED lines=12> */
[----:B------:R-:W-:Y:S05]  /*0390*/  CALL.REL.NOINC `($__internal_6_$__cuda_sm20_div_s64) ;  /* 0x0000004000b47944 */ /* 0x000fea0003c00000 */
[----:B------:R-:W-:Y:S02]  /*03a0*/  MOV R12, R0 ;  /* 0x00000000000c7202 */ /* 0x000fe40000000f00 */
[----:B------:R-:W-:Y:S01]  /*03b0*/  MOV R13, R23 ;  /* 0x00000017000d7202 */ /* 0x000fe20000000f00 */
[----:B------:R-:W-:Y:S05]  /*03c0*/  BRA `(.L_x_300) ;  /* 0x00000000004c7947 */ /* 0x000fea0003800000 */
.L_x_299:
        /* <DEDUP_REMOVED lines=19> */
.L_x_300:
[----:B------:R-:W-:Y:S05]  /*0500*/  BSYNC B0 ;  /* 0x0000000000007941 */ /* 0x000fea0003800000 */
.L_x_298:
[----:B------:R-:W0:Y:S01]  /*0510*/  LDC R2, c[0x0][0x2c4] ;  /* 0x0000b100ff027b82 */ /* 0x000e220000000800 */
        /* <DEDUP_REMOVED lines=8> */
[----:B0-----:R-:W-:Y:S02]  /*05a0*/  IMAD.MOV R0, RZ, RZ, -R15 ;  /* 0x000000ffff007224 */ /* 0x001fe400078e0a0f */
[----:B------:R-:W-:Y:S02]  /*05b0*/  IMAD.MOV.U32 R14, RZ, RZ, RZ ;  /* 0x000000ffff0e7224 */ /* 0x000fe400078e00ff */
        /* <DEDUP_REMOVED lines=32> */
[----:B------:R-:W-:Y:S05]  /*07c0*/  BRA `(.L_x_303) ;  /* 0x00000000004c7947 */ /* 0x000fea0003800000 */
.L_x_302:
        /* <DEDUP_REMOVED lines=19> */
.L_x_303:
[----:B------:R-:W-:Y:S05]  /*0900*/  BSYNC B0 ;  /* 0x0000000000007941 */ /* 0x000fea0003800000 */
.L_x_301:
        /* <DEDUP_REMOVED lines=73> */
[----:B------:R-:W-:Y:S02]  /*0da0*/  MOV R34, R0 ;  /* 0x0000000000227202 */ /* 0x000fe40000000f00 */
[----:B------:R-:W-:Y:S01]  /*0db0*/  MOV R35, R23 ;  /* 0x0000001700237202 */ /* 0x000fe20000000f00 */
[----:B------:R-:W-:Y:S05]  /*0dc0*/  BRA `(.L_x_306) ;  /* 0x00000000004c7947 */ /* 0x000fea0003800000 */
.L_x_305:
        /* <DEDUP_REMOVED lines=19> */
.L_x_306:
[----:B------:R-:W-:Y:S05]  /*0f00*/  BSYNC B0 ;  /* 0x0000000000007941 */ /* 0x000fea0003800000 */
.L_x_304:
        /* <DEDUP_REMOVED lines=42> */
.L_x_308:
        /* <DEDUP_REMOVED lines=19> */
.L_x_309:
[----:B------:R-:W-:Y:S05]  /*12e0*/  BSYNC B0 ;  /* 0x0000000000007941 */ /* 0x000fea0003800000 */
.L_x_307:
[----:B------:R-:W0:Y:S01]  /*12f0*/  LDC R13, c[0x0][0x2c4] ;  /* 0x0000b100ff0d7b82 */ /* 0x000e220000000800 */
        /* <DEDUP_REMOVED lines=16> */
[----:B------:R-:W-:-:S03]  /*1400*/  ISETP.GE.AND P1, PT, R8, RZ, PT ;  /* 0x000000ff0800720c */ /* 0x000fc60003f26270 */
[----:B------:R-:W-:-:S04]  /*1410*/  IMAD.HI.U32 R6, R6, R2, RZ ;  /* 0x0000000206067227 */ /* 0x000fc800078e00ff */
[----:B------:R-:W-:-:S04]  /*1420*/  IMAD.MOV R21, RZ, RZ, -R6 ;  /* 0x000000ffff157224 */ /* 0x000fc800078e0a06 */
[C---:B------:R-:W-:Y:S02]  /*1430*/  IMAD R21, R0.reuse, R21, R2 ;  /* 0x0000001500157224 */ /* 0x040fe400078e0202 */
[----:B------:R-:W0:Y:S03]  /*1440*/  S2R R2, SR_TID.X ;  /* 0x0000000000027919 */ /* 0x000e260000002100 */
[----:B------:R-:W-:-:S13]  /*1450*/  ISETP.GT.U32.AND P0, PT, R0, R21, PT ;  /* 0x000000150000720c */ /* 0x000fda0003f04070 */
[----:B------:R-:W-:Y:S02]  /*1460*/  @!P0 IMAD.IADD R21, R21, 0x1, -R0 ;  /* 0x0000000115158824 */ /* 0x000fe400078e0a00 */
[----:B------:R-:W-:Y:S01]  /*1470*/  @!P0 VIADD R6, R6, 0x1 ;  /* 0x0000000106068836 */ /* 0x000fe20000000000 */
[----:B------:R-:W-:Y:S02]  /*1480*/  ISETP.NE.AND P0, PT, R13, RZ, PT ;  /* 0x000000ff0d00720c */ /* 0x000fe40003f05270 */
[----:B------:R-:W-:Y:S02]  /*1490*/  ISETP.GE.U32.AND P2, PT, R21, R0, PT ;  /* 0x000000001500720c */ /* 0x000fe40003f46070 */
[----:B------:R-:W-:Y:S02]  /*14a0*/  SHF.R.S32.HI R0, RZ, 0x1f, R11 ;  /* 0x0000001fff007819 */ /* 0x000fe4000001140b */
[----:B------:R-:W-:-:S03]  /*14b0*/  LEA.HI.SX32 R21, R11, 0x1, 0x1 ;  /* 0x000000010b157811 */ /* 0x000fc600078f0aff */
[----:B------:R-:W-:Y:S02]  /*14c0*/  @!P3 IMAD.MOV R21, RZ, RZ, R0 ;  /* 0x000000ffff15b224 */ /* 0x000fe400078e0200 */
[----:B------:R-:W1:Y:S04]  /*14d0*/  LDC R0, c[0x0][0x270] ;  /* 0x00009c00ff007b82 */ /* 0x000e680000000800 */
[----:B------:R-:W-:Y:S01]  /*14e0*/  @P2 VIADD R6, R6, 0x1 ;  /* 0x0000000106062836 */ /* 0x000fe20000000000 */
[----:B0-----:R-:W-:-:S03]  /*14f0*/  ISETP.GT.AND P2, PT, R2, 0x7, PT ;  /* 0x000000070200780c */ /* 0x001fc60003f44270 */
[----:B------:R-:W-:Y:S01]  /*1500*/  @!P1 IMAD.MOV R6, RZ, RZ, -R6 ;  /* 0x000000ffff069224 */ /* 0x000fe200078e0a06 */
[----:B------:R-:W-:-:S05]  /*1510*/  @!P0 LOP3.LUT R6, RZ, R13, RZ, 0x33, !PT ;  /* 0x0000000dff068212 */ /* 0x000fca00078e33ff */
[----:B------:R-:W-:Y:S01]  /*1520*/  IMAD R8, R21, R6, RZ ;  /* 0x0000000615087224 */ /* 0x000fe200078e02ff */
[----:B------:R-:W-:-:S03]  /*1530*/  SHF.R.S32.HI R21, RZ, 0x1f, R2 ;  /* 0x0000001fff157819 */ /* 0x000fc60000011402 */
[----:B------:R-:W0:Y:S01]  /*1540*/  @!P2 S2R R10, SR_CgaCtaId ;  /* 0x00000000000aa919 */ /* 0x000e220000008800 */
[----:B------:R-:W-:Y:S02]  /*1550*/  IABS R26, R8 ;  /* 0x00000008001a7213 */ /* 0x000fe40000000000 */
[----:B------:R-:W-:Y:S02]  /*1560*/  LEA.HI R21, R21, R2, RZ, 0x2 ;  /* 0x0000000215157211 */ /* 0x000fe400078f10ff */
[----:B------:R-:W2:Y:S01]  /*1570*/  I2F.RP R12, R26 ;  /* 0x0000001a000c7306 */ /* 0x000ea20000209400 */
[----:B-1----:R-:W-:Y:S02]  /*1580*/  IABS R24, R0 ;  /* 0x0000000000187213 */ /* 0x002fe40000000000 */
[----:B------:R-:W-:Y:S02]  /*1590*/  SHF.R.S32.HI R29, RZ, 0x2, R21 ;  /* 0x00000002ff1d7819 */ /* 0x000fe40000011415 */
[----:B------:R-:W-:-:S02]  /*15a0*/  @!P2 MOV R25, 0x400 ;  /* 0x000004000019a802 */ /* 0x000fc40000000f00 */
[----:B------:R-:W-:Y:S01]  /*15b0*/  ISETP.GE.AND P0, PT, R29, UR5, PT ;  /* 0x000000051d007c0c */ /* 0x000fe2000bf06270 */
[----:B------:R-:W-:Y:S01]  /*15c0*/  I2F.U32.RP R6, R24 ;  /* 0x0000001800067306 */ /* 0x000fe20000209000 */
[----:B------:R-:W-:-:S07]  /*15d0*/  LOP3.LUT R21, R21, 0xfffffffc, RZ, 0xc0, !PT ;  /* 0xfffffffc15157812 */ /* 0x000fce00078ec0ff */
[----:B--2---:R-:W1:Y:S01]  /*15e0*/  MUFU.RCP R32, R12 ;  /* 0x0000000c00207308 */ /* 0x004e620000001000 */
[----:B0-----:R-:W-:Y:S01]  /*15f0*/  @!P2 LEA R10, R10, R25, 0x18 ;  /* 0x000000190a0aa211 */ /* 0x001fe200078ec0ff */
[----:B------:R-:W-:-:S04]  /*1600*/  VIADD R25, R26, UR4 ;  /* 0x000000041a197c36 */ /* 0x000fc80008000000 */
[----:B------:R-:W-:Y:S02]  /*1610*/  @!P2 IMAD R27, R29, 0x14, R10 ;  /* 0x000000141d1ba824 */ /* 0x000fe400078e020a */
[----:B-1----:R-:W-:Y:S02]  /*1620*/  VIADD R32, R32, 0xffffffe ;  /* 0x0ffffffe20207836 */ /* 0x002fe40000000000 */
[----:B------:R-:W-:Y:S02]  /*1630*/  IMAD.IADD R12, R2, 0x1, -R21 ;  /* 0x00000001020c7824 */ /* 0x000fe400078e0a15 */
[----:B------:R0:W1:Y:S02]  /*1640*/  F2I.FTZ.U32.TRUNC.NTZ R33, R32 ;  /* 0x0000002000217305 */ /* 0x000064000021f000 */
[----:B------:R-:W-:Y:S01]  /*1650*/  @!P2 IMAD R27, R12, 0x4, R27 ;  /* 0x000000040c1ba824 */ /* 0x000fe200078e021b */
        /* <DEDUP_REMOVED lines=18> */
.L_x_311:
[----:B------:R-:W-:Y:S05]  /*1780*/  BSYNC B0 ;  /* 0x0000000000007941 */ /* 0x000fea0003800000 */
.L_x_310:
[----:B-----5:R3:W-:Y:S01]  /*1790*/  @!P2 STS [R27], R28 ;  /* 0x0000001c1b00a388 */ /* 0x0207e20000000800 */
[----:B------:R-:W-:Y:S01]  /*17a0*/  BSSY B0, `(.L_x_312) ;  /* 0x000000f000007945 */ /* 0x000fe20003800000 */
[----:B------:R-:W-:Y:S01]  /*17b0*/  MOV R30, 0xff800000 ;  /* 0xff800000001e7802 */ /* 0x000fe20000000f00 */
[----:B------:R-:W-:Y:S06]  /*17c0*/  BAR.SYNC.DEFER_BLOCKING 0x0 ;  /* 0x0000000000007b1d */ /* 0x000fec0000010000 */
[----:B------:R-:W-:Y:S05]  /*17d0*/  @P2 BRA `(.L_x_313) ;  /* 0x00000000002c2947 */ /* 0x000fea0003800000 */
[----:B------:R-:W4:Y:S01]  /*17e0*/  S2R R10, SR_CgaCtaId ;  /* 0x00000000000a7919 */ /* 0x000f220000008800 */
[----:B------:R-:W-:Y:S02]  /*17f0*/  LEA.HI R12, R2, R2, RZ, 0x1 ;  /* 0x00000002020c7211 */ /* 0x000fe400078f08ff */
[----:B------:R-:W-:Y:S02]  /*1800*/  MOV R21, 0x400 ;  /* 0x0000040000157802 */ /* 0x000fe40000000f00 */
[C---:B---3--:R-:W-:Y:S01]  /*1810*/  LOP3.LUT R27, R12.reuse, 0xfffffffe, RZ, 0xc0, !PT ;  /* 0xfffffffe0c1b7812 */ /* 0x048fe200078ec0ff */
[----:B------:R-:W-:-:S04]  /*1820*/  IMAD.SHL.U32 R12, R12, 0x2, RZ ;  /* 0x000000020c0c7824 */ /* 0x000fc800078e00ff */
[----:B------:R-:W-:Y:S01]  /*1830*/  IMAD.IADD R27, R2, 0x1, -R27 ;  /* 0x00000001021b7824 */ /* 0x000fe200078e0a1b */
[----:B----4-:R-:W-:Y:S02]  /*1840*/  LEA R10, R10, R21, 0x18 ;  /* 0x000000150a0a7211 */ /* 0x010fe400078ec0ff */
[----:B------:R-:W-:-:S03]  /*1850*/  LOP3.LUT R21, R12, 0xfffffffc, RZ, 0xc0, !PT ;  /* 0xfffffffc0c157812 */ /* 0x000fc600078ec0ff */
[----:B------:R-:W-:-:S04]  /*1860*/  IMAD R10, R27, 0x14, R10 ;  /* 0x000000141b0a7824 */ /* 0x000fc800078e020a */
[----:B------:R-:W-:-:S05]  /*1870*/  IMAD.IADD R10, R10, 0x1, R21 ;  /* 0x000000010a0a7824 */ /* 0x000fca00078e0215 */
[----:B------:R4:W3:Y:S02]  /*1880*/  LDS R30, [R10] ;  /* 0x000000000a1e7984 */ /* 0x0008e40000000800 */
.L_x_313:
[----:B------:R-:W-:Y:S05]  /*1890*/  BSYNC B0 ;  /* 0x0000000000007941 */ /* 0x000fea0003800000 */
.L_x_312:
[----:B---3--:R-:W3:Y:S01]  /*18a0*/  SHFL.BFLY PT, R21, R30, 0x1, 0x1f ;  /* 0x0c201f001e157f89 */ /* 0x008ee200000e0000 */
[----:B------:R-:W5:Y:S01]  /*18b0*/  MUFU.RCP R6, R6 ;  /* 0x0000000600067308 */ /* 0x000f620000001000 */
[--C-:B-1--4-:R-:W-:Y:S01]  /*18c0*/  IMAD.MOV R10, RZ, RZ, -R33.reuse ;  /* 0x000000ffff0a7224 */ /* 0x112fe200078e0a21 */
[----:B------:R-:W-:Y:S01]  /*18d0*/  IABS R37, R25 ;  /* 0x0000001900257213 */ /* 0x000fe20000000000 */
[----:B0-----:R-:W-:Y:S01]  /*18e0*/  IMAD.MOV.U32 R32, RZ, RZ, RZ ;  /* 0x000000ffff207224 */ /* 0x001fe200078e00ff */
[-C--:B------:R-:W-:Y:S01]  /*18f0*/  LOP3.LUT R12, R25, R26.reuse, RZ, 0x3c, !PT ;  /* 0x0000001a190c7212 */ /* 0x080fe200078e3cff */
[----:B------:R-:W-:Y:S01]  /*1900*/  IMAD R27, R10, R26, RZ ;  /* 0x0000001a0a1b7224 */ /* 0x000fe200078e02ff */
[----:B------:R-:W-:Y:S01]  /*1910*/  IABS R10, R9 ;  /* 0x00000009000a7213 */ /* 0x000fe20000000000 */
[----:B------:R-:W-:Y:S01]  /*1920*/  BSSY B1, `(.L_x_314) ;  /* 0x0000219000017945 */ /* 0x000fe20003800000 */
[----:B------:R-:W-:Y:S01]  /*1930*/  ISETP.GE.AND P2, PT, R12, RZ, PT ;  /* 0x000000ff0c00720c */ /* 0x000fe20003f46270 */
[----:B------:R-:W-:Y:S01]  /*1940*/  IMAD.HI.U32 R32, R33, R27, R32 ;  /* 0x0000001b21207227 */ /* 0x000fe200078e0020 */
[----:B------:R-:W-:Y:S01]  /*1950*/  IABS R27, R8 ;  /* 0x00000008001b7213 */ /* 0x000fe20000000000 */
[----:B------:R-:W0:Y:S01]  /*1960*/  LDC.U8 R12, c[0x0][0x3d9] ;  /* 0x0000f640ff0c7b82 */ /* 0x000e220000000000 */
[----:B------:R-:W-:-:S02]  /*1970*/  IABS R33, R0 ;  /* 0x0000000000217213 */ /* 0x000fc40000000000 */
[----:B------:R-:W-:Y:S01]  /*1980*/  ISETP.NE.AND P4, PT, R8, RZ, PT ;  /* 0x000000ff0800720c */ /* 0x000fe20003f85270 */
[----:B------:R-:W-:Y:S01]  /*1990*/  IMAD.MOV R27, RZ, RZ, -R27 ;  /* 0x000000ffff1b7224 */ /* 0x000fe200078e0a1b */
[----:B------:R-:W-:Y:S01]  /*19a0*/  ISETP.GT.AND P3, PT, R4, RZ, PT ;  /* 0x000000ff0400720c */ /* 0x000fe20003f64270 */
[----:B-----5:R-:W-:Y:S01]  /*19b0*/  VIADD R38, R6, 0xffffffe ;  /* 0x0ffffffe06267836 */ /* 0x020fe20000000000 */
[----:B------:R-:W-:Y:S01]  /*19c0*/  LOP3.LUT R9, R9, R0, RZ, 0x3c, !PT ;  /* 0x0000000009097212 */ /* 0x000fe200078e3cff */
[----:B------:R-:W-:Y:S01]  /*19d0*/  IMAD.HI.U32 R6, R32, R37, RZ ;  /* 0x0000002520067227 */ /* 0x000fe200078e00ff */
[----:B------:R-:W-:Y:S01]  /*19e0*/  SHF.R.S32.HI R32, RZ, 0x1f, R4 ;  /* 0x0000001fff207819 */ /* 0x000fe20000011404 */
[----:B------:R-:W2:Y:S01]  /*19f0*/  F2I.FTZ.U32.TRUNC.NTZ R39, R38 ;  /* 0x0000002600277305 */ /* 0x000ea2000021f000 */
[----:B---3--:R-:W-:Y:S01]  /*1a00*/  FMNMX.FTZ R21, R21, R30, !PT ;  /* 0x0000001e15157209 */ /* 0x008fe20007810000 */
[----:B------:R-:W-:Y:S02]  /*1a10*/  IMAD R27, R6, R27, R37 ;  /* 0x0000001b061b7224 */ /* 0x000fe400078e0225 */
[----:B------:R-:W-:Y:S01]  /*1a20*/  IMAD.MOV R33, RZ, RZ, -R33 ;  /* 0x000000ffff217224 */ /* 0x000fe200078e0a21 */
[----:B------:R-:W-:-:S02]  /*1a30*/  FSETP.NEU.FTZ.AND P0, PT, R21, -INF , PT ;  /* 0xff8000001500780b */ /* 0x000fc40003f1d000 */
[----:B------:R-:W-:Y:S02]  /*1a40*/  ISETP.GT.U32.AND P1, PT, R26, R27, PT ;  /* 0x0000001b1a00720c */ /* 0x000fe40003f24070 */
[----:B------:R-:W-:-:S05]  /*1a50*/  FSEL R21, R21, RZ, P0 ;  /* 0x000000ff15157208 */ /* 0x000fca0000000000 */
[----:B------:R-:W-:Y:S01]  /*1a60*/  FADD.FTZ R28, -R21, R30 ;  /* 0x0000001e151c7221 */ /* 0x000fe20000010100 */
[--C-:B--2---:R-:W-:Y:S02]  /*1a70*/  IMAD.MOV R29, RZ, RZ, -R39.reuse ;  /* 0x000000ffff1d7224 */ /* 0x104fe400078e0a27 */
[----:B------:R-:W-:Y:S02]  /*1a80*/  IMAD.MOV.U32 R38, RZ, RZ, RZ ;  /* 0x000000ffff267224 */ /* 0x000fe400078e00ff */
[----:B------:R-:W-:Y:S01]  /*1a90*/  FMUL.FTZ R28, R28, 1.4426950216293334961 ;  /* 0x3fb8aa3b1c1c7820 */ /* 0x000fe20000410000 */
[----:B------:R-:W-:Y:S02]  /*1aa0*/  IMAD R36, R29, R24, RZ ;  /* 0x000000181d247224 */ /* 0x000fe400078e02ff */
[----:B------:R-:W-:Y:S02]  /*1ab0*/  @!P1 IMAD.IADD R27, R27, 0x1, -R26 ;  /* 0x000000011b1b9824 */ /* 0x000fe400078e0a1a */
[----:B------:R-:W-:Y:S01]  /*1ac0*/  IMAD.HI.U32 R36, R39, R36, R38 ;  /* 0x0000002427247227 */ /* 0x000fe200078e0026 */
[----:B------:R-:W1:Y:S02]  /*1ad0*/  MUFU.EX2 R28, R28 ;  /* 0x0000001c001c7308 */ /* 0x000e640000000800 */
[----:B------:R-:W-:Y:S01]  /*1ae0*/  ISETP.GE.U32.AND P0, PT, R27, R26, PT ;  /* 0x0000001a1b00720c */ /* 0x000fe20003f06070 */
[----:B------:R-:W-:-:S02]  /*1af0*/  @!P1 VIADD R6, R6, 0x1 ;  /* 0x0000000106069836 */ /* 0x000fc40000000000 */
[----:B------:R-:W-:-:S04]  /*1b00*/  IMAD.HI.U32 R31, R36, R10, RZ ;  /* 0x0000000a241f7227 */ /* 0x000fc800078e00ff */
[----:B------:R-:W-:-:S04]  /*1b10*/  IMAD.HI.U32 R36, R36, R37, RZ ;  /* 0x0000002524247227 */ /* 0x000fc800078e00ff */
[-C--:B------:R-:W-:Y:S01]  /*1b20*/  IMAD R29, R31, R33.reuse, R10 ;  /* 0x000000211f1d7224 */ /* 0x080fe200078e020a */
[----:B------:R-:W-:Y:S01]  /*1b30*/  LEA.HI.SX32 R10, R4, 0x1, 0x1 ;  /* 0x00000001040a7811 */ /* 0x000fe200078f0aff */
[----:B------:R-:W-:Y:S01]  /*1b40*/  IMAD R33, R36, R33, R37 ;  /* 0x0000002124217224 */ /* 0x000fe200078e0225 */
[----:B-1----:R-:W1:Y:S01]  /*1b50*/  SHFL.BFLY PT, R27, R28, 0x1, 0x1f ;  /* 0x0c201f001c1b7f89 */ /* 0x002e6200000e0000 */
[----:B------:R-:W-:Y:S01]  /*1b60*/  @P0 VIADD R6, R6, 0x1 ;  /* 0x0000000106060836 */ /* 0x000fe20000000000 */
[C---:B------:R-:W-:Y:S01]  /*1b70*/  ISETP.GT.U32.AND P1, PT, R24.reuse, R29, PT ;  /* 0x0000001d1800720c */ /* 0x040fe20003f24070 */
[----:B------:R-:W-:Y:S01]  /*1b80*/  @!P3 IMAD.MOV R10, RZ, RZ, R32 ;  /* 0x000000ffff0ab224 */ /* 0x000fe200078e0220 */
[----:B------:R-:W-:Y:S01]  /*1b90*/  ISETP.GT.U32.AND P0, PT, R24, R33, PT ;  /* 0x000000211800720c */ /* 0x000fe20003f04070 */
[----:B------:R-:W-:Y:S01]  /*1ba0*/  @!P2 IMAD.MOV R6, RZ, RZ, -R6 ;  /* 0x000000ffff06a224 */ /* 0x000fe200078e0a06 */
[----:B------:R-:W-:Y:S02]  /*1bb0*/  @!P4 LOP3.LUT R6, RZ, R26, RZ, 0x33, !PT ;  /* 0x0000001aff06c212 */ /* 0x000fe400078e33ff */
[----:B------:R-:W-:-:S02]  /*1bc0*/  LOP3.LUT R26, R25, R0, RZ, 0x3c, !PT ;  /* 0x00000000191a7212 */ /* 0x000fc400078e3cff */
[----:B------:R-:W-:Y:S02]  /*1bd0*/  ISETP.GT.AND P4, PT, R8, RZ, PT ;  /* 0x000000ff0800720c */ /* 0x000fe40003f84270 */
[----:B------:R-:W-:Y:S02]  /*1be0*/  ISETP.GE.AND P2, PT, R9, RZ, PT ;  /* 0x000000ff0900720c */ /* 0x000fe40003f46270 */
[----:B------:R-:W-:Y:S01]  /*1bf0*/  ISETP.GE.AND P3, PT, R26, RZ, PT ;  /* 0x000000ff1a00720c */ /* 0x000fe20003f66270 */
[----:B------:R-:W-:Y:S01]  /*1c00*/  @!P1 IMAD.IADD R29, R29, 0x1, -R24 ;  /* 0x000000011d1d9824 */ /* 0x000fe200078e0a18 */
[----:B------:R-:W-:Y:S01]  /*1c10*/  SHF.R.S32.HI R25, RZ, 0x1f, R8 ;  /* 0x0000001fff197819 */ /* 0x000fe20000011408 */
[----:B------:R-:W-:Y:S01]  /*1c20*/  @!P0 IMAD.IADD R33, R33, 0x1, -R24 ;  /* 0x0000000121218824 */ /* 0x000fe200078e0a18 */
[----:B------:R-:W-:Y:S01]  /*1c30*/  LEA.HI.SX32 R9, R8, 0x1, 0x1 ;  /* 0x0000000108097811 */ /* 0x000fe200078f0aff */
[----:B------:R-:W-:Y:S01]  /*1c40*/  @!P1 VIADD R31, R31, 0x1 ;  /* 0x000000011f1f9836 */ /* 0x000fe20000000000 */
[-C--:B------:R-:W-:Y:S01]  /*1c50*/  ISETP.GE.U32.AND P5, PT, R29, R24.reuse, PT ;  /* 0x000000181d00720c */ /* 0x080fe20003fa6070 */
[----:B------:R-:W-:Y:S01]  /*1c60*/  @!P0 VIADD R36, R36, 0x1 ;  /* 0x0000000124248836 */ /* 0x000fe20000000000 */
[----:B------:R-:W-:Y:S01]  /*1c70*/  ISETP.GE.U32.AND P6, PT, R33, R24, PT ;  /* 0x000000182100720c */ /* 0x000fe20003fc6070 */
[----:B------:R-:W-:-:S02]  /*1c80*/  @!P4 IMAD.MOV R9, RZ, RZ, R25 ;  /* 0x000000ffff09c224 */ /* 0x000fc400078e0219 */
[----:B-1----:R-:W-:Y:S01]  /*1c90*/  FADD.FTZ R28, R28, R27 ;  /* 0x0000001b1c1c7221 */ /* 0x002fe20000010000 */
[----:B------:R-:W-:Y:S01]  /*1ca0*/  LOP3.LUT R24, R2, 0x1, RZ, 0xc0, !PT ;  /* 0x0000000102187812 */ /* 0x000fe200078ec0ff */
[----:B------:R-:W-:Y:S01]  /*1cb0*/  IMAD.MOV.U32 R27, RZ, RZ, 0x7f800000 ;  /* 0x7f800000ff1b7424 */ /* 0x000fe200078e00ff */
[----:B0-----:R-:W-:Y:S02]  /*1cc0*/  ISETP.NE.AND P4, PT, R12, RZ, PT ;  /* 0x000000ff0c00720c */ /* 0x001fe40003f85270 */
[----:B------:R-:W-:Y:S02]  /*1cd0*/  FSETP.NE.FTZ.AND P1, PT, R28, RZ, PT ;  /* 0x000000ff1c00720b */ /* 0x000fe40003f35000 */
[----:B------:R-:W-:Y:S01]  /*1ce0*/  ISETP.NE.U32.AND P0, PT, R24, 0x1, PT ;  /* 0x000000011800780c */ /* 0x000fe20003f05070 */
[----:B------:R-:W-:Y:S01]  /*1cf0*/  @P5 VIADD R31, R31, 0x1 ;  /* 0x000000011f1f5836 */ /* 0x000fe20000000000 */
[----:B------:R-:W-:Y:S01]  /*1d00*/  ISETP.NE.AND P5, PT, R0, RZ, PT ;  /* 0x000000ff0000720c */ /* 0x000fe20003fa5270 */
[----:B------:R-:W-:Y:S01]  /*1d10*/  @P6 VIADD R36, R36, 0x1 ;  /* 0x0000000124246836 */ /* 0x000fe20000000000 */
[----:B------:R-:W-:Y:S01]  /*1d20*/  ISETP.GT.OR P0, PT, R2, 0x7, !P0 ;  /* 0x000000070200780c */ /* 0x000fe20004704670 */
[----:B------:R-:W-:Y:S01]  /*1d30*/  @!P2 IMAD.MOV R31, RZ, RZ, -R31 ;  /* 0x000000ffff1fa224 */ /* 0x000fe200078e0a1f */
[----:B------:R-:W-:Y:S01]  /*1d40*/  LOP3.LUT R12, RZ, R0, RZ, 0x33, !PT ;  /* 0x00000000ff0c7212 */ /* 0x000fe200078e33ff */
[----:B------:R-:W-:Y:S01]  /*1d50*/  @!P3 IMAD.MOV R36, RZ, RZ, -R36 ;  /* 0x000000ffff24b224 */ /* 0x000fe200078e0a24 */
[----:B------:R-:W-:-:S03]  /*1d60*/  SEL R13, R13, 0x1, !P4 ;  /* 0x000000010d0d7807 */ /* 0x000fc60006000000 */
[----:B------:R-:W0:Y:S01]  /*1d70*/  @P1 MUFU.LG2 R28, R28 ;  /* 0x0000001c001c1308 */ /* 0x000e220000000c00 */
[C---:B------:R-:W-:Y:S02]  /*1d80*/  SEL R24, R12.reuse, R31, !P5 ;  /* 0x0000001f0c187207 */ /* 0x040fe40006800000 */
[----:B------:R-:W-:Y:S02]  /*1d90*/  SEL R12, R12, R36, !P5 ;  /* 0x000000240c0c7207 */ /* 0x000fe40006800000 */
[----:B------:R-:W-:Y:S01]  /*1da0*/  ISETP.LT.U32.AND P2, PT, R22, R6, PT ;  /* 0x000000061600720c */ /* 0x000fe20003f41070 */
[-C--:B------:R-:W-:Y:S01]  /*1db0*/  IMAD R25, R24, R13.reuse, RZ ;  /* 0x0000000d18197224 */ /* 0x080fe200078e02ff */
[----:B------:R-:W-:Y:S01]  /*1dc0*/  SHF.R.S32.HI R29, RZ, 0x1f, R6 ;  /* 0x0000001fff1d7819 */ /* 0x000fe20000011406 */
[----:B------:R-:W-:Y:S02]  /*1dd0*/  IMAD R24, R12, R13, RZ ;  /* 0x0000000d0c187224 */ /* 0x000fe400078e02ff */
[----:B------:R-:W-:Y:S01]  /*1de0*/  IMAD R10, R10, R25, RZ ;  /* 0x000000190a0a7224 */ /* 0x000fe200078e02ff */
[----:B------:R-:W-:Y:S01]  /*1df0*/  ISETP.LT.AND.EX P2, PT, R23, R29, PT, P2 ;  /* 0x0000001d1700720c */ /* 0x000fe20003f41320 */
[----:B------:R-:W-:-:S03]  /*1e00*/  IMAD R9, R24, R9, RZ ;  /* 0x0000000918097224 */ /* 0x000fc600078e02ff */
[----:B------:R-:W-:Y:S02]  /*1e10*/  SEL R13, R22, R6, P2 ;  /* 0x00000006160d7207 */ /* 0x000fe40001000000 */
[----:B------:R-:W-:Y:S01]  /*1e20*/  SEL R12, R23, R29, P2 ;  /* 0x0000001d170c7207 */ /* 0x000fe20001000000 */
[----:B0-----:R-:W-:Y:S01]  /*1e30*/  @P1 FFMA.FTZ R27, R28, 0.69314718246459960938, R21 ;  /* 0x3f3172181c1b1823 */ /* 0x001fe20000010015 */
        /* <DEDUP_REMOVED lines=38> */
[----:B------:R-:W-:Y:S05]  /*20a0*/  CALL.REL.NOINC `($__internal_6_$__cuda_sm20_div_s64) ;  /* 0x0000002400707944 */ /* 0x000fea0003c00000 */
        /* <DEDUP_REMOVED lines=10> */
.L_x_318:
        /* <DEDUP_REMOVED lines=22> */
.L_x_319:
[----:B------:R-:W-:Y:S05]  /*22b0*/  BSYNC B0 ;  /* 0x0000000000007941 */ /* 0x000fea0003800000 */
.L_x_317:
[----:B------:R-:W-:Y:S01]  /*22c0*/  LOP3.LUT R0, R21, R5, RZ, 0xfc, !PT ;  /* 0x0000000515007212 */ /* 0x000fe200078efcff */
[----:B------:R-:W-:Y:S03]  /*22d0*/  BSSY B0, `(.L_x_320) ;  /* 0x0000028000007945 */ /* 0x000fe60003800000 */
[----:B------:R-:W-:-:S13]  /*22e0*/  ISETP.NE.U32.AND P0, PT, R0, RZ, PT ;  /* 0x000000ff0000720c */ /* 0x000fda0003f05070 */
[----:B------:R-:W-:Y:S05]  /*22f0*/  @!P0 BRA `(.L_x_321) ;  /* 0x00000000003c8947 */ /* 0x000fea0003800000 */
[----:B------:R-:W-:Y:S01]  /*2300*/  IMAD.MOV.U32 R24, RZ, RZ, R3 ;  /* 0x000000ffff187224 */ /* 0x000fe200078e0003 */
[----:B------:R-:W-:Y:S02]  /*2310*/  MOV R6, R5 ;  /* 0x0000000500067202 */ /* 0x000fe40000000f00 */
[----:B------:R-:W-:Y:S02]  /*2320*/  MOV R22, 0x2340 ;  /* 0x0000234000167802 */ /* 0x000fe40000000f00 */
[----:B------:R-:W-:Y:S05]  /*2330*/  CALL.REL.NOINC `($__internal_6_$__cuda_sm20_div_s64) ;  /* 0x0000002000cc7944 */ /* 0x000fea0003c00000 */
        /* <DEDUP_REMOVED lines=11> */
.L_x_321:
        /* <DEDUP_REMOVED lines=22> */
.L_x_322:
[----:B------:R-:W-:Y:S05]  /*2550*/  BSYNC B0 ;  /* 0x0000000000007941 */ /* 0x000fea0003800000 */
.L_x_320:
[----:B------:R-:W0:Y:S01]  /*2560*/  LDC.64 R2, c[0x0][0x2c0] ;  /* 0x0000b000ff027b82 */ /* 0x000e220000000a00 */
[----:B------:R-:W-:Y:S01]  /*2570*/  LOP3.LUT R0, R37, R7, RZ, 0xfc, !PT ;  /* 0x0000000725007212 */ /* 0x000fe200078efcff */
[----:B------:R-:W-:Y:S03]  /*2580*/  BSSY B0, `(.L_x_323) ;  /* 0x0000029000007945 */ /* 0x000fe60003800000 */
[----:B------:R-:W-:Y:S01]  /*2590*/  ISETP.NE.U32.AND P0, PT, R0, RZ, PT ;  /* 0x000000ff0000720c */ /* 0x000fe20003f05070 */
[C---:B0-----:R-:W-:Y:S01]  /*25a0*/  IMAD R3, R2.reuse, R3, RZ ;  /* 0x0000000302037224 */ /* 0x041fe200078e02ff */
[----:B------:R-:W-:-:S11]  /*25b0*/  SEL R28, R2, 0x1, P4 ;  /* 0x00000001021c7807 */ /* 0x000fd60002000000 */
[----:B------:R-:W-:Y:S05]  /*25c0*/  @!P0 BRA `(.L_x_324) ;  /* 0x0000000000388947 */ /* 0x000fea0003800000 */
[----:B------:R-:W-:Y:S01]  /*25d0*/  IMAD.MOV.U32 R26, RZ, RZ, R36 ;  /* 0x000000ffff1a7224 */ /* 0x000fe200078e0024 */
[----:B------:R-:W-:Y:S01]  /*25e0*/  MOV R24, R31 ;  /* 0x0000001f00187202 */ /* 0x000fe20000000f00 */
[----:B------:R-:W-:Y:S01]  /*25f0*/  IMAD.MOV.U32 R21, RZ, RZ, R37 ;  /* 0x000000ffff157224 */ /* 0x000fe200078e0025 */
[----:B------:R-:W-:Y:S02]  /*2600*/  MOV R6, R7 ;  /* 0x0000000700067202 */ /* 0x000fe40000000f00 */
[----:B------:R-:W-:Y:S02]  /*2610*/  MOV R22, 0x2630 ;  /* 0x0000263000167802 */ /* 0x000fe40000000f00 */
[----:B------:R-:W-:Y:S05]  /*2620*/  CALL.REL.NOINC `($__internal_6_$__cuda_sm20_div_s64) ;  /* 0x0000002000107944 */ /* 0x000fea0003c00000 */
[-C--:B------:R-:W-:Y:S02]  /*2630*/  IADD3 R6, P0, RZ, -R0.reuse, RZ ;  /* 0x80000000ff067210 */ /* 0x080fe40007f1e0ff */
[----:B------:R-:W-:Y:S02]  /*2640*/  MOV R22, R0 ;  /* 0x0000000000167202 */ /* 0x000fe40000000f00 */
[----:B------:R-:W-:Y:S01]  /*2650*/  IADD3.X R2, RZ, ~R23, RZ, P0, !PT ;  /* 0x80000017ff027210 */ /* 0x000fe200007fe4ff */
[----:B------:R-:W-:-:S04]  /*2660*/  IMAD.WIDE.U32 R36, R31, R6, R36 ;  /* 0x000000061f247225 */ /* 0x000fc800078e0024 */
[----:B------:R-:W-:-:S04]  /*2670*/  IMAD R2, R2, R31, RZ ;  /* 0x0000001f02027224 */ /* 0x000fc800078e02ff */
[----:B------:R-:W-:-:S05]  /*2680*/  IMAD R2, R7, R6, R2 ;  /* 0x0000000607027224 */ /* 0x000fca00078e0202 */
[----:B------:R-:W-:Y:S01]  /*2690*/  IADD3 R2, R37, R2, RZ ;  /* 0x0000000225027210 */ /* 0x000fe20007ffe0ff */
[----:B------:R-:W-:Y:S05]  /*26a0*/  BRA `(.L_x_325) ;  /* 0x0000000000587947 */ /* 0x000fea0003800000 */
.L_x_324:
[----:B------:R-:W0:Y:S01]  /*26b0*/  I2F.U32.RP R2, R31 ;  /* 0x0000001f00027306 */ /* 0x000e220000209000 */
[----:B------:R-:W-:Y:S01]  /*26c0*/  ISETP.NE.U32.AND P0, PT, R31, RZ, PT ;  /* 0x000000ff1f00720c */ /* 0x000fe20003f05070 */
[----:B------:R-:W-:-:S06]  /*26d0*/  HFMA2.MMA R23, -RZ, RZ, 0, 0 ;  /* 0x00000000ff177435 */ /* 0x000fcc00000001ff */
[----:B0-----:R-:W0:Y:S02]  /*26e0*/  MUFU.RCP R6, R2 ;  /* 0x0000000200067308 */ /* 0x001e240000001000 */
[----:B0-----:R-:W-:Y:S02]  /*26f0*/  IADD3 R6, R6, 0xffffffe, RZ ;  /* 0x0ffffffe06067810 */ /* 0x001fe40007ffe0ff */
[----:B------:R-:W-:-:S04]  /*2700*/  MOV R2, RZ ;  /* 0x000000ff00027202 */ /* 0x000fc80000000f00 */
        /* <DEDUP_REMOVED lines=16> */
.L_x_325:
[----:B------:R-:W-:Y:S05]  /*2810*/  BSYNC B0 ;  /* 0x0000000000007941 */ /* 0x000fea0003800000 */
.L_x_323:
[-C--:B------:R-:W-:Y:S01]  /*2820*/  IMAD R7, R35, R19.reuse, RZ ;  /* 0x0000001323077224 */ /* 0x080fe200078e02ff */
[----:B------:R-:W-:Y:S01]  /*2830*/  ULDC.U8 UR5, c[0x0][0x3d9] ;  /* 0x0000f64000057ab9 */ /* 0x000fe20000000000 */
[C---:B------:R-:W-:Y:S01]  /*2840*/  IMAD.WIDE.U32 R24, R34.reuse, R19, RZ ;  /* 0x0000001322187225 */ /* 0x040fe200078e00ff */
[----:B------:R-:W-:Y:S01]  /*2850*/  UISETP.NE.AND UP0, UPT, UR5, URZ, UPT ;  /* 0x0000003f0500728c */ /* 0x000fe2000bf05270 */
[----:B------:R-:W-:Y:S01]  /*2860*/  SHF.R.S32.HI R21, RZ, 0x1f, R28 ;  /* 0x0000001fff157819 */ /* 0x000fe2000001141c */
[----:B------:R-:W-:Y:S01]  /*2870*/  ULDC UR4, c[0x0][0x2c4] ;  /* 0x0000b10000047ab9 */ /* 0x000fe20000000800 */
[----:B------:R-:W-:Y:S01]  /*2880*/  IMAD R7, R34, R18, R7 ;  /* 0x0000001222077224 */ /* 0x000fe200078e0207 */
[----:B------:R-:W-:Y:S01]  /*2890*/  USEL UR4, UR4, 0x1, !UP0 ;  /* 0x0000000104047887 */ /* 0x000fe2000c000000 */
[----:B------:R-:W-:Y:S01]  /*28a0*/  IMAD.WIDE.U32 R34, R24, R17, RZ ;  /* 0x0000001118227225 */ /* 0x000fe200078e00ff */
[----:B------:R-:W-:Y:S02]  /*28b0*/  BSSY B0, `(.L_x_326) ;  /* 0x0000040000007945 */ /* 0x000fe40003800000 */
[----:B------:R-:W-:Y:S01]  /*28c0*/  IADD3 R0, R25, R7, RZ ;  /* 0x0000000719007210 */ /* 0x000fe20007ffe0ff */
[----:B------:R-:W-:Y:S01]  /*28d0*/  IMAD R7, R2, R3, RZ ;  /* 0x0000000302077224 */ /* 0x000fe200078e02ff */
[----:B------:R-:W-:Y:S01]  /*28e0*/  USHF.R.S32.HI UR5, URZ, 0x1f, UR4 ;  /* 0x0000001f3f057899 */ /* 0x000fe20008011404 */
[----:B------:R-:W-:-:S02]  /*28f0*/  IMAD R5, R5, R28, RZ ;  /* 0x0000001c05057224 */ /* 0x000fc400078e02ff */
[----:B------:R-:W-:Y:S01]  /*2900*/  IMAD R25, R0, R17, RZ ;  /* 0x0000001100197224 */ /* 0x000fe200078e02ff */
[----:B------:R-:W-:Y:S01]  /*2910*/  SHF.R.S32.HI R0, RZ, 0x1f, R3 ;  /* 0x0000001fff007819 */ /* 0x000fe20000011403 */
[----:B------:R-:W-:Y:S02]  /*2920*/  IMAD R23, R23, UR4, RZ ;  /* 0x0000000417177c24 */ /* 0x000fe4000f8e02ff */
[----:B------:R-:W-:Y:S02]  /*2930*/  IMAD R25, R16, R24, R25 ;  /* 0x0000001810197224 */ /* 0x000fe400078e0219 */
[----:B------:R-:W-:Y:S02]  /*2940*/  IMAD R7, R0, R36, R7 ;  /* 0x0000002400077224 */ /* 0x000fe400078e0207 */
[----:B------:R-:W-:Y:S01]  /*2950*/  IMAD R21, R21, R32, R5 ;  /* 0x0000002015157224 */ /* 0x000fe200078e0205 */
[----:B------:R-:W-:Y:S01]  /*2960*/  IADD3 R6, R35, R25, RZ ;  /* 0x0000001923067210 */ /* 0x000fe20007ffe0ff */
[----:B------:R-:W-:-:S03]  /*2970*/  IMAD.WIDE.U32 R38, R36, R3, RZ ;  /* 0x0000000324267225 */ /* 0x000fc600078e00ff */
[----:B------:R-:W-:Y:S01]  /*2980*/  LOP3.LUT R0, R43, R6, RZ, 0xfc, !PT ;  /* 0x000000062b007212 */ /* 0x000fe200078efcff */
[----:B------:R-:W-:Y:S01]  /*2990*/  IMAD.WIDE.U32 R32, R32, R28, RZ ;  /* 0x0000001c20207225 */ /* 0x000fe200078e00ff */
[----:B------:R-:W-:Y:S02]  /*29a0*/  IADD3 R7, R39, R7, RZ ;  /* 0x0000000727077210 */ /* 0x000fe40007ffe0ff */
[----:B------:R-:W-:Y:S01]  /*29b0*/  ISETP.NE.U32.AND P0, PT, R0, RZ, PT ;  /* 0x000000ff0000720c */ /* 0x000fe20003f05070 */
[C---:B------:R-:W-:Y:S02]  /*29c0*/  IMAD R23, R22.reuse, UR5, R23 ;  /* 0x0000000516177c24 */ /* 0x040fe4000f8e0217 */
[----:B------:R-:W-:-:S04]  /*29d0*/  IMAD.WIDE.U32 R36, R22, UR4, RZ ;  /* 0x0000000416247c25 */ /* 0x000fc8000f8e00ff */
[----:B------:R-:W-:Y:S01]  /*29e0*/  IMAD R5, R8, R3, RZ ;  /* 0x0000000308057224 */ /* 0x000fe200078e02ff */
[----:B------:R-:W-:Y:S01]  /*29f0*/  IADD3 R8, R37, R23, RZ ;  /* 0x0000001725087210 */ /* 0x000fe20007ffe0ff */
[----:B------:R-:W-:Y:S01]  /*2a00*/  IMAD R4, R4, R3, RZ ;  /* 0x0000000304047224 */ /* 0x000fe200078e02ff */
[----:B------:R-:W-:-:S03]  /*2a10*/  IADD3 R3, R33, R21, RZ ;  /* 0x0000001521037210 */ /* 0x000fc60007ffe0ff */
[----:B------:R-:W-:Y:S05]  /*2a20*/  @!P0 BRA `(.L_x_327) ;  /* 0x0000000000448947 */ /* 0x000fea0003800000 */
[----:B------:R-:W-:Y:S01]  /*2a30*/  IMAD.MOV.U32 R26, RZ, RZ, R42 ;  /* 0x000000ffff1a7224 */ /* 0x000fe200078e002a */
[----:B------:R-:W-:Y:S01]  /*2a40*/  MOV R21, R43 ;  /* 0x0000002b00157202 */ /* 0x000fe20000000f00 */
[----:B------:R-:W-:Y:S01]  /*2a50*/  IMAD.MOV.U32 R24, RZ, RZ, R34 ;  /* 0x000000ffff187224 */ /* 0x000fe200078e0022 */
[----:B------:R-:W-:Y:S02]  /*2a60*/  MOV R22, 0x2a80 ;  /* 0x00002a8000167802 */ /* 0x000fe40000000f00 */
[----:B------:R-:W-:Y:S05]  /*2a70*/  CALL.REL.NOINC `($__internal_6_$__cuda_sm20_div_s64) ;  /* 0x0000001800fc7944 */ /* 0x000fea0003c00000 */
[----:B------:R-:W-:Y:S01]  /*2a80*/  IADD3 R25, P0, RZ, -R0, RZ ;  /* 0x80000000ff197210 */ /* 0x000fe20007f1e0ff */
[----:B------:R-:W-:Y:S01]  /*2a90*/  IMAD.MOV.U32 R41, RZ, RZ, R43 ;  /* 0x000000ffff297224 */ /* 0x000fe200078e002b */
[----:B------:R-:W-:Y:S02]  /*2aa0*/  MOV R40, R42 ;  /* 0x0000002a00287202 */ /* 0x000fe40000000f00 */
[-C--:B------:R-:W-:Y:S02]  /*2ab0*/  IADD3.X R21, RZ, ~R23.reuse, RZ, P0, !PT ;  /* 0x80000017ff157210 */ /* 0x080fe400007fe4ff */
[----:B------:R-:W-:Y:S02]  /*2ac0*/  MOV R42, R0 ;  /* 0x00000000002a7202 */ /* 0x000fe40000000f00 */
[----:B------:R-:W-:Y:S01]  /*2ad0*/  MOV R43, R23 ;  /* 0x00000017002b7202 */ /* 0x000fe20000000f00 */
[-C--:B------:R-:W-:Y:S02]  /*2ae0*/  IMAD R21, R21, R34.reuse, RZ ;  /* 0x0000002215157224 */ /* 0x080fe400078e02ff */
[----:B------:R-:W-:-:S04]  /*2af0*/  IMAD.WIDE.U32 R34, R25, R34, R40 ;  /* 0x0000002219227225 */ /* 0x000fc800078e0028 */
[----:B------:R-:W-:Y:S01]  /*2b00*/  IMAD R21, R6, R25, R21 ;  /* 0x0000001906157224 */ /* 0x000fe200078e0215 */
[----:B------:R-:W-:-:S03]  /*2b10*/  MOV R26, R34 ;  /* 0x00000022001a7202 */ /* 0x000fc60000000f00 */
[----:B------:R-:W-:Y:S01]  /*2b20*/  IMAD.IADD R21, R35, 0x1, R21 ;  /* 0x0000000123157824 */ /* 0x000fe200078e0215 */
[----:B------:R-:W-:Y:S05]  /*2b30*/  BRA `(.L_x_328) ;  /* 0x00000000005c7947 */ /* 0x000fea0003800000 */
.L_x_327:
        /* <DEDUP_REMOVED lines=23> */
.L_x_328:
[----:B------:R-:W-:Y:S05]  /*2cb0*/  BSYNC B0 ;  /* 0x0000000000007941 */ /* 0x000fea0003800000 */
.L_x_326:
        /* <DEDUP_REMOVED lines=19> */
.L_x_330:
[----:B------:R-:W0:Y:S01]  /*2df0*/  I2F.U32.RP R6, R19 ;  /* 0x0000001300067306 */ /* 0x000e220000209000 */
[----:B------:R-:W-:Y:S01]  /*2e00*/  HFMA2.MMA R22, -RZ, RZ, 0, 0 ;  /* 0x00000000ff167435 */ /* 0x000fe200000001ff */
[----:B------:R-:W-:Y:S01]  /*2e10*/  ISETP.NE.U32.AND P0, PT, R19, RZ, PT ;  /* 0x000000ff1300720c */ /* 0x000fe20003f05070 */
[----:B------:R-:W-:Y:S01]  /*2e20*/  HFMA2.MMA R45, -RZ, RZ, 0, 0 ;  /* 0x00000000ff2d7435 */ /* 0x000fe200000001ff */
[----:B------:R-:W-:-:S04]  /*2e30*/  MOV R18, RZ ;  /* 0x000000ff00127202 */ /* 0x000fc80000000f00 */
        /* <DEDUP_REMOVED lines=17> */
.L_x_331:
[----:B------:R-:W-:Y:S05]  /*2f50*/  BSYNC B0 ;  /* 0x0000000000007941 */ /* 0x000fea0003800000 */
.L_x_329:
        /* <DEDUP_REMOVED lines=14> */
[----:B------:R-:W-:-:S03]  /*3040*/  MOV R25, R45 ;  /* 0x0000002d00197202 */ /* 0x000fc60000000f00 */
[----:B------:R-:W-:Y:S02]  /*3050*/  IMAD R19, R2, R17, RZ ;  /* 0x0000001102137224 */ /* 0x000fe400078e02ff */
[----:B------:R-:W-:-:S04]  /*3060*/  IMAD.WIDE.U32 R24, R17, R6, R24 ;  /* 0x0000000611187225 */ /* 0x000fc800078e0018 */
[----:B------:R-:W-:Y:S02]  /*3070*/  IMAD R19, R16, R6, R19 ;  /* 0x0000000610137224 */ /* 0x000fe400078e0213 */
[----:B------:R-:W-:-:S03]  /*3080*/  IMAD.MOV.U32 R2, RZ, RZ, R24 ;  /* 0x000000ffff027224 */ /* 0x000fc600078e0018 */
[----:B------:R-:W-:Y:S01]  /*3090*/  IADD3 R19, R25, R19, RZ ;  /* 0x0000001319137210 */ /* 0x000fe20007ffe0ff */
[----:B------:R-:W-:Y:S05]  /*30a0*/  BRA `(.L_x_334) ;  /* 0x00000000005c7947 */ /* 0x000fea0003800000 */
.L_x_333:
        /* <DEDUP_REMOVED lines=23> */
.L_x_334:
[----:B------:R-:W-:Y:S05]  /*3220*/  BSYNC B0 ;  /* 0x0000000000007941 */ /* 0x000fea0003800000 */
.L_x_332:
        /* <DEDUP_REMOVED lines=13> */
[----:B------:R-:W-:Y:S02]  /*3300*/  IMAD R21, R21, R34, R0 ;  /* 0x0000002215157224 */ /* 0x000fe400078e0200 */
[----:B------:R-:W-:-:S04]  /*3310*/  IMAD.WIDE.U32 R44, R22, R10, RZ ;  /* 0x0000000a162c7225 */ /* 0x000fc800078e00ff */
[----:B------:R-:W-:Y:S01]  /*3320*/  IMAD.WIDE.U32 R18, R2, R4, RZ ;  /* 0x0000000402127225 */ /* 0x000fe200078e00ff */
[----:B------:R-:W-:-:S03]  /*3330*/  IADD3 R17, R45, R17, RZ ;  /* 0x000000112d117210 */ /* 0x000fc60007ffe0ff */
        /* <DEDUP_REMOVED lines=13> */
[-C--:B------:R-:W-:Y:S02]  /*3410*/  IADD3.X R2, RZ, ~R23.reuse, RZ, P0, !PT ;  /* 0x80000017ff027210 */ /* 0x080fe400007fe4ff */
        /* <DEDUP_REMOVED lines=8> */
.L_x_336:
        /* <DEDUP_REMOVED lines=23> */
.L_x_337:
[----:B------:R-:W-:Y:S05]  /*3610*/  BSYNC B0 ;  /* 0x0000000000007941 */ /* 0x000fea0003800000 */
.L_x_335:
[----:B------:R-:W-:Y:S01]  /*3620*/  LOP3.LUT R0, R43, R12, RZ, 0xfc, !PT ;  /* 0x0000000c2b007212 */ /* 0x000fe200078efcff */
[----:B------:R-:W-:Y:S01]  /*3630*/  IMAD R47, R11, R28, RZ ;  /* 0x0000001c0b2f7224 */ /* 0x000fe200078e02ff */
[----:B------:R-:W-:Y:S02]  /*3640*/  BSSY B0, `(.L_x_338) ;  /* 0x000002d000007945 */ /* 0x000fe40003800000 */
[----:B------:R-:W-:Y:S01]  /*3650*/  ISETP.NE.U32.AND P0, PT, R0, RZ, PT ;  /* 0x000000ff0000720c */ /* 0x000fe20003f05070 */
        /* <DEDUP_REMOVED lines=20> */
.L_x_339:
        /* <DEDUP_REMOVED lines=23> */
.L_x_340:
[----:B------:R-:W-:Y:S05]  /*3910*/  BSYNC B0 ;  /* 0x0000000000007941 */ /* 0x000fea0003800000 */
.L_x_338:
        /* <DEDUP_REMOVED lines=21> */
.L_x_316:
[----:B------:R-:W-:Y:S02]  /*3a70*/  ULDC.64 UR4, c[0x0][0x2b0] ;  /* 0x0000ac0000047ab9 */ /* 0x000fe40000000a00 */
[----:B------:R-:W-:-:S04]  /*3a80*/  LEA R2, P0, R32, UR4, 0x2 ;  /* 0x0000000420027c11 */ /* 0x000fc8000f8010ff */
[----:B------:R-:W-:-:S05]  /*3a90*/  LEA.HI.X R3, R32, UR5, R33, 0x2, P0 ;  /* 0x0000000520037c11 */ /* 0x000fca00080f1421 */
[----:B------:R0:W-:Y:S04]  /*3aa0*/  STG.E desc[UR8][R2.64], R27 ;  /* 0x0000001b02007986 */ /* 0x0001e8000c101908 */
.L_x_315:
[----:B------:R-:W-:Y:S05]  /*3ab0*/  BSYNC B1 ;  /* 0x0000000000017941 */ /* 0x000fea0003800000 */
.L_x_314:
[----:B------:R-:W2:Y:S01]  /*3ac0*/  S2R R5, SR_TID.X ;  /* 0x0000000000057919 */ /* 0x000ea20000002100 */
[----:B01----:R-:W0:Y:S01]  /*3ad0*/  LDC R2, c[0x0][0x3c4] ;  /* 0x0000f100ff027b82 */ /* 0x003e220000000800 */
[----:B------:R-:W-:Y:S01]  /*3ae0*/  BSSY B0, `(.L_x_341) ;  /* 0x0000014000007945 */ /* 0x000fe20003800000 */
[-C--:B--2---:R-:W-:Y:S02]  /*3af0*/  LEA.HI R4, R5, R5.reuse, RZ, 0x1 ;  /* 0x0000000505047211 */ /* 0x084fe400078f08ff */
[----:B------:R-:W-:Y:S02]  /*3b00*/  SHF.R.S32.HI R26, RZ, 0x1f, R5 ;  /* 0x0000001fff1a7819 */ /* 0x000fe40000011405 */
[----:B------:R-:W-:Y:S02]  /*3b10*/  LOP3.LUT R0, R4, 0xfffffffe, RZ, 0xc0, !PT ;  /* 0xfffffffe04007812 */ /* 0x000fe400078ec0ff */
[----:B------:R-:W-:-:S03]  /*3b20*/  LEA.HI R26, R26, R5, RZ, 0x5 ;  /* 0x000000051a1a7211 */ /* 0x000fc600078f28ff */
[----:B------:R-:W-:-:S05]  /*3b30*/  IMAD.IADD R3, R5, 0x1, -R0 ;  /* 0x0000000105037824 */ /* 0x000fca00078e0a00 */
[----:B0-----:R-:W-:-:S04]  /*3b40*/  ISETP.GE.AND P0, PT, R3, R2, PT ;  /* 0x000000020300720c */ /* 0x001fc80003f06270 */
[----:B------:R-:W-:-:S13]  /*3b50*/  ISETP.GT.OR P0, PT, R5, 0x7, P0 ;  /* 0x000000070500780c */ /* 0x000fda0000704670 */
[----:B------:R-:W-:Y:S05]  /*3b60*/  @P0 BRA `(.L_x_342) ;  /* 0x00000000002c0947 */ /* 0x000fea0003800000 */
[----:B------:R-:W0:Y:S01]  /*3b70*/  S2R R0, SR_CgaCtaId ;  /* 0x0000000000007919 */ /* 0x000e220000008800 */
[----:B------:R-:W-:Y:S01]  /*3b80*/  FADD.FTZ R6, -R27, R30 ;  /* 0x0000001e1b067221 */ /* 0x000fe20000010100 */
[----:B------:R-:W-:Y:S02]  /*3b90*/  MOV R7, 0x400 ;  /* 0x0000040000077802 */ /* 0x000fe40000000f00 */
[----:B------:R-:W-:Y:S01]  /*3ba0*/  SHF.L.U32 R4, R4, 0x1, RZ ;  /* 0x0000000104047819 */ /* 0x000fe200000006ff */
[----:B------:R-:W-:-:S06]  /*3bb0*/  FMUL.FTZ R6, R6, 1.4426950216293334961 ;  /* 0x3fb8aa3b06067820 */ /* 0x000fcc0000410000 */
[----:B------:R-:W1:Y:S01]  /*3bc0*/  MUFU.EX2 R6, R6 ;  /* 0x0000000600067308 */ /* 0x000e620000000800 */
[----:B0-----:R-:W-:-:S05]  /*3bd0*/  LEA R0, R0, R7, 0x18 ;  /* 0x0000000700007211 */ /* 0x001fca00078ec0ff */
[----:B------:R-:W-:Y:S01]  /*3be0*/  IMAD R0, R3, 0x14, R0 ;  /* 0x0000001403007824 */ /* 0x000fe200078e0200 */
[----:B------:R-:W-:-:S04]  /*3bf0*/  LOP3.LUT R3, R4, 0xfffffffc, RZ, 0xc0, !PT ;  /* 0xfffffffc04037812 */ /* 0x000fc800078ec0ff */
[----:B------:R-:W-:-:S05]  /*3c00*/  IADD3 R3, R0, R3, RZ ;  /* 0x0000000300037210 */ /* 0x000fca0007ffe0ff */
[----:B-1----:R0:W-:Y:S02]  /*3c10*/  STS [R3], R6 ;  /* 0x0000000603007388 */ /* 0x0021e40000000800 */
.L_x_342:
[----:B------:R-:W-:Y:S05]  /*3c20*/  BSYNC B0 ;  /* 0x0000000000007941 */ /* 0x000fea0003800000 */
.L_x_341:
        /* <DEDUP_REMOVED lines=39> */
.L_x_346:
        /* <DEDUP_REMOVED lines=15> */
.L_x_345:
[----:B------:R-:W-:Y:S05]  /*3f90*/  BSYNC B0 ;  /* 0x0000000000007941 */ /* 0x000fea0003800000 */
.L_x_344:
        /* <DEDUP_REMOVED lines=12> */
.L_x_343:
[----:B------:R-:W-:-:S04]  /*4060*/  IADD3 R26, R26, UR7, RZ ;  /* 0x000000071a1a7c10 */ /* 0x000fc8000fffe0ff */
[----:B------:R-:W-:-:S13]  /*4070*/  ISETP.GE.AND P0, PT, R26, R20, PT ;  /* 0x000000141a00720c */ /* 0x000fda0003f06270 */
[----:B------:R-:W-:Y:S05]  /*4080*/  @P0 EXIT ;  /* 0x000000000000094d */ /* 0x000fea0003800000 */
[-C--:B------:R-:W-:Y:S01]  /*4090*/  IABS R14, R11.reuse ;  /* 0x0000000b000e7213 */ /* 0x080fe20000000000 */
[----:B------:R-:W0:Y:S01]  /*40a0*/  LDC R10, c[0x0][0x2c4] ;  /* 0x0000b100ff0a7b82 */ /* 0x000e220000000800 */
[----:B------:R-:W-:Y:S01]  /*40b0*/  IABS R16, R26 ;  /* 0x0000001a00107213 */ /* 0x000fe20000000000 */
[----:B------:R-:W-:Y:S01]  /*40c0*/  ULDC UR6, c[0x0][0x2d0] ;  /* 0x0000b40000067ab9 */ /* 0x000fe20000000800 */
[----:B------:R-:W1:Y:S01]  /*40d0*/  I2F.RP R12, R14 ;  /* 0x0000000e000c7306 */ /* 0x000e620000209400 */
[----:B------:R-:W-:Y:S01]  /*40e0*/  IABS R15, R11 ;  /* 0x0000000b000f7213 */ /* 0x000fe20000000000 */
[----:B------:R-:W-:Y:S01]  /*40f0*/  ULDC.64 UR4, c[0x0][0x290] ;  /* 0x0000a40000047ab9 */ /* 0x000fe20000000a00 */
[----:B------:R-:W-:Y:S02]  /*4100*/  F2FP.F16.F32.PACK_AB R0, R0, R3 ;  /* 0x000000030000723e */ /* 0x000fe400000000ff */
[----:B------:R-:W-:Y:S01]  /*4110*/  F2FP.F16.F32.PACK_AB R5, R2, R5 ;  /* 0x000000050205723e */ /* 0x000fe200000000ff */
[----:B------:R-:W-:-:S02]  /*4120*/  IMAD.MOV R15, RZ, RZ, -R15 ;  /* 0x000000ffff0f7224 */ /* 0x000fc400078e0a0f */
[----:B------:R-:W-:Y:S01]  /*4130*/  IMAD.MOV.U32 R2, RZ, RZ, R0 ;  /* 0x000000ffff027224 */ /* 0x000fe200078e0000 */
[----:B------:R-:W-:Y:S01]  /*4140*/  MOV R3, R5 ;  /* 0x0000000500037202 */ /* 0x000fe20000000f00 */
[----:B-1----:R-:W1:Y:S02]  /*4150*/  MUFU.RCP R18, R12 ;  /* 0x0000000c00127308 */ /* 0x002e640000001000 */
[----:B-1----:R-:W-:-:S06]  /*4160*/  VIADD R18, R18, 0xffffffe ;  /* 0x0ffffffe12127836 */ /* 0x002fcc0000000000 */
[----:B------:R1:W2:Y:S02]  /*4170*/  F2I.FTZ.U32.TRUNC.NTZ R19, R18 ;  /* 0x0000001200137305 */ /* 0x0002a4000021f000 */
[----:B-1----:R-:W-:Y:S01]  /*4180*/  HFMA2.MMA R18, -RZ, RZ, 0, 0 ;  /* 0x00000000ff127435 */ /* 0x002fe200000001ff */
[----:B--2---:R-:W-:-:S04]  /*4190*/  IMAD.MOV R8, RZ, RZ, -R19 ;  /* 0x000000ffff087224 */ /* 0x004fc800078e0a13 */
[----:B------:R-:W-:Y:S01]  /*41a0*/  IMAD R13, R8, R14, RZ ;  /* 0x0000000e080d7224 */ /* 0x000fe200078e02ff */
[----:B0-----:R-:W-:-:S04]  /*41b0*/  IABS R8, R10 ;  /* 0x0000000a00087213 */ /* 0x001fc80000000000 */
[----:B------:R-:W-:-:S06]  /*41c0*/  IMAD.HI.U32 R13, R19, R13, R18 ;  /* 0x0000000d130d7227 */ /* 0x000fcc00078e0012 */
[----:B------:R-:W-:Y:S02]  /*41d0*/  IMAD.HI.U32 R12, R13, R16, RZ ;  /* 0x000000100d0c7227 */ /* 0x000fe400078e00ff */
[----:B------:R-:W0:Y:S02]  /*41e0*/  I2F.RP R13, R8 ;  /* 0x00000008000d7306 */ /* 0x000e240000209400 */
[----:B------:R-:W-:-:S05]  /*41f0*/  IMAD R15, R12, R15, R16 ;  /* 0x0000000f0c0f7224 */ /* 0x000fca00078e0210 */
[----:B------:R-:W-:Y:S01]  /*4200*/  ISETP.GT.U32.AND P1, PT, R14, R15, PT ;  /* 0x0000000f0e00720c */ /* 0x000fe20003f24070 */
[----:B0-----:R-:W0:-:S12]  /*4210*/  MUFU.RCP R13, R13 ;  /* 0x0000000d000d7308 */ /* 0x001e180000001000 */
[----:B------:R-:W-:Y:S01]  /*4220*/  @!P1 IMAD.IADD R15, R15, 0x1, -R14 ;  /* 0x000000010f0f9824 */ /* 0x000fe200078e0a0e */
[----:B------:R-:W-:Y:S02]  /*4230*/  @!P1 IADD3 R12, R12, 0x1, RZ ;  /* 0x000000010c0c9810 */ /* 0x000fe40007ffe0ff */
[----:B------:R-:W-:Y:S02]  /*4240*/  ISETP.NE.AND P1, PT, R11, RZ, PT ;  /* 0x000000ff0b00720c */ /* 0x000fe40003f25270 */
[----:B------:R-:W-:Y:S02]  /*4250*/  ISETP.GE.U32.AND P2, PT, R15, R14, PT ;  /* 0x0000000e0f00720c */ /* 0x000fe40003f46070 */
[----:B------:R-:W-:-:S04]  /*4260*/  LOP3.LUT R14, R26, R11, RZ, 0x3c, !PT ;  /* 0x0000000b1a0e7212 */ /* 0x000fc800078e3cff */
[----:B------:R-:W-:Y:S01]  /*4270*/  ISETP.GE.AND P0, PT, R14, RZ, PT ;  /* 0x000000ff0e00720c */ /* 0x000fe20003f06270 */
[----:B0-----:R-:W-:-:S04]  /*4280*/  VIADD R14, R13, 0xffffffe ;  /* 0x0ffffffe0d0e7836 */ /* 0x001fc80000000000 */
[----:B------:R-:W0:Y:S02]  /*4290*/  F2I.FTZ.U32.TRUNC.NTZ R15, R14 ;  /* 0x0000000e000f7305 */ /* 0x000e24000021f000 */
[----:B------:R-:W-:-:S06]  /*42a0*/  @P2 VIADD R12, R12, 0x1 ;  /* 0x000000010c0c2836 */ /* 0x000fcc0000000000 */
[----:B------:R-:W-:Y:S02]  /*42b0*/  @!P0 IADD3 R12, -R12, RZ, RZ ;  /* 0x000000ff0c0c8210 */ /* 0x000fe40007ffe1ff */
[----:B------:R-:W-:Y:S01]  /*42c0*/  @!P1 LOP3.LUT R12, RZ, R11, RZ, 0x33, !PT ;  /* 0x0000000bff0c9212 */ /* 0x000fe200078e33ff */
[----:B0-----:R-:W-:Y:S01]  /*42d0*/  IMAD.MOV R13, RZ, RZ, -R15 ;  /* 0x000000ffff0d7224 */ /* 0x001fe200078e0a0f */
[----:B------:R-:W-:-:S03]  /*42e0*/  MOV R14, RZ ;  /* 0x000000ff000e7202 */ /* 0x000fc60000000f00 */
[----:B------:R-:W-:Y:S02]  /*42f0*/  IMAD R17, R12, R11, RZ ;  /* 0x0000000b0c117224 */ /* 0x000fe400078e02ff */
[----:B------:R-:W-:Y:S02]  /*4300*/  IMAD R13, R13, R8, RZ ;  /* 0x000000080d0d7224 */ /* 0x000fe400078e02ff */
[----:B------:R-:W-:Y:S02]  /*4310*/  IMAD.IADD R19, R26, 0x1, -R17 ;  /* 0x000000011a137824 */ /* 0x000fe400078e0a11 */
[----:B------:R-:W-:-:S03]  /*4320*/  IMAD.HI.U32 R13, R15, R13, R14 ;  /* 0x0000000d0f0d7227 */ /* 0x000fc600078e000e */
[----:B------:R-:W-:Y:S02]  /*4330*/  IABS R11, R19 ;  /* 0x00000013000b7213 */ /* 0x000fe40000000000 */
[----:B------:R-:W-:-:S03]  /*4340*/  LOP3.LUT R19, R19, R10, RZ, 0x3c, !PT ;  /* 0x0000000a13137212 */ /* 0x000fc600078e3cff */
[----:B------:R-:W-:Y:S01]  /*4350*/  IMAD.HI.U32 R14, R13, R11, RZ ;  /* 0x0000000b0d0e7227 */ /* 0x000fe200078e00ff */
[----:B------:R-:W-:-:S03]  /*4360*/  ISETP.GE.AND P1, PT, R19, RZ, PT ;  /* 0x000000ff1300720c */ /* 0x000fc60003f26270 */
[----:B------:R-:W-:Y:S02]  /*4370*/  IMAD.MOV R13, RZ, RZ, -R14 ;  /* 0x000000ffff0d7224 */ /* 0x000fe400078e0a0e */
[----:B------:R-:W-:-:S04]  /*4380*/  IMAD.WIDE.U32 R18, R12, UR4, RZ ;  /* 0x000000040c127c25 */ /* 0x000fc8000f8e00ff */
[----:B------:R-:W-:Y:S01]  /*4390*/  IMAD R11, R8, R13, R11 ;  /* 0x0000000d080b7224 */ /* 0x000fe200078e020b */
[----:B------:R-:W-:-:S04]  /*43a0*/  SHF.R.S32.HI R13, RZ, 0x1f, R12 ;  /* 0x0000001fff0d7819 */ /* 0x000fc8000001140c */
[----:B------:R-:W-:Y:S01]  /*43b0*/  ISETP.GT.U32.AND P0, PT, R8, R11, PT ;  /* 0x0000000b0800720c */ /* 0x000fe20003f04070 */
[----:B------:R-:W-:-:S04]  /*43c0*/  IMAD R13, R13, UR4, RZ ;  /* 0x000000040d0d7c24 */ /* 0x000fc8000f8e02ff */
[----:B------:R-:W-:Y:S01]  /*43d0*/  IMAD R13, R12, UR5, R13 ;  /* 0x000000050c0d7c24 */ /* 0x000fe2000f8e020d */
[----:B------:R-:W-:Y:S01]  /*43e0*/  ULDC.64 UR4, c[0x0][0x2a0] ;  /* 0x0000a80000047ab9 */ /* 0x000fe20000000a00 */
[----:B------:R-:W-:-:S03]  /*43f0*/  IMAD.MOV.U32 R12, RZ, RZ, R18 ;  /* 0x000000ffff0c7224 */ /* 0x000fc600078e0012 */
[----:B------:R-:W-:-:S03]  /*4400*/  IADD3 R13, R19, R13, RZ ;  /* 0x0000000d130d7210 */ /* 0x000fc60007ffe0ff */
[----:B------:R-:W-:Y:S01]  /*4410*/  @!P0 IMAD.IADD R11, R11, 0x1, -R8 ;  /* 0x000000010b0b8824 */ /* 0x000fe200078e0a08 */
[----:B------:R-:W-:Y:S02]  /*4420*/  @!P0 IADD3 R14, R14, 0x1, RZ ;  /* 0x000000010e0e8810 */ /* 0x000fe40007ffe0ff */
[----:B------:R-:W-:Y:S02]  /*4430*/  ISETP.NE.AND P0, PT, R10, RZ, PT ;  /* 0x000000ff0a00720c */ /* 0x000fe40003f05270 */
[----:B------:R-:W-:-:S13]  /*4440*/  ISETP.GE.U32.AND P2, PT, R11, R8, PT ;  /* 0x000000080b00720c */ /* 0x000fda0003f46070 */
        /* <DEDUP_REMOVED lines=34> */
        .weak           $__internal_6_$__cuda_sm20_div_s64
        .type           $__internal_6_$__cuda_sm20_div_s64,@function
        .size           $__internal_6_$__cuda_sm20_div_s64,(.L_x_8844 - $__internal_6_$__cuda_sm20_div_s64)
$__internal_6_$__cuda_sm20_div_s64:
        /* <DEDUP_REMOVED lines=34> */
[----:B------:R-:W-:Y:S01]  /*4890*/  IADD3.X R2, R2, R25, RZ, P0, !PT ;  /* 0x0000001902027210 */ /* 0x000fe200007fe4ff */
[----:B------:R-:W-:-:S03]  /*48a0*/  IMAD.MOV.U32 R49, RZ, RZ, RZ ;  /* 0x000000ffff317224 */ /* 0x000fc600078e00ff */
        /* <DEDUP_REMOVED lines=47> */
[----:B------:R-:W-:Y:S06]  /*4ba0*/  RET.REL.NODEC R40 `(_ZN5flash32flash_fwd_splitkv_combine_kernelI23Flash_fwd_kernel_traitsILi256ELi64ELi64ELi4ELb0ELb0EN7cutlass6half_tE19Flash_kernel_traitsILi256ELi64ELi64ELi4ES3_EELi4ELi1ELb0EEEvNS_16Flash_fwd_paramsE) ;  /* 0xffffffb428147950 */ /* 0x000fec0003c3ffff */
.L_x_347:
        /* <DEDUP_REMOVED lines=13> */
.L_x_8844:


//--------------------- .text._ZN5flash32flash_fwd_splitkv_combine_kernelI23Flash_fwd_kernel_traitsILi256ELi64ELi64ELi4ELb0ELb0EN7cutlass6half_tE19Flash_kernel_traitsILi256ELi64ELi64ELi4ES3_EELi4ELi7ELb1EEEvNS_16Flash_fwd_paramsE --------------------------
	.section	.text._ZN5flash32flash_fwd_splitkv_combine_kernelI23Flash_fwd_kernel_traitsILi256ELi64ELi64ELi4ELb0ELb0EN7cutlass6half_tE19Flash_kernel_traitsILi256ELi64ELi64ELi4ES3_EELi4ELi7ELb1EEEvNS_16Flash_fwd_paramsE,"ax",@progbits
	.align	128
        .global         _ZN5flash32flash_fwd_splitkv_combine_kernelI23Flash_fwd_kernel_traitsILi256ELi64ELi64ELi4ELb0ELb0EN7cutlass6half_tE19Flash_kernel_traitsILi256ELi64ELi64ELi4ES3_EELi4ELi7ELb1EEEvNS_16Flash_fwd_paramsE
        .type           _ZN5flash32flash_fwd_splitkv_combine_kernelI23Flash_fwd_kernel_traitsILi256ELi64ELi64ELi4ELb0ELb0EN7cutlass6half_tE19Flash_kernel_traitsILi256ELi64ELi64ELi4ES3_EELi4ELi7ELb1EEEvNS_16Flash_fwd_paramsE,@function
        .size           _ZN5flash32flash_fwd_splitkv_combine_kernelI23Flash_fwd_kernel_traitsILi256ELi64ELi64ELi4ELb0ELb0EN7cutlass6half_tE19Flash_kernel_traitsILi256ELi64ELi64ELi4ES3_EELi4ELi7ELb1EEEvNS_16Flash_fwd_paramsE,(.L_x_8845 - _ZN5flash32flash_fwd_splitkv_combine_kernelI23Flash_fwd_kernel_traitsILi256ELi64ELi64ELi4ELb0ELb0EN7cutlass6half_tE19Flash_kernel_traitsILi256ELi64ELi64ELi4ES3_EELi4ELi7ELb1EEEvNS_16Flash_fwd_paramsE)
        .other          _ZN5flash32flash_fwd_splitkv_combine_kernelI23Flash_fwd_kernel_traitsILi256ELi64ELi64ELi4ELb0ELb0EN7cutlass6half_tE19Flash_kernel_traitsILi256ELi64ELi64ELi4ES3_EELi4ELi7ELb1EEEvNS_16Flash_fwd_paramsE,@"STO_CUDA_ENTRY STV_DEFAULT"
_ZN5flash32flash_fwd_splitkv_combine_kernelI23Flash_fwd_kernel_traitsILi256ELi64ELi64ELi4ELb0ELb0EN7cutlass6half_tE19Flash_kernel_traitsILi256ELi64ELi64ELi4ES3_EELi4ELi7ELb1EEEvNS_16Flash_fwd_paramsE:
.text._ZN5flash32flash_fwd_splitkv_combine_kernelI23Flash_fwd_kernel_traitsILi256ELi64ELi64ELi4ELb0ELb0EN7cutlass6half_tE19Flash_kernel_traitsILi256ELi64ELi64ELi4ES3_EELi4ELi7ELb1EEEvNS_16Flash_fwd_paramsE:
        /* <DEDUP_REMOVED lines=23> */
[----:B------:R-:W-:Y:S05]  /*0170*/  CALL.REL.NOINC `($__internal_7_$__cuda_sm20_div_s64) ;  /* 0x0000004c00947944 */ /* 0x000fea0003c00000 */
[----:B------:R-:W-:Y:S05]  /*0180*/  BRA `(.L_x_349) ;  /* 0x00000000004c7947 */ /* 0x000fea0003800000 */
.L_x_348:
        /* <DEDUP_REMOVED lines=19> */
.L_x_349:
        /* <DEDUP_REMOVED lines=13> */
[----:B------:R-:W-:Y:S05]  /*0390*/  CALL.REL.NOINC `($__internal_7_$__cuda_sm20_div_s64) ;  /* 0x0000004c000c7944 */ /* 0x000fea0003c00000 */
[----:B------:R-:W-:Y:S02]  /*03a0*/  MOV R6, R22 ;  /* 0x0000001600067202 */ /* 0x000fe40000000f00 */
[----:B------:R-:W-:Y:S01]  /*03b0*/  MOV R7, R23 ;  /* 0x0000001700077202 */ /* 0x000fe20000000f00 */
[----:B------:R-:W-:Y:S05]  /*03c0*/  BRA `(.L_x_352) ;  /* 0x00000000004c7947 */ /* 0x000fea0003800000 */
.L_x_351:
        /* <DEDUP_REMOVED lines=19> */
.L_x_352:
[----:B------:R-:W-:Y:S05]  /*0500*/  BSYNC B0 ;  /* 0x0000000000007941 */ /* 0x000fea0003800000 */
.L_x_350:
        /* <DEDUP_REMOVED lines=54> */
[----:B------:R-:W-:Y:S02]  /*0870*/  MOV R36, R22 ;  /* 0x0000001600247202 */ /* 0x000fe40000000f00 */
[----:B------:R-:W-:Y:S01]  /*0880*/  MOV R37, R23 ;  /* 0x0000001700257202 */ /* 0x000fe20000000f00 */
[----:B------:R-:W-:Y:S05]  /*0890*/  BRA `(.L_x_355) ;  /* 0x00000000004c7947 */ /* 0x000fea0003800000 */
.L_x_354:
        /* <DEDUP_REMOVED lines=19> */
.L_x_355:
[----:B------:R-:W-:Y:S05]  /*09d0*/  BSYNC B0 ;  /* 0x0000000000007941 */ /* 0x000fea0003800000 */
.L_x_353:
        /* <DEDUP_REMOVED lines=105> */
.L_x_357:
        /* <DEDUP_REMOVED lines=20> */
.L_x_358:
[----:B------:R-:W-:Y:S05]  /*11b0*/  BSYNC B0 ;  /* 0x0000000000007941 */ /* 0x000fea0003800000 */
.L_x_356:
        /* <DEDUP_REMOVED lines=115> */
.L_x_360:
        /* <DEDUP_REMOVED lines=19> */
.L_x_361:
[----:B------:R-:W-:Y:S05]  /*1a20*/  BSYNC B0 ;  /* 0x0000000000007941 */ /* 0x000fea0003800000 */
.L_x_359:
        /* <DEDUP_REMOVED lines=181> */
.L_x_366:
        /* <DEDUP_REMOVED lines=22> */
.L_x_367:
[----:B------:R-:W-:Y:S05]  /*26e0*/  BSYNC B0 ;  /* 0x0000000000007941 */ /* 0x000fea0003800000 */
.L_x_365:
[----:B------:R-:W-:Y:S01]  /*26f0*/  LOP3.LUT R19, R17, R0, RZ, 0xfc, !PT ;  /* 0x0000000011137212 */ /* 0x000fe200078efcff */
[----:B------:R-:W-:Y:S03]  /*2700*/  BSSY B0, `(.L_x_368) ;  /* 0x0000028000007945 */ /* 0x000fe60003800000 */
[----:B------:R-:W-:-:S13]  /*2710*/  ISETP.NE.U32.AND P0, PT, R19, RZ, PT ;  /* 0x000000ff1300720c */ /* 0x000fda0003f05070 */
[----:B------:R-:W-:Y:S05]  /*2720*/  @!P0 BRA `(.L_x_369) ;  /* 0x00000000003c8947 */ /* 0x000fea0003800000 */
[----:B------:R-:W-:Y:S01]  /*2730*/  IMAD.MOV.U32 R26, RZ, RZ, R27 ;  /* 0x000000ffff1a7224 */ /* 0x000fe200078e001b */
[----:B------:R-:W-:Y:S02]  /*2740*/  MOV R25, R0 ;  /* 0x0000000000197202 */ /* 0x000fe40000000f00 */
[----:B------:R-:W-:Y:S02]  /*2750*/  MOV R24, 0x2770 ;  /* 0x0000277000187802 */ /* 0x000fe40000000f00 */
[----:B------:R-:W-:Y:S05]  /*2760*/  CALL.REL.NOINC `($__internal_7_$__cuda_sm20_div_s64) ;  /* 0x0000002800187944 */ /* 0x000fea0003c00000 */
        /* <DEDUP_REMOVED lines=11> */
.L_x_369:
        /* <DEDUP_REMOVED lines=22> */
.L_x_370:
[----:B------:R-:W-:Y:S05]  /*2980*/  BSYNC B0 ;  /* 0x0000000000007941 */ /* 0x000fea0003800000 */
.L_x_368:
        /* <DEDUP_REMOVED lines=11> */
[----:B------:R-:W-:Y:S05]  /*2a40*/  CALL.REL.NOINC `($__internal_7_$__cuda_sm20_div_s64) ;  /* 0x0000002400607944 */ /* 0x000fea0003c00000 */
[----:B------:R-:W-:-:S04]  /*2a50*/  IADD3 R17, P0, RZ, -R22, RZ ;  /* 0x80000016ff117210 */ /* 0x000fc80007f1e0ff */
[----:B------:R-:W-:Y:S01]  /*2a60*/  IADD3.X R18, RZ, ~R23, RZ, P0, !PT ;  /* 0x80000017ff127210 */ /* 0x000fe200007fe4ff */
[----:B------:R-:W-:-:S04]  /*2a70*/  IMAD.WIDE.U32 R42, R5, R17, R42 ;  /* 0x00000011052a7225 */ /* 0x000fc800078e002a */
[----:B------:R-:W-:-:S04]  /*2a80*/  IMAD R18, R18, R5, RZ ;  /* 0x0000000512127224 */ /* 0x000fc800078e02ff */
[----:B------:R-:W-:-:S05]  /*2a90*/  IMAD R4, R4, R17, R18 ;  /* 0x0000001104047224 */ /* 0x000fca00078e0212 */
[----:B------:R-:W-:Y:S01]  /*2aa0*/  IADD3 R4, R43, R4, RZ ;  /* 0x000000042b047210 */ /* 0x000fe20007ffe0ff */
[----:B------:R-:W-:Y:S05]  /*2ab0*/  BRA `(.L_x_373) ;  /* 0x0000000000587947 */ /* 0x000fea0003800000 */
.L_x_372:
        /* <DEDUP_REMOVED lines=22> */
.L_x_373:
[----:B------:R-:W-:Y:S05]  /*2c20*/  BSYNC B0 ;  /* 0x0000000000007941 */ /* 0x000fea0003800000 */
.L_x_371:
        /* <DEDUP_REMOVED lines=38> */
[----:B------:R-:W-:Y:S05]  /*2e90*/  CALL.REL.NOINC `($__internal_7_$__cuda_sm20_div_s64) ;  /* 0x00000020004c7944 */ /* 0x000fea0003c00000 */
        /* <DEDUP_REMOVED lines=12> */
.L_x_375:
        /* <DEDUP_REMOVED lines=23> */
.L_x_376:
[----:B------:R-:W-:Y:S05]  /*30d0*/  BSYNC B0 ;  /* 0x0000000000007941 */ /* 0x000fea0003800000 */
.L_x_374:
        /* <DEDUP_REMOVED lines=18> */
.L_x_378:
        /* <DEDUP_REMOVED lines=22> */
.L_x_379:
[----:B------:R-:W-:Y:S05]  /*3360*/  BSYNC B0 ;  /* 0x0000000000007941 */ /* 0x000fea0003800000 */
.L_x_377:
        /* <DEDUP_REMOVED lines=22> */
.L_x_381:
        /* <DEDUP_REMOVED lines=23> */
.L_x_382:
[----:B------:R-:W-:Y:S05]  /*3640*/  BSYNC B0 ;  /* 0x0000000000007941 */ /* 0x000fea0003800000 */
.L_x_380:
        /* <DEDUP_REMOVED lines=39> */
.L_x_384:
        /* <DEDUP_REMOVED lines=23> */
.L_x_385:
[----:B------:R-:W-:Y:S05]  /*3a30*/  BSYNC B0 ;  /* 0x0000000000007941 */ /* 0x000fea0003800000 */
.L_x_383:
        /* <DEDUP_REMOVED lines=29> */
.L_x_387:
        /* <DEDUP_REMOVED lines=23> */
.L_x_388:
[----:B------:R-:W-:Y:S05]  /*3d80*/  BSYNC B0 ;  /* 0x0000000000007941 */ /* 0x000fea0003800000 */
.L_x_386:
        /* <DEDUP_REMOVED lines=21> */
.L_x_364:
[----:B------:R-:W-:Y:S02]  /*3ee0*/  ULDC.64 UR4, c[0x0][0x2b0] ;  /* 0x0000ac0000047ab9 */ /* 0x000fe40000000a00 */
[----:B------:R-:W-:-:S04]  /*3ef0*/  LEA R2, P0, R38, UR4, 0x2 ;  /* 0x0000000426027c11 */ /* 0x000fc8000f8010ff */
[----:B------:R-:W-:-:S05]  /*3f00*/  LEA.HI.X R3, R38, UR5, R39, 0x2, P0 ;  /* 0x0000000526037c11 */ /* 0x000fca00080f1427 */
[----:B------:R0:W-:Y:S04]  /*3f10*/  STG.E desc[UR8][R2.64], R29 ;  /* 0x0000001d02007986 */ /* 0x0001e8000c101908 */
.L_x_363:
[----:B------:R-:W-:Y:S05]  /*3f20*/  BSYNC B1 ;  /* 0x0000000000017941 */ /* 0x000fea0003800000 */
.L_x_362:
[----:B------:R-:W2:Y:S01]  /*3f30*/  LDC R22, c[0x0][0x3c4] ;  /* 0x0000f100ff167b82 */ /* 0x000ea20000000800 */
[C---:B0-----:R-:W-:Y:S01]  /*3f40*/  VIADD R3, R35.reuse, 0x20 ;  /* 0x0000002023037836 */ /* 0x041fe20000000000 */
[----:B------:R-:W-:Y:S01]  /*3f50*/  HFMA2.MMA R0, -RZ, RZ, 0, 0 ;  /* 0x00000000ff007435 */ /* 0x000fe200000001ff */
[----:B------:R-:W-:Y:S01]  /*3f60*/  IMAD.SHL.U32 R26, R35, 0x4, RZ ;  /* 0x00000004231a7824 */ /* 0x000fe200078e00ff */
[----:B-1----:R-:W-:Y:S02]  /*3f70*/  CS2R R4, SRZ ;  /* 0x0000000000047805 */ /* 0x002fe4000001ff00 */
[----:B------:R-:W-:Y:S02]  /*3f80*/  MOV R9, RZ ;  /* 0x000000ff00097202 */ /* 0x000fe40000000f00 */
[-C--:B--2---:R-:W-:Y:S01]  /*3f90*/  ISETP.GE.OR P1, PT, R3, R22.reuse, P6 ;  /* 0x000000160300720c */ /* 0x084fe20003726670 */
[C---:B------:R-:W-:Y:S01]  /*3fa0*/  VIADD R3, R35.reuse, 0x40 ;  /* 0x0000004023037836 */ /* 0x040fe20000000000 */
[----:B------:R-:W-:-:S04]  /*3fb0*/  ISETP.GE.OR P2, PT, R35, R22, P6 ;  /* 0x000000162300720c */ /* 0x000fc80003746670 */
[----:B------:R-:W-:Y:S02]  /*3fc0*/  ISETP.GE.OR P0, PT, R3, R22, P6 ;  /* 0x000000160300720c */ /* 0x000fe40003706670 */
[----:B------:R-:W-:-:S04]  /*3fd0*/  IADD3 R3, R35, 0x60, RZ ;  /* 0x0000006023037810 */ /* 0x000fc80007ffe0ff */
[----:B------:R-:W-:Y:S01]  /*3fe0*/  ISETP.GE.OR P6, PT, R3, R22, P6 ;  /* 0x000000160300720c */ /* 0x000fe200037c6670 */
[C---:B------:R-:W-:Y:S01]  /*3ff0*/  @!P1 FADD.FTZ R31, -R29.reuse, R31 ;  /* 0x0000001f1d1f9221 */ /* 0x040fe20000010100 */
[----:B------:R-:W-:Y:S01]  /*4000*/  CS2R R2, SRZ ;  /* 0x0000000000027805 */ /* 0x000fe2000001ff00 */
[----:B------:R-:W-:Y:S02]  /*4010*/  @!P2 FADD.FTZ R36, -R29, R36 ;  /* 0x000000241d24a221 */ /* 0x000fe40000010100 */
[----:B------:R-:W-:Y:S02]  /*4020*/  @!P1 FMUL.FTZ R31, R31, 1.4426950216293334961 ;  /* 0x3fb8aa3b1f1f9820 */ /* 0x000fe40000410000 */
[----:B------:R-:W-:Y:S01]  /*4030*/  @!P0 FADD.FTZ R32, -R29, R32 ;  /* 0x000000201d208221 */ /* 0x000fe20000010100 */
[----:B------:R-:W-:Y:S01]  /*4040*/  @!P2 FMUL.FTZ R36, R36, 1.4426950216293334961 ;  /* 0x3fb8aa3b2424a820 */ /* 0x000fe20000410000 */
[----:B------:R-:W0:Y:S02]  /*4050*/  @!P1 MUFU.EX2 R6, R31 ;  /* 0x0000001f00069308 */ /* 0x000e240000000800 */
[----:B------:R-:W-:-:S02]  /*4060*/  @!P0 FMUL.FTZ R32, R32, 1.4426950216293334961 ;  /* 0x3fb8aa3b20208820 */ /* 0x000fc40000410000 */
[----:B------:R-:W-:-:S04]  /*4070*/  @!P6 FADD.FTZ R29, -R29, R34 ;  /* 0x000000221d1de221 */ /* 0x000fc80000010100 */
[----:B------:R-:W1:Y:S01]  /*4080*/  @!P0 MUFU.EX2 R32, R32 ;  /* 0x0000002000208308 */ /* 0x000e620000000800 */
[----:B------:R-:W-:-:S07]  /*4090*/  @!P6 FMUL.FTZ R8, R29, 1.4426950216293334961 ;  /* 0x3fb8aa3b1d08e820 */ /* 0x000fce0000410000 */
[----:B------:R-:W2:Y:S01]  /*40a0*/  @!P2 MUFU.EX2 R36, R36 ;  /* 0x000000240024a308 */ /* 0x000ea20000000800 */
[----:B0-----:R0:W-:Y:S07]  /*40b0*/  @!P1 STS [R33+0x280], R6 ;  /* 0x0002800621009388 */ /* 0x0011ee0000000800 */
[----:B------:R-:W3:Y:S01]  /*40c0*/  @!P6 MUFU.EX2 R8, R8 ;  /* 0x000000080008e308 */ /* 0x000ee20000000800 */
[----:B-1----:R1:W-:Y:S01]  /*40d0*/  @!P0 STS [R33+0x500], R32 ;  /* 0x0005002021008388 */ /* 0x0023e20000000800 */
[----:B------:R-:W-:-:S03]  /*40e0*/  ISETP.GE.AND P0, PT, R22, 0x1, PT ;  /* 0x000000011600780c */ /* 0x000fc60003f06270 */
[----:B--2---:R1:W-:Y:S04]  /*40f0*/  @!P2 STS [R33], R36 ;  /* 0x000000242100a388 */ /* 0x0043e80000000800 */
[----:B---3--:R1:W-:Y:S01]  /*4100*/  @!P6 STS [R33+0x780], R8 ;  /* 0x000780082100e388 */ /* 0x0083e20000000800 */
[----:B0-----:R-:W-:Y:S01]  /*4110*/  CS2R R6, SRZ ;  /* 0x0000000000067805 */ /* 0x001fe2000001ff00 */
[----:B------:R-:W-:Y:S06]  /*4120*/  BAR.SYNC.DEFER_BLOCKING 0x0 ;  /* 0x0000000000007b1d */ /* 0x000fec0000010000 */
[----:B------:R-:W-:Y:S05]  /*4130*/  @!P0 BRA `(.L_x_389) ;  /* 0x0000000800348947 */ /* 0x000fea0003800000 */
[----:B------:R-:W0:Y:S01]  /*4140*/  S2UR UR6, SR_CgaCtaId ;  /* 0x00000000000679c3 */ /* 0x000e220000008800 */
[----:B------:R-:W-:Y:S01]  /*4150*/  ULDC UR10, c[0x0][0x2dc] ;  /* 0x0000b700000a7ab9 */ /* 0x000fe20000000800 */
[----:B-1----:R-:W-:Y:S01]  /*4160*/  IMAD R33, R11, 0x100, R26 ;  /* 0x000001000b217824 */ /* 0x002fe200078e021a */
[----:B------:R-:W-:Y:S01]  /*4170*/  UIMAD UR4, UR7, UR10, URZ ;  /* 0x0000000a070472a4 */ /* 0x000fe2000f8e023f */
[----:B------:R-:W-:Y:S01]  /*4180*/  ISETP.GT.AND P1, PT, R22, 0x3, PT ;  /* 0x000000031600780c */ /* 0x000fe20003f24270 */
[C---:B------:R-:W-:Y:S01]  /*4190*/  IMAD R28, R20.reuse, UR10, RZ ;  /* 0x0000000a141c7c24 */ /* 0x040fe2000f8e02ff */
[----:B------:R-:W-:Y:S01]  /*41a0*/  PLOP3.LUT P4, PT, PT, PT, PT, 0x80, 0x0 ;  /* 0x000000000000781c */ /* 0x000fe20003f8f070 */
[----:B------:R-:W-:Y:S01]  /*41b0*/  USHF.R.S32.HI UR11, URZ, 0x1f, UR4 ;  /* 0x0000001f3f0b7899 */ /* 0x000fe20008011404 */
[----:B------:R-:W1:Y:S01]  /*41c0*/  LDC R21, c[0x0][0x3c4] ;  /* 0x0000f100ff157b82 */ /* 0x000e620000000800 */
[----:B------:R-:W-:Y:S01]  /*41d0*/  IADD3 R0, P0, R33, UR4, RZ ;  /* 0x0000000421007c10 */ /* 0x000fe2000ff1e0ff */
[----:B------:R-:W-:Y:S01]  /*41e0*/  ULDC.64 UR4, c[0x0][0x288] ;  /* 0x0000a20000047ab9 */ /* 0x000fe20000000a00 */
[----:B------:R-:W-:Y:S01]  /*41f0*/  VIADD R24, R20, -UR7 ;  /* 0x8000000714187c36 */ /* 0x000fe20008000000 */
[----:B------:R-:W-:-:S02]  /*4200*/  CS2R R12, SRZ ;  /* 0x00000000000c7805 */ /* 0x000fc4000001ff00 */
[----:B------:R-:W-:Y:S02]  /*4210*/  LEA.HI.X.SX32 R33, R33, UR11, 0x1, P0 ;  /* 0x0000000b21217c11 */ /* 0x000fe400080f0eff */
[----:B------:R-:W-:Y:S02]  /*4220*/  CS2R R14, SRZ ;  /* 0x00000000000e7805 */ /* 0x000fe4000001ff00 */
[C---:B------:R-:W-:Y:S01]  /*4230*/  LEA R32, P0, R0.reuse, UR4, 0x2 ;  /* 0x0000000400207c11 */ /* 0x040fe2000f8010ff */
[----:B------:R-:W-:Y:S01]  /*4240*/  UMOV UR4, 0x400 ;  /* 0x0000040000047882 */ /* 0x000fe20000000000 */
[----:B------:R-:W-:Y:S02]  /*4250*/  CS2R R16, SRZ ;  /* 0x0000000000107805 */ /* 0x000fe4000001ff00 */
[----:B------:R-:W-:Y:S02]  /*4260*/  CS2R R18, SRZ ;  /* 0x0000000000127805 */ /* 0x000fe4000001ff00 */
[----:B------:R-:W-:Y:S01]  /*4270*/  LEA.HI.X R33, R0, UR5, R33, 0x2, P0 ;  /* 0x0000000500217c11 */ /* 0x000fe200080f1421 */
[----:B------:R-:W-:Y:S01]  /*4280*/  UMOV UR5, URZ ;  /* 0x0000003f00057c82 */ /* 0x000fe20008000000 */
[----:B------:R-:W-:Y:S01]  /*4290*/  IADD3 R32, P0, R32, 0x200, RZ ;  /* 0x0000020020207810 */ /* 0x000fe20007f1e0ff */
[----:B------:R-:W-:Y:S01]  /*42a0*/  IMAD.MOV.U32 R0, RZ, RZ, RZ ;  /* 0x000000ffff007224 */ /* 0x000fe200078e00ff */
[----:B0-----:R-:W-:Y:S01]  /*42b0*/  ULEA UR4, UR6, UR4, 0x18 ;  /* 0x0000000406047291 */ /* 0x001fe2000f8ec03f */
[----:B------:R-:W-:-:S04]  /*42c0*/  IMAD.WIDE R28, R28, 0x4, RZ ;  /* 0x000000041c1c7825 */ /* 0x000fc800078e02ff */
[----:B------:R-:W-:Y:S01]  /*42d0*/  IMAD.X R33, RZ, RZ, R33, P0 ;  /* 0x000000ffff217224 */ /* 0x000fe200000e0621 */
[----:B------:R-:W-:Y:S01]  /*42e0*/  LEA R10, R11, UR4, 0x2 ;  /* 0x000000040b0a7c11 */ /* 0x000fe2000f8e10ff */
[----:B------:R-:W-:Y:S06]  /*42f0*/  @!P1 BRA `(.L_x_390) ;  /* 0x0000000000f49947 */ /* 0x000fec0003800000 */
[----:B------:R-:W-:Y:S01]  /*4300*/  PLOP3.LUT P4, PT, PT, PT, PT, 0x8, 0x0 ;  /* 0x000000000000781c */ /* 0x000fe20003f8e170 */
[----:B------:R-:W-:Y:S01]  /*4310*/  VIADD R22, R22, 0xfffffffd ;  /* 0xfffffffd16167836 */ /* 0x000fe20000000000 */
[CC--:B------:R-:W-:Y:S02]  /*4320*/  ISETP.GE.AND P3, PT, R11.reuse, R24.reuse, PT ;  /* 0x000000180b00720c */ /* 0x0c0fe40003f66270 */
[----:B------:R-:W-:-:S13]  /*4330*/  ISETP.GE.AND P0, PT, R11, R24, PT ;  /* 0x000000180b00720c */ /* 0x000fda0003f06270 */
.L_x_391:
[----:B------:R-:W2:Y:S01]  /*4340*/  @!P3 LDG.E.128 R12, desc[UR8][R32.64+-0x200] ;  /* 0xfffe0008200cb981 */ /* 0x000ea2000c1e1d00 */
[----:B------:R-:W-:Y:S01]  /*4350*/  IADD3 R30, P1, R28, R32, RZ ;  /* 0x000000201c1e7210 */ /* 0x000fe20007f3e0ff */
[----:B------:R-:W-:Y:S02]  /*4360*/  UIADD3 UR5, UR5, 0x4, URZ ;  /* 0x0000000405057890 */ /* 0x000fe4000fffe03f */
[----:B------:R-:W2:Y:S01]  /*4370*/  LDS R8, [R10] ;  /* 0x000000000a087984 */ /* 0x000ea20000000800 */
[C---:B------:R-:W-:Y:S03]  /*4380*/  IADD3.X R31, R29.reuse, R33, RZ, P1, !PT ;  /* 0x000000211d1f7210 */ /* 0x040fe60000ffe4ff */
[----:B------:R0:W3:Y:S01]  /*4390*/  @!P3 LDG.E.128 R16, desc[UR8][R32.64] ;  /* 0x000000082010b981 */ /* 0x0000e2000c1e1d00 */
[----:B------:R-:W-:Y:S02]  /*43a0*/  PLOP3.LUT P3, PT, P0, PT, PT, 0x80, 0x0 ;  /* 0x000000000000781c */ /* 0x000fe4000076f070 */
[----:B------:R-:W-:Y:S02]  /*43b0*/  ISETP.LE.AND P2, PT, R22, UR5, PT ;  /* 0x0000000516007c0c */ /* 0x000fe4000bf43270 */
[----:B0-----:R-:W-:Y:S04]  /*43c0*/  IADD3 R32, P1, R28, R30, RZ ;  /* 0x0000001e1c207210 */ /* 0x001fe80007f3e0ff */
[C---:B------:R-:W-:Y:S01]  /*43d0*/  IADD3.X R33, R29.reuse, R31, RZ, P1, !PT ;  /* 0x0000001f1d217210 */ /* 0x040fe20000ffe4ff */
[C---:B--2---:R-:W-:Y:S01]  /*43e0*/  FFMA.FTZ R9, R8.reuse, R12, R9 ;  /* 0x0000000c08097223 */ /* 0x044fe20000010009 */
[C---:B------:R-:W-:Y:S01]  /*43f0*/  FFMA.FTZ R6, R8.reuse, R13, R6 ;  /* 0x0000000d08067223 */ /* 0x040fe20000010006 */
[C---:B------:R-:W-:Y:S01]  /*4400*/  FFMA.FTZ R7, R8.reuse, R14, R7 ;  /* 0x0000000e08077223 */ /* 0x040fe20000010007 */
[C---:B------:R-:W-:Y:S02]  /*4410*/  FFMA.FTZ R4, R8.reuse, R15, R4 ;  /* 0x0000000f08047223 */ /* 0x040fe40000010004 */
[----:B------:R-:W2:Y:S01]  /*4420*/  @!P3 LDG.E.128 R12, desc[UR8][R30.64+-0x200] ;  /* 0xfffe00081e0cb981 */ /* 0x000ea2000c1e1d00 */
[C---:B---3--:R-:W-:Y:S01]  /*4430*/  FFMA.FTZ R5, R8.reuse, R16, R5 ;  /* 0x0000001008057223 */ /* 0x048fe20000010005 */
[C---:B------:R-:W-:Y:S01]  /*4440*/  FFMA.FTZ R2, R8.reuse, R17, R2 ;  /* 0x0000001108027223 */ /* 0x040fe20000010002 */
[C---:B------:R-:W-:Y:S01]  /*4450*/  FFMA.FTZ R3, R8.reuse, R18, R3 ;  /* 0x0000001208037223 */ /* 0x040fe20000010003 */
[----:B------:R-:W-:Y:S02]  /*4460*/  FFMA.FTZ R0, R8, R19, R0 ;  /* 0x0000001308007223 */ /* 0x000fe40000010000 */
[----:B------:R-:W2:Y:S04]  /*4470*/  LDS R8, [R10+0x14] ;  /* 0x000014000a087984 */ /* 0x000ea80000000800 */
[----:B------:R0:W3:Y:S02]  /*4480*/  @!P3 LDG.E.128 R16, desc[UR8][R30.64] ;  /* 0x000000081e10b981 */ /* 0x0000e4000c1e1d00 */
        /* <DEDUP_REMOVED lines=14> */
[----:B------:R-:W-:Y:S01]  /*4570*/  IADD3.X R33, R29, R31, RZ, P1, !PT ;  /* 0x0000001f1d217210 */ /* 0x000fe20000ffe4ff */
        /* <DEDUP_REMOVED lines=9> */
[----:B------:R-:W3:Y:S04]  /*4610*/  @!P3 LDG.E.128 R16, desc[UR8][R30.64] ;  /* 0x000000081e10b981 */ /* 0x000ee8000c1e1d00 */
[----:B------:R0:W2:Y:S02]  /*4620*/  LDS R8, [R10+0x3c] ;  /* 0x00003c000a087984 */ /* 0x0000a40000000800 */
[----:B0-----:R-:W-:Y:S01]  /*4630*/  IADD3 R10, R10, 0x50, RZ ;  /* 0x000000500a0a7810 */ /* 0x001fe20007ffe0ff */
[C---:B--2---:R-:W-:Y:S01]  /*4640*/  FFMA.FTZ R9, R8.reuse, R12, R9 ;  /* 0x0000000c08097223 */ /* 0x044fe20000010009 */
[C---:B------:R-:W-:Y:S01]  /*4650*/  FFMA.FTZ R6, R8.reuse, R13, R6 ;  /* 0x0000000d08067223 */ /* 0x040fe20000010006 */
[C---:B------:R-:W-:Y:S01]  /*4660*/  FFMA.FTZ R7, R8.reuse, R14, R7 ;  /* 0x0000000e08077223 */ /* 0x040fe20000010007 */
[C---:B------:R-:W-:Y:S01]  /*4670*/  FFMA.FTZ R4, R8.reuse, R15, R4 ;  /* 0x0000000f08047223 */ /* 0x040fe20000010004 */
[C---:B---3--:R-:W-:Y:S01]  /*4680*/  FFMA.FTZ R5, R8.reuse, R16, R5 ;  /* 0x0000001008057223 */ /* 0x048fe20000010005 */
[C---:B------:R-:W-:Y:S01]  /*4690*/  FFMA.FTZ R2, R8.reuse, R17, R2 ;  /* 0x0000001108027223 */ /* 0x040fe20000010002 */
[C---:B------:R-:W-:Y:S01]  /*46a0*/  FFMA.FTZ R3, R8.reuse, R18, R3 ;  /* 0x0000001208037223 */ /* 0x040fe20000010003 */
[----:B------:R-:W-:Y:S01]  /*46b0*/  FFMA.FTZ R0, R8, R19, R0 ;  /* 0x0000001308007223 */ /* 0x000fe20000010000 */
[----:B------:R-:W-:Y:S09]  /*46c0*/  @!P2 BRA `(.L_x_391) ;  /* 0xfffffffc001ca947 */ /* 0x000ff2000383ffff */
.L_x_390:
[----:B-1----:R-:W-:-:S04]  /*46d0*/  IADD3 R8, R21, -UR5, RZ ;  /* 0x8000000515087c10 */ /* 0x002fc8000fffe0ff */
[----:B------:R-:W-:-:S13]  /*46e0*/  ISETP.GT.AND P0, PT, R8, 0x1, PT ;  /* 0x000000010800780c */ /* 0x000fda0003f04270 */
[----:B------:R-:W-:Y:S05]  /*46f0*/  @!P0 BRA `(.L_x_392) ;  /* 0x0000000000808947 */ /* 0x000fea0003800000 */
[----:B------:R-:W-:Y:S01]  /*4700*/  ISETP.GE.AND P0, PT, R11, R24, PT ;  /* 0x000000180b00720c */ /* 0x000fe20003f06270 */
[----:B------:R-:W0:-:S12]  /*4710*/  LDS R8, [R10] ;  /* 0x000000000a087984 */ /* 0x000e180000000800 */
[----:B------:R-:W0:Y:S04]  /*4720*/  @!P0 LDG.E.128 R12, desc[UR8][R32.64+-0x200] ;  /* 0xfffe0008200c8981 */ /* 0x000e28000c1e1d00 */
[----:B------:R-:W2:Y:S01]  /*4730*/  @!P0 LDG.E.128 R16, desc[UR8][R32.64] ;  /* 0x0000000820108981 */ /* 0x000ea2000c1e1d00 */
[----:B------:R-:W-:-:S04]  /*4740*/  IADD3 R22, P1, R28, R32, RZ ;  /* 0x000000201c167210 */ /* 0x000fc80007f3e0ff */
[----:B------:R-:W-:Y:S01]  /*4750*/  IADD3.X R23, R29, R33, RZ, P1, !PT ;  /* 0x000000211d177210 */ /* 0x000fe20000ffe4ff */
[-C--:B0-----:R-:W-:Y:S01]  /*4760*/  FFMA.FTZ R9, R12, R8.reuse, R9 ;  /* 0x000000080c097223 */ /* 0x081fe20000010009 */
[-C--:B------:R-:W-:Y:S01]  /*4770*/  FFMA.FTZ R6, R13, R8.reuse, R6 ;  /* 0x000000080d067223 */ /* 0x080fe20000010006 */
[-C--:B------:R-:W-:Y:S01]  /*4780*/  FFMA.FTZ R7, R14, R8.reuse, R7 ;  /* 0x000000080e077223 */ /* 0x080fe20000010007 */
[-C--:B------:R-:W-:Y:S01]  /*4790*/  FFMA.FTZ R4, R15, R8.reuse, R4 ;  /* 0x000000080f047223 */ /* 0x080fe20000010004 */
[-C--:B--2---:R-:W-:Y:S01]  /*47a0*/  FFMA.FTZ R5, R16, R8.reuse, R5 ;  /* 0x0000000810057223 */ /* 0x084fe20000010005 */
[-C--:B------:R-:W-:Y:S01]  /*47b0*/  FFMA.FTZ R2, R17, R8.reuse, R2 ;  /* 0x0000000811027223 */ /* 0x080fe20000010002 */
[-C--:B------:R-:W-:Y:S01]  /*47c0*/  FFMA.FTZ R3, R18, R8.reuse, R3 ;  /* 0x0000000812037223 */ /* 0x080fe20000010003 */
[----:B------:R-:W-:Y:S01]  /*47d0*/  FFMA.FTZ R0, R19, R8, R0 ;  /* 0x0000000813007223 */ /* 0x000fe20000010000 */
[----:B------:R-:W2:Y:S04]  /*47e0*/  @!P0 LDG.E.128 R12, desc[UR8][R22.64+-0x200] ;  /* 0xfffe0008160c8981 */ /* 0x000ea8000c1e1d00 */
[----:B------:R-:W3:Y:S01]  /*47f0*/  @!P0 LDG.E.128 R16, desc[UR8][R22.64] ;  /* 0x0000000816108981 */ /* 0x000ee2000c1e1d00 */
[----:B------:R-:W-:Y:S01]  /*4800*/  IADD3 R32, P0, R28, R22, RZ ;  /* 0x000000161c207210 */ /* 0x000fe20007f1e0ff */
[----:B------:R-:W-:Y:S01]  /*4810*/  UIADD3 UR5, UR5, 0x1, URZ ;  /* 0x0000000105057890 */ /* 0x000fe2000fffe03f */
[----:B------:R-:W-:Y:S01]  /*4820*/  IADD3 R25, R10, 0x14, RZ ;  /* 0x000000140a197810 */ /* 0x000fe20007ffe0ff */
[----:B------:R0:W2:Y:S01]  /*4830*/  LDS R8, [R10+0x14] ;  /* 0x000014000a087984 */ /* 0x0000a20000000800 */
[----:B------:R-:W-:Y:S01]  /*4840*/  IADD3.X R33, R29, R23, RZ, P0, !PT ;  /* 0x000000171d217210 */ /* 0x000fe200007fe4ff */
[----:B------:R-:W-:Y:S01]  /*4850*/  UIADD3 UR5, UR5, 0x1, URZ ;  /* 0x0000000105057890 */ /* 0x000fe2000fffe03f */
[----:B------:R-:W-:-:S02]  /*4860*/  PLOP3.LUT P4, PT, PT, PT, PT, 0x8, 0x0 ;  /* 0x000000000000781c */ /* 0x000fc40003f8e170 */
[----:B0-----:R-:W-:Y:S01]  /*4870*/  IADD3 R10, R25, 0x14, RZ ;  /* 0x00000014190a7810 */ /* 0x001fe20007ffe0ff */
[-C--:B--2---:R-:W-:Y:S01]  /*4880*/  FFMA.FTZ R9, R12, R8.reuse, R9 ;  /* 0x000000080c097223 */ /* 0x084fe20000010009 */
[-C--:B------:R-:W-:Y:S01]  /*4890*/  FFMA.FTZ R6, R13, R8.reuse, R6 ;  /* 0x000000080d067223 */ /* 0x080fe20000010006 */
[-C--:B------:R-:W-:Y:S01]  /*48a0*/  FFMA.FTZ R7, R14, R8.reuse, R7 ;  /* 0x000000080e077223 */ /* 0x080fe20000010007 */
[-C--:B------:R-:W-:Y:S01]  /*48b0*/  FFMA.FTZ R4, R15, R8.reuse, R4 ;  /* 0x000000080f047223 */ /* 0x080fe20000010004 */
[-C--:B---3--:R-:W-:Y:S01]  /*48c0*/  FFMA.FTZ R5, R16, R8.reuse, R5 ;  /* 0x0000000810057223 */ /* 0x088fe20000010005 */
[-C--:B------:R-:W-:Y:S01]  /*48d0*/  FFMA.FTZ R2, R17, R8.reuse, R2 ;  /* 0x0000000811027223 */ /* 0x080fe20000010002 */
[-C--:B------:R-:W-:Y:S01]  /*48e0*/  FFMA.FTZ R3, R18, R8.reuse, R3 ;  /* 0x0000000812037223 */ /* 0x080fe20000010003 */
[----:B------:R-:W-:-:S07]  /*48f0*/  FFMA.FTZ R0, R19, R8, R0 ;  /* 0x0000000813007223 */ /* 0x000fce0000010000 */
.L_x_392:
[----:B------:R-:W-:-:S13]  /*4900*/  ISETP.GT.OR P4, PT, R21, UR5, P4 ;  /* 0x0000000515007c0c */ /* 0x000fda000a784670 */
[----:B------:R-:W-:Y:S05]  /*4910*/  @!P4 BRA `(.L_x_389) ;  /* 0x00000000003cc947 */ /* 0x000fea0003800000 */
[----:B------:R-:W0:Y:S01]  /*4920*/  LDS R10, [R10] ;  /* 0x000000000a0a7984 */ /* 0x000e220000000800 */
[----:B------:R-:W-:Y:S01]  /*4930*/  ISETP.GE.AND P0, PT, R11, R24, PT ;  /* 0x000000180b00720c */ /* 0x000fe20003f06270 */
[----:B------:R-:W-:-:S12]  /*4940*/  BSSY B0, `(.L_x_393) ;  /* 0x0000004000007945 */ /* 0x000fd80003800000 */
[----:B------:R-:W-:Y:S05]  /*4950*/  @P0 BRA `(.L_x_394) ;  /* 0x0000000000080947 */ /* 0x000fea0003800000 */
[----:B------:R1:W5:Y:S04]  /*4960*/  LDG.E.128 R12, desc[UR8][R32.64+-0x200] ;  /* 0xfffe0008200c7981 */ /* 0x000368000c1e1d00 */
[----:B------:R1:W5:Y:S02]  /*4970*/  LDG.E.128 R16, desc[UR8][R32.64] ;  /* 0x0000000820107981 */ /* 0x000364000c1e1d00 */
.L_x_394:
[----:B------:R-:W-:Y:S05]  /*4980*/  BSYNC B0 ;  /* 0x0000000000007941 */ /* 0x000fea0003800000 */
.L_x_393:
[C---:B0----5:R-:W-:Y:S01]  /*4990*/  FFMA.FTZ R9, R10.reuse, R12, R9 ;  /* 0x0000000c0a097223 */ /* 0x061fe20000010009 */
[C---:B------:R-:W-:Y:S01]  /*49a0*/  FFMA.FTZ R6, R10.reuse, R13, R6 ;  /* 0x0000000d0a067223 */ /* 0x040fe20000010006 */
[C---:B------:R-:W-:Y:S01]  /*49b0*/  FFMA.FTZ R7, R10.reuse, R14, R7 ;  /* 0x0000000e0a077223 */ /* 0x040fe20000010007 */
[C---:B------:R-:W-:Y:S01]  /*49c0*/  FFMA.FTZ R4, R10.reuse, R15, R4 ;  /* 0x0000000f0a047223 */ /* 0x040fe20000010004 */
[C---:B------:R-:W-:Y:S01]  /*49d0*/  FFMA.FTZ R5, R10.reuse, R16, R5 ;  /* 0x000000100a057223 */ /* 0x040fe20000010005 */
[C---:B------:R-:W-:Y:S01]  /*49e0*/  FFMA.FTZ R2, R10.reuse, R17, R2 ;  /* 0x000000110a027223 */ /* 0x040fe20000010002 */
[C---:B------:R-:W-:Y:S01]  /*49f0*/  FFMA.FTZ R3, R10.reuse, R18, R3 ;  /* 0x000000120a037223 */ /* 0x040fe20000010003 */
[----:B------:R-:W-:Y:S01]  /*4a00*/  FFMA.FTZ R0, R10, R19, R0 ;  /* 0x000000130a007223 */ /* 0x000fe20000010000 */
.L_x_389:
[----:B------:R-:W-:-:S04]  /*4a10*/  IADD3 R11, R11, UR7, RZ ;  /* 0x000000070b0b7c10 */ /* 0x000fc8000fffe0ff */
[----:B------:R-:W-:-:S13]  /*4a20*/  ISETP.GE.AND P0, PT, R11, R20, PT ;  /* 0x000000140b00720c */ /* 0x000fda0003f06270 */
[----:B------:R-:W-:Y:S05]  /*4a30*/  @P0 EXIT ;  /* 0x000000000000094d */ /* 0x000fea0003800000 */
[----:B------:R-:W0:Y:S01]  /*4a40*/  LDC R13, c[0x0][0x2c4] ;  /* 0x0000b100ff0d7b82 */ /* 0x000e220000000800 */
[----:B------:R-:W-:Y:S01]  /*4a50*/  ULDC UR4, c[0x0][0x270] ;  /* 0x00009c0000047ab9 */ /* 0x000fe20000000800 */
[----:B------:R-:W-:Y:S02]  /*4a60*/  IABS R17, R11 ;  /* 0x0000000b00117213 */ /* 0x000fe40000000000 */
[----:B------:R-:W-:Y:S02]  /*4a70*/  F2FP.F16.F32.PACK_AB R6, R6, R9 ;  /* 0x000000090606723e */ /* 0x000fe400000000ff */
[----:B------:R-:W-:Y:S02]  /*4a80*/  F2FP.F16.F32.PACK_AB R7, R4, R7 ;  /* 0x000000070407723e */ /* 0x000fe400000000ff */
[----:B------:R-:W-:Y:S02]  /*4a90*/  F2FP.F16.F32.PACK_AB R2, R2, R5 ;  /* 0x000000050202723e */ /* 0x000fe400000000ff */
[----:B------:R-:W-:Y:S01]  /*4aa0*/  F2FP.F16.F32.PACK_AB R3, R0, R3 ;  /* 0x000000030003723e */ /* 0x000fe200000000ff */
[----:B0-----:R-:W-:Y:S01]  /*4ab0*/  IMAD R14, R13, UR4, RZ ;  /* 0x000000040d0e7c24 */ /* 0x001fe2000f8e02ff */
[----:B------:R-:W-:-:S04]  /*4ac0*/  ULDC.64 UR4, c[0x0][0x290] ;  /* 0x0000a40000047ab9 */ /* 0x000fc80000000a00 */
[-C--:B------:R-:W-:Y:S02]  /*4ad0*/  IABS R16, R14.reuse ;  /* 0x0000000e00107213 */ /* 0x080fe40000000000 */
[----:B------:R-:W-:Y:S02]  /*4ae0*/  IABS R10, R14 ;  /* 0x0000000e000a7213 */ /* 0x000fe40000000000 */
[----:B------:R-:W0:Y:S02]  /*4af0*/  I2F.RP R12, R16 ;  /* 0x00000010000c7306 */ /* 0x000e240000209400 */
[----:B------:R-:W-:-:S06]  /*4b00*/  IADD3 R10, RZ, -R10, RZ ;  /* 0x8000000aff0a7210 */ /* 0x000fcc0007ffe0ff */
[----:B0-----:R-:W0:Y:S02]  /*4b10*/  MUFU.RCP R18, R12 ;  /* 0x0000000c00127308 */ /* 0x001e240000001000 */
[----:B0-----:R-:W-:Y:S01]  /*4b20*/  VIADD R18, R18, 0xffffffe ;  /* 0x0ffffffe12127836 */ /* 0x001fe20000000000 */
[----:B------:R-:W-:-:S05]  /*4b30*/  IABS R12, R13 ;  /* 0x0000000d000c7213 */ /* 0x000fca0000000000 */
[----:B------:R-:W0:Y:S02]  /*4b40*/  F2I.FTZ.U32.TRUNC.NTZ R19, R18 ;  /* 0x0000001200137305 */ /* 0x000e24000021f000 */
[----:B0-----:R-:W-:Y:S02]  /*4b50*/  IMAD.MOV R15, RZ, RZ, -R19 ;  /* 0x000000ffff0f7224 */ /* 0x001fe400078e0a13 */
[----:B------:R-:W-:Y:S02]  /*4b60*/  IMAD.MOV.U32 R18, RZ, RZ, RZ ;  /* 0x000000ffff127224 */ /* 0x000fe400078e00ff */
[----:B-1----:R-:W-:-:S04]  /*4b70*/  IMAD R8, R15, R16, RZ ;  /* 0x000000100f087224 */ /* 0x002fc800078e02ff */
        /* <DEDUP_REMOVED lines=8> */
[----:B------:R-:W-:-:S02]  /*4c00*/  @!P1 IMAD.IADD R17, R17, 0x1, -R16 ;  /* 0x0000000111119824 */ /* 0x000fc400078e0a10 */
[----:B------:R-:W-:Y:S01]  /*4c10*/  @!P1 VIADD R15, R15, 0x1 ;  /* 0x000000010f0f9836 */ /* 0x000fe20000000000 */
[----:B------:R-:W-:Y:S02]  /*4c20*/  ISETP.NE.AND P1, PT, R14, RZ, PT ;  /* 0x000000ff0e00720c */ /* 0x000fe40003f25270 */
[----:B------:R-:W-:Y:S01]  /*4c30*/  ISETP.GE.U32.AND P2, PT, R17, R16, PT ;  /* 0x000000101100720c */ /* 0x000fe20003f46070 */
[----:B0-----:R-:W-:-:S04]  /*4c40*/  VIADD R18, R8, 0xffffffe ;  /* 0x0ffffffe08127836 */ /* 0x001fc80000000000 */
[----:B------:R0:W1:Y:S08]  /*4c50*/  F2I.FTZ.U32.TRUNC.NTZ R19, R18 ;  /* 0x0000001200137305 */ /* 0x000070000021f000 */
[----:B------:R-:W-:-:S05]  /*4c60*/  @P2 IADD3 R15, R15, 0x1, RZ ;  /* 0x000000010f0f2810 */ /* 0x000fca0007ffe0ff */
[----:B------:R-:W-:Y:S01]  /*4c70*/  @!P0 IMAD.MOV R15, RZ, RZ, -R15 ;  /* 0x000000ffff0f8224 */ /* 0x000fe200078e0a0f */
[----:B------:R-:W-:-:S05]  /*4c80*/  @!P1 LOP3.LUT R15, RZ, R14, RZ, 0x33, !PT ;  /* 0x0000000eff0f9212 */ /* 0x000fca00078e33ff */
[----:B------:R-:W-:Y:S01]  /*4c90*/  IMAD R14, R15, R14, RZ ;  /* 0x0000000e0f0e7224 */ /* 0x000fe200078e02ff */
[----:B0-----:R-:W-:Y:S01]  /*4ca0*/  HFMA2.MMA R18, -RZ, RZ, 0, 0 ;  /* 0x00000000ff127435 */ /* 0x001fe200000001ff */
[----:B-1----:R-:W-:Y:S02]  /*4cb0*/  IMAD.MOV R17, RZ, RZ, -R19 ;  /* 0x000000ffff117224 */ /* 0x002fe400078e0a13 */
[----:B------:R-:W-:Y:S02]  /*4cc0*/  IMAD.IADD R16, R11, 0x1, -R14 ;  /* 0x000000010b107824 */ /* 0x000fe400078e0a0e */
[----:B------:R-:W-:-:S03]  /*4cd0*/  IMAD R10, R17, R12, RZ ;  /* 0x0000000c110a7224 */ /* 0x000fc600078e02ff */
[----:B------:R-:W-:Y:S02]  /*4ce0*/  IABS R8, R16 ;  /* 0x0000001000087213 */ /* 0x000fe40000000000 */
[----:B------:R-:W-:Y:S01]  /*4cf0*/  IMAD.HI.U32 R10, R19, R10, R18 ;  /* 0x0000000a130a7227 */ /* 0x000fe200078e0012 */
[----:B------:R-:W-:-:S04]  /*4d00*/  LOP3.LUT R16, R16, R13, RZ, 0x3c, !PT ;  /* 0x0000000d10107212 */ /* 0x000fc800078e3cff */
[----:B------:R-:W-:Y:S01]  /*4d10*/  ISETP.GE.AND P1, PT, R16, RZ, PT ;  /* 0x000000ff1000720c */ /* 0x000fe20003f26270 */
[----:B------:R-:W-:-:S04]  /*4d20*/  IMAD.HI.U32 R10, R10, R8, RZ ;  /* 0x000000080a0a7227 */ /* 0x000fc800078e00ff */
[----:B------:R-:W-:-:S04]  /*4d30*/  IMAD.MOV R17, RZ, RZ, -R10 ;  /* 0x000000ffff117224 */ /* 0x000fc800078e0a0a */
[----:B------:R-:W-:Y:S01]  /*4d40*/  IMAD R17, R12, R17, R8 ;  /* 0x000000110c117224 */ /* 0x000fe200078e0208 */
[----:B------:R-:W-:-:S04]  /*4d50*/  SHF.R.S32.HI R8, RZ, 0x1f, R15 ;  /* 0x0000001fff087819 */ /* 0x000fc8000001140f */
[----:B------:R-:W-:Y:S01]  /*4d60*/  ISETP.GT.U32.AND P0, PT, R12, R17, PT ;  /* 0x000000110c00720c */ /* 0x000fe20003f04070 */
[----:B------:R-:W-:-:S04]  /*4d70*/  IMAD R8, R8, UR4, RZ ;  /* 0x0000000408087c24 */ /* 0x000fc8000f8e02ff */
[----:B------:R-:W-:-:S08]  /*4d80*/  IMAD R8, R15, UR5, R8 ;  /* 0x000000050f087c24 */ /* 0x000fd0000f8e0208 */
[----:B------:R-:W-:Y:S01]  /*4d90*/  @!P0 IMAD.IADD R17, R17, 0x1, -R12 ;  /* 0x0000000111118824 */ /* 0x000fe200078e0a0c */
[----:B------:R-:W-:Y:S02]  /*4da0*/  @!P0 IADD3 R10, R10, 0x1, RZ ;  /* 0x000000010a0a8810 */ /* 0x000fe40007ffe0ff */
[----:B------:R-:W-:Y:S02]  /*4db0*/  ISETP.NE.AND P0, PT, R13, RZ, PT ;  /* 0x000000ff0d00720c */ /* 0x000fe40003f05270 */
[----:B------:R-:W-:Y:S01]  /*4dc0*/  ISETP.GE.U32.AND P2, PT, R17, R12, PT ;  /* 0x0000000c1100720c */ /* 0x000fe20003f46070 */
[----:B------:R-:W-:Y:S01]  /*4dd0*/  IMAD.WIDE.U32 R16, R15, UR4, RZ ;  /* 0x000000040f107c25 */ /* 0x000fe2000f8e00ff */
[----:B------:R-:W-:-:S04]  /*4de0*/  ULDC.64 UR4, c[0x0][0x2a0] ;  /* 0x0000a80000047ab9 */ /* 0x000fc80000000a00 */
[----:B------:R-:W-:Y:S02]  /*4df0*/  IADD3 R17, R17, R8, RZ ;  /* 0x0000000811117210 */ /* 0x000fe40007ffe0ff */
[----:B------:R-:W-:-:S05]  /*4e00*/  IADD3 R8, R26, 0x80, RZ ;  /* 0x000000801a087810 */ /* 0x000fca0007ffe0ff */
[----:B------:R-:W-:-:S04]  /*4e10*/  @P2 VIADD R10, R10, 0x1 ;  /* 0x000000010a0a2836 */ /* 0x000fc80000000000 */
[----:B------:R-:W-:Y:S01]  /*4e20*/  @!P1 IMAD.MOV R10, RZ, RZ, -R10 ;  /* 0x000000ffff0a9224 */ /* 0x000fe200078e0a0a */
[----:B------:R-:W-:-:S04]  /*4e30*/  @!P0 LOP3.LUT R10, RZ, R13, RZ, 0x33, !PT ;  /* 0x0000000dff0a8212 */ /* 0x000fc800078e33ff */
[----:B------:R-:W-:Y:S01]  /*4e40*/  SHF.R.S32.HI R12, RZ, 0x1f, R10 ;  /* 0x0000001fff0c7819 */ /* 0x000fe2000001140a */
[C---:B------:R-:W-:Y:S02]  /*4e50*/  IMAD R14, R10.reuse, R13, R14 ;  /* 0x0000000d0a0e7224 */ /* 0x040fe400078e020e */
[----:B------:R-:W-:-:S04]  /*4e60*/  IMAD.WIDE.U32 R16, R10, UR4, R16 ;  /* 0x000000040a107c25 */ /* 0x000fc8000f8e0010 */
[----:B------:R-:W-:Y:S02]  /*4e70*/  IMAD.IADD R14, R11, 0x1, -R14 ;  /* 0x000000010b0e7824 */ /* 0x000fe400078e0a0e */
[----:B------:R-:W-:-:S03]  /*4e80*/  IMAD R13, R12, UR4, RZ ;  /* 0x000000040c0d7c24 */ /* 0x000fc6000f8e02ff */
[----:B------:R-:W-:Y:S01]  /*4e90*/  SHF.R.S32.HI R11, RZ, 0x1f, R14 ;  /* 0x0000001fff0b7819 */ /* 0x000fe2000001140e */
[----:B------:R-:W-:Y:S01]  /*4ea0*/  IMAD R13, R10, UR5, R13 ;  /* 0x000000050a0d7c24 */ /* 0x000fe2000f8e020d */
[----:B------:R-:W-:-:S03]  /*4eb0*/  ULDC.64 UR4, c[0x0][0x298] ;  /* 0x0000a60000047ab9 */ /* 0x000fc60000000a00 */
[----:B------:R-:W-:Y:S02]  /*4ec0*/  IMAD.IADD R17, R17, 0x1, R13 ;  /* 0x0000000111117824 */ /* 0x000fe400078e020d */
[----:B------:R-:W-:Y:S02]  /*4ed0*/  IMAD R11, R11, UR4, RZ ;  /* 0x000000040b0b7c24 */ /* 0x000fe4000f8e02ff */
[----:B------:R-:W-:-:S04]  /*4ee0*/  IMAD.WIDE.U32 R12, R14, UR4, R16 ;  /* 0x000000040e0c7c25 */ /* 0x000fc8000f8e0010 */
[----:B------:R-:W-:Y:S01]  /*4ef0*/  IMAD R11, R14, UR5, R11 ;  /* 0x000000050e0b7c24 */ /* 0x000fe2000f8e020b */
[----:B------:R-:W-:-:S03]  /*4f00*/  ULDC.64 UR4, c[0x0][0x280] ;  /* 0x0000a00000047ab9 */ /* 0x000fc60000000a00 */
[----:B------:R-:W-:Y:S01]  /*4f10*/  IMAD.IADD R13, R13, 0x1, R11 ;  /* 0x000000010d0d7824 */ /* 0x000fe200078e020b */
[-C--:B------:R-:W-:Y:S02]  /*4f20*/  IADD3 R11, P1, R26, R12.reuse, RZ ;  /* 0x0000000c1a0b7210 */ /* 0x080fe40007f3e0ff */
[----:B------:R-:W-:Y:S02]  /*4f30*/  IADD3 R12, P0, R8, R12, RZ ;  /* 0x0000000c080c7210 */ /* 0x000fe40007f1e0ff */
[-C--:B------:R-:W-:Y:S02]  /*4f40*/  LEA.HI.X.SX32 R26, R26, R13.reuse, 0x1, P1 ;  /* 0x0000000d1a1a7211 */ /* 0x080fe400008f0eff */
[----:B------:R-:W-:Y:S02]  /*4f50*/  LEA R10, P1, R11, UR4, 0x1 ;  /* 0x000000040b0a7c11 */ /* 0x000fe4000f8208ff */
[----:B------:R-:W-:Y:S02]  /*4f60*/  LEA.HI.X.SX32 R13, R8, R13, 0x1, P0 ;  /* 0x0000000d080d7211 */ /* 0x000fe400000f0eff */
[----:B------:R-:W-:-:S02]  /*4f70*/  LEA R8, P0, R12, UR4, 0x1 ;  /* 0x000000040c087c11 */ /* 0x000fc4000f8008ff */
[----:B------:R-:W-:Y:S02]  /*4f80*/  LEA.HI.X R11, R11, UR5, R26, 0x1, P1 ;  /* 0x000000050b0b7c11 */ /* 0x000fe400088f0c1a */
[----:B------:R-:W-:-:S03]  /*4f90*/  LEA.HI.X R9, R12, UR5, R13, 0x1, P0 ;  /* 0x000000050c097c11 */ /* 0x000fc600080f0c0d */
[----:B------:R-:W-:Y:S04]  /*4fa0*/  STG.E.64 desc[UR8][R10.64], R6 ;  /* 0x000000060a007986 */ /* 0x000fe8000c101b08 */
[----:B------:R-:W-:Y:S01]  /*4fb0*/  STG.E.64 desc[UR8][R8.64], R2 ;  /* 0x0000000208007986 */ /* 0x000fe2000c101b08 */
[----:B------:R-:W-:Y:S05]  /*4fc0*/  EXIT ;  /* 0x000000000000794d */ /* 0x000fea0003800000 */
        .weak           $__internal_7_$__cuda_sm20_div_s64
        .type           $__internal_7_$__cuda_sm20_div_s64,@function
        .size           $__internal_7_$__cuda_sm20_div_s64,(.L_x_8845 - $__internal_7_$__cuda_sm20_div_s64)
$__internal_7_$__cuda_sm20_div_s64:
        /* <DEDUP_REMOVED lines=83> */
[----:B------:R-:W-:Y:S06]  /*5500*/  RET.REL.NODEC R44 `(_ZN5flash32flash_fwd_splitkv_combine_kernelI23Flash_fwd_kernel_traitsILi256ELi64ELi64ELi4ELb0ELb0EN7cutlass6half_tE19Flash_kernel_traitsILi256ELi64ELi64ELi4ES3_EELi4ELi7ELb1EEEvNS_16Flash_fwd_paramsE) ;  /* 0xffffffa82cbc7950 */ /* 0x000fec0003c3ffff */
.L_x_395:
        /* <DEDUP_REMOVED lines=15> */
.L_x_8845:


//--------------------- .text._ZN5flash32flash_fwd_splitkv_combine_kernelI23Flash_fwd_kernel_traitsILi256ELi64ELi64ELi4ELb0ELb0EN7cutlass6half_tE19Flash_kernel_traitsILi256ELi64ELi64ELi4ES3_EELi4ELi6ELb1EEEvNS_16Flash_fwd_paramsE --------------------------
	.section	.text._ZN5flash32flash_fwd_splitkv_combine_kernelI23Flash_fwd_kernel_traitsILi256ELi64ELi64ELi4ELb0ELb0EN7cutlass6half_tE19Flash_kernel_traitsILi256ELi64ELi64ELi4ES3_EELi4ELi6ELb1EEEvNS_16Flash_fwd_paramsE,"ax",@progbits
	.align	128
        .global         _ZN5flash32flash_fwd_splitkv_combine_kernelI23Flash_fwd_kernel_traitsILi256ELi64ELi64ELi4ELb0ELb0EN7cutlass6half_tE19Flash_kernel_traitsILi256ELi64ELi64ELi4ES3_EELi4ELi6ELb1EEEvNS_16Flash_fwd_paramsE
        .type           _ZN5flash32flash_fwd_splitkv_combine_kernelI23Flash_fwd_kernel_traitsILi256ELi64ELi64ELi4ELb0ELb0EN7cutlass6half_tE19Flash_kernel_traitsILi256ELi64ELi64ELi4ES3_EELi4ELi6ELb1EEEvNS_16Flash_fwd_paramsE,@function
        .size           _ZN5flash32flash_fwd_splitkv_combine_kernelI23Flash_fwd_kernel_traitsILi256ELi64ELi64ELi4ELb0ELb0EN7cutlass6half_tE19Flash_kernel_traitsILi256ELi64ELi64ELi4ES3_EELi4ELi6ELb1EEEvNS_16Flash_fwd_paramsE,(.L_x_8846 - _ZN5flash32flash_fwd_splitkv_combine_kernelI23Flash_fwd_kernel_traitsILi256ELi64ELi64ELi4ELb0ELb0EN7cutlass6half_tE19Flash_kernel_traitsILi256ELi64ELi64ELi4ES3_EELi4ELi6ELb1EEEvNS_16Flash_fwd_paramsE)
        .other          _ZN5flash32flash_fwd_splitkv_combine_kernelI23Flash_fwd_kernel_traitsILi256ELi64ELi64ELi4ELb0ELb0EN7cutlass6half_tE19Flash_kernel_traitsILi256ELi64ELi64ELi4ES3_EELi4ELi6ELb1EEEvNS_16Flash_fwd_paramsE,@"STO_CUDA_ENTRY STV_DEFAULT"
_ZN5flash32flash_fwd_splitkv_combine_kernelI23Flash_fwd_kernel_traitsILi256ELi64ELi64ELi4ELb0ELb0EN7cutlass6half_tE19Flash_kernel_traitsILi256ELi64ELi64ELi4ES3_EELi4ELi6ELb1EEEvNS_16Flash_fwd_paramsE:
.text._ZN5flash32flash_fwd_splitkv_combine_kernelI23Flash_fwd_kernel_traitsILi256ELi64ELi64ELi4ELb0ELb0EN7cutlass6half_tE19Flash_kernel_traitsILi256ELi64ELi64ELi4ES3_EELi4ELi6ELb1EEEvNS_16Flash_fwd_paramsE:
        /* <DEDUP_REMOVED lines=23> */
[----:B------:R-:W-:Y:S05]  /*0170*/  CALL.REL.NOINC `($__internal_8_$__cuda_sm20_div_s64) ;  /* 0x0000004800b07944 */ /* 0x000fea0003c00000 */
[----:B------:R-:W-:Y:S05]  /*0180*/  BRA `(.L_x_397) ;  /* 0x00000000004c7947 */ /* 0x000fea0003800000 */
.L_x_396:
        /* <DEDUP_REMOVED lines=19> */
.L_x_397:
        /* <DEDUP_REMOVED lines=12> */
[----:B------:R-:W-:Y:S05]  /*0380*/  CALL.REL.NOINC `($__internal_8_$__cuda_sm20_div_s64) ;  /* 0x00000048002c7944 */ /* 0x000fea0003c00000 */
[----:B------:R-:W-:Y:S02]  /*0390*/  MOV R8, R22 ;  /* 0x0000001600087202 */ /* 0x000fe40000000f00 */
[----:B------:R-:W-:Y:S01]  /*03a0*/  MOV R9, R23 ;  /* 0x0000001700097202 */ /* 0x000fe20000000f00 */
[----:B------:R-:W-:Y:S05]  /*03b0*/  BRA `(.L_x_400) ;  /* 0x00000000004c7947 */ /* 0x000fea0003800000 */
.L_x_399:
        /* <DEDUP_REMOVED lines=19> */
.L_x_400:
[----:B------:R-:W-:Y:S05]  /*04f0*/  BSYNC B0 ;  /* 0x0000000000007941 */ /* 0x000fea0003800000 */
.L_x_398:
        /* <DEDUP_REMOVED lines=42> */
.L_x_402:
        /* <DEDUP_REMOVED lines=19> */
.L_x_403:
[----:B------:R-:W-:Y:S05]  /*08d0*/  BSYNC B0 ;  /* 0x0000000000007941 */ /* 0x000fea0003800000 */
.L_x_401:
        /* <DEDUP_REMOVED lines=72> */
[----:B------:R-:W-:Y:S05]  /*0d60*/  CALL.REL.NOINC `($__internal_8_$__cuda_sm20_div_s64) ;  /* 0x0000003c00b47944 */ /* 0x000fea0003c00000 */
[----:B------:R-:W-:Y:S02]  /*0d70*/  MOV R38, R22 ;  /* 0x0000001600267202 */ /* 0x000fe40000000f00 */
[----:B------:R-:W-:Y:S01]  /*0d80*/  MOV R39, R23 ;  /* 0x0000001700277202 */ /* 0x000fe20000000f00 */
[----:B------:R-:W-:Y:S05]  /*0d90*/  BRA `(.L_x_406) ;  /* 0x00000000004c7947 */ /* 0x000fea0003800000 */
.L_x_405:
        /* <DEDUP_REMOVED lines=19> */
.L_x_406:
[----:B------:R-:W-:Y:S05]  /*0ed0*/  BSYNC B0 ;  /* 0x0000000000007941 */ /* 0x000fea0003800000 */
.L_x_404:
        /* <DEDUP_REMOVED lines=41> */
.L_x_408:
        /* <DEDUP_REMOVED lines=19> */
.L_x_409:
[----:B------:R-:W-:Y:S05]  /*12a0*/  BSYNC B0 ;  /* 0x0000000000007941 */ /* 0x000fea0003800000 */
.L_x_407:
        /* <DEDUP_REMOVED lines=248> */
[----:B------:R-:W-:Y:S05]  /*2230*/  CALL.REL.NOINC `($__internal_8_$__cuda_sm20_div_s64) ;  /* 0x0000002800807944 */ /* 0x000fea0003c00000 */
        /* <DEDUP_REMOVED lines=10> */
.L_x_414:
        /* <DEDUP_REMOVED lines=22> */
.L_x_415:
[----:B------:R-:W-:Y:S05]  /*2440*/  BSYNC B0 ;  /* 0x0000000000007941 */ /* 0x000fea0003800000 */
.L_x_413:
[----:B------:R-:W-:Y:S01]  /*2450*/  LOP3.LUT R19, R17, R0, RZ, 0xfc, !PT ;  /* 0x0000000011137212 */ /* 0x000fe200078efcff */
[----:B------:R-:W-:Y:S03]  /*2460*/  BSSY B0, `(.L_x_416) ;  /* 0x0000028000007945 */ /* 0x000fe60003800000 */
[----:B------:R-:W-:-:S13]  /*2470*/  ISETP.NE.U32.AND P1, PT, R19, RZ, PT ;  /* 0x000000ff1300720c */ /* 0x000fda0003f25070 */
[----:B------:R-:W-:Y:S05]  /*2480*/  @!P1 BRA `(.L_x_417) ;  /* 0x00000000003c9947 */ /* 0x000fea0003800000 */
[----:B------:R-:W-:Y:S01]  /*2490*/  IMAD.MOV.U32 R28, RZ, RZ, R27 ;  /* 0x000000ffff1c7224 */ /* 0x000fe200078e001b */
[----:B------:R-:W-:Y:S02]  /*24a0*/  MOV R25, R0 ;  /* 0x0000000000197202 */ /* 0x000fe40000000f00 */
[----:B------:R-:W-:Y:S02]  /*24b0*/  MOV R26, 0x24d0 ;  /* 0x000024d0001a7802 */ /* 0x000fe40000000f00 */
[----:B------:R-:W-:Y:S05]  /*24c0*/  CALL.REL.NOINC `($__internal_8_$__cuda_sm20_div_s64) ;  /* 0x0000002400dc7944 */ /* 0x000fea0003c00000 */
        /* <DEDUP_REMOVED lines=11> */
.L_x_417:
        /* <DEDUP_REMOVED lines=22> */
.L_x_418:
[----:B------:R-:W-:Y:S05]  /*26e0*/  BSYNC B0 ;  /* 0x0000000000007941 */ /* 0x000fea0003800000 */
.L_x_416:
        /* <DEDUP_REMOVED lines=11> */
[----:B------:R-:W-:Y:S05]  /*27a0*/  CALL.REL.NOINC `($__internal_8_$__cuda_sm20_div_s64) ;  /* 0x0000002400247944 */ /* 0x000fea0003c00000 */
[----:B------:R-:W-:-:S04]  /*27b0*/  IADD3 R17, P0, RZ, -R22, RZ ;  /* 0x80000016ff117210 */ /* 0x000fc80007f1e0ff */
[----:B------:R-:W-:Y:S01]  /*27c0*/  IADD3.X R18, RZ, ~R23, RZ, P0, !PT ;  /* 0x80000017ff127210 */ /* 0x000fe200007fe4ff */
[----:B------:R-:W-:-:S04]  /*27d0*/  IMAD.WIDE.U32 R42, R5, R17, R42 ;  /* 0x00000011052a7225 */ /* 0x000fc800078e002a */
[----:B------:R-:W-:-:S04]  /*27e0*/  IMAD R18, R18, R5, RZ ;  /* 0x0000000512127224 */ /* 0x000fc800078e02ff */
[----:B------:R-:W-:-:S05]  /*27f0*/  IMAD R4, R4, R17, R18 ;  /* 0x0000001104047224 */ /* 0x000fca00078e0212 */
[----:B------:R-:W-:Y:S01]  /*2800*/  IADD3 R4, R43, R4, RZ ;  /* 0x000000042b047210 */ /* 0x000fe20007ffe0ff */
[----:B------:R-:W-:Y:S05]  /*2810*/  BRA `(.L_x_421) ;  /* 0x0000000000587947 */ /* 0x000fea0003800000 */
.L_x_420:
        /* <DEDUP_REMOVED lines=22> */
.L_x_421:
[----:B------:R-:W-:Y:S05]  /*2980*/  BSYNC B0 ;  /* 0x0000000000007941 */ /* 0x000fea0003800000 */
.L_x_419:
        /* <DEDUP_REMOVED lines=38> */
[----:B------:R-:W-:Y:S05]  /*2bf0*/  CALL.REL.NOINC `($__internal_8_$__cuda_sm20_div_s64) ;  /* 0x0000002000107944 */ /* 0x000fea0003c00000 */
        /* <DEDUP_REMOVED lines=12> */
.L_x_423:
        /* <DEDUP_REMOVED lines=23> */
.L_x_424:
[----:B------:R-:W-:Y:S05]  /*2e30*/  BSYNC B0 ;  /* 0x0000000000007941 */ /* 0x000fea0003800000 */
.L_x_422:
        /* <DEDUP_REMOVED lines=18> */
.L_x_426:
        /* <DEDUP_REMOVED lines=22> */
.L_x_427:
[----:B------:R-:W-:Y:S05]  /*30c0*/  BSYNC B0 ;  /* 0x0000000000007941 */ /* 0x000fea0003800000 */
.L_x_425:
        /* <DEDUP_REMOVED lines=22> */
.L_x_429:
        /* <DEDUP_REMOVED lines=23> */
.L_x_430:
[----:B------:R-:W-:Y:S05]  /*33a0*/  BSYNC B0 ;  /* 0x0000000000007941 */ /* 0x000fea0003800000 */
.L_x_428:
        /* <DEDUP_REMOVED lines=26> */
[----:B------:R-:W-:Y:S05]  /*3550*/  CALL.REL.NOINC `($__internal_8_$__cuda_sm20_div_s64) ;  /* 0x0000001400b87944 */ /* 0x000fea0003c00000 */
        /* <DEDUP_REMOVED lines=11> */
.L_x_432:
        /* <DEDUP_REMOVED lines=23> */
.L_x_433:
[----:B------:R-:W-:Y:S05]  /*3780*/  BSYNC B0 ;  /* 0x0000000000007941 */ /* 0x000fea0003800000 */
.L_x_431:
        /* <DEDUP_REMOVED lines=27> */
.L_x_435:
        /* <DEDUP_REMOVED lines=23> */
.L_x_436:
[----:B------:R-:W-:Y:S05]  /*3ab0*/  BSYNC B0 ;  /* 0x0000000000007941 */ /* 0x000fea0003800000 */
.L_x_434:
        /* <DEDUP_REMOVED lines=21> */
.L_x_412:
[----:B------:R-:W-:Y:S02]  /*3c10*/  ULDC.64 UR4, c[0x0][0x2b0] ;  /* 0x0000ac0000047ab9 */ /* 0x000fe40000000a00 */
[----:B------:R-:W-:-:S04]  /*3c20*/  LEA R2, P0, R36, UR4, 0x2 ;  /* 0x0000000424027c11 */ /* 0x000fc8000f8010ff */
[----:B------:R-:W-:-:S05]  /*3c30*/  LEA.HI.X R3, R36, UR5, R37, 0x2, P0 ;  /* 0x0000000524037c11 */ /* 0x000fca00080f1425 */
[----:B------:R0:W-:Y:S04]  /*3c40*/  STG.E desc[UR8][R2.64], R31 ;  /* 0x0000001f02007986 */ /* 0x0001e8000c101908 */
.L_x_411:
[----:B------:R-:W-:Y:S05]  /*3c50*/  BSYNC B1 ;  /* 0x0000000000017941 */ /* 0x000fea0003800000 */
.L_x_410:
[----:B------:R-:W2:Y:S01]  /*3c60*/  LDC R22, c[0x0][0x3c4] ;  /* 0x0000f100ff167b82 */ /* 0x000ea20000000800 */
[C---:B0-----:R-:W-:Y:S01]  /*3c70*/  VIADD R3, R35.reuse, 0x20 ;  /* 0x0000002023037836 */ /* 0x041fe20000000000 */
[----:B------:R-:W-:Y:S01]  /*3c80*/  HFMA2.MMA R0, -RZ, RZ, 0, 0 ;  /* 0x00000000ff007435 */ /* 0x000fe200000001ff */
[C---:B------:R-:W-:Y:S01]  /*3c90*/  IMAD.SHL.U32 R26, R35.reuse, 0x4, RZ ;  /* 0x00000004231a7824 */ /* 0x040fe200078e00ff */
[----:B------:R-:W-:Y:S02]  /*3ca0*/  CS2R R6, SRZ ;  /* 0x0000000000067805 */ /* 0x000fe4000001ff00 */
[-C--:B--2---:R-:W-:Y:S02]  /*3cb0*/  ISETP.GE.OR P0, PT, R35, R22.reuse, P3 ;  /* 0x000000162300720c */ /* 0x084fe40001f06670 */
[----:B------:R-:W-:Y:S02]  /*3cc0*/  ISETP.GE.OR P3, PT, R3, R22, P3 ;  /* 0x000000160300720c */ /* 0x000fe40001f66670 */
[----:B------:R-:W-:-:S09]  /*3cd0*/  CS2R R2, SRZ ;  /* 0x0000000000027805 */ /* 0x000fd2000001ff00 */
[C---:B-1----:R-:W-:Y:S02]  /*3ce0*/  @!P0 FADD.FTZ R4, -R31.reuse, R32 ;  /* 0x000000201f048221 */ /* 0x042fe40000010100 */
[----:B------:R-:W-:Y:S02]  /*3cf0*/  @!P3 FADD.FTZ R31, -R31, R33 ;  /* 0x000000211f1fb221 */ /* 0x000fe40000010100 */
[----:B------:R-:W-:Y:S02]  /*3d00*/  @!P0 FMUL.FTZ R4, R4, 1.4426950216293334961 ;  /* 0x3fb8aa3b04048820 */ /* 0x000fe40000410000 */
[----:B------:R-:W-:Y:S02]  /*3d10*/  @!P3 FMUL.FTZ R13, R31, 1.4426950216293334961 ;  /* 0x3fb8aa3b1f0db820 */ /* 0x000fe40000410000 */
[----:B------:R-:W0:Y:S08]  /*3d20*/  @!P0 MUFU.EX2 R9, R4 ;  /* 0x0000000400098308 */ /* 0x000e300000000800 */
[----:B------:R-:W1:Y:S01]  /*3d30*/  @!P3 MUFU.EX2 R13, R13 ;  /* 0x0000000d000db308 */ /* 0x000e620000000800 */
[----:B0-----:R0:W-:Y:S01]  /*3d40*/  @!P0 STS [R34], R9 ;  /* 0x0000000922008388 */ /* 0x0011e20000000800 */
[----:B------:R-:W-:-:S02]  /*3d50*/  ISETP.GE.AND P0, PT, R22, 0x1, PT ;  /* 0x000000011600780c */ /* 0x000fc40003f06270 */
[----:B------:R-:W-:Y:S01]  /*3d60*/  CS2R R4, SRZ ;  /* 0x0000000000047805 */ /* 0x000fe2000001ff00 */
[----:B-1----:R1:W-:Y:S01]  /*3d70*/  @!P3 STS [R34+0x280], R13 ;  /* 0x0002800d2200b388 */ /* 0x0023e20000000800 */
[----:B0-----:R-:W-:Y:S01]  /*3d80*/  IMAD.MOV.U32 R9, RZ, RZ, RZ ;  /* 0x000000ffff097224 */ /* 0x001fe200078e00ff */
[----:B------:R-:W-:Y:S08]  /*3d90*/  BAR.SYNC.DEFER_BLOCKING 0x0 ;  /* 0x0000000000007b1d */ /* 0x000ff00000010000 */
[----:B------:R-:W-:Y:S05]  /*3da0*/  @!P0 BRA `(.L_x_437) ;  /* 0x0000000800348947 */ /* 0x000fea0003800000 */
[----:B------:R-:W0:Y:S01]  /*3db0*/  S2UR UR6, SR_CgaCtaId ;  /* 0x00000000000679c3 */ /* 0x000e220000008800 */
[----:B------:R-:W-:Y:S01]  /*3dc0*/  ULDC UR10, c[0x0][0x2dc] ;  /* 0x0000b700000a7ab9 */ /* 0x000fe20000000800 */
[----:B------:R-:W-:Y:S01]  /*3dd0*/  IMAD R33, R11, 0x100, R26 ;  /* 0x000001000b217824 */ /* 0x000fe200078e021a */
[----:B------:R-:W-:Y:S01]  /*3de0*/  UIMAD UR4, UR7, UR10, URZ ;  /* 0x0000000a070472a4 */ /* 0x000fe2000f8e023f */
[----:B------:R-:W-:Y:S01]  /*3df0*/  ISETP.GT.AND P1, PT, R22, 0x3, PT ;  /* 0x000000031600780c */ /* 0x000fe20003f24270 */
[C---:B------:R-:W-:Y:S01]  /*3e00*/  IMAD R28, R20.reuse, UR10, RZ ;  /* 0x0000000a141c7c24 */ /* 0x040fe2000f8e02ff */
[----:B------:R-:W-:Y:S01]  /*3e10*/  PLOP3.LUT P4, PT, PT, PT, PT, 0x80, 0x0 ;  /* 0x000000000000781c */ /* 0x000fe20003f8f070 */
[----:B------:R-:W-:Y:S01]  /*3e20*/  USHF.R.S32.HI UR11, URZ, 0x1f, UR4 ;  /* 0x0000001f3f0b7899 */ /* 0x000fe20008011404 */
[----:B------:R-:W2:Y:S01]  /*3e30*/  LDC R21, c[0x0][0x3c4] ;  /* 0x0000f100ff157b82 */ /* 0x000ea20000000800 */
[----:B------:R-:W-:Y:S01]  /*3e40*/  IADD3 R0, P0, R33, UR4, RZ ;  /* 0x0000000421007c10 */ /* 0x000fe2000ff1e0ff */
[----:B------:R-:W-:Y:S01]  /*3e50*/  ULDC.64 UR4, c[0x0][0x288] ;  /* 0x0000a20000047ab9 */ /* 0x000fe20000000a00 */
[----:B------:R-:W-:Y:S01]  /*3e60*/  VIADD R24, R20, -UR7 ;  /* 0x8000000714187c36 */ /* 0x000fe20008000000 */
[----:B-1----:R-:W-:-:S02]  /*3e70*/  CS2R R12, SRZ ;  /* 0x00000000000c7805 */ /* 0x002fc4000001ff00 */
        /* <DEDUP_REMOVED lines=19> */
.L_x_439:
[----:B------:R-:W3:Y:S01]  /*3fb0*/  @!P3 LDG.E.128 R12, desc[UR8][R32.64+-0x200] ;  /* 0xfffe0008200cb981 */ /* 0x000ee2000c1e1d00 */
[----:B------:R-:W-:Y:S01]  /*3fc0*/  IADD3 R30, P1, R28, R32, RZ ;  /* 0x000000201c1e7210 */ /* 0x000fe20007f3e0ff */
[----:B------:R-:W-:Y:S02]  /*3fd0*/  UIADD3 UR5, UR5, 0x4, URZ ;  /* 0x0000000405057890 */ /* 0x000fe4000fffe03f */
[----:B------:R-:W3:Y:S01]  /*3fe0*/  LDS R8, [R10] ;  /* 0x000000000a087984 */ /* 0x000ee20000000800 */
[C---:B------:R-:W-:Y:S03]  /*3ff0*/  IADD3.X R31, R29.reuse, R33, RZ, P1, !PT ;  /* 0x000000211d1f7210 */ /* 0x040fe60000ffe4ff */
[----:B------:R0:W4:Y:S01]  /*4000*/  @!P3 LDG.E.128 R16, desc[UR8][R32.64] ;  /* 0x000000082010b981 */ /* 0x000122000c1e1d00 */
[----:B------:R-:W-:Y:S02]  /*4010*/  PLOP3.LUT P3, PT, P0, PT, PT, 0x80, 0x0 ;  /* 0x000000000000781c */ /* 0x000fe4000076f070 */
[----:B------:R-:W-:Y:S02]  /*4020*/  ISETP.LE.AND P2, PT, R22, UR5, PT ;  /* 0x0000000516007c0c */ /* 0x000fe4000bf43270 */
[----:B0-----:R-:W-:Y:S04]  /*4030*/  IADD3 R32, P1, R28, R30, RZ ;  /* 0x0000001e1c207210 */ /* 0x001fe80007f3e0ff */
[C---:B------:R-:W-:Y:S01]  /*4040*/  IADD3.X R33, R29.reuse, R31, RZ, P1, !PT ;  /* 0x0000001f1d217210 */ /* 0x040fe20000ffe4ff */
[C---:B---3--:R-:W-:Y:S01]  /*4050*/  FFMA.FTZ R9, R8.reuse, R12, R9 ;  /* 0x0000000c08097223 */ /* 0x048fe20000010009 */
[C---:B------:R-:W-:Y:S01]  /*4060*/  FFMA.FTZ R6, R8.reuse, R13, R6 ;  /* 0x0000000d08067223 */ /* 0x040fe20000010006 */
[C---:B------:R-:W-:Y:S01]  /*4070*/  FFMA.FTZ R7, R8.reuse, R14, R7 ;  /* 0x0000000e08077223 */ /* 0x040fe20000010007 */
[C---:B------:R-:W-:Y:S02]  /*4080*/  FFMA.FTZ R4, R8.reuse, R15, R4 ;  /* 0x0000000f08047223 */ /* 0x040fe40000010004 */
[----:B------:R-:W3:Y:S01]  /*4090*/  @!P3 LDG.E.128 R12, desc[UR8][R30.64+-0x200] ;  /* 0xfffe00081e0cb981 */ /* 0x000ee2000c1e1d00 */
[C---:B----4-:R-:W-:Y:S01]  /*40a0*/  FFMA.FTZ R5, R8.reuse, R16, R5 ;  /* 0x0000001008057223 */ /* 0x050fe20000010005 */
[C---:B------:R-:W-:Y:S01]  /*40b0*/  FFMA.FTZ R2, R8.reuse, R17, R2 ;  /* 0x0000001108027223 */ /* 0x040fe20000010002 */
[C---:B------:R-:W-:Y:S01]  /*40c0*/  FFMA.FTZ R3, R8.reuse, R18, R3 ;  /* 0x0000001208037223 */ /* 0x040fe20000010003 */
[----:B------:R-:W-:Y:S02]  /*40d0*/  FFMA.FTZ R0, R8, R19, R0 ;  /* 0x0000001308007223 */ /* 0x000fe40000010000 */
[----:B------:R-:W3:Y:S04]  /*40e0*/  LDS R8, [R10+0x14] ;  /* 0x000014000a087984 */ /* 0x000ee80000000800 */
[----:B------:R0:W4:Y:S02]  /*40f0*/  @!P3 LDG.E.128 R16, desc[UR8][R30.64] ;  /* 0x000000081e10b981 */ /* 0x000124000c1e1d00 */
        /* <DEDUP_REMOVED lines=14> */
[----:B------:R-:W-:Y:S01]  /*41e0*/  IADD3.X R33, R29, R31, RZ, P1, !PT ;  /* 0x0000001f1d217210 */ /* 0x000fe20000ffe4ff */
        /* <DEDUP_REMOVED lines=9> */
[----:B------:R-:W4:Y:S04]  /*4280*/  @!P3 LDG.E.128 R16, desc[UR8][R30.64] ;  /* 0x000000081e10b981 */ /* 0x000f28000c1e1d00 */
[----:B------:R0:W3:Y:S02]  /*4290*/  LDS R8, [R10+0x3c] ;  /* 0x00003c000a087984 */ /* 0x0000e40000000800 */
[----:B0-----:R-:W-:Y:S01]  /*42a0*/  IADD3 R10, R10, 0x50, RZ ;  /* 0x000000500a0a7810 */ /* 0x001fe20007ffe0ff */
[C---:B---3--:R-:W-:Y:S01]  /*42b0*/  FFMA.FTZ R9, R8.reuse, R12, R9 ;  /* 0x0000000c08097223 */ /* 0x048fe20000010009 */
[C---:B------:R-:W-:Y:S01]  /*42c0*/  FFMA.FTZ R6, R8.reuse, R13, R6 ;  /* 0x0000000d08067223 */ /* 0x040fe20000010006 */
[C---:B------:R-:W-:Y:S01]  /*42d0*/  FFMA.FTZ R7, R8.reuse, R14, R7 ;  /* 0x0000000e08077223 */ /* 0x040fe20000010007 */
[C---:B------:R-:W-:Y:S01]  /*42e0*/  FFMA.FTZ R4, R8.reuse, R15, R4 ;  /* 0x0000000f08047223 */ /* 0x040fe20000010004 */
[C---:B----4-:R-:W-:Y:S01]  /*42f0*/  FFMA.FTZ R5, R8.reuse, R16, R5 ;  /* 0x0000001008057223 */ /* 0x050fe20000010005 */
[C---:B------:R-:W-:Y:S01]  /*4300*/  FFMA.FTZ R2, R8.reuse, R17, R2 ;  /* 0x0000001108027223 */ /* 0x040fe20000010002 */
[C---:B------:R-:W-:Y:S01]  /*4310*/  FFMA.FTZ R3, R8.reuse, R18, R3 ;  /* 0x0000001208037223 */ /* 0x040fe20000010003 */
[----:B------:R-:W-:Y:S01]  /*4320*/  FFMA.FTZ R0, R8, R19, R0 ;  /* 0x0000001308007223 */ /* 0x000fe20000010000 */
[----:B------:R-:W-:Y:S09]  /*4330*/  @!P2 BRA `(.L_x_439) ;  /* 0xfffffffc001ca947 */ /* 0x000ff2000383ffff */
.L_x_438:
[----:B--2---:R-:W-:-:S04]  /*4340*/  IADD3 R8, R21, -UR5, RZ ;  /* 0x8000000515087c10 */ /* 0x004fc8000fffe0ff */
        /* <DEDUP_REMOVED lines=34> */
.L_x_440:
        /* <DEDUP_REMOVED lines=8> */
.L_x_442:
[----:B------:R-:W-:Y:S05]  /*45f0*/  BSYNC B0 ;  /* 0x0000000000007941 */ /* 0x000fea0003800000 */
.L_x_441:
        /* <DEDUP_REMOVED lines=8> */
.L_x_437:
[----:B------:R-:W-:-:S04]  /*4680*/  IADD3 R11, R11, UR7, RZ ;  /* 0x000000070b0b7c10 */ /* 0x000fc8000fffe0ff */
[----:B------:R-:W-:-:S13]  /*4690*/  ISETP.GE.AND P0, PT, R11, R20, PT ;  /* 0x000000140b00720c */ /* 0x000fda0003f06270 */
[----:B------:R-:W-:Y:S05]  /*46a0*/  @P0 EXIT ;  /* 0x000000000000094d */ /* 0x000fea0003800000 */
[----:B-1----:R-:W0:Y:S01]  /*46b0*/  LDC R13, c[0x0][0x2c4] ;  /* 0x0000b100ff0d7b82 */ /* 0x002e220000000800 */
        /* <DEDUP_REMOVED lines=18> */
[----:B------:R-:W-:-:S04]  /*47e0*/  IMAD R8, R15, R16, RZ ;  /* 0x000000100f087224 */ /* 0x000fc800078e02ff */
        /* <DEDUP_REMOVED lines=69> */
        .weak           $__internal_8_$__cuda_sm20_div_s64
        .type           $__internal_8_$__cuda_sm20_div_s64,@function
        .size           $__internal_8_$__cuda_sm20_div_s64,(.L_x_8846 - $__internal_8_$__cuda_sm20_div_s64)
$__internal_8_$__cuda_sm20_div_s64:
        /* <DEDUP_REMOVED lines=83> */
[----:B------:R-:W-:Y:S06]  /*5170*/  RET.REL.NODEC R40 `(_ZN5flash32flash_fwd_splitkv_combine_kernelI23Flash_fwd_kernel_traitsILi256ELi64ELi64ELi4ELb0ELb0EN7cutlass6half_tE19Flash_kernel_traitsILi256ELi64ELi64ELi4ES3_EELi4ELi6ELb1EEEvNS_16Flash_fwd_paramsE) ;  /* 0xffffffac28a07950 */ /* 0x000fec0003c3ffff */
.L_x_443:
        /* <DEDUP_REMOVED lines=16> */
.L_x_8846:


//--------------------- .text._ZN5flash32flash_fwd_splitkv_combine_kernelI23Flash_fwd_kernel_traitsILi256ELi64ELi64ELi4ELb0ELb0EN7cutlass6half_tE19Flash_kernel_traitsILi256ELi64ELi64ELi4ES3_EELi4ELi5ELb1EEEvNS_16Flash_fwd_paramsE --------------------------
	.section	.text._ZN5flash32flash_fwd_splitkv_combine_kernelI23Flash_fwd_kernel_traitsILi256ELi64ELi64ELi4ELb0ELb0EN7cutlass6half_tE19Flash_kernel_traitsILi256ELi64ELi64ELi4ES3_EELi4ELi5ELb1EEEvNS_16Flash_fwd_paramsE,"ax",@progbits
	.align	128
        .global         _ZN5flash32flash_fwd_splitkv_combine_kernelI23Flash_fwd_kernel_traitsILi256ELi64ELi64ELi4ELb0ELb0EN7cutlass6half_tE19Flash_kernel_traitsILi256ELi64ELi64ELi4ES3_EELi4ELi5ELb1EEEvNS_16Flash_fwd_paramsE
        .type           _ZN5flash32flash_fwd_splitkv_combine_kernelI23Flash_fwd_kernel_traitsILi256ELi64ELi64ELi4ELb0ELb0EN7cutlass6half_tE19Flash_kernel_traitsILi256ELi64ELi64ELi4ES3_EELi4ELi5ELb1EEEvNS_16Flash_fwd_paramsE,@function
        .size           _ZN5flash32flash_fwd_splitkv_combine_kernelI23Flash_fwd_kernel_traitsILi256ELi64ELi64ELi4ELb0ELb0EN7cutlass6half_tE19Flash_kernel_traitsILi256ELi64ELi64ELi4ES3_EELi4ELi5ELb1EEEvNS_16Flash_fwd_paramsE,(.L_x_8847 - _ZN5flash32flash_fwd_splitkv_combine_kernelI23Flash_fwd_kernel_traitsILi256ELi64ELi64ELi4ELb0ELb0EN7cutlass6half_tE19Flash_kernel_traitsILi256ELi64ELi64ELi4ES3_EELi4ELi5ELb1EEEvNS_16Flash_fwd_paramsE)
        .other          _ZN5flash32flash_fwd_splitkv_combine_kernelI23Flash_fwd_kernel_traitsILi256ELi64ELi64ELi4ELb0ELb0EN7cutlass6half_tE19Flash_kernel_traitsILi256ELi64ELi64ELi4ES3_EELi4ELi5ELb1EEEvNS_16Flash_fwd_paramsE,@"STO_CUDA_ENTRY STV_DEFAULT"
_ZN5flash32flash_fwd_splitkv_combine_kernelI23Flash_fwd_kernel_traitsILi256ELi64ELi64ELi4ELb0ELb0EN7cutlass6half_tE19Flash_kernel_traitsILi256ELi64ELi64ELi4ES3_EELi4ELi5ELb1EEEvNS_16Flash_fwd_paramsE:
.text._ZN5flash32flash_fwd_splitkv_combine_kernelI23Flash_fwd_kernel_traitsILi256ELi64ELi64ELi4ELb0ELb0EN7cutlass6half_tE19Flash_kernel_traitsILi256ELi64ELi64ELi4ES3_EELi4ELi5ELb1EEEvNS_16Flash_fwd_paramsE:
        /* <DEDUP_REMOVED lines=23> */
[----:B------:R-:W-:Y:S05]  /*0170*/  CALL.REL.NOINC `($__internal_9_$__cuda_sm20_div_s64) ;  /* 0x0000004800ac7944 */ /* 0x000fea0003c00000 */
[----:B------:R-:W-:Y:S05]  /*0180*/  BRA `(.L_x_445) ;  /* 0x00000000004c7947 */ /* 0x000fea0003800000 */
.L_x_444:
        /* <DEDUP_REMOVED lines=19> */
.L_x_445:
        /* <DEDUP_REMOVED lines=12> */
[----:B------:R-:W-:Y:S05]  /*0380*/  CALL.REL.NOINC `($__internal_9_$__cuda_sm20_div_s64) ;  /* 0x0000004800287944 */ /* 0x000fea0003c00000 */
[----:B------:R-:W-:Y:S02]  /*0390*/  MOV R8, R18 ;  /* 0x0000001200087202 */ /* 0x000fe40000000f00 */
[----:B------:R-:W-:Y:S01]  /*03a0*/  MOV R9, R19 ;  /* 0x0000001300097202 */ /* 0x000fe20000000f00 */
[----:B------:R-:W-:Y:S05]  /*03b0*/  BRA `(.L_x_448) ;  /* 0x00000000004c7947 */ /* 0x000fea0003800000 */
.L_x_447:
        /* <DEDUP_REMOVED lines=19> */
.L_x_448:
[----:B------:R-:W-:Y:S05]  /*04f0*/  BSYNC B0 ;  /* 0x0000000000007941 */ /* 0x000fea0003800000 */
.L_x_446:
        /* <DEDUP_REMOVED lines=42> */
.L_x_450:
        /* <DEDUP_REMOVED lines=19> */
.L_x_451:
[----:B------:R-:W-:Y:S05]  /*08d0*/  BSYNC B0 ;  /* 0x0000000000007941 */ /* 0x000fea0003800000 */
.L_x_449:
        /* <DEDUP_REMOVED lines=74> */
[----:B------:R-:W-:Y:S02]  /*0d80*/  MOV R32, R18 ;  /* 0x0000001200207202 */ /* 0x000fe40000000f00 */
[----:B------:R-:W-:Y:S01]  /*0d90*/  MOV R33, R19 ;  /* 0x0000001300217202 */ /* 0x000fe20000000f00 */
[----:B------:R-:W-:Y:S05]  /*0da0*/  BRA `(.L_x_454) ;  /* 0x00000000004c7947 */ /* 0x000fea0003800000 */
.L_x_453:
        /* <DEDUP_REMOVED lines=19> */
.L_x_454:
[----:B------:R-:W-:Y:S05]  /*0ee0*/  BSYNC B0 ;  /* 0x0000000000007941 */ /* 0x000fea0003800000 */
.L_x_452:
        /* <DEDUP_REMOVED lines=43> */
.L_x_456:
        /* <DEDUP_REMOVED lines=19> */
.L_x_457:
[----:B------:R-:W-:Y:S05]  /*12d0*/  BSYNC B0 ;  /* 0x0000000000007941 */ /* 0x000fea0003800000 */
.L_x_455:
        /* <DEDUP_REMOVED lines=67> */
.L_x_459:
[----:B------:R-:W-:Y:S05]  /*1710*/  BSYNC B0 ;  /* 0x0000000000007941 */ /* 0x000fea0003800000 */
.L_x_458:
        /* <DEDUP_REMOVED lines=14> */
.L_x_461:
[----:B------:R-:W-:Y:S05]  /*1800*/  BSYNC B0 ;  /* 0x0000000000007941 */ /* 0x000fea0003800000 */
.L_x_460:
        /* <DEDUP_REMOVED lines=151> */
[----:B------:R-:W-:Y:S05]  /*2180*/  CALL.REL.NOINC `($__internal_9_$__cuda_sm20_div_s64) ;  /* 0x0000002800a87944 */ /* 0x000fea0003c00000 */
        /* <DEDUP_REMOVED lines=9> */
.L_x_466:
        /* <DEDUP_REMOVED lines=22> */
.L_x_467:
[----:B------:R-:W-:Y:S05]  /*2380*/  BSYNC B0 ;  /* 0x0000000000007941 */ /* 0x000fea0003800000 */
.L_x_465:
        /* <DEDUP_REMOVED lines=19> */
.L_x_469:
        /* <DEDUP_REMOVED lines=22> */
.L_x_470:
[----:B------:R-:W-:Y:S05]  /*2620*/  BSYNC B0 ;  /* 0x0000000000007941 */ /* 0x000fea0003800000 */
.L_x_468:
        /* <DEDUP_REMOVED lines=11> */
[----:B------:R-:W-:Y:S05]  /*26e0*/  CALL.REL.NOINC `($__internal_9_$__cuda_sm20_div_s64) ;  /* 0x0000002400507944 */ /* 0x000fea0003c00000 */
[----:B------:R-:W-:-:S04]  /*26f0*/  IADD3 R17, P0, RZ, -R18, RZ ;  /* 0x80000012ff117210 */ /* 0x000fc80007f1e0ff */
[----:B------:R-:W-:Y:S01]  /*2700*/  IADD3.X R16, RZ, ~R19, RZ, P0, !PT ;  /* 0x80000013ff107210 */ /* 0x000fe200007fe4ff */
[----:B------:R-:W-:-:S04]  /*2710*/  IMAD.WIDE.U32 R34, R5, R17, R34 ;  /* 0x0000001105227225 */ /* 0x000fc800078e0022 */
[----:B------:R-:W-:-:S04]  /*2720*/  IMAD R16, R16, R5, RZ ;  /* 0x0000000510107224 */ /* 0x000fc800078e02ff */
[----:B------:R-:W-:-:S05]  /*2730*/  IMAD R4, R4, R17, R16 ;  /* 0x0000001104047224 */ /* 0x000fca00078e0210 */
[----:B------:R-:W-:Y:S01]  /*2740*/  IADD3 R4, R35, R4, RZ ;  /* 0x0000000423047210 */ /* 0x000fe20007ffe0ff */
[----:B------:R-:W-:Y:S05]  /*2750*/  BRA `(.L_x_473) ;  /* 0x0000000000587947 */ /* 0x000fea0003800000 */
.L_x_472:
        /* <DEDUP_REMOVED lines=22> */
.L_x_473:
[----:B------:R-:W-:Y:S05]  /*28c0*/  BSYNC B0 ;  /* 0x0000000000007941 */ /* 0x000fea0003800000 */
.L_x_471:
        /* <DEDUP_REMOVED lines=38> */
[----:B------:R-:W-:Y:S05]  /*2b30*/  CALL.REL.NOINC `($__internal_9_$__cuda_sm20_div_s64) ;  /* 0x00000020003c7944 */ /* 0x000fea0003c00000 */
        /* <DEDUP_REMOVED lines=12> */
.L_x_475:
        /* <DEDUP_REMOVED lines=23> */
.L_x_476:
[----:B------:R-:W-:Y:S05]  /*2d70*/  BSYNC B0 ;  /* 0x0000000000007941 */ /* 0x000fea0003800000 */
.L_x_474:
        /* <DEDUP_REMOVED lines=18> */
.L_x_478:
        /* <DEDUP_REMOVED lines=22> */
.L_x_479:
[----:B------:R-:W-:Y:S05]  /*3000*/  BSYNC B0 ;  /* 0x0000000000007941 */ /* 0x000fea0003800000 */
.L_x_477:
        /* <DEDUP_REMOVED lines=20> */
.L_x_481:
        /* <DEDUP_REMOVED lines=23> */
.L_x_482:
[----:B------:R-:W-:Y:S05]  /*32c0*/  BSYNC B0 ;  /* 0x0000000000007941 */ /* 0x000fea0003800000 */
.L_x_480:
        /* <DEDUP_REMOVED lines=26> */
[----:B------:R-:W-:Y:S05]  /*3470*/  CALL.REL.NOINC `($__internal_9_$__cuda_sm20_div_s64) ;  /* 0x0000001400ec7944 */ /* 0x000fea0003c00000 */
        /* <DEDUP_REMOVED lines=12> */
.L_x_484:
        /* <DEDUP_REMOVED lines=23> */
.L_x_485:
[----:B------:R-:W-:Y:S05]  /*36b0*/  BSYNC B0 ;  /* 0x0000000000007941 */ /* 0x000fea0003800000 */
.L_x_483:
        /* <DEDUP_REMOVED lines=29> */
.L_x_487:
        /* <DEDUP_REMOVED lines=23> */
.L_x_488:
[----:B------:R-:W-:Y:S05]  /*3a00*/  BSYNC B0 ;  /* 0x0000000000007941 */ /* 0x000fea0003800000 */
.L_x_486:
        /* <DEDUP_REMOVED lines=21> */
.L_x_464:
[----:B------:R-:W-:Y:S02]  /*3b60*/  ULDC.64 UR4, c[0x0][0x2b0] ;  /* 0x0000ac0000047ab9 */ /* 0x000fe40000000a00 */
[----:B------:R-:W-:-:S04]  /*3b70*/  LEA R2, P0, R30, UR4, 0x2 ;  /* 0x000000041e027c11 */ /* 0x000fc8000f8010ff */
[----:B------:R-:W-:-:S05]  /*3b80*/  LEA.HI.X R3, R30, UR5, R31, 0x2, P0 ;  /* 0x000000051e037c11 */ /* 0x000fca00080f141f */
[----:B------:R0:W-:Y:S04]  /*3b90*/  STG.E desc[UR8][R2.64], R28 ;  /* 0x0000001c02007986 */ /* 0x0001e8000c101908 */
.L_x_463:
[----:B------:R-:W-:Y:S05]  /*3ba0*/  BSYNC B1 ;  /* 0x0000000000017941 */ /* 0x000fea0003800000 */
.L_x_462:
[----:B------:R-:W2:Y:S01]  /*3bb0*/  S2R R0, SR_TID.X ;  /* 0x0000000000007919 */ /* 0x000ea20000002100 */
[----:B------:R-:W3:Y:S01]  /*3bc0*/  LDC R21, c[0x0][0x3c4] ;  /* 0x0000f100ff157b82 */ /* 0x000ee20000000800 */
[----:B------:R-:W-:Y:S01]  /*3bd0*/  BSSY B0, `(.L_x_489) ;  /* 0x0000012000007945 */ /* 0x000fe20003800000 */
[----:B--2---:R-:W-:-:S04]  /*3be0*/  SHF.R.S32.HI R11, RZ, 0x1f, R0 ;  /* 0x0000001fff0b7819 */ /* 0x004fc80000011400 */
[----:B------:R-:W-:-:S04]  /*3bf0*/  LEA.HI R11, R11, R0, RZ, 0x5 ;  /* 0x000000000b0b7211 */ /* 0x000fc800078f28ff */
[----:B01----:R-:W-:-:S05]  /*3c00*/  LOP3.LUT R3, R11, 0xffffffe0, RZ, 0xc0, !PT ;  /* 0xffffffe00b037812 */ /* 0x003fca00078ec0ff */
[----:B------:R-:W-:-:S05]  /*3c10*/  IMAD.IADD R24, R0, 0x1, -R3 ;  /* 0x0000000100187824 */ /* 0x000fca00078e0a03 */
[----:B---3--:R-:W-:-:S04]  /*3c20*/  ISETP.GE.AND P0, PT, R24, R21, PT ;  /* 0x000000151800720c */ /* 0x008fc80003f06270 */
        /* <DEDUP_REMOVED lines=12> */
.L_x_490:
[----:B------:R-:W-:Y:S05]  /*3cf0*/  BSYNC B0 ;  /* 0x0000000000007941 */ /* 0x000fea0003800000 */
.L_x_489:
[----:B------:R-:W-:Y:S01]  /*3d00*/  ISETP.GE.AND P0, PT, R21, 0x1, PT ;  /* 0x000000011500780c */ /* 0x000fe20003f06270 */
[----:B------:R-:W-:Y:S01]  /*3d10*/  BAR.SYNC.DEFER_BLOCKING 0x0 ;  /* 0x0000000000007b1d */ /* 0x000fe20000010000 */
[----:B------:R-:W-:Y:S01]  /*3d20*/  IMAD.MOV.U32 R0, RZ, RZ, RZ ;  /* 0x000000ffff007224 */ /* 0x000fe200078e00ff */
[----:B0-----:R-:W-:Y:S02]  /*3d30*/  CS2R R2, SRZ ;  /* 0x0000000000027805 */ /* 0x001fe4000001ff00 */
[----:B------:R-:W-:Y:S02]  /*3d40*/  CS2R R4, SRZ ;  /* 0x0000000000047805 */ /* 0x000fe4000001ff00 */
[----:B------:R-:W-:Y:S01]  /*3d50*/  CS2R R6, SRZ ;  /* 0x0000000000067805 */ /* 0x000fe2000001ff00 */
[----:B------:R-:W-:Y:S01]  /*3d60*/  IMAD.MOV.U32 R9, RZ, RZ, RZ ;  /* 0x000000ffff097224 */ /* 0x000fe200078e00ff */
[----:B------:R-:W-:Y:S01]  /*3d70*/  SHF.R.S32.HI R11, RZ, 0x5, R11 ;  /* 0x00000005ff0b7819 */ /* 0x000fe2000001140b */
[----:B------:R-:W-:-:S03]  /*3d80*/  IMAD.SHL.U32 R24, R24, 0x4, RZ ;  /* 0x0000000418187824 */ /* 0x000fc600078e00ff */
        /* <DEDUP_REMOVED lines=9> */
[----:B------:R-:W-:Y:S01]  /*3e20*/  VIADD R22, R20, -UR7 ;  /* 0x8000000714167c36 */ /* 0x000fe20008000000 */
[----:B------:R-:W-:Y:S01]  /*3e30*/  IADD3 R0, P0, R31, UR4, RZ ;  /* 0x000000041f007c10 */ /* 0x000fe2000ff1e0ff */
[----:B------:R-:W-:Y:S01]  /*3e40*/  ULDC.64 UR4, c[0x0][0x288] ;  /* 0x0000a20000047ab9 */ /* 0x000fe20000000a00 */
[----:B------:R-:W-:-:S02]  /*3e50*/  CS2R R12, SRZ ;  /* 0x00000000000c7805 */ /* 0x000fc4000001ff00 */
[----:B------:R-:W-:Y:S02]  /*3e60*/  CS2R R14, SRZ ;  /* 0x00000000000e7805 */ /* 0x000fe4000001ff00 */
[----:B------:R-:W-:Y:S02]  /*3e70*/  LEA.HI.X.SX32 R31, R31, UR11, 0x1, P0 ;  /* 0x0000000b1f1f7c11 */ /* 0x000fe400080f0eff */
[----:B------:R-:W-:Y:S02]  /*3e80*/  CS2R R16, SRZ ;  /* 0x0000000000107805 */ /* 0x000fe4000001ff00 */
[----:B------:R-:W-:Y:S01]  /*3e90*/  LEA R30, P0, R0, UR4, 0x2 ;  /* 0x00000004001e7c11 */ /* 0x000fe2000f8010ff */
[----:B------:R-:W-:Y:S01]  /*3ea0*/  UMOV UR4, 0x400 ;  /* 0x0000040000047882 */ /* 0x000fe20000000000 */
[----:B------:R-:W-:Y:S01]  /*3eb0*/  CS2R R18, SRZ ;  /* 0x0000000000127805 */ /* 0x000fe2000001ff00 */
[----:B------:R-:W-:Y:S01]  /*3ec0*/  IMAD.WIDE R26, R26, 0x4, RZ ;  /* 0x000000041a1a7825 */ /* 0x000fe200078e02ff */
[----:B------:R-:W-:Y:S01]  /*3ed0*/  LEA.HI.X R31, R0, UR5, R31, 0x2, P0 ;  /* 0x00000005001f7c11 */ /* 0x000fe200080f141f */
[----:B------:R-:W-:Y:S01]  /*3ee0*/  UMOV UR5, URZ ;  /* 0x0000003f00057c82 */ /* 0x000fe20008000000 */
[----:B------:R-:W-:Y:S01]  /*3ef0*/  IADD3 R30, P0, R30, 0x200, RZ ;  /* 0x000002001e1e7810 */ /* 0x000fe20007f1e0ff */
[----:B------:R-:W-:Y:S01]  /*3f00*/  IMAD.MOV.U32 R0, RZ, RZ, RZ ;  /* 0x000000ffff007224 */ /* 0x000fe200078e00ff */
[----:B0-----:R-:W-:-:S03]  /*3f10*/  ULEA UR4, UR6, UR4, 0x18 ;  /* 0x0000000406047291 */ /* 0x001fc6000f8ec03f */
[----:B------:R-:W-:-:S03]  /*3f20*/  IMAD.X R31, RZ, RZ, R31, P0 ;  /* 0x000000ffff1f7224 */ /* 0x000fc600000e061f */
[----:B------:R-:W-:Y:S01]  /*3f30*/  LEA R10, R11, UR4, 0x2 ;  /* 0x000000040b0a7c11 */ /* 0x000fe2000f8e10ff */
[----:B------:R-:W-:Y:S06]  /*3f40*/  @!P1 BRA `(.L_x_492) ;  /* 0x0000000000f49947 */ /* 0x000fec0003800000 */
[----:B------:R-:W-:Y:S01]  /*3f50*/  PLOP3.LUT P4, PT, PT, PT, PT, 0x8, 0x0 ;  /* 0x000000000000781c */ /* 0x000fe20003f8e170 */
[----:B------:R-:W-:Y:S01]  /*3f60*/  VIADD R21, R21, 0xfffffffd ;  /* 0xfffffffd15157836 */ /* 0x000fe20000000000 */
[CC--:B------:R-:W-:Y:S02]  /*3f70*/  ISETP.GE.AND P3, PT, R11.reuse, R22.reuse, PT ;  /* 0x000000160b00720c */ /* 0x0c0fe40003f66270 */
[----:B------:R-:W-:-:S13]  /*3f80*/  ISETP.GE.AND P0, PT, R11, R22, PT ;  /* 0x000000160b00720c */ /* 0x000fda0003f06270 */
.L_x_493:
[----:B------:R-:W2:Y:S01]  /*3f90*/  @!P3 LDG.E.128 R12, desc[UR8][R30.64+-0x200] ;  /* 0xfffe00081e0cb981 */ /* 0x000ea2000c1e1d00 */
[C---:B------:R-:W-:Y:S01]  /*3fa0*/  IADD3 R28, P1, R26.reuse, R30, RZ ;  /* 0x0000001e1a1c7210 */ /* 0x040fe20007f3e0ff */
[----:B------:R-:W-:Y:S02]  /*3fb0*/  UIADD3 UR5, UR5, 0x4, URZ ;  /* 0x0000000405057890 */ /* 0x000fe4000fffe03f */
[----:B------:R-:W2:Y:S01]  /*3fc0*/  LDS R8, [R10] ;  /* 0x000000000a087984 */ /* 0x000ea20000000800 */
[----:B------:R-:W-:Y:S03]  /*3fd0*/  IADD3.X R29, R27, R31, RZ, P1, !PT ;  /* 0x0000001f1b1d7210 */ /* 0x000fe60000ffe4ff */
        /* <DEDUP_REMOVED lines=52> */
.L_x_492:
[----:B------:R-:W0:Y:S02]  /*4320*/  LDC R8, c[0x0][0x3c4] ;  /* 0x0000f100ff087b82 */ /* 0x000e240000000800 */
[----:B0-----:R-:W-:-:S04]  /*4330*/  IADD3 R21, R8, -UR5, RZ ;  /* 0x8000000508157c10 */ /* 0x001fc8000fffe0ff */
        /* <DEDUP_REMOVED lines=34> */
.L_x_494:
        /* <DEDUP_REMOVED lines=8> */
.L_x_496:
[----:B------:R-:W-:Y:S05]  /*45e0*/  BSYNC B0 ;  /* 0x0000000000007941 */ /* 0x000fea0003800000 */
.L_x_495:
        /* <DEDUP_REMOVED lines=8> */
.L_x_491:
        /* <DEDUP_REMOVED lines=36> */
[----:B------:R0:W2:Y:S08]  /*48b0*/  F2I.FTZ.U32.TRUNC.NTZ R19, R18 ;  /* 0x0000001200137305 */ /* 0x0000b0000021f000 */
[----:B------:R-:W-:-:S05]  /*48c0*/  @P2 IADD3 R15, R15, 0x1, RZ ;  /* 0x000000010f0f2810 */ /* 0x000fca0007ffe0ff */
[----:B------:R-:W-:Y:S01]  /*48d0*/  @!P0 IMAD.MOV R15, RZ, RZ, -R15 ;  /* 0x000000ffff0f8224 */ /* 0x000fe200078e0a0f */
[----:B------:R-:W-:-:S05]  /*48e0*/  @!P1 LOP3.LUT R15, RZ, R14, RZ, 0x33, !PT ;  /* 0x0000000eff0f9212 */ /* 0x000fca00078e33ff */
[----:B------:R-:W-:Y:S01]  /*48f0*/  IMAD R14, R15, R14, RZ ;  /* 0x0000000e0f0e7224 */ /* 0x000fe200078e02ff */
[----:B0-----:R-:W-:Y:S01]  /*4900*/  HFMA2.MMA R18, -RZ, RZ, 0, 0 ;  /* 0x00000000ff127435 */ /* 0x001fe200000001ff */
[----:B--2---:R-:W-:Y:S02]  /*4910*/  IMAD.MOV R17, RZ, RZ, -R19 ;  /* 0x000000ffff117224 */ /* 0x004fe400078e0a13 */
        /* <DEDUP_REMOVED lines=49> */
        .weak           $__internal_9_$__cuda_sm20_div_s64
        .type           $__internal_9_$__cuda_sm20_div_s64,@function
        .size           $__internal_9_$__cuda_sm20_div_s64,(.L_x_8847 - $__internal_9_$__cuda_sm20_div_s64)
$__internal_9_$__cuda_sm20_div_s64:
        /* <DEDUP_REMOVED lines=82> */
[----:B------:R-:W-:Y:S05]  /*5150*/  RET.REL.NODEC R24 `(_ZN5flash32flash_fwd_splitkv_combine_kernelI23Flash_fwd_kernel_traitsILi256ELi64ELi64ELi4ELb0ELb0EN7cutlass6half_tE19Flash_kernel_traitsILi256ELi64ELi64ELi4ES3_EELi4ELi5ELb1EEEvNS_16Flash_fwd_paramsE) ;  /* 0xffffffac18a87950 */ /* 0x000fea0003c3ffff */
.L_x_497:
        /* <DEDUP_REMOVED lines=10> */
.L_x_8847:


//--------------------- .text._ZN5flash32flash_fwd_splitkv_combine_kernelI23Flash_fwd_kernel_traitsILi256ELi64ELi64ELi4ELb0ELb0EN7cutlass6half_tE19Flash_kernel_traitsILi256ELi64ELi64ELi4ES3_EELi4ELi4ELb1EEEvNS_16Flash_fwd_paramsE --------------------------
	.section	.text._ZN5flash32flash_fwd_splitkv_combine_kernelI23Flash_fwd_kernel_traitsILi256ELi64ELi64ELi4ELb0ELb0EN7cutlass6half_tE19Flash_kernel_traitsILi256ELi64ELi64ELi4ES3_EELi4ELi4ELb1EEEvNS_16Flash_fwd_paramsE,"ax",@progbits
	.align	128
        .global         _ZN5flash32flash_fwd_splitkv_combine_kernelI23Flash_fwd_kernel_traitsILi256ELi64ELi64ELi4ELb0ELb0EN7cutlass6half_tE19Flash_kernel_traitsILi256ELi64ELi64ELi4ES3_EELi4ELi4ELb1EEEvNS_16Flash_fwd_paramsE
        .type           _ZN5flash32flash_fwd_splitkv_combine_kernelI23Flash_fwd_kernel_traitsILi256ELi64ELi64ELi4ELb0ELb0EN7cutlass6half_tE19Flash_kernel_traitsILi256ELi64ELi64ELi4ES3_EELi4ELi4ELb1EEEvNS_16Flash_fwd_paramsE,@function
        .size           _ZN5flash32flash_fwd_splitkv_combine_kernelI23Flash_fwd_kernel_traitsILi256ELi64ELi64ELi4ELb0ELb0EN7cutlass6half_tE19Flash_kernel_traitsILi256ELi64ELi64ELi4ES3_EELi4ELi4ELb1EEEvNS_16Flash_fwd_paramsE,(.L_x_8848 - _ZN5flash32flash_fwd_splitkv_combine_kernelI23Flash_fwd_kernel_traitsILi256ELi64ELi64ELi4ELb0ELb0EN7cutlass6half_tE19Flash_kernel_traitsILi256ELi64ELi64ELi4ES3_EELi4ELi4ELb1EEEvNS_16Flash_fwd_paramsE)
        .other          _ZN5flash32flash_fwd_splitkv_combine_kernelI23Flash_fwd_kernel_traitsILi256ELi64ELi64ELi4ELb0ELb0EN7cutlass6half_tE19Flash_kernel_traitsILi256ELi64ELi64ELi4ES3_EELi4ELi4ELb1EEEvNS_16Flash_fwd_paramsE,@"STO_CUDA_ENTRY STV_DEFAULT"
_ZN5flash32flash_fwd_splitkv_combine_kernelI23Flash_fwd_kernel_traitsILi256ELi64ELi64ELi4ELb0ELb0EN7cutlass6half_tE19Flash_kernel_traitsILi256ELi64ELi64ELi4ES3_EELi4ELi4ELb1EEEvNS_16Flash_fwd_paramsE:
.text._ZN5flash32flash_fwd_splitkv_combine_kernelI23Flash_fwd_kernel_traitsILi256ELi64ELi64ELi4ELb0ELb0EN7cutlass6half_tE19Flash_kernel_traitsILi256ELi64ELi64ELi4ES3_EELi4ELi4ELb1EEEvNS_16Flash_fwd_paramsE:
        /* <DEDUP_REMOVED lines=23> */
[----:B------:R-:W-:Y:S05]  /*0170*/  CALL.REL.NOINC `($__internal_10_$__cuda_sm20_div_s64) ;  /* 0x0000004800a87944 */ /* 0x000fea0003c00000 */
[----:B------:R-:W-:Y:S05]  /*0180*/  BRA `(.L_x_499) ;  /* 0x00000000004c7947 */ /* 0x000fea0003800000 */
.L_x_498:
        /* <DEDUP_REMOVED lines=19> */
.L_x_499:
        /* <DEDUP_REMOVED lines=12> */
[----:B------:R-:W-:Y:S05]  /*0380*/  CALL.REL.NOINC `($__internal_10_$__cuda_sm20_div_s64) ;  /* 0x0000004800247944 */ /* 0x000fea0003c00000 */
[----:B------:R-:W-:Y:S02]  /*0390*/  MOV R8, R18 ;  /* 0x0000001200087202 */ /* 0x000fe40000000f00 */
[----:B------:R-:W-:Y:S01]  /*03a0*/  MOV R9, R19 ;  /* 0x0000001300097202 */ /* 0x000fe20000000f00 */
[----:B------:R-:W-:Y:S05]  /*03b0*/  BRA `(.L_x_502) ;  /* 0x00000000004c7947 */ /* 0x000fea0003800000 */
.L_x_501:
        /* <DEDUP_REMOVED lines=19> */
.L_x_502:
[----:B------:R-:W-:Y:S05]  /*04f0*/  BSYNC B0 ;  /* 0x0000000000007941 */ /* 0x000fea0003800000 */
.L_x_500:
        /* <DEDUP_REMOVED lines=42> */
.L_x_504:
        /* <DEDUP_REMOVED lines=19> */
.L_x_505:
[----:B------:R-:W-:Y:S05]  /*08d0*/  BSYNC B0 ;  /* 0x0000000000007941 */ /* 0x000fea0003800000 */
.L_x_503:
        /* <DEDUP_REMOVED lines=74> */
[----:B------:R-:W-:Y:S02]  /*0d80*/  MOV R32, R18 ;  /* 0x0000001200207202 */ /* 0x000fe40000000f00 */
[----:B------:R-:W-:Y:S01]  /*0d90*/  MOV R33, R19 ;  /* 0x0000001300217202 */ /* 0x000fe20000000f00 */
[----:B------:R-:W-:Y:S05]  /*0da0*/  BRA `(.L_x_508) ;  /* 0x00000000004c7947 */ /* 0x000fea0003800000 */
.L_x_507:
        /* <DEDUP_REMOVED lines=19> */
.L_x_508:
[----:B------:R-:W-:Y:S05]  /*0ee0*/  BSYNC B0 ;  /* 0x0000000000007941 */ /* 0x000fea0003800000 */
.L_x_506:
        /* <DEDUP_REMOVED lines=43> */
.L_x_510:
        /* <DEDUP_REMOVED lines=19> */
.L_x_511:
[----:B------:R-:W-:Y:S05]  /*12d0*/  BSYNC B0 ;  /* 0x0000000000007941 */ /* 0x000fea0003800000 */
.L_x_509:
        /* <DEDUP_REMOVED lines=67> */
.L_x_513:
[----:B------:R-:W-:Y:S05]  /*1710*/  BSYNC B0 ;  /* 0x0000000000007941 */ /* 0x000fea0003800000 */
.L_x_512:
        /* <DEDUP_REMOVED lines=14> */
.L_x_515:
[----:B------:R-:W-:Y:S05]  /*1800*/  BSYNC B0 ;  /* 0x0000000000007941 */ /* 0x000fea0003800000 */
.L_x_514:
        /* <DEDUP_REMOVED lines=147> */
[----:B------:R-:W-:Y:S05]  /*2140*/  CALL.REL.NOINC `($__internal_10_$__cuda_sm20_div_s64) ;  /* 0x0000002800b47944 */ /* 0x000fea0003c00000 */
        /* <DEDUP_REMOVED lines=9> */
.L_x_520:
        /* <DEDUP_REMOVED lines=22> */
.L_x_521:
[----:B------:R-:W-:Y:S05]  /*2340*/  BSYNC B0 ;  /* 0x0000000000007941 */ /* 0x000fea0003800000 */
.L_x_519:
        /* <DEDUP_REMOVED lines=19> */
.L_x_523:
        /* <DEDUP_REMOVED lines=22> */
.L_x_524:
[----:B------:R-:W-:Y:S05]  /*25e0*/  BSYNC B0 ;  /* 0x0000000000007941 */ /* 0x000fea0003800000 */
.L_x_522:
        /* <DEDUP_REMOVED lines=11> */
[----:B------:R-:W-:Y:S05]  /*26a0*/  CALL.REL.NOINC `($__internal_10_$__cuda_sm20_div_s64) ;  /* 0x00000024005c7944 */ /* 0x000fea0003c00000 */
[----:B------:R-:W-:-:S04]  /*26b0*/  IADD3 R17, P0, RZ, -R18, RZ ;  /* 0x80000012ff117210 */ /* 0x000fc80007f1e0ff */
[----:B------:R-:W-:Y:S01]  /*26c0*/  IADD3.X R16, RZ, ~R19, RZ, P0, !PT ;  /* 0x80000013ff107210 */ /* 0x000fe200007fe4ff */
[----:B------:R-:W-:-:S04]  /*26d0*/  IMAD.WIDE.U32 R34, R5, R17, R34 ;  /* 0x0000001105227225 */ /* 0x000fc800078e0022 */
[----:B------:R-:W-:-:S04]  /*26e0*/  IMAD R16, R16, R5, RZ ;  /* 0x0000000510107224 */ /* 0x000fc800078e02ff */
[----:B------:R-:W-:-:S05]  /*26f0*/  IMAD R4, R4, R17, R16 ;  /* 0x0000001104047224 */ /* 0x000fca00078e0210 */
[----:B------:R-:W-:Y:S01]  /*2700*/  IADD3 R4, R35, R4, RZ ;  /* 0x0000000423047210 */ /* 0x000fe20007ffe0ff */
[----:B------:R-:W-:Y:S05]  /*2710*/  BRA `(.L_x_527) ;  /* 0x0000000000587947 */ /* 0x000fea0003800000 */
.L_x_526:
        /* <DEDUP_REMOVED lines=22> */
.L_x_527:
[----:B------:R-:W-:Y:S05]  /*2880*/  BSYNC B0 ;  /* 0x0000000000007941 */ /* 0x000fea0003800000 */
.L_x_525:
        /* <DEDUP_REMOVED lines=38> */
[----:B------:R-:W-:Y:S05]  /*2af0*/  CALL.REL.NOINC `($__internal_10_$__cuda_sm20_div_s64) ;  /* 0x0000002000487944 */ /* 0x000fea0003c00000 */
        /* <DEDUP_REMOVED lines=12> */
.L_x_529:
        /* <DEDUP_REMOVED lines=23> */
.L_x_530:
[----:B------:R-:W-:Y:S05]  /*2d30*/  BSYNC B0 ;  /* 0x0000000000007941 */ /* 0x000fea0003800000 */
.L_x_528:
        /* <DEDUP_REMOVED lines=18> */
.L_x_532:
        /* <DEDUP_REMOVED lines=22> */
.L_x_533:
[----:B------:R-:W-:Y:S05]  /*2fc0*/  BSYNC B0 ;  /* 0x0000000000007941 */ /* 0x000fea0003800000 */
.L_x_531:
        /* <DEDUP_REMOVED lines=20> */
.L_x_535:
        /* <DEDUP_REMOVED lines=23> */
.L_x_536:
[----:B------:R-:W-:Y:S05]  /*3280*/  BSYNC B0 ;  /* 0x0000000000007941 */ /* 0x000fea0003800000 */
.L_x_534:
        /* <DEDUP_REMOVED lines=26> */
[----:B------:R-:W-:Y:S05]  /*3430*/  CALL.REL.NOINC `($__internal_10_$__cuda_sm20_div_s64) ;  /* 0x0000001400f87944 */ /* 0x000fea0003c00000 */
        /* <DEDUP_REMOVED lines=12> */
.L_x_538:
        /* <DEDUP_REMOVED lines=23> */
.L_x_539:
[----:B------:R-:W-:Y:S05]  /*3670*/  BSYNC B0 ;  /* 0x0000000000007941 */ /* 0x000fea0003800000 */
.L_x_537:
        /* <DEDUP_REMOVED lines=29> */
.L_x_541:
        /* <DEDUP_REMOVED lines=23> */
.L_x_542:
[----:B------:R-:W-:Y:S05]  /*39c0*/  BSYNC B0 ;  /* 0x0000000000007941 */ /* 0x000fea0003800000 */
.L_x_540:
        /* <DEDUP_REMOVED lines=21> */
.L_x_518:
[----:B------:R-:W-:Y:S02]  /*3b20*/  ULDC.64 UR4, c[0x0][0x2b0] ;  /* 0x0000ac0000047ab9 */ /* 0x000fe40000000a00 */
[----:B------:R-:W-:-:S04]  /*3b30*/  LEA R2, P0, R30, UR4, 0x2 ;  /* 0x000000041e027c11 */ /* 0x000fc8000f8010ff */
[----:B------:R-:W-:-:S05]  /*3b40*/  LEA.HI.X R3, R30, UR5, R31, 0x2, P0 ;  /* 0x000000051e037c11 */ /* 0x000fca00080f141f */
[----:B------:R0:W-:Y:S04]  /*3b50*/  STG.E desc[UR8][R2.64], R28 ;  /* 0x0000001c02007986 */ /* 0x0001e8000c101908 */
.L_x_517:
[----:B------:R-:W-:Y:S05]  /*3b60*/  BSYNC B1 ;  /* 0x0000000000017941 */ /* 0x000fea0003800000 */
.L_x_516:
[----:B------:R-:W2:Y:S01]  /*3b70*/  S2R R23, SR_TID.X ;  /* 0x0000000000177919 */ /* 0x000ea20000002100 */
[----:B------:R-:W3:Y:S01]  /*3b80*/  LDC R11, c[0x0][0x3c4] ;  /* 0x0000f100ff0b7b82 */ /* 0x000ee20000000800 */
[----:B------:R-:W-:Y:S01]  /*3b90*/  BSSY B0, `(.L_x_543) ;  /* 0x0000013000007945 */ /* 0x000fe20003800000 */
[----:B--2---:R-:W-:-:S04]  /*3ba0*/  SHF.R.S32.HI R22, RZ, 0x1f, R23 ;  /* 0x0000001fff167819 */ /* 0x004fc80000011417 */
[CC--:B01----:R-:W-:Y:S02]  /*3bb0*/  LEA.HI R3, R22.reuse, R23.reuse, RZ, 0x4 ;  /* 0x0000001716037211 */ /* 0x0c3fe400078f20ff */
[----:B------:R-:W-:Y:S02]  /*3bc0*/  LEA.HI R22, R22, R23, RZ, 0x5 ;  /* 0x0000001716167211 */ /* 0x000fe400078f28ff */
[----:B------:R-:W-:-:S05]  /*3bd0*/  LOP3.LUT R2, R3, 0xfffffff0, RZ, 0xc0, !PT ;  /* 0xfffffff003027812 */ /* 0x000fca00078ec0ff */
[----:B------:R-:W-:-:S05]  /*3be0*/  IMAD.IADD R2, R23, 0x1, -R2 ;  /* 0x0000000117027824 */ /* 0x000fca00078e0a02 */
[----:B---3--:R-:W-:-:S04]  /*3bf0*/  ISETP.GE.AND P0, PT, R2, R11, PT ;  /* 0x0000000b0200720c */ /* 0x008fc80003f06270 */
[----:B------:R-:W-:-:S13]  /*3c00*/  ISETP.GT.OR P0, PT, R23, 0x3f, P0 ;  /* 0x0000003f1700780c */ /* 0x000fda0000704670 */
[----:B------:R-:W-:Y:S05]  /*3c10*/  @P0 BRA `(.L_x_544) ;  /* 0x0000000000280947 */ /* 0x000fea0003800000 */
[----:B------:R-:W0:Y:S01]  /*3c20*/  S2R R0, SR_CgaCtaId ;  /* 0x0000000000007919 */ /* 0x000e220000008800 */
[----:B------:R-:W-:Y:S01]  /*3c30*/  FADD.FTZ R4, -R28, R29 ;  /* 0x0000001d1c047221 */ /* 0x000fe20000010100 */
[----:B------:R-:W-:-:S03]  /*3c40*/  MOV R5, 0x400 ;  /* 0x0000040000057802 */ /* 0x000fc60000000f00 */
[----:B------:R-:W-:-:S06]  /*3c50*/  FMUL.FTZ R4, R4, 1.4426950216293334961 ;  /* 0x3fb8aa3b04047820 */ /* 0x000fcc0000410000 */
[----:B------:R-:W1:Y:S01]  /*3c60*/  MUFU.EX2 R4, R4 ;  /* 0x0000000400047308 */ /* 0x000e620000000800 */
[----:B0-----:R-:W-:Y:S02]  /*3c70*/  LEA R5, R0, R5, 0x18 ;  /* 0x0000000500057211 */ /* 0x001fe400078ec0ff */
[----:B------:R-:W-:-:S03]  /*3c80*/  SHF.R.S32.HI R0, RZ, 0x4, R3 ;  /* 0x00000004ff007819 */ /* 0x000fc60000011403 */
[----:B------:R-:W-:-:S05]  /*3c90*/  IMAD R5, R2, 0x14, R5 ;  /* 0x0000001402057824 */ /* 0x000fca00078e0205 */
[----:B------:R-:W-:-:S05]  /*3ca0*/  LEA R5, R0, R5, 0x2 ;  /* 0x0000000500057211 */ /* 0x000fca00078e10ff */
[----:B-1----:R0:W-:Y:S02]  /*3cb0*/  STS [R5], R4 ;  /* 0x0000000405007388 */ /* 0x0021e40000000800 */
.L_x_544:
[----:B------:R-:W-:Y:S05]  /*3cc0*/  BSYNC B0 ;  /* 0x0000000000007941 */ /* 0x000fea0003800000 */
.L_x_543:
[----:B------:R-:W-:Y:S01]  /*3cd0*/  BAR.SYNC.DEFER_BLOCKING 0x0 ;  /* 0x0000000000007b1d */ /* 0x000fe20000010000 */
[----:B------:R-:W-:Y:S01]  /*3ce0*/  ISETP.GE.AND P0, PT, R11, 0x1, PT ;  /* 0x000000010b00780c */ /* 0x000fe20003f06270 */
[----:B------:R-:W-:Y:S01]  /*3cf0*/  IMAD.MOV.U32 R0, RZ, RZ, RZ ;  /* 0x000000ffff007224 */ /* 0x000fe200078e00ff */
[----:B------:R-:W-:Y:S02]  /*3d00*/  LOP3.LUT R2, R22, 0x3fffffe0, RZ, 0xc0, !PT ;  /* 0x3fffffe016027812 */ /* 0x000fe400078ec0ff */
[----:B0-----:R-:W-:Y:S02]  /*3d10*/  CS2R R4, SRZ ;  /* 0x0000000000047805 */ /* 0x001fe4000001ff00 */
[----:B------:R-:W-:Y:S01]  /*3d20*/  CS2R R6, SRZ ;  /* 0x0000000000067805 */ /* 0x000fe2000001ff00 */
[----:B------:R-:W-:Y:S01]  /*3d30*/  IMAD.MOV.U32 R9, RZ, RZ, RZ ;  /* 0x000000ffff097224 */ /* 0x000fe200078e00ff */
[----:B------:R-:W-:Y:S01]  /*3d40*/  SHF.R.S32.HI R22, RZ, 0x5, R22 ;  /* 0x00000005ff167819 */ /* 0x000fe20000011416 */
[----:B------:R-:W-:Y:S01]  /*3d50*/  IMAD.IADD R23, R23, 0x1, -R2 ;  /* 0x0000000117177824 */ /* 0x000fe200078e0a02 */
[----:B------:R-:W-:-:S03]  /*3d60*/  CS2R R2, SRZ ;  /* 0x0000000000027805 */ /* 0x000fc6000001ff00 */
[----:B------:R-:W-:Y:S01]  /*3d70*/  IMAD.SHL.U32 R23, R23, 0x4, RZ ;  /* 0x0000000417177824 */ /* 0x000fe200078e00ff */
[----:B------:R-:W-:Y:S06]  /*3d80*/  @!P0 BRA `(.L_x_545) ;  /* 0x0000000800348947 */ /* 0x000fec0003800000 */
        /* <DEDUP_REMOVED lines=31> */
.L_x_547:
        /* <DEDUP_REMOVED lines=57> */
.L_x_546:
        /* <DEDUP_REMOVED lines=36> */
.L_x_548:
        /* <DEDUP_REMOVED lines=8> */
.L_x_550:
[----:B------:R-:W-:Y:S05]  /*45d0*/  BSYNC B0 ;  /* 0x0000000000007941 */ /* 0x000fea0003800000 */
.L_x_549:
        /* <DEDUP_REMOVED lines=8> */
.L_x_545:
        /* <DEDUP_REMOVED lines=62> */
[----:B------:R-:W-:-:S07]  /*4a40*/  IADD3 R17, R17, R8, RZ ;  /* 0x0000000811117210 */ /* 0x000fce0007ffe0ff */
        /* <DEDUP_REMOVED lines=11> */
[----:B------:R-:W-:Y:S02]  /*4b00*/  IMAD R11, R11, UR4, RZ ;  /* 0x000000040b0b7c24 */ /* 0x000fe4000f8e02ff */
[----:B------:R-:W-:Y:S01]  /*4b10*/  IMAD.IADD R17, R17, 0x1, R13 ;  /* 0x0000000111117824 */ /* 0x000fe200078e020d */
[----:B------:R-:W-:Y:S01]  /*4b20*/  IADD3 R13, R23, 0x80, RZ ;  /* 0x00000080170d7810 */ /* 0x000fe20007ffe0ff */
[C---:B------:R-:W-:Y:S02]  /*4b30*/  IMAD R8, R14.reuse, UR5, R11 ;  /* 0x000000050e087c24 */ /* 0x040fe4000f8e020b */
[----:B------:R-:W-:Y:S01]  /*4b40*/  IMAD.WIDE.U32 R14, R14, UR4, R16 ;  /* 0x000000040e0e7c25 */ /* 0x000fe2000f8e0010 */
        /* <DEDUP_REMOVED lines=13> */
        .weak           $__internal_10_$__cuda_sm20_div_s64
        .type           $__internal_10_$__cuda_sm20_div_s64,@function
        .size           $__internal_10_$__cuda_sm20_div_s64,(.L_x_8848 - $__internal_10_$__cuda_sm20_div_s64)
$__internal_10_$__cuda_sm20_div_s64:
        /* <DEDUP_REMOVED lines=82> */
[----:B------:R-:W-:Y:S05]  /*5140*/  RET.REL.NODEC R24 `(_ZN5flash32flash_fwd_splitkv_combine_kernelI23Flash_fwd_kernel_traitsILi256ELi64ELi64ELi4ELb0ELb0EN7cutlass6half_tE19Flash_kernel_traitsILi256ELi64ELi64ELi4ES3_EELi4ELi4ELb1EEEvNS_16Flash_fwd_paramsE) ;  /* 0xffffffac18ac7950 */ /* 0x000fea0003c3ffff */
.L_x_551:
        /* <DEDUP_REMOVED lines=11> */
.L_x_8848:


//--------------------- .text._ZN5flash32flash_fwd_splitkv_combine_kernelI23Flash_fwd_kernel_traitsILi256ELi64ELi64ELi4ELb0ELb0EN7cutlass6half_tE19Flash_kernel_traitsILi256ELi64ELi64ELi4ES3_EELi4ELi3ELb1EEEvNS_16Flash_fwd_paramsE --------------------------
	.section	.text._ZN5flash32flash_fwd_splitkv_combine_kernelI23Flash_fwd_kernel_traitsILi256ELi64ELi64ELi4ELb0ELb0EN7cutlass6half_tE19Flash_kernel_traitsILi256ELi64ELi64ELi4ES3_EELi4ELi3ELb1EEEvNS_16Flash_fwd_paramsE,"ax",@progbits
	.align	128
        .global         _ZN5flash32flash_fwd_splitkv_combine_kernelI23Flash_fwd_kernel_traitsILi256ELi64ELi64ELi4ELb0ELb0EN7cutlass6half_tE19Flash_kernel_traitsILi256ELi64ELi64ELi4ES3_EELi4ELi3ELb1EEEvNS_16Flash_fwd_paramsE
        .type           _ZN5flash32flash_fwd_splitkv_combine_kernelI23Flash_fwd_kernel_traitsILi256ELi64ELi64ELi4ELb0ELb0EN7cutlass6half_tE19Flash_kernel_traitsILi256ELi64ELi64ELi4ES3_EELi4ELi3ELb1EEEvNS_16Flash_fwd_paramsE,@function
        .size           _ZN5flash32flash_fwd_splitkv_combine_kernelI23Flash_fwd_kernel_traitsILi256ELi64ELi64ELi4ELb0ELb0EN7cutlass6half_tE19Flash_kernel_traitsILi256ELi64ELi64ELi4ES3_EELi4ELi3ELb1EEEvNS_16Flash_fwd_paramsE,(.L_x_8849 - _ZN5flash32flash_fwd_splitkv_combine_kernelI23Flash_fwd_kernel_traitsILi256ELi64ELi64ELi4ELb0ELb0EN7cutlass6half_tE19Flash_kernel_traitsILi256ELi64ELi64ELi4ES3_EELi4ELi3ELb1EEEvNS_16Flash_fwd_paramsE)
        .other          _ZN5flash32flash_fwd_splitkv_combine_kernelI23Flash_fwd_kernel_traitsILi256ELi64ELi64ELi4ELb0ELb0EN7cutlass6half_tE19Flash_kernel_traitsILi256ELi64ELi64ELi4ES3_EELi4ELi3ELb1EEEvNS_16Flash_fwd_paramsE,@"STO_CUDA_ENTRY STV_DEFAULT"
_ZN5flash32flash_fwd_splitkv_combine_kernelI23Flash_fwd_kernel_traitsILi256ELi64ELi64ELi4ELb0ELb0EN7cutlass6half_tE19Flash_kernel_traitsILi256ELi64ELi64ELi4ES3_EELi4ELi3ELb1EEEvNS_16Flash_fwd_paramsE:
.text._ZN5flash32flash_fwd_splitkv_combine_kernelI23Flash_fwd_kernel_traitsILi256ELi64ELi64ELi4ELb0ELb0EN7cutlass6half_tE19Flash_kernel_traitsILi256ELi64ELi64ELi4ES3_EELi4ELi3ELb1EEEvNS_16Flash_fwd_paramsE:
        /* <DEDUP_REMOVED lines=23> */
[----:B------:R-:W-:Y:S05]  /*0170*/  CALL.REL.NOINC `($__internal_11_$__cuda_sm20_div_s64) ;  /* 0x0000004800987944 */ /* 0x000fea0003c00000 */
[----:B------:R-:W-:Y:S05]  /*0180*/  BRA `(.L_x_553) ;  /* 0x00000000004c7947 */ /* 0x000fea0003800000 */
.L_x_552:
        /* <DEDUP_REMOVED lines=19> */
.L_x_553:
        /* <DEDUP_REMOVED lines=12> */
[----:B------:R-:W-:Y:S05]  /*0380*/  CALL.REL.NOINC `($__internal_11_$__cuda_sm20_div_s64) ;  /* 0x0000004800147944 */ /* 0x000fea0003c00000 */
[----:B------:R-:W-:Y:S02]  /*0390*/  MOV R8, R18 ;  /* 0x0000001200087202 */ /* 0x000fe40000000f00 */
[----:B------:R-:W-:Y:S01]  /*03a0*/  MOV R9, R19 ;  /* 0x0000001300097202 */ /* 0x000fe20000000f00 */
[----:B------:R-:W-:Y:S05]  /*03b0*/  BRA `(.L_x_556) ;  /* 0x00000000004c7947 */ /* 0x000fea0003800000 */
.L_x_555:
        /* <DEDUP_REMOVED lines=19> */
.L_x_556:
[----:B------:R-:W-:Y:S05]  /*04f0*/  BSYNC B0 ;  /* 0x0000000000007941 */ /* 0x000fea0003800000 */
.L_x_554:
        /* <DEDUP_REMOVED lines=42> */
.L_x_558:
        /* <DEDUP_REMOVED lines=19> */
.L_x_559:
[----:B------:R-:W-:Y:S05]  /*08d0*/  BSYNC B0 ;  /* 0x0000000000007941 */ /* 0x000fea0003800000 */
.L_x_557:
        /* <DEDUP_REMOVED lines=74> */
[----:B------:R-:W-:Y:S02]  /*0d80*/  MOV R32, R18 ;  /* 0x0000001200207202 */ /* 0x000fe40000000f00 */
[----:B------:R-:W-:Y:S01]  /*0d90*/  MOV R33, R19 ;  /* 0x0000001300217202 */ /* 0x000fe20000000f00 */
[----:B------:R-:W-:Y:S05]  /*0da0*/  BRA `(.L_x_562) ;  /* 0x00000000004c7947 */ /* 0x000fea0003800000 */
.L_x_561:
        /* <DEDUP_REMOVED lines=19> */
.L_x_562:
[----:B------:R-:W-:Y:S05]  /*0ee0*/  BSYNC B0 ;  /* 0x0000000000007941 */ /* 0x000fea0003800000 */
.L_x_560:
        /* <DEDUP_REMOVED lines=43> */
.L_x_564:
        /* <DEDUP_REMOVED lines=19> */
.L_x_565:
[----:B------:R-:W-:Y:S05]  /*12d0*/  BSYNC B0 ;  /* 0x0000000000007941 */ /* 0x000fea0003800000 */
.L_x_563:
        /* <DEDUP_REMOVED lines=67> */
.L_x_567:
[----:B------:R-:W-:Y:S05]  /*1710*/  BSYNC B0 ;  /* 0x0000000000007941 */ /* 0x000fea0003800000 */
.L_x_566:
        /* <DEDUP_REMOVED lines=14> */
.L_x_569:
[----:B------:R-:W-:Y:S05]  /*1800*/  BSYNC B0 ;  /* 0x0000000000007941 */ /* 0x000fea0003800000 */
.L_x_568:
        /* <DEDUP_REMOVED lines=143> */
[----:B------:R-:W-:Y:S05]  /*2100*/  CALL.REL.NOINC `($__internal_11_$__cuda_sm20_div_s64) ;  /* 0x0000002800b47944 */ /* 0x000fea0003c00000 */
        /* <DEDUP_REMOVED lines=9> */
.L_x_574:
        /* <DEDUP_REMOVED lines=22> */
.L_x_575:
[----:B------:R-:W-:Y:S05]  /*2300*/  BSYNC B0 ;  /* 0x0000000000007941 */ /* 0x000fea0003800000 */
.L_x_573:
        /* <DEDUP_REMOVED lines=19> */
.L_x_577:
        /* <DEDUP_REMOVED lines=22> */
.L_x_578:
[----:B------:R-:W-:Y:S05]  /*25a0*/  BSYNC B0 ;  /* 0x0000000000007941 */ /* 0x000fea0003800000 */
.L_x_576:
        /* <DEDUP_REMOVED lines=11> */
[----:B------:R-:W-:Y:S05]  /*2660*/  CALL.REL.NOINC `($__internal_11_$__cuda_sm20_div_s64) ;  /* 0x00000024005c7944 */ /* 0x000fea0003c00000 */
[----:B------:R-:W-:-:S04]  /*2670*/  IADD3 R17, P0, RZ, -R18, RZ ;  /* 0x80000012ff117210 */ /* 0x000fc80007f1e0ff */
[----:B------:R-:W-:Y:S01]  /*2680*/  IADD3.X R16, RZ, ~R19, RZ, P0, !PT ;  /* 0x80000013ff107210 */ /* 0x000fe200007fe4ff */
[----:B------:R-:W-:-:S04]  /*2690*/  IMAD.WIDE.U32 R34, R5, R17, R34 ;  /* 0x0000001105227225 */ /* 0x000fc800078e0022 */
[----:B------:R-:W-:-:S04]  /*26a0*/  IMAD R16, R16, R5, RZ ;  /* 0x0000000510107224 */ /* 0x000fc800078e02ff */
[----:B------:R-:W-:-:S05]  /*26b0*/  IMAD R4, R4, R17, R16 ;  /* 0x0000001104047224 */ /* 0x000fca00078e0210 */
[----:B------:R-:W-:Y:S01]  /*26c0*/  IADD3 R4, R35, R4, RZ ;  /* 0x0000000423047210 */ /* 0x000fe20007ffe0ff */
[----:B------:R-:W-:Y:S05]  /*26d0*/  BRA `(.L_x_581) ;  /* 0x0000000000587947 */ /* 0x000fea0003800000 */
.L_x_580:
        /* <DEDUP_REMOVED lines=22> */
.L_x_581:
[----:B------:R-:W-:Y:S05]  /*2840*/  BSYNC B0 ;  /* 0x0000000000007941 */ /* 0x000fea0003800000 */
.L_x_579:
        /* <DEDUP_REMOVED lines=38> */
[----:B------:R-:W-:Y:S05]  /*2ab0*/  CALL.REL.NOINC `($__internal_11_$__cuda_sm20_div_s64) ;  /* 0x0000002000487944 */ /* 0x000fea0003c00000 */
        /* <DEDUP_REMOVED lines=12> */
.L_x_583:
        /* <DEDUP_REMOVED lines=23> */
.L_x_584:
[----:B------:R-:W-:Y:S05]  /*2cf0*/  BSYNC B0 ;  /* 0x0000000000007941 */ /* 0x000fea0003800000 */
.L_x_582:
        /* <DEDUP_REMOVED lines=18> */
.L_x_586:
        /* <DEDUP_REMOVED lines=22> */
.L_x_587:
[----:B------:R-:W-:Y:S05]  /*2f80*/  BSYNC B0 ;  /* 0x0000000000007941 */ /* 0x000fea0003800000 */
.L_x_585:
        /* <DEDUP_REMOVED lines=20> */
.L_x_589:
        /* <DEDUP_REMOVED lines=23> */
.L_x_590:
[----:B------:R-:W-:Y:S05]  /*3240*/  BSYNC B0 ;  /* 0x0000000000007941 */ /* 0x000fea0003800000 */
.L_x_588:
        /* <DEDUP_REMOVED lines=26> */
[----:B------:R-:W-:Y:S05]  /*33f0*/  CALL.REL.NOINC `($__internal_11_$__cuda_sm20_div_s64) ;  /* 0x0000001400f87944 */ /* 0x000fea0003c00000 */
        /* <DEDUP_REMOVED lines=12> */
.L_x_592:
        /* <DEDUP_REMOVED lines=23> */
.L_x_593:
[----:B------:R-:W-:Y:S05]  /*3630*/  BSYNC B0 ;  /* 0x0000000000007941 */ /* 0x000fea0003800000 */
.L_x_591:
        /* <DEDUP_REMOVED lines=29> */
.L_x_595:
        /* <DEDUP_REMOVED lines=23> */
.L_x_596:
[----:B------:R-:W-:Y:S05]  /*3980*/  BSYNC B0 ;  /* 0x0000000000007941 */ /* 0x000fea0003800000 */
.L_x_594:
        /* <DEDUP_REMOVED lines=21> */
.L_x_572:
[----:B------:R-:W-:Y:S02]  /*3ae0*/  ULDC.64 UR4, c[0x0][0x2b0] ;  /* 0x0000ac0000047ab9 */ /* 0x000fe40000000a00 */
[----:B------:R-:W-:-:S04]  /*3af0*/  LEA R2, P0, R30, UR4, 0x2 ;  /* 0x000000041e027c11 */ /* 0x000fc8000f8010ff */
[----:B------:R-:W-:-:S05]  /*3b00*/  LEA.HI.X R3, R30, UR5, R31, 0x2, P0 ;  /* 0x000000051e037c11 */ /* 0x000fca00080f141f */
[----:B------:R0:W-:Y:S04]  /*3b10*/  STG.E desc[UR8][R2.64], R28 ;  /* 0x0000001c02007986 */ /* 0x0001e8000c101908 */
.L_x_571:
[----:B------:R-:W-:Y:S05]  /*3b20*/  BSYNC B1 ;  /* 0x0000000000017941 */ /* 0x000fea0003800000 */
.L_x_570:
        /* <DEDUP_REMOVED lines=21> */
.L_x_598:
[----:B------:R-:W-:Y:S05]  /*3c80*/  BSYNC B0 ;  /* 0x0000000000007941 */ /* 0x000fea0003800000 */
.L_x_597:
        /* <DEDUP_REMOVED lines=43> */
.L_x_601:
        /* <DEDUP_REMOVED lines=57> */
.L_x_600:
        /* <DEDUP_REMOVED lines=36> */
.L_x_602:
        /* <DEDUP_REMOVED lines=8> */
.L_x_604:
[----:B------:R-:W-:Y:S05]  /*4590*/  BSYNC B0 ;  /* 0x0000000000007941 */ /* 0x000fea0003800000 */
.L_x_603:
        /* <DEDUP_REMOVED lines=8> */
.L_x_599:
        /* <DEDUP_REMOVED lines=92> */
        .weak           $__internal_11_$__cuda_sm20_div_s64
        .type           $__internal_11_$__cuda_sm20_div_s64,@function
        .size           $__internal_11_$__cuda_sm20_div_s64,(.L_x_8849 - $__internal_11_$__cuda_sm20_div_s64)
$__internal_11_$__cuda_sm20_div_s64:
        /* <DEDUP_REMOVED lines=82> */
[----:B------:R-:W-:Y:S05]  /*5100*/  RET.REL.NODEC R24 `(_ZN5flash32flash_fwd_splitkv_combine_kernelI23Flash_fwd_kernel_traitsILi256ELi64ELi64ELi4ELb0ELb0EN7cutlass6half_tE19Flash_kernel_traitsILi256ELi64ELi64ELi4ES3_EELi4ELi3ELb1EEEvNS_16Flash_fwd_paramsE) ;  /* 0xffffffac18bc7950 */ /* 0x000fea0003c3ffff */
.L_x_605:
        /* <DEDUP_REMOVED lines=15> */
.L_x_8849:


//--------------------- .text._ZN5flash32flash_fwd_splitkv_combine_kernelI23Flash_fwd_kernel_traitsILi256ELi64ELi64ELi4ELb0ELb0EN7cutlass6half_tE19Flash_kernel_traitsILi256ELi64ELi64ELi4ES3_EELi4ELi2ELb1EEEvNS_16Flash_fwd_paramsE --------------------------
	.section	.text._ZN5flash32flash_fwd_splitkv_combine_kernelI23Flash_fwd_kernel_traitsILi256ELi64ELi64ELi4ELb0ELb0EN7cutlass6half_tE19Flash_kernel_traitsILi256ELi64ELi64ELi4ES3_EELi4ELi2ELb1EEEvNS_16Flash_fwd_paramsE,"ax",@progbits
	.align	128
        .global         _ZN5flash32flash_fwd_splitkv_combine_kernelI23Flash_fwd_kernel_traitsILi256ELi64ELi64ELi4ELb0ELb0EN7cutlass6half_tE19Flash_kernel_traitsILi256ELi64ELi64ELi4ES3_EELi4ELi2ELb1EEEvNS_16Flash_fwd_paramsE
        .type           _ZN5flash32flash_fwd_splitkv_combine_kernelI23Flash_fwd_kernel_traitsILi256ELi64ELi64ELi4ELb0ELb0EN7cutlass6half_tE19Flash_kernel_traitsILi256ELi64ELi64ELi4ES3_EELi4ELi2ELb1EEEvNS_16Flash_fwd_paramsE,@function
        .size           _ZN5flash32flash_fwd_splitkv_combine_kernelI23Flash_fwd_kernel_traitsILi256ELi64ELi64ELi4ELb0ELb0EN7cutlass6half_tE19Flash_kernel_traitsILi256ELi64ELi64ELi4ES3_EELi4ELi2ELb1EEEvNS_16Flash_fwd_paramsE,(.L_x_8850 - _ZN5flash32flash_fwd_splitkv_combine_kernelI23Flash_fwd_kernel_traitsILi256ELi64ELi64ELi4ELb0ELb0EN7cutlass6half_tE19Flash_kernel_traitsILi256ELi64ELi64ELi4ES3_EELi4ELi2ELb1EEEvNS_16Flash_fwd_paramsE)
        .other          _ZN5flash32flash_fwd_splitkv_combine_kernelI23Flash_fwd_kernel_traitsILi256ELi64ELi64ELi4ELb0ELb0EN7cutlass6half_tE19Flash_kernel_traitsILi256ELi64ELi64ELi4ES3_EELi4ELi2ELb1EEEvNS_16Flash_fwd_paramsE,@"STO_CUDA_ENTRY STV_DEFAULT"
_ZN5flash32flash_fwd_splitkv_combine_kernelI23Flash_fwd_kernel_traitsILi256ELi64ELi64ELi4ELb0ELb0EN7cutlass6half_tE19Flash_kernel_traitsILi256ELi64ELi64ELi4ES3_EELi4ELi2ELb1EEEvNS_16Flash_fwd_paramsE:
.text._ZN5flash32flash_fwd_splitkv_combine_kernelI23Flash_fwd_kernel_traitsILi256ELi64ELi64ELi4ELb0ELb0EN7cutlass6half_tE19Flash_kernel_traitsILi256ELi64ELi64ELi4ES3_EELi4ELi2ELb1EEEvNS_16Flash_fwd_paramsE:
        /* <DEDUP_REMOVED lines=23> */
[----:B------:R-:W-:Y:S05]  /*0170*/  CALL.REL.NOINC `($__internal_12_$__cuda_sm20_div_s64) ;  /* 0x0000004800647944 */ /* 0x000fea0003c00000 */
[----:B------:R-:W-:Y:S02]  /*0180*/  MOV R18, R0 ;  /* 0x0000000000127202 */ /* 0x000fe40000000f00 */
[----:B------:R-:W-:Y:S01]  /*0190*/  MOV R19, R21 ;  /* 0x0000001500137202 */ /* 0x000fe20000000f00 */
[----:B------:R-:W-:Y:S06]  /*01a0*/  BRA `(.L_x_607) ;  /* 0x00000000004c7947 */ /* 0x000fec0003800000 */
.L_x_606:
        /* <DEDUP_REMOVED lines=19> */
.L_x_607:
        /* <DEDUP_REMOVED lines=11> */
[----:B------:R-:W-:Y:S05]  /*0390*/  CALL.REL.NOINC `($__internal_12_$__cuda_sm20_div_s64) ;  /* 0x0000004400dc7944 */ /* 0x000fea0003c00000 */
[----:B------:R-:W-:Y:S02]  /*03a0*/  MOV R10, R0 ;  /* 0x00000000000a7202 */ /* 0x000fe40000000f00 */
[----:B------:R-:W-:Y:S01]  /*03b0*/  MOV R11, R21 ;  /* 0x00000015000b7202 */ /* 0x000fe20000000f00 */
[----:B------:R-:W-:Y:S05]  /*03c0*/  BRA `(.L_x_610) ;  /* 0x00000000004c7947 */ /* 0x000fea0003800000 */
.L_x_609:
        /* <DEDUP_REMOVED lines=19> */
.L_x_610:
[----:B------:R-:W-:Y:S05]  /*0500*/  BSYNC B0 ;  /* 0x0000000000007941 */ /* 0x000fea0003800000 */
.L_x_608:
        /* <DEDUP_REMOVED lines=44> */
[----:B------:R-:W-:Y:S05]  /*07d0*/  BRA `(.L_x_613) ;  /* 0x00000000004c7947 */ /* 0x000fea0003800000 */
.L_x_612:
        /* <DEDUP_REMOVED lines=19> */
.L_x_613:
[----:B------:R-:W-:Y:S05]  /*0910*/  BSYNC B0 ;  /* 0x0000000000007941 */ /* 0x000fea0003800000 */
.L_x_611:
        /* <DEDUP_REMOVED lines=71> */
[----:B------:R-:W-:Y:S05]  /*0d90*/  CALL.REL.NOINC `($__internal_12_$__cuda_sm20_div_s64) ;  /* 0x0000003c005c7944 */ /* 0x000fea0003c00000 */
[----:B------:R-:W-:Y:S02]  /*0da0*/  MOV R32, R0 ;  /* 0x0000000000207202 */ /* 0x000fe40000000f00 */
[----:B------:R-:W-:Y:S01]  /*0db0*/  MOV R33, R21 ;  /* 0x0000001500217202 */ /* 0x000fe20000000f00 */
[----:B------:R-:W-:Y:S05]  /*0dc0*/  BRA `(.L_x_616) ;  /* 0x00000000004c7947 */ /* 0x000fea0003800000 */
.L_x_615:
        /* <DEDUP_REMOVED lines=19> */
.L_x_616:
[----:B------:R-:W-:Y:S05]  /*0f00*/  BSYNC B0 ;  /* 0x0000000000007941 */ /* 0x000fea0003800000 */
.L_x_614:
        /* <DEDUP_REMOVED lines=44> */
.L_x_618:
        /* <DEDUP_REMOVED lines=19> */
.L_x_619:
[----:B------:R-:W-:Y:S05]  /*1300*/  BSYNC B0 ;  /* 0x0000000000007941 */ /* 0x000fea0003800000 */
.L_x_617:
        /* <DEDUP_REMOVED lines=71> */
.L_x_621:
[----:B------:R-:W-:Y:S05]  /*1780*/  BSYNC B0 ;  /* 0x0000000000007941 */ /* 0x000fea0003800000 */
.L_x_620:
        /* <DEDUP_REMOVED lines=151> */
.L_x_626:
        /* <DEDUP_REMOVED lines=22> */
.L_x_627:
[----:B------:R-:W-:Y:S05]  /*2260*/  BSYNC B0 ;  /* 0x0000000000007941 */ /* 0x000fea0003800000 */
.L_x_625:
[----:B------:R-:W-:Y:S01]  /*2270*/  LOP3.LUT R0, R19, R8, RZ, 0xfc, !PT ;  /* 0x0000000813007212 */ /* 0x000fe200078efcff */
[----:B------:R-:W-:Y:S03]  /*2280*/  BSSY B0, `(.L_x_628) ;  /* 0x0000028000007945 */ /* 0x000fe60003800000 */
[----:B------:R-:W-:-:S13]  /*2290*/  ISETP.NE.U32.AND P0, PT, R0, RZ, PT ;  /* 0x000000ff0000720c */ /* 0x000fda0003f05070 */
[----:B------:R-:W-:Y:S05]  /*22a0*/  @!P0 BRA `(.L_x_629) ;  /* 0x00000000003c8947 */ /* 0x000fea0003800000 */
[----:B------:R-:W-:Y:S01]  /*22b0*/  IMAD.MOV.U32 R24, RZ, RZ, R23 ;  /* 0x000000ffff187224 */ /* 0x000fe200078e0017 */
[----:B------:R-:W-:Y:S02]  /*22c0*/  MOV R6, R8 ;  /* 0x0000000800067202 */ /* 0x000fe40000000f00 */
[----:B------:R-:W-:Y:S02]  /*22d0*/  MOV R22, 0x22f0 ;  /* 0x000022f000167802 */ /* 0x000fe40000000f00 */
[----:B------:R-:W-:Y:S05]  /*22e0*/  CALL.REL.NOINC `($__internal_12_$__cuda_sm20_div_s64) ;  /* 0x0000002800087944 */ /* 0x000fea0003c00000 */
        /* <DEDUP_REMOVED lines=11> */
.L_x_629:
        /* <DEDUP_REMOVED lines=22> */
.L_x_630:
[----:B------:R-:W-:Y:S05]  /*2500*/  BSYNC B0 ;  /* 0x0000000000007941 */ /* 0x000fea0003800000 */
.L_x_628:
        /* <DEDUP_REMOVED lines=11> */
[----:B------:R-:W-:Y:S05]  /*25c0*/  CALL.REL.NOINC `($__internal_12_$__cuda_sm20_div_s64) ;  /* 0x0000002400507944 */ /* 0x000fea0003c00000 */
        /* <DEDUP_REMOVED lines=9> */
.L_x_632:
        /* <DEDUP_REMOVED lines=21> */
.L_x_633:
[----:B------:R-:W-:Y:S05]  /*27b0*/  BSYNC B0 ;  /* 0x0000000000007941 */ /* 0x000fea0003800000 */
.L_x_631:
        /* <DEDUP_REMOVED lines=38> */
[----:B------:R-:W-:Y:S05]  /*2a20*/  CALL.REL.NOINC `($__internal_12_$__cuda_sm20_div_s64) ;  /* 0x0000002000387944 */ /* 0x000fea0003c00000 */
        /* <DEDUP_REMOVED lines=12> */
.L_x_635:
        /* <DEDUP_REMOVED lines=23> */
.L_x_636:
[----:B------:R-:W-:Y:S05]  /*2c60*/  BSYNC B0 ;  /* 0x0000000000007941 */ /* 0x000fea0003800000 */
.L_x_634:
        /* <DEDUP_REMOVED lines=19> */
.L_x_638:
        /* <DEDUP_REMOVED lines=22> */
.L_x_639:
[----:B------:R-:W-:Y:S05]  /*2f00*/  BSYNC B0 ;  /* 0x0000000000007941 */ /* 0x000fea0003800000 */
.L_x_637:
        /* <DEDUP_REMOVED lines=22> */
.L_x_641:
        /* <DEDUP_REMOVED lines=23> */
.L_x_642:
[----:B------:R-:W-:Y:S05]  /*31e0*/  BSYNC B0 ;  /* 0x0000000000007941 */ /* 0x000fea0003800000 */
.L_x_640:
        /* <DEDUP_REMOVED lines=39> */
.L_x_644:
        /* <DEDUP_REMOVED lines=23> */
.L_x_645:
[----:B------:R-:W-:Y:S05]  /*35d0*/  BSYNC B0 ;  /* 0x0000000000007941 */ /* 0x000fea0003800000 */
.L_x_643:
        /* <DEDUP_REMOVED lines=31> */
.L_x_647:
        /* <DEDUP_REMOVED lines=23> */
.L_x_648:
[----:B------:R-:W-:Y:S05]  /*3940*/  BSYNC B0 ;  /* 0x0000000000007941 */ /* 0x000fea0003800000 */
.L_x_646:
        /* <DEDUP_REMOVED lines=21> */
.L_x_624:
[----:B------:R-:W-:Y:S02]  /*3aa0*/  ULDC.64 UR4, c[0x0][0x2b0] ;  /* 0x0000ac0000047ab9 */ /* 0x000fe40000000a00 */
[----:B------:R-:W-:-:S04]  /*3ab0*/  LEA R2, P0, R30, UR4, 0x2 ;  /* 0x000000041e027c11 */ /* 0x000fc8000f8010ff */
[----:B------:R-:W-:-:S05]  /*3ac0*/  LEA.HI.X R3, R30, UR5, R31, 0x2, P0 ;  /* 0x000000051e037c11 */ /* 0x000fca00080f141f */
[----:B------:R1:W-:Y:S04]  /*3ad0*/  STG.E desc[UR8][R2.64], R27 ;  /* 0x0000001b02007986 */ /* 0x0003e8000c101908 */
.L_x_623:
[----:B------:R-:W-:Y:S05]  /*3ae0*/  BSYNC B1 ;  /* 0x0000000000017941 */ /* 0x000fea0003800000 */
.L_x_622:
[----:B------:R-:W2:Y:S01]  /*3af0*/  S2R R23, SR_TID.X ;  /* 0x0000000000177919 */ /* 0x000ea20000002100 */
[----:B------:R-:W3:Y:S01]  /*3b00*/  LDC R11, c[0x0][0x3c4] ;  /* 0x0000f100ff0b7b82 */ /* 0x000ee20000000800 */
[----:B------:R-:W-:Y:S01]  /*3b10*/  CS2R R4, SRZ ;  /* 0x0000000000047805 */ /* 0x000fe2000001ff00 */
[----:B------:R-:W-:Y:S01]  /*3b20*/  IMAD.MOV.U32 R9, RZ, RZ, RZ ;  /* 0x000000ffff097224 */ /* 0x000fe200078e00ff */
[----:B--2---:R-:W-:-:S04]  /*3b30*/  SHF.R.S32.HI R22, RZ, 0x1f, R23 ;  /* 0x0000001fff167819 */ /* 0x004fc80000011417 */
[CC--:B------:R-:W-:Y:S02]  /*3b40*/  LEA.HI R0, R22.reuse, R23.reuse, RZ, 0x2 ;  /* 0x0000001716007211 */ /* 0x0c0fe400078f10ff */
[----:B------:R-:W-:Y:S02]  /*3b50*/  LEA.HI R22, R22, R23, RZ, 0x5 ;  /* 0x0000001716167211 */ /* 0x000fe400078f28ff */
[----:B------:R-:W-:Y:S02]  /*3b60*/  LOP3.LUT R0, R0, 0xfffffffc, RZ, 0xc0, !PT ;  /* 0xfffffffc00007812 */ /* 0x000fe400078ec0ff */
[----:B01----:R-:W-:Y:S02]  /*3b70*/  LOP3.LUT R2, R22, 0x3fffffe0, RZ, 0xc0, !PT ;  /* 0x3fffffe016027812 */ /* 0x003fe400078ec0ff */
[----:B------:R-:W-:Y:S01]  /*3b80*/  SHF.R.S32.HI R22, RZ, 0x5, R22 ;  /* 0x00000005ff167819 */ /* 0x000fe20000011416 */
[----:B------:R-:W-:-:S05]  /*3b90*/  IMAD.IADD R0, R23, 0x1, -R0 ;  /* 0x0000000117007824 */ /* 0x000fca00078e0a00 */
[----:B---3--:R-:W-:Y:S01]  /*3ba0*/  ISETP.GE.AND P0, PT, R0, R11, PT ;  /* 0x0000000b0000720c */ /* 0x008fe20003f06270 */
[----:B------:R-:W-:-:S03]  /*3bb0*/  IMAD.MOV.U32 R0, RZ, RZ, RZ ;  /* 0x000000ffff007224 */ /* 0x000fc600078e00ff */
[C---:B------:R-:W-:Y:S01]  /*3bc0*/  ISETP.GT.OR P0, PT, R23.reuse, 0xf, P0 ;  /* 0x0000000f1700780c */ /* 0x040fe20000704670 */
[----:B------:R-:W-:Y:S01]  /*3bd0*/  IMAD.IADD R23, R23, 0x1, -R2 ;  /* 0x0000000117177824 */ /* 0x000fe200078e0a02 */
[----:B------:R-:W-:-:S03]  /*3be0*/  CS2R R2, SRZ ;  /* 0x0000000000027805 */ /* 0x000fc6000001ff00 */
[----:B------:R-:W-:-:S08]  /*3bf0*/  IMAD.SHL.U32 R23, R23, 0x4, RZ ;  /* 0x0000000417177824 */ /* 0x000fd000078e00ff */
[----:B------:R-:W-:-:S04]  /*3c00*/  @!P0 FADD.FTZ R6, -R27, R28 ;  /* 0x0000001c1b068221 */ /* 0x000fc80000010100 */
[----:B------:R-:W-:-:S06]  /*3c10*/  @!P0 FMUL.FTZ R6, R6, 1.4426950216293334961 ;  /* 0x3fb8aa3b06068820 */ /* 0x000fcc0000410000 */
[----:B------:R-:W0:Y:S02]  /*3c20*/  @!P0 MUFU.EX2 R6, R6 ;  /* 0x0000000600068308 */ /* 0x000e240000000800 */
[----:B0-----:R0:W-:Y:S01]  /*3c30*/  @!P0 STS [R29], R6 ;  /* 0x000000061d008388 */ /* 0x0011e20000000800 */
[----:B------:R-:W-:Y:S01]  /*3c40*/  BAR.SYNC.DEFER_BLOCKING 0x0 ;  /* 0x0000000000007b1d */ /* 0x000fe20000010000 */
[----:B------:R-:W-:Y:S02]  /*3c50*/  ISETP.GE.AND P0, PT, R11, 0x1, PT ;  /* 0x000000010b00780c */ /* 0x000fe40003f06270 */
[----:B0-----:R-:W-:-:S11]  /*3c60*/  CS2R R6, SRZ ;  /* 0x0000000000067805 */ /* 0x001fd6000001ff00 */
        /* <DEDUP_REMOVED lines=32> */
.L_x_651:
        /* <DEDUP_REMOVED lines=57> */
.L_x_650:
        /* <DEDUP_REMOVED lines=36> */
.L_x_652:
        /* <DEDUP_REMOVED lines=8> */
.L_x_654:
[----:B------:R-:W-:Y:S05]  /*44c0*/  BSYNC B0 ;  /* 0x0000000000007941 */ /* 0x000fea0003800000 */
.L_x_653:
        /* <DEDUP_REMOVED lines=8> */
.L_x_649:
        /* <DEDUP_REMOVED lines=92> */
        .weak           $__internal_12_$__cuda_sm20_div_s64
        .type           $__internal_12_$__cuda_sm20_div_s64,@function
        .size           $__internal_12_$__cuda_sm20_div_s64,(.L_x_8850 - $__internal_12_$__cuda_sm20_div_s64)
$__internal_12_$__cuda_sm20_div_s64:
        /* <DEDUP_REMOVED lines=83> */
[----:B------:R-:W-:Y:S06]  /*5040*/  RET.REL.NODEC R38 `(_ZN5flash32flash_fwd_splitkv_combine_kernelI23Flash_fwd_kernel_traitsILi256ELi64ELi64ELi4ELb0ELb0EN7cutlass6half_tE19Flash_kernel_traitsILi256ELi64ELi64ELi4ES3_EELi4ELi2ELb1EEEvNS_16Flash_fwd_paramsE) ;  /* 0xffffffac26ec7950 */ /* 0x000fec0003c3ffff */
.L_x_655:
        /* <DEDUP_REMOVED lines=11> */
.L_x_8850:


//--------------------- .text._ZN5flash32flash_fwd_splitkv_combine_kernelI23Flash_fwd_kernel_traitsILi256ELi64ELi64ELi4ELb0ELb0EN7cutlass6half_tE19Flash_kernel_traitsILi256ELi64ELi64ELi4ES3_EELi4ELi1ELb1EEEvNS_16Flash_fwd_paramsE --------------------------
	.section	.text._ZN5flash32flash_fwd_splitkv_combine_kernelI23Flash_fwd_kernel_traitsILi256ELi64ELi64ELi4ELb0ELb0EN7cutlass6half_tE19Flash_kernel_traitsILi256ELi64ELi64ELi4ES3_EELi4ELi1ELb1EEEvNS_16Flash_fwd_paramsE,"ax",@progbits
	.align	128
        .global         _ZN5flash32flash_fwd_splitkv_combine_kernelI23Flash_fwd_kernel_traitsILi256ELi64ELi64ELi4ELb0ELb0EN7cutlass6half_tE19Flash_kernel_traitsILi256ELi64ELi64ELi4ES3_EELi4ELi1ELb1EEEvNS_16Flash_fwd_paramsE
        .type           _ZN5flash32flash_fwd_splitkv_combine_kernelI23Flash_fwd_kernel_traitsILi256ELi64ELi64ELi4ELb0ELb0EN7cutlass6half_tE19Flash_kernel_traitsILi256ELi64ELi64ELi4ES3_EELi4ELi1ELb1EEEvNS_16Flash_fwd_paramsE,@function
        .size           _ZN5flash32flash_fwd_splitkv_combine_kernelI23Flash_fwd_kernel_traitsILi256ELi64ELi64ELi4ELb0ELb0EN7cutlass6half_tE19Flash_kernel_traitsILi256ELi64ELi64ELi4ES3_EELi4ELi1ELb1EEEvNS_16Flash_fwd_paramsE,(.L_x_8851 - _ZN5flash32flash_fwd_splitkv_combine_kernelI23Flash_fwd_kernel_traitsILi256ELi64ELi64ELi4ELb0ELb0EN7cutlass6half_tE19Flash_kernel_traitsILi256ELi64ELi64ELi4ES3_EELi4ELi1ELb1EEEvNS_16Flash_fwd_paramsE)
        .other          _ZN5flash32flash_fwd_splitkv_combine_kernelI23Flash_fwd_kernel_traitsILi256ELi64ELi64ELi4ELb0ELb0EN7cutlass6half_tE19Flash_kernel_traitsILi256ELi64ELi64ELi4ES3_EELi4ELi1ELb1EEEvNS_16Flash_fwd_paramsE,@"STO_CUDA_ENTRY STV_DEFAULT"
_ZN5flash32flash_fwd_splitkv_combine_kernelI23Flash_fwd_kernel_traitsILi256ELi64ELi64ELi4ELb0ELb0EN7cutlass6half_tE19Flash_kernel_traitsILi256ELi64ELi64ELi4ES3_EELi4ELi1ELb1EEEvNS_16Flash_fwd_paramsE:
.text._ZN5flash32flash_fwd_splitkv_combine_kernelI23Flash_fwd_kernel_traitsILi256ELi64ELi64ELi4ELb0ELb0EN7cutlass6half_tE19Flash_kernel_traitsILi256ELi64ELi64ELi4ES3_EELi4ELi1ELb1EEEvNS_16Flash_fwd_paramsE:
        /* <DEDUP_REMOVED lines=23> */
[----:B------:R-:W-:Y:S05]  /*0170*/  CALL.REL.NOINC `($__internal_13_$__cuda_sm20_div_s64) ;  /* 0x0000004800887944 */ /* 0x000fea0003c00000 */
[----:B------:R-:W-:Y:S02]  /*0180*/  MOV R22, R0 ;  /* 0x0000000000167202 */ /* 0x000fe40000000f00 */
[----:B------:R-:W-:Y:S01]  /*0190*/  MOV R23, R21 ;  /* 0x0000001500177202 */ /* 0x000fe20000000f00 */
[----:B------:R-:W-:Y:S06]  /*01a0*/  BRA `(.L_x_657) ;  /* 0x00000000004c7947 */ /* 0x000fec0003800000 */
.L_x_656:
        /* <DEDUP_REMOVED lines=19> */
.L_x_657:
        /* <DEDUP_REMOVED lines=11> */
[----:B------:R-:W-:Y:S05]  /*0390*/  CALL.REL.NOINC `($__internal_13_$__cuda_sm20_div_s64) ;  /* 0x0000004800007944 */ /* 0x000fea0003c00000 */
[----:B------:R-:W-:Y:S02]  /*03a0*/  MOV R8, R0 ;  /* 0x0000000000087202 */ /* 0x000fe40000000f00 */
[----:B------:R-:W-:Y:S01]  /*03b0*/  MOV R9, R21 ;  /* 0x0000001500097202 */ /* 0x000fe20000000f00 */
[----:B------:R-:W-:Y:S05]  /*03c0*/  BRA `(.L_x_660) ;  /* 0x00000000004c7947 */ /* 0x000fea0003800000 */
.L_x_659:
        /* <DEDUP_REMOVED lines=19> */
.L_x_660:
[----:B------:R-:W-:Y:S05]  /*0500*/  BSYNC B0 ;  /* 0x0000000000007941 */ /* 0x000fea0003800000 */
.L_x_658:
[----:B------:R-:W0:Y:S01]  /*0510*/  LDC R4, c[0x0][0x2c4] ;  /* 0x0000b100ff047b82 */ /* 0x000e220000000800 */
        /* <DEDUP_REMOVED lines=42> */
[----:B------:R-:W-:Y:S05]  /*07c0*/  BRA `(.L_x_663) ;  /* 0x00000000004c7947 */ /* 0x000fea0003800000 */
.L_x_662:
        /* <DEDUP_REMOVED lines=19> */
.L_x_663:
[----:B------:R-:W-:Y:S05]  /*0900*/  BSYNC B0 ;  /* 0x0000000000007941 */ /* 0x000fea0003800000 */
.L_x_661:
        /* <DEDUP_REMOVED lines=42> */
[----:B0-----:R-:W-:Y:S01]  /*0bb0*/  IADD3 R10, RZ, -R13, RZ ;  /* 0x8000000dff0a7210 */ /* 0x001fe20007ffe0ff */
[----:B------:R-:W-:-:S04]  /*0bc0*/  IMAD.MOV.U32 R12, RZ, RZ, RZ ;  /* 0x000000ffff0c7224 */ /* 0x000fc800078e00ff */
[----:B------:R-:W-:-:S04]  /*0bd0*/  IMAD R10, R10, R11, RZ ;  /* 0x0000000b0a0a7224 */ /* 0x000fc800078e02ff */
        /* <DEDUP_REMOVED lines=13> */
[----:B------:R-:W-:Y:S01]  /*0cb0*/  @!P1 LOP3.LUT R5, RZ, R11, RZ, 0x33, !PT ;  /* 0x0000000bff059212 */ /* 0x000fe200078e33ff */
[----:B------:R-:W-:-:S03]  /*0cc0*/  IMAD R11, R0, UR5, RZ ;  /* 0x00000005000b7c24 */ /* 0x000fc6000f8e02ff */
        /* <DEDUP_REMOVED lines=12> */
[----:B------:R-:W-:Y:S05]  /*0d90*/  CALL.REL.NOINC `($__internal_13_$__cuda_sm20_div_s64) ;  /* 0x0000003c00807944 */ /* 0x000fea0003c00000 */
[----:B------:R-:W-:Y:S02]  /*0da0*/  MOV R34, R0 ;  /* 0x0000000000227202 */ /* 0x000fe40000000f00 */
[----:B------:R-:W-:Y:S01]  /*0db0*/  MOV R35, R21 ;  /* 0x0000001500237202 */ /* 0x000fe20000000f00 */
[----:B------:R-:W-:Y:S05]  /*0dc0*/  BRA `(.L_x_666) ;  /* 0x00000000004c7947 */ /* 0x000fea0003800000 */
.L_x_665:
        /* <DEDUP_REMOVED lines=19> */
.L_x_666:
[----:B------:R-:W-:Y:S05]  /*0f00*/  BSYNC B0 ;  /* 0x0000000000007941 */ /* 0x000fea0003800000 */
.L_x_664:
        /* <DEDUP_REMOVED lines=43> */
.L_x_668:
        /* <DEDUP_REMOVED lines=19> */
.L_x_669:
[----:B------:R-:W-:Y:S05]  /*12f0*/  BSYNC B0 ;  /* 0x0000000000007941 */ /* 0x000fea0003800000 */
.L_x_667:
[----:B------:R-:W0:Y:S01]  /*1300*/  LDC R19, c[0x0][0x2c4] ;  /* 0x0000b100ff137b82 */ /* 0x000e220000000800 */
[----:B------:R-:W-:Y:S01]  /*1310*/  IMAD.MOV.U32 R8, RZ, RZ, RZ ;  /* 0x000000ffff087224 */ /* 0x000fe200078e00ff */
[----:B------:R-:W1:Y:S01]  /*1320*/  S2R R25, SR_TID.X ;  /* 0x0000000000197919 */ /* 0x000e620000002100 */
        /* <DEDUP_REMOVED lines=9> */
[----:B-1----:R-:W-:-:S04]  /*13c0*/  SHF.R.S32.HI R10, RZ, 0x1f, R25 ;  /* 0x0000001fff0a7819 */ /* 0x002fc80000011419 */
[----:B------:R-:W-:Y:S01]  /*13d0*/  LEA.HI R10, R10, R25, RZ, 0x2 ;  /* 0x000000190a0a7211 */ /* 0x000fe200078f10ff */
[----:B------:R-:W0:Y:S03]  /*13e0*/  F2I.FTZ.U32.TRUNC.NTZ R9, R9 ;  /* 0x0000000900097305 */ /* 0x000e26000021f000 */
[----:B------:R-:W-:Y:S02]  /*13f0*/  SHF.R.S32.HI R26, RZ, 0x2, R10 ;  /* 0x00000002ff1a7819 */ /* 0x000fe4000001140a */
[----:B------:R-:W-:-:S05]  /*1400*/  LOP3.LUT R10, R10, 0xfffffffc, RZ, 0xc0, !PT ;  /* 0xfffffffc0a0a7812 */ /* 0x000fca00078ec0ff */
[----:B------:R-:W-:Y:S02]  /*1410*/  IMAD.IADD R10, R25, 0x1, -R10 ;  /* 0x00000001190a7824 */ /* 0x000fe400078e0a0a */
[----:B0-----:R-:W-:-:S04]  /*1420*/  IMAD.MOV R5, RZ, RZ, -R9 ;  /* 0x000000ffff057224 */ /* 0x001fc800078e0a09 */
[----:B------:R-:W-:Y:S01]  /*1430*/  IMAD R7, R5, R0, RZ ;  /* 0x0000000005077224 */ /* 0x000fe200078e02ff */
[----:B------:R-:W-:Y:S02]  /*1440*/  IABS R5, R6 ;  /* 0x0000000600057213 */ /* 0x000fe40000000000 */
[----:B------:R-:W-:Y:S01]  /*1450*/  LOP3.LUT R6, R6, R19, RZ, 0x3c, !PT ;  /* 0x0000001306067212 */ /* 0x000fe200078e3cff */
[----:B------:R-:W-:-:S03]  /*1460*/  IMAD.HI.U32 R7, R9, R7, R8 ;  /* 0x0000000709077227 */ /* 0x000fc600078e0008 */
[----:B------:R-:W-:-:S03]  /*1470*/  ISETP.GE.AND P1, PT, R6, RZ, PT ;  /* 0x000000ff0600720c */ /* 0x000fc60003f26270 */
        /* <DEDUP_REMOVED lines=11> */
[----:B------:R-:W0:Y:S04]  /*1530*/  LDC R5, c[0x0][0x270] ;  /* 0x00009c00ff057b82 */ /* 0x000e280000000800 */
[----:B------:R-:W-:Y:S01]  /*1540*/  @P3 VIADD R7, R7, 0x1 ;  /* 0x0000000107073836 */ /* 0x000fe20000000000 */
[----:B------:R-:W-:-:S03]  /*1550*/  ISETP.GT.AND P3, PT, R25, 0x7, PT ;  /* 0x000000071900780c */ /* 0x000fc60003f64270 */
[----:B------:R-:W-:Y:S01]  /*1560*/  @!P1 IMAD.MOV R7, RZ, RZ, -R7 ;  /* 0x000000ffff079224 */ /* 0x000fe200078e0a07 */
[----:B------:R-:W-:Y:S02]  /*1570*/  @!P0 LOP3.LUT R7, RZ, R19, RZ, 0x33, !PT ;  /* 0x00000013ff078212 */ /* 0x000fe400078e33ff */
[----:B------:R-:W-:-:S03]  /*1580*/  ISETP.GE.AND P0, PT, R26, UR5, PT ;  /* 0x000000051a007c0c */ /* 0x000fc6000bf06270 */
[----:B------:R-:W-:-:S04]  /*1590*/  IMAD R7, R0, R7, RZ ;  /* 0x0000000700077224 */ /* 0x000fc800078e02ff */
[----:B------:R-:W1:Y:S01]  /*15a0*/  @!P3 S2R R9, SR_CgaCtaId ;  /* 0x000000000009b919 */ /* 0x000e620000008800 */
[----:B------:R-:W-:Y:S02]  /*15b0*/  IABS R27, R7 ;  /* 0x00000007001b7213 */ /* 0x000fe40000000000 */
[----:B------:R-:W-:Y:S02]  /*15c0*/  @!P3 MOV R0, 0x400 ;  /* 0x000004000000b802 */ /* 0x000fe40000000f00 */
[----:B------:R-:W2:Y:S01]  /*15d0*/  I2F.RP R6, R27 ;  /* 0x0000001b00067306 */ /* 0x000ea20000209400 */
[----:B0-----:R-:W-:Y:S01]  /*15e0*/  IABS R21, R5 ;  /* 0x0000000500157213 */ /* 0x001fe20000000000 */
[----:B------:R-:W-:-:S06]  /*15f0*/  VIADD R12, R27, UR4 ;  /* 0x000000041b0c7c36 */ /* 0x000fcc0008000000 */
[----:B--2---:R-:W0:Y:S01]  /*1600*/  MUFU.RCP R6, R6 ;  /* 0x0000000600067308 */ /* 0x004e220000001000 */
[----:B-1----:R-:W-:-:S07]  /*1610*/  @!P3 LEA R9, R9, R0, 0x18 ;  /* 0x000000000909b211 */ /* 0x002fce00078ec0ff */
[----:B------:R1:W2:Y:S01]  /*1620*/  I2F.U32.RP R0, R21 ;  /* 0x0000001500007306 */ /* 0x0002a20000209000 */
[----:B------:R-:W-:-:S04]  /*1630*/  @!P3 IMAD R9, R26, 0x14, R9 ;  /* 0x000000141a09b824 */ /* 0x000fc800078e0209 */
        /* <DEDUP_REMOVED lines=17> */
[----:B------:R-:W-:-:S06]  /*1750*/  LEA.HI.X R29, R36, UR5, R8, 0x2, P0 ;  /* 0x00000005241d7c11 */ /* 0x000fcc00080f1408 */
[----:B------:R3:W5:Y:S03]  /*1760*/  LDG.E R29, desc[UR8][R28.64] ;  /* 0x000000081c1d7981 */ /* 0x000766000c1e1900 */
.L_x_671:
[----:B------:R-:W-:Y:S05]  /*1770*/  BSYNC B0 ;  /* 0x0000000000007941 */ /* 0x000fea0003800000 */
.L_x_670:
[----:B-----5:R4:W-:Y:S01]  /*1780*/  @!P3 STS [R24], R29 ;  /* 0x0000001d1800b388 */ /* 0x0209e20000000800 */
[----:B------:R-:W-:Y:S01]  /*1790*/  BSSY B0, `(.L_x_672) ;  /* 0x000000f000007945 */ /* 0x000fe20003800000 */
[----:B------:R-:W-:Y:S01]  /*17a0*/  MOV R30, 0xff800000 ;  /* 0xff800000001e7802 */ /* 0x000fe20000000f00 */
[----:B------:R-:W-:Y:S06]  /*17b0*/  BAR.SYNC.DEFER_BLOCKING 0x0 ;  /* 0x0000000000007b1d */ /* 0x000fec0000010000 */
[----:B------:R-:W-:Y:S05]  /*17c0*/  @P3 BRA `(.L_x_673) ;  /* 0x00000000002c3947 */ /* 0x000fea0003800000 */
[----:B------:R-:W5:Y:S01]  /*17d0*/  S2R R8, SR_CgaCtaId ;  /* 0x0000000000087919 */ /* 0x000f620000008800 */
[----:B----4-:R-:W-:Y:S02]  /*17e0*/  LEA.HI R24, R25, R25, RZ, 0x1 ;  /* 0x0000001919187211 */ /* 0x010fe400078f08ff */
[----:B------:R-:W-:Y:S02]  /*17f0*/  MOV R9, 0x400 ;  /* 0x0000040000097802 */ /* 0x000fe40000000f00 */
[C---:B------:R-:W-:Y:S01]  /*1800*/  LOP3.LUT R10, R24.reuse, 0xfffffffe, RZ, 0xc0, !PT ;  /* 0xfffffffe180a7812 */ /* 0x040fe200078ec0ff */
[----:B------:R-:W-:Y:S01]  /*1810*/  IMAD.SHL.U32 R24, R24, 0x2, RZ ;  /* 0x0000000218187824 */ /* 0x000fe200078e00ff */
[----:B-----5:R-:W-:-:S03]  /*1820*/  LEA R8, R8, R9, 0x18 ;  /* 0x0000000908087211 */ /* 0x020fc600078ec0ff */
[----:B------:R-:W-:-:S04]  /*1830*/  IMAD.IADD R9, R25, 0x1, -R10 ;  /* 0x0000000119097824 */ /* 0x000fc800078e0a0a */
[----:B------:R-:W-:Y:S01]  /*1840*/  IMAD R8, R9, 0x14, R8 ;  /* 0x0000001409087824 */ /* 0x000fe200078e0208 */
[----:B------:R-:W-:-:S05]  /*1850*/  LOP3.LUT R9, R24, 0xfffffffc, RZ, 0xc0, !PT ;  /* 0xfffffffc18097812 */ /* 0x000fca00078ec0ff */
[----:B------:R-:W-:-:S05]  /*1860*/  IMAD.IADD R8, R8, 0x1, R9 ;  /* 0x0000000108087824 */ /* 0x000fca00078e0209 */
[----:B------:R4:W0:Y:S02]  /*1870*/  LDS R30, [R8] ;  /* 0x00000000081e7984 */ /* 0x0008240000000800 */
.L_x_673:
[----:B------:R-:W-:Y:S05]  /*1880*/  BSYNC B0 ;  /* 0x0000000000007941 */ /* 0x000fea0003800000 */
.L_x_672:
[----:B--2---:R-:W2:Y:S01]  /*1890*/  MUFU.RCP R0, R0 ;  /* 0x0000000000007308 */ /* 0x004ea20000001000 */
[----:B0-----:R-:W0:Y:S01]  /*18a0*/  SHFL.BFLY PT, R9, R30, 0x1, 0x1f ;  /* 0x0c201f001e097f89 */ /* 0x001e2200000e0000 */
[----:B------:R-:W-:Y:S01]  /*18b0*/  VIADD R38, R6, 0xffffffe ;  /* 0x0ffffffe06267836 */ /* 0x000fe20000000000 */
[----:B------:R-:W-:Y:S01]  /*18c0*/  IABS R10, R7 ;  /* 0x00000007000a7213 */ /* 0x000fe20000000000 */
[----:B------:R-:W-:Y:S01]  /*18d0*/  BSSY B1, `(.L_x_674) ;  /* 0x0000223000017945 */ /* 0x000fe20003800000 */
[----:B----4-:R-:W-:-:S03]  /*18e0*/  IABS R24, R12 ;  /* 0x0000000c00187213 */ /* 0x010fc60000000000 */
[----:B------:R-:W4:Y:S01]  /*18f0*/  F2I.FTZ.U32.TRUNC.NTZ R39, R38 ;  /* 0x0000002600277305 */ /* 0x000f22000021f000 */
[----:B------:R-:W-:Y:S02]  /*1900*/  IMAD.MOV R10, RZ, RZ, -R10 ;  /* 0x000000ffff0a7224 */ /* 0x000fe400078e0a0a */
[----:B--2---:R-:W-:Y:S01]  /*1910*/  VIADD R36, R0, 0xffffffe ;  /* 0x0ffffffe00247836 */ /* 0x004fe20000000000 */
[----:B------:R-:W-:Y:S02]  /*1920*/  IABS R0, R4 ;  /* 0x0000000400007213 */ /* 0x000fe40000000000 */
[----:B------:R-:W-:Y:S02]  /*1930*/  LOP3.LUT R4, R4, R5, RZ, 0x3c, !PT ;  /* 0x0000000504047212 */ /* 0x000fe400078e3cff */
[----:B------:R-:W2:Y:S01]  /*1940*/  F2I.FTZ.U32.TRUNC.NTZ R37, R36 ;  /* 0x0000002400257305 */ /* 0x000ea2000021f000 */
[----:B----4-:R-:W-:Y:S01]  /*1950*/  IMAD.MOV R6, RZ, RZ, -R39 ;  /* 0x000000ffff067224 */ /* 0x010fe200078e0a27 */
[----:B0-----:R-:W-:Y:S01]  /*1960*/  FMNMX.FTZ R9, R9, R30, !PT ;  /* 0x0000001e09097209 */ /* 0x001fe20007810000 */
[----:B------:R-:W-:-:S02]  /*1970*/  IMAD.MOV.U32 R38, RZ, RZ, RZ ;  /* 0x000000ffff267224 */ /* 0x000fc400078e00ff */
[----:B------:R-:W-:Y:S01]  /*1980*/  IMAD R29, R6, R27, RZ ;  /* 0x0000001b061d7224 */ /* 0x000fe200078e02ff */
[----:B------:R-:W-:Y:S02]  /*1990*/  FSETP.NEU.FTZ.AND P0, PT, R9, -INF , PT ;  /* 0xff8000000900780b */ /* 0x000fe40003f1d000 */
[----:B------:R-:W-:Y:S01]  /*19a0*/  IABS R6, R5 ;  /* 0x0000000500067213 */ /* 0x000fe20000000000 */
[----:B------:R-:W-:Y:S01]  /*19b0*/  IMAD.HI.U32 R29, R39, R29, R38 ;  /* 0x0000001d271d7227 */ /* 0x000fe200078e0026 */
[----:B------:R-:W-:-:S03]  /*19c0*/  FSEL R9, R9, RZ, P0 ;  /* 0x000000ff09097208 */ /* 0x000fc60000000000 */
[----:B--2---:R-:W-:Y:S02]  /*19d0*/  IMAD.MOV R8, RZ, RZ, -R37 ;  /* 0x000000ffff087224 */ /* 0x004fe400078e0a25 */
[----:B------:R-:W-:Y:S01]  /*19e0*/  FADD.FTZ R26, -R9, R30 ;  /* 0x0000001e091a7221 */ /* 0x000fe20000010100 */
[----:B------:R-:W-:Y:S02]  /*19f0*/  IMAD.MOV.U32 R36, RZ, RZ, RZ ;  /* 0x000000ffff247224 */ /* 0x000fe400078e00ff */
[----:B------:R-:W-:Y:S02]  /*1a00*/  IMAD R8, R8, R21, RZ ;  /* 0x0000001508087224 */ /* 0x000fe400078e02ff */
[----:B------:R-:W-:Y:S01]  /*1a10*/  FMUL.FTZ R26, R26, 1.4426950216293334961 ;  /* 0x3fb8aa3b1a1a7820 */ /* 0x000fe20000410000 */
[----:B------:R-:W-:-:S04]  /*1a20*/  IMAD.HI.U32 R29, R29, R24, RZ ;  /* 0x000000181d1d7227 */ /* 0x000fc800078e00ff */
[----:B------:R-:W-:Y:S01]  /*1a30*/  IMAD.HI.U32 R37, R37, R8, R36 ;  /* 0x0000000825257227 */ /* 0x000fe200078e0024 */
[----:B------:R-:W0:Y:S01]  /*1a40*/  MUFU.EX2 R26, R26 ;  /* 0x0000001a001a7308 */ /* 0x000e220000000800 */
[C---:B------:R-:W-:Y:S02]  /*1a50*/  LOP3.LUT R8, R12.reuse, R27, RZ, 0x3c, !PT ;  /* 0x0000001b0c087212 */ /* 0x040fe400078e3cff */
[----:B------:R-:W-:Y:S01]  /*1a60*/  IMAD R10, R29, R10, R24 ;  /* 0x0000000a1d0a7224 */ /* 0x000fe200078e0218 */
[----:B------:R-:W-:Y:S01]  /*1a70*/  LOP3.LUT R12, R12, R5, RZ, 0x3c, !PT ;  /* 0x000000050c0c7212 */ /* 0x000fe200078e3cff */
[----:B------:R-:W-:Y:S01]  /*1a80*/  IMAD.MOV R39, RZ, RZ, -R6 ;  /* 0x000000ffff277224 */ /* 0x000fe200078e0a06 */
[----:B------:R-:W-:Y:S01]  /*1a90*/  ISETP.GE.AND P2, PT, R8, RZ, PT ;  /* 0x000000ff0800720c */ /* 0x000fe20003f46270 */
[----:B------:R-:W-:Y:S01]  /*1aa0*/  IMAD.HI.U32 R6, R37, R0, RZ ;  /* 0x0000000025067227 */ /* 0x000fe200078e00ff */
[----:B------:R-:W-:Y:S01]  /*1ab0*/  ISETP.GT.U32.AND P4, PT, R27, R10, PT ;  /* 0x0000000a1b00720c */ /* 0x000fe20003f84070 */
[----:B------:R-:W2:Y:S02]  /*1ac0*/  LDC.U8 R8, c[0x0][0x3d9] ;  /* 0x0000f640ff087b82 */ /* 0x000ea40000000000 */
[----:B------:R-:W-:-:S04]  /*1ad0*/  IMAD.HI.U32 R37, R37, R24, RZ ;  /* 0x0000001825257227 */ /* 0x000fc800078e00ff */
[-C--:B------:R-:W-:Y:S02]  /*1ae0*/  IMAD R0, R6, R39.reuse, R0 ;  /* 0x0000002706007224 */ /* 0x080fe400078e0200 */
[----:B------:R-:W-:Y:S01]  /*1af0*/  IMAD R24, R37, R39, R24 ;  /* 0x0000002725187224 */ /* 0x000fe200078e0218 */
[----:B0-----:R-:W0:Y:S01]  /*1b00*/  SHFL.BFLY PT, R41, R26, 0x1, 0x1f ;  /* 0x0c201f001a297f89 */ /* 0x001e2200000e0000 */
[----:B------:R-:W-:Y:S02]  /*1b10*/  LOP3.LUT R39, RZ, R5, RZ, 0x33, !PT ;  /* 0x00000005ff277212 */ /* 0x000fe400078e33ff */
[----:B------:R-:W-:Y:S01]  /*1b20*/  ISETP.GT.U32.AND P1, PT, R21, R0, PT ;  /* 0x000000001500720c */ /* 0x000fe20003f24070 */
[----:B------:R-:W-:Y:S01]  /*1b30*/  @!P4 VIADD R29, R29, 0x1 ;  /* 0x000000011d1dc836 */ /* 0x000fe20000000000 */
[----:B------:R-:W-:Y:S02]  /*1b40*/  ISETP.GT.U32.AND P0, PT, R21, R24, PT ;  /* 0x000000181500720c */ /* 0x000fe40003f04070 */
[----:B------:R-:W-:-:S04]  /*1b50*/  @!P4 IADD3 R10, R10, -R27, RZ ;  /* 0x8000001b0a0ac210 */ /* 0x000fc80007ffe0ff */
[----:B------:R-:W-:Y:S02]  /*1b60*/  ISETP.GE.U32.AND P5, PT, R10, R27, PT ;  /* 0x0000001b0a00720c */ /* 0x000fe40003fa6070 */
[----:B------:R-:W-:-:S03]  /*1b70*/  SHF.R.S32.HI R10, RZ, 0x1f, R7 ;  /* 0x0000001fff0a7819 */ /* 0x000fc60000011407 */
[--C-:B------:R-:W-:Y:S02]  /*1b80*/  @!P1 IMAD.IADD R0, R0, 0x1, -R21.reuse ;  /* 0x0000000100009824 */ /* 0x100fe400078e0a15 */
[----:B------:R-:W-:Y:S02]  /*1b90*/  @!P0 IMAD.IADD R24, R24, 0x1, -R21 ;  /* 0x0000000118188824 */ /* 0x000fe400078e0a15 */
[----:B------:R-:W-:Y:S01]  /*1ba0*/  @!P1 VIADD R6, R6, 0x1 ;  /* 0x0000000106069836 */ /* 0x000fe20000000000 */
[-C--:B------:R-:W-:Y:S01]  /*1bb0*/  ISETP.GE.U32.AND P4, PT, R0, R21.reuse, PT ;  /* 0x000000150000720c */ /* 0x080fe20003f86070 */
[----:B------:R-:W-:Y:S01]  /*1bc0*/  @!P0 VIADD R37, R37, 0x1 ;  /* 0x0000000125258836 */ /* 0x000fe20000000000 */
[----:B------:R-:W-:Y:S01]  /*1bd0*/  ISETP.GE.U32.AND P6, PT, R24, R21, PT ;  /* 0x000000151800720c */ /* 0x000fe20003fc6070 */
[----:B------:R-:W-:Y:S01]  /*1be0*/  @P5 VIADD R29, R29, 0x1 ;  /* 0x000000011d1d5836 */ /* 0x000fe20000000000 */
[C---:B------:R-:W-:Y:S01]  /*1bf0*/  ISETP.GT.AND P5, PT, R3.reuse, RZ, PT ;  /* 0x000000ff0300720c */ /* 0x040fe20003fa4270 */
[----:B0-----:R-:W-:Y:S01]  /*1c00*/  FADD.FTZ R41, R26, R41 ;  /* 0x000000291a297221 */ /* 0x001fe20000010000 */
[----:B------:R-:W-:Y:S01]  /*1c10*/  ISETP.GE.AND P0, PT, R4, RZ, PT ;  /* 0x000000ff0400720c */ /* 0x000fe20003f06270 */
[----:B-1----:R-:W-:Y:S01]  /*1c20*/  IMAD.MOV.U32 R21, RZ, RZ, R29 ;  /* 0x000000ffff157224 */ /* 0x002fe200078e001d */
[----:B------:R-:W-:Y:S01]  /*1c30*/  ISETP.GE.AND P1, PT, R12, RZ, PT ;  /* 0x000000ff0c00720c */ /* 0x000fe20003f26270 */
[----:B------:R-:W-:Y:S01]  /*1c40*/  IMAD.MOV.U32 R29, RZ, RZ, 0x7f800000 ;  /* 0x7f800000ff1d7424 */ /* 0x000fe200078e00ff */
[----:B------:R-:W-:Y:S01]  /*1c50*/  SHF.R.S32.HI R4, RZ, 0x1f, R3 ;  /* 0x0000001fff047819 */ /* 0x000fe20000011403 */
[----:B------:R-:W-:Y:S01]  /*1c60*/  @!P2 IMAD.MOV R21, RZ, RZ, -R21 ;  /* 0x000000ffff15a224 */ /* 0x000fe200078e0a15 */
[----:B------:R-:W-:-:S02]  /*1c70*/  LEA.HI.SX32 R0, R3, 0x1, 0x1 ;  /* 0x0000000103007811 */ /* 0x000fc400078f0aff */
[----:B------:R-:W-:Y:S01]  /*1c80*/  @P4 IADD3 R6, R6, 0x1, RZ ;  /* 0x0000000106064810 */ /* 0x000fe20007ffe0ff */
[----:B------:R-:W-:Y:S01]  /*1c90*/  @P6 VIADD R37, R37, 0x1 ;  /* 0x0000000125256836 */ /* 0x000fe20000000000 */
[----:B------:R-:W-:Y:S01]  /*1ca0*/  FSETP.NE.FTZ.AND P4, PT, R41, RZ, PT ;  /* 0x000000ff2900720b */ /* 0x000fe20003f95000 */
[----:B------:R-:W-:Y:S01]  /*1cb0*/  @!P5 IMAD.MOV R0, RZ, RZ, R4 ;  /* 0x000000ffff00d224 */ /* 0x000fe200078e0204 */
[----:B------:R-:W-:Y:S01]  /*1cc0*/  ISETP.NE.AND P6, PT, R7, RZ, PT ;  /* 0x000000ff0700720c */ /* 0x000fe20003fc5270 */
[----:B------:R-:W-:Y:S01]  /*1cd0*/  IMAD.MOV.U32 R4, RZ, RZ, R6 ;  /* 0x000000ffff047224 */ /* 0x000fe200078e0006 */
[----:B------:R-:W-:Y:S02]  /*1ce0*/  MOV R6, R37 ;  /* 0x0000002500067202 */ /* 0x000fe40000000f00 */
[----:B------:R-:W-:Y:S01]  /*1cf0*/  ISETP.NE.AND P2, PT, R5, RZ, PT ;  /* 0x000000ff0500720c */ /* 0x000fe20003f45270 */
[----:B------:R-:W-:Y:S01]  /*1d00*/  @!P0 IMAD.MOV R4, RZ, RZ, -R4 ;  /* 0x000000ffff048224 */ /* 0x000fe200078e0a04 */
[----:B------:R-:W-:Y:S01]  /*1d10*/  ISETP.GT.AND P0, PT, R7, RZ, PT ;  /* 0x000000ff0700720c */ /* 0x000fe20003f04270 */
[----:B------:R-:W-:Y:S01]  /*1d20*/  @!P1 IMAD.MOV R6, RZ, RZ, -R6 ;  /* 0x000000ffff069224 */ /* 0x000fe200078e0a06 */
[----:B--2---:R-:W-:-:S02]  /*1d30*/  ISETP.NE.AND P1, PT, R8, RZ, PT ;  /* 0x000000ff0800720c */ /* 0x004fc40003f25270 */
[C---:B------:R-:W-:Y:S02]  /*1d40*/  SEL R37, R39.reuse, R4, !P2 ;  /* 0x0000000427257207 */ /* 0x040fe40005000000 */
[----:B------:R-:W-:Y:S01]  /*1d50*/  SEL R39, R39, R6, !P2 ;  /* 0x0000000627277207 */ /* 0x000fe20005000000 */
[----:B------:R-:W0:Y:S01]  /*1d60*/  @P4 MUFU.LG2 R4, R41 ;  /* 0x0000002900044308 */ /* 0x000e220000000c00 */
[----:B------:R-:W-:Y:S02]  /*1d70*/  LOP3.LUT R6, R25, 0x1, RZ, 0xc0, !PT ;  /* 0x0000000119067812 */ /* 0x000fe400078ec0ff */
[----:B------:R-:W-:Y:S02]  /*1d80*/  @!P6 LOP3.LUT R21, RZ, R27, RZ, 0x33, !PT ;  /* 0x0000001bff15e212 */ /* 0x000fe400078e33ff */
[----:B------:R-:W-:Y:S02]  /*1d90*/  ISETP.EQ.U32.OR P5, PT, R6, 0x1, P3 ;  /* 0x000000010600780c */ /* 0x000fe40001fa2470 */
[----:B------:R-:W-:-:S02]  /*1da0*/  SEL R36, R19, 0x1, !P1 ;  /* 0x0000000113247807 */ /* 0x000fc40004800000 */
[----:B------:R-:W-:Y:S02]  /*1db0*/  ISETP.LT.U32.AND P2, PT, R22, R21, PT ;  /* 0x000000151600720c */ /* 0x000fe40003f41070 */
[----:B------:R-:W-:Y:S01]  /*1dc0*/  SHF.R.S32.HI R27, RZ, 0x1f, R21 ;  /* 0x0000001fff1b7819 */ /* 0x000fe20000011415 */
[-C--:B------:R-:W-:Y:S01]  /*1dd0*/  IMAD R37, R37, R36.reuse, RZ ;  /* 0x0000002425257224 */ /* 0x080fe200078e02ff */
[----:B------:R-:W-:Y:S01]  /*1de0*/  LEA.HI.SX32 R8, R7, 0x1, 0x1 ;  /* 0x0000000107087811 */ /* 0x000fe200078f0aff */
[----:B------:R-:W-:Y:S01]  /*1df0*/  @!P0 IMAD.MOV R8, RZ, RZ, R10 ;  /* 0x000000ffff088224 */ /* 0x000fe200078e020a */
[----:B------:R-:W-:Y:S01]  /*1e00*/  ISETP.LT.AND.EX P2, PT, R23, R27, PT, P2 ;  /* 0x0000001b1700720c */ /* 0x000fe20003f41320 */
[----:B------:R-:W-:Y:S02]  /*1e10*/  IMAD R19, R39, R36, RZ ;  /* 0x0000002427137224 */ /* 0x000fe400078e02ff */
[----:B0-----:R-:W-:Y:S01]  /*1e20*/  @P4 FFMA.FTZ R29, R4, 0.69314718246459960938, R9 ;  /* 0x3f317218041d4823 */ /* 0x001fe20000010009 */
[----:B------:R-:W-:Y:S01]  /*1e30*/  IMAD R9, R0, R37, RZ ;  /* 0x0000002500097224 */ /* 0x000fe200078e02ff */
[----:B------:R-:W-:Y:S01]  /*1e40*/  SEL R12, R22, R21, P2 ;  /* 0x00000015160c7207 */ /* 0x000fe20001000000 */
[----:B------:R-:W-:Y:S01]  /*1e50*/  IMAD R8, R19, R8, RZ ;  /* 0x0000000813087224 */ /* 0x000fe200078e02ff */
[----:B------:R-:W-:Y:S01]  /*1e60*/  SEL R10, R23, R27, P2 ;  /* 0x0000001b170a7207 */ /* 0x000fe20001000000 */
        /* <DEDUP_REMOVED lines=34> */
[----:B---3--:R-:W-:Y:S01]  /*2090*/  IMAD.MOV.U32 R28, RZ, RZ, R38 ;  /* 0x000000ffff1c7224 */ /* 0x008fe200078e0026 */
[----:B------:R-:W-:Y:S01]  /*20a0*/  MOV R23, R39 ;  /* 0x0000002700177202 */ /* 0x000fe20000000f00 */
[----:B------:R-:W-:Y:S01]  /*20b0*/  IMAD.MOV.U32 R24, RZ, RZ, R42 ;  /* 0x000000ffff187224 */ /* 0x000fe200078e002a */
[----:B------:R-:W-:Y:S02]  /*20c0*/  MOV R22, 0x20e0 ;  /* 0x000020e000167802 */ /* 0x000fe40000000f00 */
[----:B------:R-:W-:Y:S05]  /*20d0*/  CALL.REL.NOINC `($__internal_13_$__cuda_sm20_div_s64) ;  /* 0x0000002800b07944 */ /* 0x000fea0003c00000 */
[----:B------:R-:W-:Y:S02]  /*20e0*/  IADD3 R23, P0, RZ, -R0, RZ ;  /* 0x80000000ff177210 */ /* 0x000fe40007f1e0ff */
[-C--:B------:R-:W-:Y:S02]  /*20f0*/  MOV R43, R21.reuse ;  /* 0x00000015002b7202 */ /* 0x080fe40000000f00 */
[----:B------:R-:W-:Y:S01]  /*2100*/  IADD3.X R19, RZ, ~R21, RZ, P0, !PT ;  /* 0x80000015ff137210 */ /* 0x000fe200007fe4ff */
[----:B------:R-:W-:-:S04]  /*2110*/  IMAD.WIDE.U32 R38, R42, R23, R38 ;  /* 0x000000172a267225 */ /* 0x000fc800078e0026 */
[----:B------:R-:W-:Y:S01]  /*2120*/  IMAD R22, R19, R42, RZ ;  /* 0x0000002a13167224 */ /* 0x000fe200078e02ff */
[----:B------:R-:W-:Y:S02]  /*2130*/  MOV R32, R38 ;  /* 0x0000002600207202 */ /* 0x000fe40000000f00 */
[----:B------:R-:W-:Y:S01]  /*2140*/  MOV R42, R0 ;  /* 0x00000000002a7202 */ /* 0x000fe20000000f00 */
[----:B------:R-:W-:-:S05]  /*2150*/  IMAD R23, R5, R23, R22 ;  /* 0x0000001705177224 */ /* 0x000fca00078e0216 */
[----:B------:R-:W-:Y:S01]  /*2160*/  IADD3 R23, R39, R23, RZ ;  /* 0x0000001727177210 */ /* 0x000fe20007ffe0ff */
[----:B------:R-:W-:Y:S05]  /*2170*/  BRA `(.L_x_679) ;  /* 0x00000000005c7947 */ /* 0x000fea0003800000 */
.L_x_678:
        /* <DEDUP_REMOVED lines=23> */
.L_x_679:
[----:B------:R-:W-:Y:S05]  /*22f0*/  BSYNC B0 ;  /* 0x0000000000007941 */ /* 0x000fea0003800000 */
.L_x_677:
[----:B------:R-:W-:Y:S01]  /*2300*/  LOP3.LUT R0, R23, R2, RZ, 0xfc, !PT ;  /* 0x0000000217007212 */ /* 0x000fe200078efcff */
[----:B------:R-:W-:Y:S03]  /*2310*/  BSSY B0, `(.L_x_680) ;  /* 0x0000029000007945 */ /* 0x000fe60003800000 */
[----:B------:R-:W-:-:S13]  /*2320*/  ISETP.NE.U32.AND P0, PT, R0, RZ, PT ;  /* 0x000000ff0000720c */ /* 0x000fda0003f05070 */
[----:B------:R-:W-:Y:S05]  /*2330*/  @!P0 BRA `(.L_x_681) ;  /* 0x0000000000408947 */ /* 0x000fea0003800000 */
[----:B---3--:R-:W-:Y:S01]  /*2340*/  IMAD.MOV.U32 R28, RZ, RZ, R32 ;  /* 0x000000ffff1c7224 */ /* 0x008fe200078e0020 */
[----:B------:R-:W-:Y:S01]  /*2350*/  MOV R24, R33 ;  /* 0x0000002100187202 */ /* 0x000fe20000000f00 */
[----:B------:R-:W-:Y:S01]  /*2360*/  IMAD.MOV.U32 R5, RZ, RZ, R2 ;  /* 0x000000ffff057224 */ /* 0x000fe200078e0002 */
[----:B------:R-:W-:Y:S02]  /*2370*/  MOV R22, 0x2390 ;  /* 0x0000239000167802 */ /* 0x000fe40000000f00 */
[----:B------:R-:W-:Y:S05]  /*2380*/  CALL.REL.NOINC `($__internal_13_$__cuda_sm20_div_s64) ;  /* 0x0000002800047944 */ /* 0x000fea0003c00000 */
        /* <DEDUP_REMOVED lines=11> */
.L_x_681:
        /* <DEDUP_REMOVED lines=22> */
.L_x_682:
[----:B------:R-:W-:Y:S05]  /*25a0*/  BSYNC B0 ;  /* 0x0000000000007941 */ /* 0x000fea0003800000 */
.L_x_680:
[----:B------:R-:W0:Y:S01]  /*25b0*/  LDC.64 R26, c[0x0][0x2c0] ;  /* 0x0000b000ff1a7b82 */ /* 0x000e220000000a00 */
[----:B------:R-:W-:Y:S01]  /*25c0*/  LOP3.LUT R0, R39, R4, RZ, 0xfc, !PT ;  /* 0x0000000427007212 */ /* 0x000fe200078efcff */
[----:B------:R-:W-:Y:S03]  /*25d0*/  BSSY B0, `(.L_x_683) ;  /* 0x000002a000007945 */ /* 0x000fe60003800000 */
[----:B------:R-:W-:Y:S01]  /*25e0*/  ISETP.NE.U32.AND P0, PT, R0, RZ, PT ;  /* 0x000000ff0000720c */ /* 0x000fe20003f05070 */
[C---:B0-----:R-:W-:Y:S01]  /*25f0*/  IMAD R2, R26.reuse, R27, RZ ;  /* 0x0000001b1a027224 */ /* 0x041fe200078e02ff */
[----:B------:R-:W-:-:S11]  /*2600*/  SEL R26, R26, 0x1, P1 ;  /* 0x000000011a1a7807 */ /* 0x000fd60000800000 */
[----:B------:R-:W-:Y:S05]  /*2610*/  @!P0 BRA `(.L_x_684) ;  /* 0x00000000003c8947 */ /* 0x000fea0003800000 */
[----:B---3--:R-:W-:Y:S01]  /*2620*/  IMAD.MOV.U32 R28, RZ, RZ, R38 ;  /* 0x000000ffff1c7224 */ /* 0x008fe200078e0026 */
[----:B------:R-:W-:Y:S01]  /*2630*/  MOV R24, R6 ;  /* 0x0000000600187202 */ /* 0x000fe20000000f00 */
[----:B------:R-:W-:Y:S01]  /*2640*/  IMAD.MOV.U32 R23, RZ, RZ, R39 ;  /* 0x000000ffff177224 */ /* 0x000fe200078e0027 */
[----:B------:R-:W-:Y:S02]  /*2650*/  MOV R5, R4 ;  /* 0x0000000400057202 */ /* 0x000fe40000000f00 */
[----:B------:R-:W-:Y:S02]  /*2660*/  MOV R22, 0x2680 ;  /* 0x0000268000167802 */ /* 0x000fe40000000f00 */
[----:B------:R-:W-:Y:S05]  /*2670*/  CALL.REL.NOINC `($__internal_13_$__cuda_sm20_div_s64) ;  /* 0x0000002400487944 */ /* 0x000fea0003c00000 */
        /* <DEDUP_REMOVED lines=9> */
.L_x_684:
        /* <DEDUP_REMOVED lines=22> */
.L_x_685:
[----:B------:R-:W-:Y:S05]  /*2870*/  BSYNC B0 ;  /* 0x0000000000007941 */ /* 0x000fea0003800000 */
.L_x_683:
[-C--:B------:R-:W-:Y:S01]  /*2880*/  IMAD R0, R35, R18.reuse, RZ ;  /* 0x0000001223007224 */ /* 0x080fe200078e02ff */
[----:B------:R-:W-:Y:S01]  /*2890*/  SHF.R.S32.HI R6, RZ, 0x1f, R2 ;  /* 0x0000001fff067819 */ /* 0x000fe20000011402 */
[C---:B------:R-:W-:Y:S01]  /*28a0*/  IMAD.WIDE.U32 R22, R34.reuse, R18, RZ ;  /* 0x0000001222167225 */ /* 0x040fe200078e00ff */
[----:B------:R-:W-:Y:S01]  /*28b0*/  SHF.R.S32.HI R4, RZ, 0x1f, R26 ;  /* 0x0000001fff047819 */ /* 0x000fe2000001141a */
[----:B------:R-:W-:Y:S02]  /*28c0*/  BSSY B0, `(.L_x_686) ;  /* 0x0000040000007945 */ /* 0x000fe40003800000 */
[----:B------:R-:W-:Y:S02]  /*28d0*/  IMAD R35, R34, R17, R0 ;  /* 0x0000001122237224 */ /* 0x000fe400078e0200 */
[----:B------:R-:W-:Y:S02]  /*28e0*/  IMAD R21, R5, R2, RZ ;  /* 0x0000000205157224 */ /* 0x000fe400078e02ff */
[----:B------:R-:W-:Y:S01]  /*28f0*/  IMAD R19, R31, R26, RZ ;  /* 0x0000001a1f137224 */ /* 0x000fe200078e02ff */
[----:B------:R-:W-:Y:S01]  /*2900*/  IADD3 R35, R23, R35, RZ ;  /* 0x0000002317237210 */ /* 0x000fe20007ffe0ff */
[----:B------:R-:W-:-:S02]  /*2910*/  IMAD R21, R6, R38, R21 ;  /* 0x0000002606157224 */ /* 0x000fc400078e0215 */
[----:B------:R-:W-:Y:S02]  /*2920*/  IMAD R19, R4, R32, R19 ;  /* 0x0000002004137224 */ /* 0x000fe400078e0213 */
[-C--:B------:R-:W-:Y:S02]  /*2930*/  IMAD R0, R35, R16.reuse, RZ ;  /* 0x0000001023007224 */ /* 0x080fe400078e02ff */
[----:B------:R-:W-:-:S04]  /*2940*/  IMAD.WIDE.U32 R34, R22, R16, RZ ;  /* 0x0000001016227225 */ /* 0x000fc800078e00ff */
[----:B------:R-:W-:Y:S01]  /*2950*/  IMAD R23, R15, R22, R0 ;  /* 0x000000160f177224 */ /* 0x000fe200078e0200 */
[----:B------:R-:W-:Y:S01]  /*2960*/  SHF.R.S32.HI R22, RZ, 0x1f, R36 ;  /* 0x0000001fff167819 */ /* 0x000fe20000011424 */
[----:B------:R-:W-:-:S03]  /*2970*/  IMAD.WIDE.U32 R38, R38, R2, RZ ;  /* 0x0000000226267225 */ /* 0x000fc600078e00ff */
[----:B------:R-:W-:Y:S01]  /*2980*/  IADD3 R5, R35, R23, RZ ;  /* 0x0000001723057210 */ /* 0x000fe20007ffe0ff */
[-C--:B------:R-:W-:Y:S01]  /*2990*/  IMAD R23, R41, R36.reuse, RZ ;  /* 0x0000002429177224 */ /* 0x080fe200078e02ff */
[----:B------:R-:W-:Y:S01]  /*29a0*/  IADD3 R6, R39, R21, RZ ;  /* 0x0000001527067210 */ /* 0x000fe20007ffe0ff */
[----:B------:R-:W-:Y:S01]  /*29b0*/  IMAD.WIDE.U32 R36, R40, R36, RZ ;  /* 0x0000002428247225 */ /* 0x000fe200078e00ff */
[----:B------:R-:W-:-:S03]  /*29c0*/  LOP3.LUT R0, R43, R5, RZ, 0xfc, !PT ;  /* 0x000000052b007212 */ /* 0x000fc600078efcff */
[----:B------:R-:W-:Y:S01]  /*29d0*/  IMAD R23, R22, R40, R23 ;  /* 0x0000002816177224 */ /* 0x000fe200078e0217 */
[----:B------:R-:W-:Y:S01]  /*29e0*/  ISETP.NE.U32.AND P0, PT, R0, RZ, PT ;  /* 0x000000ff0000720c */ /* 0x000fe20003f05070 */
[----:B------:R-:W-:-:S04]  /*29f0*/  IMAD.WIDE.U32 R32, R32, R26, RZ ;  /* 0x0000001a20207225 */ /* 0x000fc800078e00ff */
[-C--:B------:R-:W-:Y:S01]  /*2a00*/  IMAD R4, R7, R2.reuse, RZ ;  /* 0x0000000207047224 */ /* 0x080fe200078e02ff */
[----:B------:R-:W-:Y:S01]  /*2a10*/  IADD3 R7, R37, R23, RZ ;  /* 0x0000001725077210 */ /* 0x000fe20007ffe0ff */
[----:B------:R-:W-:Y:S01]  /*2a20*/  IMAD R3, R3, R2, RZ ;  /* 0x0000000203037224 */ /* 0x000fe200078e02ff */
[----:B------:R-:W-:-:S05]  /*2a30*/  IADD3 R2, R33, R19, RZ ;  /* 0x0000001321027210 */ /* 0x000fca0007ffe0ff */
[----:B------:R-:W-:Y:S05]  /*2a40*/  @!P0 BRA `(.L_x_687) ;  /* 0x0000000000408947 */ /* 0x000fea0003800000 */
[----:B---3--:R-:W-:Y:S01]  /*2a50*/  IMAD.MOV.U32 R28, RZ, RZ, R42 ;  /* 0x000000ffff1c7224 */ /* 0x008fe200078e002a */
[----:B------:R-:W-:Y:S01]  /*2a60*/  MOV R23, R43 ;  /* 0x0000002b00177202 */ /* 0x000fe20000000f00 */
[----:B------:R-:W-:Y:S01]  /*2a70*/  IMAD.MOV.U32 R24, RZ, RZ, R34 ;  /* 0x000000ffff187224 */ /* 0x000fe200078e0022 */
[----:B------:R-:W-:Y:S02]  /*2a80*/  MOV R22, 0x2aa0 ;  /* 0x00002aa000167802 */ /* 0x000fe40000000f00 */
[----:B------:R-:W-:Y:S05]  /*2a90*/  CALL.REL.NOINC `($__internal_13_$__cuda_sm20_div_s64) ;  /* 0x0000002000407944 */ /* 0x000fea0003c00000 */
[----:B------:R-:W-:Y:S02]  /*2aa0*/  IADD3 R22, P0, RZ, -R0, RZ ;  /* 0x80000000ff167210 */ /* 0x000fe40007f1e0ff */
[----:B------:R-:W-:Y:S02]  /*2ab0*/  MOV R40, R42 ;  /* 0x0000002a00287202 */ /* 0x000fe40000000f00 */
[----:B------:R-:W-:Y:S02]  /*2ac0*/  IADD3.X R19, RZ, ~R21, RZ, P0, !PT ;  /* 0x80000015ff137210 */ /* 0x000fe400007fe4ff */
[----:B------:R-:W-:Y:S01]  /*2ad0*/  MOV R41, R43 ;  /* 0x0000002b00297202 */ /* 0x000fe20000000f00 */
[----:B------:R-:W-:Y:S01]  /*2ae0*/  IMAD.MOV.U32 R43, RZ, RZ, R21 ;  /* 0x000000ffff2b7224 */ /* 0x000fe200078e0015 */
[----:B------:R-:W-:Y:S01]  /*2af0*/  MOV R42, R0 ;  /* 0x00000000002a7202 */ /* 0x000fe20000000f00 */
[-C--:B------:R-:W-:Y:S02]  /*2b00*/  IMAD R19, R19, R34.reuse, RZ ;  /* 0x0000002213137224 */ /* 0x080fe400078e02ff */
[----:B------:R-:W-:-:S04]  /*2b10*/  IMAD.WIDE.U32 R34, R22, R34, R40 ;  /* 0x0000002216227225 */ /* 0x000fc800078e0028 */
[----:B------:R-:W-:-:S04]  /*2b20*/  IMAD R19, R5, R22, R19 ;  /* 0x0000001605137224 */ /* 0x000fc800078e0213 */
[----:B------:R-:W-:Y:S01]  /*2b30*/  IMAD.IADD R23, R35, 0x1, R19 ;  /* 0x0000000123177824 */ /* 0x000fe200078e0213 */
[----:B------:R-:W-:Y:S05]  /*2b40*/  BRA `(.L_x_688) ;  /* 0x00000000005c7947 */ /* 0x000fea0003800000 */
.L_x_687:
        /* <DEDUP_REMOVED lines=23> */
.L_x_688:
[----:B------:R-:W-:Y:S05]  /*2cc0*/  BSYNC B0 ;  /* 0x0000000000007941 */ /* 0x000fea0003800000 */
.L_x_686:
        /* <DEDUP_REMOVED lines=11> */
[----:B------:R-:W-:Y:S01]  /*2d80*/  IADD3.X R5, RZ, ~R21, RZ, P0, !PT ;  /* 0x80000015ff057210 */ /* 0x000fe200007fe4ff */
[----:B------:R-:W-:-:S04]  /*2d90*/  IMAD.WIDE.U32 R34, R18, R19, R34 ;  /* 0x0000001312227225 */ /* 0x000fc800078e0022 */
[----:B------:R-:W-:Y:S01]  /*2da0*/  IMAD R22, R5, R18, RZ ;  /* 0x0000001205167224 */ /* 0x000fe200078e02ff */
[----:B------:R-:W-:Y:S02]  /*2db0*/  MOV R18, R34 ;  /* 0x0000002200127202 */ /* 0x000fe40000000f00 */
[----:B------:R-:W-:Y:S01]  /*2dc0*/  MOV R34, R0 ;  /* 0x0000000000227202 */ /* 0x000fe20000000f00 */
[----:B------:R-:W-:-:S04]  /*2dd0*/  IMAD R17, R17, R19, R22 ;  /* 0x0000001311117224 */ /* 0x000fc800078e0216 */
[----:B------:R-:W-:Y:S02]  /*2de0*/  IMAD.IADD R17, R35, 0x1, R17 ;  /* 0x0000000123117824 */ /* 0x000fe400078e0211 */
[----:B------:R-:W-:Y:S01]  /*2df0*/  IMAD.MOV.U32 R35, RZ, RZ, R21 ;  /* 0x000000ffff237224 */ /* 0x000fe200078e0015 */
[----:B------:R-:W-:Y:S05]  /*2e00*/  BRA `(.L_x_691) ;  /* 0x00000000005c7947 */ /* 0x000fea0003800000 */
.L_x_690:
        /* <DEDUP_REMOVED lines=23> */
.L_x_691:
[----:B------:R-:W-:Y:S05]  /*2f80*/  BSYNC B0 ;  /* 0x0000000000007941 */ /* 0x000fea0003800000 */
.L_x_689:
[----:B------:R-:W-:Y:S01]  /*2f90*/  LOP3.LUT R0, R35, R15, RZ, 0xfc, !PT ;  /* 0x0000000f23007212 */ /* 0x000fe200078efcff */
[----:B------:R-:W-:Y:S03]  /*2fa0*/  BSSY B0, `(.L_x_692) ;  /* 0x0000029000007945 */ /* 0x000fe60003800000 */
[----:B------:R-:W-:-:S13]  /*2fb0*/  ISETP.NE.U32.AND P0, PT, R0, RZ, PT ;  /* 0x000000ff0000720c */ /* 0x000fda0003f05070 */
        /* <DEDUP_REMOVED lines=17> */
.L_x_693:
        /* <DEDUP_REMOVED lines=18> */
[----:B------:R-:W-:-:S04]  /*31f0*/  @!P0 LOP3.LUT R0, RZ, R16, RZ, 0x33, !PT ;  /* 0x00000010ff008212 */ /* 0x000fc800078e33ff */
[----:B------:R-:W-:Y:S01]  /*3200*/  MOV R40, R0 ;  /* 0x0000000000287202 */ /* 0x000fe20000000f00 */
[----:B------:R-:W-:-:S04]  /*3210*/  IMAD.MOV R5, RZ, RZ, -R0 ;  /* 0x000000ffff057224 */ /* 0x000fc800078e0a00 */
[----:B------:R-:W-:Y:S02]  /*3220*/  IMAD R16, R16, R5, R34 ;  /* 0x0000000510107224 */ /* 0x000fe400078e0222 */
.L_x_694:
[----:B------:R-:W-:Y:S05]  /*3230*/  BSYNC B0 ;  /* 0x0000000000007941 */ /* 0x000fea0003800000 */
.L_x_692:
[----:B------:R-:W-:Y:S01]  /*3240*/  SHF.R.S32.HI R0, RZ, 0x1f, R9 ;  /* 0x0000001fff007819 */ /* 0x000fe20000011409 */
[-C--:B------:R-:W-:Y:S01]  /*3250*/  IMAD R5, R41, R9.reuse, RZ ;  /* 0x0000000929057224 */ /* 0x080fe200078e02ff */
[----:B------:R-:W-:Y:S01]  /*3260*/  ULDC UR4, c[0x0][0x2c4] ;  /* 0x0000b10000047ab9 */ /* 0x000fe20000000800 */
[----:B------:R-:W-:Y:S01]  /*3270*/  IMAD.WIDE.U32 R34, R40, R9, RZ ;  /* 0x0000000928227225 */ /* 0x000fe200078e00ff */
[----:B------:R-:W-:Y:S01]  /*3280*/  SHF.R.S32.HI R9, RZ, 0x1f, R3 ;  /* 0x0000001fff097819 */ /* 0x000fe20000011403 */
[----:B------:R-:W-:Y:S02]  /*3290*/  BSSY B0, `(.L_x_695) ;  /* 0x0000039000007945 */ /* 0x000fe40003800000 */
[----:B------:R-:W-:Y:S01]  /*32a0*/  IMAD R5, R0, R40, R5 ;  /* 0x0000002800057224 */ /* 0x000fe200078e0205 */
[----:B------:R-:W-:Y:S01]  /*32b0*/  LOP3.LUT R0, R43, R13, RZ, 0xfc, !PT ;  /* 0x0000000d2b007212 */ /* 0x000fe200078efcff */
[----:B------:R-:W-:Y:S02]  /*32c0*/  IMAD R48, R26, UR4, RZ ;  /* 0x000000041a307c24 */ /* 0x000fe4000f8e02ff */
[-C--:B------:R-:W-:Y:S01]  /*32d0*/  IMAD R22, R22, R3.reuse, RZ ;  /* 0x0000000316167224 */ /* 0x080fe200078e02ff */
[----:B------:R-:W-:Y:S01]  /*32e0*/  ISETP.NE.U32.AND P0, PT, R0, RZ, PT ;  /* 0x000000ff0000720c */ /* 0x000fe20003f05070 */
[----:B------:R-:W-:Y:S01]  /*32f0*/  IMAD R17, R17, R48, RZ ;  /* 0x0000003011117224 */ /* 0x000fe200078e02ff */
[----:B------:R-:W-:Y:S01]  /*3300*/  SHF.R.S32.HI R15, RZ, 0x1f, R48 ;  /* 0x0000001fff0f7819 */ /* 0x000fe20000011430 */
        /* <DEDUP_REMOVED lines=8> */
[----:B---3--:R-:W-:Y:S01]  /*3390*/  IMAD.MOV.U32 R28, RZ, RZ, R42 ;  /* 0x000000ffff1c7224 */ /* 0x008fe200078e002a */
[----:B------:R-:W-:Y:S01]  /*33a0*/  MOV R24, R14 ;  /* 0x0000000e00187202 */ /* 0x000fe20000000f00 */
[----:B------:R-:W-:Y:S01]  /*33b0*/  IMAD.MOV.U32 R23, RZ, RZ, R43 ;  /* 0x000000ffff177224 */ /* 0x000fe200078e002b */
[----:B------:R-:W-:Y:S02]  /*33c0*/  MOV R5, R13 ;  /* 0x0000000d00057202 */ /* 0x000fe40000000f00 */
[----:B------:R-:W-:Y:S02]  /*33d0*/  MOV R22, 0x33f0 ;  /* 0x000033f000167802 */ /* 0x000fe40000000f00 */
[----:B------:R-:W-:Y:S05]  /*33e0*/  CALL.REL.NOINC `($__internal_13_$__cuda_sm20_div_s64) ;  /* 0x0000001400ec7944 */ /* 0x000fea0003c00000 */
        /* <DEDUP_REMOVED lines=12> */
.L_x_696:
        /* <DEDUP_REMOVED lines=23> */
.L_x_697:
[----:B------:R-:W-:Y:S05]  /*3620*/  BSYNC B0 ;  /* 0x0000000000007941 */ /* 0x000fea0003800000 */
.L_x_695:
        /* <DEDUP_REMOVED lines=28> */
.L_x_699:
        /* <DEDUP_REMOVED lines=23> */
.L_x_700:
[----:B------:R-:W-:Y:S05]  /*3960*/  BSYNC B0 ;  /* 0x0000000000007941 */ /* 0x000fea0003800000 */
.L_x_698:
[----:B------:R-:W-:Y:S01]  /*3970*/  IADD3 R33, P1, P0, R38, R36, R32 ;  /* 0x0000002426217210 */ /* 0x000fe2000783e020 */
[----:B------:R-:W-:Y:S01]  /*3980*/  IMAD R5, R5, R4, RZ ;  /* 0x0000000405057224 */ /* 0x000fe200078e02ff */
[----:B------:R-:W-:Y:S01]  /*3990*/  SHF.R.S32.HI R0, RZ, 0x1f, R8 ;  /* 0x0000001fff007819 */ /* 0x000fe20000011408 */
[----:B------:R-:W-:Y:S01]  /*39a0*/  ULDC.64 UR4, c[0x0][0x2b0] ;  /* 0x0000ac0000047ab9 */ /* 0x000fe20000000a00 */
[----:B------:R-:W-:Y:S02]  /*39b0*/  IADD3 R33, P4, P2, R34, R33, R48 ;  /* 0x0000002122217210 */ /* 0x000fe40007a9e030 */
[----:B------:R-:W-:Y:S02]  /*39c0*/  IADD3.X R2, R6, R7, R2, P1, P0 ;  /* 0x0000000706027210 */ /* 0x000fe40000fe0402 */
[----:B------:R-:W-:Y:S02]  /*39d0*/  IADD3 R46, P1, P0, R50, R33, R46 ;  /* 0x00000021322e7210 */ /* 0x000fe4000783e02e */
[----:B------:R-:W-:Y:S01]  /*39e0*/  IADD3.X R2, R16, R2, R3, P4, P2 ;  /* 0x0000000210027210 */ /* 0x000fe200027e4403 */
[----:B------:R-:W-:-:S03]  /*39f0*/  IMAD R3, R19, R8, RZ ;  /* 0x0000000813037224 */ /* 0x000fc600078e02ff */
[----:B------:R-:W-:Y:S01]  /*3a00*/  IADD3.X R47, R14, R2, R9, P1, P0 ;  /* 0x000000020e2f7210 */ /* 0x000fe20000fe0409 */
[-C--:B------:R-:W-:Y:S01]  /*3a10*/  IMAD R0, R0, R18.reuse, R3 ;  /* 0x0000001200007224 */ /* 0x080fe200078e0203 */
        /* <DEDUP_REMOVED lines=10> */
.L_x_676:
[----:B------:R-:W-:Y:S02]  /*3ac0*/  ULDC.64 UR4, c[0x0][0x2b0] ;  /* 0x0000ac0000047ab9 */ /* 0x000fe40000000a00 */
[----:B------:R-:W-:-:S04]  /*3ad0*/  LEA R2, P0, R38, UR4, 0x2 ;  /* 0x0000000426027c11 */ /* 0x000fc8000f8010ff */
[----:B------:R-:W-:-:S05]  /*3ae0*/  LEA.HI.X R3, R38, UR5, R39, 0x2, P0 ;  /* 0x0000000526037c11 */ /* 0x000fca00080f1427 */
[----:B------:R0:W-:Y:S04]  /*3af0*/  STG.E desc[UR8][R2.64], R29 ;  /* 0x0000001d02007986 */ /* 0x0001e8000c101908 */
.L_x_675:
[----:B------:R-:W-:Y:S05]  /*3b00*/  BSYNC B1 ;  /* 0x0000000000017941 */ /* 0x000fea0003800000 */
.L_x_674:
[----:B------:R-:W2:Y:S01]  /*3b10*/  LDC R21, c[0x0][0x3c4] ;  /* 0x0000f100ff157b82 */ /* 0x000ea20000000800 */
[----:B------:R-:W4:Y:S01]  /*3b20*/  S2R R24, SR_TID.X ;  /* 0x0000000000187919 */ /* 0x000f220000002100 */
[----:B------:R-:W-:Y:S01]  /*3b30*/  LEA.HI R0, R25, R25, RZ, 0x1 ;  /* 0x0000001919007211 */ /* 0x000fe200078f08ff */
[----:B------:R-:W-:Y:S03]  /*3b40*/  BSSY B0, `(.L_x_701) ;  /* 0x0000012000007945 */ /* 0x000fe60003800000 */
[----:B------:R-:W-:-:S05]  /*3b50*/  LOP3.LUT R4, R0, 0xfffffffe, RZ, 0xc0, !PT ;  /* 0xfffffffe00047812 */ /* 0x000fca00078ec0ff */
[----:B------:R-:W-:-:S05]  /*3b60*/  IMAD.IADD R4, R25, 0x1, -R4 ;  /* 0x0000000119047824 */ /* 0x000fca00078e0a04 */
[----:B--2---:R-:W-:Y:S02]  /*3b70*/  ISETP.GE.OR P3, PT, R4, R21, P3 ;  /* 0x000000150400720c */ /* 0x004fe40001f66670 */
[----:B----4-:R-:W-:-:S04]  /*3b80*/  SHF.R.S32.HI R23, RZ, 0x1f, R24 ;  /* 0x0000001fff177819 */ /* 0x010fc80000011418 */
[----:B------:R-:W-:-:S07]  /*3b90*/  LEA.HI R23, R23, R24, RZ, 0x5 ;  /* 0x0000001817177211 */ /* 0x000fce00078f28ff */
[----:B------:R-:W-:Y:S05]  /*3ba0*/  @P3 BRA `(.L_x_702) ;  /* 0x00000000002c3947 */ /* 0x000fea0003800000 */
[----:B01----:R-:W0:Y:S01]  /*3bb0*/  S2R R2, SR_CgaCtaId ;  /* 0x0000000000027919 */ /* 0x003e220000008800 */
[----:B------:R-:W-:Y:S01]  /*3bc0*/  FADD.FTZ R5, -R29, R30 ;  /* 0x0000001e1d057221 */ /* 0x000fe20000010100 */
[----:B------:R-:W-:Y:S02]  /*3bd0*/  MOV R3, 0x400 ;  /* 0x0000040000037802 */ /* 0x000fe40000000f00 */
[----:B------:R-:W-:Y:S01]  /*3be0*/  SHF.L.U32 R0, R0, 0x1, RZ ;  /* 0x0000000100007819 */ /* 0x000fe200000006ff */
[----:B------:R-:W-:-:S03]  /*3bf0*/  FMUL.FTZ R5, R5, 1.4426950216293334961 ;  /* 0x3fb8aa3b05057820 */ /* 0x000fc60000410000 */
[----:B------:R-:W-:-:S03]  /*3c00*/  LOP3.LUT R0, R0, 0xfffffffc, RZ, 0xc0, !PT ;  /* 0xfffffffc00007812 */ /* 0x000fc600078ec0ff */
[----:B------:R-:W1:Y:S01]  /*3c10*/  MUFU.EX2 R5, R5 ;  /* 0x0000000500057308 */ /* 0x000e620000000800 */
[----:B0-----:R-:W-:-:S05]  /*3c20*/  LEA R3, R2, R3, 0x18 ;  /* 0x0000000302037211 */ /* 0x001fca00078ec0ff */
[----:B------:R-:W-:-:S05]  /*3c30*/  IMAD R3, R4, 0x14, R3 ;  /* 0x0000001404037824 */ /* 0x000fca00078e0203 */
[----:B------:R-:W-:-:S05]  /*3c40*/  IADD3 R0, R3, R0, RZ ;  /* 0x0000000003007210 */ /* 0x000fca0007ffe0ff */
[----:B-1----:R2:W-:Y:S02]  /*3c50*/  STS [R0], R5 ;  /* 0x0000000500007388 */ /* 0x0025e40000000800 */
.L_x_702:
[----:B------:R-:W-:Y:S05]  /*3c60*/  BSYNC B0 ;  /* 0x0000000000007941 */ /* 0x000fea0003800000 */
.L_x_701:
[----:B------:R-:W-:Y:S01]  /*3c70*/  BAR.SYNC.DEFER_BLOCKING 0x0 ;  /* 0x0000000000007b1d */ /* 0x000fe20000010000 */
[----:B------:R-:W-:Y:S01]  /*3c80*/  ISETP.GE.AND P0, PT, R21, 0x1, PT ;  /* 0x000000011500780c */ /* 0x000fe20003f06270 */
[----:B--2---:R-:W-:Y:S01]  /*3c90*/  IMAD.MOV.U32 R0, RZ, RZ, RZ ;  /* 0x000000ffff007224 */ /* 0x004fe200078e00ff */
[----:B01----:R-:W-:Y:S02]  /*3ca0*/  LOP3.LUT R3, R23, 0x3fffffe0, RZ, 0xc0, !PT ;  /* 0x3fffffe017037812 */ /* 0x003fe400078ec0ff */
[----:B------:R-:W-:Y:S02]  /*3cb0*/  CS2R R4, SRZ ;  /* 0x0000000000047805 */ /* 0x000fe4000001ff00 */
        /* <DEDUP_REMOVED lines=38> */
.L_x_705:
[----:B------:R-:W2:Y:S01]  /*3f20*/  @!P3 LDG.E.128 R12, desc[UR8][R30.64+-0x200] ;  /* 0xfffe00081e0cb981 */ /* 0x000ea2000c1e1d00 */
[C---:B---3--:R-:W-:Y:S01]  /*3f30*/  IADD3 R28, P1, R26.reuse, R30, RZ ;  /* 0x0000001e1a1c7210 */ /* 0x048fe20007f3e0ff */
        /* <DEDUP_REMOVED lines=55> */
.L_x_704:
        /* <DEDUP_REMOVED lines=8> */
[----:B---3--:R-:W-:-:S04]  /*4330*/  IADD3 R28, P1, R26, R30, RZ ;  /* 0x0000001e1a1c7210 */ /* 0x008fc80007f3e0ff */
        /* <DEDUP_REMOVED lines=27> */
.L_x_706:
        /* <DEDUP_REMOVED lines=8> */
.L_x_708:
[----:B------:R-:W-:Y:S05]  /*4570*/  BSYNC B0 ;  /* 0x0000000000007941 */ /* 0x000fea0003800000 */
.L_x_707:
        /* <DEDUP_REMOVED lines=8> */
.L_x_703:
[----:B------:R-:W-:-:S04]  /*4600*/  IADD3 R23, R23, UR7, RZ ;  /* 0x0000000717177c10 */ /* 0x000fc8000fffe0ff */
[----:B------:R-:W-:-:S13]  /*4610*/  ISETP.GE.AND P0, PT, R23, R20, PT ;  /* 0x000000141700720c */ /* 0x000fda0003f06270 */
[----:B------:R-:W-:Y:S05]  /*4620*/  @P0 EXIT ;  /* 0x000000000000094d */ /* 0x000fea0003800000 */
[----:B------:R-:W-:Y:S01]  /*4630*/  IABS R14, R11 ;  /* 0x0000000b000e7213 */ /* 0x000fe20000000000 */
[----:B------:R-:W0:Y:S01]  /*4640*/  LDC R10, c[0x0][0x2c4] ;  /* 0x0000b100ff0a7b82 */ /* 0x000e220000000800 */
[----:B------:R-:W-:Y:S01]  /*4650*/  IABS R16, R23 ;  /* 0x0000001700107213 */ /* 0x000fe20000000000 */
[----:B------:R-:W-:Y:S01]  /*4660*/  ULDC.64 UR4, c[0x0][0x290] ;  /* 0x0000a40000047ab9 */ /* 0x000fe20000000a00 */
[----:B------:R-:W2:Y:S01]  /*4670*/  I2F.RP R12, R14 ;  /* 0x0000000e000c7306 */ /* 0x000ea20000209400 */
[----:B------:R-:W-:Y:S02]  /*4680*/  IABS R15, R11 ;  /* 0x0000000b000f7213 */ /* 0x000fe40000000000 */
[----:B------:R-:W-:Y:S02]  /*4690*/  F2FP.F16.F32.PACK_AB R6, R6, R9 ;  /* 0x000000090606723e */ /* 0x000fe400000000ff */
[----:B------:R-:W-:Y:S02]  /*46a0*/  IADD3 R15, RZ, -R15, RZ ;  /* 0x8000000fff0f7210 */ /* 0x000fe40007ffe0ff */
[----:B------:R-:W-:-:S02]  /*46b0*/  F2FP.F16.F32.PACK_AB R7, R4, R7 ;  /* 0x000000070407723e */ /* 0x000fc400000000ff */
[----:B------:R-:W-:Y:S02]  /*46c0*/  F2FP.F16.F32.PACK_AB R2, R2, R5 ;  /* 0x000000050202723e */ /* 0x000fe400000000ff */
[----:B------:R-:W-:Y:S01]  /*46d0*/  F2FP.F16.F32.PACK_AB R3, R0, R3 ;  /* 0x000000030003723e */ /* 0x000fe200000000ff */
[----:B--2---:R-:W2:Y:S02]  /*46e0*/  MUFU.RCP R18, R12 ;  /* 0x0000000c00127308 */ /* 0x004ea40000001000 */
[----:B--2---:R-:W-:-:S06]  /*46f0*/  VIADD R18, R18, 0xffffffe ;  /* 0x0ffffffe12127836 */ /* 0x004fcc0000000000 */
[----:B------:R-:W2:Y:S02]  /*4700*/  F2I.FTZ.U32.TRUNC.NTZ R19, R18 ;  /* 0x0000001200137305 */ /* 0x000ea4000021f000 */
[----:B--2---:R-:W-:Y:S02]  /*4710*/  IMAD.MOV R8, RZ, RZ, -R19 ;  /* 0x000000ffff087224 */ /* 0x004fe400078e0a13 */
[----:B------:R-:W-:Y:S02]  /*4720*/  IMAD.MOV.U32 R18, RZ, RZ, RZ ;  /* 0x000000ffff127224 */ /* 0x000fe400078e00ff */
[----:B------:R-:W-:Y:S01]  /*4730*/  IMAD R13, R8, R14, RZ ;  /* 0x0000000e080d7224 */ /* 0x000fe200078e02ff */
[----:B0-----:R-:W-:-:S03]  /*4740*/  IABS R8, R10 ;  /* 0x0000000a00087213 */ /* 0x001fc60000000000 */
[----:B------:R-:W-:-:S06]  /*4750*/  IMAD.HI.U32 R13, R19, R13, R18 ;  /* 0x0000000d130d7227 */ /* 0x000fcc00078e0012 */
[----:B------:R-:W-:Y:S02]  /*4760*/  IMAD.HI.U32 R12, R13, R16, RZ ;  /* 0x000000100d0c7227 */ /* 0x000fe400078e00ff */
[----:B------:R-:W0:Y:S02]  /*4770*/  I2F.RP R13, R8 ;  /* 0x00000008000d7306 */ /* 0x000e240000209400 */
[----:B------:R-:W-:-:S05]  /*4780*/  IMAD R15, R12, R15, R16 ;  /* 0x0000000f0c0f7224 */ /* 0x000fca00078e0210 */
[----:B------:R-:W-:Y:S01]  /*4790*/  ISETP.GT.U32.AND P1, PT, R14, R15, PT ;  /* 0x0000000f0e00720c */ /* 0x000fe20003f24070 */
[----:B0-----:R-:W0:-:S12]  /*47a0*/  MUFU.RCP R13, R13 ;  /* 0x0000000d000d7308 */ /* 0x001e180000001000 */
[----:B------:R-:W-:Y:S02]  /*47b0*/  @!P1 IMAD.IADD R15, R15, 0x1, -R14 ;  /* 0x000000010f0f9824 */ /* 0x000fe400078e0a0e */
[----:B------:R-:W-:Y:S01]  /*47c0*/  @!P1 VIADD R12, R12, 0x1 ;  /* 0x000000010c0c9836 */ /* 0x000fe20000000000 */
[----:B------:R-:W-:Y:S02]  /*47d0*/  ISETP.NE.AND P1, PT, R11, RZ, PT ;  /* 0x000000ff0b00720c */ /* 0x000fe40003f25270 */
[----:B------:R-:W-:Y:S02]  /*47e0*/  ISETP.GE.U32.AND P2, PT, R15, R14, PT ;  /* 0x0000000e0f00720c */ /* 0x000fe40003f46070 */
[----:B------:R-:W-:-:S04]  /*47f0*/  LOP3.LUT R14, R23, R11, RZ, 0x3c, !PT ;  /* 0x0000000b170e7212 */ /* 0x000fc800078e3cff */
[----:B------:R-:W-:Y:S01]  /*4800*/  ISETP.GE.AND P0, PT, R14, RZ, PT ;  /* 0x000000ff0e00720c */ /* 0x000fe20003f06270 */
[----:B0-----:R-:W-:-:S04]  /*4810*/  VIADD R14, R13, 0xffffffe ;  /* 0x0ffffffe0d0e7836 */ /* 0x001fc80000000000 */
[----:B------:R0:W2:Y:S02]  /*4820*/  F2I.FTZ.U32.TRUNC.NTZ R15, R14 ;  /* 0x0000000e000f7305 */ /* 0x0000a4000021f000 */
[----:B------:R-:W-:-:S06]  /*4830*/  @P2 IADD3 R12, R12, 0x1, RZ ;  /* 0x000000010c0c2810 */ /* 0x000fcc0007ffe0ff */
        /* <DEDUP_REMOVED lines=19> */
[----:B------:R-:W-:-:S05]  /*4970*/  SHF.R.S32.HI R8, RZ, 0x1f, R12 ;  /* 0x0000001fff087819 */ /* 0x000fca000001140c */
[----:B------:R-:W-:-:S04]  /*4980*/  IMAD R11, R8, UR4, RZ ;  /* 0x00000004080b7c24 */ /* 0x000fc8000f8e02ff */
[----:B------:R-:W-:Y:S02]  /*4990*/  IMAD R8, R12, UR5, R11 ;  /* 0x000000050c087c24 */ /* 0x000fe4000f8e020b */
[----:B------:R-:W-:Y:S02]  /*49a0*/  @P2 VIADD R14, R14, 0x1 ;  /* 0x000000010e0e2836 */ /* 0x000fe40000000000 */
[----:B------:R-:W-:Y:S01]  /*49b0*/  IMAD.WIDE.U32 R12, R12, UR4, RZ ;  /* 0x000000040c0c7c25 */ /* 0x000fe2000f8e00ff */
[----:B------:R-:W-:-:S03]  /*49c0*/  ULDC.64 UR4, c[0x0][0x2a0] ;  /* 0x0000a80000047ab9 */ /* 0x000fc60000000a00 */
[----:B------:R-:W-:Y:S01]  /*49d0*/  @!P1 IMAD.MOV R14, RZ, RZ, -R14 ;  /* 0x000000ffff0e9224 */ /* 0x000fe200078e0a0e */
[----:B------:R-:W-:Y:S02]  /*49e0*/  @!P0 LOP3.LUT R14, RZ, R10, RZ, 0x33, !PT ;  /* 0x0000000aff0e8212 */ /* 0x000fe400078e33ff */
[----:B------:R-:W-:Y:S02]  /*49f0*/  IADD3 R13, R13, R8, RZ ;  /* 0x000000080d0d7210 */ /* 0x000fe40007ffe0ff */
[----:B------:R-:W-:Y:S01]  /*4a00*/  SHF.R.S32.HI R11, RZ, 0x1f, R14 ;  /* 0x0000001fff0b7819 */ /* 0x000fe2000001140e */
[----:B------:R-:W-:Y:S01]  /*4a10*/  IMAD R10, R14, R10, R16 ;  /* 0x0000000a0e0a7224 */ /* 0x000fe200078e0210 */
[----:B------:R-:W-:Y:S01]  /*4a20*/  IADD3 R8, R24, 0x80, RZ ;  /* 0x0000008018087810 */ /* 0x000fe20007ffe0ff */
[----:B------:R-:W-:-:S04]  /*4a30*/  IMAD.WIDE.U32 R12, R14, UR4, R12 ;  /* 0x000000040e0c7c25 */ /* 0x000fc8000f8e000c */
[----:B------:R-:W-:Y:S02]  /*4a40*/  IMAD R11, R11, UR4, RZ ;  /* 0x000000040b0b7c24 */ /* 0x000fe4000f8e02ff */
[----:B------:R-:W-:Y:S02]  /*4a50*/  IMAD.IADD R10, R23, 0x1, -R10 ;  /* 0x00000001170a7824 */ /* 0x000fe400078e0a0a */
[----:B------:R-:W-:Y:S01]  /*4a60*/  IMAD R15, R14, UR5, R11 ;  /* 0x000000050e0f7c24 */ /* 0x000fe2000f8e020b */
[----:B------:R-:W-:Y:S02]  /*4a70*/  ULDC.64 UR4, c[0x0][0x298] ;  /* 0x0000a60000047ab9 */ /* 0x000fe40000000a00 */
[----:B------:R-:W-:Y:S01]  /*4a80*/  SHF.R.S32.HI R11, RZ, 0x1f, R10 ;  /* 0x0000001fff0b7819 */ /* 0x000fe2000001140a */
[----:B------:R-:W-:-:S04]  /*4a90*/  IMAD.IADD R13, R13, 0x1, R15 ;  /* 0x000000010d0d7824 */ /* 0x000fc800078e020f */
        /* <DEDUP_REMOVED lines=16> */
        .weak           $__internal_13_$__cuda_sm20_div_s64
        .type           $__internal_13_$__cuda_sm20_div_s64,@function
        .size           $__internal_13_$__cuda_sm20_div_s64,(.L_x_8851 - $__internal_13_$__cuda_sm20_div_s64)
$__internal_13_$__cuda_sm20_div_s64:
        /* <DEDUP_REMOVED lines=17> */
[----:B------:R-:W-:-:S04]  /*4cb0*/  IMAD.HI.U32 R21, R53, R0, RZ ;  /* 0x0000000035157227 */ /* 0x000fc800078e00ff */
[----:B------:R-:W-:-:S04]  /*4cc0*/  IMAD.HI.U32 R19, P2, R53, R19, R44 ;  /* 0x0000001335137227 */ /* 0x000fc8000784002c */
[----:B------:R-:W-:Y:S02]  /*4cd0*/  IMAD R0, R53, R0, RZ ;  /* 0x0000000035007224 */ /* 0x000fe400078e02ff */
[----:B------:R-:W-:-:S03]  /*4ce0*/  IMAD.X R21, R21, 0x1, R53, P0 ;  /* 0x0000000115157824 */ /* 0x000fc600000e0635 */
[----:B------:R-:W-:-:S04]  /*4cf0*/  IADD3 R53, P0, R0, R19, RZ ;  /* 0x0000001300357210 */ /* 0x000fc80007f1e0ff */
[----:B------:R-:W-:Y:S01]  /*4d00*/  IADD3.X R21, RZ, RZ, R21, P0, P2 ;  /* 0x000000ffff157210 */ /* 0x000fe200007e4415 */
[----:B------:R-:W-:Y:S01]  /*4d10*/  IMAD.WIDE.U32 R44, R53, R40, RZ ;  /* 0x00000028352c7225 */ /* 0x000fe200078e00ff */
[----:B------:R-:W-:-:S03]  /*4d20*/  ISETP.GE.AND P2, PT, R23, RZ, PT ;  /* 0x000000ff1700720c */ /* 0x000fc60003f46270 */
[----:B------:R-:W-:Y:S01]  /*4d30*/  IMAD R19, R53, R41, R45 ;  /* 0x0000002935137224 */ /* 0x000fe200078e022d */
[----:B------:R-:W-:-:S03]  /*4d40*/  IADD3 R44, P0, RZ, -R44, RZ ;  /* 0x8000002cff2c7210 */ /* 0x000fc60007f1e0ff */
[----:B------:R-:W-:Y:S02]  /*4d50*/  IMAD R19, R21, R40, R19 ;  /* 0x0000002815137224 */ /* 0x000fe400078e0213 */
[----:B------:R-:W-:-:S04]  /*4d60*/  IMAD.HI.U32 R52, R53, R44, RZ ;  /* 0x0000002c35347227 */ /* 0x000fc800078e00ff */
[----:B------:R-:W-:-:S04]  /*4d70*/  IMAD.X R19, RZ, RZ, ~R19, P0 ;  /* 0x000000ffff137224 */ /* 0x000fc800000e0e13 */
[----:B------:R-:W-:-:S04]  /*4d80*/  IMAD.WIDE.U32 R52, P0, R53, R19, R52 ;  /* 0x0000001335347225 */ /* 0x000fc80007800034 */
[----:B------:R-:W-:-:S04]  /*4d90*/  IMAD.HI.U32 R0, R21, R19, RZ ;  /* 0x0000001315007227 */ /* 0x000fc800078e00ff */
[----:B------:R-:W-:Y:S01]  /*4da0*/  IMAD.HI.U32 R44, P5, R21, R44, R52 ;  /* 0x0000002c152c7227 */ /* 0x000fe200078a0034 */
[----:B------:R-:W-:-:S03]  /*4db0*/  IADD3.X R0, R0, R21, RZ, P0, !PT ;  /* 0x0000001500007210 */ /* 0x000fc600007fe4ff */
[----:B------:R-:W-:Y:S01]  /*4dc0*/  IMAD R19, R21, R19, RZ ;  /* 0x0000001315137224 */ /* 0x000fe200078e02ff */
[----:B------:R-:W-:Y:S01]  /*4dd0*/  IADD3 R21, P0, RZ, -R28, RZ ;  /* 0x8000001cff157210 */ /* 0x000fe20007f1e0ff */
[----:B------:R-:W-:-:S03]  /*4de0*/  IMAD.MOV.U32 R53, RZ, RZ, RZ ;  /* 0x000000ffff357224 */ /* 0x000fc600078e00ff */
[----:B------:R-:W-:Y:S02]  /*4df0*/  IADD3 R44, P4, R19, R44, RZ ;  /* 0x0000002c132c7210 */ /* 0x000fe40007f9e0ff */
        /* <DEDUP_REMOVED lines=20> */
[----:B------:R-:W-:-:S04]  /*4f40*/  SEL R21, R44, R21, P4 ;  /* 0x000000152c157207 */ /* 0x000fc80002000000 */
[----:B------:R-:W-:Y:S01]  /*4f50*/  ISETP.GE.U32.AND P0, PT, R21, R40, PT ;  /* 0x000000281500720c */ /* 0x000fe20003f06070 */
[----:B------:R-:W-:Y:S01]  /*4f60*/  IMAD.X R40, R19, 0x1, ~R41, P2 ;  /* 0x0000000113287824 */ /* 0x000fe200010e0e29 */
[----:B------:R-:W-:-:S04]  /*4f70*/  IADD3 R21, P2, R28, 0x1, RZ ;  /* 0x000000011c157810 */ /* 0x000fc80007f5e0ff */
[----:B------:R-:W-:Y:S01]  /*4f80*/  SEL R40, R40, R19, P4 ;  /* 0x0000001328287207 */ /* 0x000fe20002000000 */
[----:B------:R-:W-:Y:S01]  /*4f90*/  IMAD.X R19, RZ, RZ, R0, P2 ;  /* 0x000000ffff137224 */ /* 0x000fe200010e0600 */
[----:B------:R-:W-:Y:S02]  /*4fa0*/  SEL R21, R21, R28, P4 ;  /* 0x0000001c15157207 */ /* 0x000fe40002000000 */
[----:B------:R-:W-:Y:S01]  /*4fb0*/  ISETP.GE.U32.AND.EX P2, PT, R40, R41, PT, P0 ;  /* 0x000000292800720c */ /* 0x000fe20003f46100 */
[----:B------:R-:W-:Y:S01]  /*4fc0*/  IMAD.MOV.U32 R40, RZ, RZ, R22 ;  /* 0x000000ffff287224 */ /* 0x000fe200078e0016 */
[----:B------:R-:W-:Y:S01]  /*4fd0*/  SEL R19, R19, R0, P4 ;  /* 0x0000000013137207 */ /* 0x000fe20002000000 */
[----:B------:R-:W-:Y:S01]  /*4fe0*/  IMAD.MOV.U32 R41, RZ, RZ, 0x0 ;  /* 0x00000000ff297424 */ /* 0x000fe200078e00ff */
[----:B------:R-:W-:-:S04]  /*4ff0*/  IADD3 R28, P0, R21, 0x1, RZ ;  /* 0x00000001151c7810 */ /* 0x000fc80007f1e0ff */
[----:B------:R-:W-:Y:S01]  /*5000*/  SEL R28, R28, R21, P2 ;  /* 0x000000151c1c7207 */ /* 0x000fe20001000000 */
[----:B------:R-:W-:Y:S01]  /*5010*/  IMAD.X R0, RZ, RZ, R19, P0 ;  /* 0x000000ffff007224 */ /* 0x000fe200000e0613 */
[----:B------:R-:W-:Y:S02]  /*5020*/  LOP3.LUT R21, R5, R23, RZ, 0x3c, !PT ;  /* 0x0000001705157212 */ /* 0x000fe400078e3cff */
[----:B------:R-:W-:Y:S02]  /*5030*/  ISETP.NE.U32.AND P0, PT, R24, RZ, PT ;  /* 0x000000ff1800720c */ /* 0x000fe40003f05070 */
[----:B------:R-:W-:Y:S02]  /*5040*/  SEL R0, R0, R19, P2 ;  /* 0x0000001300007207 */ /* 0x000fe40001000000 */
[----:B------:R-:W-:Y:S02]  /*5050*/  IADD3 R19, P2, RZ, -R28, RZ ;  /* 0x8000001cff137210 */ /* 0x000fe40007f5e0ff */
[----:B------:R-:W-:-:S02]  /*5060*/  ISETP.GE.AND P4, PT, R21, RZ, PT ;  /* 0x000000ff1500720c */ /* 0x000fc40003f86270 */
[----:B------:R-:W-:Y:S02]  /*5070*/  IADD3.X R21, RZ, ~R0, RZ, P2, !PT ;  /* 0x80000000ff157210 */ /* 0x000fe400017fe4ff */
[----:B------:R-:W-:Y:S02]  /*5080*/  ISETP.NE.AND.EX P0, PT, R5, RZ, PT, P0 ;  /* 0x000000ff0500720c */ /* 0x000fe40003f05300 */
[----:B------:R-:W-:Y:S02]  /*5090*/  SEL R19, R19, R28, !P4 ;  /* 0x0000001c13137207 */ /* 0x000fe40006000000 */
[----:B------:R-:W-:Y:S02]  /*50a0*/  SEL R21, R21, R0, !P4 ;  /* 0x0000000015157207 */ /* 0x000fe40006000000 */
[----:B------:R-:W-:Y:S02]  /*50b0*/  SEL R0, R19, 0xffffffff, P0 ;  /* 0xffffffff13007807 */ /* 0x000fe40000000000 */
[----:B------:R-:W-:Y:S01]  /*50c0*/  SEL R21, R21, 0xffffffff, P0 ;  /* 0xffffffff15157807 */ /* 0x000fe20000000000 */
[----:B------:R-:W-:Y:S06]  /*50d0*/  RET.REL.NODEC R40 `(_ZN5flash32flash_fwd_splitkv_combine_kernelI23Flash_fwd_kernel_traitsILi256ELi64ELi64ELi4ELb0ELb0EN7cutlass6half_tE19Flash_kernel_traitsILi256ELi64ELi64ELi4ES3_EELi4ELi1ELb1EEEvNS_16Flash_fwd_paramsE) ;  /* 0xffffffac28c87950 */ /* 0x000fec0003c3ffff */
.L_x_709:
        /* <DEDUP_REMOVED lines=10> */
.L_x_8851:


//--------------------- .text._ZN5flash24flash_fwd_splitkv_kernelI23Flash_fwd_kernel_traitsILi256ELi64ELi64ELi4ELb0ELb0EN7cutlass6half_tE19Flash_kernel_traitsILi256ELi64ELi64ELi4ES3_EELb0ELb0ELb0ELb0ELb0ELb0ELb0ELb0EEEvNS_16Flash_fwd_paramsE --------------------------
	.section	.text._ZN5flash24flash_fwd_splitkv_kernelI23Flash_fwd_kernel_traitsILi256ELi64ELi64ELi4ELb0ELb0EN7cutlass6half_tE19Flash_kernel_traitsILi256ELi64ELi64ELi4ES3_EELb0ELb0ELb0ELb0ELb0ELb0ELb0ELb0EEEvNS_16Flash_fwd_paramsE,"ax",@progbits
	.align	128
        .global         _ZN5flash24flash_fwd_splitkv_kernelI23Flash_fwd_kernel_traitsILi256ELi64ELi64ELi4ELb0ELb0EN7cutlass6half_tE19Flash_kernel_traitsILi256ELi64ELi64ELi4ES3_EELb0ELb0ELb0ELb0ELb0ELb0ELb0ELb0EEEvNS_16Flash_fwd_paramsE
        .type           _ZN5flash24flash_fwd_splitkv_kernelI23Flash_fwd_kernel_traitsILi256ELi64ELi64ELi4ELb0ELb0EN7cutlass6half_tE19Flash_kernel_traitsILi256ELi64ELi64ELi4ES3_EELb0ELb0ELb0ELb0ELb0ELb0ELb0ELb0EEEvNS_16Flash_fwd_paramsE,@function
        .size           _ZN5flash24flash_fwd_splitkv_kernelI23Flash_fwd_kernel_traitsILi256ELi64ELi64ELi4ELb0ELb0EN7cutlass6half_tE19Flash_kernel_traitsILi256ELi64ELi64ELi4ES3_EELb0ELb0ELb0ELb0ELb0ELb0ELb0ELb0EEEvNS_16Flash_fwd_paramsE,(.L_x_8884 - _ZN5flash24flash_fwd_splitkv_kernelI23Flash_fwd_kernel_traitsILi256ELi64ELi64ELi4ELb0ELb0EN7cutlass6half_tE19Flash_kernel_traitsILi256ELi64ELi64ELi4ES3_EELb0ELb0ELb0ELb0ELb0ELb0ELb0ELb0EEEvNS_16Flash_fwd_paramsE)
        .other          _ZN5flash24flash_fwd_splitkv_kernelI23Flash_fwd_kernel_traitsILi256ELi64ELi64ELi4ELb0ELb0EN7cutlass6half_tE19Flash_kernel_traitsILi256ELi64ELi64ELi4ES3_EELb0ELb0ELb0ELb0ELb0ELb0ELb0ELb0EEEvNS_16Flash_fwd_paramsE,@"STO_CUDA_ENTRY STV_DEFAULT"
_ZN5flash24flash_fwd_splitkv_kernelI23Flash_fwd_kernel_traitsILi256ELi64ELi64ELi4ELb0ELb0EN7cutlass6half_tE19Flash_kernel_traitsILi256ELi64ELi64ELi4ES3_EELb0ELb0ELb0ELb0ELb0ELb0ELb0ELb0EEEvNS_16Flash_fwd_paramsE:
.text._ZN5flash24flash_fwd_splitkv_kernelI23Flash_fwd_kernel_traitsILi256ELi64ELi64ELi4ELb0ELb0EN7cutlass6half_tE19Flash_kernel_traitsILi256ELi64ELi64ELi4ES3_EELb0ELb0ELb0ELb0ELb0ELb0ELb0ELb0EEEvNS_16Flash_fwd_paramsE:
[----:B------:R-:W-:Y:S08]  /*0000*/  LDC R1, c[0x0][0x28] ;  /* 0x00000a00ff017b82 */ /* 0x000ff00000000800 */
[----:B------:R-:W1:Y:S01]  /*0010*/  S2UR UR9, SR_CTAID.Y ;  /* 0x00000000000979c3 */ /* 0x000e620000002600 */
[----:B------:R-:W-:Y:S01]  /*0020*/  ULDC.64 UR4, c[0x0][0x300] ;  /* 0x0000c00000047ab9 */ /* 0x000fe20000000a00 */
[----:B------:R-:W-:Y:S01]  /*0030*/  ULDC.64 UR6, c[0x0][0x2f0] ;  /* 0x0000bc0000067ab9 */ /* 0x000fe20000000a00 */
[----:B------:R-:W-:-:S02]  /*0040*/  UISETP.NE.U32.AND UP1, UPT, UR4, URZ, UPT ;  /* 0x0000003f0400728c */ /* 0x000fc4000bf25070 */
[----:B------:R-:W-:Y:S02]  /*0050*/  UISETP.NE.U32.AND UP2, UPT, UR6, URZ, UPT ;  /* 0x0000003f0600728c */ /* 0x000fe4000bf45070 */
[----:B------:R-:W-:Y:S02]  /*0060*/  UISETP.NE.AND.EX UP1, UPT, UR5, URZ, UPT, UP1 ;  /* 0x0000003f0500728c */ /* 0x000fe4000bf25310 */
[----:B------:R-:W-:Y:S01]  /*0070*/  UISETP.NE.AND.EX UP2, UPT, UR7, URZ, UPT, UP2 ;  /* 0x0000003f0700728c */ /* 0x000fe2000bf45320 */
[----:B------:R-:W-:Y:S01]  /*0080*/  ULDC.64 UR10, c[0x0][0x2f0] ;  /* 0x0000bc00000a7ab9 */ /* 0x000fe20000000a00 */
[----:B------:R-:W-:Y:S02]  /*0090*/  ULDC.U8 UR6, c[0x0][0x3c2] ;  /* 0x0000f08000067ab9 */ /* 0x000fe40000000000 */
[----:B------:R-:W-:Y:S01]  /*00a0*/  PLOP3.LUT P0, PT, PT, PT, UP1, 0x80, 0x0 ;  /* 0x000000000000781c */ /* 0x000fe20003f0f018 */
[----:B------:R-:W-:Y:S01]  /*00b0*/  ULDC.64 UR4, c[0x0][0x2f8] ;  /* 0x0000be0000047ab9 */ /* 0x000fe20000000a00 */
[----:B------:R-:W-:Y:S01]  /*00c0*/  PLOP3.LUT P2, PT, PT, PT, UP2, 0x80, 0x0 ;  /* 0x000000000000781c */ /* 0x000fe20003f4f028 */
[----:B------:R-:W-:-:S02]  /*00d0*/  UISETP.NE.AND UP3, UPT, UR6, URZ, UPT ;  /* 0x0000003f0600728c */ /* 0x000fc4000bf65270 */
[----:B------:R-:W-:Y:S01]  /*00e0*/  UISETP.EQ.U32.AND UP0, UPT, UR4, URZ, UPT ;  /* 0x0000003f0400728c */ /* 0x000fe2000bf02070 */
[----:B------:R-:W-:Y:S01]  /*00f0*/  ULDC.64 UR20, c[0x0][0x208] ;  /* 0x0000820000147ab9 */ /* 0x000fe20000000a00 */
[----:B------:R-:W-:Y:S02]  /*0100*/  ULDC.64 UR6, c[0x0][0x2f8] ;  /* 0x0000be0000067ab9 */ /* 0x000fe40000000a00 */
[----:B------:R-:W-:Y:S02]  /*0110*/  UISETP.EQ.OR.EX UP0, UPT, UR5, URZ, !UP3, UP0 ;  /* 0x0000003f0500728c */ /* 0x000fe4000df02700 */
[----:B-1----:R-:W-:-:S06]  /*0120*/  UIMAD.WIDE UR10, UR9, 0x4, UR10 ;  /* 0x00000004090a78a5 */ /* 0x002fcc000f8e020a */
[----:B------:R-:W-:Y:S02]  /*0130*/  IMAD.U32 R10, RZ, RZ, UR10 ;  /* 0x0000000aff0a7e24 */ /* 0x000fe4000f8e00ff */
[----:B------:R-:W-:Y:S01]  /*0140*/  IMAD.U32 R11, RZ, RZ, UR11 ;  /* 0x0000000bff0b7e24 */ /* 0x000fe2000f8e00ff */
[----:B------:R-:W-:Y:S02]  /*0150*/  @UP1 ULDC.64 UR10, c[0x0][0x300] ;  /* 0x0000c000000a1ab9 */ /* 0x000fe40000000a00 */
[----:B------:R-:W-:Y:S02]  /*0160*/  @UP1 UIMAD.WIDE UR10, UR9, 0x4, UR10 ;  /* 0x00000004090a18a5 */ /* 0x000fe4000f8e020a */
[----:B------:R-:W2:Y:S04]  /*0170*/  @P2 LDG.E R5, desc[UR20][R10.64] ;  /* 0x000000140a052981 */ /* 0x000ea8000c1e1900 */
[----:B------:R-:W-:Y:S01]  /*0180*/  IMAD.U32 R8, RZ, RZ, UR10 ;  /* 0x0000000aff087e24 */ /* 0x000fe2000f8e00ff */
[----:B------:R-:W3:Y:S01]  /*0190*/  @P2 LDG.E R0, desc[UR20][R10.64+0x4] ;  /* 0x000004140a002981 */ /* 0x000ee2000c1e1900 */
[----:B------:R-:W-:Y:S01]  /*01a0*/  IMAD.U32 R9, RZ, RZ, UR11 ;  /* 0x0000000bff097e24 */ /* 0x000fe2000f8e00ff */
[----:B------:R-:W-:Y:S01]  /*01b0*/  PLOP3.LUT P1, PT, PT, PT, UP0, 0x80, 0x0 ;  /* 0x000000000000781c */ /* 0x000fe20003f2f008 */
[----:B------:R-:W-:-:S03]  /*01c0*/  UIMAD.WIDE UR6, UR9, 0x4, UR6 ;  /* 0x00000004090678a5 */ /* 0x000fc6000f8e0206 */
[----:B------:R-:W4:Y:S03]  /*01d0*/  @P0 LDG.E R2, desc[UR20][R8.64] ;  /* 0x0000001408020981 */ /* 0x000f26000c1e1900 */
[----:B------:R-:W-:Y:S02]  /*01e0*/  IMAD.U32 R6, RZ, RZ, UR6 ;  /* 0x00000006ff067e24 */ /* 0x000fe4000f8e00ff */
[----:B------:R-:W-:-:S05]  /*01f0*/  IMAD.U32 R7, RZ, RZ, UR7 ;  /* 0x00000007ff077e24 */ /* 0x000fca000f8e00ff */
[----:B------:R-:W5:Y:S01]  /*0200*/  @!P1 LDG.E R4, desc[UR20][R6.64] ;  /* 0x0000001406049981 */ /* 0x000f62000c1e1900 */
[----:B------:R-:W-:Y:S01]  /*0210*/  UMOV UR14, 0xffffffff ;  /* 0xffffffff000e7882 */ /* 0x000fe20000000000 */
[----:B------:R-:W-:Y:S01]  /*0220*/  UMOV UR7, URZ ;  /* 0x0000003f00077c82 */ /* 0x000fe20008000000 */
[----:B------:R-:W1:Y:S01]  /*0230*/  S2R R3, SR_TID.X ;  /* 0x0000000000037919 */ /* 0x000e620000002100 */
[----:B------:R-:W-:Y:S01]  /*0240*/  UMOV UR13, 0xffffffff ;  /* 0xffffffff000d7882 */ /* 0x000fe20000000000 */
[----:B------:R-:W1:Y:S08]  /*0250*/  S2UR UR12, SR_CTAID.X ;  /* 0x00000000000c79c3 */ /* 0x000e700000002500 */
[----:B------:R-:W1:Y:S01]  /*0260*/  S2UR UR8, SR_CTAID.Z ;  /* 0x00000000000879c3 */ /* 0x000e620000002700 */
[----:B--2---:R-:W-:-:S02]  /*0270*/  @P2 R2UR UR14, R5 ;  /* 0x00000000050e22ca */ /* 0x004fc400000e0000 */
[----:B---3--:R-:W-:Y:S02]  /*0280*/  @P2 R2UR UR15, R0 ;  /* 0x00000000000f22ca */ /* 0x008fe400000e0000 */
[----:B----4-:R-:W-:Y:S02]  /*0290*/  @P0 R2UR UR7, R2 ;  /* 0x00000000020702ca */ /* 0x010fe400000e0000 */
[----:B------:R-:W-:-:S04]  /*02a0*/  ISETP.NE.U32.AND P0, PT, RZ, UR4, PT ;  /* 0x00000004ff007c0c */ /* 0x000fc8000bf05070 */
[----:B------:R-:W-:-:S05]  /*02b0*/  ISETP.NE.AND.EX P0, PT, RZ, UR5, PT, P0 ;  /* 0x00000005ff007c0c */ /* 0x000fca000bf05300 */
[----:B------:R-:W-:Y:S01]  /*02c0*/  @UP2 UIADD3 UR15, UR15, -UR14, URZ ;  /* 0x8000000e0f0f2290 */ /* 0x000fe2000fffe03f */
[----:B-----5:R-:W-:-:S06]  /*02d0*/  @!P1 R2UR UR13, R4 ;  /* 0x00000000040d92ca */ /* 0x020fcc00000e0000 */
[----:B------:R-:W-:Y:S01]  /*02e0*/  @!UP2 ULDC UR15, c[0x0][0x2c4] ;  /* 0x0000b100000faab9 */ /* 0x000fe20000000800 */
[----:B-1----:R-:W-:Y:S08]  /*02f0*/  @!P0 BRA `(.L_x_710) ;  /* 0x00000000001c8947 */ /* 0x002ff00003800000 */
[----:B------:R-:W-:-:S13]  /*0300*/  PLOP3.LUT P0, PT, PT, PT, UP3, 0x80, 0x0 ;  /* 0x000000000000781c */ /* 0x000fda0003f0f038 */
[----:B------:R-:W2:Y:S04]  /*0310*/  @P0 LDG.E R0, desc[UR20][R6.64+0x4] ;  /* 0x0000041406000981 */ /* 0x000ea8000c1e1900 */
[----:B------:R-:W3:Y:S01]  /*0320*/  @!P0 LDG.E R2, desc[UR20][R6.64] ;  /* 0x0000001406028981 */ /* 0x000ee2000c1e1900 */
[----:B--2---:R-:W-:-:S13]  /*0330*/  @P0 R2UR UR6, R0 ;  /* 0x00000000000602ca */ /* 0x004fda00000e0000 */
[----:B------:R-:W-:-:S07]  /*0340*/  @UP3 UIADD3 UR6, UR6, -UR13, URZ ;  /* 0x8000000d06063290 */ /* 0x000fce000fffe03f */
[----:B---3--:R-:W-:Y:S01]  /*0350*/  @!P0 R2UR UR6, R2 ;  /* 0x00000000020682ca */ /* 0x008fe200000e0000 */
[----:B------:R-:W-:-:S14]  /*0360*/  BRA `(.L_x_711) ;  /* 0x0000000000047947 */ /* 0x000fdc0003800000 */
.L_x_710:
[----:B------:R-:W-:-:S03]  /*0370*/  ULDC UR6, c[0x0][0x2c8] ;  /* 0x0000b20000067ab9 */ /* 0x000fc60000000800 */
.L_x_711:
[----:B------:R-:W-:Y:S02]  /*0380*/  ULDC.64 UR4, c[0x0][0x308] ;  /* 0x0000c20000047ab9 */ /* 0x000fe40000000a00 */
[----:B------:R-:W-:-:S04]  /*0390*/  UISETP.NE.U32.AND UP2, UPT, UR4, URZ, UPT ;  /* 0x0000003f0400728c */ /* 0x000fc8000bf45070 */
[----:B------:R-:W-:-:S06]  /*03a0*/  UISETP.NE.AND.EX UP2, UPT, UR5, URZ, UPT, UP2 ;  /* 0x0000003f0500728c */ /* 0x000fcc000bf45320 */
[----:B------:R-:W-:-:S05]  /*03b0*/  PLOP3.LUT P0, PT, PT, PT, UP2, 0x80, 0x0 ;  /* 0x000000000000781c */ /* 0x000fca0003f0f028 */
[----:B------:R-:W-:Y:S02]  /*03c0*/  @UP2 ULDC.64 UR4, c[0x0][0x308] ;  /* 0x0000c20000042ab9 */ /* 0x000fe40000000a00 */
[----:B------:R-:W-:-:S06]  /*03d0*/  @UP2 UIMAD.WIDE UR4, UR9, 0x4, UR4 ;  /* 0x00000004090428a5 */ /* 0x000fcc000f8e0204 */
[----:B------:R-:W-:Y:S02]  /*03e0*/  IMAD.U32 R4, RZ, RZ, UR4 ;  /* 0x00000004ff047e24 */ /* 0x000fe4000f8e00ff */
[----:B------:R-:W-:Y:S01]  /*03f0*/  IMAD.U32 R5, RZ, RZ, UR5 ;  /* 0x00000005ff057e24 */ /* 0x000fe2000f8e00ff */
[----:B------:R-:W-:Y:S01]  /*0400*/  USHF.L.U32 UR12, UR12, 0x6, URZ ;  /* 0x000000060c0c7899 */ /* 0x000fe2000800063f */
[----:B------:R-:W-:-:S03]  /*0410*/  @!UP2 ULDC.64 UR4, c[0x0][0x318] ;  /* 0x0000c6000004aab9 */ /* 0x000fc60000000a00 */
[----:B------:R-:W2:Y:S01]  /*0420*/  @P0 LDG.E R0, desc[UR20][R4.64] ;  /* 0x0000001404000981 */ /* 0x000ea2000c1e1900 */
[----:B------:R-:W-:Y:S02]  /*0430*/  UISETP.GT.AND UP1, UPT, UR15, UR12, UPT ;  /* 0x0000000c0f00728c */ /* 0x000fe4000bf24270 */
[----:B------:R-:W-:-:S03]  /*0440*/  @!UP2 UISETP.NE.U32.AND UP0, UPT, UR4, URZ, UPT ;  /* 0x0000003f0400a28c */ /* 0x000fc6000bf05070 */
[----:B------:R-:W-:Y:S01]  /*0450*/  @!UP2 ULDC UR4, c[0x0][0x2cc] ;  /* 0x0000b3000004aab9 */ /* 0x000fe20000000800 */
[----:B------:R-:W-:-:S04]  /*0460*/  @!UP2 UISETP.NE.AND.EX UP0, UPT, UR5, URZ, UPT, UP0 ;  /* 0x0000003f0500a28c */ /* 0x000fc8000bf05300 */
[----:B------:R-:W-:Y:S01]  /*0470*/  @!UP2 USEL UR4, UR4, URZ, UP0 ;  /* 0x0000003f0404a287 */ /* 0x000fe20008000000 */
[----:B--2---:R-:W-:Y:S02]  /*0480*/  @P0 R2UR UR22, R0 ;  /* 0x00000000001602ca */ /* 0x004fe400000e0000 */
[----:B------:R-:W-:-:S11]  /*0490*/  PLOP3.LUT P0, PT, PT, PT, UP1, 0x80, 0x0 ;  /* 0x000000000000781c */ /* 0x000fd60003f0f018 */
[----:B------:R-:W-:Y:S02]  /*04a0*/  @UP2 UIADD3 UR22, UR22, -UR7, URZ ;  /* 0x8000000716162290 */ /* 0x000fe4000fffe03f */
[----:B------:R-:W-:Y:S10]  /*04b0*/  @!P0 EXIT ;  /* 0x000000000000894d */ /* 0x000ff40003800000 */
[----:B------:R-:W-:Y:S01]  /*04c0*/  @!UP2 UIADD3 UR22, UR4, UR6, -UR7 ;  /* 0x000000060416a290 */ /* 0x000fe2000fffe807 */
[----:B------:R-:W-:Y:S02]  /*04d0*/  ULDC UR10, c[0x0][0x2c8] ;  /* 0x0000b200000a7ab9 */ /* 0x000fe40000000800 */
[----:B------:R-:W-:Y:S02]  /*04e0*/  UIADD3 UR10, UR10, 0x3f, URZ ;  /* 0x0000003f0a0a7890 */ /* 0x000fe4000fffe03f */
[----:B------:R-:W-:Y:S02]  /*04f0*/  UIADD3 UR5, UR22, 0x3f, URZ ;  /* 0x0000003f16057890 */ /* 0x000fe4000fffe03f */
[----:B------:R-:W-:Y:S02]  /*0500*/  USHF.R.S32.HI UR6, URZ, 0x1f, UR10 ;  /* 0x0000001f3f067899 */ /* 0x000fe4000801140a */
[----:B------:R-:W-:Y:S02]  /*0510*/  USHF.R.S32.HI UR4, URZ, 0x1f, UR5 ;  /* 0x0000001f3f047899 */ /* 0x000fe40008011405 */
[----:B------:R-:W-:-:S02]  /*0520*/  ULEA.HI UR6, UR6, UR10, URZ, 0x6 ;  /* 0x0000000a06067291 */ /* 0x000fc4000f8f303f */
[----:B------:R-:W-:Y:S02]  /*0530*/  ULEA.HI UR4, UR4, UR5, URZ, 0x6 ;  /* 0x0000000504047291 */ /* 0x000fe4000f8f303f */
[----:B------:R-:W-:Y:S02]  /*0540*/  USHF.R.S32.HI UR6, URZ, 0x6, UR6 ;  /* 0x000000063f067899 */ /* 0x000fe40008011406 */
[----:B------:R-:W-:-:S04]  /*0550*/  USHF.R.S32.HI UR4, URZ, 0x6, UR4 ;  /* 0x000000063f047899 */ /* 0x000fc80008011404 */
[----:B------:R-:W-:-:S04]  /*0560*/  UISETP.LT.AND UP0, UPT, UR6, UR4, UPT ;  /* 0x000000040600728c */ /* 0x000fc8000bf01270 */
[----:B------:R-:W-:-:S06]  /*0570*/  USEL UR19, UR6, UR4, UP0 ;  /* 0x0000000406137287 */ /* 0x000fcc0008000000 */
[----:B------:R-:W-:-:S13]  /*0580*/  ISETP.LT.AND P0, PT, RZ, UR19, PT ;  /* 0x00000013ff007c0c */ /* 0x000fda000bf01270 */
[----:B------:R-:W-:Y:S05]  /*0590*/  @P0 BRA `(.L_x_712) ;  /* 0x0000000800780947 */ /* 0x000fea0003800000 */
[----:B------:R-:W-:Y:S01]  /*05a0*/  SHF.R.S32.HI R10, RZ, 0x1f, R3 ;  /* 0x0000001fff0a7819 */ /* 0x000fe20000011403 */
[----:B------:R-:W-:Y:S01]  /*05b0*/  UISETP.NE.AND UP0, UPT, UR14, -0x1, UPT ;  /* 0xffffffff0e00788c */ /* 0x000fe2000bf05270 */
[----:B------:R-:W-:Y:S01]  /*05c0*/  BSSY B0, `(.L_x_713) ;  /* 0x0000040000007945 */ /* 0x000fe20003800000 */
[----:B------:R-:W-:Y:S01]  /*05d0*/  USHF.R.S32.HI UR10, URZ, 0x1f, UR12 ;  /* 0x0000001f3f0a7899 */ /* 0x000fe2000801140c */
[----:B------:R-:W-:Y:S01]  /*05e0*/  LEA.HI R10, R10, R3, RZ, 0x3 ;  /* 0x000000030a0a7211 */ /* 0x000fe200078f18ff */
[----:B------:R-:W-:Y:S01]  /*05f0*/  ULDC.64 UR6, c[0x0][0x298] ;  /* 0x0000a60000067ab9 */ /* 0x000fe20000000a00 */
[----:B------:R-:W-:Y:S01]  /*0600*/  UIADD3 UR15, -UR12, UR15, URZ ;  /* 0x0000000f0c0f7290 */ /* 0x000fe2000fffe13f */
[----:B------:R-:W-:Y:S01]  /*0610*/  IMAD.U32 R5, RZ, RZ, UR6 ;  /* 0x00000006ff057e24 */ /* 0x000fe2000f8e00ff */
[----:B------:R-:W-:Y:S01]  /*0620*/  LOP3.LUT R0, R10, 0xfffffff8, RZ, 0xc0, !PT ;  /* 0xfffffff80a007812 */ /* 0x000fe200078ec0ff */
[----:B------:R-:W-:Y:S01]  /*0630*/  UIMAD UR10, UR10, UR6, URZ ;  /* 0x000000060a0a72a4 */ /* 0x000fe2000f8e023f */
[----:B------:R-:W-:-:S02]  /*0640*/  SHF.R.S32.HI R10, RZ, 0x3, R10 ;  /* 0x00000003ff0a7819 */ /* 0x000fc4000001140a */
[----:B------:R-:W-:Y:S01]  /*0650*/  @!UP0 USHF.R.S32.HI UR11, URZ, 0x1f, UR9 ;  /* 0x0000001f3f0b8899 */ /* 0x000fe20008011409 */
[----:B------:R-:W-:Y:S01]  /*0660*/  IMAD.IADD R3, R3, 0x1, -R0 ;  /* 0x0000000103037824 */ /* 0x000fe200078e0a00 */
[----:B------:R-:W-:Y:S01]  /*0670*/  @!UP0 ULDC.64 UR4, c[0x0][0x290] ;  /* 0x0000a40000048ab9 */ /* 0x000fe20000000a00 */
[----:B------:R-:W-:Y:S01]  /*0680*/  @UP0 UIMAD.WIDE.U32 UR16, UR14, UR6, URZ ;  /* 0x000000060e1002a5 */ /* 0x000fe2000f8e003f */
[C---:B------:R-:W-:Y:S01]  /*0690*/  ISETP.GE.AND P1, PT, R10.reuse, UR15, PT ;  /* 0x0000000f0a007c0c */ /* 0x040fe2000bf26270 */
[C---:B------:R-:W-:Y:S01]  /*06a0*/  IMAD.SHL.U32 R18, R3.reuse, 0x8, RZ ;  /* 0x0000000803127824 */ /* 0x040fe200078e00ff */
[----:B------:R-:W-:Y:S01]  /*06b0*/  @!UP0 UIMAD UR11, UR11, UR4, URZ ;  /* 0x000000040b0b82a4 */ /* 0x000fe2000f8e023f */
[----:B------:R-:W-:Y:S01]  /*06c0*/  IADD3 R6, R10, 0x10, RZ ;  /* 0x000000100a067810 */ /* 0x000fe20007ffe0ff */
[----:B------:R-:W-:Y:S01]  /*06d0*/  @!UP0 UIMAD.WIDE.U32 UR18, UR9, UR4, URZ ;  /* 0x00000004091282a5 */ /* 0x000fe2000f8e003f */
[----:B------:R-:W-:Y:S01]  /*06e0*/  ISETP.NE.AND P6, PT, R3, RZ, PT ;  /* 0x000000ff0300720c */ /* 0x000fe20003fc5270 */
[----:B------:R-:W-:Y:S01]  /*06f0*/  UIMAD UR10, UR12, UR7, UR10 ;  /* 0x000000070c0a72a4 */ /* 0x000fe2000f8e020a */
[----:B------:R-:W-:Y:S01]  /*0700*/  SHF.R.S32.HI R19, RZ, 0x1f, R18 ;  /* 0x0000001fff137819 */ /* 0x000fe20000011412 */
[----:B------:R-:W-:Y:S01]  /*0710*/  @!UP0 UIMAD UR5, UR9, UR5, UR11 ;  /* 0x00000005090582a4 */ /* 0x000fe2000f8e020b */
[----:B------:R-:W-:Y:S01]  /*0720*/  SHF.R.S32.HI R2, RZ, 0x1f, R10 ;  /* 0x0000001fff027819 */ /* 0x000fe2000001140a */
[----:B------:R-:W-:Y:S01]  /*0730*/  @UP0 UIMAD UR14, UR14, UR7, UR17 ;  /* 0x000000070e0e02a4 */ /* 0x000fe2000f8e0211 */
[C---:B------:R-:W-:Y:S01]  /*0740*/  VIADD R9, R18.reuse, 0x40 ;  /* 0x0000004012097836 */ /* 0x040fe20000000000 */
[----:B------:R-:W-:Y:S01]  /*0750*/  @!UP0 UMOV UR16, UR18 ;  /* 0x0000001200108c82 */ /* 0x000fe20008000000 */
[----:B------:R-:W-:Y:S01]  /*0760*/  IMAD.WIDE.U32 R4, R5, UR12, R18 ;  /* 0x0000000c05047c25 */ /* 0x000fe2000f8e0012 */
[----:B------:R-:W-:Y:S01]  /*0770*/  @!UP0 UIADD3 UR14, UR19, UR5, URZ ;  /* 0x00000005130e8290 */ /* 0x000fe2000fffe03f */
[----:B------:R-:W-:-:S02]  /*0780*/  IADD3 R7, R18, 0xc0, RZ ;  /* 0x000000c012077810 */ /* 0x000fc40007ffe0ff */
[----:B------:R-:W-:Y:S01]  /*0790*/  IMAD.U32 R0, RZ, RZ, UR10 ;  /* 0x0000000aff007e24 */ /* 0x000fe2000f8e00ff */
[----:B------:R-:W-:Y:S01]  /*07a0*/  IADD3 R4, P0, R4, UR16, RZ ;  /* 0x0000001004047c10 */ /* 0x000fe2000ff1e0ff */
[----:B------:R-:W-:Y:S01]  /*07b0*/  USHF.R.S32.HI UR10, URZ, 0x1f, UR8 ;  /* 0x0000001f3f0a7899 */ /* 0x000fe20008011408 */
[----:B------:R-:W-:Y:S01]  /*07c0*/  VIADD R8, R18, 0x80 ;  /* 0x0000008012087836 */ /* 0x000fe20000000000 */
[----:B------:R-:W-:Y:S01]  /*07d0*/  ULDC.64 UR4, c[0x0][0x2a0] ;  /* 0x0000a80000047ab9 */ /* 0x000fe20000000a00 */
[----:B------:R-:W-:Y:S01]  /*07e0*/  IADD3.X R5, R5, UR14, R0, P0, !PT ;  /* 0x0000000e05057c10 */ /* 0x000fe200087fe400 */
[----:B------:R-:W-:Y:S01]  /*07f0*/  UIMAD UR10, UR10, UR4, URZ ;  /* 0x000000040a0a72a4 */ /* 0x000fe2000f8e023f */
[----:B------:R-:W-:Y:S01]  /*0800*/  IMAD.U32 R12, RZ, RZ, UR4 ;  /* 0x00000004ff0c7e24 */ /* 0x000fe2000f8e00ff */
[----:B------:R-:W-:Y:S01]  /*0810*/  ISETP.GE.AND P0, PT, R6, UR15, PT ;  /* 0x0000000f06007c0c */ /* 0x000fe2000bf06270 */
[----:B------:R-:W-:Y:S01]  /*0820*/  ULDC UR4, c[0x0][0x270] ;  /* 0x00009c0000047ab9 */ /* 0x000fe20000000800 */
[----:B------:R-:W-:Y:S01]  /*0830*/  UIMAD UR5, UR8, UR5, UR10 ;  /* 0x00000005080572a4 */ /* 0x000fe2000f8e020a */
[----:B------:R-:W-:Y:S01]  /*0840*/  IMAD.WIDE.U32 R12, R12, UR8, R4 ;  /* 0x000000080c0c7c25 */ /* 0x000fe2000f8e0004 */
[----:B------:R-:W-:-:S03]  /*0850*/  UIMAD UR8, UR9, UR4, UR8 ;  /* 0x00000004090872a4 */ /* 0x000fc6000f8e0208 */
[----:B------:R-:W-:Y:S01]  /*0860*/  ULDC UR4, c[0x0][0x2c4] ;  /* 0x0000b10000047ab9 */ /* 0x000fe20000000800 */
[----:B------:R-:W-:Y:S01]  /*0870*/  VIADD R17, R13, UR5 ;  /* 0x000000050d117c36 */ /* 0x000fe20008000000 */
[----:B------:R-:W-:Y:S01]  /*0880*/  UIMAD UR12, UR8, UR4, UR12 ;  /* 0x00000004080c72a4 */ /* 0x000fe2000f8e020c */
[----:B------:R-:W-:Y:S01]  /*0890*/  VIADD R5, R10, 0x20 ;  /* 0x000000200a057836 */ /* 0x000fe20000000000 */
[----:B------:R-:W-:Y:S10]  /*08a0*/  @P1 BRA `(.L_x_714) ;  /* 0x0000000000441947 */ /* 0x000ff40003800000 */
[----:B------:R-:W-:Y:S01]  /*08b0*/  IMAD R3, R2, UR6, RZ ;  /* 0x0000000602037c24 */ /* 0x000fe2000f8e02ff */
[----:B------:R-:W-:Y:S01]  /*08c0*/  ULDC UR8, c[0x0][0x2d0] ;  /* 0x0000b40000087ab9 */ /* 0x000fe20000000800 */
[----:B------:R-:W-:Y:S01]  /*08d0*/  IMAD.MOV.U32 R16, RZ, RZ, R12 ;  /* 0x000000ffff107224 */ /* 0x000fe200078e000c */
[----:B------:R-:W-:Y:S01]  /*08e0*/  ISETP.GE.AND P5, PT, R18, UR8, PT ;  /* 0x0000000812007c0c */ /* 0x000fe2000bfa6270 */
[C---:B------:R-:W-:Y:S01]  /*08f0*/  IMAD R0, R10.reuse, UR7, R3 ;  /* 0x000000070a007c24 */ /* 0x040fe2000f8e0203 */
[----:B------:R-:W-:Y:S01]  /*0900*/  ISETP.GE.AND P4, PT, R9, UR8, PT ;  /* 0x0000000809007c0c */ /* 0x000fe2000bf86270 */
[----:B------:R-:W-:Y:S01]  /*0910*/  IMAD.WIDE.U32 R14, R10, UR6, R16 ;  /* 0x000000060a0e7c25 */ /* 0x000fe2000f8e0010 */
[----:B------:R-:W-:Y:S01]  /*0920*/  ISETP.GE.AND P3, PT, R8, UR8, PT ;  /* 0x0000000808007c0c */ /* 0x000fe2000bf66270 */
[----:B------:R-:W-:Y:S01]  /*0930*/  ULDC.64 UR4, c[0x0][0x280] ;  /* 0x0000a00000047ab9 */ /* 0x000fe20000000a00 */
[----:B------:R-:W-:Y:S01]  /*0940*/  ISETP.GE.AND P2, PT, R7, UR8, PT ;  /* 0x0000000807007c0c */ /* 0x000fe2000bf46270 */
[----:B------:R-:W-:Y:S01]  /*0950*/  IMAD.IADD R0, R15, 0x1, R0 ;  /* 0x000000010f007824 */ /* 0x000fe200078e0200 */
[----:B------:R-:W-:-:S04]  /*0960*/  LEA R20, P1, R14, UR4, 0x1 ;  /* 0x000000040e147c11 */ /* 0x000fc8000f8208ff */
[----:B------:R-:W-:-:S05]  /*0970*/  LEA.HI.X R21, R14, UR5, R0, 0x1, P1 ;  /* 0x000000050e157c11 */ /* 0x000fca00088f0c00 */
[----:B------:R1:W-:Y:S04]  /*0980*/  @!P5 STG.E.128 desc[UR20][R20.64], RZ ;  /* 0x000000ff1400d986 */ /* 0x0003e8000c101d14 */
[----:B------:R1:W-:Y:S04]  /*0990*/  @!P4 STG.E.128 desc[UR20][R20.64+0x80], RZ ;  /* 0x000080ff1400c986 */ /* 0x0003e8000c101d14 */
[----:B------:R1:W-:Y:S04]  /*09a0*/  @!P3 STG.E.128 desc[UR20][R20.64+0x100], RZ ;  /* 0x000100ff1400b986 */ /* 0x0003e8000c101d14 */
[----:B------:R1:W-:Y:S02]  /*09b0*/  @!P2 STG.E.128 desc[UR20][R20.64+0x180], RZ ;  /* 0x000180ff1400a986 */ /* 0x0003e4000c101d14 */
.L_x_714:
[----:B------:R-:W-:Y:S05]  /*09c0*/  BSYNC B0 ;  /* 0x0000000000007941 */ /* 0x000fea0003800000 */
.L_x_713:
[----:B------:R-:W-:Y:S01]  /*09d0*/  BSSY B0, `(.L_x_715) ;  /* 0x0000018000007945 */ /* 0x000fe20003800000 */
[----:B------:R-:W-:Y:S02]  /*09e0*/  ISETP.GE.AND P1, PT, R5, UR15, PT ;  /* 0x0000000f05007c0c */ /* 0x000fe4000bf26270 */
[----:B------:R-:W-:Y:S01]  /*09f0*/  IADD3 R4, R10, 0x30, RZ ;  /* 0x000000300a047810 */ /* 0x000fe20007ffe0ff */
[----:B------:R-:W-:Y:S05]  /*0a00*/  @P0 BRA `(.L_x_716) ;  /* 0x0000000000500947 */ /* 0x000fea0003800000 */
[----:B------:R-:W-:Y:S01]  /*0a10*/  IADD3 R3, P0, R10, 0x10, RZ ;  /* 0x000000100a037810 */ /* 0x000fe20007f1e0ff */
[----:B------:R-:W-:Y:S01]  /*0a20*/  IMAD.MOV.U32 R14, RZ, RZ, R12 ;  /* 0x000000ffff0e7224 */ /* 0x000fe200078e000c */
[----:B------:R-:W-:Y:S01]  /*0a30*/  ULDC UR8, c[0x0][0x2d0] ;  /* 0x0000b40000087ab9 */ /* 0x000fe20000000800 */
[----:B------:R-:W-:Y:S01]  /*0a40*/  IMAD.MOV.U32 R15, RZ, RZ, R17 ;  /* 0x000000ffff0f7224 */ /* 0x000fe200078e0011 */
[----:B------:R-:W-:Y:S01]  /*0a50*/  ISETP.GE.AND P4, PT, R18, UR8, PT ;  /* 0x0000000812007c0c */ /* 0x000fe2000bf86270 */
[----:B------:R-:W-:Y:S01]  /*0a60*/  IMAD.X R0, RZ, RZ, R2, P0 ;  /* 0x000000ffff007224 */ /* 0x000fe200000e0602 */
[----:B------:R-:W-:Y:S01]  /*0a70*/  ISETP.GE.AND P3, PT, R9, UR8, PT ;  /* 0x0000000809007c0c */ /* 0x000fe2000bf66270 */
[----:B------:R-:W-:Y:S01]  /*0a80*/  IMAD.WIDE.U32 R14, R3, UR6, R14 ;  /* 0x00000006030e7c25 */ /* 0x000fe2000f8e000e */
[----:B------:R-:W-:Y:S01]  /*0a90*/  ISETP.GE.AND P2, PT, R8, UR8, PT ;  /* 0x0000000808007c0c */ /* 0x000fe2000bf46270 */
[----:B------:R-:W-:Y:S01]  /*0aa0*/  ULDC.64 UR4, c[0x0][0x280] ;  /* 0x0000a00000047ab9 */ /* 0x000fe20000000a00 */
[----:B------:R-:W-:Y:S01]  /*0ab0*/  ISETP.GE.AND P0, PT, R7, UR8, PT ;  /* 0x0000000807007c0c */ /* 0x000fe2000bf06270 */
[----:B------:R-:W-:Y:S01]  /*0ac0*/  IMAD R0, R0, UR6, RZ ;  /* 0x0000000600007c24 */ /* 0x000fe2000f8e02ff */
[----:B-1----:R-:W-:-:S03]  /*0ad0*/  LEA R20, P5, R14, UR4, 0x1 ;  /* 0x000000040e147c11 */ /* 0x002fc6000f8a08ff */
[----:B------:R-:W-:-:S04]  /*0ae0*/  IMAD R0, R3, UR7, R0 ;  /* 0x0000000703007c24 */ /* 0x000fc8000f8e0200 */
[----:B------:R-:W-:-:S05]  /*0af0*/  IMAD.IADD R0, R15, 0x1, R0 ;  /* 0x000000010f007824 */ /* 0x000fca00078e0200 */
[----:B------:R-:W-:-:S05]  /*0b00*/  LEA.HI.X R21, R14, UR5, R0, 0x1, P5 ;  /* 0x000000050e157c11 */ /* 0x000fca000a8f0c00 */
[----:B------:R2:W-:Y:S04]  /*0b10*/  @!P4 STG.E.128 desc[UR20][R20.64], RZ ;  /* 0x000000ff1400c986 */ /* 0x0005e8000c101d14 */
[----:B------:R2:W-:Y:S04]  /*0b20*/  @!P3 STG.E.128 desc[UR20][R20.64+0x80], RZ ;  /* 0x000080ff1400b986 */ /* 0x0005e8000c101d14 */
[----:B------:R2:W-:Y:S04]  /*0b30*/  @!P2 STG.E.128 desc[UR20][R20.64+0x100], RZ ;  /* 0x000100ff1400a986 */ /* 0x0005e8000c101d14 */
[----:B------:R2:W-:Y:S02]  /*0b40*/  @!P0 STG.E.128 desc[UR20][R20.64+0x180], RZ ;  /* 0x000180ff14008986 */ /* 0x0005e4000c101d14 */
.L_x_716:
[----:B------:R-:W-:Y:S05]  /*0b50*/  BSYNC B0 ;  /* 0x0000000000007941 */ /* 0x000fea0003800000 */
.L_x_715:
[----:B------:R-:W-:Y:S01]  /*0b60*/  BSSY B0, `(.L_x_717) ;  /* 0x0000017000007945 */ /* 0x000fe20003800000 */
[----:B------:R-:W-:-:S03]  /*0b70*/  ISETP.GE.AND P0, PT, R4, UR15, PT ;  /* 0x0000000f04007c0c */ /* 0x000fc6000bf06270 */
[----:B------:R-:W-:Y:S10]  /*0b80*/  @P1 BRA `(.L_x_718) ;  /* 0x0000000000501947 */ /* 0x000ff40003800000 */
        /* <DEDUP_REMOVED lines=12> */
[----:B-12---:R-:W-:-:S03]  /*0c50*/  LEA R20, P5, R14, UR4, 0x1 ;  /* 0x000000040e147c11 */ /* 0x006fc6000f8a08ff */
[----:B------:R-:W-:-:S04]  /*0c60*/  IMAD R0, R3, UR7, R0 ;  /* 0x0000000703007c24 */ /* 0x000fc8000f8e0200 */
[----:B------:R-:W-:-:S05]  /*0c70*/  IMAD.IADD R3, R15, 0x1, R0 ;  /* 0x000000010f037824 */ /* 0x000fca00078e0200 */
[----:B------:R-:W-:-:S05]  /*0c80*/  LEA.HI.X R21, R14, UR5, R3, 0x1, P5 ;  /* 0x000000050e157c11 */ /* 0x000fca000a8f0c03 */
[----:B------:R3:W-:Y:S04]  /*0c90*/  @!P4 STG.E.128 desc[UR20][R20.64], RZ ;  /* 0x000000ff1400c986 */ /* 0x0007e8000c101d14 */
[----:B------:R3:W-:Y:S04]  /*0ca0*/  @!P3 STG.E.128 desc[UR20][R20.64+0x80], RZ ;  /* 0x000080ff1400b986 */ /* 0x0007e8000c101d14 */
[----:B------:R3:W-:Y:S04]  /*0cb0*/  @!P2 STG.E.128 desc[UR20][R20.64+0x100], RZ ;  /* 0x000100ff1400a986 */ /* 0x0007e8000c101d14 */
[----:B------:R3:W-:Y:S02]  /*0cc0*/  @!P1 STG.E.128 desc[UR20][R20.64+0x180], RZ ;  /* 0x000180ff14009986 */ /* 0x0007e4000c101d14 */
.L_x_718:
[----:B------:R-:W-:Y:S05]  /*0cd0*/  BSYNC B0 ;  /* 0x0000000000007941 */ /* 0x000fea0003800000 */
.L_x_717:
[----:B------:R-:W-:Y:S01]  /*0ce0*/  BSSY B0, `(.L_x_719) ;  /* 0x0000016000007945 */ /* 0x000fe20003800000 */
[----:B------:R-:W-:-:S03]  /*0cf0*/  ISETP.GE.OR P5, PT, R6, UR15, P6 ;  /* 0x0000000f06007c0c */ /* 0x000fc6000b7a6670 */
[----:B------:R-:W-:Y:S10]  /*0d00*/  @P0 BRA `(.L_x_720) ;  /* 0x00000000004c0947 */ /* 0x000ff40003800000 */
[----:B------:R-:W-:Y:S01]  /*0d10*/  IADD3 R3, P0, R10, 0x30, RZ ;  /* 0x000000300a037810 */ /* 0x000fe20007f1e0ff */
[----:B------:R-:W-:Y:S01]  /*0d20*/  IMAD.MOV.U32 R13, RZ, RZ, R17 ;  /* 0x000000ffff0d7224 */ /* 0x000fe200078e0011 */
[----:B------:R-:W-:Y:S01]  /*0d30*/  ULDC UR8, c[0x0][0x2d0] ;  /* 0x0000b40000087ab9 */ /* 0x000fe20000000800 */
[----:B------:R-:W-:Y:S01]  /*0d40*/  ULDC.64 UR4, c[0x0][0x280] ;  /* 0x0000a00000047ab9 */ /* 0x000fe20000000a00 */
[----:B------:R-:W-:Y:S01]  /*0d50*/  ISETP.GE.AND P3, PT, R18, UR8, PT ;  /* 0x0000000812007c0c */ /* 0x000fe2000bf66270 */
[----:B------:R-:W-:Y:S01]  /*0d60*/  IMAD.X R0, RZ, RZ, R2, P0 ;  /* 0x000000ffff007224 */ /* 0x000fe200000e0602 */
[----:B------:R-:W-:Y:S01]  /*0d70*/  ISETP.GE.AND P2, PT, R9, UR8, PT ;  /* 0x0000000809007c0c */ /* 0x000fe2000bf46270 */
[----:B------:R-:W-:Y:S01]  /*0d80*/  IMAD.WIDE.U32 R12, R3, UR6, R12 ;  /* 0x00000006030c7c25 */ /* 0x000fe2000f8e000c */
[----:B------:R-:W-:Y:S02]  /*0d90*/  ISETP.GE.AND P1, PT, R8, UR8, PT ;  /* 0x0000000808007c0c */ /* 0x000fe4000bf26270 */
[----:B------:R-:W-:Y:S01]  /*0da0*/  ISETP.GE.AND P0, PT, R7, UR8, PT ;  /* 0x0000000807007c0c */ /* 0x000fe2000bf06270 */
[----:B------:R-:W-:Y:S01]  /*0db0*/  IMAD R0, R0, UR6, RZ ;  /* 0x0000000600007c24 */ /* 0x000fe2000f8e02ff */
[----:B------:R-:W-:-:S03]  /*0dc0*/  LEA R6, P4, R12, UR4, 0x1 ;  /* 0x000000040c067c11 */ /* 0x000fc6000f8808ff */
[----:B------:R-:W-:-:S04]  /*0dd0*/  IMAD R3, R3, UR7, R0 ;  /* 0x0000000703037c24 */ /* 0x000fc8000f8e0200 */
[----:B------:R-:W-:-:S05]  /*0de0*/  IMAD.IADD R3, R13, 0x1, R3 ;  /* 0x000000010d037824 */ /* 0x000fca00078e0203 */
[----:B------:R-:W-:-:S05]  /*0df0*/  LEA.HI.X R7, R12, UR5, R3, 0x1, P4 ;  /* 0x000000050c077c11 */ /* 0x000fca000a0f0c03 */
[----:B------:R4:W-:Y:S04]  /*0e00*/  @!P3 STG.E.128 desc[UR20][R6.64], RZ ;  /* 0x000000ff0600b986 */ /* 0x0009e8000c101d14 */
[----:B------:R4:W-:Y:S04]  /*0e10*/  @!P2 STG.E.128 desc[UR20][R6.64+0x80], RZ ;  /* 0x000080ff0600a986 */ /* 0x0009e8000c101d14 */
[----:B------:R4:W-:Y:S04]  /*0e20*/  @!P1 STG.E.128 desc[UR20][R6.64+0x100], RZ ;  /* 0x000100ff06009986 */ /* 0x0009e8000c101d14 */
[----:B------:R4:W-:Y:S02]  /*0e30*/  @!P0 STG.E.128 desc[UR20][R6.64+0x180], RZ ;  /* 0x000180ff06008986 */ /* 0x0009e4000c101d14 */
.L_x_720:
[----:B------:R-:W-:Y:S05]  /*0e40*/  BSYNC B0 ;  /* 0x0000000000007941 */ /* 0x000fea0003800000 */
.L_x_719:
[C---:B------:R-:W-:Y:S01]  /*0e50*/  ISETP.GE.OR P2, PT, R10.reuse, UR15, P6 ;  /* 0x0000000f0a007c0c */ /* 0x040fe2000b746670 */
[----:B------:R-:W-:Y:S01]  /*0e60*/  IMAD.U32 R3, RZ, RZ, UR12 ;  /* 0x0000000cff037e24 */ /* 0x000fe2000f8e00ff */
[----:B------:R-:W-:Y:S01]  /*0e70*/  ISETP.GE.OR P1, PT, R5, UR15, P6 ;  /* 0x0000000f05007c0c */ /* 0x000fe2000b726670 */
[----:B------:R-:W-:Y:S01]  /*0e80*/  ULDC.64 UR4, c[0x0][0x2b0] ;  /* 0x0000ac0000047ab9 */ /* 0x000fe20000000a00 */
[----:B------:R-:W-:Y:S02]  /*0e90*/  IADD3 R10, P0, R10, UR12, RZ ;  /* 0x0000000c0a0a7c10 */ /* 0x000fe4000ff1e0ff */
[----:B------:R-:W-:Y:S02]  /*0ea0*/  ISETP.GE.OR P6, PT, R4, UR15, P6 ;  /* 0x0000000f04007c0c */ /* 0x000fe4000b7c6670 */
[----:B------:R-:W-:Y:S01]  /*0eb0*/  LEA.HI.X.SX32 R3, R3, R2, 0x1, P0 ;  /* 0x0000000203037211 */ /* 0x000fe200000f0eff */
[----:B------:R-:W-:Y:S01]  /*0ec0*/  @!P5 IMAD.MOV.U32 R2, RZ, RZ, 0x7f800000 ;  /* 0x7f800000ff02d424 */ /* 0x000fe200078e00ff */
[----:B----4-:R-:W-:-:S04]  /*0ed0*/  LEA R6, P0, R10, UR4, 0x2 ;  /* 0x000000040a067c11 */ /* 0x010fc8000f8010ff */
[----:B------:R-:W-:Y:S01]  /*0ee0*/  LEA.HI.X R7, R10, UR5, R3, 0x2, P0 ;  /* 0x000000050a077c11 */ /* 0x000fe200080f1403 */
[----:B------:R-:W-:Y:S02]  /*0ef0*/  @!P2 IMAD.MOV.U32 R3, RZ, RZ, 0x7f800000 ;  /* 0x7f800000ff03a424 */ /* 0x000fe400078e00ff */
[----:B------:R-:W-:Y:S02]  /*0f00*/  @!P1 IMAD.MOV.U32 R0, RZ, RZ, 0x7f800000 ;  /* 0x7f800000ff009424 */ /* 0x000fe400078e00ff */
[----:B------:R4:W-:Y:S04]  /*0f10*/  @!P5 STG.E desc[UR20][R6.64+0x40], R2 ;  /* 0x000040020600d986 */ /* 0x0009e8000c101914 */
[----:B------:R4:W-:Y:S04]  /*0f20*/  @!P2 STG.E desc[UR20][R6.64], R3 ;  /* 0x000000030600a986 */ /* 0x0009e8000c101914 */
[----:B------:R4:W-:Y:S01]  /*0f30*/  @!P1 STG.E desc[UR20][R6.64+0x80], R0 ;  /* 0x0000800006009986 */ /* 0x0009e2000c101914 */
[----:B------:R-:W-:Y:S05]  /*0f40*/  @P6 EXIT ;  /* 0x000000000000694d */ /* 0x000fea0003800000 */
[----:B----4-:R-:W-:-:S05]  /*0f50*/  MOV R3, 0x7f800000 ;  /* 0x7f80000000037802 */ /* 0x010fca0000000f00 */
[----:B------:R-:W-:Y:S01]  /*0f60*/  STG.E desc[UR20][R6.64+0xc0], R3 ;  /* 0x0000c00306007986 */ /* 0x000fe2000c101914 */
[----:B------:R-:W-:Y:S05]  /*0f70*/  EXIT ;  /* 0x000000000000794d */ /* 0x000fea0003800000 */
.L_x_712:
        /* <DEDUP_REMOVED lines=8> */
[----:B------:R-:W-:-:S04]  /*1000*/  ULDC.64 UR4, c[0x0][0x370] ;  /* 0x0000dc0000047ab9 */ /* 0x000fc80000000a00 */
[----:B------:R-:W2:Y:S01]  /*1010*/  @P0 LDG.E R4, desc[UR20][R4.64] ;  /* 0x0000001404040981 */ /* 0x000ea2000c1e1900 */
[----:B------:R-:W-:Y:S01]  /*1020*/  ISETP.NE.U32.AND P1, PT, RZ, UR4, PT ;  /* 0x00000004ff007c0c */ /* 0x000fe2000bf25070 */
[----:B------:R-:W-:Y:S01]  /*1030*/  UMOV UR6, UR9 ;  /* 0x0000000900067c82 */ /* 0x000fe20008000000 */
[----:B------:R-:W-:Y:S02]  /*1040*/  CS2R R242, SRZ ;  /* 0x0000000000f27805 */ /* 0x000fe4000001ff00 */
[----:B------:R-:W-:Y:S02]  /*1050*/  ISETP.NE.AND.EX P1, PT, RZ, UR5, PT, P1 ;  /* 0x00000005ff007c0c */ /* 0x000fe4000bf25310 */
[----:B--2---:R-:W-:Y:S02]  /*1060*/  @P0 R2UR UR6, R4 ;  /* 0x00000000040602ca */ /* 0x004fe400000e0000 */
[----:B------:R-:W-:-:S09]  /*1070*/  PLOP3.LUT P0, PT, PT, PT, PT, 0x8, 0x0 ;  /* 0x000000000000781c */ /* 0x000fd20003f0e170 */
[----:B------:R-:W-:Y:S05]  /*1080*/  @!P1 BRA `(.L_x_721) ;  /* 0x00000000002c9947 */ /* 0x000fea0003800000 */
[----:B------:R-:W1:Y:S01]  /*1090*/  LDC.64 R4, c[0x0][0x378] ;  /* 0x0000de00ff047b82 */ /* 0x000e620000000a00 */
[----:B------:R-:W-:-:S06]  /*10a0*/  USHF.R.S32.HI UR10, URZ, 0x1f, UR9 ;  /* 0x0000001f3f0a7899 */ /* 0x000fcc0008011409 */
[C---:B-1----:R-:W-:Y:S02]  /*10b0*/  IMAD R0, R4.reuse, UR10, RZ ;  /* 0x0000000a04007c24 */ /* 0x042fe4000f8e02ff */
[----:B------:R-:W-:-:S04]  /*10c0*/  IMAD.WIDE.U32 R6, R4, UR9, RZ ;  /* 0x0000000904067c25 */ /* 0x000fc8000f8e00ff */
[----:B------:R-:W-:Y:S01]  /*10d0*/  IMAD R5, R5, UR9, R0 ;  /* 0x0000000905057c24 */ /* 0x000fe2000f8e0200 */
[----:B------:R-:W-:-:S03]  /*10e0*/  LEA R242, P1, R6, UR4, 0x2 ;  /* 0x0000000406f27c11 */ /* 0x000fc6000f8210ff */
[----:B------:R-:W-:Y:S01]  /*10f0*/  IMAD.IADD R5, R7, 0x1, R5 ;  /* 0x0000000107057824 */ /* 0x000fe200078e0205 */
[----:B------:R-:W-:-:S04]  /*1100*/  ISETP.NE.U32.AND P0, PT, R242, RZ, PT ;  /* 0x000000fff200720c */ /* 0x000fc80003f05070 */
[----:B------:R-:W-:-:S04]  /*1110*/  SHF.L.U64.HI R5, R6, 0x2, R5 ;  /* 0x0000000206057819 */ /* 0x000fc80000010205 */
[----:B------:R-:W-:-:S04]  /*1120*/  IADD3.X R243, R5, UR5, RZ, P1, !PT ;  /* 0x0000000505f37c10 */ /* 0x000fc80008ffe4ff */
[----:B------:R-:W-:-:S13]  /*1130*/  ISETP.NE.AND.EX P0, PT, R243, RZ, PT, P0 ;  /* 0x000000fff300720c */ /* 0x000fda0003f05300 */
.L_x_721:
[----:B------:R-:W-:Y:S05]  /*1140*/  @!P0 BRA `(.L_x_722) ;  /* 0x00000004005c8947 */ /* 0x000fea0003800000 */
[----:B------:R-:W1:Y:S01]  /*1150*/  LDC R15, c[0x0][0x380] ;  /* 0x0000e000ff0f7b82 */ /* 0x000e620000000800 */
[----:B------:R-:W-:Y:S01]  /*1160*/  ULEA UR7, UR19, 0xffffffc0, 0x6 ;  /* 0xffffffc013077891 */ /* 0x000fe2000f8e303f */
[----:B------:R-:W-:Y:S01]  /*1170*/  ULDC.64 UR4, c[0x0][0x230] ;  /* 0x00008c0000047ab9 */ /* 0x000fe20000000a00 */
[----:B------:R-:W-:-:S04]  /*1180*/  ULDC.64 UR10, c[0x0][0x248] ;  /* 0x00009200000a7ab9 */ /* 0x000fc80000000a00 */
[----:B------:R-:W-:-:S04]  /*1190*/  MOV R0, UR7 ;  /* 0x0000000700007c02 */ /* 0x000fc80008000f00 */
[----:B------:R-:W-:Y:S02]  /*11a0*/  IABS R0, R0 ;  /* 0x0000000000007213 */ /* 0x000fe40000000000 */
[----:B-1----:R-:W-:-:S04]  /*11b0*/  IABS R4, R15 ;  /* 0x0000000f00047213 */ /* 0x002fc80000000000 */
[----:B------:R-:W1:Y:S08]  /*11c0*/  I2F.RP R8, R4 ;  /* 0x0000000400087306 */ /* 0x000e700000209400 */
[----:B-1----:R-:W1:Y:S02]  /*11d0*/  MUFU.RCP R6, R8 ;  /* 0x0000000800067308 */ /* 0x002e640000001000 */
[----:B-1----:R-:W-:-:S06]  /*11e0*/  VIADD R6, R6, 0xffffffe ;  /* 0x0ffffffe06067836 */ /* 0x002fcc0000000000 */
[----:B------:R-:W1:Y:S02]  /*11f0*/  F2I.FTZ.U32.TRUNC.NTZ R7, R6 ;  /* 0x0000000600077305 */ /* 0x000e64000021f000 */
[----:B-1----:R-:W-:Y:S02]  /*1200*/  IMAD.MOV R5, RZ, RZ, -R7 ;  /* 0x000000ffff057224 */ /* 0x002fe400078e0a07 */
[----:B------:R-:W-:Y:S02]  /*1210*/  IMAD.MOV.U32 R6, RZ, RZ, RZ ;  /* 0x000000ffff067224 */ /* 0x000fe400078e00ff */
[----:B------:R-:W-:-:S04]  /*1220*/  IMAD R2, R5, R4, RZ ;  /* 0x0000000405027224 */ /* 0x000fc800078e02ff */
[----:B------:R-:W-:-:S06]  /*1230*/  IMAD.HI.U32 R7, R7, R2, R6 ;  /* 0x0000000207077227 */ /* 0x000fcc00078e0006 */
[----:B------:R-:W-:-:S05]  /*1240*/  IMAD.HI.U32 R7, R7, R0, RZ ;  /* 0x0000000007077227 */ /* 0x000fca00078e00ff */
[----:B------:R-:W-:-:S05]  /*1250*/  IADD3 R5, -R7, RZ, RZ ;  /* 0x000000ff07057210 */ /* 0x000fca0007ffe1ff */
[----:B------:R-:W-:Y:S01]  /*1260*/  IMAD R5, R4, R5, R0 ;  /* 0x0000000504057224 */ /* 0x000fe200078e0200 */
[----:B------:R-:W-:-:S04]  /*1270*/  LOP3.LUT R0, R15, UR7, RZ, 0x3c, !PT ;  /* 0x000000070f007c12 */ /* 0x000fc8000f8e3cff */
[----:B------:R-:W-:Y:S02]  /*1280*/  ISETP.GT.U32.AND P2, PT, R4, R5, PT ;  /* 0x000000050400720c */ /* 0x000fe40003f44070 */
[----:B------:R-:W-:Y:S02]  /*1290*/  ISETP.GE.AND P1, PT, R0, RZ, PT ;  /* 0x000000ff0000720c */ /* 0x000fe40003f26270 */
[----:B------:R-:W1:Y:S09]  /*12a0*/  LDC R0, c[0x0][0x278] ;  /* 0x00009e00ff007b82 */ /* 0x000e720000000800 */
[----:B------:R-:W-:Y:S01]  /*12b0*/  @!P2 IMAD.IADD R5, R5, 0x1, -R4 ;  /* 0x000000010505a824 */ /* 0x000fe200078e0a04 */
[----:B------:R-:W-:-:S02]  /*12c0*/  @!P2 IADD3 R7, R7, 0x1, RZ ;  /* 0x000000010707a810 */ /* 0x000fc40007ffe0ff */
[----:B------:R-:W-:Y:S02]  /*12d0*/  ISETP.NE.AND P2, PT, R15, RZ, PT ;  /* 0x000000ff0f00720c */ /* 0x000fe40003f45270 */
[----:B------:R-:W-:-:S13]  /*12e0*/  ISETP.GE.U32.AND P3, PT, R5, R4, PT ;  /* 0x000000040500720c */ /* 0x000fda0003f66070 */
[----:B------:R-:W-:-:S05]  /*12f0*/  @P3 VIADD R7, R7, 0x1 ;  /* 0x0000000107073836 */ /* 0x000fca0000000000 */
[----:B------:R-:W-:Y:S02]  /*1300*/  @!P1 IADD3 R7, -R7, RZ, RZ ;  /* 0x000000ff07079210 */ /* 0x000fe40007ffe1ff */
[----:B------:R-:W-:-:S05]  /*1310*/  @!P2 LOP3.LUT R7, RZ, R15, RZ, 0x33, !PT ;  /* 0x0000000fff07a212 */ /* 0x000fca00078e33ff */
[----:B------:R-:W-:-:S05]  /*1320*/  IMAD.WIDE R12, R7, 0x4, R242 ;  /* 0x00000004070c7825 */ /* 0x000fca00078e02f2 */
[----:B------:R-:W2:Y:S01]  /*1330*/  LDG.E R4, desc[UR20][R12.64] ;  /* 0x000000140c047981 */ /* 0x000ea2000c1e1900 */
[----:B-1----:R-:W-:Y:S01]  /*1340*/  IABS R6, R0 ;  /* 0x0000000000067213 */ /* 0x002fe20000000000 */
[----:B------:R-:W-:Y:S01]  /*1350*/  IMAD.MOV.U32 R8, RZ, RZ, RZ ;  /* 0x000000ffff087224 */ /* 0x000fe200078e00ff */
[----:B------:R-:W1:Y:S02]  /*1360*/  S2R R2, SR_CTAID.Z ;  /* 0x0000000000027919 */ /* 0x000e640000002700 */
[----:B------:R-:W3:Y:S08]  /*1370*/  I2F.RP R10, R6 ;  /* 0x00000006000a7306 */ /* 0x000ef00000209400 */
[----:B---3--:R-:W3:Y:S01]  /*1380*/  MUFU.RCP R9, R10 ;  /* 0x0000000a00097308 */ /* 0x008ee20000001000 */
[----:B-1----:R-:W-:Y:S01]  /*1390*/  IABS R2, R2 ;  /* 0x0000000200027213 */ /* 0x002fe20000000000 */
[----:B---3--:R-:W-:-:S06]  /*13a0*/  VIADD R9, R9, 0xffffffe ;  /* 0x0ffffffe09097836 */ /* 0x008fcc0000000000 */
[----:B------:R-:W1:Y:S02]  /*13b0*/  F2I.FTZ.U32.TRUNC.NTZ R9, R9 ;  /* 0x0000000900097305 */ /* 0x000e64000021f000 */
[----:B-1----:R-:W-:-:S05]  /*13c0*/  IADD3 R5, RZ, -R9, RZ ;  /* 0x80000009ff057210 */ /* 0x002fca0007ffe0ff */
[----:B------:R-:W-:-:S04]  /*13d0*/  IMAD R5, R5, R6, RZ ;  /* 0x0000000605057224 */ /* 0x000fc800078e02ff */
[----:B------:R-:W-:Y:S01]  /*13e0*/  IMAD.HI.U32 R5, R9, R5, R8 ;  /* 0x0000000509057227 */ /* 0x000fe200078e0008 */
[----:B------:R-:W-:-:S05]  /*13f0*/  MOV R8, R2 ;  /* 0x0000000200087202 */ /* 0x000fca0000000f00 */
[----:B------:R-:W-:-:S04]  /*1400*/  IMAD.HI.U32 R2, R5, R8, RZ ;  /* 0x0000000805027227 */ /* 0x000fc800078e00ff */
[----:B------:R-:W-:-:S04]  /*1410*/  IMAD.MOV R5, RZ, RZ, -R2 ;  /* 0x000000ffff057224 */ /* 0x000fc800078e0a02 */
[----:B------:R-:W-:-:S05]  /*1420*/  IMAD R5, R6, R5, R8 ;  /* 0x0000000506057224 */ /* 0x000fca00078e0208 */
[----:B------:R-:W-:-:S13]  /*1430*/  ISETP.GT.U32.AND P2, PT, R6, R5, PT ;  /* 0x000000050600720c */ /* 0x000fda0003f44070 */
[-C--:B------:R-:W-:Y:S02]  /*1440*/  @!P2 IADD3 R5, R5, -R6.reuse, RZ ;  /* 0x800000060505a210 */ /* 0x080fe40007ffe0ff */
[----:B------:R-:W-:Y:S02]  /*1450*/  @!P2 IADD3 R2, R2, 0x1, RZ ;  /* 0x000000010202a810 */ /* 0x000fe40007ffe0ff */
[----:B------:R-:W-:Y:S01]  /*1460*/  ISETP.GE.U32.AND P3, PT, R5, R6, PT ;  /* 0x000000060500720c */ /* 0x000fe20003f66070 */
[----:B------:R-:W-:Y:S01]  /*1470*/  IMAD.MOV R6, RZ, RZ, -R7 ;  /* 0x000000ffff067224 */ /* 0x000fe200078e0a07 */
[----:B------:R-:W-:-:S03]  /*1480*/  ISETP.NE.AND P2, PT, R0, RZ, PT ;  /* 0x000000ff0000720c */ /* 0x000fc60003f45270 */
[----:B------:R-:W-:-:S05]  /*1490*/  IMAD R15, R15, R6, UR7 ;  /* 0x000000070f0f7e24 */ /* 0x000fca000f8e0206 */
[----:B------:R-:W-:-:S03]  /*14a0*/  SHF.R.S32.HI R31, RZ, 0x1f, R15 ;  /* 0x0000001fff1f7819 */ /* 0x000fc6000001140f */
[----:B------:R-:W-:Y:S01]  /*14b0*/  @P3 VIADD R2, R2, 0x1 ;  /* 0x0000000102023836 */ /* 0x000fe20000000000 */
[----:B--2---:R-:W-:Y:S02]  /*14c0*/  R2UR UR16, R4 ;  /* 0x00000000041072ca */ /* 0x004fe400000e0000 */
[----:B------:R-:W-:-:S04]  /*14d0*/  LOP3.LUT R4, R0, UR8, RZ, 0x3c, !PT ;  /* 0x0000000800047c12 */ /* 0x000fc8000f8e3cff */
[----:B------:R-:W-:Y:S01]  /*14e0*/  ISETP.GE.AND P1, PT, R4, RZ, PT ;  /* 0x000000ff0400720c */ /* 0x000fe20003f26270 */
[----:B------:R-:W-:-:S06]  /*14f0*/  IMAD R4, R31, UR10, RZ ;  /* 0x0000000a1f047c24 */ /* 0x000fcc000f8e02ff */
[----:B------:R-:W-:Y:S02]  /*1500*/  USHF.R.S32.HI UR13, URZ, 0x1f, UR16 ;  /* 0x0000001f3f0d7899 */ /* 0x000fe40008011410 */
[----:B------:R-:W-:Y:S02]  /*1510*/  UIMAD.WIDE.U32 UR24, UR16, UR4, URZ ;  /* 0x00000004101872a5 */ /* 0x000fe4000f8e003f */
[----:B------:R-:W-:Y:S02]  /*1520*/  UIMAD UR6, UR13, UR4, URZ ;  /* 0x000000040d0672a4 */ /* 0x000fe4000f8e023f */
[----:B------:R-:W-:Y:S02]  /*1530*/  @!P1 IADD3 R2, -R2, RZ, RZ ;  /* 0x000000ff02029210 */ /* 0x000fe40007ffe1ff */
[----:B------:R-:W-:Y:S01]  /*1540*/  UIMAD UR4, UR16, UR5, UR6 ;  /* 0x00000005100472a4 */ /* 0x000fe2000f8e0206 */
[----:B------:R-:W-:Y:S01]  /*1550*/  MOV R7, UR25 ;  /* 0x0000001900077c02 */ /* 0x000fe20008000f00 */
[----:B------:R-:W-:Y:S01]  /*1560*/  IMAD.U32 R6, RZ, RZ, UR24 ;  /* 0x00000018ff067e24 */ /* 0x000fe2000f8e00ff */
[----:B------:R-:W-:Y:S01]  /*1570*/  @!P2 LOP3.LUT R2, RZ, R0, RZ, 0x33, !PT ;  /* 0x00000000ff02a212 */ /* 0x000fe200078e33ff */
[----:B------:R-:W-:Y:S01]  /*1580*/  UIADD3 UR4, UR25, UR4, URZ ;  /* 0x0000000419047290 */ /* 0x000fe2000fffe03f */
[----:B------:R-:W-:Y:S01]  /*1590*/  IMAD R0, R15, UR11, R4 ;  /* 0x0000000b0f007c24 */ /* 0x000fe2000f8e0204 */
[----:B------:R-:W-:Y:S01]  /*15a0*/  ULDC.64 UR6, c[0x0][0x260] ;  /* 0x0000980000067ab9 */ /* 0x000fe20000000a00 */
[--C-:B------:R-:W-:Y:S01]  /*15b0*/  SHF.R.S32.HI R21, RZ, 0x1f, R2.reuse ;  /* 0x0000001fff157819 */ /* 0x100fe20000011402 */
[----:B------:R-:W-:-:S02]  /*15c0*/  IMAD.MOV.U32 R18, RZ, RZ, R2 ;  /* 0x000000ffff127224 */ /* 0x000fc400078e0002 */
[----:B------:R-:W-:Y:S01]  /*15d0*/  IMAD.U32 R7, RZ, RZ, UR4 ;  /* 0x00000004ff077e24 */ /* 0x000fe2000f8e00ff */
[----:B------:R-:W-:Y:S02]  /*15e0*/  ULDC.64 UR4, c[0x0][0x238] ;  /* 0x00008e0000047ab9 */ /* 0x000fe40000000a00 */
[----:B------:R-:W-:Y:S01]  /*15f0*/  UIMAD UR13, UR13, UR4, URZ ;  /* 0x000000040d0d72a4 */ /* 0x000fe2000f8e023f */
[----:B------:R-:W-:Y:S01]  /*1600*/  IMAD.WIDE.U32 R4, R15, UR10, R6 ;  /* 0x0000000a0f047c25 */ /* 0x000fe2000f8e0006 */
[----:B------:R-:W-:Y:S02]  /*1610*/  UIMAD.WIDE.U32 UR24, UR16, UR4, URZ ;  /* 0x00000004101872a5 */ /* 0x000fe4000f8e003f */
[----:B------:R-:W-:Y:S01]  /*1620*/  UIMAD UR13, UR16, UR5, UR13 ;  /* 0x00000005100d72a4 */ /* 0x000fe2000f8e020d */
[----:B------:R-:W-:Y:S01]  /*1630*/  IMAD.MOV.U32 R6, RZ, RZ, R4 ;  /* 0x000000ffff067224 */ /* 0x000fe200078e0004 */
[----:B------:R-:W-:Y:S01]  /*1640*/  IADD3 R7, R5, R0, RZ ;  /* 0x0000000005077210 */ /* 0x000fe20007ffe0ff */
[----:B------:R-:W-:Y:S01]  /*1650*/  IMAD R5, R21, UR6, RZ ;  /* 0x0000000615057c24 */ /* 0x000fe2000f8e02ff */
[----:B------:R-:W-:Y:S01]  /*1660*/  UIADD3 UR13, UR25, UR13, URZ ;  /* 0x0000000d190d7290 */ /* 0x000fe2000fffe03f */
[----:B------:R-:W-:-:S02]  /*1670*/  UMOV UR16, UR24 ;  /* 0x0000001800107c82 */ /* 0x000fc40008000000 */
[C---:B------:R-:W-:Y:S02]  /*1680*/  IMAD R5, R2.reuse, UR7, R5 ;  /* 0x0000000702057c24 */ /* 0x040fe4000f8e0205 */
[----:B------:R-:W-:-:S05]  /*1690*/  IMAD.WIDE.U32 R34, R2, UR6, R6 ;  /* 0x0000000602227c25 */ /* 0x000fca000f8e0006 */
[----:B------:R-:W-:Y:S01]  /*16a0*/  IADD3 R5, R35, R5, RZ ;  /* 0x0000000523057210 */ /* 0x000fe20007ffe0ff */
[----:B------:R-:W-:Y:S06]  /*16b0*/  BRA `(.L_x_723) ;  /* 0x0000000400507947 */ /* 0x000fec0003800000 */
.L_x_722:
[----:B------:R-:W1:Y:S01]  /*16c0*/  LDC R0, c[0x0][0x278] ;  /* 0x00009e00ff007b82 */ /* 0x000e620000000800 */
[----:B------:R-:W2:Y:S01]  /*16d0*/  S2R R2, SR_CTAID.Z ;  /* 0x0000000000027919 */ /* 0x000ea20000002700 */
[----:B------:R-:W-:Y:S02]  /*16e0*/  UISETP.NE.AND UP0, UPT, UR13, -0x1, UPT ;  /* 0xffffffff0d00788c */ /* 0x000fe4000bf05270 */
[----:B------:R-:W-:-:S04]  /*16f0*/  ULEA UR16, UR19, 0xffffffc0, 0x6 ;  /* 0xffffffc013107891 */ /* 0x000fc8000f8e303f */
[----:B------:R-:W-:Y:S01]  /*1700*/  PLOP3.LUT P1, PT, PT, PT, UP0, 0x80, 0x0 ;  /* 0x000000000000781c */ /* 0x000fe20003f2f008 */
[----:B------:R-:W-:-:S04]  /*1710*/  USHF.R.S32.HI UR17, URZ, 0x1f, UR16 ;  /* 0x0000001f3f117899 */ /* 0x000fc80008011410 */
[----:B------:R-:W-:Y:S01]  /*1720*/  @UP0 UIADD3 UR5, UR7, UR13, URZ ;  /* 0x0000000d07050290 */ /* 0x000fe2000fffe03f */
[----:B------:R-:W-:-:S03]  /*1730*/  @UP0 ULDC.64 UR10, c[0x0][0x248] ;  /* 0x00009200000a0ab9 */ /* 0x000fc60000000a00 */
[----:B------:R-:W-:Y:S02]  /*1740*/  @UP0 UIMAD.WIDE.U32 UR24, UR5, UR10, URZ ;  /* 0x0000000a051802a5 */ /* 0x000fe4000f8e003f */
[----:B------:R-:W-:-:S04]  /*1750*/  @UP0 UIMAD UR5, UR5, UR11, URZ ;  /* 0x0000000b050502a4 */ /* 0x000fc8000f8e023f */
[----:B------:R-:W-:Y:S01]  /*1760*/  @UP0 UIADD3 UR5, UR25, UR5, URZ ;  /* 0x0000000519050290 */ /* 0x000fe2000fffe03f */
[----:B-1----:R-:W-:Y:S01]  /*1770*/  IABS R7, R0 ;  /* 0x0000000000077213 */ /* 0x002fe20000000000 */
[----:B------:R-:W-:Y:S01]  /*1780*/  @UP0 UMOV UR18, UR24 ;  /* 0x0000001800120c82 */ /* 0x000fe20008000000 */
[----:B------:R-:W-:Y:S02]  /*1790*/  ISETP.NE.AND P2, PT, R0, RZ, PT ;  /* 0x000000ff0000720c */ /* 0x000fe40003f45270 */
[----:B------:R-:W1:Y:S01]  /*17a0*/  I2F.RP R5, R7 ;  /* 0x0000000700057306 */ /* 0x000e620000209400 */
[----:B--2---:R-:W-:-:S07]  /*17b0*/  IABS R2, R2 ;  /* 0x0000000200027213 */ /* 0x004fce0000000000 */
[----:B-1----:R-:W1:Y:S02]  /*17c0*/  MUFU.RCP R8, R5 ;  /* 0x0000000500087308 */ /* 0x002e640000001000 */
[----:B-1----:R-:W-:-:S06]  /*17d0*/  VIADD R8, R8, 0xffffffe ;  /* 0x0ffffffe08087836 */ /* 0x002fcc0000000000 */
[----:B------:R-:W1:Y:S02]  /*17e0*/  F2I.FTZ.U32.TRUNC.NTZ R9, R8 ;  /* 0x0000000800097305 */ /* 0x000e64000021f000 */
[----:B-1----:R-:W-:Y:S01]  /*17f0*/  IMAD.MOV R4, RZ, RZ, -R9 ;  /* 0x000000ffff047224 */ /* 0x002fe200078e0a09 */
[----:B------:R-:W-:-:S03]  /*1800*/  MOV R8, RZ ;  /* 0x000000ff00087202 */ /* 0x000fc60000000f00 */
[----:B------:R-:W-:-:S04]  /*1810*/  IMAD R4, R4, R7, RZ ;  /* 0x0000000704047224 */ /* 0x000fc800078e02ff */
[----:B------:R-:W-:Y:S02]  /*1820*/  IMAD.HI.U32 R9, R9, R4, R8 ;  /* 0x0000000409097227 */ /* 0x000fe400078e0008 */
[----:B------:R-:W1:Y:S04]  /*1830*/  LDC.64 R4, c[0x0][0x260] ;  /* 0x00009800ff047b82 */ /* 0x000e680000000a00 */
[----:B------:R-:W-:-:S04]  /*1840*/  IMAD.HI.U32 R18, R9, R2, RZ ;  /* 0x0000000209127227 */ /* 0x000fc800078e00ff */
[----:B------:R-:W-:-:S04]  /*1850*/  IMAD.MOV R6, RZ, RZ, -R18 ;  /* 0x000000ffff067224 */ /* 0x000fc800078e0a12 */
[----:B------:R-:W-:Y:S01]  /*1860*/  IMAD R6, R7, R6, R2 ;  /* 0x0000000607067224 */ /* 0x000fe200078e0202 */
[----:B------:R-:W-:-:S04]  /*1870*/  LOP3.LUT R2, R0, UR8, RZ, 0x3c, !PT ;  /* 0x0000000800027c12 */ /* 0x000fc8000f8e3cff */
[----:B------:R-:W-:Y:S02]  /*1880*/  ISETP.GT.U32.AND P5, PT, R7, R6, PT ;  /* 0x000000060700720c */ /* 0x000fe40003fa4070 */
[----:B------:R-:W-:-:S11]  /*1890*/  ISETP.GE.AND P3, PT, R2, RZ, PT ;  /* 0x000000ff0200720c */ /* 0x000fd60003f66270 */
[----:B------:R-:W-:Y:S01]  /*18a0*/  @!P5 IADD3 R6, R6, -R7, RZ ;  /* 0x800000070606d210 */ /* 0x000fe20007ffe0ff */
[----:B------:R-:W-:-:S03]  /*18b0*/  @!P5 VIADD R18, R18, 0x1 ;  /* 0x000000011212d836 */ /* 0x000fc60000000000 */
[----:B------:R-:W-:-:S13]  /*18c0*/  ISETP.GE.U32.AND P4, PT, R6, R7, PT ;  /* 0x000000070600720c */ /* 0x000fda0003f86070 */
[----:B------:R-:W-:Y:S01]  /*18d0*/  @P4 IADD3 R18, R18, 0x1, RZ ;  /* 0x0000000112124810 */ /* 0x000fe20007ffe0ff */
[----:B-1----:R-:W-:Y:S06]  /*18e0*/  @P1 BRA `(.L_x_724) ;  /* 0x0000000000341947 */ /* 0x002fec0003800000 */
[----:B------:R-:W-:Y:S01]  /*18f0*/  USHF.R.S32.HI UR18, URZ, 0x1f, UR7 ;  /* 0x0000001f3f127899 */ /* 0x000fe20008011407 */
[----:B------:R-:W-:Y:S01]  /*1900*/  ULDC.64 UR10, c[0x0][0x248] ;  /* 0x00009200000a7ab9 */ /* 0x000fe20000000a00 */
[----:B------:R-:W-:Y:S02]  /*1910*/  USHF.R.S32.HI UR23, URZ, 0x1f, UR6 ;  /* 0x0000001f3f177899 */ /* 0x000fe40008011406 */
[----:B------:R-:W-:Y:S02]  /*1920*/  UIMAD UR18, UR18, UR10, URZ ;  /* 0x0000000a121272a4 */ /* 0x000fe4000f8e023f */
[----:B------:R-:W-:Y:S02]  /*1930*/  UIMAD.WIDE.U32 UR24, UR7, UR10, URZ ;  /* 0x0000000a071872a5 */ /* 0x000fe4000f8e003f */
[----:B------:R-:W-:Y:S01]  /*1940*/  UIMAD UR18, UR7, UR11, UR18 ;  /* 0x0000000b071272a4 */ /* 0x000fe2000f8e0212 */
[----:B------:R-:W-:-:S03]  /*1950*/  ULDC.64 UR4, c[0x0][0x230] ;  /* 0x00008c0000047ab9 */ /* 0x000fc60000000a00 */
[----:B------:R-:W-:Y:S02]  /*1960*/  UIADD3 UR25, UR25, UR18, URZ ;  /* 0x0000001219197290 */ /* 0x000fe4000fffe03f */
[----:B------:R-:W-:Y:S02]  /*1970*/  UIMAD UR23, UR23, UR4, URZ ;  /* 0x00000004171772a4 */ /* 0x000fe4000f8e023f */
[----:B------:R-:W-:Y:S02]  /*1980*/  UIMAD.WIDE.U32 UR24, UR6, UR4, UR24 ;  /* 0x00000004061872a5 */ /* 0x000fe4000f8e0018 */
[----:B------:R-:W-:-:S04]  /*1990*/  UIMAD UR5, UR6, UR5, UR23 ;  /* 0x00000005060572a4 */ /* 0x000fc8000f8e0217 */
[----:B------:R-:W-:Y:S01]  /*19a0*/  UIADD3 UR5, UR25, UR5, URZ ;  /* 0x0000000519057290 */ /* 0x000fe2000fffe03f */
[----:B------:R-:W-:-:S11]  /*19b0*/  UMOV UR18, UR24 ;  /* 0x0000001800127c82 */ /* 0x000fd60008000000 */
.L_x_724:
[----:B------:R-:W-:Y:S01]  /*19c0*/  UIMAD UR4, UR17, UR10, URZ ;  /* 0x0000000a110472a4 */ /* 0x000fe2000f8e023f */
[----:B------:R-:W-:Y:S01]  /*19d0*/  @!P3 IADD3 R18, -R18, RZ, RZ ;  /* 0x000000ff1212b210 */ /* 0x000fe20007ffe1ff */
[----:B------:R-:W-:Y:S01]  /*19e0*/  UMOV UR24, UR18 ;  /* 0x0000001200187c82 */ /* 0x000fe20008000000 */
[----:B------:R-:W-:Y:S01]  /*19f0*/  UMOV UR25, UR5 ;  /* 0x0000000500197c82 */ /* 0x000fe20008000000 */
[----:B------:R-:W-:Y:S01]  /*1a00*/  UIMAD UR4, UR11, UR16, UR4 ;  /* 0x000000100b0472a4 */ /* 0x000fe2000f8e0204 */
[----:B------:R-:W-:Y:S01]  /*1a10*/  @!P2 LOP3.LUT R18, RZ, R0, RZ, 0x33, !PT ;  /* 0x00000000ff12a212 */ /* 0x000fe200078e33ff */
[----:B------:R-:W-:Y:S01]  /*1a20*/  UIMAD.WIDE.U32 UR24, UR10, UR16, UR24 ;  /* 0x000000100a1872a5 */ /* 0x000fe2000f8e0018 */
[----:B------:R-:W-:Y:S01]  /*1a30*/  MOV R15, UR16 ;  /* 0x00000010000f7c02 */ /* 0x000fe20008000f00 */
[----:B------:R-:W-:Y:S01]  /*1a40*/  @UP0 UIADD3 UR13, UR7, UR13, URZ ;  /* 0x0000000d070d0290 */ /* 0x000fe2000fffe03f */
[----:B------:R-:W-:Y:S01]  /*1a50*/  SHF.R.S32.HI R21, RZ, 0x1f, R18 ;  /* 0x0000001fff157819 */ /* 0x000fe20000011412 */
[----:B------:R-:W-:Y:S01]  /*1a60*/  UIADD3 UR4, UR25, UR4, URZ ;  /* 0x0000000419047290 */ /* 0x000fe2000fffe03f */
[----:B------:R-:W-:Y:S01]  /*1a70*/  IMAD.U32 R31, RZ, RZ, UR17 ;  /* 0x00000011ff1f7e24 */ /* 0x000fe2000f8e00ff */
[----:B------:R-:W-:Y:S01]  /*1a80*/  MOV R6, UR24 ;  /* 0x0000001800067c02 */ /* 0x000fe20008000f00 */
[----:B------:R-:W-:-:S02]  /*1a90*/  IMAD.U32 R7, RZ, RZ, UR25 ;  /* 0x00000019ff077e24 */ /* 0x000fc4000f8e00ff */
[-C--:B------:R-:W-:Y:S01]  /*1aa0*/  IMAD R0, R21, R4.reuse, RZ ;  /* 0x0000000415007224 */ /* 0x080fe200078e02ff */
[----:B------:R-:W-:Y:S01]  /*1ab0*/  MOV R7, UR4 ;  /* 0x0000000400077c02 */ /* 0x000fe20008000f00 */
[----:B------:R-:W-:Y:S02]  /*1ac0*/  @UP0 ULDC.64 UR4, c[0x0][0x250] ;  /* 0x0000940000040ab9 */ /* 0x000fe40000000a00 */
[----:B------:R-:W-:Y:S01]  /*1ad0*/  @UP0 UIMAD.WIDE.U32 UR24, UR13, UR4, URZ ;  /* 0x000000040d1802a5 */ /* 0x000fe2000f8e003f */
[C---:B------:R-:W-:Y:S02]  /*1ae0*/  IMAD R5, R18.reuse, R5, R0 ;  /* 0x0000000512057224 */ /* 0x040fe400078e0200 */
[----:B------:R-:W-:Y:S01]  /*1af0*/  IMAD.WIDE.U32 R34, R18, R4, R6 ;  /* 0x0000000412227225 */ /* 0x000fe200078e0006 */
[----:B------:R-:W-:-:S03]  /*1b00*/  @UP0 UIMAD UR13, UR13, UR5, UR25 ;  /* 0x000000050d0d02a4 */ /* 0x000fc6000f8e0219 */
[----:B------:R-:W-:Y:S01]  /*1b10*/  @UP0 UMOV UR16, UR24 ;  /* 0x0000001800100c82 */ /* 0x000fe20008000000 */
[----:B------:R-:W-:Y:S01]  /*1b20*/  IMAD.IADD R5, R35, 0x1, R5 ;  /* 0x0000000123057824 */ /* 0x000fe200078e0205 */
[----:B------:R-:W-:Y:S07]  /*1b30*/  @P1 BRA `(.L_x_723) ;  /* 0x0000000000301947 */ /* 0x000fee0003800000 */
[----:B------:R-:W-:Y:S01]  /*1b40*/  USHF.R.S32.HI UR13, URZ, 0x1f, UR7 ;  /* 0x0000001f3f0d7899 */ /* 0x000fe20008011407 */
[----:B------:R-:W-:-:S03]  /*1b50*/  ULDC.64 UR4, c[0x0][0x250] ;  /* 0x0000940000047ab9 */ /* 0x000fc60000000a00 */
[----:B------:R-:W-:Y:S02]  /*1b60*/  UIMAD UR13, UR13, UR4, URZ ;  /* 0x000000040d0d72a4 */ /* 0x000fe4000f8e023f */
[----:B------:R-:W-:Y:S02]  /*1b70*/  UIMAD.WIDE.U32 UR16, UR7, UR4, URZ ;  /* 0x00000004071072a5 */ /* 0x000fe4000f8e003f */
[----:B------:R-:W-:Y:S02]  /*1b80*/  UIMAD UR13, UR7, UR5, UR13 ;  /* 0x00000005070d72a4 */ /* 0x000fe4000f8e020d */
[----:B------:R-:W-:Y:S01]  /*1b90*/  USHF.R.S32.HI UR7, URZ, 0x1f, UR6 ;  /* 0x0000001f3f077899 */ /* 0x000fe20008011406 */
[----:B------:R-:W-:Y:S01]  /*1ba0*/  ULDC.64 UR4, c[0x0][0x238] ;  /* 0x00008e0000047ab9 */ /* 0x000fe20000000a00 */
[----:B------:R-:W-:Y:S02]  /*1bb0*/  UIADD3 UR17, UR17, UR13, URZ ;  /* 0x0000000d11117290 */ /* 0x000fe4000fffe03f */
[----:B------:R-:W-:-:S02]  /*1bc0*/  UIMAD UR7, UR7, UR4, URZ ;  /* 0x00000004070772a4 */ /* 0x000fc4000f8e023f */
[----:B------:R-:W-:Y:S02]  /*1bd0*/  UIMAD.WIDE.U32 UR16, UR6, UR4, UR16 ;  /* 0x00000004061072a5 */ /* 0x000fe4000f8e0010 */
[----:B------:R-:W-:-:S04]  /*1be0*/  UIMAD UR5, UR6, UR5, UR7 ;  /* 0x00000005060572a4 */ /* 0x000fc8000f8e0207 */
[----:B------:R-:W-:-:S12]  /*1bf0*/  UIADD3 UR13, UR17, UR5, URZ ;  /* 0x00000005110d7290 */ /* 0x000fd8000fffe03f */
.L_x_723:
[----:B------:R-:W-:Y:S01]  /*1c00*/  UISETP.NE.AND UP0, UPT, UR14, -0x1, UPT ;  /* 0xffffffff0e00788c */ /* 0x000fe2000bf05270 */
[----:B------:R-:W-:Y:S01]  /*1c10*/  SHF.R.S32.HI R16, RZ, 0x1f, R3 ;  /* 0x0000001fff107819 */ /* 0x000fe20000011403 */
[----:B------:R-:W-:Y:S01]  /*1c20*/  USHF.R.S32.HI UR23, URZ, 0x1f, UR8 ;  /* 0x0000001f3f177899 */ /* 0x000fe20008011408 */
[----:B------:R-:W1:Y:S01]  /*1c30*/  S2R R29, SR_CTAID.X ;  /* 0x00000000001d7919 */ /* 0x000e620000002500 */
[----:B------:R-:W-:Y:S01]  /*1c40*/  BSSY B0, `(.L_x_725) ;  /* 0x0000074000007945 */ /* 0x000fe20003800000 */
[CC--:B------:R-:W-:Y:S02]  /*1c50*/  LEA.HI R22, R16.reuse, R3.reuse, RZ, 0x3 ;  /* 0x0000000310167211 */ /* 0x0c0fe400078f18ff */
[-C--:B------:R-:W-:Y:S02]  /*1c60*/  LEA.HI R14, R16, R3.reuse, RZ, 0x4 ;  /* 0x00000003100e7211 */ /* 0x080fe400078f20ff */
[----:B------:R-:W-:Y:S02]  /*1c70*/  LOP3.LUT R2, R22, 0xfffffff8, RZ, 0xc0, !PT ;  /* 0xfffffff816027812 */ /* 0x000fe400078ec0ff */
[----:B------:R-:W-:Y:S01]  /*1c80*/  SHF.R.S32.HI R22, RZ, 0x3, R22 ;  /* 0x00000003ff167819 */ /* 0x000fe20000011416 */
[----:B------:R-:W-:Y:S01]  /*1c90*/  @UP0 ULDC.64 UR4, c[0x0][0x240] ;  /* 0x0000900000040ab9 */ /* 0x000fe20000000a00 */
[----:B------:R-:W-:Y:S01]  /*1ca0*/  LOP3.LUT R0, R14, 0xfffffff0, RZ, 0xc0, !PT ;  /* 0xfffffff00e007812 */ /* 0x000fe200078ec0ff */
[----:B------:R-:W-:Y:S01]  /*1cb0*/  @UP0 UIMAD.WIDE.U32 UR24, UR14, UR4, URZ ;  /* 0x000000040e1802a5 */ /* 0x000fe2000f8e003f */
[----:B------:R-:W-:Y:S01]  /*1cc0*/  IMAD.IADD R2, R3, 0x1, -R2 ;  /* 0x0000000103027824 */ /* 0x000fe200078e0a02 */
[----:B------:R-:W-:Y:S01]  /*1cd0*/  @!UP0 USHF.R.S32.HI UR18, URZ, 0x1f, UR9 ;  /* 0x0000001f3f128899 */ /* 0x000fe20008011409 */
[----:B------:R-:W-:Y:S01]  /*1ce0*/  IMAD.SHL.U32 R11, R22, 0x40, RZ ;  /* 0x00000040160b7824 */ /* 0x000fe200078e00ff */
[----:B------:R-:W-:Y:S01]  /*1cf0*/  @UP0 UIMAD UR17, UR14, UR5, UR25 ;  /* 0x000000050e1102a4 */ /* 0x000fe2000f8e0219 */
[----:B------:R-:W-:Y:S01]  /*1d00*/  IMAD.SHL.U32 R240, R2, 0x8, RZ ;  /* 0x0000000802f07824 */ /* 0x000fe200078e00ff */
[----:B------:R-:W-:Y:S01]  /*1d10*/  @!UP0 ULDC.64 UR6, c[0x0][0x228] ;  /* 0x00008a0000068ab9 */ /* 0x000fe20000000a00 */
[----:B------:R-:W-:Y:S01]  /*1d20*/  ULDC.64 UR4, c[0x0][0x258] ;  /* 0x0000960000047ab9 */ /* 0x000fe20000000a00 */
[----:B------:R-:W-:Y:S01]  /*1d30*/  LOP3.LUT R11, R11, 0x1c0, RZ, 0xc0, !PT ;  /* 0x000001c00b0b7812 */ /* 0x000fe200078ec0ff */
[----:B------:R-:W-:Y:S01]  /*1d40*/  UIMAD UR23, UR23, UR4, URZ ;  /* 0x00000004171772a4 */ /* 0x000fe2000f8e023f */
[----:B------:R-:W-:Y:S01]  /*1d50*/  IMAD.U32 R24, RZ, RZ, UR4 ;  /* 0x00000004ff187e24 */ /* 0x000fe2000f8e00ff */
[----:B------:R-:W2:Y:S01]  /*1d60*/  S2UR UR4, SR_CgaCtaId ;  /* 0x00000000000479c3 */ /* 0x000ea20000008800 */
[----:B------:R-:W-:Y:S01]  /*1d70*/  IMAD.IADD R9, R3, 0x1, -R0 ;  /* 0x0000000103097824 */ /* 0x000fe200078e0a00 */
[--C-:B------:R-:W-:Y:S01]  /*1d80*/  LOP3.LUT R7, R11, 0x38, R240.reuse, 0xf8, !PT ;  /* 0x000000380b077812 */ /* 0x100fe200078ef8f0 */
[----:B------:R-:W-:Y:S01]  /*1d90*/  @!UP0 UIMAD UR18, UR18, UR6, URZ ;  /* 0x00000006121282a4 */ /* 0x000fe2000f8e023f */
[----:B------:R-:W-:Y:S01]  /*1da0*/  SHF.R.U32.HI R238, RZ, 0x3, R11 ;  /* 0x00000003ffee7819 */ /* 0x000fe2000001160b */
[----:B------:R-:W-:Y:S01]  /*1db0*/  @!UP0 UIMAD.WIDE.U32 UR26, UR9, UR6, URZ ;  /* 0x00000006091a82a5 */ /* 0x000fe2000f8e003f */
[----:B------:R-:W-:Y:S01]  /*1dc0*/  SHF.R.S32.HI R0, RZ, 0x1f, R9 ;  /* 0x0000001fff007819 */ /* 0x000fe20000011409 */
[----:B------:R-:W-:Y:S01]  /*1dd0*/  @!UP0 UIMAD UR18, UR9, UR7, UR18 ;  /* 0x00000007091282a4 */ /* 0x000fe2000f8e0212 */
[----:B------:R-:W-:Y:S01]  /*1de0*/  LOP3.LUT R238, R7, R238, RZ, 0x3c, !PT ;  /* 0x000000ee07ee7212 */ /* 0x000fe200078e3cff */
[----:B------:R-:W-:Y:S01]  /*1df0*/  UIMAD UR9, UR8, UR5, UR23 ;  /* 0x00000005080972a4 */ /* 0x000fe2000f8e0217 */
[----:B------:R-:W-:Y:S01]  /*1e00*/  LEA.HI R7, R16, R3, RZ, 0x6 ;  /* 0x0000000310077211 */ /* 0x000fe200078f30ff */
[----:B------:R-:W-:Y:S01]  /*1e10*/  UIADD3 UR5, -UR12, UR15, URZ ;  /* 0x0000000f0c057290 */ /* 0x000fe2000fffe13f */
[----:B------:R-:W-:Y:S01]  /*1e20*/  LEA.HI R17, R0, R9, RZ, 0x3 ;  /* 0x0000000900117211 */ /* 0x000fe200078f18ff */
[----:B------:R-:W-:Y:S01]  /*1e30*/  @!UP0 UIADD3 UR17, UR27, UR18, URZ ;  /* 0x000000121b118290 */ /* 0x000fe2000fffe03f */
[----:B------:R-:W-:Y:S01]  /*1e40*/  SHF.R.S32.HI R0, RZ, 0x1f, R240 ;  /* 0x0000001fff007819 */ /* 0x000fe200000114f0 */
[----:B------:R-:W-:Y:S01]  /*1e50*/  @!UP0 UMOV UR24, UR26 ;  /* 0x0000001a00188c82 */ /* 0x000fe20008000000 */
[C---:B------:R-:W-:Y:S01]  /*1e60*/  IADD3 R34, P3, R240.reuse, R34, RZ ;  /* 0x00000022f0227210 */ /* 0x040fe20007f7e0ff */
[----:B------:R-:W-:Y:S01]  /*1e70*/  IMAD.SHL.U32 R7, R7, 0x8, RZ ;  /* 0x0000000807077824 */ /* 0x000fe200078e00ff */
[----:B------:R-:W-:Y:S01]  /*1e80*/  IADD3 R4, P1, R240, UR24, RZ ;  /* 0x00000018f0047c10 */ /* 0x000fe2000ff3e0ff */
[----:B------:R-:W-:Y:S01]  /*1e90*/  ULDC.64 UR6, c[0x0][0x268] ;  /* 0x00009a0000067ab9 */ /* 0x000fe20000000a00 */
[----:B------:R-:W-:Y:S01]  /*1ea0*/  LOP3.LUT R20, R17, 0xfffffff8, RZ, 0xc0, !PT ;  /* 0xfffffff811147812 */ /* 0x000fe200078ec0ff */
[----:B------:R-:W-:Y:S01]  /*1eb0*/  IMAD.X R35, R0, 0x1, R5, P3 ;  /* 0x0000000100237824 */ /* 0x000fe200018e0605 */
[----:B------:R-:W-:Y:S01]  /*1ec0*/  IADD3 R6, P2, R240, UR16, RZ ;  /* 0x00000010f0067c10 */ /* 0x000fe2000ff5e0ff */
[----:B------:R-:W-:Y:S01]  /*1ed0*/  IMAD R21, R21, UR6, RZ ;  /* 0x0000000615157c24 */ /* 0x000fe2000f8e02ff */
[----:B------:R-:W-:Y:S01]  /*1ee0*/  ISETP.GE.AND P4, PT, R22, UR5, PT ;  /* 0x0000000516007c0c */ /* 0x000fe2000bf86270 */
[----:B------:R-:W-:Y:S01]  /*1ef0*/  USHF.L.U32 UR18, UR19, 0x6, URZ ;  /* 0x0000000613127899 */ /* 0x000fe2000800063f */
[----:B------:R-:W-:Y:S01]  /*1f00*/  LOP3.LUT R238, R238, 0xfffffe00, R7, 0xf8, !PT ;  /* 0xfffffe00eeee7812 */ /* 0x000fe200078ef807 */
[----:B------:R-:W-:Y:S01]  /*1f10*/  IMAD.IADD R20, R9, 0x1, -R20 ;  /* 0x0000000109147824 */ /* 0x000fe200078e0a14 */
[C---:B------:R-:W-:Y:S01]  /*1f20*/  IADD3.X R5, R0.reuse, UR17, RZ, P1, !PT ;  /* 0x0000001100057c10 */ /* 0x040fe20008ffe4ff */
[----:B------:R-:W-:Y:S01]  /*1f30*/  UMOV UR12, 0x400 ;  /* 0x00000400000c7882 */ /* 0x000fe20000000000 */
[----:B------:R-:W-:Y:S01]  /*1f40*/  IADD3.X R7, R0, UR13, RZ, P2, !PT ;  /* 0x0000000d00077c10 */ /* 0x000fe200097fe4ff */
[----:B------:R-:W-:Y:S01]  /*1f50*/  IMAD R21, R18, UR7, R21 ;  /* 0x0000000712157c24 */ /* 0x000fe2000f8e0215 */
[----:B------:R-:W-:Y:S01]  /*1f60*/  IADD3 R15, P3, R22, R15, RZ ;  /* 0x0000000f160f7210 */ /* 0x000fe20007f7e0ff */
[----:B------:R-:W-:Y:S01]  /*1f70*/  IMAD.WIDE.U32 R24, R24, UR8, R4 ;  /* 0x0000000818187c25 */ /* 0x000fe2000f8e0004 */
[----:B------:R-:W-:Y:S01]  /*1f80*/  UIADD3 UR17, UR18, -0x40, URZ ;  /* 0xffffffc012117890 */ /* 0x000fe2000fffe03f */
[----:B------:R-:W-:Y:S01]  /*1f90*/  SHF.R.S32.HI R23, RZ, 0x1f, R22 ;  /* 0x0000001fff177819 */ /* 0x000fe20000011416 */
[----:B--2---:R-:W-:Y:S01]  /*1fa0*/  ULEA UR4, UR4, UR12, 0x18 ;  /* 0x0000000c04047291 */ /* 0x004fe2000f8ec03f */
[----:B------:R-:W-:Y:S01]  /*1fb0*/  IMAD.WIDE.U32 R18, R18, UR6, R6 ;  /* 0x0000000612127c25 */ /* 0x000fe2000f8e0006 */
[----:B------:R-:W-:Y:S01]  /*1fc0*/  R2P PR, R20, 0x6 ;  /* 0x0000000614007804 */ /* 0x000fe20000000000 */
[----:B------:R-:W-:Y:S01]  /*1fd0*/  USHF.L.U64.HI UR13, UR10, 0x4, UR11 ;  /* 0x000000040a0d7899 */ /* 0x000fe2000801020b */
[----:B------:R-:W-:Y:S01]  /*1fe0*/  SHF.R.S32.HI R233, RZ, 0x4, R14 ;  /* 0x00000004ffe97819 */ /* 0x000fe2000001140e */
[----:B------:R-:W-:Y:S01]  /*1ff0*/  IMAD.MOV.U32 R7, RZ, RZ, 0x10 ;  /* 0x00000010ff077424 */ /* 0x000fe200078e00ff */
[----:B------:R-:W-:Y:S01]  /*2000*/  UIADD3 UR16, -UR17, UR22, URZ ;  /* 0x0000001611107290 */ /* 0x000fe2000fffe13f */
[----:B------:R-:W-:Y:S01]  /*2010*/  IMAD.MOV.U32 R5, RZ, RZ, 0x20 ;  /* 0x00000020ff057424 */ /* 0x000fe200078e00ff */
[----:B------:R-:W-:Y:S01]  /*2020*/  LEA.HI R14, R14, R233, RZ, 0x1 ;  /* 0x000000e90e0e7211 */ /* 0x000fe200078f08ff */
[----:B------:R-:W-:Y:S01]  /*2030*/  VIADD R27, R25, UR9 ;  /* 0x00000009191b7c36 */ /* 0x000fe20008000000 */
[----:B------:R-:W-:Y:S01]  /*2040*/  LEA R238, R238, UR4, 0x1 ;  /* 0x00000004eeee7c11 */ /* 0x000fe2000f8e08ff */
[----:B-1----:R-:W-:Y:S01]  /*2050*/  IMAD.WIDE R28, R29, 0x40, R22 ;  /* 0x000000401d1c7825 */ /* 0x002fe200078e0216 */
[----:B------:R-:W-:-:S02]  /*2060*/  SEL R7, R7, 0xfffffff0, !P1 ;  /* 0xfffffff007077807 */ /* 0x000fc40004800000 */
[----:B------:R-:W-:Y:S01]  /*2070*/  SEL R5, R5, 0xffffffe0, !P2 ;  /* 0xffffffe005057807 */ /* 0x000fe20005000000 */
[C---:B------:R-:W-:Y:S02]  /*2080*/  VIADD R237, R240.reuse, 0x40 ;  /* 0x00000040f0ed7836 */ /* 0x040fe40000000000 */
[C---:B------:R-:W-:Y:S02]  /*2090*/  VIADD R236, R240.reuse, 0x80 ;  /* 0x00000080f0ec7836 */ /* 0x040fe40000000000 */
[----:B------:R-:W-:Y:S01]  /*20a0*/  VIADD R235, R240, 0xc0 ;  /* 0x000000c0f0eb7836 */ /* 0x000fe20000000000 */
[----:B------:R-:W-:Y:S06]  /*20b0*/  @P4 BRA `(.L_x_726) ;  /* 0x0000000000b04947 */ /* 0x000fec0003800000 */
[----:B------:R-:W-:Y:S01]  /*20c0*/  ULDC UR8, c[0x0][0x2d0] ;  /* 0x0000b40000087ab9 */ /* 0x000fe20000000800 */
[----:B------:R-:W-:Y:S01]  /*20d0*/  ULDC.64 UR6, c[0x0][0x240] ;  /* 0x0000900000067ab9 */ /* 0x000fe20000000a00 */
[----:B------:R-:W-:Y:S01]  /*20e0*/  ISETP.GE.AND P5, PT, R237, UR8, PT ;  /* 0x00000008ed007c0c */ /* 0x000fe2000bfa6270 */
[----:B------:R-:W-:Y:S01]  /*20f0*/  IMAD R33, R29, UR6, RZ ;  /* 0x000000061d217c24 */ /* 0x000fe2000f8e02ff */
[----:B------:R-:W-:Y:S01]  /*2100*/  ISETP.GE.AND P6, PT, R240, UR8, PT ;  /* 0x00000008f0007c0c */ /* 0x000fe2000bfc6270 */
[----:B------:R-:W-:Y:S01]  /*2110*/  IMAD.MOV.U32 R26, RZ, RZ, R24 ;  /* 0x000000ffff1a7224 */ /* 0x000fe200078e0018 */
[----:B------:R-:W-:Y:S01]  /*2120*/  ISETP.GE.AND P4, PT, R236, UR8, PT ;  /* 0x00000008ec007c0c */ /* 0x000fe2000bf86270 */
[C---:B------:R-:W-:Y:S02]  /*2130*/  IMAD R0, R28.reuse, UR7, R33 ;  /* 0x000000071c007c24 */ /* 0x040fe4000f8e0221 */
[----:B------:R-:W-:-:S04]  /*2140*/  IMAD.WIDE.U32 R36, R28, UR6, R26 ;  /* 0x000000061c247c25 */ /* 0x000fc8000f8e001a */
[----:B------:R-:W-:Y:S02]  /*2150*/  IMAD.IADD R0, R37, 0x1, R0 ;  /* 0x0000000125007824 */ /* 0x000fe400078e0200 */
[----:B------:R-:W1:Y:S02]  /*2160*/  @!P5 LDC.64 R10, c[0x0][0x210] ;  /* 0x00008400ff0adb82 */ /* 0x000e640000000a00 */
[----:B------:R2:W-:Y:S06]  /*2170*/  @P6 STS.128 [R238], RZ ;  /* 0x000000ffee006388 */ /* 0x0005ec0000000c00 */
[----:B------:R-:W3:Y:S08]  /*2180*/  @!P6 LDC.64 R12, c[0x0][0x210] ;  /* 0x00008400ff0ceb82 */ /* 0x000ef00000000a00 */
[----:B------:R-:W4:Y:S01]  /*2190*/  @!P4 LDC.64 R8, c[0x0][0x210] ;  /* 0x00008400ff08cb82 */ /* 0x000f220000000a00 */
[----:B-1----:R-:W-:-:S04]  /*21a0*/  @!P5 LEA R10, P2, R36, R10, 0x1 ;  /* 0x0000000a240ad211 */ /* 0x002fc800078408ff */
[C---:B------:R-:W-:Y:S02]  /*21b0*/  @!P5 LEA.HI.X R11, R36.reuse, R11, R0, 0x1, P2 ;  /* 0x0000000b240bd211 */ /* 0x040fe400010f0c00 */
[----:B------:R-:W-:Y:S02]  /*21c0*/  ISETP.GE.AND P2, PT, R235, UR8, PT ;  /* 0x00000008eb007c0c */ /* 0x000fe4000bf46270 */
[----:B---3--:R-:W-:-:S04]  /*21d0*/  @!P6 LEA R12, P1, R36, R12, 0x1 ;  /* 0x0000000c240ce211 */ /* 0x008fc800078208ff */
[C---:B------:R-:W-:Y:S02]  /*21e0*/  @!P6 LEA.HI.X R13, R36.reuse, R13, R0, 0x1, P1 ;  /* 0x0000000d240de211 */ /* 0x040fe400008f0c00 */
[----:B----4-:R-:W-:-:S03]  /*21f0*/  @!P4 LEA R8, P1, R36, R8, 0x1 ;  /* 0x000000082408c211 */ /* 0x010fc600078208ff */
[----:B------:R-:W-:Y:S01]  /*2200*/  @!PT LDS RZ, [RZ] ;  /* 0x00000000fffff984 */ /* 0x000fe20000000800 */
[----:B------:R-:W-:Y:S01]  /*2210*/  @!PT LDS RZ, [RZ] ;  /* 0x00000000fffff984 */ /* 0x000fe20000000800 */
[----:B------:R-:W-:Y:S01]  /*2220*/  @!PT LDS RZ, [RZ] ;  /* 0x00000000fffff984 */ /* 0x000fe20000000800 */
[----:B------:R2:W-:Y:S01]  /*2230*/  @!P6 LDGSTS.E.BYPASS.LTC128B.128 [R238], desc[UR20][R12.64] ;  /* 0x000000000ceeefae */ /* 0x0005e2000b901d54 */
[----:B------:R-:W-:-:S03]  /*2240*/  @!P4 LEA.HI.X R9, R36, R9, R0, 0x1, P1 ;  /* 0x000000092409c211 */ /* 0x000fc600008f0c00 */
[----:B------:R2:W-:Y:S04]  /*2250*/  @P5 STS.128 [R238+0x2000], RZ ;  /* 0x002000ffee005388 */ /* 0x0005e80000000c00 */
[----:B------:R-:W-:Y:S01]  /*2260*/  @!PT LDS RZ, [RZ] ;  /* 0x00000000fffff984 */ /* 0x000fe20000000800 */
[----:B------:R-:W-:Y:S01]  /*2270*/  @!PT LDS RZ, [RZ] ;  /* 0x00000000fffff984 */ /* 0x000fe20000000800 */
[----:B------:R-:W-:Y:S01]  /*2280*/  @!PT LDS RZ, [RZ] ;  /* 0x00000000fffff984 */ /* 0x000fe20000000800 */
[----:B------:R2:W-:Y:S04]  /*2290*/  @!P5 LDGSTS.E.BYPASS.LTC128B.128 [R238+0x2000], desc[UR20][R10.64+0x80] ;  /* 0x020000800aeedfae */ /* 0x0005e8000b901d54 */
[----:B------:R2:W-:Y:S04]  /*22a0*/  @P4 STS.128 [R238+0x4000], RZ ;  /* 0x004000ffee004388 */ /* 0x0005e80000000c00 */
[----:B------:R-:W-:Y:S01]  /*22b0*/  @!PT LDS RZ, [RZ] ;  /* 0x00000000fffff984 */ /* 0x000fe20000000800 */
[----:B------:R-:W-:Y:S01]  /*22c0*/  @!PT LDS RZ, [RZ] ;  /* 0x00000000fffff984 */ /* 0x000fe20000000800 */
[----:B------:R-:W-:Y:S01]  /*22d0*/  @!PT LDS RZ, [RZ] ;  /* 0x00000000fffff984 */ /* 0x000fe20000000800 */
[----:B------:R2:W-:Y:S04]  /*22e0*/  @!P4 LDGSTS.E.BYPASS.LTC128B.128 [R238+0x4000], desc[UR20][R8.64+0x100] ;  /* 0x0400010008eecfae */ /* 0x0005e8000b901d54 */
[----:B------:R2:W-:Y:S01]  /*22f0*/  @P2 STS.128 [R238+0x6000], RZ ;  /* 0x006000ffee002388 */ /* 0x0005e20000000c00 */
[----:B------:R-:W-:Y:S05]  /*2300*/  @P2 BRA `(.L_x_726) ;  /* 0x00000000001c2947 */ /* 0x000fea0003800000 */
[----:B------:R-:W-:Y:S02]  /*2310*/  ULDC.64 UR6, c[0x0][0x210] ;  /* 0x0000840000067ab9 */ /* 0x000fe40000000a00 */
[----:B--2---:R-:W-:-:S04]  /*2320*/  LEA R8, P1, R36, UR6, 0x1 ;  /* 0x0000000624087c11 */ /* 0x004fc8000f8208ff */
[----:B------:R-:W-:-:S05]  /*2330*/  LEA.HI.X R9, R36, UR7, R0, 0x1, P1 ;  /* 0x0000000724097c11 */ /* 0x000fca00088f0c00 */
[----:B------:R-:W-:Y:S01]  /*2340*/  @!PT LDS RZ, [RZ] ;  /* 0x00000000fffff984 */ /* 0x000fe20000000800 */
[----:B------:R-:W-:Y:S01]  /*2350*/  @!PT LDS RZ, [RZ] ;  /* 0x00000000fffff984 */ /* 0x000fe20000000800 */
[----:B------:R-:W-:Y:S01]  /*2360*/  @!PT LDS RZ, [RZ] ;  /* 0x00000000fffff984 */ /* 0x000fe20000000800 */
[----:B------:R1:W-:Y:S04]  /*2370*/  LDGSTS.E.BYPASS.LTC128B.128 [R238+0x6000], desc[UR20][R8.64+0x180] ;  /* 0x0600018008ee7fae */ /* 0x0003e8000b901d54 */
.L_x_726:
[----:B------:R-:W-:Y:S05]  /*2380*/  BSYNC B0 ;  /* 0x0000000000007941 */ /* 0x000fea0003800000 */
.L_x_725:
[----:B------:R-:W-:Y:S01]  /*2390*/  VIADD R0, R22, 0x10 ;  /* 0x0000001016007836 */ /* 0x000fe20000000000 */
[----:B------:R-:W-:Y:S01]  /*23a0*/  LOP3.LUT R14, R14, 0xfffffffe, RZ, 0xc0, !PT ;  /* 0xfffffffe0e0e7812 */ /* 0x000fe200078ec0ff */
[C---:B-12---:R-:W-:Y:S01]  /*23b0*/  IMAD R9, R23.reuse, UR10, RZ ;  /* 0x0000000a17097c24 */ /* 0x046fe2000f8e02ff */
[----:B------:R-:W-:Y:S01]  /*23c0*/  IADD3.X R31, R23, R31, RZ, P3, !PT ;  /* 0x0000001f171f7210 */ /* 0x000fe20001ffe4ff */
[----:B------:R-:W-:Y:S01]  /*23d0*/  ULDC.64 UR8, c[0x0][0x250] ;  /* 0x0000940000087ab9 */ /* 0x000fe20000000a00 */
[----:B------:R-:W-:Y:S01]  /*23e0*/  ISETP.GE.AND P1, PT, R0, UR5, PT ;  /* 0x0000000500007c0c */ /* 0x000fe2000bf26270 */
[C---:B------:R-:W-:Y:S01]  /*23f0*/  VIADD R4, R22.reuse, 0x30 ;  /* 0x0000003016047836 */ /* 0x040fe20000000000 */
[C---:B------:R-:W-:Y:S01]  /*2400*/  IADD3 R6, R22.reuse, 0x20, RZ ;  /* 0x0000002016067810 */ /* 0x040fe20007ffe0ff */
[C---:B------:R-:W-:Y:S01]  /*2410*/  IMAD R166, R22.reuse, UR11, R9 ;  /* 0x0000000b16a67c24 */ /* 0x040fe2000f8e0209 */
[----:B------:R-:W-:Y:S01]  /*2420*/  USHF.L.U64.HI UR12, UR8, 0x4, UR9 ;  /* 0x00000004080c7899 */ /* 0x000fe20008010209 */
[C---:B------:R-:W-:Y:S01]  /*2430*/  IMAD.WIDE.U32 R34, R22.reuse, UR10, R34 ;  /* 0x0000000a16227c25 */ /* 0x040fe2000f8e0022 */
[----:B------:R-:W-:Y:S01]  /*2440*/  BSSY B0, `(.L_x_727) ;  /* 0x000003a000007945 */ /* 0x000fe20003800000 */
[----:B------:R-:W-:-:S02]  /*2450*/  ISETP.GE.AND P6, PT, R22, UR16, PT ;  /* 0x0000001016007c0c */ /* 0x000fc4000bfc6270 */
[----:B------:R-:W-:Y:S01]  /*2460*/  IMAD.IADD R233, R233, 0x1, -R14 ;  /* 0x00000001e9e97824 */ /* 0x000fe200078e0a0e */
[----:B------:R-:W-:Y:S01]  /*2470*/  ISETP.GE.AND P2, PT, R22, UR16, PT ;  /* 0x0000001016007c0c */ /* 0x000fe2000bf46270 */
[----:B------:R-:W-:Y:S01]  /*2480*/  IMAD R14, R31, UR8, RZ ;  /* 0x000000081f0e7c24 */ /* 0x000fe2000f8e02ff */
[----:B------:R-:W-:Y:S01]  /*2490*/  ISETP.GE.AND P4, PT, R6, UR5, PT ;  /* 0x0000000506007c0c */ /* 0x000fe2000bf86270 */
[----:B------:R-:W-:Y:S01]  /*24a0*/  IMAD.MOV.U32 R165, RZ, RZ, R34 ;  /* 0x000000ffffa57224 */ /* 0x000fe200078e0022 */
[----:B------:R-:W-:Y:S01]  /*24b0*/  ISETP.GE.AND P5, PT, R4, UR5, PT ;  /* 0x0000000504007c0c */ /* 0x000fe2000bfa6270 */
[----:B------:R-:W-:Y:S01]  /*24c0*/  IMAD R14, R15, UR9, R14 ;  /* 0x000000090f0e7c24 */ /* 0x000fe2000f8e020e */
[----:B------:R-:W-:Y:S01]  /*24d0*/  IADD3 R166, R35, R166, RZ ;  /* 0x000000a623a67210 */ /* 0x000fe20007ffe0ff */
[----:B------:R-:W-:Y:S10]  /*24e0*/  @P1 BRA `(.L_x_728) ;  /* 0x0000000000bc1947 */ /* 0x000ff40003800000 */
[----:B------:R-:W-:Y:S01]  /*24f0*/  ULDC UR23, c[0x0][0x2d0] ;  /* 0x0000b40000177ab9 */ /* 0x000fe20000000800 */
[----:B------:R-:W-:Y:S01]  /*2500*/  IADD3 R11, P1, R28, 0x10, RZ ;  /* 0x000000101c0b7810 */ /* 0x000fe20007f3e0ff */
[----:B------:R-:W-:Y:S01]  /*2510*/  ULDC.64 UR6, c[0x0][0x240] ;  /* 0x0000900000067ab9 */ /* 0x000fe20000000a00 */
[----:B------:R-:W-:Y:S01]  /*2520*/  ISETP.GE.AND P3, PT, R240, UR23, PT ;  /* 0x00000017f0007c0c */ /* 0x000fe2000bf66270 */
[----:B------:R-:W-:Y:S02]  /*2530*/  IMAD.MOV.U32 R12, RZ, RZ, R24 ;  /* 0x000000ffff0c7224 */ /* 0x000fe400078e0018 */
[----:B------:R-:W-:Y:S02]  /*2540*/  IMAD.X R10, RZ, RZ, R29, P1 ;  /* 0x000000ffff0a7224 */ /* 0x000fe400008e061d */
[----:B------:R-:W-:Y:S02]  /*2550*/  IMAD.MOV.U32 R13, RZ, RZ, R27 ;  /* 0x000000ffff0d7224 */ /* 0x000fe400078e001b */
[----:B------:R-:W-:-:S02]  /*2560*/  IMAD R10, R10, UR6, RZ ;  /* 0x000000060a0a7c24 */ /* 0x000fc4000f8e02ff */
[----:B------:R-:W-:-:S04]  /*2570*/  IMAD.WIDE.U32 R12, R11, UR6, R12 ;  /* 0x000000060b0c7c25 */ /* 0x000fc8000f8e000c */
[----:B------:R-:W1:Y:S01]  /*2580*/  @!P3 LDC.64 R8, c[0x0][0x210] ;  /* 0x00008400ff08bb82 */ /* 0x000e620000000a00 */
[----:B------:R-:W-:Y:S01]  /*2590*/  IMAD R10, R11, UR7, R10 ;  /* 0x000000070b0a7c24 */ /* 0x000fe2000f8e020a */
[----:B------:R2:W-:Y:S03]  /*25a0*/  @P3 STS.128 [R238+0x800], RZ ;  /* 0x000800ffee003388 */ /* 0x0005e60000000c00 */
[----:B------:R-:W-:Y:S01]  /*25b0*/  IMAD.IADD R10, R13, 0x1, R10 ;  /* 0x000000010d0a7824 */ /* 0x000fe200078e020a */
[----:B-1----:R-:W-:-:S04]  /*25c0*/  @!P3 LEA R30, P1, R12, R8, 0x1 ;  /* 0x000000080c1eb211 */ /* 0x002fc800078208ff */
[----:B------:R-:W-:Y:S02]  /*25d0*/  @!P3 LEA.HI.X R31, R12, R9, R10, 0x1, P1 ;  /* 0x000000090c1fb211 */ /* 0x000fe400008f0c0a */
[----:B------:R-:W-:-:S03]  /*25e0*/  ISETP.GE.AND P1, PT, R237, UR23, PT ;  /* 0x00000017ed007c0c */ /* 0x000fc6000bf26270 */
[----:B------:R-:W-:Y:S01]  /*25f0*/  @!PT LDS RZ, [RZ] ;  /* 0x00000000fffff984 */ /* 0x000fe20000000800 */
[----:B------:R-:W-:Y:S01]  /*2600*/  @!PT LDS RZ, [RZ] ;  /* 0x00000000fffff984 */ /* 0x000fe20000000800 */
[----:B------:R-:W-:Y:S01]  /*2610*/  @!PT LDS RZ, [RZ] ;  /* 0x00000000fffff984 */ /* 0x000fe20000000800 */
[----:B------:R2:W-:Y:S10]  /*2620*/  @!P3 LDGSTS.E.BYPASS.LTC128B.128 [R238+0x800], desc[UR20][R30.64] ;  /* 0x008000001eeebfae */ /* 0x0005f4000b901d54 */
[----:B------:R-:W1:Y:S01]  /*2630*/  @!P1 LDC.64 R8, c[0x0][0x210] ;  /* 0x00008400ff089b82 */ /* 0x000e620000000a00 */
[----:B------:R2:W-:Y:S01]  /*2640*/  @P1 STS.128 [R238+0x2800], RZ ;  /* 0x002800ffee001388 */ /* 0x0005e20000000c00 */
        /* <DEDUP_REMOVED lines=25> */
.L_x_728:
[----:B------:R-:W-:Y:S05]  /*27e0*/  BSYNC B0 ;  /* 0x0000000000007941 */ /* 0x000fea0003800000 */
.L_x_727:
[----:B------:R-:W-:Y:S04]  /*27f0*/  BSSY B0, `(.L_x_729) ;  /* 0x0000031000007945 */ /* 0x000fe80003800000 */
[----:B------:R-:W-:Y:S05]  /*2800*/  @P4 BRA `(.L_x_730) ;  /* 0x0000000000bc4947 */ /* 0x000fea0003800000 */
[----:B------:R-:W-:Y:S01]  /*2810*/  ULDC UR23, c[0x0][0x2d0] ;  /* 0x0000b40000177ab9 */ /* 0x000fe20000000800 */
[----:B------:R-:W-:Y:S01]  /*2820*/  IADD3 R11, P3, R28, 0x20, RZ ;  /* 0x000000201c0b7810 */ /* 0x000fe20007f7e0ff */
[----:B------:R-:W-:Y:S01]  /*2830*/  ULDC.64 UR6, c[0x0][0x240] ;  /* 0x0000900000067ab9 */ /* 0x000fe20000000a00 */
[----:B------:R-:W-:Y:S01]  /*2840*/  ISETP.GE.AND P1, PT, R240, UR23, PT ;  /* 0x00000017f0007c0c */ /* 0x000fe2000bf26270 */
[----:B--2---:R-:W-:Y:S01]  /*2850*/  IMAD.MOV.U32 R30, RZ, RZ, R24 ;  /* 0x000000ffff1e7224 */ /* 0x004fe200078e0018 */
[----:B------:R-:W-:Y:S01]  /*2860*/  ISETP.GE.AND P4, PT, R237, UR23, PT ;  /* 0x00000017ed007c0c */ /* 0x000fe2000bf86270 */
[----:B------:R-:W-:Y:S02]  /*2870*/  IMAD.X R10, RZ, RZ, R29, P3 ;  /* 0x000000ffff0a7224 */ /* 0x000fe400018e061d */
[----:B------:R-:W-:Y:S02]  /*2880*/  IMAD.MOV.U32 R31, RZ, RZ, R27 ;  /* 0x000000ffff1f7224 */ /* 0x000fe400078e001b */
[----:B------:R-:W-:-:S02]  /*2890*/  IMAD R10, R10, UR6, RZ ;  /* 0x000000060a0a7c24 */ /* 0x000fc4000f8e02ff */
[----:B------:R-:W-:-:S04]  /*28a0*/  IMAD.WIDE.U32 R30, R11, UR6, R30 ;  /* 0x000000060b1e7c25 */ /* 0x000fc8000f8e001e */
[----:B-1----:R-:W1:Y:S01]  /*28b0*/  @!P1 LDC.64 R8, c[0x0][0x210] ;  /* 0x00008400ff089b82 */ /* 0x002e620000000a00 */
[----:B------:R-:W-:Y:S01]  /*28c0*/  IMAD R10, R11, UR7, R10 ;  /* 0x000000070b0a7c24 */ /* 0x000fe2000f8e020a */
[----:B------:R3:W-:Y:S03]  /*28d0*/  @P1 STS.128 [R238+0x1000], RZ ;  /* 0x001000ffee001388 */ /* 0x0007e60000000c00 */
[----:B------:R-:W-:-:S03]  /*28e0*/  IMAD.IADD R12, R31, 0x1, R10 ;  /* 0x000000011f0c7824 */ /* 0x000fc600078e020a */
[----:B------:R-:W2:Y:S01]  /*28f0*/  @!P4 LDC.64 R10, c[0x0][0x210] ;  /* 0x00008400ff0acb82 */ /* 0x000ea20000000a00 */
[----:B-1----:R-:W-:-:S04]  /*2900*/  @!P1 LEA R32, P3, R30, R8, 0x1 ;  /* 0x000000081e209211 */ /* 0x002fc800078608ff */
[----:B------:R-:W-:Y:S02]  /*2910*/  @!P1 LEA.HI.X R33, R30, R9, R12, 0x1, P3 ;  /* 0x000000091e219211 */ /* 0x000fe400018f0c0c */
[----:B------:R-:W-:-:S03]  /*2920*/  ISETP.GE.AND P3, PT, R236, UR23, PT ;  /* 0x00000017ec007c0c */ /* 0x000fc6000bf66270 */
[----:B------:R-:W-:Y:S01]  /*2930*/  @!PT LDS RZ, [RZ] ;  /* 0x00000000fffff984 */ /* 0x000fe20000000800 */
[----:B------:R-:W-:Y:S01]  /*2940*/  @!PT LDS RZ, [RZ] ;  /* 0x00000000fffff984 */ /* 0x000fe20000000800 */
[----:B------:R-:W-:Y:S01]  /*2950*/  @!PT LDS RZ, [RZ] ;  /* 0x00000000fffff984 */ /* 0x000fe20000000800 */
[----:B------:R3:W-:Y:S01]  /*2960*/  @!P1 LDGSTS.E.BYPASS.LTC128B.128 [R238+0x1000], desc[UR20][R32.64] ;  /* 0x0100000020ee9fae */ /* 0x0007e2000b901d54 */
[----:B--2---:R-:W-:-:S03]  /*2970*/  @!P4 LEA R10, P1, R30, R10, 0x1 ;  /* 0x0000000a1e0ac211 */ /* 0x004fc600078208ff */
[----:B------:R3:W-:Y:S01]  /*2980*/  @P4 STS.128 [R238+0x3000], RZ ;  /* 0x003000ffee004388 */ /* 0x0007e20000000c00 */
[----:B------:R-:W-:-:S05]  /*2990*/  @!P4 LEA.HI.X R11, R30, R11, R12, 0x1, P1 ;  /* 0x0000000b1e0bc211 */ /* 0x000fca00008f0c0c */
[----:B------:R-:W1:Y:S01]  /*29a0*/  @!P3 LDC.64 R8, c[0x0][0x210] ;  /* 0x00008400ff08bb82 */ /* 0x000e620000000a00 */
[----:B------:R-:W-:Y:S01]  /*29b0*/  @!PT LDS RZ, [RZ] ;  /* 0x00000000fffff984 */ /* 0x000fe20000000800 */
[----:B------:R-:W-:Y:S01]  /*29c0*/  @!PT LDS RZ, [RZ] ;  /* 0x00000000fffff984 */ /* 0x000fe20000000800 */
[----:B------:R-:W-:Y:S01]  /*29d0*/  @!PT LDS RZ, [RZ] ;  /* 0x00000000fffff984 */ /* 0x000fe20000000800 */
[----:B------:R3:W-:Y:S04]  /*29e0*/  @!P4 LDGSTS.E.BYPASS.LTC128B.128 [R238+0x3000], desc[UR20][R10.64+0x80] ;  /* 0x030000800aeecfae */ /* 0x0007e8000b901d54 */
        /* <DEDUP_REMOVED lines=11> */
[----:B---3--:R-:W-:-:S04]  /*2aa0*/  LEA R8, P1, R30, UR6, 0x1 ;  /* 0x000000061e087c11 */ /* 0x008fc8000f8208ff */
[----:B------:R-:W-:-:S05]  /*2ab0*/  LEA.HI.X R9, R30, UR7, R12, 0x1, P1 ;  /* 0x000000071e097c11 */ /* 0x000fca00088f0c0c */
[----:B------:R-:W-:Y:S01]  /*2ac0*/  @!PT LDS RZ, [RZ] ;  /* 0x00000000fffff984 */ /* 0x000fe20000000800 */
[----:B------:R-:W-:Y:S01]  /*2ad0*/  @!PT LDS RZ, [RZ] ;  /* 0x00000000fffff984 */ /* 0x000fe20000000800 */
[----:B------:R-:W-:Y:S01]  /*2ae0*/  @!PT LDS RZ, [RZ] ;  /* 0x00000000fffff984 */ /* 0x000fe20000000800 */
[----:B------:R4:W-:Y:S04]  /*2af0*/  LDGSTS.E.BYPASS.LTC128B.128 [R238+0x7000], desc[UR20][R8.64+0x180] ;  /* 0x0700018008ee7fae */ /* 0x0009e8000b901d54 */
.L_x_730:
[----:B------:R-:W-:Y:S05]  /*2b00*/  BSYNC B0 ;  /* 0x0000000000007941 */ /* 0x000fea0003800000 */
.L_x_729:
[----:B------:R-:W-:Y:S04]  /*2b10*/  BSSY B0, `(.L_x_731) ;  /* 0x0000031000007945 */ /* 0x000fe80003800000 */
[----:B------:R-:W-:Y:S05]  /*2b20*/  @P5 BRA `(.L_x_732) ;  /* 0x0000000000bc5947 */ /* 0x000fea0003800000 */
[----:B------:R-:W-:Y:S01]  /*2b30*/  ULDC UR23, c[0x0][0x2d0] ;  /* 0x0000b40000177ab9 */ /* 0x000fe20000000800 */
[----:B------:R-:W-:Y:S01]  /*2b40*/  IADD3 R25, P1, R28, 0x30, RZ ;  /* 0x000000301c197810 */ /* 0x000fe20007f3e0ff */
[----:B------:R-:W-:Y:S01]  /*2b50*/  ULDC.64 UR6, c[0x0][0x240] ;  /* 0x0000900000067ab9 */ /* 0x000fe20000000a00 */
[----:B------:R-:W-:Y:S01]  /*2b60*/  ISETP.GE.AND P3, PT, R240, UR23, PT ;  /* 0x00000017f0007c0c */ /* 0x000fe2000bf66270 */
[----:B------:R-:W-:Y:S01]  /*2b70*/  IMAD.MOV.U32 R28, RZ, RZ, R24 ;  /* 0x000000ffff1c7224 */ /* 0x000fe200078e0018 */
[----:B------:R-:W-:Y:S01]  /*2b80*/  ISETP.GE.AND P5, PT, R237, UR23, PT ;  /* 0x00000017ed007c0c */ /* 0x000fe2000bfa6270 */
[----:B------:R-:W-:Y:S01]  /*2b90*/  IMAD.X R26, RZ, RZ, R29, P1 ;  /* 0x000000ffff1a7224 */ /* 0x000fe200008e061d */
[----:B------:R-:W-:Y:S01]  /*2ba0*/  ISETP.GE.AND P4, PT, R236, UR23, PT ;  /* 0x00000017ec007c0c */ /* 0x000fe2000bf86270 */
[----:B------:R-:W-:Y:S02]  /*2bb0*/  IMAD.MOV.U32 R29, RZ, RZ, R27 ;  /* 0x000000ffff1d7224 */ /* 0x000fe400078e001b */
[----:B------:R-:W-:-:S02]  /*2bc0*/  IMAD R26, R26, UR6, RZ ;  /* 0x000000061a1a7c24 */ /* 0x000fc4000f8e02ff */
[----:B------:R-:W-:-:S04]  /*2bd0*/  IMAD.WIDE.U32 R28, R25, UR6, R28 ;  /* 0x00000006191c7c25 */ /* 0x000fc8000f8e001c */
[----:B------:R-:W5:Y:S01]  /*2be0*/  @!P3 LDC.64 R12, c[0x0][0x210] ;  /* 0x00008400ff0cbb82 */ /* 0x000f620000000a00 */
[----:B------:R-:W-:Y:S01]  /*2bf0*/  IMAD R26, R25, UR7, R26 ;  /* 0x00000007191a7c24 */ /* 0x000fe2000f8e021a */
[----:B------:R5:W-:Y:S03]  /*2c00*/  @P3 STS.128 [R238+0x1800], RZ ;  /* 0x001800ffee003388 */ /* 0x000be60000000c00 */
[----:B------:R-:W-:-:S03]  /*2c10*/  IMAD.IADD R26, R29, 0x1, R26 ;  /* 0x000000011d1a7824 */ /* 0x000fc600078e021a */
[----:B---3--:R-:W3:Y:S08]  /*2c20*/  @!P5 LDC.64 R10, c[0x0][0x210] ;  /* 0x00008400ff0adb82 */ /* 0x008ef00000000a00 */
[----:B-12-4-:R-:W1:Y:S01]  /*2c30*/  @!P4 LDC.64 R8, c[0x0][0x210] ;  /* 0x00008400ff08cb82 */ /* 0x016e620000000a00 */
[----:B-----5:R-:W-:-:S04]  /*2c40*/  @!P3 LEA R12, P1, R28, R12, 0x1 ;  /* 0x0000000c1c0cb211 */ /* 0x020fc800078208ff */
[C---:B------:R-:W-:Y:S02]  /*2c50*/  @!P3 LEA.HI.X R13, R28.reuse, R13, R26, 0x1, P1 ;  /* 0x0000000d1c0db211 */ /* 0x040fe400008f0c1a */
[----:B---3--:R-:W-:-:S03]  /*2c60*/  @!P5 LEA R10, P1, R28, R10, 0x1 ;  /* 0x0000000a1c0ad211 */ /* 0x008fc600078208ff */
[----:B------:R-:W-:Y:S01]  /*2c70*/  @!PT LDS RZ, [RZ] ;  /* 0x00000000fffff984 */ /* 0x000fe20000000800 */
[----:B------:R-:W-:Y:S01]  /*2c80*/  @!PT LDS RZ, [RZ] ;  /* 0x00000000fffff984 */ /* 0x000fe20000000800 */
[----:B------:R-:W-:Y:S01]  /*2c90*/  @!PT LDS RZ, [RZ] ;  /* 0x00000000fffff984 */ /* 0x000fe20000000800 */
[----:B------:R2:W-:Y:S01]  /*2ca0*/  @!P3 LDGSTS.E.BYPASS.LTC128B.128 [R238+0x1800], desc[UR20][R12.64] ;  /* 0x018000000ceebfae */ /* 0x0005e2000b901d54 */
[----:B------:R-:W-:-:S03]  /*2cb0*/  @!P5 LEA.HI.X R11, R28, R11, R26, 0x1, P1 ;  /* 0x0000000b1c0bd211 */ /* 0x000fc600008f0c1a */
[----:B------:R2:W-:Y:S01]  /*2cc0*/  @P5 STS.128 [R238+0x3800], RZ ;  /* 0x003800ffee005388 */ /* 0x0005e20000000c00 */
[----:B------:R-:W-:Y:S02]  /*2cd0*/  ISETP.GE.AND P1, PT, R235, UR23, PT ;  /* 0x00000017eb007c0c */ /* 0x000fe4000bf26270 */
[C---:B-1----:R-:W-:Y:S01]  /*2ce0*/  @!P4 LEA R8, P3, R28.reuse, R8, 0x1 ;  /* 0x000000081c08c211 */ /* 0x042fe200078608ff */
[----:B------:R-:W-:Y:S01]  /*2cf0*/  @!PT LDS RZ, [RZ] ;  /* 0x00000000fffff984 */ /* 0x000fe20000000800 */
[----:B------:R-:W-:Y:S01]  /*2d00*/  @!PT LDS RZ, [RZ] ;  /* 0x00000000fffff984 */ /* 0x000fe20000000800 */
[----:B------:R-:W-:Y:S01]  /*2d10*/  @!PT LDS RZ, [RZ] ;  /* 0x00000000fffff984 */ /* 0x000fe20000000800 */
[----:B------:R2:W-:Y:S03]  /*2d20*/  @!P5 LDGSTS.E.BYPASS.LTC128B.128 [R238+0x3800], desc[UR20][R10.64+0x80] ;  /* 0x038000800aeedfae */ /* 0x0005e6000b901d54 */
[----:B------:R-:W-:Y:S01]  /*2d30*/  @!P4 LEA.HI.X R9, R28, R9, R26, 0x1, P3 ;  /* 0x000000091c09c211 */ /* 0x000fe200018f0c1a */
        /* <DEDUP_REMOVED lines=14> */
.L_x_732:
[----:B------:R-:W-:Y:S05]  /*2e20*/  BSYNC B0 ;  /* 0x0000000000007941 */ /* 0x000fea0003800000 */
.L_x_731:
[----:B------:R-:W-:Y:S04]  /*2e30*/  BSSY B0, `(.L_x_733) ;  /* 0x0000028000007945 */ /* 0x000fe80003800000 */
[----:B------:R-:W-:Y:S05]  /*2e40*/  @P6 BRA `(.L_x_734) ;  /* 0x0000000000986947 */ /* 0x000fea0003800000 */
[----:B------:R-:W-:Y:S02]  /*2e50*/  ULDC UR6, c[0x0][0x2d0] ;  /* 0x0000b40000067ab9 */ /* 0x000fe40000000800 */
[----:B------:R-:W-:Y:S02]  /*2e60*/  ISETP.GE.AND P5, PT, R237, UR6, PT ;  /* 0x00000006ed007c0c */ /* 0x000fe4000bfa6270 */
[----:B------:R-:W-:Y:S02]  /*2e70*/  ISETP.GE.AND P6, PT, R240, UR6, PT ;  /* 0x00000006f0007c0c */ /* 0x000fe4000bfc6270 */
[----:B------:R-:W-:-:S09]  /*2e80*/  ISETP.GE.AND P4, PT, R236, UR6, PT ;  /* 0x00000006ec007c0c */ /* 0x000fd2000bf86270 */
[----:B--23--:R-:W2:Y:S02]  /*2e90*/  @!P5 LDC.64 R10, c[0x0][0x218] ;  /* 0x00008600ff0adb82 */ /* 0x00cea40000000a00 */
[----:B------:R3:W-:Y:S06]  /*2ea0*/  @P6 STS.128 [R238+0x8000], RZ ;  /* 0x008000ffee006388 */ /* 0x0007ec0000000c00 */
[----:B------:R-:W5:Y:S08]  /*2eb0*/  @!P6 LDC.64 R12, c[0x0][0x218] ;  /* 0x00008600ff0ceb82 */ /* 0x000f700000000a00 */
[----:B-1--4-:R-:W1:Y:S01]  /*2ec0*/  @!P4 LDC.64 R8, c[0x0][0x218] ;  /* 0x00008600ff08cb82 */ /* 0x012e620000000a00 */
[----:B--2---:R-:W-:-:S04]  /*2ed0*/  @!P5 LEA R10, P1, R165, R10, 0x1 ;  /* 0x0000000aa50ad211 */ /* 0x004fc800078208ff */
[----:B------:R-:W-:Y:S02]  /*2ee0*/  @!P5 LEA.HI.X R11, R165, R11, R166, 0x1, P1 ;  /* 0x0000000ba50bd211 */ /* 0x000fe400008f0ca6 */
[----:B------:R-:W-:Y:S02]  /*2ef0*/  ISETP.GE.AND P1, PT, R235, UR6, PT ;  /* 0x00000006eb007c0c */ /* 0x000fe4000bf26270 */
[----:B-----5:R-:W-:-:S04]  /*2f00*/  @!P6 LEA R12, P3, R165, R12, 0x1 ;  /* 0x0000000ca50ce211 */ /* 0x020fc800078608ff */
[C---:B------:R-:W-:Y:S02]  /*2f10*/  @!P6 LEA.HI.X R13, R165.reuse, R13, R166, 0x1, P3 ;  /* 0x0000000da50de211 */ /* 0x040fe400018f0ca6 */
[----:B-1----:R-:W-:-:S03]  /*2f20*/  @!P4 LEA R8, P3, R165, R8, 0x1 ;  /* 0x00000008a508c211 */ /* 0x002fc600078608ff */
[----:B------:R-:W-:Y:S01]  /*2f30*/  @!PT LDS RZ, [RZ] ;  /* 0x00000000fffff984 */ /* 0x000fe20000000800 */
[----:B------:R-:W-:Y:S01]  /*2f40*/  @!PT LDS RZ, [RZ] ;  /* 0x00000000fffff984 */ /* 0x000fe20000000800 */
[----:B------:R-:W-:Y:S01]  /*2f50*/  @!PT LDS RZ, [RZ] ;  /* 0x00000000fffff984 */ /* 0x000fe20000000800 */
[----:B------:R3:W-:Y:S01]  /*2f60*/  @!P6 LDGSTS.E.BYPASS.LTC128B.128 [R238+0x8000], desc[UR20][R12.64] ;  /* 0x080000000ceeefae */ /* 0x0007e2000b901d54 */
        /* <DEDUP_REMOVED lines=20> */
.L_x_734:
[----:B------:R-:W-:Y:S05]  /*30b0*/  BSYNC B0 ;  /* 0x0000000000007941 */ /* 0x000fea0003800000 */
.L_x_733:
[----:B------:R-:W-:Y:S01]  /*30c0*/  ISETP.GE.AND P1, PT, R0, UR16, PT ;  /* 0x0000001000007c0c */ /* 0x000fe2000bf26270 */
[----:B------:R-:W-:Y:S01]  /*30d0*/  IMAD.SHL.U32 R20, R20, 0x40, RZ ;  /* 0x0000004014147824 */ /* 0x000fe200078e00ff */
[----:B------:R-:W-:Y:S01]  /*30e0*/  USHF.L.U32 UR23, UR10, 0x4, URZ ;  /* 0x000000040a177899 */ /* 0x000fe2000800063f */
[----:B-1234-:R-:W-:Y:S01]  /*30f0*/  IMAD.SHL.U32 R9, R233, 0x8, RZ ;  /* 0x00000008e9097824 */ /* 0x01efe200078e00ff */
[----:B------:R-:W-:Y:S01]  /*3100*/  BSSY B0, `(.L_x_735) ;  /* 0x0000031000007945 */ /* 0x000fe20003800000 */
[----:B------:R-:W-:Y:S01]  /*3110*/  IMAD.IADD R25, R19, 0x1, R21 ;  /* 0x0000000113197824 */ /* 0x000fe200078e0215 */
[----:B------:R-:W-:Y:S01]  /*3120*/  LOP3.LUT R20, R20, 0x1c0, RZ, 0xc0, !PT ;  /* 0x000001c014147812 */ /* 0x000fe200078ec0ff */
[----:B------:R-:W-:Y:S01]  /*3130*/  IMAD.SHL.U32 R22, R22, 0x8, RZ ;  /* 0x0000000816167824 */ /* 0x000fe200078e00ff */
[----:B------:R-:W-:Y:S01]  /*3140*/  ISETP.GE.AND P5, PT, R6, UR16, PT ;  /* 0x0000001006007c0c */ /* 0x000fe2000bfa6270 */
[----:B------:R-:W-:Y:S01]  /*3150*/  IMAD.SHL.U32 R23, R2, 0x40, RZ ;  /* 0x0000004002177824 */ /* 0x000fe200078e00ff */
[----:B------:R-:W-:-:S02]  /*3160*/  ISETP.GE.AND P6, PT, R4, UR16, PT ;  /* 0x0000001004007c0c */ /* 0x000fc4000bfc6270 */
[----:B------:R-:W-:Y:S01]  /*3170*/  LOP3.LUT R21, R20, 0x8, R9, 0xf8, !PT ;  /* 0x0000000814157812 */ /* 0x000fe200078ef809 */
[----:B------:R-:W-:Y:S10]  /*3180*/  @P1 BRA `(.L_x_736) ;  /* 0x0000000000a01947 */ /* 0x000ff40003800000 */
[----:B------:R-:W-:Y:S01]  /*3190*/  ULDC UR6, c[0x0][0x2d0] ;  /* 0x0000b40000067ab9 */ /* 0x000fe20000000800 */
[----:B------:R-:W-:Y:S02]  /*31a0*/  IADD3 R13, P3, R165, UR23, RZ ;  /* 0x00000017a50d7c10 */ /* 0x000fe4000ff7e0ff */
[----:B------:R-:W-:Y:S02]  /*31b0*/  ISETP.GE.AND P1, PT, R240, UR6, PT ;  /* 0x00000006f0007c0c */ /* 0x000fe4000bf26270 */
[----:B------:R-:W-:Y:S02]  /*31c0*/  IADD3.X R12, R166, UR13, RZ, P3, !PT ;  /* 0x0000000da60c7c10 */ /* 0x000fe40009ffe4ff */
[----:B------:R-:W-:-:S09]  /*31d0*/  ISETP.GE.AND P4, PT, R237, UR6, PT ;  /* 0x00000006ed007c0c */ /* 0x000fd2000bf86270 */
[----:B------:R-:W1:Y:S01]  /*31e0*/  @!P1 LDC.64 R8, c[0x0][0x218] ;  /* 0x00008600ff089b82 */ /* 0x000e620000000a00 */
[----:B------:R2:W-:Y:S07]  /*31f0*/  @P1 STS.128 [R238+0x8800], RZ ;  /* 0x008800ffee001388 */ /* 0x0005ee0000000c00 */
[----:B------:R-:W3:Y:S01]  /*3200*/  @!P4 LDC.64 R10, c[0x0][0x218] ;  /* 0x00008600ff0acb82 */ /* 0x000ee20000000a00 */
[----:B-1----:R-:W-:-:S04]  /*3210*/  @!P1 LEA R26, P3, R13, R8, 0x1 ;  /* 0x000000080d1a9211 */ /* 0x002fc800078608ff */
[----:B------:R-:W-:Y:S02]  /*3220*/  @!P1 LEA.HI.X R27, R13, R9, R12, 0x1, P3 ;  /* 0x000000090d1b9211 */ /* 0x000fe400018f0c0c */
[----:B------:R-:W-:-:S03]  /*3230*/  ISETP.GE.AND P3, PT, R236, UR6, PT ;  /* 0x00000006ec007c0c */ /* 0x000fc6000bf66270 */
[----:B------:R-:W-:Y:S01]  /*3240*/  @!PT LDS RZ, [RZ] ;  /* 0x00000000fffff984 */ /* 0x000fe20000000800 */
[----:B------:R-:W-:Y:S01]  /*3250*/  @!PT LDS RZ, [RZ] ;  /* 0x00000000fffff984 */ /* 0x000fe20000000800 */
[----:B------:R-:W-:Y:S01]  /*3260*/  @!PT LDS RZ, [RZ] ;  /* 0x00000000fffff984 */ /* 0x000fe20000000800 */
[----:B------:R2:W-:Y:S01]  /*3270*/  @!P1 LDGSTS.E.BYPASS.LTC128B.128 [R238+0x8800], desc[UR20][R26.64] ;  /* 0x088000001aee9fae */ /* 0x0005e2000b901d54 */
[----:B---3--:R-:W-:-:S03]  /*3280*/  @!P4 LEA R10, P1, R13, R10, 0x1 ;  /* 0x0000000a0d0ac211 */ /* 0x008fc600078208ff */
        /* <DEDUP_REMOVED lines=24> */
.L_x_736:
[----:B------:R-:W-:Y:S05]  /*3410*/  BSYNC B0 ;  /* 0x0000000000007941 */ /* 0x000fea0003800000 */
.L_x_735:
[----:B------:R-:W-:Y:S04]  /*3420*/  BSSY B0, `(.L_x_737) ;  /* 0x000002c000007945 */ /* 0x000fe80003800000 */
[----:B------:R-:W-:Y:S05]  /*3430*/  @P5 BRA `(.L_x_738) ;  /* 0x0000000000a85947 */ /* 0x000fea0003800000 */
[----:B------:R-:W-:Y:S01]  /*3440*/  ULDC UR6, c[0x0][0x2d0] ;  /* 0x0000b40000067ab9 */ /* 0x000fe20000000800 */
[----:B--2---:R-:W-:Y:S01]  /*3450*/  IMAD.U32 R26, RZ, RZ, UR10 ;  /* 0x0000000aff1a7e24 */ /* 0x004fe2000f8e00ff */
[----:B------:R-:W-:Y:S01]  /*3460*/  ISETP.GE.AND P3, PT, R240, UR6, PT ;  /* 0x00000006f0007c0c */ /* 0x000fe2000bf66270 */
[----:B------:R-:W-:Y:S01]  /*3470*/  IMAD.U32 R27, RZ, RZ, UR11 ;  /* 0x0000000bff1b7e24 */ /* 0x000fe2000f8e00ff */
[----:B------:R-:W-:Y:S02]  /*3480*/  ISETP.GE.AND P5, PT, R237, UR6, PT ;  /* 0x00000006ed007c0c */ /* 0x000fe4000bfa6270 */
[----:B------:R-:W-:Y:S02]  /*3490*/  ISETP.GE.AND P4, PT, R236, UR6, PT ;  /* 0x00000006ec007c0c */ /* 0x000fe4000bf86270 */
[----:B------:R-:W-:-:S04]  /*34a0*/  LEA R28, P1, R26, R165, 0x5 ;  /* 0x000000a51a1c7211 */ /* 0x000fc800078228ff */
[----:B------:R-:W-:-:S03]  /*34b0*/  LEA.HI.X R27, R26, R166, R27, 0x5, P1 ;  /* 0x000000a61a1b7211 */ /* 0x000fc600008f2c1b */
[----:B------:R-:W2:Y:S01]  /*34c0*/  @!P3 LDC.64 R12, c[0x0][0x218] ;  /* 0x00008600ff0cbb82 */ /* 0x000ea20000000a00 */
[----:B------:R3:W-:Y:S07]  /*34d0*/  @P3 STS.128 [R238+0x9000], RZ ;  /* 0x009000ffee003388 */ /* 0x0007ee0000000c00 */
[----:B------:R-:W4:Y:S08]  /*34e0*/  @!P5 LDC.64 R10, c[0x0][0x218] ;  /* 0x00008600ff0adb82 */ /* 0x000f300000000a00 */
[----:B-1----:R-:W1:Y:S01]  /*34f0*/  @!P4 LDC.64 R8, c[0x0][0x218] ;  /* 0x00008600ff08cb82 */ /* 0x002e620000000a00 */
[----:B--2---:R-:W-:-:S04]  /*3500*/  @!P3 LEA R12, P1, R28, R12, 0x1 ;  /* 0x0000000c1c0cb211 */ /* 0x004fc800078208ff */
[C---:B------:R-:W-:Y:S02]  /*3510*/  @!P3 LEA.HI.X R13, R28.reuse, R13, R27, 0x1, P1 ;  /* 0x0000000d1c0db211 */ /* 0x040fe400008f0c1b */
[----:B----4-:R-:W-:-:S03]  /*3520*/  @!P5 LEA R10, P1, R28, R10, 0x1 ;  /* 0x0000000a1c0ad211 */ /* 0x010fc600078208ff */
        /* <DEDUP_REMOVED lines=27> */
.L_x_738:
[----:B------:R-:W-:Y:S05]  /*36e0*/  BSYNC B0 ;  /* 0x0000000000007941 */ /* 0x000fea0003800000 */
.L_x_737:
[----:B------:R-:W-:Y:S04]  /*36f0*/  BSSY B0, `(.L_x_739) ;  /* 0x000002e000007945 */ /* 0x000fe80003800000 */
[----:B------:R-:W-:Y:S05]  /*3700*/  @P6 BRA `(.L_x_740) ;  /* 0x0000000000b06947 */ /* 0x000fea0003800000 */
[----:B------:R-:W-:Y:S01]  /*3710*/  ULDC UR6, c[0x0][0x2d0] ;  /* 0x0000b40000067ab9 */ /* 0x000fe20000000800 */
[----:B--2---:R-:W-:Y:S01]  /*3720*/  IMAD.U32 R26, RZ, RZ, UR10 ;  /* 0x0000000aff1a7e24 */ /* 0x004fe2000f8e00ff */
[----:B------:R-:W-:Y:S01]  /*3730*/  ISETP.GE.AND P5, PT, R237, UR6, PT ;  /* 0x00000006ed007c0c */ /* 0x000fe2000bfa6270 */
[----:B------:R-:W-:Y:S01]  /*3740*/  IMAD.MOV.U32 R28, RZ, RZ, R165 ;  /* 0x000000ffff1c7224 */ /* 0x000fe200078e00a5 */
[----:B------:R-:W-:Y:S01]  /*3750*/  ISETP.GE.AND P6, PT, R240, UR6, PT ;  /* 0x00000006f0007c0c */ /* 0x000fe2000bfc6270 */
[----:B------:R-:W-:Y:S01]  /*3760*/  IMAD.MOV.U32 R29, RZ, RZ, R166 ;  /* 0x000000ffff1d7224 */ /* 0x000fe200078e00a6 */
[----:B------:R-:W-:Y:S01]  /*3770*/  ISETP.GE.AND P4, PT, R236, UR6, PT ;  /* 0x00000006ec007c0c */ /* 0x000fe2000bf86270 */
[----:B------:R-:W-:Y:S01]  /*3780*/  UIMAD UR7, UR11, 0x30, URZ ;  /* 0x000000300b0778a4 */ /* 0x000fe2000f8e023f */
[----:B------:R-:W-:-:S05]  /*3790*/  IMAD.WIDE.U32 R28, R26, 0x30, R28 ;  /* 0x000000301a1c7825 */ /* 0x000fca00078e001c */
[----:B------:R-:W-:Y:S02]  /*37a0*/  VIADD R26, R29, UR7 ;  /* 0x000000071d1a7c36 */ /* 0x000fe40008000000 */
[----:B---3--:R-:W2:Y:S02]  /*37b0*/  @!P5 LDC.64 R10, c[0x0][0x218] ;  /* 0x00008600ff0adb82 */ /* 0x008ea40000000a00 */
[----:B------:R3:W-:Y:S06]  /*37c0*/  @P6 STS.128 [R238+0x9800], RZ ;  /* 0x009800ffee006388 */ /* 0x0007ec0000000c00 */
[----:B------:R-:W5:Y:S08]  /*37d0*/  @!P6 LDC.64 R12, c[0x0][0x218] ;  /* 0x00008600ff0ceb82 */ /* 0x000f700000000a00 */
[----:B-1--4-:R-:W1:Y:S01]  /*37e0*/  @!P4 LDC.64 R8, c[0x0][0x218] ;  /* 0x00008600ff08cb82 */ /* 0x012e620000000a00 */
[----:B--2---:R-:W-:-:S04]  /*37f0*/  @!P5 LEA R10, P1, R28, R10, 0x1 ;  /* 0x0000000a1c0ad211 */ /* 0x004fc800078208ff */
[C---:B------:R-:W-:Y:S02]  /*3800*/  @!P5 LEA.HI.X R11, R28.reuse, R11, R26, 0x1, P1 ;  /* 0x0000000b1c0bd211 */ /* 0x040fe400008f0c1a */
        /* <DEDUP_REMOVED lines=28> */
.L_x_740:
[----:B------:R-:W-:Y:S05]  /*39d0*/  BSYNC B0 ;  /* 0x0000000000007941 */ /* 0x000fea0003800000 */
.L_x_739:
[----:B------:R-:W0:Y:S01]  /*39e0*/  LDGDEPBAR ;  /* 0x00000000000079af */ /* 0x000e220000000000 */
[----:B------:R-:W-:Y:S01]  /*39f0*/  LOP3.LUT R23, R23, 0x1c0, RZ, 0xc0, !PT ;  /* 0x000001c017177812 */ /* 0x000fe200078ec0ff */
[----:B------:R-:W-:Y:S01]  /*3a00*/  IMAD.MOV.U32 R24, RZ, RZ, R18 ;  /* 0x000000ffff187224 */ /* 0x000fe200078e0012 */
[----:B------:R-:W-:Y:S01]  /*3a10*/  SHF.R.U32.HI R20, RZ, 0x3, R20 ;  /* 0x00000003ff147819 */ /* 0x000fe20000011614 */
[----:B------:R-:W-:Y:S01]  /*3a20*/  IMAD.SHL.U32 R17, R17, 0x40, RZ ;  /* 0x0000004011117824 */ /* 0x000fe200078e00ff */
[----:B------:R-:W-:Y:S01]  /*3a30*/  ISETP.GE.AND P1, PT, R0, UR16, PT ;  /* 0x0000001000007c0c */ /* 0x000fe2000bf26270 */
[----:B------:R-:W-:Y:S01]  /*3a40*/  IMAD.WIDE.U32 R24, R15, UR8, R24 ;  /* 0x000000080f187c25 */ /* 0x000fe2000f8e0018 */
[----:B------:R-:W-:Y:S01]  /*3a50*/  LOP3.LUT R22, R23, 0x8, R22, 0xf8, !PT ;  /* 0x0000000817167812 */ /* 0x000fe200078ef816 */
[----:B------:R-:W-:Y:S01]  /*3a60*/  ULDC.64 UR6, c[0x0][0x220] ;  /* 0x0000880000067ab9 */ /* 0x000fe20000000a00 */
[----:B------:R-:W-:Y:S01]  /*3a70*/  LOP3.LUT R0, R21, R20, RZ, 0x3c, !PT ;  /* 0x0000001415007212 */ /* 0x000fe200078e3cff */
[----:B------:R-:W-:Y:S01]  /*3a80*/  IMAD.IADD R15, R25, 0x1, R14 ;  /* 0x00000001190f7824 */ /* 0x000fe200078e020e */
[----:B------:R-:W-:Y:S01]  /*3a90*/  SHF.R.U32.HI R23, RZ, 0x3, R23 ;  /* 0x00000003ff177819 */ /* 0x000fe20000011617 */
[----:B------:R-:W-:Y:S01]  /*3aa0*/  BSSY B0, `(.L_x_741) ;  /* 0x000002d000007945 */ /* 0x000fe20003800000 */
[----:B------:R-:W-:-:S02]  /*3ab0*/  LEA.HI R16, R16, R3, RZ, 0x5 ;  /* 0x0000000310107211 */ /* 0x000fc400078f28ff */
[----:B------:R-:W-:Y:S02]  /*3ac0*/  LOP3.LUT R22, R22, R23, RZ, 0x3c, !PT ;  /* 0x0000001716167212 */ /* 0x000fe400078e3cff */
[----:B------:R-:W-:Y:S02]  /*3ad0*/  LOP3.LUT R0, R0, 0xfffffe00, R17, 0xf8, !PT ;  /* 0xfffffe0000007812 */ /* 0x000fe400078ef811 */
[----:B-1234-:R-:W-:Y:S01]  /*3ae0*/  SHF.R.S32.HI R9, RZ, 0x5, R16 ;  /* 0x00000005ff097819 */ /* 0x01efe20000011410 */
[----:B------:R-:W-:Y:S01]  /*3af0*/  IMAD R233, R233, 0x200, R22 ;  /* 0x00000200e9e97824 */ /* 0x000fe200078e0216 */
[----:B------:R-:W-:Y:S02]  /*3b00*/  LEA R250, P3, R24, UR6, 0x1 ;  /* 0x0000000618fa7c11 */ /* 0x000fe4000f8608ff */
[----:B------:R-:W-:Y:S01]  /*3b10*/  ISETP.GE.AND P5, PT, R6, UR16, PT ;  /* 0x0000001006007c0c */ /* 0x000fe2000bfa6270 */
[----:B------:R-:W-:-:S04]  /*3b20*/  DEPBAR.LE SB0, 0x0 ;  /* 0x000080000000791a */ /* 0x000fc80000000000 */
[----:B------:R-:W-:Y:S01]  /*3b30*/  BAR.SYNC.DEFER_BLOCKING 0x0 ;  /* 0x0000000000007b1d */ /* 0x000fe20000010000 */
[----:B------:R-:W-:Y:S01]  /*3b40*/  IMAD R234, R9, 0x400, R0 ;  /* 0x0000040009ea7824 */ /* 0x000fe200078e0200 */
[----:B------:R-:W-:-:S04]  /*3b50*/  LEA.HI.X R251, R24, UR7, R15, 0x1, P3 ;  /* 0x0000000718fb7c11 */ /* 0x000fc800098f0c0f */
[----:B------:R1:W-:Y:S04]  /*3b60*/  @P2 STS.128 [R238+0x10000], RZ ;  /* 0x010000ffee002388 */ /* 0x0003e80000000c00 */
[----:B------:R1:W-:Y:S04]  /*3b70*/  @P2 STS.128 [R238+0x12000], RZ ;  /* 0x012000ffee002388 */ /* 0x0003e80000000c00 */
[----:B------:R1:W-:Y:S04]  /*3b80*/  @P2 STS.128 [R238+0x14000], RZ ;  /* 0x014000ffee002388 */ /* 0x0003e80000000c00 */
[----:B------:R1:W-:Y:S01]  /*3b90*/  @P2 STS.128 [R238+0x16000], RZ ;  /* 0x016000ffee002388 */ /* 0x0003e20000000c00 */
[----:B------:R-:W-:Y:S05]  /*3ba0*/  @P2 BRA `(.L_x_742) ;  /* 0x0000000000702947 */ /* 0x000fea0003800000 */
[----:B------:R-:W-:Y:S02]  /*3bb0*/  ULDC UR24, c[0x0][0x2d0] ;  /* 0x0000b40000187ab9 */ /* 0x000fe40000000800 */
[----:B------:R-:W-:Y:S02]  /*3bc0*/  ISETP.GE.AND P4, PT, R237, UR24, PT ;  /* 0x00000018ed007c0c */ /* 0x000fe4000bf86270 */
[----:B------:R-:W-:Y:S02]  /*3bd0*/  ISETP.GE.AND P6, PT, R240, UR24, PT ;  /* 0x00000018f0007c0c */ /* 0x000fe4000bfc6270 */
[----:B------:R-:W-:Y:S02]  /*3be0*/  ISETP.GE.AND P3, PT, R236, UR24, PT ;  /* 0x00000018ec007c0c */ /* 0x000fe4000bf66270 */
[----:B------:R-:W-:-:S07]  /*3bf0*/  ISETP.GE.AND P2, PT, R235, UR24, PT ;  /* 0x00000018eb007c0c */ /* 0x000fce000bf46270 */
[----:B------:R-:W-:Y:S02]  /*3c00*/  @!P4 IMAD.MOV.U32 R8, RZ, RZ, R250 ;  /* 0x000000ffff08c224 */ /* 0x000fe400078e00fa */
[----:B------:R-:W-:Y:S01]  /*3c10*/  @!P4 IMAD.MOV.U32 R9, RZ, RZ, R251 ;  /* 0x000000ffff09c224 */ /* 0x000fe200078e00fb */
        /* <DEDUP_REMOVED lines=17> */
[----:B------:R-:W-:Y:S01]  /*3d30*/  @!PT LDS RZ, [RZ] ;  /* 0x00000000fffff984 */ /* 0x000fe20000000800 */
[----:B------:R-:W-:Y:S01]  /*3d40*/  @!PT LDS RZ, [RZ] ;  /* 0x00000000fffff984 */ /* 0x000fe20000000800 */
[----:B------:R-:W-:Y:S01]  /*3d50*/  @!PT LDS RZ, [RZ] ;  /* 0x00000000fffff984 */ /* 0x000fe20000000800 */
[----:B------:R3:W-:Y:S02]  /*3d60*/  LDGSTS.E.BYPASS.LTC128B.128 [R238+0x16000], desc[UR20][R250.64+0x180] ;  /* 0x16000180faee7fae */ /* 0x0007e4000b901d54 */
.L_x_742:
[----:B------:R-:W-:Y:S05]  /*3d70*/  BSYNC B0 ;  /* 0x0000000000007941 */ /* 0x000fea0003800000 */
.L_x_741:
[----:B------:R4:W-:Y:S01]  /*3d80*/  @P1 STS.128 [R238+0x10800], RZ ;  /* 0x010800ffee001388 */ /* 0x0009e20000000c00 */
[----:B------:R-:W-:Y:S01]  /*3d90*/  USHF.L.U32 UR24, UR8, 0x4, URZ ;  /* 0x0000000408187899 */ /* 0x000fe2000800063f */
[----:B------:R-:W-:Y:S01]  /*3da0*/  BSSY B0, `(.L_x_743) ;  /* 0x000002f000007945 */ /* 0x000fe20003800000 */
[----:B------:R-:W-:Y:S01]  /*3db0*/  ISETP.GE.AND P6, PT, R4, UR16, PT ;  /* 0x0000001004007c0c */ /* 0x000fe2000bfc6270 */
[----:B------:R4:W-:Y:S01]  /*3dc0*/  @P1 STS.128 [R238+0x12800], RZ ;  /* 0x012800ffee001388 */ /* 0x0009e20000000c00 */
[----:B------:R-:W-:Y:S02]  /*3dd0*/  LEA R233, R233, UR4, 0x1 ;  /* 0x00000004e9e97c11 */ /* 0x000fe4000f8e08ff */
[----:B------:R-:W-:Y:S01]  /*3de0*/  LEA R234, R234, UR4, 0x1 ;  /* 0x00000004eaea7c11 */ /* 0x000fe2000f8e08ff */
[----:B------:R4:W-:Y:S04]  /*3df0*/  @P1 STS.128 [R238+0x14800], RZ ;  /* 0x014800ffee001388 */ /* 0x0009e80000000c00 */
[----:B------:R4:W-:Y:S01]  /*3e00*/  @P1 STS.128 [R238+0x16800], RZ ;  /* 0x016800ffee001388 */ /* 0x0009e20000000c00 */
[----:B------:R-:W-:Y:S05]  /*3e10*/  @P1 BRA `(.L_x_744) ;  /* 0x00000000009c1947 */ /* 0x000fea0003800000 */
[----:B------:R-:W-:Y:S01]  /*3e20*/  ULDC UR25, c[0x0][0x2d0] ;  /* 0x0000b40000197ab9 */ /* 0x000fe20000000800 */
[----:B--2---:R-:W-:Y:S01]  /*3e30*/  IMAD.U32 R9, RZ, RZ, UR24 ;  /* 0x00000018ff097e24 */ /* 0x004fe2000f8e00ff */
[----:B------:R-:W-:Y:S01]  /*3e40*/  ISETP.GE.AND P1, PT, R240, UR25, PT ;  /* 0x00000019f0007c0c */ /* 0x000fe2000bf26270 */
[----:B------:R-:W-:Y:S01]  /*3e50*/  IMAD.U32 R6, RZ, RZ, UR24 ;  /* 0x00000018ff067e24 */ /* 0x000fe2000f8e00ff */
[----:B------:R-:W-:Y:S01]  /*3e60*/  ISETP.GE.AND P4, PT, R237, UR25, PT ;  /* 0x00000019ed007c0c */ /* 0x000fe2000bf86270 */
[----:B------:R-:W-:Y:S01]  /*3e70*/  IMAD.U32 R4, RZ, RZ, UR12 ;  /* 0x0000000cff047e24 */ /* 0x000fe2000f8e00ff */
[----:B------:R-:W-:-:S09]  /*3e80*/  ISETP.GE.AND P3, PT, R236, UR25, PT ;  /* 0x00000019ec007c0c */ /* 0x000fd2000bf66270 */
[----:B------:R-:W-:Y:S01]  /*3e90*/  @!P1 LEA R16, P2, R9, R250, 0x1 ;  /* 0x000000fa09109211 */ /* 0x000fe200078408ff */
[----:B------:R2:W-:Y:S03]  /*3ea0*/  @P1 STS.128 [R238+0x10800], RZ ;  /* 0x010800ffee001388 */ /* 0x0005e60000000c00 */
[----:B------:R-:W-:Y:S02]  /*3eb0*/  @!P1 LEA.HI.X R17, R6, R251, R4, 0x1, P2 ;  /* 0x000000fb06119211 */ /* 0x000fe400010f0c04 */
[----:B------:R-:W-:-:S03]  /*3ec0*/  IADD3 R9, P2, R24, UR24, RZ ;  /* 0x0000001818097c10 */ /* 0x000fc6000ff5e0ff */
[----:B------:R-:W-:Y:S01]  /*3ed0*/  @!PT LDS RZ, [RZ] ;  /* 0x00000000fffff984 */ /* 0x000fe20000000800 */
[----:B------:R-:W-:Y:S01]  /*3ee0*/  @!PT LDS RZ, [RZ] ;  /* 0x00000000fffff984 */ /* 0x000fe20000000800 */
[----:B------:R-:W-:Y:S01]  /*3ef0*/  @!PT LDS RZ, [RZ] ;  /* 0x00000000fffff984 */ /* 0x000fe20000000800 */
[----:B------:R2:W-:Y:S01]  /*3f00*/  @!P1 LDGSTS.E.BYPASS.LTC128B.128 [R238+0x10800], desc[UR20][R16.64] ;  /* 0x1080000010ee9fae */ /* 0x0005e2000b901d54 */
[----:B------:R-:W-:Y:S02]  /*3f10*/  IADD3.X R4, R15, UR12, RZ, P2, !PT ;  /* 0x0000000c0f047c10 */ /* 0x000fe400097fe4ff */
[C---:B------:R-:W-:Y:S01]  /*3f20*/  @!P4 LEA R12, P1, R9.reuse, UR6, 0x1 ;  /* 0x00000006090ccc11 */ /* 0x040fe2000f8208ff */
[----:B------:R2:W-:Y:S01]  /*3f30*/  @P4 STS.128 [R238+0x12800], RZ ;  /* 0x012800ffee004388 */ /* 0x0005e20000000c00 */
[C---:B------:R-:W-:Y:S02]  /*3f40*/  @!P3 LEA R10, P2, R9.reuse, UR6, 0x1 ;  /* 0x00000006090abc11 */ /* 0x040fe4000f8408ff */
[--C-:B------:R-:W-:Y:S02]  /*3f50*/  @!P4 LEA.HI.X R13, R9, UR7, R4.reuse, 0x1, P1 ;  /* 0x00000007090dcc11 */ /* 0x100fe400088f0c04 */
[----:B------:R-:W-:Y:S02]  /*3f60*/  ISETP.GE.AND P1, PT, R235, UR25, PT ;  /* 0x00000019eb007c0c */ /* 0x000fe4000bf26270 */
[----:B------:R-:W-:Y:S01]  /*3f70*/  @!P3 LEA.HI.X R11, R9, UR7, R4, 0x1, P2 ;  /* 0x00000007090bbc11 */ /* 0x000fe200090f0c04 */
        /* <DEDUP_REMOVED lines=11> */
[----:B------:R-:W-:-:S04]  /*4030*/  LEA R8, P1, R9, UR6, 0x1 ;  /* 0x0000000609087c11 */ /* 0x000fc8000f8208ff */
[----:B------:R-:W-:-:S05]  /*4040*/  LEA.HI.X R9, R9, UR7, R4, 0x1, P1 ;  /* 0x0000000709097c11 */ /* 0x000fca00088f0c04 */
[----:B------:R-:W-:Y:S01]  /*4050*/  @!PT LDS RZ, [RZ] ;  /* 0x00000000fffff984 */ /* 0x000fe20000000800 */
[----:B------:R-:W-:Y:S01]  /*4060*/  @!PT LDS RZ, [RZ] ;  /* 0x00000000fffff984 */ /* 0x000fe20000000800 */
[----:B------:R-:W-:Y:S01]  /*4070*/  @!PT LDS RZ, [RZ] ;  /* 0x00000000fffff984 */ /* 0x000fe20000000800 */
[----:B------:R1:W-:Y:S04]  /*4080*/  LDGSTS.E.BYPASS.LTC128B.128 [R238+0x16800], desc[UR20][R8.64+0x180] ;  /* 0x1680018008ee7fae */ /* 0x0003e8000b901d54 */
.L_x_744:
[----:B------:R-:W-:Y:S05]  /*4090*/  BSYNC B0 ;  /* 0x0000000000007941 */ /* 0x000fea0003800000 */
.L_x_743:
[----:B------:R1:W-:Y:S01]  /*40a0*/  @P5 STS.128 [R238+0x11000], RZ ;  /* 0x011000ffee005388 */ /* 0x0003e20000000c00 */
[----:B------:R-:W-:Y:S03]  /*40b0*/  BSSY B0, `(.L_x_745) ;  /* 0x000002d000007945 */ /* 0x000fe60003800000 */
[----:B------:R1:W-:Y:S04]  /*40c0*/  @P5 STS.128 [R238+0x13000], RZ ;  /* 0x013000ffee005388 */ /* 0x0003e80000000c00 */
[----:B------:R1:W-:Y:S04]  /*40d0*/  @P5 STS.128 [R238+0x15000], RZ ;  /* 0x015000ffee005388 */ /* 0x0003e80000000c00 */
[----:B------:R1:W-:Y:S01]  /*40e0*/  @P5 STS.128 [R238+0x17000], RZ ;  /* 0x017000ffee005388 */ /* 0x0003e20000000c00 */
[----:B------:R-:W-:Y:S05]  /*40f0*/  @P5 BRA `(.L_x_746) ;  /* 0x0000000000a05947 */ /* 0x000fea0003800000 */
[----:B------:R-:W-:Y:S01]  /*4100*/  ULDC UR25, c[0x0][0x2d0] ;  /* 0x0000b40000197ab9 */ /* 0x000fe20000000800 */
[----:B------:R-:W-:Y:S01]  /*4110*/  USHF.L.U32 UR27, UR8, 0x5, URZ ;  /* 0x00000005081b7899 */ /* 0x000fe2000800063f */
[----:B------:R-:W-:Y:S01]  /*4120*/  ISETP.GE.AND P5, PT, R240, UR25, PT ;  /* 0x00000019f0007c0c */ /* 0x000fe2000bfa6270 */
[----:B------:R-:W-:Y:S01]  /*4130*/  USHF.L.U64.HI UR26, UR8, 0x5, UR9 ;  /* 0x00000005081a7899 */ /* 0x000fe20008010209 */
[----:B------:R-:W-:Y:S02]  /*4140*/  ISETP.GE.AND P4, PT, R237, UR25, PT ;  /* 0x00000019ed007c0c */ /* 0x000fe4000bf86270 */
[----:B------:R-:W-:Y:S01]  /*4150*/  ISETP.GE.AND P3, PT, R236, UR25, PT ;  /* 0x00000019ec007c0c */ /* 0x000fe2000bf66270 */
[----:B-12---:R-:W-:Y:S01]  /*4160*/  IMAD.U32 R9, RZ, RZ, UR27 ;  /* 0x0000001bff097e24 */ /* 0x006fe2000f8e00ff */
[----:B------:R-:W-:Y:S01]  /*4170*/  IADD3 R6, P1, R24, UR27, RZ ;  /* 0x0000001b18067c10 */ /* 0x000fe2000ff3e0ff */
[----:B------:R-:W-:-:S06]  /*4180*/  IMAD.U32 R4, RZ, RZ, UR26 ;  /* 0x0000001aff047e24 */ /* 0x000fcc000f8e00ff */
[C---:B------:R-:W-:Y:S01]  /*4190*/  @!P5 LEA R10, P2, R9.reuse, R250, 0x1 ;  /* 0x000000fa090ad211 */ /* 0x040fe200078408ff */
[----:B------:R1:W-:Y:S03]  /*41a0*/  @P5 STS.128 [R238+0x11000], RZ ;  /* 0x011000ffee005388 */ /* 0x0003e60000000c00 */
[----:B------:R-:W-:Y:S02]  /*41b0*/  @!P5 LEA.HI.X R11, R9, R251, R4, 0x1, P2 ;  /* 0x000000fb090bd211 */ /* 0x000fe400010f0c04 */
[----:B------:R-:W-:Y:S02]  /*41c0*/  IADD3.X R9, R15, UR26, RZ, P1, !PT ;  /* 0x0000001a0f097c10 */ /* 0x000fe40008ffe4ff */
[C---:B------:R-:W-:Y:S01]  /*41d0*/  @!P4 LEA R16, P1, R6.reuse, UR6, 0x1 ;  /* 0x000000060610cc11 */ /* 0x040fe2000f8208ff */
[----:B------:R-:W-:Y:S01]  /*41e0*/  @!PT LDS RZ, [RZ] ;  /* 0x00000000fffff984 */ /* 0x000fe20000000800 */
[----:B------:R-:W-:Y:S01]  /*41f0*/  @!PT LDS RZ, [RZ] ;  /* 0x00000000fffff984 */ /* 0x000fe20000000800 */
[----:B------:R-:W-:Y:S01]  /*4200*/  @!PT LDS RZ, [RZ] ;  /* 0x00000000fffff984 */ /* 0x000fe20000000800 */
[----:B------:R1:W-:Y:S01]  /*4210*/  @!P5 LDGSTS.E.BYPASS.LTC128B.128 [R238+0x11000], desc[UR20][R10.64] ;  /* 0x110000000aeedfae */ /* 0x0003e2000b901d54 */
[----:B------:R-:W-:-:S02]  /*4220*/  @!P3 LEA R12, P2, R6, UR6, 0x1 ;  /* 0x00000006060cbc11 */ /* 0x000fc4000f8408ff */
[C-C-:B------:R-:W-:Y:S01]  /*4230*/  @!P4 LEA.HI.X R17, R6.reuse, UR7, R9.reuse, 0x1, P1 ;  /* 0x000000070611cc11 */ /* 0x140fe200088f0c09 */
[----:B------:R1:W-:Y:S01]  /*4240*/  @P4 STS.128 [R238+0x13000], RZ ;  /* 0x013000ffee004388 */ /* 0x0003e20000000c00 */
        /* <DEDUP_REMOVED lines=19> */
.L_x_746:
[----:B------:R-:W-:Y:S05]  /*4380*/  BSYNC B0 ;  /* 0x0000000000007941 */ /* 0x000fea0003800000 */
.L_x_745:
[----:B------:R1:W-:Y:S01]  /*4390*/  @P6 STS.128 [R238+0x11800], RZ ;  /* 0x011800ffee006388 */ /* 0x0003e20000000c00 */
[----:B------:R-:W-:Y:S03]  /*43a0*/  BSSY B0, `(.L_x_747) ;  /* 0x000002f000007945 */ /* 0x000fe60003800000 */
[----:B------:R1:W-:Y:S04]  /*43b0*/  @P6 STS.128 [R238+0x13800], RZ ;  /* 0x013800ffee006388 */ /* 0x0003e80000000c00 */
[----:B------:R1:W-:Y:S04]  /*43c0*/  @P6 STS.128 [R238+0x15800], RZ ;  /* 0x015800ffee006388 */ /* 0x0003e80000000c00 */
[----:B------:R1:W-:Y:S01]  /*43d0*/  @P6 STS.128 [R238+0x17800], RZ ;  /* 0x017800ffee006388 */ /* 0x0003e20000000c00 */
[----:B------:R-:W-:Y:S05]  /*43e0*/  @P6 BRA `(.L_x_748) ;  /* 0x0000000000a86947 */ /* 0x000fea0003800000 */
[----:B------:R-:W-:Y:S01]  /*43f0*/  ULDC UR16, c[0x0][0x2d0] ;  /* 0x0000b40000107ab9 */ /* 0x000fe20000000800 */
[----:B-12---:R-:W-:Y:S01]  /*4400*/  IMAD.U32 R9, RZ, RZ, UR8 ;  /* 0x00000008ff097e24 */ /* 0x006fe2000f8e00ff */
[----:B------:R-:W-:Y:S01]  /*4410*/  ISETP.GE.AND P5, PT, R240, UR16, PT ;  /* 0x00000010f0007c0c */ /* 0x000fe2000bfa6270 */
[----:B------:R-:W-:Y:S01]  /*4420*/  IMAD.MOV.U32 R14, RZ, RZ, R24 ;  /* 0x000000ffff0e7224 */ /* 0x000fe200078e0018 */
[----:B------:R-:W-:Y:S01]  /*4430*/  ISETP.GE.AND P4, PT, R237, UR16, PT ;  /* 0x00000010ed007c0c */ /* 0x000fe2000bf86270 */
[----:B------:R-:W-:Y:S01]  /*4440*/  UIMAD UR25, UR9, 0x30, URZ ;  /* 0x00000030091978a4 */ /* 0x000fe2000f8e023f */
[----:B------:R-:W-:Y:S01]  /*4450*/  ISETP.GE.AND P3, PT, R236, UR16, PT ;  /* 0x00000010ec007c0c */ /* 0x000fe2000bf66270 */
[----:B------:R-:W-:Y:S01]  /*4460*/  IMAD.U32 R4, RZ, RZ, UR8 ;  /* 0x00000008ff047e24 */ /* 0x000fe2000f8e00ff */
[----:B------:R-:W-:Y:S01]  /*4470*/  ISETP.GE.AND P1, PT, R235, UR16, PT ;  /* 0x00000010eb007c0c */ /* 0x000fe2000bf26270 */
[----:B------:R-:W-:-:S06]  /*4480*/  IMAD.WIDE.U32 R14, R9, 0x30, R14 ;  /* 0x00000030090e7825 */ /* 0x000fcc00078e000e */
[----:B------:R-:W-:Y:S01]  /*4490*/  VOTEU.ALL UP0, P5 ;  /* 0x00000000003f7886 */ /* 0x000fe20002800000 */
[----:B------:R-:W-:Y:S01]  /*44a0*/  @!P5 IMAD.WIDE.U32 R12, R4, 0x60, R250 ;  /* 0x00000060040cd825 */ /* 0x000fe200078e00fa */
[C---:B------:R-:W-:Y:S01]  /*44b0*/  @!P4 LEA R10, P6, R14.reuse, UR6, 0x1 ;  /* 0x000000060e0acc11 */ /* 0x040fe2000f8c08ff */
[----:B------:R1:W-:Y:S01]  /*44c0*/  @P5 STS.128 [R238+0x11800], RZ ;  /* 0x011800ffee005388 */ /* 0x0003e20000000c00 */
[----:B------:R-:W-:Y:S01]  /*44d0*/  @!P3 LEA R8, P2, R14, UR6, 0x1 ;  /* 0x000000060e08bc11 */ /* 0x000fe2000f8408ff */
[----:B------:R-:W-:Y:S01]  /*44e0*/  @!UP0 UIMAD UR26, UR9, 0x60, URZ ;  /* 0x00000060091a88a4 */ /* 0x000fe2000f8e023f */
[----:B------:R-:W-:-:S05]  /*44f0*/  VIADD R4, R15, UR25 ;  /* 0x000000190f047c36 */ /* 0x000fca0008000000 */
[----:B------:R-:W-:Y:S01]  /*4500*/  @!P5 VIADD R13, R13, UR26 ;  /* 0x0000001a0d0ddc36 */ /* 0x000fe20008000000 */
[C-C-:B------:R-:W-:Y:S02]  /*4510*/  @!P4 LEA.HI.X R11, R14.reuse, UR7, R4.reuse, 0x1, P6 ;  /* 0x000000070e0bcc11 */ /* 0x140fe4000b0f0c04 */
[----:B------:R-:W-:Y:S02]  /*4520*/  @!P3 LEA.HI.X R9, R14, UR7, R4, 0x1, P2 ;  /* 0x000000070e09bc11 */ /* 0x000fe400090f0c04 */
        /* <DEDUP_REMOVED lines=16> */
[----:B-1----:R-:W-:-:S04]  /*4630*/  LEA R8, P1, R14, UR6, 0x1 ;  /* 0x000000060e087c11 */ /* 0x002fc8000f8208ff */
[----:B------:R-:W-:-:S05]  /*4640*/  LEA.HI.X R9, R14, UR7, R4, 0x1, P1 ;  /* 0x000000070e097c11 */ /* 0x000fca00088f0c04 */
[----:B------:R-:W-:Y:S01]  /*4650*/  @!PT LDS RZ, [RZ] ;  /* 0x00000000fffff984 */ /* 0x000fe20000000800 */
[----:B------:R-:W-:Y:S01]  /*4660*/  @!PT LDS RZ, [RZ] ;  /* 0x00000000fffff984 */ /* 0x000fe20000000800 */
[----:B------:R-:W-:Y:S01]  /*4670*/  @!PT LDS RZ, [RZ] ;  /* 0x00000000fffff984 */ /* 0x000fe20000000800 */
[----:B------:R1:W-:Y:S04]  /*4680*/  LDGSTS.E.BYPASS.LTC128B.128 [R238+0x17800], desc[UR20][R8.64+0x180] ;  /* 0x1780018008ee7fae */ /* 0x0003e8000b901d54 */
.L_x_748:
[----:B------:R-:W-:Y:S05]  /*4690*/  BSYNC B0 ;  /* 0x0000000000007941 */ /* 0x000fea0003800000 */
.L_x_747:
[----:B-12---:R-:W-:Y:S01]  /*46a0*/  LDSM.16.M88.4 R12, [R234] ;  /* 0x00000000ea0c783b */ /* 0x006fe20000000200 */
[----:B------:R-:W-:Y:S01]  /*46b0*/  R2P PR, R2, 0x6 ;  /* 0x0000000602007804 */ /* 0x000fe20000000000 */
[C---:B------:R-:W-:Y:S01]  /*46c0*/  VIADD R2, R233.reuse, 0x8000 ;  /* 0x00008000e9027836 */ /* 0x040fe20000000000 */
[----:B------:R-:W-:Y:S01]  /*46d0*/  UISETP.GE.AND UP0, UPT, UR19, 0x2, UPT ;  /* 0x000000021300788c */ /* 0x000fe2000bf06270 */
[----:B------:R-:W1:Y:S01]  /*46e0*/  LDSM.16.M88.4 R24, [R233+0x8000] ;  /* 0x00800000e918783b */ /* 0x000e620000000200 */
[----:B------:R-:W-:Y:S02]  /*46f0*/  VIADD R231, R233, 0x8020 ;  /* 0x00008020e9e77836 */ /* 0x000fe40000000000 */
[--C-:B------:R-:W-:Y:S01]  /*4700*/  IMAD R232, R7, 0x2, R234.reuse ;  /* 0x0000000207e87824 */ /* 0x100fe200078e02ea */
[----:B------:R-:W2:Y:S01]  /*4710*/  LDSM.16.M88.4 R16, [R233+0x8800] ;  /* 0x00880000e910783b */ /* 0x000ea20000000200 */
[C---:B------:R-:W-:Y:S02]  /*4720*/  IMAD R230, R5.reuse, 0x2, R234 ;  /* 0x0000000205e67824 */ /* 0x040fe400078e02ea */
[----:B------:R-:W-:Y:S01]  /*4730*/  IMAD R229, R5, 0x2, R232 ;  /* 0x0000000205e57824 */ /* 0x000fe200078e02e8 */
[----:B------:R-:W5:Y:S01]  /*4740*/  LDSM.16.M88.4 R60, [R233+0x9000] ;  /* 0x00900000e93c783b */ /* 0x000f620000000200 */
[----:B------:R-:W-:-:S02]  /*4750*/  IMAD.SHL.U32 R3, R3, 0x2, RZ ;  /* 0x0000000203037824 */ /* 0x000fc400078e00ff */
[----:B------:R-:W-:Y:S01]  /*4760*/  @P1 VIADD R231, R2, 0xffffffe0 ;  /* 0xffffffe002e71836 */ /* 0x000fe20000000000 */
[----:B------:R-:W3:Y:S01]  /*4770*/  LDSM.16.M88.4 R44, [R233+0x9800] ;  /* 0x00980000e92c783b */ /* 0x000ee20000000200 */
[----:B------:R-:W-:Y:S01]  /*4780*/  IMAD.MOV.U32 R2, RZ, RZ, 0x40 ;  /* 0x00000040ff027424 */ /* 0x000fe200078e00ff */
[----:B------:R-:W-:Y:S01]  /*4790*/  LOP3.LUT R3, R3, 0x6, RZ, 0xc0, !PT ;  /* 0x0000000603037812 */ /* 0x000fe200078ec0ff */
[C---:B------:R-:W-:Y:S01]  /*47a0*/  VIADD R223, R231.reuse, 0x800 ;  /* 0x00000800e7df7836 */ /* 0x040fe20000000000 */
[----:B------:R-:W-:Y:S01]  /*47b0*/  LDSM.16.M88.4 R32, [R232] ;  /* 0x00000000e820783b */ /* 0x000fe20000000200 */
[C---:B------:R-:W-:Y:S01]  /*47c0*/  VIADD R222, R231.reuse, 0x1000 ;  /* 0x00001000e7de7836 */ /* 0x040fe20000000000 */
[----:B------:R-:W-:Y:S01]  /*47d0*/  SEL R2, R2, 0xffffffc0, !P2 ;  /* 0xffffffc002027807 */ /* 0x000fe20005000000 */
[C---:B------:R-:W-:Y:S01]  /*47e0*/  VIADD R221, R231.reuse, 0x1800 ;  /* 0x00001800e7dd7836 */ /* 0x040fe20000000000 */
[----:B------:R-:W4:Y:S01]  /*47f0*/  LDSM.16.M88.4 R40, [R231] ;  /* 0x00000000e728783b */ /* 0x000f220000000200 */
[----:B------:R-:W-:-:S02]  /*4800*/  VIADD R219, R231, 0x2000 ;  /* 0x00002000e7db7836 */ /* 0x000fc40000000000 */
[----:B------:R-:W-:Y:S01]  /*4810*/  IMAD.IADD R227, R233, 0x1, R2 ;  /* 0x00000001e9e37824 */ /* 0x000fe200078e0202 */
[----:B------:R-:W4:Y:S01]  /*4820*/  LDSM.16.M88.4 R36, [R231+0x800] ;  /* 0x00080000e724783b */ /* 0x000f220000000200 */
[----:B------:R-:W-:Y:S02]  /*4830*/  IMAD.IADD R220, R2, 0x1, R231 ;  /* 0x0000000102dc7824 */ /* 0x000fe400078e02e7 */
[C---:B------:R-:W-:Y:S01]  /*4840*/  VIADD R218, R231.reuse, 0x2800 ;  /* 0x00002800e7da7836 */ /* 0x040fe20000000000 */
[----:B------:R-:W4:Y:S01]  /*4850*/  LDSM.16.M88.4 R8, [R231+0x1000] ;  /* 0x00100000e708783b */ /* 0x000f220000000200 */
[C---:B------:R-:W-:Y:S02]  /*4860*/  VIADD R217, R231.reuse, 0x3000 ;  /* 0x00003000e7d97836 */ /* 0x040fe40000000000 */
[C---:B------:R-:W-:Y:S01]  /*4870*/  VIADD R216, R231.reuse, 0x3800 ;  /* 0x00003800e7d87836 */ /* 0x040fe20000000000 */
[----:B------:R-:W4:Y:S01]  /*4880*/  LDSM.16.M88.4 R68, [R231+0x1800] ;  /* 0x00180000e744783b */ /* 0x000f220000000200 */
[----:B------:R-:W-:-:S02]  /*4890*/  VIADD R215, R231, 0x4000 ;  /* 0x00004000e7d77836 */ /* 0x000fc40000000000 */
[C---:B------:R-:W-:Y:S01]  /*48a0*/  VIADD R214, R231.reuse, 0x4800 ;  /* 0x00004800e7d67836 */ /* 0x040fe20000000000 */
[----:B------:R-:W-:Y:S01]  /*48b0*/  LDSM.16.M88.4 R52, [R230] ;  /* 0x00000000e634783b */ /* 0x000fe20000000200 */
[C---:B------:R-:W-:Y:S02]  /*48c0*/  VIADD R213, R231.reuse, 0x5000 ;  /* 0x00005000e7d57836 */ /* 0x040fe40000000000 */
[C---:B------:R-:W-:Y:S01]  /*48d0*/  VIADD R212, R231.reuse, 0x5800 ;  /* 0x00005800e7d47836 */ /* 0x040fe20000000000 */
[C---:B-1----:R-:W-:Y:S01]  /*48e0*/  HMMA.16816.F32 R28, R12.reuse, R24, RZ ;  /* 0x000000180c1c723c */ /* 0x042fe200000018ff */
[----:B------:R-:W1:Y:S01]  /*48f0*/  LDSM.16.M88.4 R48, [R227+0x8000] ;  /* 0x00800000e330783b */ /* 0x000e620000000200 */
[C---:B------:R-:W-:Y:S02]  /*4900*/  VIADD R211, R231.reuse, 0x6000 ;  /* 0x00006000e7d37836 */ /* 0x040fe40000000000 */
[C---:B------:R-:W-:Y:S01]  /*4910*/  VIADD R210, R231.reuse, 0x6800 ;  /* 0x00006800e7d27836 */ /* 0x040fe20000000000 */
[----:B------:R-:W-:Y:S01]  /*4920*/  LDSM.16.M88.4 R72, [R227+0x9800] ;  /* 0x00980000e348783b */ /* 0x000fe20000000200 */
[----:B------:R-:W-:Y:S01]  /*4930*/  HMMA.16816.F32 R24, R12, R26, RZ ;  /* 0x0000001a0c18723c */ /* 0x000fe200000018ff */
[----:B------:R-:W-:-:S02]  /*4940*/  VIADD R209, R231, 0x7000 ;  /* 0x00007000e7d17836 */ /* 0x000fc40000000000 */
[----:B------:R-:W-:Y:S01]  /*4950*/  LDSM.16.M88.4 R76, [R233+0xb800] ;  /* 0x00b80000e94c783b */ /* 0x000fe20000000200 */
[----:B------:R-:W-:Y:S02]  /*4960*/  VIADD R208, R231, 0x7800 ;  /* 0x00007800e7d07836 */ /* 0x000fe40000000000 */
[C---:B--2---:R-:W-:Y:S01]  /*4970*/  HMMA.16816.F32 R20, R12.reuse, R16, RZ ;  /* 0x000000100c14723c */ /* 0x044fe200000018ff */
[----:B------:R-:W0:Y:S05]  /*4980*/  LDGDEPBAR ;  /* 0x00000000000079af */ /* 0x000e2a0000000000 */
[C---:B-----5:R-:W-:Y:S06]  /*4990*/  HMMA.16816.F32 R64, R12.reuse, R60, RZ ;  /* 0x0000003c0c40723c */ /* 0x060fec00000018ff */
[C---:B------:R-:W-:Y:S06]  /*49a0*/  HMMA.16816.F32 R16, R12.reuse, R18, RZ ;  /* 0x000000120c10723c */ /* 0x040fec00000018ff */
[C---:B------:R-:W-:Y:S06]  /*49b0*/  HMMA.16816.F32 R60, R12.reuse, R62, RZ ;  /* 0x0000003e0c3c723c */ /* 0x040fec00000018ff */
[C---:B---3--:R-:W-:Y:S06]  /*49c0*/  HMMA.16816.F32 R56, R12.reuse, R44, RZ ;  /* 0x0000002c0c38723c */ /* 0x048fec00000018ff */
[----:B------:R-:W-:Y:S01]  /*49d0*/  HMMA.16816.F32 R12, R12, R46, RZ ;  /* 0x0000002e0c0c723c */ /* 0x000fe200000018ff */
[----:B------:R-:W2:Y:S05]  /*49e0*/  LDSM.16.M88.4 R44, [R227+0x8800] ;  /* 0x00880000e32c783b */ /* 0x000eaa0000000200 */
[C---:B----4-:R-:W-:Y:S06]  /*49f0*/  HMMA.16816.F32 R28, R32.reuse, R40, R28 ;  /* 0x00000028201c723c */ /* 0x050fec000000181c */
[C---:B------:R-:W-:Y:S01]  /*4a00*/  HMMA.16816.F32 R24, R32.reuse, R42, R24 ;  /* 0x0000002a2018723c */ /* 0x040fe20000001818 */
[----:B------:R-:W3:Y:S05]  /*4a10*/  LDSM.16.M88.4 R40, [R227+0x9000] ;  /* 0x00900000e328783b */ /* 0x000eea0000000200 */
[C---:B------:R-:W-:Y:S06]  /*4a20*/  HMMA.16816.F32 R20, R32.reuse, R36, R20 ;  /* 0x000000242014723c */ /* 0x040fec0000001814 */
[C---:B------:R-:W-:Y:S01]  /*4a30*/  HMMA.16816.F32 R16, R32.reuse, R38, R16 ;  /* 0x000000262010723c */ /* 0x040fe20000001810 */
[----:B------:R-:W-:Y:S05]  /*4a40*/  LDSM.16.M88.4 R36, [R229] ;  /* 0x00000000e524783b */ /* 0x000fea0000000200 */
[C---:B------:R-:W-:Y:S06]  /*4a50*/  HMMA.16816.F32 R64, R32.reuse, R8, R64 ;  /* 0x000000082040723c */ /* 0x040fec0000001840 */
[C---:B------:R-:W-:Y:S01]  /*4a60*/  HMMA.16816.F32 R60, R32.reuse, R10, R60 ;  /* 0x0000000a203c723c */ /* 0x040fe2000000183c */
[----:B------:R-:W4:Y:S05]  /*4a70*/  LDSM.16.M88.4 R8, [R220] ;  /* 0x00000000dc08783b */ /* 0x000f2a0000000200 */
[C---:B------:R-:W-:Y:S06]  /*4a80*/  HMMA.16816.F32 R56, R32.reuse, R68, R56 ;  /* 0x000000442038723c */ /* 0x040fec0000001838 */
[----:B------:R-:W-:Y:S01]  /*4a90*/  HMMA.16816.F32 R12, R32, R70, R12 ;  /* 0x00000046200c723c */ /* 0x000fe2000000180c */
[----:B------:R-:W5:Y:S04]  /*4aa0*/  LDSM.16.M88.4 R32, [R220+0x800] ;  /* 0x00080000dc20783b */ /* 0x000f680000000200 */
[----:B------:R-:W5:Y:S01]  /*4ab0*/  LDSM.16.M88.4 R68, [R220+0x1000] ;  /* 0x00100000dc44783b */ /* 0x000f620000000200 */
[C---:B-1----:R-:W-:Y:S06]  /*4ac0*/  HMMA.16816.F32 R28, R52.reuse, R48, R28 ;  /* 0x00000030341c723c */ /* 0x042fec000000181c */
[C---:B------:R-:W-:Y:S01]  /*4ad0*/  HMMA.16816.F32 R24, R52.reuse, R50, R24 ;  /* 0x000000323418723c */ /* 0x040fe20000001818 */
[----:B------:R-:W-:Y:S05]  /*4ae0*/  LDSM.16.M88.4 R48, [R233+0xa000] ;  /* 0x00a00000e930783b */ /* 0x000fea0000000200 */
[C---:B--2---:R-:W-:Y:S06]  /*4af0*/  HMMA.16816.F32 R20, R52.reuse, R44, R20 ;  /* 0x0000002c3414723c */ /* 0x044fec0000001814 */
[C---:B------:R-:W-:Y:S01]  /*4b00*/  HMMA.16816.F32 R16, R52.reuse, R46, R16 ;  /* 0x0000002e3410723c */ /* 0x040fe20000001810 */
[----:B------:R-:W1:Y:S05]  /*4b10*/  LDSM.16.M88.4 R44, [R220+0x1800] ;  /* 0x00180000dc2c783b */ /* 0x000e6a0000000200 */
[C---:B---3--:R-:W-:Y:S06]  /*4b20*/  HMMA.16816.F32 R64, R52.reuse, R40, R64 ;  /* 0x000000283440723c */ /* 0x048fec0000001840 */
[C---:B------:R-:W-:Y:S01]  /*4b30*/  HMMA.16816.F32 R60, R52.reuse, R42, R60 ;  /* 0x0000002a343c723c */ /* 0x040fe2000000183c */
[----:B------:R-:W2:Y:S05]  /*4b40*/  LDSM.16.M88.4 R40, [R234+0x2000] ;  /* 0x00200000ea28783b */ /* 0x000eaa0000000200 */
[C---:B------:R-:W-:Y:S06]  /*4b50*/  HMMA.16816.F32 R56, R52.reuse, R72, R56 ;  /* 0x000000483438723c */ /* 0x040fec0000001838 */
[----:B------:R-:W-:Y:S01]  /*4b60*/  HMMA.16816.F32 R52, R52, R74, R12 ;  /* 0x0000004a3434723c */ /* 0x000fe2000000180c */
[----:B------:R-:W3:Y:S04]  /*4b70*/  LDSM.16.M88.4 R12, [R233+0xa800] ;  /* 0x00a80000e90c783b */ /* 0x000ee80000000200 */
[----:B------:R-:W-:Y:S01]  /*4b80*/  LDSM.16.M88.4 R72, [R231+0x2000] ;  /* 0x00200000e748783b */ /* 0x000fe20000000200 */
[C---:B----4-:R-:W-:Y:S06]  /*4b90*/  HMMA.16816.F32 R28, R36.reuse, R8, R28 ;  /* 0x00000008241c723c */ /* 0x050fec000000181c */
[C---:B------:R-:W-:Y:S01]  /*4ba0*/  HMMA.16816.F32 R24, R36.reuse, R10, R24 ;  /* 0x0000000a2418723c */ /* 0x040fe20000001818 */
[----:B------:R-:W4:Y:S05]  /*4bb0*/  LDSM.16.M88.4 R8, [R233+0xb000] ;  /* 0x00b00000e908783b */ /* 0x000f2a0000000200 */
[C---:B-----5:R-:W-:Y:S06]  /*4bc0*/  HMMA.16816.F32 R20, R36.reuse, R32, R20 ;  /* 0x000000202414723c */ /* 0x060fec0000001814 */
[C---:B------:R-:W-:Y:S01]  /*4bd0*/  HMMA.16816.F32 R16, R36.reuse, R34, R16 ;  /* 0x000000222410723c */ /* 0x040fe20000001810 */
[----:B------:R-:W5:Y:S05]  /*4be0*/  LDSM.16.M88.4 R32, [R232+0x2000] ;  /* 0x00200000e820783b */ /* 0x000f6a0000000200 */
[C---:B------:R-:W-:Y:S06]  /*4bf0*/  HMMA.16816.F32 R64, R36.reuse, R68, R64 ;  /* 0x000000442440723c */ /* 0x040fec0000001840 */
[C---:B------:R-:W-:Y:S01]  /*4c00*/  HMMA.16816.F32 R60, R36.reuse, R70, R60 ;  /* 0x00000046243c723c */ /* 0x040fe2000000183c */
[----:B------:R-:W5:Y:S05]  /*4c10*/  LDSM.16.M88.4 R68, [R231+0x2800] ;  /* 0x00280000e744783b */ /* 0x000f6a0000000200 */
[C---:B-1----:R-:W-:Y:S06]  /*4c20*/  HMMA.16816.F32 R56, R36.reuse, R44, R56 ;  /* 0x0000002c2438723c */ /* 0x042fec0000001838 */
[----:B------:R-:W-:Y:S01]  /*4c30*/  HMMA.16816.F32 R52, R36, R46, R52 ;  /* 0x0000002e2434723c */ /* 0x000fe20000001834 */
[----:B------:R-:W1:Y:S04]  /*4c40*/  LDSM.16.M88.4 R44, [R231+0x3000] ;  /* 0x00300000e72c783b */ /* 0x000e680000000200 */
[----:B------:R-:W1:Y:S01]  /*4c50*/  LDSM.16.M88.4 R36, [R231+0x3800] ;  /* 0x00380000e724783b */ /* 0x000e620000000200 */
[C---:B--2---:R-:W-:Y:S06]  /*4c60*/  HMMA.16816.F32 R28, R40.reuse, R48, R28 ;  /* 0x00000030281c723c */ /* 0x044fec000000181c */
[C---:B------:R-:W-:Y:S01]  /*4c70*/  HMMA.16816.F32 R24, R40.reuse, R50, R24 ;  /* 0x000000322818723c */ /* 0x040fe20000001818 */
[----:B------:R-:W-:Y:S05]  /*4c80*/  LDSM.16.M88.4 R48, [R227+0xa800] ;  /* 0x00a80000e330783b */ /* 0x000fea0000000200 */
[C---:B---3--:R-:W-:Y:S06]  /*4c90*/  HMMA.16816.F32 R20, R40.reuse, R12, R20 ;  /* 0x0000000c2814723c */ /* 0x048fec0000001814 */
[C---:B------:R-:W-:Y:S01]  /*4ca0*/  HMMA.16816.F32 R16, R40.reuse, R14, R16 ;  /* 0x0000000e2810723c */ /* 0x040fe20000001810 */
[----:B------:R-:W-:Y:S05]  /*4cb0*/  LDSM.16.M88.4 R12, [R227+0xa000] ;  /* 0x00a00000e30c783b */ /* 0x000fea0000000200 */
[C---:B----4-:R-:W-:Y:S06]  /*4cc0*/  HMMA.16816.F32 R64, R40.reuse, R8, R64 ;  /* 0x000000082840723c */ /* 0x050fec0000001840 */
[C---:B------:R-:W-:Y:S01]  /*4cd0*/  HMMA.16816.F32 R60, R40.reuse, R10, R60 ;  /* 0x0000000a283c723c */ /* 0x040fe2000000183c */
[----:B------:R-:W2:Y:S05]  /*4ce0*/  LDSM.16.M88.4 R8, [R230+0x2000] ;  /* 0x00200000e608783b */ /* 0x000eaa0000000200 */
[C---:B------:R-:W-:Y:S06]  /*4cf0*/  HMMA.16816.F32 R56, R40.reuse, R76, R56 ;  /* 0x0000004c2838723c */ /* 0x040fec0000001838 */
[----:B------:R-:W-:Y:S01]  /*4d00*/  HMMA.16816.F32 R52, R40, R78, R52 ;  /* 0x0000004e2834723c */ /* 0x000fe20000001834 */
[----:B------:R-:W3:Y:S04]  /*4d10*/  LDSM.16.M88.4 R40, [R227+0xb000] ;  /* 0x00b00000e328783b */ /* 0x000ee80000000200 */
[----:B------:R-:W-:Y:S01]  /*4d20*/  LDSM.16.M88.4 R76, [R233+0xd000] ;  /* 0x00d00000e94c783b */ /* 0x000fe20000000200 */
[C---:B-----5:R-:W-:Y:S06]  /*4d30*/  HMMA.16816.F32 R28, R32.reuse, R72, R28 ;  /* 0x00000048201c723c */ /* 0x060fec000000181c */
[C---:B------:R-:W-:Y:S01]  /*4d40*/  HMMA.16816.F32 R24, R32.reuse, R74, R24 ;  /* 0x0000004a2018723c */ /* 0x040fe20000001818 */
[----:B------:R-:W-:Y:S05]  /*4d50*/  LDSM.16.M88.4 R72, [R220+0x3800] ;  /* 0x00380000dc48783b */ /* 0x000fea0000000200 */
[C---:B------:R-:W-:Y:S06]  /*4d60*/  HMMA.16816.F32 R20, R32.reuse, R68, R20 ;  /* 0x000000442014723c */ /* 0x040fec0000001814 */
[C---:B------:R-:W-:Y:S01]  /*4d70*/  HMMA.16816.F32 R16, R32.reuse, R70, R16 ;  /* 0x000000462010723c */ /* 0x040fe20000001810 */
[----:B------:R-:W4:Y:S05]  /*4d80*/  LDSM.16.M88.4 R68, [R227+0xb800] ;  /* 0x00b80000e344783b */ /* 0x000f2a0000000200 */
[C---:B-1----:R-:W-:Y:S06]  /*4d90*/  HMMA.16816.F32 R64, R32.reuse, R44, R64 ;  /* 0x0000002c2040723c */ /* 0x042fec0000001840 */
[C---:B------:R-:W-:Y:S01]  /*4da0*/  HMMA.16816.F32 R60, R32.reuse, R46, R60 ;  /* 0x0000002e203c723c */ /* 0x040fe2000000183c */
[----:B------:R-:W-:Y:S05]  /*4db0*/  LDSM.16.M88.4 R44, [R220+0x2000] ;  /* 0x00200000dc2c783b */ /* 0x000fea0000000200 */
[C---:B------:R-:W-:Y:S06]  /*4dc0*/  HMMA.16816.F32 R56, R32.reuse, R36, R56 ;  /* 0x000000242038723c */ /* 0x040fec0000001838 */
[----:B------:R-:W-:Y:S01]  /*4dd0*/  HMMA.16816.F32 R52, R32, R38, R52 ;  /* 0x000000262034723c */ /* 0x000fe20000001834 */
[----:B------:R-:W1:Y:S04]  /*4de0*/  LDSM.16.M88.4 R36, [R229+0x2000] ;  /* 0x00200000e524783b */ /* 0x000e680000000200 */
[----:B------:R-:W5:Y:S01]  /*4df0*/  LDSM.16.M88.4 R32, [R220+0x2800] ;  /* 0x00280000dc20783b */ /* 0x000f620000000200 */
[C---:B--2---:R-:W-:Y:S06]  /*4e00*/  HMMA.16816.F32 R28, R8.reuse, R12, R28 ;  /* 0x0000000c081c723c */ /* 0x044fec000000181c */
[C---:B------:R-:W-:Y:S01]  /*4e10*/  HMMA.16816.F32 R24, R8.reuse, R14, R24 ;  /* 0x0000000e0818723c */ /* 0x040fe20000001818 */
[----:B------:R-:W2:Y:S05]  /*4e20*/  LDSM.16.M88.4 R12, [R220+0x3000] ;  /* 0x00300000dc0c783b */ /* 0x000eaa0000000200 */
[C---:B------:R-:W-:Y:S06]  /*4e30*/  HMMA.16816.F32 R20, R8.reuse, R48, R20 ;  /* 0x000000300814723c */ /* 0x040fec0000001814 */
[C---:B------:R-:W-:Y:S01]  /*4e40*/  HMMA.16816.F32 R16, R8.reuse, R50, R16 ;  /* 0x000000320810723c */ /* 0x040fe20000001810 */
[----:B------:R-:W-:Y:S05]  /*4e50*/  LDSM.16.M88.4 R48, [R234+0x4000] ;  /* 0x00400000ea30783b */ /* 0x000fea0000000200 */
[C---:B---3--:R-:W-:Y:S06]  /*4e60*/  HMMA.16816.F32 R64, R8.reuse, R40, R64 ;  /* 0x000000280840723c */ /* 0x048fec0000001840 */
[C---:B------:R-:W-:Y:S01]  /*4e70*/  HMMA.16816.F32 R60, R8.reuse, R42, R60 ;  /* 0x0000002a083c723c */ /* 0x040fe2000000183c */
[----:B------:R-:W3:Y:S05]  /*4e80*/  LDSM.16.M88.4 R40, [R233+0xc000] ;  /* 0x00c00000e928783b */ /* 0x000eea0000000200 */
[C---:B----4-:R-:W-:Y:S06]  /*4e90*/  HMMA.16816.F32 R56, R8.reuse, R68, R56 ;  /* 0x000000440838723c */ /* 0x050fec0000001838 */
[----:B------:R-:W-:Y:S01]  /*4ea0*/  HMMA.16816.F32 R52, R8, R70, R52 ;  /* 0x000000460834723c */ /* 0x000fe20000001834 */
[----:B------:R-:W4:Y:S04]  /*4eb0*/  LDSM.16.M88.4 R8, [R233+0xc800] ;  /* 0x00c80000e908783b */ /* 0x000f280000000200 */
[----:B------:R-:W4:Y:S01]  /*4ec0*/  LDSM.16.M88.4 R68, [R233+0xd800] ;  /* 0x00d80000e944783b */ /* 0x000f220000000200 */
[C---:B-1----:R-:W-:Y:S06]  /*4ed0*/  HMMA.16816.F32 R28, R36.reuse, R44, R28 ;  /* 0x0000002c241c723c */ /* 0x042fec000000181c */
[C---:B------:R-:W-:Y:S01]  /*4ee0*/  HMMA.16816.F32 R24, R36.reuse, R46, R24 ;  /* 0x0000002e2418723c */ /* 0x040fe20000001818 */
[----:B------:R-:W-:Y:S05]  /*4ef0*/  LDSM.16.M88.4 R44, [R231+0x4800] ;  /* 0x00480000e72c783b */ /* 0x000fea0000000200 */
[C---:B-----5:R-:W-:Y:S06]  /*4f00*/  HMMA.16816.F32 R20, R36.reuse, R32, R20 ;  /* 0x000000202414723c */ /* 0x060fec0000001814 */
[C---:B------:R-:W-:Y:S01]  /*4f10*/  HMMA.16816.F32 R16, R36.reuse, R34, R16 ;  /* 0x000000222410723c */ /* 0x040fe20000001810 */
[----:B------:R-:W-:Y:S05]  /*4f20*/  LDSM.16.M88.4 R32, [R231+0x4000] ;  /* 0x00400000e720783b */ /* 0x000fea0000000200 */
[C---:B--2---:R-:W-:Y:S06]  /*4f30*/  HMMA.16816.F32 R64, R36.reuse, R12, R64 ;  /* 0x0000000c2440723c */ /* 0x044fec0000001840 */
[C---:B------:R-:W-:Y:S01]  /*4f40*/  HMMA.16816.F32 R60, R36.reuse, R14, R60 ;  /* 0x0000000e243c723c */ /* 0x040fe2000000183c */
[----:B------:R-:W1:Y:S05]  /*4f50*/  LDSM.16.M88.4 R12, [R232+0x4000] ;  /* 0x00400000e80c783b */ /* 0x000e6a0000000200 */
[C---:B------:R-:W-:Y:S06]  /*4f60*/  HMMA.16816.F32 R56, R36.reuse, R72, R56 ;  /* 0x000000482438723c */ /* 0x040fec0000001838 */
[----:B------:R-:W-:Y:S01]  /*4f70*/  HMMA.16816.F32 R52, R36, R74, R52 ;  /* 0x0000004a2434723c */ /* 0x000fe20000001834 */
[----:B------:R-:W2:Y:S04]  /*4f80*/  LDSM.16.M88.4 R36, [R231+0x5000] ;  /* 0x00500000e724783b */ /* 0x000ea80000000200 */
[----:B------:R-:W5:Y:S01]  /*4f90*/  LDSM.16.M88.4 R72, [R231+0x5800] ;  /* 0x00580000e748783b */ /* 0x000f620000000200 */
[C---:B---3--:R-:W-:Y:S06]  /*4fa0*/  HMMA.16816.F32 R28, R48.reuse, R40, R28 ;  /* 0x00000028301c723c */ /* 0x048fec000000181c */
[C---:B------:R-:W-:Y:S01]  /*4fb0*/  HMMA.16816.F32 R24, R48.reuse, R42, R24 ;  /* 0x0000002a3018723c */ /* 0x040fe20000001818 */
[----:B------:R-:W-:Y:S05]  /*4fc0*/  LDSM.16.M88.4 R40, [R230+0x4000] ;  /* 0x00400000e628783b */ /* 0x000fea0000000200 */
[C---:B----4-:R-:W-:Y:S06]  /*4fd0*/  HMMA.16816.F32 R20, R48.reuse, R8, R20 ;  /* 0x000000083014723c */ /* 0x050fec0000001814 */
[C---:B------:R-:W-:Y:S01]  /*4fe0*/  HMMA.16816.F32 R16, R48.reuse, R10, R16 ;  /* 0x0000000a3010723c */ /* 0x040fe20000001810 */
[----:B------:R-:W3:Y:S05]  /*4ff0*/  LDSM.16.M88.4 R8, [R227+0xc000] ;  /* 0x00c00000e308783b */ /* 0x000eea0000000200 */
[C---:B------:R-:W-:Y:S06]  /*5000*/  HMMA.16816.F32 R64, R48.reuse, R76, R64 ;  /* 0x0000004c3040723c */ /* 0x040fec0000001840 */
[C---:B------:R-:W-:Y:S01]  /*5010*/  HMMA.16816.F32 R60, R48.reuse, R78, R60 ;  /* 0x0000004e303c723c */ /* 0x040fe2000000183c */
[----:B------:R-:W-:Y:S05]  /*5020*/  LDSM.16.M88.4 R76, [R232+0x6000] ;  /* 0x00600000e84c783b */ /* 0x000fea0000000200 */
[C---:B------:R-:W-:Y:S06]  /*5030*/  HMMA.16816.F32 R56, R48.reuse, R68, R56 ;  /* 0x000000443038723c */ /* 0x040fec0000001838 */
[----:B------:R-:W-:Y:S01]  /*5040*/  HMMA.16816.F32 R52, R48, R70, R52 ;  /* 0x000000463034723c */ /* 0x000fe20000001834 */
[----:B------:R-:W4:Y:S04]  /*5050*/  LDSM.16.M88.4 R48, [R227+0xc800] ;  /* 0x00c80000e330783b */ /* 0x000f280000000200 */
[----:B------:R-:W-:Y:S01]  /*5060*/  LDSM.16.M88.4 R68, [R229+0x4000] ;  /* 0x00400000e544783b */ /* 0x000fe20000000200 */
[C---:B-1----:R-:W-:Y:S06]  /*5070*/  HMMA.16816.F32 R28, R12.reuse, R32, R28 ;  /* 0x000000200c1c723c */ /* 0x042fec000000181c */
[C---:B------:R-:W-:Y:S01]  /*5080*/  HMMA.16816.F32 R24, R12.reuse, R34, R24 ;  /* 0x000000220c18723c */ /* 0x040fe20000001818 */
[----:B------:R-:W1:Y:S05]  /*5090*/  LDSM.16.M88.4 R32, [R227+0xd000] ;  /* 0x00d00000e320783b */ /* 0x000e6a0000000200 */
[C---:B------:R-:W-:Y:S06]  /*50a0*/  HMMA.16816.F32 R20, R12.reuse, R44, R20 ;  /* 0x0000002c0c14723c */ /* 0x040fec0000001814 */
[C---:B------:R-:W-:Y:S01]  /*50b0*/  HMMA.16816.F32 R16, R12.reuse, R46, R16 ;  /* 0x0000002e0c10723c */ /* 0x040fe20000001810 */
[----:B------:R-:W1:Y:S05]  /*50c0*/  LDSM.16.M88.4 R44, [R227+0xd800] ;  /* 0x00d80000e32c783b */ /* 0x000e6a0000000200 */
[C---:B--2---:R-:W-:Y:S06]  /*50d0*/  HMMA.16816.F32 R64, R12.reuse, R36, R64 ;  /* 0x000000240c40723c */ /* 0x044fec0000001840 */
[C---:B------:R-:W-:Y:S01]  /*50e0*/  HMMA.16816.F32 R60, R12.reuse, R38, R60 ;  /* 0x000000260c3c723c */ /* 0x040fe2000000183c */
[----:B------:R-:W2:Y:S05]  /*50f0*/  LDSM.16.M88.4 R36, [R220+0x4000] ;  /* 0x00400000dc24783b */ /* 0x000eaa0000000200 */
[C---:B-----5:R-:W-:Y:S06]  /*5100*/  HMMA.16816.F32 R56, R12.reuse, R72, R56 ;  /* 0x000000480c38723c */ /* 0x060fec0000001838 */
[----:B------:R-:W-:Y:S01]  /*5110*/  HMMA.16816.F32 R52, R12, R74, R52 ;  /* 0x0000004a0c34723c */ /* 0x000fe20000001834 */
[----:B------:R-:W5:Y:S04]  /*5120*/  LDSM.16.M88.4 R12, [R220+0x4800] ;  /* 0x00480000dc0c783b */ /* 0x000f680000000200 */
[----:B------:R-:W-:Y:S01]  /*5130*/  LDSM.16.M88.4 R72, [R220+0x5800] ;  /* 0x00580000dc48783b */ /* 0x000fe20000000200 */
[C---:B---3--:R-:W-:Y:S06]  /*5140*/  HMMA.16816.F32 R28, R40.reuse, R8, R28 ;  /* 0x00000008281c723c */ /* 0x048fec000000181c */
[C---:B------:R-:W-:Y:S01]  /*5150*/  HMMA.16816.F32 R24, R40.reuse, R10, R24 ;  /* 0x0000000a2818723c */ /* 0x040fe20000001818 */
[----:B------:R-:W3:Y:S05]  /*5160*/  LDSM.16.M88.4 R8, [R220+0x5000] ;  /* 0x00500000dc08783b */ /* 0x000eea0000000200 */
[C---:B----4-:R-:W-:Y:S06]  /*5170*/  HMMA.16816.F32 R20, R40.reuse, R48, R20 ;  /* 0x000000302814723c */ /* 0x050fec0000001814 */
[C---:B------:R-:W-:Y:S01]  /*5180*/  HMMA.16816.F32 R16, R40.reuse, R50, R16 ;  /* 0x000000322810723c */ /* 0x040fe20000001810 */
[----:B------:R-:W-:Y:S05]  /*5190*/  LDSM.16.M88.4 R48, [R233+0xe000] ;  /* 0x00e00000e930783b */ /* 0x000fea0000000200 */
[C---:B-1----:R-:W-:Y:S06]  /*51a0*/  HMMA.16816.F32 R64, R40.reuse, R32, R64 ;  /* 0x000000202840723c */ /* 0x042fec0000001840 */
[C---:B------:R-:W-:Y:S01]  /*51b0*/  HMMA.16816.F32 R60, R40.reuse, R34, R60 ;  /* 0x00000022283c723c */ /* 0x040fe2000000183c */
[----:B------:R-:W1:Y:S05]  /*51c0*/  LDSM.16.M88.4 R32, [R234+0x6000] ;  /* 0x00600000ea20783b */ /* 0x000e6a0000000200 */
[C---:B------:R-:W-:Y:S06]  /*51d0*/  HMMA.16816.F32 R56, R40.reuse, R44, R56 ;  /* 0x0000002c2838723c */ /* 0x040fec0000001838 */
[----:B------:R-:W-:Y:S01]  /*51e0*/  HMMA.16816.F32 R52, R40, R46, R52 ;  /* 0x0000002e2834723c */ /* 0x000fe20000001834 */
[----:B------:R-:W4:Y:S04]  /*51f0*/  LDSM.16.M88.4 R44, [R233+0xe800] ;  /* 0x00e80000e92c783b */ /* 0x000f280000000200 */
[----:B------:R-:W-:Y:S01]  /*5200*/  LDSM.16.M88.4 R40, [R233+0xf000] ;  /* 0x00f00000e928783b */ /* 0x000fe20000000200 */
[C---:B--2---:R-:W-:Y:S06]  /*5210*/  HMMA.16816.F32 R28, R68.reuse, R36, R28 ;  /* 0x00000024441c723c */ /* 0x044fec000000181c */
[C---:B------:R-:W-:Y:S01]  /*5220*/  HMMA.16816.F32 R24, R68.reuse, R38, R24 ;  /* 0x000000264418723c */ /* 0x040fe20000001818 */
[----:B------:R-:W2:Y:S05]  /*5230*/  LDSM.16.M88.4 R36, [R233+0xf800] ;  /* 0x00f80000e924783b */ /* 0x000eaa0000000200 */
[C---:B-----5:R-:W-:Y:S06]  /*5240*/  HMMA.16816.F32 R20, R68.reuse, R12, R20 ;  /* 0x0000000c4414723c */ /* 0x060fec0000001814 */
[C---:B------:R-:W-:Y:S01]  /*5250*/  HMMA.16816.F32 R16, R68.reuse, R14, R16 ;  /* 0x0000000e4410723c */ /* 0x040fe20000001810 */
[----:B------:R-:W5:Y:S05]  /*5260*/  LDSM.16.M88.4 R12, [R231+0x6000] ;  /* 0x00600000e70c783b */ /* 0x000f6a0000000200 */
[C---:B---3--:R-:W-:Y:S06]  /*5270*/  HMMA.16816.F32 R64, R68.reuse, R8, R64 ;  /* 0x000000084440723c */ /* 0x048fec0000001840 */
[C---:B------:R-:W-:Y:S01]  /*5280*/  HMMA.16816.F32 R60, R68.reuse, R10, R60 ;  /* 0x0000000a443c723c */ /* 0x040fe2000000183c */
[----:B------:R-:W3:Y:S05]  /*5290*/  LDSM.16.M88.4 R8, [R231+0x6800] ;  /* 0x00680000e708783b */ /* 0x000eea0000000200 */
[C---:B------:R-:W-:Y:S06]  /*52a0*/  HMMA.16816.F32 R56, R68.reuse, R72, R56 ;  /* 0x000000484438723c */ /* 0x040fec0000001838 */
[----:B------:R-:W-:Y:S01]  /*52b0*/  HMMA.16816.F32 R52, R68, R74, R52 ;  /* 0x0000004a4434723c */ /* 0x000fe20000001834 */
[----:B------:R-:W3:Y:S04]  /*52c0*/  LDSM.16.M88.4 R68, [R231+0x7800] ;  /* 0x00780000e744783b */ /* 0x000ee80000000200 */
[----:B------:R-:W3:Y:S01]  /*52d0*/  LDSM.16.M88.4 R72, [R231+0x7000] ;  /* 0x00700000e748783b */ /* 0x000ee20000000200 */
[C---:B-1----:R-:W-:Y:S06]  /*52e0*/  HMMA.16816.F32 R28, R32.reuse, R48, R28 ;  /* 0x00000030201c723c */ /* 0x042fec000000181c */
[C---:B------:R-:W-:Y:S01]  /*52f0*/  HMMA.16816.F32 R24, R32.reuse, R50, R24 ;  /* 0x000000322018723c */ /* 0x040fe20000001818 */
[----:B------:R-:W-:Y:S05]  /*5300*/  LDSM.16.M88.4 R48, [R230+0x6000] ;  /* 0x00600000e630783b */ /* 0x000fea0000000200 */
[C---:B----4-:R-:W-:Y:S06]  /*5310*/  HMMA.16816.F32 R20, R32.reuse, R44, R20 ;  /* 0x0000002c2014723c */ /* 0x050fec0000001814 */
[C---:B------:R-:W-:Y:S01]  /*5320*/  HMMA.16816.F32 R16, R32.reuse, R46, R16 ;  /* 0x0000002e2010723c */ /* 0x040fe20000001810 */
[----:B------:R-:W1:Y:S05]  /*5330*/  LDSM.16.M88.4 R44, [R227+0xe000] ;  /* 0x00e00000e32c783b */ /* 0x000e6a0000000200 */
[C---:B--2---:R-:W-:Y:S06]  /*5340*/  HMMA.16816.F32 R56, R32.reuse, R36, R56 ;  /* 0x000000242038723c */ /* 0x044fec0000001838 */
[C---:B------:R-:W-:Y:S01]  /*5350*/  HMMA.16816.F32 R52, R32.reuse, R38, R52 ;  /* 0x000000262034723c */ /* 0x040fe20000001834 */
[----:B------:R-:W-:Y:S05]  /*5360*/  LDSM.16.M88.4 R36, [R227+0xf000] ;  /* 0x00f00000e324783b */ /* 0x000fea0000000200 */
[C---:B------:R-:W-:Y:S06]  /*5370*/  HMMA.16816.F32 R64, R32.reuse, R40, R64 ;  /* 0x000000282040723c */ /* 0x040fec0000001840 */
[----:B------:R-:W-:Y:S01]  /*5380*/  HMMA.16816.F32 R60, R32, R42, R60 ;  /* 0x0000002a203c723c */ /* 0x000fe2000000183c */
[----:B------:R-:W2:Y:S04]  /*5390*/  LDSM.16.M88.4 R40, [R227+0xe800] ;  /* 0x00e80000e328783b */ /* 0x000ea80000000200 */
[----:B------:R-:W4:Y:S01]  /*53a0*/  LDSM.16.M88.4 R32, [R227+0xf800] ;  /* 0x00f80000e320783b */ /* 0x000f220000000200 */
[C---:B-----5:R-:W-:Y:S06]  /*53b0*/  HMMA.16816.F32 R28, R76.reuse, R12, R28 ;  /* 0x0000000c4c1c723c */ /* 0x060fec000000181c */
[C---:B------:R-:W-:Y:S01]  /*53c0*/  HMMA.16816.F32 R24, R76.reuse, R14, R24 ;  /* 0x0000000e4c18723c */ /* 0x040fe20000001818 */
[----:B------:R-:W-:Y:S05]  /*53d0*/  LDSM.16.M88.4 R12, [R229+0x6000] ;  /* 0x00600000e50c783b */ /* 0x000fea0000000200 */
[C---:B---3--:R-:W-:Y:S06]  /*53e0*/  HMMA.16816.F32 R20, R76.reuse, R8, R20 ;  /* 0x000000084c14723c */ /* 0x048fec0000001814 */
[C---:B------:R-:W-:Y:S01]  /*53f0*/  HMMA.16816.F32 R16, R76.reuse, R10, R16 ;  /* 0x0000000a4c10723c */ /* 0x040fe20000001810 */
[----:B------:R-:W3:Y:S05]  /*5400*/  LDSM.16.M88.4 R8, [R220+0x6000] ;  /* 0x00600000dc08783b */ /* 0x000eea0000000200 */
[C---:B------:R-:W-:Y:S06]  /*5410*/  HMMA.16816.F32 R56, R76.reuse, R68, R56 ;  /* 0x000000444c38723c */ /* 0x040fec0000001838 */
[C---:B------:R-:W-:Y:S06]  /*5420*/  HMMA.16816.F32 R52, R76.reuse, R70, R52 ;  /* 0x000000464c34723c */ /* 0x040fec0000001834 */
[C---:B------:R-:W-:Y:S06]  /*5430*/  HMMA.16816.F32 R64, R76.reuse, R72, R64 ;  /* 0x000000484c40723c */ /* 0x040fec0000001840 */
[----:B------:R-:W-:Y:S01]  /*5440*/  HMMA.16816.F32 R60, R76, R74, R60 ;  /* 0x0000004a4c3c723c */ /* 0x000fe2000000183c */
[----:B------:R-:W5:Y:S05]  /*5450*/  LDSM.16.M88.4 R72, [R220+0x6800] ;  /* 0x00680000dc48783b */ /* 0x000f6a0000000200 */
[C---:B-1----:R-:W-:Y:S06]  /*5460*/  HMMA.16816.F32 R28, R48.reuse, R44, R28 ;  /* 0x0000002c301c723c */ /* 0x042fec000000181c */
[C---:B------:R-:W-:Y:S06]  /*5470*/  HMMA.16816.F32 R24, R48.reuse, R46, R24 ;  /* 0x0000002e3018723c */ /* 0x040fec0000001818 */
[C---:B--2---:R-:W-:Y:S06]  /*5480*/  HMMA.16816.F32 R20, R48.reuse, R40, R20 ;  /* 0x000000283014723c */ /* 0x044fec0000001814 */
[C---:B------:R-:W-:Y:S01]  /*5490*/  HMMA.16816.F32 R16, R48.reuse, R42, R16 ;  /* 0x0000002a3010723c */ /* 0x040fe20000001810 */
[----:B------:R-:W1:Y:S05]  /*54a0*/  LDSM.16.M88.4 R40, [R220+0x7000] ;  /* 0x00700000dc28783b */ /* 0x000e6a0000000200 */
[C---:B----4-:R-:W-:Y:S06]  /*54b0*/  HMMA.16816.F32 R56, R48.reuse, R32, R56 ;  /* 0x000000203038723c */ /* 0x050fec0000001838 */
[----:B------:R-:W-:Y:S01]  /*54c0*/  HMMA.16816.F32 R52, R48, R34, R52 ;  /* 0x000000223034723c */ /* 0x000fe20000001834 */
[----:B------:R-:W2:Y:S01]  /*54d0*/  LDSM.16.M88.4 R32, [R220+0x7800] ;  /* 0x00780000dc20783b */ /* 0x000ea20000000200 */
[----:B------:R-:W-:-:S04]  /*54e0*/  DEPBAR.LE SB0, 0x0 ;  /* 0x000080000000791a */ /* 0x000fc80000000000 */
[----:B---3--:R-:W-:Y:S06]  /*54f0*/  HMMA.16816.F32 R28, R12, R8, R28 ;  /* 0x000000080c1c723c */ /* 0x008fec000000181c */
[----:B------:R-:W-:Y:S06]  /*5500*/  HMMA.16816.F32 R64, R48, R36, R64 ;  /* 0x000000243040723c */ /* 0x000fec0000001840 */
[----:B------:R-:W-:Y:S01]  /*5510*/  HMMA.16816.F32 R24, R12, R10, R24 ;  /* 0x0000000a0c18723c */ /* 0x000fe20000001818 */
[----:B------:R-:W-:-:S04]  /*5520*/  IMAD.U32 R36, RZ, RZ, UR19 ;  /* 0x00000013ff247e24 */ /* 0x000fc8000f8e00ff */
[----:B------:R-:W-:Y:S01]  /*5530*/  IMAD R36, R36, 0x40, R3 ;  /* 0x0000004024247824 */ /* 0x000fe200078e0203 */
[----:B-----5:R-:W-:Y:S03]  /*5540*/  HMMA.16816.F32 R20, R12, R72, R20 ;  /* 0x000000480c14723c */ /* 0x020fe60000001814 */
[C---:B------:R-:W-:Y:S02]  /*5550*/  VIADD R3, R36.reuse, 0xffffffc0 ;  /* 0xffffffc024037836 */ /* 0x040fe40000000000 */
[C---:B------:R-:W-:Y:S01]  /*5560*/  VIADD R2, R36.reuse, 0xffffffc1 ;  /* 0xffffffc124027836 */ /* 0x040fe20000000000 */
[----:B------:R-:W-:Y:S01]  /*5570*/  HMMA.16816.F32 R60, R48, R38, R60 ;  /* 0x00000026303c723c */ /* 0x000fe2000000183c */
[C---:B------:R-:W-:Y:S01]  /*5580*/  VIADD R4, R36.reuse, 0xffffffd0 ;  /* 0xffffffd024047836 */ /* 0x040fe20000000000 */
[----:B------:R-:W-:Y:S01]  /*5590*/  ISETP.GE.AND P4, PT, R3, UR22, PT ;  /* 0x0000001603007c0c */ /* 0x000fe2000bf86270 */
[----:B------:R-:W-:Y:S01]  /*55a0*/  VIADD R3, R36, 0xffffffc8 ;  /* 0xffffffc824037836 */ /* 0x000fe20000000000 */
[----:B------:R-:W-:Y:S01]  /*55b0*/  ISETP.GE.AND P3, PT, R2, UR22, PT ;  /* 0x0000001602007c0c */ /* 0x000fe2000bf66270 */
[----:B------:R-:W-:Y:S01]  /*55c0*/  VIADD R2, R36, 0xffffffc9 ;  /* 0xffffffc924027836 */ /* 0x000fe20000000000 */
[----:B------:R-:W-:Y:S01]  /*55d0*/  ISETP.GE.AND P6, PT, R4, UR22, PT ;  /* 0x0000001604007c0c */ /* 0x000fe2000bfc6270 */
[----:B------:R-:W-:Y:S01]  /*55e0*/  HMMA.16816.F32 R16, R12, R74, R16 ;  /* 0x0000004a0c10723c */ /* 0x000fe20000001810 */
[C---:B------:R-:W-:Y:S01]  /*55f0*/  VIADD R4, R36.reuse, 0xffffffd8 ;  /* 0xffffffd824047836 */ /* 0x040fe20000000000 */
[----:B------:R-:W-:Y:S01]  /*5600*/  ISETP.GE.AND P2, PT, R3, UR22, PT ;  /* 0x0000001603007c0c */ /* 0x000fe2000bf46270 */
[----:B------:R-:W-:Y:S01]  /*5610*/  VIADD R6, R36, 0xffffffe1 ;  /* 0xffffffe124067836 */ /* 0x000fe20000000000 */
[----:B------:R-:W-:-:S02]  /*5620*/  FSEL R30, R30, -INF , !P4 ;  /* 0xff8000001e1e7808 */ /* 0x000fc40006000000 */
[----:B------:R-:W-:Y:S01]  /*5630*/  FSEL R3, R28, -INF , !P4 ;  /* 0xff8000001c037808 */ /* 0x000fe20006000000 */
[C---:B-1----:R-:W-:Y:S01]  /*5640*/  HMMA.16816.F32 R64, R12.reuse, R40, R64 ;  /* 0x000000280c40723c */ /* 0x042fe20000001840 */
[----:B------:R-:W-:Y:S01]  /*5650*/  ISETP.GE.AND P1, PT, R2, UR22, PT ;  /* 0x0000001602007c0c */ /* 0x000fe2000bf26270 */
[----:B------:R-:W-:Y:S01]  /*5660*/  VIADD R2, R36, 0xffffffd1 ;  /* 0xffffffd124027836 */ /* 0x000fe20000000000 */
[----:B------:R-:W-:Y:S01]  /*5670*/  ISETP.GE.AND P4, PT, R4, UR22, PT ;  /* 0x0000001604007c0c */ /* 0x000fe2000bf86270 */
[----:B------:R-:W-:Y:S01]  /*5680*/  VIADD R4, R36, 0xffffffd9 ;  /* 0xffffffd924047836 */ /* 0x000fe20000000000 */
[----:B------:R-:W-:Y:S01]  /*5690*/  FSEL R28, R31, -INF , !P3 ;  /* 0xff8000001f1c7808 */ /* 0x000fe20005800000 */
[C---:B--2---:R-:W-:Y:S01]  /*56a0*/  HMMA.16816.F32 R52, R12.reuse, R34, R52 ;  /* 0x000000220c34723c */ /* 0x044fe20000001834 */
[----:B------:R-:W-:Y:S02]  /*56b0*/  FSEL R29, R29, -INF , !P3 ;  /* 0xff8000001d1d7808 */ /* 0x000fe40005800000 */
[----:B------:R-:W-:Y:S01]  /*56c0*/  ISETP.GE.AND P5, PT, R2, UR22, PT ;  /* 0x0000001602007c0c */ /* 0x000fe2000bfa6270 */
[----:B------:R-:W-:Y:S01]  /*56d0*/  VIADD R2, R36, 0xffffffe0 ;  /* 0xffffffe024027836 */ /* 0x000fe20000000000 */
[----:B------:R-:W-:Y:S01]  /*56e0*/  ISETP.GE.AND P3, PT, R4, UR22, PT ;  /* 0x0000001604007c0c */ /* 0x000fe2000bf66270 */
[----:B------:R-:W-:Y:S01]  /*56f0*/  VIADD R4, R36, 0xffffffe8 ;  /* 0xffffffe824047836 */ /* 0x000fe20000000000 */
[----:B------:R-:W-:Y:S01]  /*5700*/  FSEL R26, R26, -INF , !P2 ;  /* 0xff8000001a1a7808 */ /* 0x000fe20005000000 */
[----:B------:R-:W-:Y:S01]  /*5710*/  HMMA.16816.F32 R60, R12, R42, R60 ;  /* 0x0000002a0c3c723c */ /* 0x000fe2000000183c */
[----:B------:R-:W-:-:S02]  /*5720*/  FSEL R31, R24, -INF , !P2 ;  /* 0xff800000181f7808 */ /* 0x000fc40005000000 */
[----:B------:R-:W-:Y:S02]  /*5730*/  FSEL R8, R22, -INF , !P6 ;  /* 0xff80000016087808 */ /* 0x000fe40007000000 */
[----:B------:R-:W-:Y:S01]  /*5740*/  FSEL R11, R20, -INF , !P6 ;  /* 0xff800000140b7808 */ /* 0x000fe20007000000 */
[----:B------:R-:W-:Y:S01]  /*5750*/  HMMA.16816.F32 R56, R12, R32, R56 ;  /* 0x000000200c38723c */ /* 0x000fe20000001838 */
[----:B------:R-:W-:Y:S02]  /*5760*/  ISETP.GE.AND P2, PT, R2, UR22, PT ;  /* 0x0000001602007c0c */ /* 0x000fe4000bf46270 */
[----:B------:R-:W-:Y:S01]  /*5770*/  ISETP.GE.AND P6, PT, R4, UR22, PT ;  /* 0x0000001604007c0c */ /* 0x000fe2000bfc6270 */
[C---:B------:R-:W-:Y:S01]  /*5780*/  VIADD R4, R36.reuse, 0xffffffe9 ;  /* 0xffffffe924047836 */ /* 0x040fe20000000000 */
[----:B------:R-:W-:Y:S02]  /*5790*/  FSEL R2, R27, -INF , !P1 ;  /* 0xff8000001b027808 */ /* 0x000fe40004800000 */
[----:B------:R-:W-:Y:S01]  /*57a0*/  FSEL R25, R25, -INF , !P1 ;  /* 0xff80000019197808 */ /* 0x000fe20004800000 */
[----:B------:R-:W-:Y:S01]  /*57b0*/  VIADD R12, R36, 0xfffffff1 ;  /* 0xfffffff1240c7836 */ /* 0x000fe20000000000 */
[----:B------:R-:W-:Y:S01]  /*57c0*/  ISETP.GE.AND P1, PT, R6, UR22, PT ;  /* 0x0000001606007c0c */ /* 0x000fe2000bf26270 */
[----:B------:R-:W-:Y:S01]  /*57d0*/  VIADD R6, R36, 0xfffffff0 ;  /* 0xfffffff024067836 */ /* 0x000fe20000000000 */
[----:B------:R-:W-:-:S02]  /*57e0*/  FSEL R10, R23, -INF , !P5 ;  /* 0xff800000170a7808 */ /* 0x000fc40006800000 */
[----:B------:R-:W-:Y:S02]  /*57f0*/  FSEL R21, R21, -INF , !P5 ;  /* 0xff80000015157808 */ /* 0x000fe40006800000 */
[----:B------:R-:W-:Y:S02]  /*5800*/  ISETP.GE.AND P5, PT, R4, UR22, PT ;  /* 0x0000001604007c0c */ /* 0x000fe4000bfa6270 */
[----:B------:R-:W-:Y:S02]  /*5810*/  FSEL R4, R18, -INF , !P4 ;  /* 0xff80000012047808 */ /* 0x000fe40006000000 */
[----:B------:R-:W-:Y:S02]  /*5820*/  FSEL R9, R16, -INF , !P4 ;  /* 0xff80000010097808 */ /* 0x000fe40006000000 */
[----:B------:R-:W-:Y:S02]  /*5830*/  ISETP.GE.AND P4, PT, R6, UR22, PT ;  /* 0x0000001606007c0c */ /* 0x000fe4000bf86270 */
[----:B------:R-:W-:-:S02]  /*5840*/  FSEL R6, R19, -INF , !P3 ;  /* 0xff80000013067808 */ /* 0x000fc40005800000 */
[----:B------:R-:W-:Y:S02]  /*5850*/  FSEL R17, R17, -INF , !P3 ;  /* 0xff80000011117808 */ /* 0x000fe40005800000 */
[----:B------:R-:W-:Y:S01]  /*5860*/  ISETP.GE.AND P3, PT, R12, UR22, PT ;  /* 0x000000160c007c0c */ /* 0x000fe2000bf66270 */
[C---:B------:R-:W-:Y:S01]  /*5870*/  VIADD R12, R36.reuse, 0xfffffff8 ;  /* 0xfffffff8240c7836 */ /* 0x040fe20000000000 */
[----:B------:R-:W-:Y:S01]  /*5880*/  FSEL R200, R67, -INF , !P1 ;  /* 0xff80000043c87808 */ /* 0x000fe20004800000 */
[----:B------:R-:W-:Y:S01]  /*5890*/  VIADD R36, R36, 0xfffffff9 ;  /* 0xfffffff924247836 */ /* 0x000fe20000000000 */
[----:B------:R-:W-:Y:S02]  /*58a0*/  FSEL R187, R65, -INF , !P1 ;  /* 0xff80000041bb7808 */ /* 0x000fe40004800000 */
[----:B------:R-:W-:Y:S02]  /*58b0*/  FSEL R188, R66, -INF , !P2 ;  /* 0xff80000042bc7808 */ /* 0x000fe40005000000 */
[----:B------:R-:W-:-:S02]  /*58c0*/  ISETP.GE.AND P1, PT, R36, UR22, PT ;  /* 0x0000001624007c0c */ /* 0x000fc4000bf26270 */
[----:B------:R-:W-:Y:S02]  /*58d0*/  FSEL R193, R64, -INF , !P2 ;  /* 0xff80000040c17808 */ /* 0x000fe40005000000 */
[----:B------:R-:W-:Y:S02]  /*58e0*/  FSEL R168, R55, -INF , !P1 ;  /* 0xff80000037a87808 */ /* 0x000fe40004800000 */
[----:B------:R-:W-:Y:S02]  /*58f0*/  FSEL R171, R53, -INF , !P1 ;  /* 0xff80000035ab7808 */ /* 0x000fe40004800000 */
[----:B------:R-:W-:Y:S02]  /*5900*/  PLOP3.LUT P1, PT, PT, PT, UP0, 0x80, 0x0 ;  /* 0x000000000000781c */ /* 0x000fe40003f2f008 */
[----:B------:R-:W-:Y:S02]  /*5910*/  ISETP.GE.AND P2, PT, R12, UR22, PT ;  /* 0x000000160c007c0c */ /* 0x000fe4000bf46270 */
[----:B------:R-:W-:-:S02]  /*5920*/  FSEL R190, R62, -INF , !P6 ;  /* 0xff8000003ebe7808 */ /* 0x000fc40007000000 */
[----:B------:R-:W-:Y:S02]  /*5930*/  FSEL R191, R60, -INF , !P6 ;  /* 0xff8000003cbf7808 */ /* 0x000fe40007000000 */
[----:B------:R-:W-:Y:S02]  /*5940*/  FSEL R198, R63, -INF , !P5 ;  /* 0xff8000003fc67808 */ /* 0x000fe40006800000 */
[----:B------:R-:W-:Y:S02]  /*5950*/  FSEL R189, R61, -INF , !P5 ;  /* 0xff8000003dbd7808 */ /* 0x000fe40006800000 */
[----:B------:R-:W-:Y:S02]  /*5960*/  FSEL R194, R58, -INF , !P4 ;  /* 0xff8000003ac27808 */ /* 0x000fe40006000000 */
[----:B------:R-:W-:Y:S02]  /*5970*/  FSEL R199, R56, -INF , !P4 ;  /* 0xff80000038c77808 */ /* 0x000fe40006000000 */
[----:B------:R-:W-:-:S02]  /*5980*/  FSEL R192, R59, -INF , !P3 ;  /* 0xff8000003bc07808 */ /* 0x000fc40005800000 */
[----:B------:R-:W-:Y:S02]  /*5990*/  FSEL R197, R57, -INF , !P3 ;  /* 0xff80000039c57808 */ /* 0x000fe40005800000 */
[----:B------:R-:W-:Y:S02]  /*59a0*/  FSEL R170, R54, -INF , !P2 ;  /* 0xff80000036aa7808 */ /* 0x000fe40005000000 */
[----:B------:R-:W-:Y:S01]  /*59b0*/  FSEL R195, R52, -INF , !P2 ;  /* 0xff80000034c37808 */ /* 0x000fe20005000000 */
[----:B------:R-:W-:Y:S06]  /*59c0*/  BAR.SYNC.DEFER_BLOCKING 0x0 ;  /* 0x0000000000007b1d */ /* 0x000fec0000010000 */
[----:B------:R-:W-:Y:S05]  /*59d0*/  @!P1 BRA `(.L_x_749) ;  /* 0x0000000c00cc9947 */ /* 0x000fea0003800000 */
[----:B------:R-:W-:Y:S05]  /*59e0*/  @!P0 BRA `(.L_x_750) ;  /* 0x0000000000f48947 */ /* 0x000fea0003800000 */
[----:B------:R-:W1:Y:S01]  /*59f0*/  LDC R13, c[0x0][0x380] ;  /* 0x0000e000ff0d7b82 */ /* 0x000e620000000800 */
[----:B------:R-:W-:Y:S01]  /*5a00*/  UIADD3 UR18, UR18, -0x80, URZ ;  /* 0xffffff8012127890 */ /* 0x000fe2000fffe03f */
[----:B------:R-:W-:Y:S01]  /*5a10*/  MOV R16, UR17 ;  /* 0x0000001100107c02 */ /* 0x000fe20008000f00 */
[----:B------:R-:W-:-:S03]  /*5a20*/  ULDC.64 UR6, c[0x0][0x230] ;  /* 0x00008c0000067ab9 */ /* 0x000fc60000000a00 */
[----:B------:R-:W-:Y:S01]  /*5a30*/  IABS R16, R16 ;  /* 0x0000001000107213 */ /* 0x000fe20000000000 */
[----:B------:R-:W-:-:S05]  /*5a40*/  IMAD.U32 R14, RZ, RZ, UR18 ;  /* 0x00000012ff0e7e24 */ /* 0x000fca000f8e00ff */
[----:B------:R-:W-:Y:S02]  /*5a50*/  IABS R14, R14 ;  /* 0x0000000e000e7213 */ /* 0x000fe40000000000 */
[----:B-1----:R-:W-:-:S04]  /*5a60*/  IABS R12, R13 ;  /* 0x0000000d000c7213 */ /* 0x002fc80000000000 */
[----:B------:R-:W1:Y:S08]  /*5a70*/  I2F.RP R20, R12 ;  /* 0x0000000c00147306 */ /* 0x000e700000209400 */
[----:B-1----:R-:W1:Y:S02]  /*5a80*/  MUFU.RCP R18, R20 ;  /* 0x0000001400127308 */ /* 0x002e640000001000 */
[----:B-1----:R-:W-:-:S06]  /*5a90*/  VIADD R18, R18, 0xffffffe ;  /* 0x0ffffffe12127836 */ /* 0x002fcc0000000000 */
[----:B------:R-:W1:Y:S02]  /*5aa0*/  F2I.FTZ.U32.TRUNC.NTZ R19, R18 ;  /* 0x0000001200137305 */ /* 0x000e64000021f000 */
[----:B-1----:R-:W-:Y:S01]  /*5ab0*/  IMAD.MOV R15, RZ, RZ, -R19 ;  /* 0x000000ffff0f7224 */ /* 0x002fe200078e0a13 */
[----:B------:R-:W-:-:S03]  /*5ac0*/  MOV R18, RZ ;  /* 0x000000ff00127202 */ /* 0x000fc60000000f00 */
[----:B------:R-:W-:-:S04]  /*5ad0*/  IMAD R15, R15, R12, RZ ;  /* 0x0000000c0f0f7224 */ /* 0x000fc800078e02ff */
[----:B------:R-:W-:-:S06]  /*5ae0*/  IMAD.HI.U32 R15, R19, R15, R18 ;  /* 0x0000000f130f7227 */ /* 0x000fcc00078e0012 */
[----:B------:R-:W-:-:S04]  /*5af0*/  IMAD.HI.U32 R20, R15, R16, RZ ;  /* 0x000000100f147227 */ /* 0x000fc800078e00ff */
[----:B------:R-:W-:-:S04]  /*5b00*/  IMAD.HI.U32 R18, R15, R14, RZ ;  /* 0x0000000e0f127227 */ /* 0x000fc800078e00ff */
[----:B------:R-:W-:Y:S01]  /*5b10*/  IMAD.MOV R19, RZ, RZ, -R20 ;  /* 0x000000ffff137224 */ /* 0x000fe200078e0a14 */
[----:B------:R-:W-:-:S03]  /*5b20*/  IADD3 R15, -R18, RZ, RZ ;  /* 0x000000ff120f7210 */ /* 0x000fc60007ffe1ff */
[C---:B------:R-:W-:Y:S02]  /*5b30*/  IMAD R19, R12.reuse, R19, R16 ;  /* 0x000000130c137224 */ /* 0x040fe400078e0210 */
[C---:B------:R-:W-:Y:S01]  /*5b40*/  IMAD R15, R12.reuse, R15, R14 ;  /* 0x0000000f0c0f7224 */ /* 0x040fe200078e020e */
[----:B------:R-:W-:Y:S02]  /*5b50*/  LOP3.LUT R14, R13, UR17, RZ, 0x3c, !PT ;  /* 0x000000110d0e7c12 */ /* 0x000fe4000f8e3cff */
[C---:B------:R-:W-:Y:S02]  /*5b60*/  ISETP.GT.U32.AND P2, PT, R12.reuse, R19, PT ;  /* 0x000000130c00720c */ /* 0x040fe40003f44070 */
[----:B------:R-:W-:Y:S02]  /*5b70*/  ISETP.GT.U32.AND P3, PT, R12, R15, PT ;  /* 0x0000000f0c00720c */ /* 0x000fe40003f64070 */
[----:B------:R-:W-:-:S09]  /*5b80*/  ISETP.GE.AND P4, PT, R14, RZ, PT ;  /* 0x000000ff0e00720c */ /* 0x000fd20003f86270 */
[----:B------:R-:W-:Y:S02]  /*5b90*/  @!P2 IMAD.IADD R19, R19, 0x1, -R12 ;  /* 0x000000011313a824 */ /* 0x000fe400078e0a0c */
[-C--:B------:R-:W-:Y:S01]  /*5ba0*/  @!P3 IADD3 R15, R15, -R12.reuse, RZ ;  /* 0x8000000c0f0fb210 */ /* 0x080fe20007ffe0ff */
[----:B------:R-:W-:Y:S01]  /*5bb0*/  @!P2 VIADD R20, R20, 0x1 ;  /* 0x000000011414a836 */ /* 0x000fe20000000000 */
[----:B------:R-:W-:Y:S02]  /*5bc0*/  @!P3 IADD3 R18, R18, 0x1, RZ ;  /* 0x000000011212b810 */ /* 0x000fe40007ffe0ff */
[-C--:B------:R-:W-:Y:S02]  /*5bd0*/  ISETP.GE.U32.AND P6, PT, R19, R12.reuse, PT ;  /* 0x0000000c1300720c */ /* 0x080fe40003fc6070 */
[----:B------:R-:W-:Y:S02]  /*5be0*/  ISETP.GE.U32.AND P5, PT, R15, R12, PT ;  /* 0x0000000c0f00720c */ /* 0x000fe40003fa6070 */
[----:B------:R-:W-:-:S02]  /*5bf0*/  LOP3.LUT R12, R13, UR18, RZ, 0x3c, !PT ;  /* 0x000000120d0c7c12 */ /* 0x000fc4000f8e3cff */
[----:B------:R-:W-:Y:S02]  /*5c00*/  ISETP.NE.AND P3, PT, R13, RZ, PT ;  /* 0x000000ff0d00720c */ /* 0x000fe40003f65270 */
[----:B------:R-:W-:Y:S02]  /*5c10*/  ISETP.GE.AND P2, PT, R12, RZ, PT ;  /* 0x000000ff0c00720c */ /* 0x000fe40003f46270 */
[----:B------:R-:W-:-:S03]  /*5c20*/  LOP3.LUT R12, RZ, R13, RZ, 0x33, !PT ;  /* 0x0000000dff0c7212 */ /* 0x000fc600078e33ff */
[----:B------:R-:W-:Y:S02]  /*5c30*/  @P6 VIADD R20, R20, 0x1 ;  /* 0x0000000114146836 */ /* 0x000fe40000000000 */
[----:B------:R-:W-:Y:S02]  /*5c40*/  @P5 IADD3 R18, R18, 0x1, RZ ;  /* 0x0000000112125810 */ /* 0x000fe40007ffe0ff */
[----:B------:R-:W-:-:S04]  /*5c50*/  @!P4 IMAD.MOV R20, RZ, RZ, -R20 ;  /* 0x000000ffff14c224 */ /* 0x000fc800078e0a14 */
[----:B------:R-:W-:Y:S02]  /*5c60*/  @!P2 IADD3 R18, -R18, RZ, RZ ;  /* 0x000000ff1212a210 */ /* 0x000fe40007ffe1ff */
[C---:B------:R-:W-:Y:S02]  /*5c70*/  SEL R15, R12.reuse, R20, !P3 ;  /* 0x000000140c0f7207 */ /* 0x040fe40005800000 */
[----:B------:R-:W-:-:S03]  /*5c80*/  SEL R12, R12, R18, !P3 ;  /* 0x000000120c0c7207 */ /* 0x000fc60005800000 */
[----:B------:R-:W-:-:S04]  /*5c90*/  IMAD.WIDE R32, R15, 0x4, R242 ;  /* 0x000000040f207825 */ /* 0x000fc800078e02f2 */
[----:B------:R-:W-:Y:S01]  /*5ca0*/  IMAD.WIDE R22, R12, 0x4, R242 ;  /* 0x000000040c167825 */ /* 0x000fe200078e02f2 */
[----:B------:R-:W2:Y:S04]  /*5cb0*/  LDG.E R19, desc[UR20][R32.64] ;  /* 0x0000001420137981 */ /* 0x000ea8000c1e1900 */
[----:B------:R-:W2:Y:S01]  /*5cc0*/  LDG.E R14, desc[UR20][R22.64] ;  /* 0x00000014160e7981 */ /* 0x000ea2000c1e1900 */
[----:B------:R-:W-:-:S04]  /*5cd0*/  IMAD.IADD R12, R15, 0x1, -R12 ;  /* 0x000000010f0c7824 */ /* 0x000fc800078e0a0c */
[----:B------:R-:W-:-:S05]  /*5ce0*/  IMAD R15, R12, R13, -0x40 ;  /* 0xffffffc00c0f7424 */ /* 0x000fca00078e020d */
[----:B------:R-:W-:-:S05]  /*5cf0*/  SHF.R.S32.HI R12, RZ, 0x1f, R15 ;  /* 0x0000001fff0c7819 */ /* 0x000fca000001140f */
[----:B------:R-:W-:-:S04]  /*5d00*/  IMAD R12, R12, UR10, RZ ;  /* 0x0000000a0c0c7c24 */ /* 0x000fc8000f8e02ff */
[----:B------:R-:W-:Y:S01]  /*5d10*/  IMAD R12, R15, UR11, R12 ;  /* 0x0000000b0f0c7c24 */ /* 0x000fe2000f8e020c */
[----:B--2---:R-:W-:Y:S01]  /*5d20*/  IADD3 R14, -R19, R14, RZ ;  /* 0x0000000e130e7210 */ /* 0x004fe20007ffe1ff */
[----:B------:R-:W-:-:S03]  /*5d30*/  IMAD.WIDE.U32 R18, R15, UR10, RZ ;  /* 0x0000000a0f127c25 */ /* 0x000fc6000f8e00ff */
[----:B------:R-:W-:Y:S01]  /*5d40*/  SHF.R.S32.HI R13, RZ, 0x1f, R14 ;  /* 0x0000001fff0d7819 */ /* 0x000fe2000001140e */
[----:B------:R-:W-:-:S04]  /*5d50*/  IMAD.IADD R19, R19, 0x1, R12 ;  /* 0x0000000113137824 */ /* 0x000fc800078e020c */
[----:B------:R-:W-:-:S04]  /*5d60*/  IMAD R13, R13, UR6, RZ ;  /* 0x000000060d0d7c24 */ /* 0x000fc8000f8e02ff */
[C---:B------:R-:W-:Y:S02]  /*5d70*/  IMAD R13, R14.reuse, UR7, R13 ;  /* 0x000000070e0d7c24 */ /* 0x040fe4000f8e020d */
[----:B------:R-:W-:-:S04]  /*5d80*/  IMAD.WIDE.U32 R14, R14, UR6, R18 ;  /* 0x000000060e0e7c25 */ /* 0x000fc8000f8e0012 */
[----:B------:R-:W-:Y:S01]  /*5d90*/  IMAD.MOV.U32 R16, RZ, RZ, R14 ;  /* 0x000000ffff107224 */ /* 0x000fe200078e000e */
[----:B------:R-:W-:Y:S01]  /*5da0*/  IADD3 R23, R15, R13, RZ ;  /* 0x0000000d0f177210 */ /* 0x000fe20007ffe0ff */
[----:B------:R-:W-:Y:S06]  /*5db0*/  BRA `(.L_x_751) ;  /* 0x0000000000107947 */ /* 0x000fec0003800000 */
.L_x_750:
[----:B------:R-:W-:-:S04]  /*5dc0*/  ULEA UR10, -UR10, URZ, 0x6 ;  /* 0x0000003f0a0a7291 */ /* 0x000fc8000f8e313f */
[----:B------:R-:W-:Y:S02]  /*5dd0*/  USHF.R.S32.HI UR6, URZ, 0x1f, UR10 ;  /* 0x0000001f3f067899 */ /* 0x000fe4000801140a */
[----:B------:R-:W-:-:S04]  /*5de0*/  MOV R16, UR10 ;  /* 0x0000000a00107c02 */ /* 0x000fc80008000f00 */
[----:B------:R-:W-:-:S07]  /*5df0*/  MOV R23, UR6 ;  /* 0x0000000600177c02 */ /* 0x000fce0008000f00 */
.L_x_751:
[----:B------:R-:W-:Y:S01]  /*5e00*/  ULDC UR6, c[0x0][0x2d0] ;  /* 0x0000b40000067ab9 */ /* 0x000fe20000000800 */
[----:B------:R-:W-:Y:S01]  /*5e10*/  BSSY B0, `(.L_x_752) ;  /* 0x00000ac000007945 */ /* 0x000fe20003800000 */
[----:B------:R-:W-:Y:S02]  /*5e20*/  ISETP.GE.AND P6, PT, R240, UR6, PT ;  /* 0x00000006f0007c0c */ /* 0x000fe4000bfc6270 */
[----:B------:R-:W-:Y:S02]  /*5e30*/  ISETP.GE.AND P5, PT, R237, UR6, PT ;  /* 0x00000006ed007c0c */ /* 0x000fe4000bfa6270 */
[----:B------:R-:W-:Y:S02]  /*5e40*/  ISETP.GE.AND P4, PT, R236, UR6, PT ;  /* 0x00000006ec007c0c */ /* 0x000fe4000bf86270 */
[----:B------:R-:W-:-:S07]  /*5e50*/  ISETP.GE.AND P3, PT, R235, UR6, PT ;  /* 0x00000006eb007c0c */ /* 0x000fce000bf66270 */
[----:B------:R-:W1:Y:S01]  /*5e60*/  @!P6 LDC.64 R18, c[0x0][0x218] ;  /* 0x00008600ff12eb82 */ /* 0x000e620000000a00 */
[----:B------:R-:W-:Y:S01]  /*5e70*/  @!P6 IADD3 R27, P2, R16, R165, RZ ;  /* 0x000000a5101be210 */ /* 0x000fe20007f5e0ff */
[----:B------:R2:W-:Y:S04]  /*5e80*/  @P6 STS.128 [R238+0x8000], RZ ;  /* 0x008000ffee006388 */ /* 0x0005e80000000c00 */
[----:B------:R-:W-:Y:S02]  /*5e90*/  @!P6 IMAD.X R20, R23, 0x1, R166, P2 ;  /* 0x000000011714e824 */ /* 0x000fe400010e06a6 */
[----:B------:R-:W3:Y:S08]  /*5ea0*/  @!P5 LDC.64 R14, c[0x0][0x218] ;  /* 0x00008600ff0edb82 */ /* 0x000ef00000000a00 */
[----:B------:R-:W4:Y:S01]  /*5eb0*/  @!P4 LDC.64 R12, c[0x0][0x218] ;  /* 0x00008600ff0ccb82 */ /* 0x000f220000000a00 */
[----:B-1----:R-:W-:-:S04]  /*5ec0*/  @!P6 LEA R32, P2, R27, R18, 0x1 ;  /* 0x000000121b20e211 */ /* 0x002fc800078408ff */
[----:B------:R-:W-:Y:S02]  /*5ed0*/  @!P6 LEA.HI.X R33, R27, R19, R20, 0x1, P2 ;  /* 0x000000131b21e211 */ /* 0x000fe400010f0c14 */
[----:B------:R-:W-:Y:S01]  /*5ee0*/  @!P5 IADD3 R27, P2, R16, R165, RZ ;  /* 0x000000a5101bd210 */ /* 0x000fe20007f5e0ff */
[----:B------:R-:W1:Y:S02]  /*5ef0*/  @!P3 LDC.64 R18, c[0x0][0x218] ;  /* 0x00008600ff12bb82 */ /* 0x000e640000000a00 */
[----:B------:R-:W-:Y:S01]  /*5f00*/  @!PT LDS RZ, [RZ] ;  /* 0x00000000fffff984 */ /* 0x000fe20000000800 */
[----:B------:R-:W-:Y:S01]  /*5f10*/  @!PT LDS RZ, [RZ] ;  /* 0x00000000fffff984 */ /* 0x000fe20000000800 */
[----:B------:R-:W-:Y:S01]  /*5f20*/  @!PT LDS RZ, [RZ] ;  /* 0x00000000fffff984 */ /* 0x000fe20000000800 */
[----:B------:R5:W-:Y:S02]  /*5f30*/  @!P6 LDGSTS.E.BYPASS.LTC128B.128 [R238+0x8000], desc[UR20][R32.64] ;  /* 0x0800000020eeefae */ /* 0x000be4000b901d54 */
[----:B------:R-:W-:Y:S01]  /*5f40*/  @!P5 IMAD.X R20, R23, 0x1, R166, P2 ;  /* 0x000000011714d824 */ /* 0x000fe200010e06a6 */
[C---:B---3--:R-:W-:Y:S01]  /*5f50*/  @!P5 LEA R38, P2, R27.reuse, R14, 0x1 ;  /* 0x0000000e1b26d211 */ /* 0x048fe200078408ff */
[----:B------:R2:W-:Y:S03]  /*5f60*/  @P5 STS.128 [R238+0xa000], RZ ;  /* 0x00a000ffee005388 */ /* 0x0005e60000000c00 */
[----:B------:R-:W-:-:S02]  /*5f70*/  @!P5 LEA.HI.X R39, R27, R15, R20, 0x1, P2 ;  /* 0x0000000f1b27d211 */ /* 0x000fc400010f0c14 */
[----:B------:R-:W-:Y:S01]  /*5f80*/  @!P4 IADD3 R27, P2, R16, R165, RZ ;  /* 0x000000a5101bc210 */ /* 0x000fe20007f5e0ff */
[----:B------:R-:W3:Y:S02]  /*5f90*/  @!P6 LDC.64 R14, c[0x0][0x218] ;  /* 0x00008600ff0eeb82 */ /* 0x000ee40000000a00 */
[----:B------:R-:W-:Y:S01]  /*5fa0*/  @!PT LDS RZ, [RZ] ;  /* 0x00000000fffff984 */ /* 0x000fe20000000800 */
[----:B------:R-:W-:Y:S01]  /*5fb0*/  @!PT LDS RZ, [RZ] ;  /* 0x00000000fffff984 */ /* 0x000fe20000000800 */
[----:B------:R-:W-:Y:S01]  /*5fc0*/  @!PT LDS RZ, [RZ] ;  /* 0x00000000fffff984 */ /* 0x000fe20000000800 */
[----:B------:R-:W-:Y:S02]  /*5fd0*/  @!P5 LDGSTS.E.BYPASS.LTC128B.128 [R238+0xa000], desc[UR20][R38.64+0x80] ;  /* 0x0a00008026eedfae */ /* 0x000fe4000b901d54 */
[----:B------:R-:W-:Y:S01]  /*5fe0*/  @!P4 IMAD.X R20, R23, 0x1, R166, P2 ;  /* 0x000000011714c824 */ /* 0x000fe200010e06a6 */
[C---:B----4-:R-:W-:Y:S01]  /*5ff0*/  @!P4 LEA R36, P2, R27.reuse, R12, 0x1 ;  /* 0x0000000c1b24c211 */ /* 0x050fe200078408ff */
[----:B------:R2:W-:Y:S03]  /*6000*/  @P4 STS.128 [R238+0xc000], RZ ;  /* 0x00c000ffee004388 */ /* 0x0005e60000000c00 */
[----:B------:R-:W-:-:S02]  /*6010*/  @!P4 LEA.HI.X R37, R27, R13, R20, 0x1, P2 ;  /* 0x0000000d1b25c211 */ /* 0x000fc400010f0c14 */
[----:B------:R-:W-:Y:S01]  /*6020*/  @!P3 IADD3 R27, P2, R16, R165, RZ ;  /* 0x000000a5101bb210 */ /* 0x000fe20007f5e0ff */
[----:B------:R-:W4:Y:S02]  /*6030*/  @!P5 LDC.64 R12, c[0x0][0x218] ;  /* 0x00008600ff0cdb82 */ /* 0x000f240000000a00 */
[----:B------:R-:W-:Y:S01]  /*6040*/  @!PT LDS RZ, [RZ] ;  /* 0x00000000fffff984 */ /* 0x000fe20000000800 */
[----:B------:R-:W-:Y:S01]  /*6050*/  @!PT LDS RZ, [RZ] ;  /* 0x00000000fffff984 */ /* 0x000fe20000000800 */
[----:B------:R-:W-:Y:S01]  /*6060*/  @!PT LDS RZ, [RZ] ;  /* 0x00000000fffff984 */ /* 0x000fe20000000800 */
[----:B------:R-:W-:Y:S02]  /*6070*/  @!P4 LDGSTS.E.BYPASS.LTC128B.128 [R238+0xc000], desc[UR20][R36.64+0x100] ;  /* 0x0c00010024eecfae */ /* 0x000fe4000b901d54 */
[----:B------:R-:W-:Y:S01]  /*6080*/  @!P3 IMAD.X R20, R23, 0x1, R166, P2 ;  /* 0x000000011714b824 */ /* 0x000fe200010e06a6 */
[C---:B-1----:R-:W-:Y:S01]  /*6090*/  @!P3 LEA R34, P2, R27.reuse, R18, 0x1 ;  /* 0x000000121b22b211 */ /* 0x042fe200078408ff */
[----:B------:R2:W-:Y:S03]  /*60a0*/  @P3 STS.128 [R238+0xe000], RZ ;  /* 0x00e000ffee003388 */ /* 0x0005e60000000c00 */
[----:B------:R-:W-:-:S02]  /*60b0*/  @!P3 LEA.HI.X R35, R27, R19, R20, 0x1, P2 ;  /* 0x000000131b23b211 */ /* 0x000fc400010f0c14 */
[----:B------:R-:W-:Y:S01]  /*60c0*/  IADD3 R20, P2, R16, UR23, RZ ;  /* 0x0000001710147c10 */ /* 0x000fe2000ff5e0ff */
[----:B------:R-:W1:Y:S02]  /*60d0*/  @!P4 LDC.64 R18, c[0x0][0x218] ;  /* 0x00008600ff12cb82 */ /* 0x000e640000000a00 */
[----:B------:R-:W-:Y:S01]  /*60e0*/  @!PT LDS RZ, [RZ] ;  /* 0x00000000fffff984 */ /* 0x000fe20000000800 */
[----:B------:R-:W-:Y:S01]  /*60f0*/  @!PT LDS RZ, [RZ] ;  /* 0x00000000fffff984 */ /* 0x000fe20000000800 */
[----:B------:R-:W-:Y:S01]  /*6100*/  @!PT LDS RZ, [RZ] ;  /* 0x00000000fffff984 */ /* 0x000fe20000000800 */
[----:B------:R2:W-:Y:S01]  /*6110*/  @!P3 LDGSTS.E.BYPASS.LTC128B.128 [R238+0xe000], desc[UR20][R34.64+0x180] ;  /* 0x0e00018022eebfae */ /* 0x0005e2000b901d54 */
[----:B------:R-:W-:Y:S02]  /*6120*/  IADD3.X R27, R23, UR13, RZ, P2, !PT ;  /* 0x0000000d171b7c10 */ /* 0x000fe400097fe4ff */
[----:B------:R-:W-:Y:S01]  /*6130*/  @!P6 IADD3 R41, P2, R20, R165, RZ ;  /* 0x000000a51429e210 */ /* 0x000fe20007f5e0ff */
[----:B------:R1:W-:Y:S04]  /*6140*/  @P6 STS.128 [R238+0x8800], RZ ;  /* 0x008800ffee006388 */ /* 0x0003e80000000c00 */
[----:B------:R-:W-:Y:S01]  /*6150*/  @!P6 IMAD.X R22, R27, 0x1, R166, P2 ;  /* 0x000000011b16e824 */ /* 0x000fe200010e06a6 */
[----:B---3--:R-:W-:-:S04]  /*6160*/  @!P6 LEA R42, P2, R41, R14, 0x1 ;  /* 0x0000000e292ae211 */ /* 0x008fc800078408ff */
[----:B------:R-:W-:Y:S02]  /*6170*/  @!P6 LEA.HI.X R43, R41, R15, R22, 0x1, P2 ;  /* 0x0000000f292be211 */ /* 0x000fe400010f0c16 */
[----:B------:R-:W-:Y:S01]  /*6180*/  @!P5 IADD3 R41, P2, R20, R165, RZ ;  /* 0x000000a51429d210 */ /* 0x000fe20007f5e0ff */
[----:B------:R-:W3:Y:S02]  /*6190*/  @!P3 LDC.64 R14, c[0x0][0x218] ;  /* 0x00008600ff0ebb82 */ /* 0x000ee40000000a00 */
[----:B------:R-:W-:Y:S01]  /*61a0*/  @!PT LDS RZ, [RZ] ;  /* 0x00000000fffff984 */ /* 0x000fe20000000800 */
[----:B------:R-:W-:Y:S01]  /*61b0*/  @!PT LDS RZ, [RZ] ;  /* 0x00000000fffff984 */ /* 0x000fe20000000800 */
[----:B------:R-:W-:Y:S01]  /*61c0*/  @!PT LDS RZ, [RZ] ;  /* 0x00000000fffff984 */ /* 0x000fe20000000800 */
[----:B------:R1:W-:Y:S02]  /*61d0*/  @!P6 LDGSTS.E.BYPASS.LTC128B.128 [R238+0x8800], desc[UR20][R42.64] ;  /* 0x088000002aeeefae */ /* 0x0003e4000b901d54 */
[----:B------:R-:W-:Y:S01]  /*61e0*/  @!P5 IMAD.X R22, R27, 0x1, R166, P2 ;  /* 0x000000011b16d824 */ /* 0x000fe200010e06a6 */
[C---:B----4-:R-:W-:Y:S01]  /*61f0*/  @!P5 LEA R40, P2, R41.reuse, R12, 0x1 ;  /* 0x0000000c2928d211 */ /* 0x050fe200078408ff */
[----:B------:R4:W-:Y:S03]  /*6200*/  @P5 STS.128 [R238+0xa800], RZ ;  /* 0x00a800ffee005388 */ /* 0x0009e60000000c00 */
[----:B------:R-:W-:-:S02]  /*6210*/  @!P5 LEA.HI.X R41, R41, R13, R22, 0x1, P2 ;  /* 0x0000000d2929d211 */ /* 0x000fc400010f0c16 */
[----:B------:R-:W-:Y:S01]  /*6220*/  @!P4 IADD3 R45, P2, R20, R165, RZ ;  /* 0x000000a5142dc210 */ /* 0x000fe20007f5e0ff */
[----:B------:R-:W5:Y:S02]  /*6230*/  @!P6 LDC.64 R12, c[0x0][0x218] ;  /* 0x00008600ff0ceb82 */ /* 0x000f640000000a00 */
[----:B------:R-:W-:Y:S01]  /*6240*/  @!PT LDS RZ, [RZ] ;  /* 0x00000000fffff984 */ /* 0x000fe20000000800 */
[----:B------:R-:W-:Y:S01]  /*6250*/  @!PT LDS RZ, [RZ] ;  /* 0x00000000fffff984 */ /* 0x000fe20000000800 */
[----:B------:R-:W-:Y:S01]  /*6260*/  @!PT LDS RZ, [RZ] ;  /* 0x00000000fffff984 */ /* 0x000fe20000000800 */
[----:B------:R4:W-:Y:S02]  /*6270*/  @!P5 LDGSTS.E.BYPASS.LTC128B.128 [R238+0xa800], desc[UR20][R40.64+0x80] ;  /* 0x0a80008028eedfae */ /* 0x0009e4000b901d54 */
[----:B------:R-:W-:Y:S01]  /*6280*/  @!P4 IMAD.X R22, R27, 0x1, R166, P2 ;  /* 0x000000011b16c824 */ /* 0x000fe200010e06a6 */
[C---:B-1----:R-:W-:Y:S01]  /*6290*/  @!P4 LEA R44, P2, R45.reuse, R18, 0x1 ;  /* 0x000000122d2cc211 */ /* 0x042fe200078408ff */
[----:B------:R4:W-:Y:S03]  /*62a0*/  @P4 STS.128 [R238+0xc800], RZ ;  /* 0x00c800ffee004388 */ /* 0x0009e60000000c00 */
[----:B------:R-:W-:-:S02]  /*62b0*/  @!P4 LEA.HI.X R45, R45, R19, R22, 0x1, P2 ;  /* 0x000000132d2dc211 */ /* 0x000fc400010f0c16 */
        /* <DEDUP_REMOVED lines=10> */
[----:B------:R-:W-:Y:S01]  /*6360*/  IADD3 R20, P2, R20, UR23, RZ ;  /* 0x0000001714147c10 */ /* 0x000fe2000ff5e0ff */
[----:B------:R-:W3:Y:S02]  /*6370*/  @!P4 LDC.64 R14, c[0x0][0x218] ;  /* 0x00008600ff0ecb82 */ /* 0x000ee40000000a00 */
        /* <DEDUP_REMOVED lines=8> */
[----:B-----5:R-:W-:-:S04]  /*6400*/  @!P6 LEA R50, P2, R49, R12, 0x1 ;  /* 0x0000000c3132e211 */ /* 0x020fc800078408ff */
[----:B------:R-:W-:Y:S02]  /*6410*/  @!P6 LEA.HI.X R51, R49, R13, R22, 0x1, P2 ;  /* 0x0000000d3133e211 */ /* 0x000fe400010f0c16 */
        /* <DEDUP_REMOVED lines=11> */
[----:B------:R-:W2:Y:S02]  /*64d0*/  @!P6 LDC.64 R18, c[0x0][0x218] ;  /* 0x00008600ff12eb82 */ /* 0x000ea40000000a00 */
        /* <DEDUP_REMOVED lines=15> */
[C---:B-----5:R-:W-:Y:S01]  /*65d0*/  @!P3 LEA R32, P2, R22.reuse, R12, 0x1 ;  /* 0x0000000c1620b211 */ /* 0x060fe200078408ff */
        /* <DEDUP_REMOVED lines=12> */
[----:B--2---:R-:W-:-:S04]  /*66a0*/  @!P6 LEA R34, P2, R22, R18, 0x1 ;  /* 0x000000121622e211 */ /* 0x004fc800078408ff */
[----:B------:R-:W-:Y:S02]  /*66b0*/  @!P6 LEA.HI.X R35, R22, R19, R24, 0x1, P2 ;  /* 0x000000131623e211 */ /* 0x000fe400010f0c18 */
[----:B------:R-:W-:-:S03]  /*66c0*/  @!P5 IADD3 R18, P2, R20, R165, RZ ;  /* 0x000000a51412d210 */ /* 0x000fc60007f5e0ff */
[----:B------:R-:W-:Y:S01]  /*66d0*/  @!PT LDS RZ, [RZ] ;  /* 0x00000000fffff984 */ /* 0x000fe20000000800 */
[----:B------:R-:W-:Y:S01]  /*66e0*/  @!PT LDS RZ, [RZ] ;  /* 0x00000000fffff984 */ /* 0x000fe20000000800 */
[----:B------:R-:W-:Y:S01]  /*66f0*/  @!PT LDS RZ, [RZ] ;  /* 0x00000000fffff984 */ /* 0x000fe20000000800 */
[----:B------:R4:W-:Y:S02]  /*6700*/  @!P6 LDGSTS.E.BYPASS.LTC128B.128 [R238+0x9800], desc[UR20][R34.64] ;  /* 0x0980000022eeefae */ /* 0x0009e4000b901d54 */
[----:B------:R-:W-:Y:S01]  /*6710*/  @!P5 IMAD.X R19, R27, 0x1, R166, P2 ;  /* 0x000000011b13d824 */ /* 0x000fe200010e06a6 */
[C---:B-1----:R-:W-:Y:S01]  /*6720*/  @!P5 LEA R36, P2, R18.reuse, R14, 0x1 ;  /* 0x0000000e1224d211 */ /* 0x042fe200078408ff */
[----:B------:R4:W-:Y:S03]  /*6730*/  @P5 STS.128 [R238+0xb800], RZ ;  /* 0x00b800ffee005388 */ /* 0x0009e60000000c00 */
[----:B------:R-:W-:Y:S02]  /*6740*/  @!P5 LEA.HI.X R37, R18, R15, R19, 0x1, P2 ;  /* 0x0000000f1225d211 */ /* 0x000fe400010f0c13 */
[----:B------:R-:W-:-:S03]  /*6750*/  @!P4 IADD3 R14, P2, R20, R165, RZ ;  /* 0x000000a5140ec210 */ /* 0x000fc60007f5e0ff */
[----:B------:R-:W-:Y:S01]  /*6760*/  @!PT LDS RZ, [RZ] ;  /* 0x00000000fffff984 */ /* 0x000fe20000000800 */
[----:B------:R-:W-:Y:S01]  /*6770*/  @!PT LDS RZ, [RZ] ;  /* 0x00000000fffff984 */ /* 0x000fe20000000800 */
[----:B------:R-:W-:Y:S01]  /*6780*/  @!PT LDS RZ, [RZ] ;  /* 0x00000000fffff984 */ /* 0x000fe20000000800 */
[----:B------:R4:W-:Y:S02]  /*6790*/  @!P5 LDGSTS.E.BYPASS.LTC128B.128 [R238+0xb800], desc[UR20][R36.64+0x80] ;  /* 0x0b80008024eedfae */ /* 0x0009e4000b901d54 */
[----:B------:R-:W-:Y:S01]  /*67a0*/  @!P4 IMAD.X R15, R27, 0x1, R166, P2 ;  /* 0x000000011b0fc824 */ /* 0x000fe200010e06a6 */
[C---:B---3--:R-:W-:Y:S01]  /*67b0*/  @!P4 LEA R12, P2, R14.reuse, R12, 0x1 ;  /* 0x0000000c0e0cc211 */ /* 0x048fe200078408ff */
[----:B------:R4:W-:Y:S03]  /*67c0*/  @P4 STS.128 [R238+0xd800], RZ ;  /* 0x00d800ffee004388 */ /* 0x0009e60000000c00 */
[----:B------:R-:W-:-:S05]  /*67d0*/  @!P4 LEA.HI.X R13, R14, R13, R15, 0x1, P2 ;  /* 0x0000000d0e0dc211 */ /* 0x000fca00010f0c0f */
[----:B------:R-:W-:Y:S01]  /*67e0*/  @!PT LDS RZ, [RZ] ;  /* 0x00000000fffff984 */ /* 0x000fe20000000800 */
[----:B------:R-:W-:Y:S01]  /*67f0*/  @!PT LDS RZ, [RZ] ;  /* 0x00000000fffff984 */ /* 0x000fe20000000800 */
[----:B------:R-:W-:Y:S01]  /*6800*/  @!PT LDS RZ, [RZ] ;  /* 0x00000000fffff984 */ /* 0x000fe20000000800 */
[----:B------:R4:W-:Y:S04]  /*6810*/  @!P4 LDGSTS.E.BYPASS.LTC128B.128 [R238+0xd800], desc[UR20][R12.64+0x100] ;  /* 0x0d8001000ceecfae */ /* 0x0009e8000b901d54 */
[----:B------:R4:W-:Y:S01]  /*6820*/  @P3 STS.128 [R238+0xf800], RZ ;  /* 0x00f800ffee003388 */ /* 0x0009e20000000c00 */
[----:B------:R-:W-:Y:S05]  /*6830*/  @P3 BRA `(.L_x_753) ;  /* 0x0000000000243947 */ /* 0x000fea0003800000 */
[----:B------:R-:W-:Y:S01]  /*6840*/  IADD3 R20, P2, R20, R165, RZ ;  /* 0x000000a514147210 */ /* 0x000fe20007f5e0ff */
[----:B------:R-:W-:-:S04]  /*6850*/  ULDC.64 UR6, c[0x0][0x218] ;  /* 0x0000860000067ab9 */ /* 0x000fc80000000a00 */
[----:B------:R-:W-:Y:S01]  /*6860*/  IMAD.X R27, R27, 0x1, R166, P2 ;  /* 0x000000011b1b7824 */ /* 0x000fe200010e06a6 */
[----:B----4-:R-:W-:-:S04]  /*6870*/  LEA R12, P2, R20, UR6, 0x1 ;  /* 0x00000006140c7c11 */ /* 0x010fc8000f8408ff */
[----:B------:R-:W-:-:S05]  /*6880*/  LEA.HI.X R13, R20, UR7, R27, 0x1, P2 ;  /* 0x00000007140d7c11 */ /* 0x000fca00090f0c1b */
[----:B------:R-:W-:Y:S01]  /*6890*/  @!PT LDS RZ, [RZ] ;  /* 0x00000000fffff984 */ /* 0x000fe20000000800 */
[----:B------:R-:W-:Y:S01]  /*68a0*/  @!PT LDS RZ, [RZ] ;  /* 0x00000000fffff984 */ /* 0x000fe20000000800 */
[----:B------:R-:W-:Y:S01]  /*68b0*/  @!PT LDS RZ, [RZ] ;  /* 0x00000000fffff984 */ /* 0x000fe20000000800 */
[----:B------:R1:W-:Y:S04]  /*68c0*/  LDGSTS.E.BYPASS.LTC128B.128 [R238+0xf800], desc[UR20][R12.64+0x180] ;  /* 0x0f8001800cee7fae */ /* 0x0003e8000b901d54 */
.L_x_753:
[----:B------:R-:W-:Y:S05]  /*68d0*/  BSYNC B0 ;  /* 0x0000000000007941 */ /* 0x000fea0003800000 */
.L_x_752:
[----:B------:R-:W0:Y:S01]  /*68e0*/  LDGDEPBAR ;  /* 0x00000000000079af */ /* 0x000e220000000000 */
[----:B------:R-:W-:-:S04]  /*68f0*/  IADD3 R165, P2, R16, R165, RZ ;  /* 0x000000a510a57210 */ /* 0x000fc80007f5e0ff */
[----:B------:R-:W-:-:S09]  /*6900*/  IADD3.X R166, R23, R166, RZ, P2, !PT ;  /* 0x000000a617a67210 */ /* 0x000fd200017fe4ff */
.L_x_749:
[----:B------:R-:W-:Y:S01]  /*6910*/  FMNMX.FTZ R16, R3, R29, !PT ;  /* 0x0000001d03107209 */ /* 0x000fe20007810000 */
[----:B------:R-:W-:Y:S01]  /*6920*/  ULDC UR6, c[0x0][0x2ec] ;  /* 0x0000bb0000067ab9 */ /* 0x000fe20000000800 */
[----:B-1--4-:R-:W-:Y:S02]  /*6930*/  FMNMX.FTZ R13, R30, R28, !PT ;  /* 0x0000001c1e0d7209 */ /* 0x012fe40007810000 */
[----:B------:R-:W-:Y:S02]  /*6940*/  FMNMX.FTZ R16, R31, R16, !PT ;  /* 0x000000101f107209 */ /* 0x000fe40007810000 */
[----:B------:R-:W-:Y:S02]  /*6950*/  FMNMX.FTZ R13, R26, R13, !PT ;  /* 0x0000000d1a0d7209 */ /* 0x000fe40007810000 */
[----:B------:R-:W-:Y:S02]  /*6960*/  FMNMX.FTZ R16, R25, R16, !PT ;  /* 0x0000001019107209 */ /* 0x000fe40007810000 */
[----:B------:R-:W-:-:S02]  /*6970*/  FMNMX.FTZ R13, R2, R13, !PT ;  /* 0x0000000d020d7209 */ /* 0x000fc40007810000 */
[----:B------:R-:W-:Y:S02]  /*6980*/  FMNMX.FTZ R16, R11, R16, !PT ;  /* 0x000000100b107209 */ /* 0x000fe40007810000 */
[----:B------:R-:W-:Y:S02]  /*6990*/  FMNMX.FTZ R13, R8, R13, !PT ;  /* 0x0000000d080d7209 */ /* 0x000fe40007810000 */
        /* <DEDUP_REMOVED lines=22> */
[----:B------:R-:W-:Y:S01]  /*6b00*/  LEA R228, R0, UR4, 0x1 ;  /* 0x0000000400e47c11 */ /* 0x000fe2000f8e08ff */
[----:B------:R-:W1:Y:S03]  /*6b10*/  SHFL.BFLY PT, R15, R16, 0x2, 0x1f ;  /* 0x0c401f00100f7f89 */ /* 0x000e6600000e0000 */
[-C--:B------:R-:W-:Y:S01]  /*6b20*/  LEA R225, R5, R228.reuse, 0x1 ;  /* 0x000000e405e17211 */ /* 0x080fe200078e08ff */
[----:B------:R-:W2:Y:S01]  /*6b30*/  SHFL.BFLY PT, R13, R14, 0x2, 0x1f ;  /* 0x0c401f000e0d7f89 */ /* 0x000ea200000e0000 */
[----:B------:R-:W-:-:S03]  /*6b40*/  LEA R226, R7, R228, 0x1 ;  /* 0x000000e407e27211 */ /* 0x000fc600078e08ff */
[----:B------:R-:W-:Y:S01]  /*6b50*/  LDSM.16.MT88.4 R52, [R225+0x10000] ;  /* 0x01000000e134783b */ /* 0x000fe20000004200 */
[----:B------:R-:W-:-:S03]  /*6b60*/  LEA R224, R5, R226, 0x1 ;  /* 0x000000e205e07211 */ /* 0x000fc600078e08ff */
[----:B------:R-:W-:Y:S04]  /*6b70*/  LDSM.16.MT88.4 R36, [R228+0x10000] ;  /* 0x01000000e424783b */ /* 0x000fe80000004200 */
[----:B------:R-:W-:Y:S04]  /*6b80*/  LDSM.16.MT88.4 R60, [R224+0x10000] ;  /* 0x01000000e03c783b */ /* 0x000fe80000004200 */
[----:B------:R-:W-:Y:S01]  /*6b90*/  LDSM.16.MT88.4 R108, [R226+0x14000] ;  /* 0x01400000e26c783b */ /* 0x000fe20000004200 */
[----:B-1----:R-:W-:-:S03]  /*6ba0*/  FMNMX.FTZ R15, R16, R15, !PT ;  /* 0x0000000f100f7209 */ /* 0x002fc60007810000 */
[----:B------:R-:W-:Y:S01]  /*6bb0*/  LDSM.16.MT88.4 R44, [R226+0x10000] ;  /* 0x01000000e22c783b */ /* 0x000fe20000004200 */
[----:B--2---:R-:W-:-:S03]  /*6bc0*/  FMNMX.FTZ R13, R14, R13, !PT ;  /* 0x0000000d0e0d7209 */ /* 0x004fc60007810000 */
[----:B------:R-:W1:Y:S04]  /*6bd0*/  SHFL.BFLY PT, R164, R15, 0x1, 0x1f ;  /* 0x0c201f000fa47f89 */ /* 0x000e6800000e0000 */
[----:B------:R-:W2:Y:S04]  /*6be0*/  SHFL.BFLY PT, R12, R13, 0x1, 0x1f ;  /* 0x0c201f000d0c7f89 */ /* 0x000ea800000e0000 */
[----:B------:R-:W3:Y:S04]  /*6bf0*/  LDSM.16.MT88.4 R68, [R228+0x12000] ;  /* 0x01200000e444783b */ /* 0x000ee80000004200 */
[----:B------:R-:W4:Y:S04]  /*6c00*/  LDSM.16.MT88.4 R76, [R226+0x12000] ;  /* 0x01200000e24c783b */ /* 0x000f280000004200 */
[----:B------:R-:W-:Y:S04]  /*6c10*/  LDSM.16.MT88.4 R116, [R225+0x14000] ;  /* 0x01400000e174783b */ /* 0x000fe80000004200 */
[----:B------:R-:W-:Y:S01]  /*6c20*/  LDSM.16.MT88.4 R152, [R226+0x16000] ;  /* 0x01600000e298783b */ /* 0x000fe20000004200 */
[----:B-1----:R-:W-:-:S03]  /*6c30*/  FMNMX.FTZ R164, R15, R164, !PT ;  /* 0x000000a40fa47209 */ /* 0x002fc60007810000 */
[----:B------:R-:W-:Y:S01]  /*6c40*/  LDSM.16.MT88.4 R100, [R228+0x14000] ;  /* 0x01400000e464783b */ /* 0x000fe20000004200 */
[C---:B------:R-:W-:Y:S01]  /*6c50*/  FSETP.NEU.FTZ.AND P2, PT, R164.reuse, -INF , PT ;  /* 0xff800000a400780b */ /* 0x040fe20003f5d000 */
[----:B------:R-:W-:Y:S02]  /*6c60*/  FMUL.FTZ R196, R164, UR6 ;  /* 0x00000006a4c47c20 */ /* 0x000fe40008410000 */
[----:B------:R-:W-:Y:S03]  /*6c70*/  LDSM.16.MT88.4 R124, [R224+0x14000] ;  /* 0x01400000e07c783b */ /* 0x000fe60000004200 */
[----:B------:R-:W-:Y:S01]  /*6c80*/  FSEL R196, R196, RZ, P2 ;  /* 0x000000ffc4c47208 */ /* 0x000fe20001000000 */
[----:B------:R-:W-:Y:S04]  /*6c90*/  LDSM.16.MT88.4 R156, [R228+0x16000] ;  /* 0x01600000e49c783b */ /* 0x000fe80000004200 */
[--C-:B------:R-:W-:Y:S01]  /*6ca0*/  FFMA.FTZ R183, R3, UR6, -R196.reuse ;  /* 0x0000000603b77c23 */ /* 0x100fe200080108c4 */
[----:B--2---:R-:W-:Y:S01]  /*6cb0*/  FMNMX.FTZ R3, R13, R12, !PT ;  /* 0x0000000c0d037209 */ /* 0x004fe20007810000 */
[--C-:B------:R-:W-:Y:S01]  /*6cc0*/  FFMA.FTZ R180, R29, UR6, -R196.reuse ;  /* 0x000000061db47c23 */ /* 0x100fe200080108c4 */
[--C-:B------:R-:W-:Y:S01]  /*6cd0*/  FFMA.FTZ R179, R31, UR6, -R196.reuse ;  /* 0x000000061fb37c23 */ /* 0x100fe200080108c4 */
[--C-:B------:R-:W-:Y:S01]  /*6ce0*/  FFMA.FTZ R176, R25, UR6, -R196.reuse ;  /* 0x0000000619b07c23 */ /* 0x100fe200080108c4 */
[C---:B------:R-:W-:Y:S01]  /*6cf0*/  FSETP.NEU.FTZ.AND P2, PT, R3.reuse, -INF , PT ;  /* 0xff8000000300780b */ /* 0x040fe20003f5d000 */
[----:B------:R-:W-:Y:S01]  /*6d00*/  FMUL.FTZ R169, R3, UR6 ;  /* 0x0000000603a97c20 */ /* 0x000fe20008410000 */
[----:B------:R-:W-:Y:S01]  /*6d10*/  MUFU.EX2 R183, R183 ;  /* 0x000000b700b77308 */ /* 0x000fe20000000800 */
[--C-:B------:R-:W-:Y:S01]  /*6d20*/  FFMA.FTZ R177, R11, UR6, -R196.reuse ;  /* 0x000000060bb17c23 */ /* 0x100fe200080108c4 */
[--C-:B------:R-:W-:Y:S01]  /*6d30*/  FFMA.FTZ R173, R9, UR6, -R196.reuse ;  /* 0x0000000609ad7c23 */ /* 0x100fe200080108c4 */
[--C-:B------:R-:W-:Y:S01]  /*6d40*/  FFMA.FTZ R174, R21, UR6, -R196.reuse ;  /* 0x0000000615ae7c23 */ /* 0x100fe200080108c4 */
[----:B------:R-:W-:Y:S01]  /*6d50*/  FSEL R169, R169, RZ, P2 ;  /* 0x000000ffa9a97208 */ /* 0x000fe20001000000 */
[----:B------:R-:W-:Y:S01]  /*6d60*/  LDSM.16.MT88.4 R12, [R228+0x10800] ;  /* 0x01080000e40c783b */ /* 0x000fe20000004200 */
[--C-:B------:R-:W-:Y:S01]  /*6d70*/  FFMA.FTZ R184, R193, UR6, -R196.reuse ;  /* 0x00000006c1b87c23 */ /* 0x100fe200080108c4 */
[--C-:B------:R-:W-:Y:S01]  /*6d80*/  FFMA.FTZ R186, R191, UR6, -R196.reuse ;  /* 0x00000006bfba7c23 */ /* 0x100fe200080108c4 */
[----:B------:R-:W1:Y:S01]  /*6d90*/  MUFU.EX2 R180, R180 ;  /* 0x000000b400b47308 */ /* 0x000e620000000800 */
[--C-:B------:R-:W-:Y:S01]  /*6da0*/  FFMA.FTZ R182, R30, UR6, -R169.reuse ;  /* 0x000000061eb67c23 */ /* 0x100fe200080108a9 */
[--C-:B------:R-:W-:Y:S01]  /*6db0*/  FFMA.FTZ R185, R28, UR6, -R169.reuse ;  /* 0x000000061cb97c23 */ /* 0x100fe200080108a9 */
[--C-:B------:R-:W-:Y:S01]  /*6dc0*/  FFMA.FTZ R181, R26, UR6, -R169.reuse ;  /* 0x000000061ab57c23 */ /* 0x100fe200080108a9 */
[--C-:B------:R-:W-:Y:S01]  /*6dd0*/  FFMA.FTZ R178, R2, UR6, -R169.reuse ;  /* 0x0000000602b27c23 */ /* 0x100fe200080108a9 */
[--C-:B------:R-:W-:Y:S01]  /*6de0*/  FFMA.FTZ R175, R8, UR6, -R169.reuse ;  /* 0x0000000608af7c23 */ /* 0x100fe200080108a9 */
[--C-:B------:R-:W-:Y:S01]  /*6df0*/  FFMA.FTZ R172, R10, UR6, -R169.reuse ;  /* 0x000000060aac7c23 */ /* 0x100fe200080108a9 */
[--C-:B------:R-:W-:Y:S01]  /*6e00*/  FFMA.FTZ R2, R17, UR6, -R196.reuse ;  /* 0x0000000611027c23 */ /* 0x100fe200080108c4 */
[----:B------:R-:W-:Y:S01]  /*6e10*/  MUFU.EX2 R179, R179 ;  /* 0x000000b300b37308 */ /* 0x000fe20000000800 */
[----:B------:R-:W2:Y:S01]  /*6e20*/  LDSM.16.MT88.4 R8, [R225+0x10800] ;  /* 0x01080000e108783b */ /* 0x000ea20000004200 */
[--C-:B------:R-:W-:Y:S01]  /*6e30*/  FFMA.FTZ R167, R4, UR6, -R169.reuse ;  /* 0x0000000604a77c23 */ /* 0x100fe200080108a9 */
[--C-:B------:R-:W-:Y:S01]  /*6e40*/  FFMA.FTZ R0, R6, UR6, -R169.reuse ;  /* 0x0000000606007c23 */ /* 0x100fe200080108a9 */
[--C-:B------:R-:W-:Y:S01]  /*6e50*/  FFMA.FTZ R187, R187, UR6, -R196.reuse ;  /* 0x00000006bbbb7c23 */ /* 0x100fe200080108c4 */
[----:B------:R-:W5:Y:S01]  /*6e60*/  LDSM.16.MT88.4 R4, [R224+0x10800] ;  /* 0x01080000e004783b */ /* 0x000f620000004200 */
[--C-:B------:R-:W-:Y:S01]  /*6e70*/  FFMA.FTZ R189, R189, UR6, -R196.reuse ;  /* 0x00000006bdbd7c23 */ /* 0x100fe200080108c4 */
[--C-:B------:R-:W-:Y:S01]  /*6e80*/  FFMA.FTZ R188, R188, UR6, -R169.reuse ;  /* 0x00000006bcbc7c23 */ /* 0x100fe200080108a9 */
[----:B------:R-:W3:Y:S01]  /*6e90*/  MUFU.EX2 R176, R176 ;  /* 0x000000b000b07308 */ /* 0x000ee20000000800 */
[----:B-1----:R-:W-:Y:S01]  /*6ea0*/  F2FP.F16.F32.PACK_AB R148, R180, R183 ;  /* 0x000000b7b494723e */ /* 0x002fe200000000ff */
[----:B------:R-:W-:Y:S01]  /*6eb0*/  LDSM.16.MT88.4 R20, [R226+0x10800] ;  /* 0x01080000e214783b */ /* 0x000fe20000004200 */
[--C-:B------:R-:W-:Y:S01]  /*6ec0*/  FFMA.FTZ R191, R200, UR6, -R169.reuse ;  /* 0x00000006c8bf7c23 */ /* 0x100fe200080108a9 */
[--C-:B------:R-:W-:Y:S01]  /*6ed0*/  FFMA.FTZ R190, R190, UR6, -R169.reuse ;  /* 0x00000006bebe7c23 */ /* 0x100fe200080108a9 */
[--C-:B------:R-:W-:Y:S01]  /*6ee0*/  FFMA.FTZ R193, R198, UR6, -R169.reuse ;  /* 0x00000006c6c17c23 */ /* 0x100fe200080108a9 */
[----:B------:R-:W-:Y:S01]  /*6ef0*/  LDSM.16.MT88.4 R16, [R228+0x12800] ;  /* 0x01280000e410783b */ /* 0x000fe20000004200 */
[--C-:B------:R-:W-:Y:S01]  /*6f00*/  FFMA.FTZ R198, R199, UR6, -R196.reuse ;  /* 0x00000006c7c67c23 */ /* 0x100fe200080108c4 */
[----:B------:R-:W-:Y:S01]  /*6f10*/  MUFU.EX2 R182, R182 ;  /* 0x000000b600b67308 */ /* 0x000fe20000000800 */
[--C-:B------:R-:W-:Y:S01]  /*6f20*/  FFMA.FTZ R197, R197, UR6, -R196.reuse ;  /* 0x00000006c5c57c23 */ /* 0x100fe200080108c4 */
[----:B------:R-:W-:Y:S01]  /*6f30*/  LDSM.16.MT88.4 R140, [R225+0x16000] ;  /* 0x01600000e18c783b */ /* 0x000fe20000004200 */
[--C-:B------:R-:W-:Y:S01]  /*6f40*/  FFMA.FTZ R195, R195, UR6, -R196.reuse ;  /* 0x00000006c3c37c23 */ /* 0x100fe200080108c4 */
[--C-:B------:R-:W-:Y:S01]  /*6f50*/  FFMA.FTZ R199, R192, UR6, -R169.reuse ;  /* 0x00000006c0c77c23 */ /* 0x100fe200080108a9 */
[----:B------:R-:W-:Y:S01]  /*6f60*/  FFMA.FTZ R196, R171, UR6, -R196 ;  /* 0x00000006abc47c23 */ /* 0x000fe200080108c4 */
[----:B------:R-:W-:Y:S01]  /*6f70*/  LDSM.16.MT88.4 R84, [R225+0x12000] ;  /* 0x01200000e154783b */ /* 0x000fe20000004200 */
[--C-:B------:R-:W-:Y:S01]  /*6f80*/  FFMA.FTZ R194, R194, UR6, -R169.reuse ;  /* 0x00000006c2c27c23 */ /* 0x100fe200080108a9 */
[----:B------:R-:W1:Y:S01]  /*6f90*/  MUFU.EX2 R185, R185 ;  /* 0x000000b900b97308 */ /* 0x000e620000000800 */
[----:B---3--:R-:W-:Y:S01]  /*6fa0*/  F2FP.F16.F32.PACK_AB R150, R176, R179 ;  /* 0x000000b3b096723e */ /* 0x008fe200000000ff */
[----:B------:R-:W-:Y:S01]  /*6fb0*/  LDSM.16.MT88.4 R92, [R224+0x12000] ;  /* 0x01200000e05c783b */ /* 0x000fe20000004200 */
[--C-:B------:R-:W-:Y:S01]  /*6fc0*/  FFMA.FTZ R192, R170, UR6, -R169.reuse ;  /* 0x00000006aac07c23 */ /* 0x100fe200080108a9 */
[----:B------:R-:W-:Y:S01]  /*6fd0*/  FFMA.FTZ R247, R168, UR6, -R169 ;  /* 0x00000006a8f77c23 */ /* 0x000fe200080108a9 */
[----:B------:R-:W-:Y:S01]  /*6fe0*/  FADD.FTZ R180, R183, R180 ;  /* 0x000000b4b7b47221 */ /* 0x000fe20000010000 */
[----:B------:R-:W-:Y:S01]  /*6ff0*/  LDSM.16.MT88.4 R24, [R224+0x16000] ;  /* 0x01600000e018783b */ /* 0x000fe20000004200 */
[----:B------:R-:W-:Y:S01]  /*7000*/  ULDC.64 UR6, c[0x0][0x218] ;  /* 0x0000860000067ab9 */ /* 0x000fe20000000a00 */
[----:B------:R-:W-:Y:S01]  /*7010*/  MUFU.EX2 R181, R181 ;  /* 0x000000b500b57308 */ /* 0x000fe20000000800 */
[----:B------:R-:W-:Y:S01]  /*7020*/  FADD.FTZ R179, R179, R180 ;  /* 0x000000b4b3b37221 */ /* 0x000fe20000010000 */
[----:B------:R-:W-:Y:S01]  /*7030*/  LDSM.16.MT88.4 R32, [R225+0x12800] ;  /* 0x01280000e120783b */ /* 0x000fe20000004200 */
[----:B------:R-:W-:-:S02]  /*7040*/  LEA R246, P2, R165, UR6, 0x1 ;  /* 0x00000006a5f67c11 */ /* 0x000fc4000f8408ff */
[----:B------:R-:W-:Y:S01]  /*7050*/  FADD.FTZ R176, R176, R179 ;  /* 0x000000b3b0b07221 */ /* 0x000fe20000010000 */
[----:B------:R-:W-:Y:S01]  /*7060*/  LDSM.16.MT88.4 R168, [R224+0x13800] ;  /* 0x01380000e0a8783b */ /* 0x000fe20000004200 */
[----:B------:R-:W-:Y:S01]  /*7070*/  LEA.HI.X R245, R165, UR7, R166, 0x1, P2 ;  /* 0x00000007a5f57c11 */ /* 0x000fe200090f0ca6 */
[----:B------:R-:W3:Y:S01]  /*7080*/  MUFU.EX2 R178, R178 ;  /* 0x000000b200b27308 */ /* 0x000ee20000000800 */
[----:B-1----:R-:W-:Y:S01]  /*7090*/  F2FP.F16.F32.PACK_AB R149, R185, R182 ;  /* 0x000000b6b995723e */ /* 0x002fe200000000ff */
[----:B------:R-:W-:-:S06]  /*70a0*/  FADD.FTZ R182, R182, R185 ;  /* 0x000000b9b6b67221 */ /* 0x000fcc0000010000 */
[----:B------:R-:W-:Y:S08]  /*70b0*/  MUFU.EX2 R177, R177 ;  /* 0x000000b100b17308 */ /* 0x000ff00000000800 */
[----:B------:R-:W1:Y:S01]  /*70c0*/  MUFU.EX2 R174, R174 ;  /* 0x000000ae00ae7308 */ /* 0x000e620000000800 */
[----:B---3--:R-:W-:Y:S01]  /*70d0*/  F2FP.F16.F32.PACK_AB R151, R178, R181 ;  /* 0x000000b5b297723e */ /* 0x008fe200000000ff */
[----:B------:R-:W-:-:S04]  /*70e0*/  FADD.FTZ R181, R181, R182 ;  /* 0x000000b6b5b57221 */ /* 0x000fc80000010000 */
[----:B------:R-:W-:Y:S02]  /*70f0*/  FADD.FTZ R178, R178, R181 ;  /* 0x000000b5b2b27221 */ /* 0x000fe40000010000 */
[C---:B------:R-:W-:Y:S01]  /*7100*/  HMMA.16816.F32 R48, R148.reuse, R52, RZ ;  /* 0x000000349430723c */ /* 0x040fe200000018ff */
[----:B------:R-:W-:Y:S05]  /*7110*/  MUFU.EX2 R173, R173 ;  /* 0x000000ad00ad7308 */ /* 0x000fea0000000800 */
[C---:B------:R-:W-:Y:S03]  /*7120*/  HMMA.16816.F32 R52, R148.reuse, R54, RZ ;  /* 0x000000369434723c */ /* 0x040fe600000018ff */
[----:B------:R-:W3:Y:S01]  /*7130*/  MUFU.EX2 R2, R2 ;  /* 0x0000000200027308 */ /* 0x000ee20000000800 */
[C---:B-1----:R-:W-:Y:S01]  /*7140*/  F2FP.F16.F32.PACK_AB R28, R174.reuse, R177 ;  /* 0x000000b1ae1c723e */ /* 0x042fe200000000ff */
[----:B------:R-:W-:Y:S01]  /*7150*/  FADD.FTZ R177, R177, R176 ;  /* 0x000000b0b1b17221 */ /* 0x000fe20000010000 */
[----:B------:R-:W-:Y:S03]  /*7160*/  HMMA.16816.F32 R160, R148, R36, RZ ;  /* 0x0000002494a0723c */ /* 0x000fe600000018ff */
[----:B------:R-:W-:-:S02]  /*7170*/  FADD.FTZ R174, R174, R177 ;  /* 0x000000b1aeae7221 */ /* 0x000fc40000010000 */
[----:B------:R-:W-:Y:S01]  /*7180*/  MUFU.EX2 R175, R175 ;  /* 0x000000af00af7308 */ /* 0x000fe20000000800 */
[C---:B------:R-:W-:Y:S06]  /*7190*/  HMMA.16816.F32 R56, R148.reuse, R60, RZ ;  /* 0x0000003c9438723c */ /* 0x040fec00000018ff */
[----:B------:R-:W-:Y:S01]  /*71a0*/  HMMA.16816.F32 R36, R148, R38, RZ ;  /* 0x000000269424723c */ /* 0x000fe200000018ff */
[----:B------:R-:W1:Y:S01]  /*71b0*/  MUFU.EX2 R172, R172 ;  /* 0x000000ac00ac7308 */ /* 0x000e620000000800 */
[----:B---3--:R-:W-:Y:S01]  /*71c0*/  F2FP.F16.F32.PACK_AB R30, R2, R173 ;  /* 0x000000ad021e723e */ /* 0x008fe200000000ff */
[----:B------:R-:W-:-:S03]  /*71d0*/  FADD.FTZ R173, R173, R174 ;  /* 0x000000aeadad7221 */ /* 0x000fc60000010000 */
[C---:B------:R-:W-:Y:S01]  /*71e0*/  HMMA.16816.F32 R60, R148.reuse, R62, RZ ;  /* 0x0000003e943c723c */ /* 0x040fe200000018ff */
[----:B------:R-:W-:Y:S02]  /*71f0*/  FADD.FTZ R173, R2, R173 ;  /* 0x000000ad02ad7221 */ /* 0x000fe40000010000 */
[----:B------:R-:W-:Y:S03]  /*7200*/  MUFU.EX2 R167, R167 ;  /* 0x000000a700a77308 */ /* 0x000fe60000000800 */
[C---:B------:R-:W-:Y:S05]  /*7210*/  HMMA.16816.F32 R104, R148.reuse, R108, RZ ;  /* 0x0000006c9468723c */ /* 0x040fea00000018ff */
[----:B------:R-:W3:Y:S01]  /*7220*/  MUFU.EX2 R0, R0 ;  /* 0x0000000000007308 */ /* 0x000ee20000000800 */
[----:B-1----:R-:W-:Y:S01]  /*7230*/  F2FP.F16.F32.PACK_AB R29, R172, R175 ;  /* 0x000000afac1d723e */ /* 0x002fe200000000ff */
[----:B------:R-:W-:Y:S01]  /*7240*/  HMMA.16816.F32 R108, R148, R110, RZ ;  /* 0x0000006e946c723c */ /* 0x000fe200000018ff */
[----:B------:R-:W-:-:S04]  /*7250*/  FADD.FTZ R175, R175, R178 ;  /* 0x000000b2afaf7221 */ /* 0x000fc80000010000 */
[----:B------:R-:W-:Y:S01]  /*7260*/  FADD.FTZ R172, R172, R175 ;  /* 0x000000afacac7221 */ /* 0x000fe20000010000 */
[C---:B------:R-:W-:Y:S01]  /*7270*/  HMMA.16816.F32 R40, R148.reuse, R44, RZ ;  /* 0x0000002c9428723c */ /* 0x040fe200000018ff */
[----:B------:R-:W-:Y:S05]  /*7280*/  MUFU.EX2 R184, R184 ;  /* 0x000000b800b87308 */ /* 0x000fea0000000800 */
[----:B------:R-:W-:Y:S01]  /*7290*/  HMMA.16816.F32 R64, R148, R68, RZ ;  /* 0x000000449440723c */ /* 0x000fe200000018ff */
[----:B---3--:R-:W-:Y:S02]  /*72a0*/  F2FP.F16.F32.PACK_AB R31, R0, R167 ;  /* 0x000000a7001f723e */ /* 0x008fe400000000ff */
[----:B------:R-:W1:Y:S01]  /*72b0*/  MUFU.EX2 R187, R187 ;  /* 0x000000bb00bb7308 */ /* 0x000e620000000800 */
[----:B------:R-:W-:-:S02]  /*72c0*/  FADD.FTZ R167, R167, R172 ;  /* 0x000000aca7a77221 */ /* 0x000fc40000010000 */
[----:B----4-:R-:W-:Y:S02]  /*72d0*/  HMMA.16816.F32 R72, R148, R76, RZ ;  /* 0x0000004c9448723c */ /* 0x010fe400000018ff */
[----:B------:R-:W-:-:S04]  /*72e0*/  FADD.FTZ R167, R0, R167 ;  /* 0x000000a700a77221 */ /* 0x000fc80000010000 */
[C---:B--2---:R-:W-:Y:S01]  /*72f0*/  HMMA.16816.F32 R48, R28.reuse, R8, R48 ;  /* 0x000000081c30723c */ /* 0x044fe20000001830 */
[----:B------:R-:W-:Y:S05]  /*7300*/  MUFU.EX2 R186, R186 ;  /* 0x000000ba00ba7308 */ /* 0x000fea0000000800 */
[C---:B------:R-:W-:Y:S01]  /*7310*/  HMMA.16816.F32 R52, R28.reuse, R10, R52 ;  /* 0x0000000a1c34723c */ /* 0x040fe20000001834 */
[----:B------:R-:W2:Y:S02]  /*7320*/  LDSM.16.MT88.4 R8, [R226+0x14800] ;  /* 0x01480000e208783b */ /* 0x000ea40000004200 */
[----:B------:R-:W-:Y:S03]  /*7330*/  MUFU.EX2 R189, R189 ;  /* 0x000000bd00bd7308 */ /* 0x000fe60000000800 */
[C---:B------:R-:W-:Y:S05]  /*7340*/  HMMA.16816.F32 R160, R28.reuse, R12, R160 ;  /* 0x0000000c1ca0723c */ /* 0x040fea00000018a0 */
[----:B------:R-:W-:Y:S01]  /*7350*/  MUFU.EX2 R188, R188 ;  /* 0x000000bc00bc7308 */ /* 0x000fe20000000800 */
[C---:B------:R-:W-:Y:S01]  /*7360*/  HMMA.16816.F32 R36, R28.reuse, R14, R36 ;  /* 0x0000000e1c24723c */ /* 0x040fe20000001824 */
[----:B------:R-:W3:Y:S05]  /*7370*/  LDSM.16.MT88.4 R12, [R226+0x12800] ;  /* 0x01280000e20c783b */ /* 0x000eea0000004200 */
[C---:B-----5:R-:W-:Y:S01]  /*7380*/  HMMA.16816.F32 R56, R28.reuse, R4, R56 ;  /* 0x000000041c38723c */ /* 0x060fe20000001838 */
[----:B------:R-:W4:Y:S05]  /*7390*/  MUFU.EX2 R191, R191 ;  /* 0x000000bf00bf7308 */ /* 0x000f2a0000000800 */
[----:B------:R-:W-:Y:S01]  /*73a0*/  HMMA.16816.F32 R60, R28, R6, R60 ;  /* 0x000000061c3c723c */ /* 0x000fe2000000183c */
[----:B------:R-:W5:Y:S02]  /*73b0*/  LDSM.16.MT88.4 R4, [R225+0x14800] ;  /* 0x01480000e104783b */ /* 0x000f640000004200 */
[----:B------:R-:W-:Y:S03]  /*73c0*/  MUFU.EX2 R190, R190 ;  /* 0x000000be00be7308 */ /* 0x000fe60000000800 */
[C---:B------:R-:W-:Y:S05]  /*73d0*/  HMMA.16816.F32 R112, R148.reuse, R116, RZ ;  /* 0x000000749470723c */ /* 0x040fea00000018ff */
[----:B------:R-:W4:Y:S01]  /*73e0*/  MUFU.EX2 R193, R193 ;  /* 0x000000c100c17308 */ /* 0x000f220000000800 */
[----:B------:R-:W-:Y:S06]  /*73f0*/  HMMA.16816.F32 R44, R148, R46, RZ ;  /* 0x0000002e942c723c */ /* 0x000fec00000018ff */
[C---:B--2---:R-:W-:Y:S01]  /*7400*/  HMMA.16816.F32 R104, R28.reuse, R8, R104 ;  /* 0x000000081c68723c */ /* 0x044fe20000001868 */
[----:B------:R-:W-:Y:S05]  /*7410*/  MUFU.EX2 R198, R198 ;  /* 0x000000c600c67308 */ /* 0x000fea0000000800 */
[----:B------:R-:W-:Y:S01]  /*7420*/  HMMA.16816.F32 R108, R28, R10, R108 ;  /* 0x0000000a1c6c723c */ /* 0x000fe2000000186c */
[----:B------:R-:W2:Y:S02]  /*7430*/  LDSM.16.MT88.4 R8, [R226+0x16800] ;  /* 0x01680000e208783b */ /* 0x000ea40000004200 */
[----:B------:R-:W4:Y:S03]  /*7440*/  MUFU.EX2 R197, R197 ;  /* 0x000000c500c57308 */ /* 0x000f260000000800 */
[C---:B------:R-:W-:Y:S05]  /*7450*/  HMMA.16816.F32 R68, R148.reuse, R70, RZ ;  /* 0x000000469444723c */ /* 0x040fea00000018ff */
[----:B------:R-:W-:Y:S01]  /*7460*/  MUFU.EX2 R195, R195 ;  /* 0x000000c300c37308 */ /* 0x000fe20000000800 */
[C---:B------:R-:W-:Y:S06]  /*7470*/  HMMA.16816.F32 R76, R148.reuse, R78, RZ ;  /* 0x0000004e944c723c */ /* 0x040fec00000018ff */
[C---:B------:R-:W-:Y:S01]  /*7480*/  HMMA.16816.F32 R116, R148.reuse, R118, RZ ;  /* 0x000000769474723c */ /* 0x040fe200000018ff */
[----:B------:R-:W-:Y:S05]  /*7490*/  MUFU.EX2 R196, R196 ;  /* 0x000000c400c47308 */ /* 0x000fea0000000800 */
[C---:B------:R-:W-:Y:S03]  /*74a0*/  HMMA.16816.F32 R132, R148.reuse, R152, RZ ;  /* 0x000000989484723c */ /* 0x040fe600000018ff */
[----:B------:R-:W-:Y:S03]  /*74b0*/  MUFU.EX2 R194, R194 ;  /* 0x000000c200c27308 */ /* 0x000fe60000000800 */
[----:B------:R-:W-:Y:S05]  /*74c0*/  HMMA.16816.F32 R152, R148, R154, RZ ;  /* 0x0000009a9498723c */ /* 0x000fea00000018ff */
[----:B------:R-:W4:Y:S01]  /*74d0*/  MUFU.EX2 R199, R199 ;  /* 0x000000c700c77308 */ /* 0x000f220000000800 */
[C---:B------:R-:W-:Y:S06]  /*74e0*/  HMMA.16816.F32 R40, R28.reuse, R20, R40 ;  /* 0x000000141c28723c */ /* 0x040fec0000001828 */
[C---:B------:R-:W-:Y:S01]  /*74f0*/  HMMA.16816.F32 R44, R28.reuse, R22, R44 ;  /* 0x000000161c2c723c */ /* 0x040fe2000000182c */
[----:B------:R-:W1:Y:S01]  /*7500*/  LDSM.16.MT88.4 R20, [R228+0x14800] ;  /* 0x01480000e414783b */ /* 0x000e620000004200 */
[----:B------:R-:W-:Y:S04]  /*7510*/  MUFU.EX2 R192, R192 ;  /* 0x000000c000c07308 */ /* 0x000fe80000000800 */
[C---:B------:R-:W-:Y:S04]  /*7520*/  HMMA.16816.F32 R64, R28.reuse, R16, R64 ;  /* 0x000000101c40723c */ /* 0x040fe80000001840 */
[----:B------:R-:W4:Y:S02]  /*7530*/  MUFU.EX2 R247, R247 ;  /* 0x000000f700f77308 */ /* 0x000f240000000800 */
[C---:B------:R-:W-:Y:S01]  /*7540*/  HMMA.16816.F32 R68, R28.reuse, R18, R68 ;  /* 0x000000121c44723c */ /* 0x040fe20000001844 */
[----:B------:R-:W4:Y:S05]  /*7550*/  LDSM.16.MT88.4 R16, [R224+0x14800] ;  /* 0x01480000e010783b */ /* 0x000f2a0000004200 */
[C---:B---3--:R-:W-:Y:S06]  /*7560*/  HMMA.16816.F32 R72, R28.reuse, R12, R72 ;  /* 0x0000000c1c48723c */ /* 0x048fec0000001848 */
[C---:B------:R-:W-:Y:S01]  /*7570*/  HMMA.16816.F32 R76, R28.reuse, R14, R76 ;  /* 0x0000000e1c4c723c */ /* 0x040fe2000000184c */
[----:B------:R-:W3:Y:S05]  /*7580*/  LDSM.16.MT88.4 R12, [R228+0x16800] ;  /* 0x01680000e40c783b */ /* 0x000eea0000004200 */
[C---:B-----5:R-:W-:Y:S06]  /*7590*/  HMMA.16816.F32 R112, R28.reuse, R4, R112 ;  /* 0x000000041c70723c */ /* 0x060fec0000001870 */
[C---:B------:R-:W-:Y:S01]  /*75a0*/  HMMA.16816.F32 R116, R28.reuse, R6, R116 ;  /* 0x000000061c74723c */ /* 0x040fe20000001874 */
[----:B------:R-:W5:Y:S05]  /*75b0*/  LDSM.16.MT88.4 R4, [R225+0x16800] ;  /* 0x01680000e104783b */ /* 0x000f6a0000004200 */
[C---:B--2---:R-:W-:Y:S06]  /*75c0*/  HMMA.16816.F32 R132, R28.reuse, R8, R132 ;  /* 0x000000081c84723c */ /* 0x044fec0000001884 */
[----:B------:R-:W-:Y:S01]  /*75d0*/  HMMA.16816.F32 R152, R28, R10, R152 ;  /* 0x0000000a1c98723c */ /* 0x000fe20000001898 */
[----:B------:R-:W2:Y:S05]  /*75e0*/  LDSM.16.MT88.4 R8, [R225+0x11000] ;  /* 0x01100000e108783b */ /* 0x000eaa0000004200 */
[C---:B------:R-:W-:Y:S06]  /*75f0*/  HMMA.16816.F32 R96, R148.reuse, R100, RZ ;  /* 0x000000649460723c */ /* 0x040fec00000018ff */
        /* <DEDUP_REMOVED lines=12> */
[----:B------:R-:W-:Y:S01]  /*76c0*/  HMMA.16816.F32 R148, R148, R26, RZ ;  /* 0x0000001a9494723c */ /* 0x000fe200000018ff */
[----:B------:R-:W2:Y:S05]  /*76d0*/  LDSM.16.MT88.4 R24, [R224+0x12800] ;  /* 0x01280000e018783b */ /* 0x000eaa0000004200 */
[C---:B-1----:R-:W-:Y:S06]  /*76e0*/  HMMA.16816.F32 R96, R28.reuse, R20, R96 ;  /* 0x000000141c60723c */ /* 0x042fec0000001860 */
[C---:B------:R-:W-:Y:S01]  /*76f0*/  HMMA.16816.F32 R100, R28.reuse, R22, R100 ;  /* 0x000000161c64723c */ /* 0x040fe20000001864 */
[----:B------:R-:W1:Y:S05]  /*7700*/  LDSM.16.MT88.4 R20, [R228+0x11000] ;  /* 0x01100000e414783b */ /* 0x000e6a0000004200 */
[C---:B----4-:R-:W-:Y:S06]  /*7710*/  HMMA.16816.F32 R120, R28.reuse, R16, R120 ;  /* 0x000000101c78723c */ /* 0x050fec0000001878 */
[C---:B------:R-:W-:Y:S01]  /*7720*/  HMMA.16816.F32 R124, R28.reuse, R18, R124 ;  /* 0x000000121c7c723c */ /* 0x040fe2000000187c */
[----:B------:R-:W4:Y:S05]  /*7730*/  LDSM.16.MT88.4 R16, [R224+0x11000] ;  /* 0x01100000e010783b */ /* 0x000f2a0000004200 */
[C---:B---3--:R-:W-:Y:S06]  /*7740*/  HMMA.16816.F32 R128, R28.reuse, R12, R128 ;  /* 0x0000000c1c80723c */ /* 0x048fec0000001880 */
[C---:B------:R-:W-:Y:S01]  /*7750*/  HMMA.16816.F32 R156, R28.reuse, R14, R156 ;  /* 0x0000000e1c9c723c */ /* 0x040fe2000000189c */
[----:B------:R-:W3:Y:S05]  /*7760*/  LDSM.16.MT88.4 R12, [R228+0x13000] ;  /* 0x01300000e40c783b */ /* 0x000eea0000004200 */
[C---:B-----5:R-:W-:Y:S06]  /*7770*/  HMMA.16816.F32 R136, R28.reuse, R4, R136 ;  /* 0x000000041c88723c */ /* 0x060fec0000001888 */
[----:B------:R-:W-:Y:S01]  /*7780*/  HMMA.16816.F32 R140, R28, R6, R140 ;  /* 0x000000061c8c723c */ /* 0x000fe2000000188c */
[----:B------:R-:W-:Y:S01]  /*7790*/  F2FP.F16.F32.PACK_AB R4, R187, R184 ;  /* 0x000000b8bb04723e */ /* 0x000fe200000000ff */
[----:B------:R-:W-:Y:S01]  /*77a0*/  FADD.FTZ R184, R184, R173 ;  /* 0x000000adb8b87221 */ /* 0x000fe20000010000 */
[----:B------:R-:W-:Y:S01]  /*77b0*/  F2FP.F16.F32.PACK_AB R5, R191, R188 ;  /* 0x000000bcbf05723e */ /* 0x000fe200000000ff */
[----:B------:R-:W-:-:S02]  /*77c0*/  FADD.FTZ R188, R188, R167 ;  /* 0x000000a7bcbc7221 */ /* 0x000fc40000010000 */
[C---:B------:R-:W-:Y:S01]  /*77d0*/  HMMA.16816.F32 R80, R28.reuse, R32, R80 ;  /* 0x000000201c50723c */ /* 0x040fe20000001850 */
[----:B------:R-:W-:Y:S01]  /*77e0*/  F2FP.F16.F32.PACK_AB R6, R189, R186 ;  /* 0x000000babd06723e */ /* 0x000fe200000000ff */
[----:B------:R-:W-:Y:S01]  /*77f0*/  FADD.FTZ R187, R187, R184 ;  /* 0x000000b8bbbb7221 */ /* 0x000fe20000010000 */
[----:B------:R-:W-:Y:S01]  /*7800*/  F2FP.F16.F32.PACK_AB R7, R193, R190 ;  /* 0x000000bec107723e */ /* 0x000fe200000000ff */
[----:B------:R-:W-:Y:S02]  /*7810*/  FADD.FTZ R191, R191, R188 ;  /* 0x000000bcbfbf7221 */ /* 0x000fe40000010000 */
[----:B------:R-:W-:Y:S01]  /*7820*/  HMMA.16816.F32 R84, R28, R34, R84 ;  /* 0x000000221c54723c */ /* 0x000fe20000001854 */
[----:B------:R-:W-:Y:S01]  /*7830*/  LDSM.16.MT88.4 R32, [R224+0x16800] ;  /* 0x01680000e020783b */ /* 0x000fe20000004200 */
[----:B------:R-:W-:Y:S01]  /*7840*/  FADD.FTZ R186, R186, R187 ;  /* 0x000000bbbaba7221 */ /* 0x000fe20000010000 */
[----:B------:R-:W-:-:S03]  /*7850*/  FADD.FTZ R190, R190, R191 ;  /* 0x000000bfbebe7221 */ /* 0x000fc60000010000 */
[----:B--2---:R-:W-:Y:S01]  /*7860*/  HMMA.16816.F32 R48, R4, R8, R48 ;  /* 0x000000080430723c */ /* 0x004fe20000001830 */
[----:B------:R-:W-:Y:S01]  /*7870*/  FADD.FTZ R189, R189, R186 ;  /* 0x000000babdbd7221 */ /* 0x000fe20000010000 */
[----:B------:R-:W-:-:S04]  /*7880*/  FADD.FTZ R193, R193, R190 ;  /* 0x000000bec1c17221 */ /* 0x000fc80000010000 */
[----:B------:R-:W-:Y:S01]  /*7890*/  HMMA.16816.F32 R52, R4, R10, R52 ;  /* 0x0000000a0434723c */ /* 0x000fe20000001834 */
[----:B------:R-:W2:Y:S05]  /*78a0*/  LDSM.16.MT88.4 R8, [R226+0x15000] ;  /* 0x01500000e208783b */ /* 0x000eaa0000004200 */
[C---:B------:R-:W-:Y:S06]  /*78b0*/  HMMA.16816.F32 R88, R28.reuse, R24, R88 ;  /* 0x000000181c58723c */ /* 0x040fec0000001858 */
[----:B------:R-:W-:Y:S01]  /*78c0*/  HMMA.16816.F32 R92, R28, R26, R92 ;  /* 0x0000001a1c5c723c */ /* 0x000fe2000000185c */
[----:B------:R-:W5:Y:S05]  /*78d0*/  LDSM.16.MT88.4 R24, [R226+0x11000] ;  /* 0x01100000e218783b */ /* 0x000f6a0000004200 */
        /* <DEDUP_REMOVED lines=9> */
[C---:B--2---:R-:W-:Y:S06]  /*7970*/  HMMA.16816.F32 R104, R4.reuse, R8, R104 ;  /* 0x000000080468723c */ /* 0x044fec0000001868 */
[----:B------:R-:W-:Y:S01]  /*7980*/  HMMA.16816.F32 R108, R4, R10, R108 ;  /* 0x0000000a046c723c */ /* 0x000fe2000000186c */
[----:B------:R-:W2:Y:S05]  /*7990*/  LDSM.16.MT88.4 R8, [R226+0x17000] ;  /* 0x01700000e208783b */ /* 0x000eaa0000004200 */
[C---:B------:R-:W-:Y:S06]  /*79a0*/  HMMA.16816.F32 R144, R28.reuse, R32, R144 ;  /* 0x000000201c90723c */ /* 0x040fec0000001890 */
[----:B------:R-:W-:Y:S01]  /*79b0*/  HMMA.16816.F32 R148, R28, R34, R148 ;  /* 0x000000221c94723c */ /* 0x000fe20000001894 */
[----:B------:R-:W2:Y:S04]  /*79c0*/  LDSM.16.MT88.4 R32, [R225+0x13000] ;  /* 0x01300000e120783b */ /* 0x000ea80000004200 */
[----:B------:R-:W2:Y:S01]  /*79d0*/  LDSM.16.MT88.4 R28, [R224+0x13000] ;  /* 0x01300000e01c783b */ /* 0x000ea20000004200 */
[C---:B-----5:R-:W-:Y:S06]  /*79e0*/  HMMA.16816.F32 R40, R4.reuse, R24, R40 ;  /* 0x000000180428723c */ /* 0x060fec0000001828 */
[C---:B------:R-:W-:Y:S01]  /*79f0*/  HMMA.16816.F32 R44, R4.reuse, R26, R44 ;  /* 0x0000001a042c723c */ /* 0x040fe2000000182c */
        /* <DEDUP_REMOVED lines=11> */
[C---:B------:R-:W-:Y:S01]  /*7ab0*/  HMMA.16816.F32 R152, R4.reuse, R10, R152 ;  /* 0x0000000a0498723c */ /* 0x040fe20000001898 */
[----:B------:R-:W2:Y:S05]  /*7ac0*/  LDSM.16.MT88.4 R8, [R224+0x11800] ;  /* 0x01180000e008783b */ /* 0x000eaa0000004200 */
[C---:B------:R-:W-:Y:S06]  /*7ad0*/  HMMA.16816.F32 R80, R4.reuse, R32, R80 ;  /* 0x000000200450723c */ /* 0x040fec0000001850 */
[C---:B------:R-:W-:Y:S01]  /*7ae0*/  HMMA.16816.F32 R84, R4.reuse, R34, R84 ;  /* 0x000000220454723c */ /* 0x040fe20000001854 */
[----:B------:R-:W2:Y:S05]  /*7af0*/  LDSM.16.MT88.4 R32, [R228+0x11800] ;  /* 0x01180000e420783b */ /* 0x000eaa0000004200 */
[C---:B------:R-:W-:Y:S06]  /*7b00*/  HMMA.16816.F32 R88, R4.reuse, R28, R88 ;  /* 0x0000001c0458723c */ /* 0x040fec0000001858 */
[C---:B------:R-:W-:Y:S01]  /*7b10*/  HMMA.16816.F32 R92, R4.reuse, R30, R92 ;  /* 0x0000001e045c723c */ /* 0x040fe2000000185c */
[----:B------:R-:W2:Y:S05]  /*7b20*/  LDSM.16.MT88.4 R28, [R226+0x11800] ;  /* 0x01180000e21c783b */ /* 0x000eaa0000004200 */
        /* <DEDUP_REMOVED lines=10> */
[----:B------:R-:W-:Y:S01]  /*7bd0*/  HMMA.16816.F32 R148, R4, R14, R148 ;  /* 0x0000000e0494723c */ /* 0x000fe20000001894 */
[----:B------:R-:W3:Y:S06]  /*7be0*/  LDSM.16.MT88.4 R12, [R225+0x13800] ;  /* 0x01380000e10c783b */ /* 0x000eec0000004200 */
[----:B------:R-:W-:Y:S01]  /*7bf0*/  F2FP.F16.F32.PACK_AB R4, R197, R198 ;  /* 0x000000c6c504723e */ /* 0x000fe200000000ff */
[----:B------:R-:W-:Y:S01]  /*7c00*/  FADD.FTZ R198, R198, R189 ;  /* 0x000000bdc6c67221 */ /* 0x000fe20000010000 */
[----:B------:R-:W-:Y:S01]  /*7c10*/  F2FP.F16.F32.PACK_AB R5, R199, R194 ;  /* 0x000000c2c705723e */ /* 0x000fe200000000ff */
[----:B------:R-:W-:Y:S01]  /*7c20*/  FADD.FTZ R194, R194, R193 ;  /* 0x000000c1c2c27221 */ /* 0x000fe20000010000 */
[----:B------:R-:W-:Y:S01]  /*7c30*/  F2FP.F16.F32.PACK_AB R6, R196, R195 ;  /* 0x000000c3c406723e */ /* 0x000fe200000000ff */
[----:B------:R-:W-:Y:S01]  /*7c40*/  FADD.FTZ R198, R197, R198 ;  /* 0x000000c6c5c67221 */ /* 0x000fe20000010000 */
[----:B------:R-:W-:Y:S01]  /*7c50*/  F2FP.F16.F32.PACK_AB R7, R247, R192 ;  /* 0x000000c0f707723e */ /* 0x000fe200000000ff */
[----:B------:R-:W-:-:S02]  /*7c60*/  FADD.FTZ R199, R199, R194 ;  /* 0x000000c2c7c77221 */ /* 0x000fc40000010000 */
[----:B------:R-:W-:Y:S02]  /*7c70*/  FADD.FTZ R195, R195, R198 ;  /* 0x000000c6c3c37221 */ /* 0x000fe40000010000 */
[----:B------:R-:W-:Y:S02]  /*7c80*/  FADD.FTZ R192, R192, R199 ;  /* 0x000000c7c0c07221 */ /* 0x000fe40000010000 */
[----:B--2---:R-:W-:Y:S01]  /*7c90*/  HMMA.16816.F32 R56, R4, R8, R56 ;  /* 0x000000080438723c */ /* 0x004fe20000001838 */
[----:B------:R-:W-:Y:S01]  /*7ca0*/  FADD.FTZ R249, R196, R195 ;  /* 0x000000c3c4f97221 */ /* 0x000fe20000010000 */
[----:B------:R-:W-:-:S04]  /*7cb0*/  FADD.FTZ R247, R247, R192 ;  /* 0x000000c0f7f77221 */ /* 0x000fc80000010000 */
        /* <DEDUP_REMOVED lines=24> */
[C---:B------:R-:W-:Y:S06]  /*7e40*/  HMMA.16816.F32 R92, R4.reuse, R170, R92 ;  /* 0x000000aa045c723c */ /* 0x040fec000000185c */
[C---:B------:R-:W-:Y:S06]  /*7e50*/  HMMA.16816.F32 R96, R4.reuse, R32, R96 ;  /* 0x000000200460723c */ /* 0x040fec0000001860 */
[C---:B------:R-:W-:Y:S06]  /*7e60*/  HMMA.16816.F32 R100, R4.reuse, R34, R100 ;  /* 0x000000220464723c */ /* 0x040fec0000001864 */
[C---:B------:R-:W-:Y:S06]  /*7e70*/  HMMA.16816.F32 R104, R4.reuse, R28, R104 ;  /* 0x0000001c0468723c */ /* 0x040fec0000001868 */
[C---:B------:R-:W-:Y:S06]  /*7e80*/  HMMA.16816.F32 R108, R4.reuse, R30, R108 ;  /* 0x0000001e046c723c */ /* 0x040fec000000186c */
[C---:B-----5:R-:W-:Y:S06]  /*7e90*/  HMMA.16816.F32 R120, R4.reuse, R24, R120 ;  /* 0x000000180478723c */ /* 0x060fec0000001878 */
[C---:B------:R-:W-:Y:S06]  /*7ea0*/  HMMA.16816.F32 R124, R4.reuse, R26, R124 ;  /* 0x0000001a047c723c */ /* 0x040fec000000187c */
[C---:B-1----:R-:W-:Y:S06]  /*7eb0*/  HMMA.16816.F32 R128, R4.reuse, R20, R128 ;  /* 0x000000140480723c */ /* 0x042fec0000001880 */
[C---:B------:R-:W-:Y:S06]  /*7ec0*/  HMMA.16816.F32 R156, R4.reuse, R22, R156 ;  /* 0x00000016049c723c */ /* 0x040fec000000189c */
[C---:B----4-:R-:W-:Y:S06]  /*7ed0*/  HMMA.16816.F32 R132, R4.reuse, R16, R132 ;  /* 0x000000100484723c */ /* 0x050fec0000001884 */
[C---:B------:R-:W-:Y:S06]  /*7ee0*/  HMMA.16816.F32 R152, R4.reuse, R18, R152 ;  /* 0x000000120498723c */ /* 0x040fec0000001898 */
[C---:B---3--:R-:W-:Y:S06]  /*7ef0*/  HMMA.16816.F32 R136, R4.reuse, R12, R136 ;  /* 0x0000000c0488723c */ /* 0x048fec0000001888 */
[C---:B------:R-:W-:Y:S06]  /*7f00*/  HMMA.16816.F32 R140, R4.reuse, R14, R140 ;  /* 0x0000000e048c723c */ /* 0x040fec000000188c */
[C---:B--2---:R-:W-:Y:S06]  /*7f10*/  HMMA.16816.F32 R144, R4.reuse, R8, R144 ;  /* 0x000000080490723c */ /* 0x044fec0000001890 */
[----:B------:R-:W-:Y:S01]  /*7f20*/  HMMA.16816.F32 R148, R4, R10, R148 ;  /* 0x0000000a0494723c */ /* 0x000fe20000001894 */
[----:B------:R-:W-:-:S08]  /*7f30*/  NOP ;  /* 0x0000000000007918 */ /* 0x000fd00000000000 */
[----:B------:R-:W-:-:S15]  /*7f40*/  @!P1 BRA `(.L_x_754) ;  /* 0x0000004400309947 */ /* 0x000fde0003800000 */
[----:B------:R-:W-:Y:S01]  /*7f50*/  ULEA UR6, -UR8, URZ, 0x6 ;  /* 0x0000003f08067291 */ /* 0x000fe2000f8e313f */
[----:B------:R-:W-:Y:S01]  /*7f60*/  IMAD.MOV.U32 R0, RZ, RZ, R3 ;  /* 0x000000ffff007224 */ /* 0x000fe200078e0003 */
[----:B------:R-:W-:Y:S01]  /*7f70*/  UIADD3 UR22, UR19, -0x2, URZ ;  /* 0xfffffffe13167890 */ /* 0x000fe2000fffe03f */
[----:B------:R-:W-:Y:S01]  /*7f80*/  IMAD.MOV.U32 R165, RZ, RZ, R164 ;  /* 0x000000ffffa57224 */ /* 0x000fe200078e00a4 */
[----:B------:R-:W-:Y:S02]  /*7f90*/  USHF.R.S32.HI UR7, URZ, 0x1f, UR6 ;  /* 0x0000001f3f077899 */ /* 0x000fe40008011406 */
[----:B------:R-:W-:Y:S01]  /*7fa0*/  MOV R244, UR6 ;  /* 0x0000000600f47c02 */ /* 0x000fe20008000f00 */
[----:B------:R-:W-:Y:S01]  /*7fb0*/  ULDC UR17, c[0x0][0x2d0] ;  /* 0x0000b40000117ab9 */ /* 0x000fe20000000800 */
[----:B------:R-:W-:Y:S01]  /*7fc0*/  ULDC UR4, c[0x0][0x2ec] ;  /* 0x0000bb0000047ab9 */ /* 0x000fe20000000800 */
[----:B------:R-:W-:Y:S01]  /*7fd0*/  ULDC UR16, c[0x0][0x248] ;  /* 0x0000920000107ab9 */ /* 0x000fe20000000800 */
[----:B------:R-:W-:Y:S01]  /*7fe0*/  MOV R239, UR7 ;  /* 0x0000000700ef7c02 */ /* 0x000fe20008000f00 */
[----:B------:R-:W-:Y:S01]  /*7ff0*/  ULDC.64 UR8, c[0x0][0x248] ;  /* 0x0000920000087ab9 */ /* 0x000fe20000000a00 */
[----:B------:R-:W-:Y:S01]  /*8000*/  ULDC.64 UR10, c[0x0][0x250] ;  /* 0x00009400000a7ab9 */ /* 0x000fe20000000a00 */
[----:B------:R-:W-:-:S05]  /*8010*/  ULDC.64 UR6, c[0x0][0x250] ;  /* 0x0000940000067ab9 */ /* 0x000fca0000000a00 */
.L_x_758:
[----:B------:R-:W-:Y:S04]  /*8020*/  DEPBAR.LE SB0, 0x0 ;  /* 0x000080000000791a */ /* 0x000fe80000000000 */
[----:B------:R-:W-:Y:S01]  /*8030*/  BAR.SYNC.DEFER_BLOCKING 0x0 ;  /* 0x0000000000007b1d */ /* 0x000fe20000010000 */
[----:B------:R-:W-:Y:S01]  /*8040*/  ISETP.GE.AND P6, PT, R240, UR17, PT ;  /* 0x00000011f0007c0c */ /* 0x000fe2000bfc6270 */
[----:B------:R-:W-:Y:S01]  /*8050*/  IMAD.MOV.U32 R3, RZ, RZ, R244 ;  /* 0x000000ffff037224 */ /* 0x000fe200078e00f4 */
[----:B------:R-:W-:Y:S01]  /*8060*/  ISETP.GE.AND P5, PT, R237, UR17, PT ;  /* 0x00000011ed007c0c */ /* 0x000fe2000bfa6270 */
[----:B------:R-:W-:Y:S01]  /*8070*/  IMAD.MOV.U32 R164, RZ, RZ, R239 ;  /* 0x000000ffffa47224 */ /* 0x000fe200078e00ef */
[----:B------:R-:W-:Y:S01]  /*8080*/  ISETP.GE.AND P4, PT, R236, UR17, PT ;  /* 0x00000011ec007c0c */ /* 0x000fe2000bf86270 */
[----:B------:R-:W-:Y:S01]  /*8090*/  UMOV UR19, UR6 ;  /* 0x0000000600137c82 */ /* 0x000fe20008000000 */
[----:B------:R-:W-:Y:S01]  /*80a0*/  UMOV UR18, UR7 ;  /* 0x0000000700127c82 */ /* 0x000fe20008000000 */
[----:B------:R-:W-:Y:S10]  /*80b0*/  @!P0 BRA `(.L_x_755) ;  /* 0x0000000400048947 */ /* 0x000ff40003800000 */
[----:B------:R-:W1:Y:S01]  /*80c0*/  LDC R6, c[0x0][0x380] ;  /* 0x0000e000ff067b82 */ /* 0x000e620000000800 */
[----:B------:R-:W-:Y:S04]  /*80d0*/  USHF.L.U32 UR18, UR22, 0x6, URZ ;  /* 0x0000000616127899 */ /* 0x000fe8000800063f */
[----:B------:R-:W-:Y:S02]  /*80e0*/  UIADD3 UR19, UR18, 0x40, URZ ;  /* 0x0000004012137890 */ /* 0x000fe4000fffe03f */
[----:B------:R-:W-:Y:S04]  /*80f0*/  MOV R5, UR18 ;  /* 0x0000001200057c02 */ /* 0x000fe80008000f00 */
[----:B------:R-:W-:Y:S01]  /*8100*/  IMAD.U32 R7, RZ, RZ, UR19 ;  /* 0x00000013ff077e24 */ /* 0x000fe2000f8e00ff */
[----:B------:R-:W-:Y:S04]  /*8110*/  IABS R5, R5 ;  /* 0x0000000500057213 */ /* 0x000fe80000000000 */
[----:B------:R-:W-:Y:S02]  /*8120*/  IABS R7, R7 ;  /* 0x0000000700077213 */ /* 0x000fe40000000000 */
[----:B-1----:R-:W-:Y:S04]  /*8130*/  IABS R3, R6 ;  /* 0x0000000600037213 */ /* 0x002fe80000000000 */
[----:B------:R-:W1:Y:S10]  /*8140*/  I2F.RP R4, R3 ;  /* 0x0000000300047306 */ /* 0x000e740000209400 */
[----:B-1----:R-:W1:Y:S02]  /*8150*/  MUFU.RCP R2, R4 ;  /* 0x0000000400027308 */ /* 0x002e640000001000 */
[----:B-1----:R-:W-:Y:S08]  /*8160*/  VIADD R8, R2, 0xffffffe ;  /* 0x0ffffffe02087836 */ /* 0x002ff00000000000 */
[----:B------:R-:W1:Y:S02]  /*8170*/  F2I.FTZ.U32.TRUNC.NTZ R9, R8 ;  /* 0x0000000800097305 */ /* 0x000e64000021f000 */
[--C-:B-1----:R-:W-:Y:S02]  /*8180*/  IMAD.MOV R2, RZ, RZ, -R9.reuse ;  /* 0x000000ffff027224 */ /* 0x102fe400078e0a09 */
[----:B------:R-:W-:Y:S02]  /*8190*/  IMAD.MOV.U32 R8, RZ, RZ, RZ ;  /* 0x000000ffff087224 */ /* 0x000fe400078e00ff */
[----:B------:R-:W-:Y:S04]  /*81a0*/  IMAD R2, R2, R3, RZ ;  /* 0x0000000302027224 */ /* 0x000fe800078e02ff */
[----:B------:R-:W-:Y:S06]  /*81b0*/  IMAD.HI.U32 R2, R9, R2, R8 ;  /* 0x0000000209027227 */ /* 0x000fec00078e0008 */
[C---:B------:R-:W-:Y:S04]  /*81c0*/  IMAD.HI.U32 R8, R2.reuse, R5, RZ ;  /* 0x0000000502087227 */ /* 0x040fe800078e00ff */
[----:B------:R-:W-:Y:S01]  /*81d0*/  IMAD.HI.U32 R2, R2, R7, RZ ;  /* 0x0000000702027227 */ /* 0x000fe200078e00ff */
[----:B------:R-:W-:Y:S05]  /*81e0*/  IADD3 R4, -R8, RZ, RZ ;  /* 0x000000ff08047210 */ /* 0x000fea0007ffe1ff */
[C---:B------:R-:W-:Y:S02]  /*81f0*/  IMAD R5, R3.reuse, R4, R5 ;  /* 0x0000000403057224 */ /* 0x040fe400078e0205 */
[----:B------:R-:W-:Y:S03]  /*8200*/  IMAD.MOV R4, RZ, RZ, -R2 ;  /* 0x000000ffff047224 */ /* 0x000fe600078e0a02 */
[C---:B------:R-:W-:Y:S01]  /*8210*/  ISETP.GT.U32.AND P1, PT, R3.reuse, R5, PT ;  /* 0x000000050300720c */ /* 0x040fe20003f24070 */
[C---:B------:R-:W-:Y:S01]  /*8220*/  IMAD R7, R3.reuse, R4, R7 ;  /* 0x0000000403077224 */ /* 0x040fe200078e0207 */
[----:B------:R-:W-:Y:S01]  /*8230*/  LOP3.LUT R4, R6, UR19, RZ, 0x3c, !PT ;  /* 0x0000001306047c12 */ /* 0x000fe2000f8e3cff */
[----:B------:R-:W-:Y:S03]  /*8240*/  UMOV UR19, UR10 ;  /* 0x0000000a00137c82 */ /* 0x000fe60008000000 */
[----:B------:R-:W-:Y:S07]  /*8250*/  ISETP.GT.U32.AND P2, PT, R3, R7, PT ;  /* 0x000000070300720c */ /* 0x000fee0003f44070 */
[----:B------:R-:W-:Y:S02]  /*8260*/  @!P1 IMAD.IADD R5, R5, 0x1, -R3 ;  /* 0x0000000105059824 */ /* 0x000fe400078e0a03 */
[----:B------:R-:W-:Y:S03]  /*8270*/  @!P1 VIADD R8, R8, 0x1 ;  /* 0x0000000108089836 */ /* 0x000fe60000000000 */
[-C--:B------:R-:W-:Y:S01]  /*8280*/  ISETP.GE.U32.AND P3, PT, R5, R3.reuse, PT ;  /* 0x000000030500720c */ /* 0x080fe20003f66070 */
[----:B------:R-:W-:Y:S01]  /*8290*/  @!P2 VIADD R2, R2, 0x1 ;  /* 0x000000010202a836 */ /* 0x000fe20000000000 */
[-C--:B------:R-:W-:Y:S02]  /*82a0*/  @!P2 IADD3 R7, R7, -R3.reuse, RZ ;  /* 0x800000030707a210 */ /* 0x080fe40007ffe0ff */
[----:B------:R-:W-:Y:S02]  /*82b0*/  LOP3.LUT R5, RZ, R6, RZ, 0x33, !PT ;  /* 0x00000006ff057212 */ /* 0x000fe400078e33ff */
[----:B------:R-:W-:Y:S02]  /*82c0*/  ISETP.GE.U32.AND P1, PT, R7, R3, PT ;  /* 0x000000030700720c */ /* 0x000fe40003f26070 */
[----:B------:R-:W-:Y:S01]  /*82d0*/  LOP3.LUT R3, R6, UR18, RZ, 0x3c, !PT ;  /* 0x0000001206037c12 */ /* 0x000fe2000f8e3cff */
[----:B------:R-:W-:Y:S03]  /*82e0*/  UMOV UR18, UR11 ;  /* 0x0000000b00127c82 */ /* 0x000fe60008000000 */
[----:B------:R-:W-:Y:S02]  /*82f0*/  ISETP.GE.AND P2, PT, R3, RZ, PT ;  /* 0x000000ff0300720c */ /* 0x000fe40003f46270 */
[----:B------:R-:W-:Y:S02]  /*8300*/  @P3 IADD3 R8, R8, 0x1, RZ ;  /* 0x0000000108083810 */ /* 0x000fe40007ffe0ff */
[----:B------:R-:W-:Y:S03]  /*8310*/  ISETP.GE.AND P3, PT, R4, RZ, PT ;  /* 0x000000ff0400720c */ /* 0x000fe60003f66270 */
[----:B------:R-:W-:Y:S01]  /*8320*/  @P1 VIADD R2, R2, 0x1 ;  /* 0x0000000102021836 */ /* 0x000fe20000000000 */
[----:B------:R-:W-:Y:S05]  /*8330*/  ISETP.NE.AND P1, PT, R6, RZ, PT ;  /* 0x000000ff0600720c */ /* 0x000fea0003f25270 */
[----:B------:R-:W-:Y:S04]  /*8340*/  @!P2 IMAD.MOV R8, RZ, RZ, -R8 ;  /* 0x000000ffff08a224 */ /* 0x000fe800078e0a08 */
[----:B------:R-:W-:Y:S02]  /*8350*/  @!P3 IADD3 R2, -R2, RZ, RZ ;  /* 0x000000ff0202b210 */ /* 0x000fe40007ffe1ff */
[C---:B------:R-:W-:Y:S02]  /*8360*/  SEL R3, R5.reuse, R8, !P1 ;  /* 0x0000000805037207 */ /* 0x040fe40004800000 */
[----:B------:R-:W-:Y:S02]  /*8370*/  SEL R5, R5, R2, !P1 ;  /* 0x0000000205057207 */ /* 0x000fe40004800000 */
[-C--:B------:R-:W-:Y:S02]  /*8380*/  LEA R12, P2, R3, R242.reuse, 0x2 ;  /* 0x000000f2030c7211 */ /* 0x080fe400078410ff */
[----:B------:R-:W-:Y:S02]  /*8390*/  LEA R10, P1, R5, R242, 0x2 ;  /* 0x000000f2050a7211 */ /* 0x000fe400078210ff */
[-C--:B------:R-:W-:Y:S02]  /*83a0*/  LEA.HI.X.SX32 R13, R3, R243.reuse, 0x2, P2 ;  /* 0x000000f3030d7211 */ /* 0x080fe400010f16ff */
[C---:B------:R-:W-:Y:S01]  /*83b0*/  LEA.HI.X.SX32 R11, R5.reuse, R243, 0x2, P1 ;  /* 0x000000f3050b7211 */ /* 0x040fe200008f16ff */
[----:B------:R-:W-:Y:S02]  /*83c0*/  IMAD.IADD R5, R5, 0x1, -R3 ;  /* 0x0000000105057824 */ /* 0x000fe400078e0a03 */
[----:B------:R-:W2:Y:S01]  /*83d0*/  LDG.E R7, desc[UR20][R12.64] ;  /* 0x000000140c077981 */ /* 0x000ea2000c1e1900 */
[----:B------:R-:W1:Y:S01]  /*83e0*/  LDC.64 R2, c[0x0][0x238] ;  /* 0x00008e00ff027b82 */ /* 0x000e620000000a00 */
[----:B------:R-:W-:Y:S02]  /*83f0*/  IMAD R6, R5, R6, -0x40 ;  /* 0xffffffc005067424 */ /* 0x000fe400078e0206 */
[----:B------:R-:W2:Y:S02]  /*8400*/  LDG.E R8, desc[UR20][R10.64] ;  /* 0x000000140a087981 */ /* 0x000ea4000c1e1900 */
[C---:B------:R-:W-:Y:S01]  /*8410*/  IMAD R4, R6.reuse, UR11, RZ ;  /* 0x0000000b06047c24 */ /* 0x040fe2000f8e02ff */
[----:B------:R-:W-:Y:S05]  /*8420*/  SHF.R.S32.HI R5, RZ, 0x1f, R6 ;  /* 0x0000001fff057819 */ /* 0x000fea0000011406 */
[----:B------:R-:W-:Y:S02]  /*8430*/  IMAD R4, R5, UR10, R4 ;  /* 0x0000000a05047c24 */ /* 0x000fe4000f8e0204 */
[----:B--2---:R-:W-:Y:S02]  /*8440*/  IMAD.IADD R7, R7, 0x1, -R8 ;  /* 0x0000000107077824 */ /* 0x004fe400078e0a08 */
[----:B------:R-:W-:Y:S03]  /*8450*/  IMAD.WIDE.U32 R8, R6, UR10, RZ ;  /* 0x0000000a06087c25 */ /* 0x000fe6000f8e00ff */
[----:B------:R-:W-:Y:S02]  /*8460*/  SHF.R.S32.HI R5, RZ, 0x1f, R7 ;  /* 0x0000001fff057819 */ /* 0x000fe40000011407 */
[----:B------:R-:W-:Y:S03]  /*8470*/  IADD3 R9, R9, R4, RZ ;  /* 0x0000000409097210 */ /* 0x000fe60007ffe0ff */
[-C--:B-1----:R-:W-:Y:S02]  /*8480*/  IMAD R4, R5, R2.reuse, RZ ;  /* 0x0000000205047224 */ /* 0x082fe400078e02ff */
[C---:B------:R-:W-:Y:S04]  /*8490*/  IMAD.WIDE.U32 R8, R7.reuse, R2, R8 ;  /* 0x0000000207087225 */ /* 0x040fe800078e0008 */
[----:B------:R-:W-:Y:S02]  /*84a0*/  IMAD R4, R7, R3, R4 ;  /* 0x0000000307047224 */ /* 0x000fe400078e0204 */
[----:B------:R-:W-:Y:S03]  /*84b0*/  IMAD.MOV.U32 R3, RZ, RZ, R8 ;  /* 0x000000ffff037224 */ /* 0x000fe600078e0008 */
[----:B------:R-:W-:Y:S07]  /*84c0*/  IADD3 R164, R9, R4, RZ ;  /* 0x0000000409a47210 */ /* 0x000fee0007ffe0ff */
.L_x_755:
[CC--:B------:R-:W-:Y:S01]  /*84d0*/  LEA R2, P1, R3.reuse, R250.reuse, 0x1 ;  /* 0x000000fa03027211 */ /* 0x0c0fe200078208ff */
[----:B------:R-:W-:Y:S01]  /*84e0*/  @P6 STS.128 [R238+0x10000], RZ ;  /* 0x010000ffee006388 */ /* 0x000fe20000000c00 */
[C---:B------:R-:W-:Y:S01]  /*84f0*/  IADD3 R252, P2, R3.reuse, UR24, RZ ;  /* 0x0000001803fc7c10 */ /* 0x040fe2000ff5e0ff */
[----:B------:R-:W-:Y:S01]  /*8500*/  UISETP.GE.AND UP0, UPT, UR22, 0x1, UPT ;  /* 0x000000011600788c */ /* 0x000fe2000bf06270 */
[-C--:B------:R-:W-:Y:S02]  /*8510*/  LEA.HI.X R3, R3, R251.reuse, R164, 0x1, P1 ;  /* 0x000000fb03037211 */ /* 0x080fe400008f0ca4 */
[----:B------:R-:W-:Y:S02]  /*8520*/  ISETP.GE.AND P3, PT, R235, UR17, PT ;  /* 0x00000011eb007c0c */ /* 0x000fe4000bf66270 */
[-C--:B------:R-:W-:Y:S01]  /*8530*/  @!P6 LEA R26, P1, R252, R250.reuse, 0x1 ;  /* 0x000000fafc1ae211 */ /* 0x080fe200078208ff */
[----:B------:R-:W-:Y:S01]  /*8540*/  @!PT LDS RZ, [RZ] ;  /* 0x00000000fffff984 */ /* 0x000fe20000000800 */
[----:B------:R-:W-:Y:S01]  /*8550*/  @!PT LDS RZ, [RZ] ;  /* 0x00000000fffff984 */ /* 0x000fe20000000800 */
[----:B------:R-:W-:Y:S01]  /*8560*/  @!PT LDS RZ, [RZ] ;  /* 0x00000000fffff984 */ /* 0x000fe20000000800 */
[----:B------:R-:W-:Y:S01]  /*8570*/  @!P6 LDGSTS.E.BYPASS.LTC128B.128 [R238+0x10000], desc[UR20][R2.64] ;  /* 0x1000000002eeefae */ /* 0x000fe2000b901d54 */
[----:B------:R-:W-:Y:S02]  /*8580*/  IADD3.X R248, R164, UR12, RZ, P2, !PT ;  /* 0x0000000ca4f87c10 */ /* 0x000fe400097fe4ff */
[C---:B------:R-:W-:Y:S01]  /*8590*/  IADD3 R167, P2, R252.reuse, UR24, RZ ;  /* 0x00000018fca77c10 */ /* 0x040fe2000ff5e0ff */
[----:B------:R-:W-:Y:S01]  /*85a0*/  @P5 STS.128 [R238+0x12000], RZ ;  /* 0x012000ffee005388 */ /* 0x000fe20000000c00 */
[-CC-:B------:R-:W-:Y:S02]  /*85b0*/  @!P6 LEA.HI.X R27, R252, R251.reuse, R248.reuse, 0x1, P1 ;  /* 0x000000fbfc1be211 */ /* 0x180fe400008f0cf8 */
[----:B------:R-:W-:Y:S01]  /*85c0*/  IADD3.X R166, R248, UR12, RZ, P2, !PT ;  /* 0x0000000cf8a67c10 */ /* 0x000fe200097fe4ff */
[----:B------:R-:W-:Y:S01]  /*85d0*/  @!PT LDS RZ, [RZ] ;  /* 0x00000000fffff984 */ /* 0x000fe20000000800 */
[----:B------:R-:W-:Y:S01]  /*85e0*/  @!PT LDS RZ, [RZ] ;  /* 0x00000000fffff984 */ /* 0x000fe20000000800 */
[----:B------:R-:W-:Y:S01]  /*85f0*/  @!PT LDS RZ, [RZ] ;  /* 0x00000000fffff984 */ /* 0x000fe20000000800 */
[----:B------:R-:W-:Y:S01]  /*8600*/  @!P5 LDGSTS.E.BYPASS.LTC128B.128 [R238+0x12000], desc[UR20][R2.64+0x80] ;  /* 0x1200008002eedfae */ /* 0x000fe2000b901d54 */
[CC--:B------:R-:W-:Y:S02]  /*8610*/  @!P5 LEA R22, P2, R252.reuse, R250.reuse, 0x1 ;  /* 0x000000fafc16d211 */ /* 0x0c0fe400078408ff */
[CC--:B------:R-:W-:Y:S01]  /*8620*/  @!P4 LEA R18, P1, R252.reuse, R250.reuse, 0x1 ;  /* 0x000000fafc12c211 */ /* 0x0c0fe200078208ff */
[----:B------:R-:W-:Y:S01]  /*8630*/  @P4 STS.128 [R238+0x14000], RZ ;  /* 0x014000ffee004388 */ /* 0x000fe20000000c00 */
[CCC-:B------:R-:W-:Y:S02]  /*8640*/  @!P5 LEA.HI.X R23, R252.reuse, R251.reuse, R248.reuse, 0x1, P2 ;  /* 0x000000fbfc17d211 */ /* 0x1c0fe400010f0cf8 */
[CCC-:B------:R-:W-:Y:S01]  /*8650*/  @!P4 LEA.HI.X R19, R252.reuse, R251.reuse, R248.reuse, 0x1, P1 ;  /* 0x000000fbfc13c211 */ /* 0x1c0fe200008f0cf8 */
[----:B------:R-:W-:Y:S01]  /*8660*/  @!PT LDS RZ, [RZ] ;  /* 0x00000000fffff984 */ /* 0x000fe20000000800 */
[----:B------:R-:W-:Y:S01]  /*8670*/  @!PT LDS RZ, [RZ] ;  /* 0x00000000fffff984 */ /* 0x000fe20000000800 */
[----:B------:R-:W-:Y:S01]  /*8680*/  @!PT LDS RZ, [RZ] ;  /* 0x00000000fffff984 */ /* 0x000fe20000000800 */
[----:B------:R-:W-:Y:S01]  /*8690*/  @!P4 LDGSTS.E.BYPASS.LTC128B.128 [R238+0x14000], desc[UR20][R2.64+0x100] ;  /* 0x1400010002eecfae */ /* 0x000fe2000b901d54 */
[CC--:B------:R-:W-:Y:S02]  /*86a0*/  @!P3 LEA R14, P2, R252.reuse, R250.reuse, 0x1 ;  /* 0x000000fafc0eb211 */ /* 0x0c0fe400078408ff */
[C---:B------:R-:W-:Y:S01]  /*86b0*/  IADD3 R164, P1, R167.reuse, UR24, RZ ;  /* 0x00000018a7a47c10 */ /* 0x040fe2000ff3e0ff */
[----:B------:R-:W-:Y:S01]  /*86c0*/  @P3 STS.128 [R238+0x16000], RZ ;  /* 0x016000ffee003388 */ /* 0x000fe20000000c00 */
[-C--:B------:R-:W-:Y:S02]  /*86d0*/  @!P3 LEA.HI.X R15, R252, R251.reuse, R248, 0x1, P2 ;  /* 0x000000fbfc0fb211 */ /* 0x080fe400010f0cf8 */
[CC--:B------:R-:W-:Y:S01]  /*86e0*/  @!P6 LEA R206, P2, R167.reuse, R250.reuse, 0x1 ;  /* 0x000000faa7cee211 */ /* 0x0c0fe200078408ff */
[----:B------:R-:W-:Y:S01]  /*86f0*/  @!PT LDS RZ, [RZ] ;  /* 0x00000000fffff984 */ /* 0x000fe20000000800 */
[----:B------:R-:W-:Y:S01]  /*8700*/  @!PT LDS RZ, [RZ] ;  /* 0x00000000fffff984 */ /* 0x000fe20000000800 */
[----:B------:R-:W-:Y:S01]  /*8710*/  @!PT LDS RZ, [RZ] ;  /* 0x00000000fffff984 */ /* 0x000fe20000000800 */
[----:B------:R-:W-:Y:S01]  /*8720*/  @!P3 LDGSTS.E.BYPASS.LTC128B.128 [R238+0x16000], desc[UR20][R2.64+0x180] ;  /* 0x1600018002eebfae */ /* 0x000fe2000b901d54 */
[----:B------:R-:W-:Y:S02]  /*8730*/  IADD3.X R248, R166, UR12, RZ, P1, !PT ;  /* 0x0000000ca6f87c10 */ /* 0x000fe40008ffe4ff */
[CCC-:B------:R-:W-:Y:S01]  /*8740*/  @!P6 LEA.HI.X R207, R167.reuse, R251.reuse, R166.reuse, 0x1, P2 ;  /* 0x000000fba7cfe211 */ /* 0x1c0fe200010f0ca6 */
[----:B------:R-:W-:Y:S01]  /*8750*/  @P6 STS.128 [R238+0x10800], RZ ;  /* 0x010800ffee006388 */ /* 0x000fe20000000c00 */
[CC--:B------:R-:W-:Y:S02]  /*8760*/  @!P5 LEA R198, P1, R167.reuse, R250.reuse, 0x1 ;  /* 0x000000faa7c6d211 */ /* 0x0c0fe400078208ff */
[CC--:B------:R-:W-:Y:S01]  /*8770*/  @!P4 LEA R34, P2, R167.reuse, R250.reuse, 0x1 ;  /* 0x000000faa722c211 */ /* 0x0c0fe200078408ff */
[----:B------:R-:W-:Y:S01]  /*8780*/  @!PT LDS RZ, [RZ] ;  /* 0x00000000fffff984 */ /* 0x000fe20000000800 */
[----:B------:R-:W-:Y:S01]  /*8790*/  @!PT LDS RZ, [RZ] ;  /* 0x00000000fffff984 */ /* 0x000fe20000000800 */
[----:B------:R-:W-:Y:S01]  /*87a0*/  @!PT LDS RZ, [RZ] ;  /* 0x00000000fffff984 */ /* 0x000fe20000000800 */
[----:B------:R-:W-:Y:S01]  /*87b0*/  @!P6 LDGSTS.E.BYPASS.LTC128B.128 [R238+0x10800], desc[UR20][R26.64] ;  /* 0x108000001aeeefae */ /* 0x000fe2000b901d54 */
[CCC-:B------:R-:W-:Y:S02]  /*87c0*/  @!P5 LEA.HI.X R199, R167.reuse, R251.reuse, R166.reuse, 0x1, P1 ;  /* 0x000000fba7c7d211 */ /* 0x1c0fe400008f0ca6 */
        /* <DEDUP_REMOVED lines=8> */
[-C--:B------:R-:W-:Y:S02]  /*8850*/  @!P3 LEA.HI.X R31, R167, R251.reuse, R166, 0x1, P1 ;  /* 0x000000fba71fb211 */ /* 0x080fe400008f0ca6 */
        /* <DEDUP_REMOVED lines=11> */
[C---:B------:R-:W-:Y:S03]  /*8910*/  @!P3 LEA R250, P1, R164.reuse, R250, 0x1 ;  /* 0x000000faa4fab211 */ /* 0x040fe600078208ff */
[----:B------:R-:W-:Y:S01]  /*8920*/  @!PT LDS RZ, [RZ] ;  /* 0x00000000fffff984 */ /* 0x000fe20000000800 */
[----:B------:R-:W-:Y:S01]  /*8930*/  @!PT LDS RZ, [RZ] ;  /* 0x00000000fffff984 */ /* 0x000fe20000000800 */
[----:B------:R-:W-:Y:S01]  /*8940*/  @!PT LDS RZ, [RZ] ;  /* 0x00000000fffff984 */ /* 0x000fe20000000800 */
[----:B------:R-:W-:Y:S01]  /*8950*/  @!P3 LDGSTS.E.BYPASS.LTC128B.128 [R238+0x16800], desc[UR20][R14.64+0x180] ;  /* 0x168001800eeebfae */ /* 0x000fe2000b901d54 */
[----:B------:R-:W-:Y:S02]  /*8960*/  @!P3 LEA.HI.X R251, R164, R251, R248, 0x1, P1 ;  /* 0x000000fba4fbb211 */ /* 0x000fe400008f0cf8 */
[----:B------:R-:W-:Y:S01]  /*8970*/  PLOP3.LUT P1, PT, PT, PT, UP0, 0x80, 0x0 ;  /* 0x000000000000781c */ /* 0x000fe20003f2f008 */
[----:B------:R-:W-:Y:S04]  /*8980*/  @P6 STS.128 [R238+0x11000], RZ ;  /* 0x011000ffee006388 */ /* 0x000fe80000000c00 */
[----:B------:R-:W-:Y:S01]  /*8990*/  @!PT LDS RZ, [RZ] ;  /* 0x00000000fffff984 */ /* 0x000fe20000000800 */
[----:B------:R-:W-:Y:S01]  /*89a0*/  @!PT LDS RZ, [RZ] ;  /* 0x00000000fffff984 */ /* 0x000fe20000000800 */
[----:B------:R-:W-:Y:S01]  /*89b0*/  @!PT LDS RZ, [RZ] ;  /* 0x00000000fffff984 */ /* 0x000fe20000000800 */
[----:B------:R-:W-:Y:S04]  /*89c0*/  @!P6 LDGSTS.E.BYPASS.LTC128B.128 [R238+0x11000], desc[UR20][R206.64] ;  /* 0x11000000ceeeefae */ /* 0x000fe8000b901d54 */
        /* <DEDUP_REMOVED lines=34> */
[----:B------:R1:W-:Y:S04]  /*8bf0*/  @!P3 LDGSTS.E.BYPASS.LTC128B.128 [R238+0x17800], desc[UR20][R250.64+0x180] ;  /* 0x17800180faeebfae */ /* 0x0003e8000b901d54 */
[----:B------:R-:W-:Y:S04]  /*8c00*/  LDSM.16.M88.4 R168, [R234] ;  /* 0x00000000eaa8783b */ /* 0x000fe80000000200 */
[----:B------:R-:W2:Y:S04]  /*8c10*/  LDSM.16.M88.4 R172, [R233+0x8000] ;  /* 0x00800000e9ac783b */ /* 0x000ea80000000200 */
[----:B------:R-:W3:Y:S04]  /*8c20*/  LDSM.16.M88.4 R176, [R233+0x8800] ;  /* 0x00880000e9b0783b */ /* 0x000ee80000000200 */
[----:B------:R-:W4:Y:S04]  /*8c30*/  LDSM.16.M88.4 R180, [R233+0x9000] ;  /* 0x00900000e9b4783b */ /* 0x000f280000000200 */
[----:B------:R-:W5:Y:S04]  /*8c40*/  LDSM.16.M88.4 R184, [R233+0x9800] ;  /* 0x00980000e9b8783b */ /* 0x000f680000000200 */
[----:B------:R-:W0:Y:S01]  /*8c50*/  LDGDEPBAR ;  /* 0x00000000000079af */ /* 0x000e220000000000 */
[----:B-1----:R-:W-:Y:S03]  /*8c60*/  IMAD.MOV.U32 R250, RZ, RZ, R2 ;  /* 0x000000fffffa7224 */ /* 0x002fe600078e0002 */
[----:B------:R-:W-:Y:S01]  /*8c70*/  LDSM.16.M88.4 R188, [R232] ;  /* 0x00000000e8bc783b */ /* 0x000fe20000000200 */
[----:B------:R-:W-:Y:S03]  /*8c80*/  IMAD.MOV.U32 R251, RZ, RZ, R3 ;  /* 0x000000fffffb7224 */ /* 0x000fe600078e0003 */
[----:B------:R-:W1:Y:S04]  /*8c90*/  LDSM.16.M88.4 R192, [R231] ;  /* 0x00000000e7c0783b */ /* 0x000e680000000200 */
[----:B------:R-:W1:Y:S04]  /*8ca0*/  LDSM.16.M88.4 R196, [R223] ;  /* 0x00000000dfc4783b */ /* 0x000e680000000200 */
[----:B------:R-:W1:Y:S04]  /*8cb0*/  LDSM.16.M88.4 R200, [R222] ;  /* 0x00000000dec8783b */ /* 0x000e680000000200 */
[----:B------:R-:W1:Y:S01]  /*8cc0*/  LDSM.16.M88.4 R204, [R221] ;  /* 0x00000000ddcc783b */ /* 0x000e620000000200 */
[C---:B--2---:R-:W-:Y:S06]  /*8cd0*/  HMMA.16816.F32 R4, R168.reuse, R172, RZ ;  /* 0x000000aca804723c */ /* 0x044fec00000018ff */
[C---:B------:R-:W-:Y:S01]  /*8ce0*/  HMMA.16816.F32 R8, R168.reuse, R174, RZ ;  /* 0x000000aea808723c */ /* 0x040fe200000018ff */
[----:B------:R-:W-:Y:S05]  /*8cf0*/  LDSM.16.M88.4 R172, [R230] ;  /* 0x00000000e6ac783b */ /* 0x000fea0000000200 */
[C---:B---3--:R-:W-:Y:S06]  /*8d00*/  HMMA.16816.F32 R12, R168.reuse, R176, RZ ;  /* 0x000000b0a80c723c */ /* 0x048fec00000018ff */
[C---:B------:R-:W-:Y:S01]  /*8d10*/  HMMA.16816.F32 R16, R168.reuse, R178, RZ ;  /* 0x000000b2a810723c */ /* 0x040fe200000018ff */
[----:B------:R-:W2:Y:S05]  /*8d20*/  LDSM.16.M88.4 R176, [R227+0x8000] ;  /* 0x00800000e3b0783b */ /* 0x000eaa0000000200 */
[C---:B----4-:R-:W-:Y:S06]  /*8d30*/  HMMA.16816.F32 R20, R168.reuse, R180, RZ ;  /* 0x000000b4a814723c */ /* 0x050fec00000018ff */
[C---:B------:R-:W-:Y:S01]  /*8d40*/  HMMA.16816.F32 R24, R168.reuse, R182, RZ ;  /* 0x000000b6a818723c */ /* 0x040fe200000018ff */
[----:B------:R-:W3:Y:S05]  /*8d50*/  LDSM.16.M88.4 R180, [R227+0x8800] ;  /* 0x00880000e3b4783b */ /* 0x000eea0000000200 */
[C---:B-----5:R-:W-:Y:S06]  /*8d60*/  HMMA.16816.F32 R28, R168.reuse, R184, RZ ;  /* 0x000000b8a81c723c */ /* 0x060fec00000018ff */
[----:B------:R-:W-:Y:S01]  /*8d70*/  HMMA.16816.F32 R32, R168, R186, RZ ;  /* 0x000000baa820723c */ /* 0x000fe200000018ff */
[----:B------:R-:W4:Y:S04]  /*8d80*/  LDSM.16.M88.4 R168, [R227+0x9000] ;  /* 0x00900000e3a8783b */ /* 0x000f280000000200 */
[----:B------:R-:W5:Y:S01]  /*8d90*/  LDSM.16.M88.4 R184, [R227+0x9800] ;  /* 0x00980000e3b8783b */ /* 0x000f620000000200 */
[C---:B-1----:R-:W-:Y:S06]  /*8da0*/  HMMA.16816.F32 R4, R188.reuse, R192, R4 ;  /* 0x000000c0bc04723c */ /* 0x042fec0000001804 */
[C---:B------:R-:W-:Y:S01]  /*8db0*/  HMMA.16816.F32 R8, R188.reuse, R194, R8 ;  /* 0x000000c2bc08723c */ /* 0x040fe20000001808 */
[----:B------:R-:W-:Y:S05]  /*8dc0*/  LDSM.16.M88.4 R192, [R229] ;  /* 0x00000000e5c0783b */ /* 0x000fea0000000200 */
[C---:B------:R-:W-:Y:S06]  /*8dd0*/  HMMA.16816.F32 R12, R188.reuse, R196, R12 ;  /* 0x000000c4bc0c723c */ /* 0x040fec000000180c */
[C---:B------:R-:W-:Y:S01]  /*8de0*/  HMMA.16816.F32 R16, R188.reuse, R198, R16 ;  /* 0x000000c6bc10723c */ /* 0x040fe20000001810 */
[----:B------:R-:W1:Y:S05]  /*8df0*/  LDSM.16.M88.4 R196, [R220] ;  /* 0x00000000dcc4783b */ /* 0x000e6a0000000200 */
[C---:B------:R-:W-:Y:S06]  /*8e00*/  HMMA.16816.F32 R20, R188.reuse, R200, R20 ;  /* 0x000000c8bc14723c */ /* 0x040fec0000001814 */
[C---:B------:R-:W-:Y:S01]  /*8e10*/  HMMA.16816.F32 R24, R188.reuse, R202, R24 ;  /* 0x000000cabc18723c */ /* 0x040fe20000001818 */
[----:B------:R-:W1:Y:S05]  /*8e20*/  LDSM.16.M88.4 R200, [R220+0x800] ;  /* 0x00080000dcc8783b */ /* 0x000e6a0000000200 */
[C---:B------:R-:W-:Y:S06]  /*8e30*/  HMMA.16816.F32 R28, R188.reuse, R204, R28 ;  /* 0x000000ccbc1c723c */ /* 0x040fec000000181c */
        /* <DEDUP_REMOVED lines=12> */
[C---:B-----5:R-:W-:Y:S06]  /*8f00*/  HMMA.16816.F32 R28, R172.reuse, R184, R28 ;  /* 0x000000b8ac1c723c */ /* 0x060fec000000181c */
[----:B------:R-:W-:Y:S01]  /*8f10*/  HMMA.16816.F32 R32, R172, R186, R32 ;  /* 0x000000baac20723c */ /* 0x000fe20000001820 */
[----:B------:R-:W3:Y:S04]  /*8f20*/  LDSM.16.M88.4 R172, [R233+0xb000] ;  /* 0x00b00000e9ac783b */ /* 0x000ee80000000200 */
[----:B------:R-:W4:Y:S01]  /*8f30*/  LDSM.16.M88.4 R184, [R233+0xb800] ;  /* 0x00b80000e9b8783b */ /* 0x000f220000000200 */
[C---:B-1----:R-:W-:Y:S06]  /*8f40*/  HMMA.16816.F32 R4, R192.reuse, R196, R4 ;  /* 0x000000c4c004723c */ /* 0x042fec0000001804 */
[C---:B------:R-:W-:Y:S01]  /*8f50*/  HMMA.16816.F32 R8, R192.reuse, R198, R8 ;  /* 0x000000c6c008723c */ /* 0x040fe20000001808 */
[----:B------:R-:W-:Y:S05]  /*8f60*/  LDSM.16.M88.4 R196, [R219] ;  /* 0x00000000dbc4783b */ /* 0x000fea0000000200 */
[C---:B------:R-:W-:Y:S06]  /*8f70*/  HMMA.16816.F32 R12, R192.reuse, R200, R12 ;  /* 0x000000c8c00c723c */ /* 0x040fec000000180c */
[C---:B------:R-:W-:Y:S01]  /*8f80*/  HMMA.16816.F32 R16, R192.reuse, R202, R16 ;  /* 0x000000cac010723c */ /* 0x040fe20000001810 */
[----:B------:R-:W-:Y:S05]  /*8f90*/  LDSM.16.M88.4 R200, [R218] ;  /* 0x00000000dac8783b */ /* 0x000fea0000000200 */
[C---:B------:R-:W-:Y:S06]  /*8fa0*/  HMMA.16816.F32 R20, R192.reuse, R188, R20 ;  /* 0x000000bcc014723c */ /* 0x040fec0000001814 */
[C---:B------:R-:W-:Y:S01]  /*8fb0*/  HMMA.16816.F32 R24, R192.reuse, R190, R24 ;  /* 0x000000bec018723c */ /* 0x040fe20000001818 */
[----:B------:R-:W1:Y:S05]  /*8fc0*/  LDSM.16.M88.4 R188, [R232+0x2000] ;  /* 0x00200000e8bc783b */ /* 0x000e6a0000000200 */
[C---:B------:R-:W-:Y:S06]  /*8fd0*/  HMMA.16816.F32 R28, R192.reuse, R204, R28 ;  /* 0x000000ccc01c723c */ /* 0x040fec000000181c */
[----:B------:R-:W-:Y:S01]  /*8fe0*/  HMMA.16816.F32 R32, R192, R206, R32 ;  /* 0x000000cec020723c */ /* 0x000fe20000001820 */
[----:B------:R-:W5:Y:S04]  /*8ff0*/  LDSM.16.M88.4 R192, [R217] ;  /* 0x00000000d9c0783b */ /* 0x000f680000000200 */
[----:B------:R-:W5:Y:S01]  /*9000*/  LDSM.16.M88.4 R204, [R216] ;  /* 0x00000000d8cc783b */ /* 0x000f620000000200 */
[C---:B--2---:R-:W-:Y:S06]  /*9010*/  HMMA.16816.F32 R4, R168.reuse, R176, R4 ;  /* 0x000000b0a804723c */ /* 0x044fec0000001804 */
[C---:B------:R-:W-:Y:S01]  /*9020*/  HMMA.16816.F32 R8, R168.reuse, R178, R8 ;  /* 0x000000b2a808723c */ /* 0x040fe20000001808 */
[----:B------:R-:W-:Y:S05]  /*9030*/  LDSM.16.M88.4 R176, [R227+0xa000] ;  /* 0x00a00000e3b0783b */ /* 0x000fea0000000200 */
[C---:B------:R-:W-:Y:S06]  /*9040*/  HMMA.16816.F32 R12, R168.reuse, R180, R12 ;  /* 0x000000b4a80c723c */ /* 0x040fec000000180c */
[C---:B------:R-:W-:Y:S01]  /*9050*/  HMMA.16816.F32 R16, R168.reuse, R182, R16 ;  /* 0x000000b6a810723c */ /* 0x040fe20000001810 */
[----:B------:R-:W-:Y:S05]  /*9060*/  LDSM.16.M88.4 R180, [R227+0xa800] ;  /* 0x00a80000e3b4783b */ /* 0x000fea0000000200 */
[C---:B---3--:R-:W-:Y:S06]  /*9070*/  HMMA.16816.F32 R20, R168.reuse, R172, R20 ;  /* 0x000000aca814723c */ /* 0x048fec0000001814 */
[C---:B------:R-:W-:Y:S01]  /*9080*/  HMMA.16816.F32 R24, R168.reuse, R174, R24 ;  /* 0x000000aea818723c */ /* 0x040fe20000001818 */
[----:B------:R-:W2:Y:S05]  /*9090*/  LDSM.16.M88.4 R172, [R230+0x2000] ;  /* 0x00200000e6ac783b */ /* 0x000eaa0000000200 */
[C---:B----4-:R-:W-:Y:S06]  /*90a0*/  HMMA.16816.F32 R28, R168.reuse, R184, R28 ;  /* 0x000000b8a81c723c */ /* 0x050fec000000181c */
[----:B------:R-:W-:Y:S01]  /*90b0*/  HMMA.16816.F32 R32, R168, R186, R32 ;  /* 0x000000baa820723c */ /* 0x000fe20000001820 */
[----:B------:R-:W3:Y:S04]  /*90c0*/  LDSM.16.M88.4 R168, [R227+0xb000] ;  /* 0x00b00000e3a8783b */ /* 0x000ee80000000200 */
[----:B------:R-:W4:Y:S01]  /*90d0*/  LDSM.16.M88.4 R184, [R227+0xb800] ;  /* 0x00b80000e3b8783b */ /* 0x000f220000000200 */
[C---:B-1----:R-:W-:Y:S06]  /*90e0*/  HMMA.16816.F32 R4, R188.reuse, R196, R4 ;  /* 0x000000c4bc04723c */ /* 0x042fec0000001804 */
[C---:B------:R-:W-:Y:S01]  /*90f0*/  HMMA.16816.F32 R8, R188.reuse, R198, R8 ;  /* 0x000000c6bc08723c */ /* 0x040fe20000001808 */
[----:B------:R-:W-:Y:S05]  /*9100*/  LDSM.16.M88.4 R196, [R220+0x2000] ;  /* 0x00200000dcc4783b */ /* 0x000fea0000000200 */
[C---:B------:R-:W-:Y:S06]  /*9110*/  HMMA.16816.F32 R12, R188.reuse, R200, R12 ;  /* 0x000000c8bc0c723c */ /* 0x040fec000000180c */
[C---:B------:R-:W-:Y:S01]  /*9120*/  HMMA.16816.F32 R16, R188.reuse, R202, R16 ;  /* 0x000000cabc10723c */ /* 0x040fe20000001810 */
[----:B------:R-:W-:Y:S05]  /*9130*/  LDSM.16.M88.4 R200, [R220+0x2800] ;  /* 0x00280000dcc8783b */ /* 0x000fea0000000200 */
[C---:B-----5:R-:W-:Y:S06]  /*9140*/  HMMA.16816.F32 R20, R188.reuse, R192, R20 ;  /* 0x000000c0bc14723c */ /* 0x060fec0000001814 */
[C---:B------:R-:W-:Y:S01]  /*9150*/  HMMA.16816.F32 R24, R188.reuse, R194, R24 ;  /* 0x000000c2bc18723c */ /* 0x040fe20000001818 */
[----:B------:R-:W1:Y:S05]  /*9160*/  LDSM.16.M88.4 R192, [R229+0x2000] ;  /* 0x00200000e5c0783b */ /* 0x000e6a0000000200 */
[C---:B------:R-:W-:Y:S06]  /*9170*/  HMMA.16816.F32 R28, R188.reuse, R204, R28 ;  /* 0x000000ccbc1c723c */ /* 0x040fec000000181c */
[----:B------:R-:W-:Y:S01]  /*9180*/  HMMA.16816.F32 R32, R188, R206, R32 ;  /* 0x000000cebc20723c */ /* 0x000fe20000001820 */
[----:B------:R-:W5:Y:S04]  /*9190*/  LDSM.16.M88.4 R188, [R220+0x3000] ;  /* 0x00300000dcbc783b */ /* 0x000f680000000200 */
[----:B------:R-:W5:Y:S01]  /*91a0*/  LDSM.16.M88.4 R204, [R220+0x3800] ;  /* 0x00380000dccc783b */ /* 0x000f620000000200 */
        /* <DEDUP_REMOVED lines=19> */
[C---:B-----5:R-:W-:Y:S06]  /*92e0*/  HMMA.16816.F32 R20, R192.reuse, R188, R20 ;  /* 0x000000bcc014723c */ /* 0x060fec0000001814 */
        /* <DEDUP_REMOVED lines=84> */
[C---:B--2---:R-:W-:Y:S01]  /*9830*/  HMMA.16816.F32 R4, R172.reuse, R176, R4 ;  /* 0x000000b0ac04723c */ /* 0x044fe20000001804 */
[----:B------:R-:W-:Y:S04]  /*9840*/  DEPBAR.LE SB0, 0x0 ;  /* 0x000080000000791a */ /* 0x000fe80000000000 */
[----:B------:R-:W-:Y:S01]  /*9850*/  BAR.SYNC.DEFER_BLOCKING 0x0 ;  /* 0x0000000000007b1d */ /* 0x000fe20000010000 */
[C---:B------:R-:W-:Y:S06]  /*9860*/  HMMA.16816.F32 R8, R172.reuse, R178, R8 ;  /* 0x000000b2ac08723c */ /* 0x040fec0000001808 */
[C---:B------:R-:W-:Y:S06]  /*9870*/  HMMA.16816.F32 R12, R172.reuse, R180, R12 ;  /* 0x000000b4ac0c723c */ /* 0x040fec000000180c */
[C---:B------:R-:W-:Y:S06]  /*9880*/  HMMA.16816.F32 R16, R172.reuse, R182, R16 ;  /* 0x000000b6ac10723c */ /* 0x040fec0000001810 */
[C---:B---3--:R-:W-:Y:S06]  /*9890*/  HMMA.16816.F32 R20, R172.reuse, R168, R20 ;  /* 0x000000a8ac14723c */ /* 0x048fec0000001814 */
[C---:B------:R-:W-:Y:S06]  /*98a0*/  HMMA.16816.F32 R24, R172.reuse, R170, R24 ;  /* 0x000000aaac18723c */ /* 0x040fec0000001818 */
[C---:B----4-:R-:W-:Y:S06]  /*98b0*/  HMMA.16816.F32 R28, R172.reuse, R184, R28 ;  /* 0x000000b8ac1c723c */ /* 0x050fec000000181c */
[----:B------:R-:W-:Y:S06]  /*98c0*/  HMMA.16816.F32 R32, R172, R186, R32 ;  /* 0x000000baac20723c */ /* 0x000fec0000001820 */
[C---:B-1----:R-:W-:Y:S06]  /*98d0*/  HMMA.16816.F32 R4, R192.reuse, R196, R4 ;  /* 0x000000c4c004723c */ /* 0x042fec0000001804 */
[C---:B------:R-:W-:Y:S06]  /*98e0*/  HMMA.16816.F32 R8, R192.reuse, R198, R8 ;  /* 0x000000c6c008723c */ /* 0x040fec0000001808 */
[C---:B------:R-:W-:Y:S06]  /*98f0*/  HMMA.16816.F32 R12, R192.reuse, R200, R12 ;  /* 0x000000c8c00c723c */ /* 0x040fec000000180c */
[C---:B------:R-:W-:Y:S06]  /*9900*/  HMMA.16816.F32 R16, R192.reuse, R202, R16 ;  /* 0x000000cac010723c */ /* 0x040fec0000001810 */
[C---:B-----5:R-:W-:Y:S06]  /*9910*/  HMMA.16816.F32 R20, R192.reuse, R188, R20 ;  /* 0x000000bcc014723c */ /* 0x060fec0000001814 */
[C---:B------:R-:W-:Y:S06]  /*9920*/  HMMA.16816.F32 R24, R192.reuse, R190, R24 ;  /* 0x000000bec018723c */ /* 0x040fec0000001818 */
[C---:B------:R-:W-:Y:S06]  /*9930*/  HMMA.16816.F32 R28, R192.reuse, R204, R28 ;  /* 0x000000ccc01c723c */ /* 0x040fec000000181c */
[----:B------:R-:W-:Y:S01]  /*9940*/  HMMA.16816.F32 R32, R192, R206, R32 ;  /* 0x000000cec020723c */ /* 0x000fe20000001820 */
[----:B------:R-:W-:Y:S11]  /*9950*/  @!UPT UIADD3 URZ, URZ, URZ, URZ ;  /* 0x0000003f3f3ff290 */ /* 0x000ff6000fffe03f */
[----:B------:R-:W-:Y:S01]  /*9960*/  @!UPT UIADD3 URZ, URZ, URZ, URZ ;  /* 0x0000003f3f3ff290 */ /* 0x000fe2000fffe03f */
[----:B------:R-:W-:Y:S11]  /*9970*/  @!P1 BRA `(.L_x_756) ;  /* 0x0000000800f09947 */ /* 0x000ff60003800000 */
[----:B------:R-:W-:Y:S01]  /*9980*/  ULEA UR26, -UR16, URZ, 0x6 ;  /* 0x0000003f101a7291 */ /* 0x000fe2000f8e313f */
[----:B------:R-:W-:Y:S05]  /*9990*/  ULDC.64 UR10, c[0x0][0x248] ;  /* 0x00009200000a7ab9 */ /* 0x000fea0000000a00 */
[----:B------:R-:W-:Y:S01]  /*99a0*/  MOV R164, UR26 ;  /* 0x0000001a00a47c02 */ /* 0x000fe20008000f00 */
[----:B------:R-:W-:Y:S06]  /*99b0*/  USHF.R.S32.HI UR25, URZ, 0x1f, UR26 ;  /* 0x0000001f3f197899 */ /* 0x000fec000801141a */
[----:B------:R-:W-:Y:S01]  /*99c0*/  MOV R2, UR25 ;  /* 0x0000001900027c02 */ /* 0x000fe20008000f00 */
[----:B------:R-:W-:Y:S06]  /*99d0*/  @!P0 BRA `(.L_x_757) ;  /* 0x0000000400048947 */ /* 0x000fec0003800000 */
[----:B------:R-:W1:Y:S01]  /*99e0*/  LDC R164, c[0x0][0x380] ;  /* 0x0000e000ffa47b82 */ /* 0x000e620000000800 */
[----:B------:R-:W-:Y:S04]  /*99f0*/  USHF.L.U32 UR10, UR22, 0x6, URZ ;  /* 0x00000006160a7899 */ /* 0x000fe8000800063f */
[----:B------:R-:W-:Y:S02]  /*9a00*/  UIADD3 UR11, UR10, -0x40, URZ ;  /* 0xffffffc00a0b7890 */ /* 0x000fe4000fffe03f */
[----:B------:R-:W-:Y:S04]  /*9a10*/  IMAD.U32 R168, RZ, RZ, UR10 ;  /* 0x0000000affa87e24 */ /* 0x000fe8000f8e00ff */
[----:B------:R-:W-:Y:S02]  /*9a20*/  MOV R166, UR11 ;  /* 0x0000000b00a67c02 */ /* 0x000fe40008000f00 */
[----:B------:R-:W-:Y:S02]  /*9a30*/  IABS R168, R168 ;  /* 0x000000a800a87213 */ /* 0x000fe40000000000 */
        /* <DEDUP_REMOVED lines=12> */
[C---:B------:R-:W-:Y:S03]  /*9b00*/  IADD3 R3, -R169.reuse, RZ, RZ ;  /* 0x000000ffa9037210 */ /* 0x040fe60007ffe1ff */
[----:B------:R-:W-:Y:S02]  /*9b10*/  IMAD.MOV R167, RZ, RZ, -R170 ;  /* 0x000000ffffa77224 */ /* 0x000fe400078e0aaa */
[----:B------:R-:W-:Y:S01]  /*9b20*/  IMAD R166, R2, R3, R166 ;  /* 0x0000000302a67224 */ /* 0x000fe200078e02a6 */
[----:B------:R-:W-:Y:S01]  /*9b30*/  LOP3.LUT R3, R164, UR10, RZ, 0x3c, !PT ;  /* 0x0000000aa4037c12 */ /* 0x000fe2000f8e3cff */
[C---:B------:R-:W-:Y:S01]  /*9b40*/  IMAD R168, R2.reuse, R167, R168 ;  /* 0x000000a702a87224 */ /* 0x040fe200078e02a8 */
[----:B------:R-:W-:Y:S02]  /*9b50*/  UMOV UR10, UR8 ;  /* 0x00000008000a7c82 */ /* 0x000fe40008000000 */
[C---:B------:R-:W-:Y:S02]  /*9b60*/  ISETP.GT.U32.AND P1, PT, R2.reuse, R166, PT ;  /* 0x000000a60200720c */ /* 0x040fe40003f24070 */
[----:B------:R-:W-:Y:S11]  /*9b70*/  ISETP.GT.U32.AND P2, PT, R2, R168, PT ;  /* 0x000000a80200720c */ /* 0x000ff60003f44070 */
[----:B------:R-:W-:Y:S02]  /*9b80*/  @!P1 IMAD.IADD R166, R166, 0x1, -R2 ;  /* 0x00000001a6a69824 */ /* 0x000fe400078e0a02 */
[-C--:B------:R-:W-:Y:S01]  /*9b90*/  @!P2 IADD3 R168, R168, -R2.reuse, RZ ;  /* 0x80000002a8a8a210 */ /* 0x080fe20007ffe0ff */
[----:B------:R-:W-:Y:S02]  /*9ba0*/  @!P1 VIADD R169, R169, 0x1 ;  /* 0x00000001a9a99836 */ /* 0x000fe40000000000 */
[-C--:B------:R-:W-:Y:S01]  /*9bb0*/  ISETP.GE.U32.AND P1, PT, R166, R2.reuse, PT ;  /* 0x00000002a600720c */ /* 0x080fe20003f26070 */
[----:B------:R-:W-:Y:S01]  /*9bc0*/  @!P2 VIADD R170, R170, 0x1 ;  /* 0x00000001aaaaa836 */ /* 0x000fe20000000000 */
[----:B------:R-:W-:Y:S02]  /*9bd0*/  ISETP.GE.U32.AND P2, PT, R168, R2, PT ;  /* 0x00000002a800720c */ /* 0x000fe40003f46070 */
[----:B------:R-:W-:Y:S01]  /*9be0*/  LOP3.LUT R2, R164, UR11, RZ, 0x3c, !PT ;  /* 0x0000000ba4027c12 */ /* 0x000fe2000f8e3cff */
[----:B------:R-:W-:Y:S08]  /*9bf0*/  UMOV UR11, UR9 ;  /* 0x00000009000b7c82 */ /* 0x000ff00008000000 */
[----:B------:R-:W-:Y:S02]  /*9c00*/  @P1 IADD3 R169, R169, 0x1, RZ ;  /* 0x00000001a9a91810 */ /* 0x000fe40007ffe0ff */
[----:B------:R-:W-:Y:S01]  /*9c10*/  ISETP.GE.AND P1, PT, R2, RZ, PT ;  /* 0x000000ff0200720c */ /* 0x000fe20003f26270 */
[----:B------:R-:W-:Y:S01]  /*9c20*/  @P2 VIADD R170, R170, 0x1 ;  /* 0x00000001aaaa2836 */ /* 0x000fe20000000000 */
[----:B------:R-:W-:Y:S02]  /*9c30*/  ISETP.GE.AND P2, PT, R3, RZ, PT ;  /* 0x000000ff0300720c */ /* 0x000fe40003f46270 */
[----:B------:R-:W-:Y:S09]  /*9c40*/  LOP3.LUT R2, RZ, R164, RZ, 0x33, !PT ;  /* 0x000000a4ff027212 */ /* 0x000ff200078e33ff */
[----:B------:R-:W-:Y:S01]  /*9c50*/  @!P1 IMAD.MOV R169, RZ, RZ, -R169 ;  /* 0x000000ffffa99224 */ /* 0x000fe200078e0aa9 */
[----:B------:R-:W-:Y:S02]  /*9c60*/  ISETP.NE.AND P1, PT, R164, RZ, PT ;  /* 0x000000ffa400720c */ /* 0x000fe40003f25270 */
        /* <DEDUP_REMOVED lines=15> */
[----:B------:R-:W-:Y:S05]  /*9d60*/  IMAD.WIDE.U32 R168, R168, UR8, RZ ;  /* 0x00000008a8a87c25 */ /* 0x000fea000f8e00ff */
[----:B------:R-:W-:Y:S01]  /*9d70*/  IADD3 R169, R169, R164, RZ ;  /* 0x000000a4a9a97210 */ /* 0x000fe20007ffe0ff */
[----:B--2---:R-:W-:Y:S04]  /*9d80*/  IMAD.IADD R166, R166, 0x1, -R167 ;  /* 0x00000001a6a67824 */ /* 0x004fe800078e0aa7 */
[CC--:B-1----:R-:W-:Y:S01]  /*9d90*/  IMAD.WIDE.U32 R168, R166.reuse, R2.reuse, R168 ;  /* 0x00000002a6a87225 */ /* 0x0c2fe200078e00a8 */
[----:B------:R-:W-:Y:S03]  /*9da0*/  SHF.R.S32.HI R167, RZ, 0x1f, R166 ;  /* 0x0000001fffa77819 */ /* 0x000fe600000114a6 */
[----:B------:R-:W-:Y:S02]  /*9db0*/  IMAD.MOV.U32 R164, RZ, RZ, R168 ;  /* 0x000000ffffa47224 */ /* 0x000fe400078e00a8 */
[----:B------:R-:W-:Y:S04]  /*9dc0*/  IMAD R167, R167, R2, RZ ;  /* 0x00000002a7a77224 */ /* 0x000fe800078e02ff */
[----:B------:R-:W-:Y:S05]  /*9dd0*/  IMAD R167, R166, R3, R167 ;  /* 0x00000003a6a77224 */ /* 0x000fea00078e02a7 */
[----:B------:R-:W-:Y:S07]  /*9de0*/  IADD3 R2, R169, R167, RZ ;  /* 0x000000a7a9027210 */ /* 0x000fee0007ffe0ff */
.L_x_757:
[----:B------:R1:W-:Y:S01]  /*9df0*/  @P6 STS.128 [R238+0x8000], RZ ;  /* 0x008000ffee006388 */ /* 0x0003e20000000c00 */
[CC--:B------:R-:W-:Y:S01]  /*9e00*/  LEA R176, P1, R164.reuse, R246.reuse, 0x1 ;  /* 0x000000f6a4b07211 */ /* 0x0c0fe200078208ff */
[----:B------:R-:W-:Y:S01]  /*9e10*/  UMOV UR8, UR10 ;  /* 0x0000000a00087c82 */ /* 0x000fe20008000000 */
[C---:B------:R-:W-:Y:S01]  /*9e20*/  IADD3 R167, P2, R164.reuse, UR23, RZ ;  /* 0x00000017a4a77c10 */ /* 0x040fe2000ff5e0ff */
[----:B------:R-:W-:Y:S01]  /*9e30*/  UMOV UR9, UR11 ;  /* 0x0000000b00097c82 */ /* 0x000fe20008000000 */
[-C--:B------:R-:W-:Y:S02]  /*9e40*/  LEA.HI.X R177, R164, R245.reuse, R2, 0x1, P1 ;  /* 0x000000f5a4b17211 */ /* 0x080fe400008f0c02 */
[CC--:B------:R-:W-:Y:S02]  /*9e50*/  @!P6 LEA R174, P1, R167.reuse, R246.reuse, 0x1 ;  /* 0x000000f6a7aee211 */ /* 0x0c0fe400078208ff */
[----:B------:R-:W-:Y:S01]  /*9e60*/  IADD3.X R166, R2, UR13, RZ, P2, !PT ;  /* 0x0000000d02a67c10 */ /* 0x000fe200097fe4ff */
[----:B------:R-:W-:Y:S01]  /*9e70*/  @!PT LDS RZ, [RZ] ;  /* 0x00000000fffff984 */ /* 0x000fe20000000800 */
[----:B------:R-:W-:Y:S01]  /*9e80*/  @!PT LDS RZ, [RZ] ;  /* 0x00000000fffff984 */ /* 0x000fe20000000800 */
[----:B------:R-:W-:Y:S01]  /*9e90*/  @!PT LDS RZ, [RZ] ;  /* 0x00000000fffff984 */ /* 0x000fe20000000800 */
[----:B------:R1:W-:Y:S01]  /*9ea0*/  @!P6 LDGSTS.E.BYPASS.LTC128B.128 [R238+0x8000], desc[UR20][R176.64] ;  /* 0x08000000b0eeefae */ /* 0x0003e2000b901d54 */
[C---:B------:R-:W-:Y:S02]  /*9eb0*/  IADD3 R3, P2, R167.reuse, UR23, RZ ;  /* 0x00000017a7037c10 */ /* 0x040fe4000ff5e0ff */
[CCC-:B------:R-:W-:Y:S01]  /*9ec0*/  @!P6 LEA.HI.X R175, R167.reuse, R245.reuse, R166.reuse, 0x1, P1 ;  /* 0x000000f5a7afe211 */ /* 0x1c0fe200008f0ca6 */
[----:B------:R1:W-:Y:S01]  /*9ed0*/  @P5 STS.128 [R238+0xa000], RZ ;  /* 0x00a000ffee005388 */ /* 0x0003e20000000c00 */
[CC--:B------:R-:W-:Y:S02]  /*9ee0*/  @!P4 LEA R170, P1, R167.reuse, R246.reuse, 0x1 ;  /* 0x000000f6a7aac211 */ /* 0x0c0fe400078208ff */
[----:B------:R-:W-:Y:S01]  /*9ef0*/  IADD3.X R164, R166, UR13, RZ, P2, !PT ;  /* 0x0000000da6a47c10 */ /* 0x000fe200097fe4ff */
[----:B------:R-:W-:Y:S01]  /*9f00*/  @!PT LDS RZ, [RZ] ;  /* 0x00000000fffff984 */ /* 0x000fe20000000800 */
[----:B------:R-:W-:Y:S01]  /*9f10*/  @!PT LDS RZ, [RZ] ;  /* 0x00000000fffff984 */ /* 0x000fe20000000800 */
[----:B------:R-:W-:Y:S01]  /*9f20*/  @!PT LDS RZ, [RZ] ;  /* 0x00000000fffff984 */ /* 0x000fe20000000800 */
[----:B------:R1:W-:Y:S01]  /*9f30*/  @!P5 LDGSTS.E.BYPASS.LTC128B.128 [R238+0xa000], desc[UR20][R176.64+0x80] ;  /* 0x0a000080b0eedfae */ /* 0x0003e2000b901d54 */
[CC--:B------:R-:W-:Y:S02]  /*9f40*/  @!P5 LEA R172, P2, R167.reuse, R246.reuse, 0x1 ;  /* 0x000000f6a7acd211 */ /* 0x0c0fe400078408ff */
[CCC-:B------:R-:W-:Y:S01]  /*9f50*/  @!P4 LEA.HI.X R171, R167.reuse, R245.reuse, R166.reuse, 0x1, P1 ;  /* 0x000000f5a7abc211 */ /* 0x1c0fe200008f0ca6 */
[----:B------:R1:W-:Y:S01]  /*9f60*/  @P4 STS.128 [R238+0xc000], RZ ;  /* 0x00c000ffee004388 */ /* 0x0003e20000000c00 */
[CCC-:B------:R-:W-:Y:S02]  /*9f70*/  @!P5 LEA.HI.X R173, R167.reuse, R245.reuse, R166.reuse, 0x1, P2 ;  /* 0x000000f5a7add211 */ /* 0x1c0fe400010f0ca6 */
[-C--:B------:R-:W-:Y:S01]  /*9f80*/  @!P3 LEA R168, P2, R167, R246.reuse, 0x1 ;  /* 0x000000f6a7a8b211 */ /* 0x080fe200078408ff */
[----:B------:R-:W-:Y:S01]  /*9f90*/  @!PT LDS RZ, [RZ] ;  /* 0x00000000fffff984 */ /* 0x000fe20000000800 */
[----:B------:R-:W-:Y:S01]  /*9fa0*/  @!PT LDS RZ, [RZ] ;  /* 0x00000000fffff984 */ /* 0x000fe20000000800 */
[----:B------:R-:W-:Y:S01]  /*9fb0*/  @!PT LDS RZ, [RZ] ;  /* 0x00000000fffff984 */ /* 0x000fe20000000800 */
[----:B------:R1:W-:Y:S01]  /*9fc0*/  @!P4 LDGSTS.E.BYPASS.LTC128B.128 [R238+0xc000], desc[UR20][R176.64+0x100] ;  /* 0x0c000100b0eecfae */ /* 0x0003e2000b901d54 */
[----:B------:R-:W-:Y:S02]  /*9fd0*/  IADD3 R2, P1, R3, UR23, RZ ;  /* 0x0000001703027c10 */ /* 0x000fe4000ff3e0ff */
[-C--:B------:R-:W-:Y:S01]  /*9fe0*/  @!P3 LEA.HI.X R169, R167, R245.reuse, R166, 0x1, P2 ;  /* 0x000000f5a7a9b211 */ /* 0x080fe200010f0ca6 */
[----:B------:R1:W-:Y:S01]  /*9ff0*/  @P3 STS.128 [R238+0xe000], RZ ;  /* 0x00e000ffee003388 */ /* 0x0003e20000000c00 */
[CC--:B------:R-:W-:Y:S02]  /*a000*/  @!P6 LEA R186, P2, R3.reuse, R246.reuse, 0x1 ;  /* 0x000000f603bae211 */ /* 0x0c0fe400078408ff */
[----:B------:R-:W-:Y:S01]  /*a010*/  IADD3.X R166, R164, UR13, RZ, P1, !PT ;  /* 0x0000000da4a67c10 */ /* 0x000fe20008ffe4ff */
[----:B------:R-:W-:Y:S01]  /*a020*/  @!PT LDS RZ, [RZ] ;  /* 0x00000000fffff984 */ /* 0x000fe20000000800 */
[----:B------:R-:W-:Y:S01]  /*a030*/  @!PT LDS RZ, [RZ] ;  /* 0x00000000fffff984 */ /* 0x000fe20000000800 */
[----:B------:R-:W-:Y:S01]  /*a040*/  @!PT LDS RZ, [RZ] ;  /* 0x00000000fffff984 */ /* 0x000fe20000000800 */
[----:B------:R1:W-:Y:S01]  /*a050*/  @!P3 LDGSTS.E.BYPASS.LTC128B.128 [R238+0xe000], desc[UR20][R176.64+0x180] ;  /* 0x0e000180b0eebfae */ /* 0x0003e2000b901d54 */
[CCC-:B------:R-:W-:Y:S02]  /*a060*/  @!P6 LEA.HI.X R187, R3.reuse, R245.reuse, R164.reuse, 0x1, P2 ;  /* 0x000000f503bbe211 */ /* 0x1c0fe400010f0ca4 */
[CC--:B------:R-:W-:Y:S01]  /*a070*/  @!P5 LEA R182, P1, R3.reuse, R246.reuse, 0x1 ;  /* 0x000000f603b6d211 */ /* 0x0c0fe200078208ff */
[----:B------:R1:W-:Y:S01]  /*a080*/  @P6 STS.128 [R238+0x8800], RZ ;  /* 0x008800ffee006388 */ /* 0x0003e20000000c00 */
[CC--:B------:R-:W-:Y:S02]  /*a090*/  @!P4 LEA R180, P2, R3.reuse, R246.reuse, 0x1 ;  /* 0x000000f603b4c211 */ /* 0x0c0fe400078408ff */
[CCC-:B------:R-:W-:Y:S01]  /*a0a0*/  @!P5 LEA.HI.X R183, R3.reuse, R245.reuse, R164.reuse, 0x1, P1 ;  /* 0x000000f503b7d211 */ /* 0x1c0fe200008f0ca4 */
        /* <DEDUP_REMOVED lines=8> */
[-C--:B------:R-:W-:Y:S01]  /*a130*/  @!P3 LEA.HI.X R179, R3, R245.reuse, R164, 0x1, P1 ;  /* 0x000000f503b3b211 */ /* 0x080fe200008f0ca4 */
        /* <DEDUP_REMOVED lines=13> */
[CC--:B------:R-:W-:Y:S02]  /*a210*/  @!P4 LEA.HI.X R189, R2.reuse, R245.reuse, R166, 0x1, P2 ;  /* 0x000000f502bdc211 */ /* 0x0c0fe400010f0ca6 */
[C---:B------:R-:W-:Y:S01]  /*a220*/  @!P3 LEA R192, P1, R2.reuse, R246, 0x1 ;  /* 0x000000f602c0b211 */ /* 0x040fe200078208ff */
[----:B------:R1:W-:Y:S01]  /*a230*/  @P3 STS.128 [R238+0xe800], RZ ;  /* 0x00e800ffee003388 */ /* 0x0003e20000000c00 */
[----:B------:R-:W-:Y:S02]  /*a240*/  IMAD.MOV.U32 R246, RZ, RZ, R176 ;  /* 0x000000fffff67224 */ /* 0x000fe400078e00b0 */
[----:B------:R-:W-:Y:S01]  /*a250*/  @!P3 LEA.HI.X R193, R2, R245, R166, 0x1, P1 ;  /* 0x000000f502c1b211 */ /* 0x000fe200008f0ca6 */
[----:B------:R-:W-:Y:S01]  /*a260*/  @!PT LDS RZ, [RZ] ;  /* 0x00000000fffff984 */ /* 0x000fe20000000800 */
[----:B------:R-:W-:Y:S01]  /*a270*/  @!PT LDS RZ, [RZ] ;  /* 0x00000000fffff984 */ /* 0x000fe20000000800 */
[----:B------:R-:W-:Y:S01]  /*a280*/  @!PT LDS RZ, [RZ] ;  /* 0x00000000fffff984 */ /* 0x000fe20000000800 */
[----:B------:R1:W-:Y:S01]  /*a290*/  @!P3 LDGSTS.E.BYPASS.LTC128B.128 [R238+0xe800], desc[UR20][R168.64+0x180] ;  /* 0x0e800180a8eebfae */ /* 0x0003e2000b901d54 */
[----:B------:R-:W-:Y:S03]  /*a2a0*/  IMAD.MOV.U32 R245, RZ, RZ, R177 ;  /* 0x000000fffff57224 */ /* 0x000fe600078e00b1 */
        /* <DEDUP_REMOVED lines=40> */
[----:B------:R-:W0:Y:S02]  /*a530*/  LDGDEPBAR ;  /* 0x00000000000079af */ /* 0x000e240000000000 */
.L_x_756:
[----:B------:R-:W-:Y:S01]  /*a540*/  FMNMX.FTZ R2, R4, R165, !PT ;  /* 0x000000a504027209 */ /* 0x000fe20007810000 */
[----:B-1----:R-:W-:Y:S01]  /*a550*/  LDSM.16.MT88.4 R172, [R226+0x10000] ;  /* 0x01000000e2ac783b */ /* 0x002fe20000004200 */
[----:B------:R-:W-:Y:S01]  /*a560*/  FMNMX.FTZ R164, R6, R0, !PT ;  /* 0x0000000006a47209 */ /* 0x000fe20007810000 */
[----:B------:R-:W-:Y:S01]  /*a570*/  UMOV UR10, UR19 ;  /* 0x00000013000a7c82 */ /* 0x000fe20008000000 */
[----:B------:R-:W-:Y:S01]  /*a580*/  FMNMX.FTZ R3, R5, R2, !PT ;  /* 0x0000000205037209 */ /* 0x000fe20007810000 */
[----:B------:R-:W-:Y:S01]  /*a590*/  UMOV UR11, UR18 ;  /* 0x00000012000b7c82 */ /* 0x000fe20008000000 */
[----:B------:R-:W-:Y:S02]  /*a5a0*/  FMNMX.FTZ R167, R7, R164, !PT ;  /* 0x000000a407a77209 */ /* 0x000fe40007810000 */
[----:B------:R-:W-:Y:S01]  /*a5b0*/  FMNMX.FTZ R2, R8, R3, !PT ;  /* 0x0000000308027209 */ /* 0x000fe20007810000 */
[----:B------:R-:W-:Y:S01]  /*a5c0*/  LDSM.16.MT88.4 R176, [R225+0x10000] ;  /* 0x01000000e1b0783b */ /* 0x000fe20000004200 */
[----:B------:R-:W-:Y:S02]  /*a5d0*/  FMNMX.FTZ R164, R10, R167, !PT ;  /* 0x000000a70aa47209 */ /* 0x000fe40007810000 */
[----:B------:R-:W-:Y:S02]  /*a5e0*/  FMNMX.FTZ R3, R9, R2, !PT ;  /* 0x0000000209037209 */ /* 0x000fe40007810000 */
        /* <DEDUP_REMOVED lines=21> */
[----:B------:R-:W-:Y:S02]  /*a740*/  FMNMX.FTZ R2, R28, R3, !PT ;  /* 0x000000031c027209 */ /* 0x000fe40007810000 */
[----:B------:R-:W-:Y:S02]  /*a750*/  FMNMX.FTZ R164, R30, R169, !PT ;  /* 0x000000a91ea47209 */ /* 0x000fe40007810000 */
[----:B------:R-:W-:Y:S04]  /*a760*/  FMNMX.FTZ R3, R29, R2, !PT ;  /* 0x000000021d037209 */ /* 0x000fe80007810000 */
[----:B------:R-:W-:Y:S02]  /*a770*/  FMNMX.FTZ R2, R32, R3, !PT ;  /* 0x0000000320027209 */ /* 0x000fe40007810000 */
[----:B------:R-:W-:Y:S02]  /*a780*/  FMNMX.FTZ R3, R31, R164, !PT ;  /* 0x000000a41f037209 */ /* 0x000fe40007810000 */
[----:B------:R-:W-:Y:S02]  /*a790*/  FMNMX.FTZ R168, R33, R2, !PT ;  /* 0x0000000221a87209 */ /* 0x000fe40007810000 */
[----:B------:R-:W-:Y:S03]  /*a7a0*/  FMNMX.FTZ R2, R34, R3, !PT ;  /* 0x0000000322027209 */ /* 0x000fe60007810000 */
[----:B------:R-:W-:Y:S01]  /*a7b0*/  SHFL.BFLY PT, R3, R168, 0x2, 0x1f ;  /* 0x0c401f00a8037f89 */ /* 0x000fe200000e0000 */
[----:B------:R-:W-:Y:S07]  /*a7c0*/  FMNMX.FTZ R167, R35, R2, !PT ;  /* 0x0000000223a77209 */ /* 0x000fee0007810000 */
[----:B------:R-:W1:Y:S02]  /*a7d0*/  SHFL.BFLY PT, R2, R167, 0x2, 0x1f ;  /* 0x0c401f00a7027f89 */ /* 0x000e6400000e0000 */
[----:B-1----:R-:W-:Y:S02]  /*a7e0*/  FMNMX.FTZ R166, R167, R2, !PT ;  /* 0x00000002a7a67209 */ /* 0x002fe40007810000 */
[----:B------:R-:W-:Y:S04]  /*a7f0*/  FMNMX.FTZ R169, R168, R3, !PT ;  /* 0x00000003a8a97209 */ /* 0x000fe80007810000 */
[----:B------:R-:W1:Y:S08]  /*a800*/  SHFL.BFLY PT, R3, R166, 0x1, 0x1f ;  /* 0x0c201f00a6037f89 */ /* 0x000e7000000e0000 */
[----:B------:R-:W2:Y:S01]  /*a810*/  SHFL.BFLY PT, R164, R169, 0x1, 0x1f ;  /* 0x0c201f00a9a47f89 */ /* 0x000ea200000e0000 */
[----:B-1----:R-:W-:Y:S02]  /*a820*/  FMNMX.FTZ R3, R166, R3, !PT ;  /* 0x00000003a6037209 */ /* 0x002fe40007810000 */
[----:B--2---:R-:W-:Y:S03]  /*a830*/  FMNMX.FTZ R164, R169, R164, !PT ;  /* 0x000000a4a9a47209 */ /* 0x004fe60007810000 */
[C---:B------:R-:W-:Y:S01]  /*a840*/  FADD.FTZ R0, -R3.reuse, R0 ;  /* 0x0000000003007221 */ /* 0x040fe20000010100 */
[C---:B------:R-:W-:Y:S01]  /*a850*/  FMUL.FTZ R198, R3.reuse, UR4 ;  /* 0x0000000403c67c20 */ /* 0x040fe20008410000 */
[----:B------:R-:W1:Y:S01]  /*a860*/  LDSM.16.MT88.4 R168, [R228+0x10000] ;  /* 0x01000000e4a8783b */ /* 0x000e620000004200 */
[----:B------:R-:W-:Y:S01]  /*a870*/  FSETP.NEU.FTZ.AND P1, PT, R164, -INF , PT ;  /* 0xff800000a400780b */ /* 0x000fe20003f3d000 */
[----:B------:R-:W-:Y:S01]  /*a880*/  FMUL.FTZ R167, R0, UR4 ;  /* 0x0000000400a77c20 */ /* 0x000fe20008410000 */
[C---:B------:R-:W-:Y:S01]  /*a890*/  FMUL.FTZ R200, R164.reuse, UR4 ;  /* 0x00000004a4c87c20 */ /* 0x040fe20008410000 */
[----:B------:R-:W-:Y:S02]  /*a8a0*/  FADD.FTZ R2, -R164, R165 ;  /* 0x000000a5a4027221 */ /* 0x000fe40000010100 */
[----:B------:R2:W3:Y:S02]  /*a8b0*/  MUFU.EX2 R0, R167 ;  /* 0x000000a700007308 */ /* 0x0004e40000000800 */
[----:B------:R-:W-:Y:S01]  /*a8c0*/  FSEL R200, R200, RZ, P1 ;  /* 0x000000ffc8c87208 */ /* 0x000fe20000800000 */
[----:B------:R-:W-:Y:S01]  /*a8d0*/  FMUL.FTZ R165, R2, UR4 ;  /* 0x0000000402a57c20 */ /* 0x000fe20008410000 */
[----:B------:R-:W-:Y:S03]  /*a8e0*/  FSETP.NEU.FTZ.AND P1, PT, R3, -INF , PT ;  /* 0xff8000000300780b */ /* 0x000fe60003f3d000 */
[--C-:B------:R-:W-:Y:S01]  /*a8f0*/  FFMA.FTZ R166, R5, UR4, -R200.reuse ;  /* 0x0000000405a67c23 */ /* 0x100fe200080108c8 */
[----:B------:R-:W-:Y:S01]  /*a900*/  FSEL R198, R198, RZ, P1 ;  /* 0x000000ffc6c67208 */ /* 0x000fe20000800000 */
[--C-:B------:R-:W-:Y:S01]  /*a910*/  FFMA.FTZ R197, R4, UR4, -R200.reuse ;  /* 0x0000000404c57c23 */ /* 0x100fe200080108c8 */
[----:B------:R-:W4:Y:S01]  /*a920*/  MUFU.EX2 R2, R165 ;  /* 0x000000a500027308 */ /* 0x000f220000000800 */
[--C-:B------:R-:W-:Y:S01]  /*a930*/  FFMA.FTZ R201, R12, UR4, -R200.reuse ;  /* 0x000000040cc97c23 */ /* 0x100fe200080108c8 */
[----:B------:R-:W-:Y:S01]  /*a940*/  FFMA.FTZ R202, R13, UR4, -R200 ;  /* 0x000000040dca7c23 */ /* 0x000fe200080108c8 */
[--C-:B------:R-:W-:Y:S01]  /*a950*/  FFMA.FTZ R199, R6, UR4, -R198.reuse ;  /* 0x0000000406c77c23 */ /* 0x100fe200080108c6 */
[----:B------:R-:W-:Y:S01]  /*a960*/  FFMA.FTZ R5, R7, UR4, -R198 ;  /* 0x0000000407057c23 */ /* 0x000fe200080108c6 */
[--C-:B------:R-:W-:Y:S01]  /*a970*/  FFMA.FTZ R6, R8, UR4, -R200.reuse ;  /* 0x0000000408067c23 */ /* 0x100fe200080108c8 */
[----:B------:R-:W-:Y:S01]  /*a980*/  FFMA.FTZ R7, R9, UR4, -R200 ;  /* 0x0000000409077c23 */ /* 0x000fe200080108c8 */
[--C-:B--2---:R-:W-:Y:S01]  /*a990*/  FFMA.FTZ R167, R10, UR4, -R198.reuse ;  /* 0x000000040aa77c23 */ /* 0x104fe200080108c6 */
[--C-:B------:R-:W-:Y:S02]  /*a9a0*/  FFMA.FTZ R196, R11, UR4, -R198.reuse ;  /* 0x000000040bc47c23 */ /* 0x100fe400080108c6 */
[----:B------:R-:W-:Y:S01]  /*a9b0*/  MUFU.EX2 R197, R197 ;  /* 0x000000c500c57308 */ /* 0x000fe20000000800 */
[C---:B---3--:R-:W-:Y:S01]  /*a9c0*/  FMUL.FTZ R10, R0.reuse, R162 ;  /* 0x000000a2000a7220 */ /* 0x048fe20000410000 */
[C---:B------:R-:W-:Y:S01]  /*a9d0*/  FMUL.FTZ R11, R0.reuse, R163 ;  /* 0x000000a3000b7220 */ /* 0x040fe20000410000 */
[C---:B------:R-:W-:Y:S01]  /*a9e0*/  FMUL.FTZ R38, R0.reuse, R38 ;  /* 0x0000002600267220 */ /* 0x040fe20000410000 */
[C---:B------:R-:W-:Y:S01]  /*a9f0*/  FMUL.FTZ R39, R0.reuse, R39 ;  /* 0x0000002700277220 */ /* 0x040fe20000410000 */
[C---:B------:R-:W-:Y:S01]  /*aa00*/  FMUL.FTZ R42, R0.reuse, R42 ;  /* 0x0000002a002a7220 */ /* 0x040fe20000410000 */
[C---:B------:R-:W-:Y:S01]  /*aa10*/  FMUL.FTZ R43, R0.reuse, R43 ;  /* 0x0000002b002b7220 */ /* 0x040fe20000410000 */
[----:B------:R-:W-:Y:S03]  /*aa20*/  FMUL.FTZ R46, R0, R46 ;  /* 0x0000002e002e7220 */ /* 0x000fe60000410000 */
[----:B------:R-:W2:Y:S01]  /*aa30*/  MUFU.EX2 R166, R166 ;  /* 0x000000a600a67308 */ /* 0x000ea20000000800 */
[C---:B----4-:R-:W-:Y:S01]  /*aa40*/  FMUL.FTZ R8, R2.reuse, R160 ;  /* 0x000000a002087220 */ /* 0x050fe20000410000 */
[C---:B------:R-:W-:Y:S01]  /*aa50*/  FMUL.FTZ R9, R2.reuse, R161 ;  /* 0x000000a102097220 */ /* 0x040fe20000410000 */
[C---:B------:R-:W-:Y:S01]  /*aa60*/  FMUL.FTZ R36, R2.reuse, R36 ;  /* 0x0000002402247220 */ /* 0x040fe20000410000 */
[C---:B------:R-:W-:Y:S01]  /*aa70*/  FMUL.FTZ R37, R2.reuse, R37 ;  /* 0x0000002502257220 */ /* 0x040fe20000410000 */
[C---:B------:R-:W-:Y:S01]  /*aa80*/  FMUL.FTZ R40, R2.reuse, R40 ;  /* 0x0000002802287220 */ /* 0x040fe20000410000 */
[C---:B------:R-:W-:Y:S01]  /*aa90*/  FMUL.FTZ R41, R2.reuse, R41 ;  /* 0x0000002902297220 */ /* 0x040fe20000410000 */
[C---:B------:R-:W-:Y:S03]  /*aaa0*/  FMUL.FTZ R44, R2.reuse, R44 ;  /* 0x0000002c022c7220 */ /* 0x040fe60000410000 */
[----:B------:R-:W-:Y:S01]  /*aab0*/  MUFU.EX2 R199, R199 ;  /* 0x000000c700c77308 */ /* 0x000fe20000000800 */
[----:B------:R-:W-:Y:S01]  /*aac0*/  FMUL.FTZ R45, R2, R45 ;  /* 0x0000002d022d7220 */ /* 0x000fe20000410000 */
[----:B------:R-:W-:Y:S01]  /*aad0*/  FMUL.FTZ R47, R0, R47 ;  /* 0x0000002f002f7220 */ /* 0x000fe20000410000 */
[C---:B------:R-:W-:Y:S01]  /*aae0*/  FMUL.FTZ R12, R2.reuse, R156 ;  /* 0x0000009c020c7220 */ /* 0x040fe20000410000 */
[C---:B------:R-:W-:Y:S01]  /*aaf0*/  FMUL.FTZ R13, R2.reuse, R157 ;  /* 0x0000009d020d7220 */ /* 0x040fe20000410000 */
[C---:B------:R-:W-:Y:S01]  /*ab00*/  FMUL.FTZ R48, R2.reuse, R48 ;  /* 0x0000003002307220 */ /* 0x040fe20000410000 */
[----:B------:R-:W-:Y:S01]  /*ab10*/  FMUL.FTZ R49, R2, R49 ;  /* 0x0000003102317220 */ /* 0x000fe20000410000 */
[----:B------:R-:W-:Y:S03]  /*ab20*/  FMUL.FTZ R50, R0, R50 ;  /* 0x0000003200327220 */ /* 0x000fe60000410000 */
[----:B------:R-:W3:Y:S01]  /*ab30*/  MUFU.EX2 R5, R5 ;  /* 0x0000000500057308 */ /* 0x000ee20000000800 */
[----:B--2---:R-:W-:Y:S01]  /*ab40*/  F2FP.F16.F32.PACK_AB R160, R166, R197 ;  /* 0x000000c5a6a0723e */ /* 0x004fe200000000ff */
[----:B------:R-:W-:Y:S01]  /*ab50*/  FMUL.FTZ R51, R0, R51 ;  /* 0x0000003300337220 */ /* 0x000fe20000410000 */
[C---:B------:R-:W-:Y:S01]  /*ab60*/  FMUL.FTZ R52, R2.reuse, R52 ;  /* 0x0000003402347220 */ /* 0x040fe20000410000 */
[----:B------:R-:W-:Y:S01]  /*ab70*/  FMUL.FTZ R53, R2, R53 ;  /* 0x0000003502357220 */ /* 0x000fe20000410000 */
[C---:B------:R-:W-:Y:S01]  /*ab80*/  FMUL.FTZ R54, R0.reuse, R54 ;  /* 0x0000003600367220 */ /* 0x040fe20000410000 */
[----:B------:R-:W-:Y:S01]  /*ab90*/  FMUL.FTZ R55, R0, R55 ;  /* 0x0000003700377220 */ /* 0x000fe20000410000 */
[C---:B------:R-:W-:Y:S03]  /*aba0*/  FMUL.FTZ R56, R2.reuse, R56 ;  /* 0x0000003802387220 */ /* 0x040fe60000410000 */
[----:B------:R-:W-:Y:S01]  /*abb0*/  MUFU.EX2 R6, R6 ;  /* 0x0000000600067308 */ /* 0x000fe20000000800 */
[----:B------:R-:W-:Y:S01]  /*abc0*/  FMUL.FTZ R57, R2, R57 ;  /* 0x0000003902397220 */ /* 0x000fe20000410000 */
[C---:B------:R-:W-:Y:S01]  /*abd0*/  FMUL.FTZ R58, R0.reuse, R58 ;  /* 0x0000003a003a7220 */ /* 0x040fe20000410000 */
[----:B------:R-:W-:Y:S01]  /*abe0*/  FMUL.FTZ R59, R0, R59 ;  /* 0x0000003b003b7220 */ /* 0x000fe20000410000 */
[C---:B------:R-:W-:Y:S01]  /*abf0*/  FMUL.FTZ R60, R2.reuse, R60 ;  /* 0x0000003c023c7220 */ /* 0x040fe20000410000 */
[----:B------:R-:W-:Y:S01]  /*ac00*/  FMUL.FTZ R61, R2, R61 ;  /* 0x0000003d023d7220 */ /* 0x000fe20000410000 */
[C---:B------:R-:W-:Y:S01]  /*ac10*/  FMUL.FTZ R62, R0.reuse, R62 ;  /* 0x0000003e003e7220 */ /* 0x040fe20000410000 */
[----:B------:R-:W-:Y:S03]  /*ac20*/  FMUL.FTZ R63, R0, R63 ;  /* 0x0000003f003f7220 */ /* 0x000fe60000410000 */
[----:B------:R-:W2:Y:S01]  /*ac30*/  MUFU.EX2 R7, R7 ;  /* 0x0000000700077308 */ /* 0x000ea20000000800 */
[----:B---3--:R-:W-:Y:S01]  /*ac40*/  F2FP.F16.F32.PACK_AB R161, R5, R199 ;  /* 0x000000c705a1723e */ /* 0x008fe200000000ff */
[C---:B------:R-:W-:Y:S01]  /*ac50*/  FMUL.FTZ R64, R2.reuse, R64 ;  /* 0x0000004002407220 */ /* 0x040fe20000410000 */
[----:B------:R-:W-:Y:S01]  /*ac60*/  FMUL.FTZ R65, R2, R65 ;  /* 0x0000004102417220 */ /* 0x000fe20000410000 */
[C---:B------:R-:W-:Y:S01]  /*ac70*/  FMUL.FTZ R66, R0.reuse, R66 ;  /* 0x0000004200427220 */ /* 0x040fe20000410000 */
[----:B------:R-:W-:Y:S01]  /*ac80*/  FMUL.FTZ R67, R0, R67 ;  /* 0x0000004300437220 */ /* 0x000fe20000410000 */
[C---:B------:R-:W-:Y:S01]  /*ac90*/  FMUL.FTZ R68, R2.reuse, R68 ;  /* 0x0000004402447220 */ /* 0x040fe20000410000 */
[----:B------:R-:W-:Y:S03]  /*aca0*/  FMUL.FTZ R69, R2, R69 ;  /* 0x0000004502457220 */ /* 0x000fe60000410000 */
[----:B------:R-:W-:Y:S01]  /*acb0*/  MUFU.EX2 R167, R167 ;  /* 0x000000a700a77308 */ /* 0x000fe20000000800 */
[C---:B------:R-:W-:Y:S01]  /*acc0*/  FMUL.FTZ R70, R0.reuse, R70 ;  /* 0x0000004600467220 */ /* 0x040fe20000410000 */
[----:B------:R-:W-:Y:S01]  /*acd0*/  FMUL.FTZ R71, R0, R71 ;  /* 0x0000004700477220 */ /* 0x000fe20000410000 */
[C---:B------:R-:W-:Y:S01]  /*ace0*/  FMUL.FTZ R72, R2.reuse, R72 ;  /* 0x0000004802487220 */ /* 0x040fe20000410000 */
[----:B------:R-:W-:Y:S01]  /*acf0*/  FMUL.FTZ R73, R2, R73 ;  /* 0x0000004902497220 */ /* 0x000fe20000410000 */
[C---:B------:R-:W-:Y:S01]  /*ad00*/  FMUL.FTZ R74, R0.reuse, R74 ;  /* 0x0000004a004a7220 */ /* 0x040fe20000410000 */
[----:B------:R-:W-:Y:S01]  /*ad10*/  FMUL.FTZ R75, R0, R75 ;  /* 0x0000004b004b7220 */ /* 0x000fe20000410000 */
[C---:B------:R-:W-:Y:S03]  /*ad20*/  FMUL.FTZ R76, R2.reuse, R76 ;  /* 0x0000004c024c7220 */ /* 0x040fe60000410000 */
[----:B------:R-:W3:Y:S01]  /*ad30*/  MUFU.EX2 R196, R196 ;  /* 0x000000c400c47308 */ /* 0x000ee20000000800 */
[----:B--2---:R-:W-:Y:S01]  /*ad40*/  F2FP.F16.F32.PACK_AB R162, R7, R6 ;  /* 0x0000000607a2723e */ /* 0x004fe200000000ff */
[----:B------:R-:W-:Y:S01]  /*ad50*/  FMUL.FTZ R77, R2, R77 ;  /* 0x0000004d024d7220 */ /* 0x000fe20000410000 */
[C---:B------:R-:W-:Y:S01]  /*ad60*/  FMUL.FTZ R78, R0.reuse, R78 ;  /* 0x0000004e004e7220 */ /* 0x040fe20000410000 */
        /* <DEDUP_REMOVED lines=13> */
[----:B---3--:R-:W-:Y:S01]  /*ae40*/  F2FP.F16.F32.PACK_AB R163, R196, R167 ;  /* 0x000000a7c4a3723e */ /* 0x008fe200000000ff */
[C---:B------:R-:W-:Y:S01]  /*ae50*/  FMUL.FTZ R92, R2.reuse, R92 ;  /* 0x0000005c025c7220 */ /* 0x040fe20000410000 */
[----:B------:R-:W-:Y:S01]  /*ae60*/  FMUL.FTZ R93, R2, R93 ;  /* 0x0000005d025d7220 */ /* 0x000fe20000410000 */
[C---:B------:R-:W-:Y:S01]  /*ae70*/  FMUL.FTZ R94, R0.reuse, R94 ;  /* 0x0000005e005e7220 */ /* 0x040fe20000410000 */
[----:B------:R-:W-:Y:S01]  /*ae80*/  FMUL.FTZ R95, R0, R95 ;  /* 0x0000005f005f7220 */ /* 0x000fe20000410000 */
[C---:B------:R-:W-:Y:S01]  /*ae90*/  FMUL.FTZ R96, R2.reuse, R96 ;  /* 0x0000006002607220 */ /* 0x040fe20000410000 */
[----:B------:R-:W-:Y:S01]  /*aea0*/  FMUL.FTZ R97, R2, R97 ;  /* 0x0000006102617220 */ /* 0x000fe20000410000 */
[C---:B-1----:R-:W-:Y:S01]  /*aeb0*/  HMMA.16816.F32 R8, R160.reuse, R168, R8 ;  /* 0x000000a8a008723c */ /* 0x042fe20000001808 */
[----:B------:R-:W-:Y:S01]  /*aec0*/  MUFU.EX2 R201, R201 ;  /* 0x000000c900c97308 */ /* 0x000fe20000000800 */
[----:B------:R-:W-:Y:S01]  /*aed0*/  ISETP.LT.AND P1, PT, RZ, UR22, PT ;  /* 0x00000016ff007c0c */ /* 0x000fe2000bf21270 */
[----:B------:R-:W-:Y:S02]  /*aee0*/  UIADD3 UR22, UR22, -0x1, URZ ;  /* 0xffffffff16167890 */ /* 0x000fe4000fffe03f */
[C---:B------:R-:W-:Y:S01]  /*aef0*/  FMUL.FTZ R98, R0.reuse, R98 ;  /* 0x0000006200627220 */ /* 0x040fe20000410000 */
[C---:B------:R-:W-:Y:S01]  /*af00*/  HMMA.16816.F32 R36, R160.reuse, R170, R36 ;  /* 0x000000aaa024723c */ /* 0x040fe20000001824 */
[----:B------:R-:W1:Y:S04]  /*af10*/  LDSM.16.MT88.4 R168, [R228+0x12000] ;  /* 0x01200000e4a8783b */ /* 0x000e680000004200 */
[----:B------:R-:W2:Y:S01]  /*af20*/  MUFU.EX2 R202, R202 ;  /* 0x000000ca00ca7308 */ /* 0x000ea20000000800 */
[----:B------:R-:W-:Y:S01]  /*af30*/  FMUL.FTZ R99, R0, R99 ;  /* 0x0000006300637220 */ /* 0x000fe20000410000 */
[C---:B------:R-:W-:Y:S04]  /*af40*/  HMMA.16816.F32 R40, R160.reuse, R172, R40 ;  /* 0x000000aca028723c */ /* 0x040fe80000001828 */
[C---:B------:R-:W-:Y:S02]  /*af50*/  FMUL.FTZ R100, R2.reuse, R100 ;  /* 0x0000006402647220 */ /* 0x040fe40000410000 */
[C---:B------:R-:W-:Y:S01]  /*af60*/  HMMA.16816.F32 R44, R160.reuse, R174, R44 ;  /* 0x000000aea02c723c */ /* 0x040fe2000000182c */
[----:B------:R-:W3:Y:S04]  /*af70*/  LDSM.16.MT88.4 R172, [R226+0x12000] ;  /* 0x01200000e2ac783b */ /* 0x000ee80000004200 */
[----:B------:R-:W-:Y:S01]  /*af80*/  FMUL.FTZ R101, R2, R101 ;  /* 0x0000006502657220 */ /* 0x000fe20000410000 */
[C---:B------:R-:W-:Y:S05]  /*af90*/  HMMA.16816.F32 R48, R160.reuse, R176, R48 ;  /* 0x000000b0a030723c */ /* 0x040fea0000001830 */
[C---:B------:R-:W-:Y:S01]  /*afa0*/  FMUL.FTZ R102, R0.reuse, R102 ;  /* 0x0000006600667220 */ /* 0x040fe20000410000 */
[C---:B------:R-:W-:Y:S01]  /*afb0*/  HMMA.16816.F32 R52, R160.reuse, R178, R52 ;  /* 0x000000b2a034723c */ /* 0x040fe20000001834 */
[----:B------:R-:W4:Y:S04]  /*afc0*/  LDSM.16.MT88.4 R176, [R225+0x12000] ;  /* 0x01200000e1b0783b */ /* 0x000f280000004200 */
[----:B------:R-:W-:Y:S01]  /*afd0*/  FMUL.FTZ R103, R0, R103 ;  /* 0x0000006700677220 */ /* 0x000fe20000410000 */
[C---:B------:R-:W-:Y:S05]  /*afe0*/  HMMA.16816.F32 R56, R160.reuse, R180, R56 ;  /* 0x000000b4a038723c */ /* 0x040fea0000001838 */
[C---:B------:R-:W-:Y:S01]  /*aff0*/  FMUL.FTZ R104, R2.reuse, R104 ;  /* 0x0000006802687220 */ /* 0x040fe20000410000 */
[C---:B------:R-:W-:Y:S01]  /*b000*/  HMMA.16816.F32 R60, R160.reuse, R182, R60 ;  /* 0x000000b6a03c723c */ /* 0x040fe2000000183c */
[----:B------:R-:W5:Y:S04]  /*b010*/  LDSM.16.MT88.4 R180, [R224+0x12000] ;  /* 0x01200000e0b4783b */ /* 0x000f680000004200 */
[----:B------:R-:W-:Y:S01]  /*b020*/  FMUL.FTZ R105, R2, R105 ;  /* 0x0000006902697220 */ /* 0x000fe20000410000 */
[C---:B-1----:R-:W-:Y:S05]  /*b030*/  HMMA.16816.F32 R64, R160.reuse, R168, R64 ;  /* 0x000000a8a040723c */ /* 0x042fea0000001840 */
[C---:B------:R-:W-:Y:S01]  /*b040*/  FMUL.FTZ R106, R0.reuse, R106 ;  /* 0x0000006a006a7220 */ /* 0x040fe20000410000 */
[C---:B------:R-:W-:Y:S01]  /*b050*/  HMMA.16816.F32 R68, R160.reuse, R170, R68 ;  /* 0x000000aaa044723c */ /* 0x040fe20000001844 */
[----:B------:R-:W1:Y:S04]  /*b060*/  LDSM.16.MT88.4 R168, [R228+0x14000] ;  /* 0x01400000e4a8783b */ /* 0x000e680000004200 */
[----:B------:R-:W-:Y:S01]  /*b070*/  FMUL.FTZ R107, R0, R107 ;  /* 0x0000006b006b7220 */ /* 0x000fe20000410000 */
[C---:B---3--:R-:W-:Y:S05]  /*b080*/  HMMA.16816.F32 R72, R160.reuse, R172, R72 ;  /* 0x000000aca048723c */ /* 0x048fea0000001848 */
[C---:B------:R-:W-:Y:S01]  /*b090*/  FMUL.FTZ R108, R2.reuse, R108 ;  /* 0x0000006c026c7220 */ /* 0x040fe20000410000 */
[C---:B------:R-:W-:Y:S01]  /*b0a0*/  HMMA.16816.F32 R76, R160.reuse, R174, R76 ;  /* 0x000000aea04c723c */ /* 0x040fe2000000184c */
[----:B------:R-:W3:Y:S04]  /*b0b0*/  LDSM.16.MT88.4 R172, [R226+0x14000] ;  /* 0x01400000e2ac783b */ /* 0x000ee80000004200 */
[----:B------:R-:W-:Y:S01]  /*b0c0*/  FMUL.FTZ R109, R2, R109 ;  /* 0x0000006d026d7220 */ /* 0x000fe20000410000 */
[C---:B----4-:R-:W-:Y:S05]  /*b0d0*/  HMMA.16816.F32 R80, R160.reuse, R176, R80 ;  /* 0x000000b0a050723c */ /* 0x050fea0000001850 */
[C---:B------:R-:W-:Y:S01]  /*b0e0*/  FMUL.FTZ R110, R0.reuse, R110 ;  /* 0x0000006e006e7220 */ /* 0x040fe20000410000 */
[C---:B------:R-:W-:Y:S01]  /*b0f0*/  HMMA.16816.F32 R84, R160.reuse, R178, R84 ;  /* 0x000000b2a054723c */ /* 0x040fe20000001854 */
[----:B------:R-:W4:Y:S04]  /*b100*/  LDSM.16.MT88.4 R176, [R225+0x14000] ;  /* 0x01400000e1b0783b */ /* 0x000f280000004200 */
[----:B------:R-:W-:Y:S01]  /*b110*/  FMUL.FTZ R111, R0, R111 ;  /* 0x0000006f006f7220 */ /* 0x000fe20000410000 */
[C---:B-----5:R-:W-:Y:S05]  /*b120*/  HMMA.16816.F32 R88, R160.reuse, R180, R88 ;  /* 0x000000b4a058723c */ /* 0x060fea0000001858 */
        /* <DEDUP_REMOVED lines=16> */
[----:B------:R-:W-:Y:S01]  /*b230*/  FMUL.FTZ R119, R0, R119 ;  /* 0x0000007700777220 */ /* 0x000fe20000410000 */
[C---:B------:R-:W-:Y:S01]  /*b240*/  FMUL.FTZ R120, R2.reuse, R120 ;  /* 0x0000007802787220 */ /* 0x040fe20000410000 */
[----:B------:R-:W-:Y:S03]  /*b250*/  FMUL.FTZ R121, R2, R121 ;  /* 0x0000007902797220 */ /* 0x000fe60000410000 */
[C---:B------:R-:W-:Y:S01]  /*b260*/  FMUL.FTZ R122, R0.reuse, R122 ;  /* 0x0000007a007a7220 */ /* 0x040fe20000410000 */
[----:B------:R-:W-:Y:S01]  /*b270*/  FMUL.FTZ R123, R0, R123 ;  /* 0x0000007b007b7220 */ /* 0x000fe20000410000 */
[C---:B------:R-:W-:Y:S01]  /*b280*/  HMMA.16816.F32 R116, R160.reuse, R178, R116 ;  /* 0x000000b2a074723c */ /* 0x040fe20000001874 */
[----:B------:R-:W4:Y:S02]  /*b290*/  LDSM.16.MT88.4 R176, [R225+0x16000] ;  /* 0x01600000e1b0783b */ /* 0x000f240000004200 */
[C---:B------:R-:W-:Y:S01]  /*b2a0*/  FMUL.FTZ R124, R2.reuse, R124 ;  /* 0x0000007c027c7220 */ /* 0x040fe20000410000 */
[----:B------:R-:W-:Y:S01]  /*b2b0*/  FMUL.FTZ R125, R2, R125 ;  /* 0x0000007d027d7220 */ /* 0x000fe20000410000 */
[C---:B------:R-:W-:Y:S01]  /*b2c0*/  FMUL.FTZ R126, R0.reuse, R126 ;  /* 0x0000007e007e7220 */ /* 0x040fe20000410000 */
[C---:B-----5:R-:W-:Y:S05]  /*b2d0*/  HMMA.16816.F32 R120, R160.reuse, R180, R120 ;  /* 0x000000b4a078723c */ /* 0x060fea0000001878 */
[----:B------:R-:W-:Y:S01]  /*b2e0*/  FMUL.FTZ R127, R0, R127 ;  /* 0x0000007f007f7220 */ /* 0x000fe20000410000 */
[C---:B------:R-:W-:Y:S01]  /*b2f0*/  FMUL.FTZ R128, R2.reuse, R128 ;  /* 0x0000008002807220 */ /* 0x040fe20000410000 */
[----:B------:R-:W-:Y:S01]  /*b300*/  FMUL.FTZ R129, R2, R129 ;  /* 0x0000008102817220 */ /* 0x000fe20000410000 */
[C---:B------:R-:W-:Y:S03]  /*b310*/  FMUL.FTZ R130, R0.reuse, R130 ;  /* 0x0000008200827220 */ /* 0x040fe60000410000 */
[----:B------:R-:W-:Y:S01]  /*b320*/  FMUL.FTZ R131, R0, R131 ;  /* 0x0000008300837220 */ /* 0x000fe20000410000 */
[C---:B------:R-:W-:Y:S01]  /*b330*/  HMMA.16816.F32 R124, R160.reuse, R182, R124 ;  /* 0x000000b6a07c723c */ /* 0x040fe2000000187c */
[----:B------:R-:W-:Y:S02]  /*b340*/  LDSM.16.MT88.4 R180, [R224+0x10800] ;  /* 0x01080000e0b4783b */ /* 0x000fe40000004200 */
[--C-:B------:R-:W-:Y:S01]  /*b350*/  FFMA.FTZ R203, R14, UR4, -R198.reuse ;  /* 0x000000040ecb7c23 */ /* 0x100fe200080108c6 */
[----:B------:R-:W-:Y:S01]  /*b360*/  FFMA.FTZ R204, R15, UR4, -R198 ;  /* 0x000000040fcc7c23 */ /* 0x000fe200080108c6 */
[C---:B------:R-:W-:Y:S01]  /*b370*/  FMUL.FTZ R14, R0.reuse, R158 ;  /* 0x0000009e000e7220 */ /* 0x040fe20000410000 */
[C---:B-1----:R-:W-:Y:S03]  /*b380*/  HMMA.16816.F32 R128, R160.reuse, R168, R128 ;  /* 0x000000a8a080723c */ /* 0x042fe60000001880 */
[----:B------:R-:W-:Y:S02]  /*b390*/  MUFU.EX2 R203, R203 ;  /* 0x000000cb00cb7308 */ /* 0x000fe40000000800 */
[----:B------:R-:W-:Y:S01]  /*b3a0*/  FMUL.FTZ R15, R0, R159 ;  /* 0x0000009f000f7220 */ /* 0x000fe20000410000 */
[C---:B------:R-:W-:Y:S01]  /*b3b0*/  FMUL.FTZ R132, R2.reuse, R132 ;  /* 0x0000008402847220 */ /* 0x040fe20000410000 */
[----:B------:R-:W1:Y:S01]  /*b3c0*/  LDSM.16.MT88.4 R156, [R224+0x16000] ;  /* 0x01600000e09c783b */ /* 0x000e620000004200 */
[----:B------:R-:W-:Y:S03]  /*b3d0*/  FMUL.FTZ R133, R2, R133 ;  /* 0x0000008502857220 */ /* 0x000fe60000410000 */
[C---:B------:R-:W-:Y:S01]  /*b3e0*/  FMUL.FTZ R134, R0.reuse, R134 ;  /* 0x0000008600867220 */ /* 0x040fe20000410000 */
[C---:B------:R-:W-:Y:S01]  /*b3f0*/  HMMA.16816.F32 R12, R160.reuse, R170, R12 ;  /* 0x000000aaa00c723c */ /* 0x040fe2000000180c */
[----:B------:R-:W5:Y:S02]  /*b400*/  MUFU.EX2 R204, R204 ;  /* 0x000000cc00cc7308 */ /* 0x000f640000000800 */
[----:B------:R-:W-:Y:S01]  /*b410*/  FMUL.FTZ R135, R0, R135 ;  /* 0x0000008700877220 */ /* 0x000fe20000410000 */
[----:B------:R-:W5:Y:S01]  /*b420*/  LDSM.16.MT88.4 R168, [R228+0x10800] ;  /* 0x01080000e4a8783b */ /* 0x000f620000004200 */
[--C-:B------:R-:W-:Y:S01]  /*b430*/  FFMA.FTZ R205, R16, UR4, -R200.reuse ;  /* 0x0000000410cd7c23 */ /* 0x100fe200080108c8 */
[----:B------:R-:W-:Y:S01]  /*b440*/  FFMA.FTZ R206, R17, UR4, -R200 ;  /* 0x0000000411ce7c23 */ /* 0x000fe200080108c8 */
[--C-:B------:R-:W-:Y:S01]  /*b450*/  FFMA.FTZ R207, R18, UR4, -R198.reuse ;  /* 0x0000000412cf7c23 */ /* 0x100fe200080108c6 */
[----:B------:R-:W-:Y:S02]  /*b460*/  FFMA.FTZ R248, R19, UR4, -R198 ;  /* 0x0000000413f87c23 */ /* 0x000fe400080108c6 */
[C---:B---3--:R-:W-:Y:S01]  /*b470*/  HMMA.16816.F32 R132, R160.reuse, R172, R132 ;  /* 0x000000aca084723c */ /* 0x048fe20000001884 */
[----:B------:R-:W-:Y:S02]  /*b480*/  MUFU.EX2 R205, R205 ;  /* 0x000000cd00cd7308 */ /* 0x000fe40000000800 */
[C---:B------:R-:W-:Y:S01]  /*b490*/  FMUL.FTZ R16, R2.reuse, R152 ;  /* 0x0000009802107220 */ /* 0x040fe20000410000 */
[----:B------:R-:W-:Y:S01]  /*b4a0*/  FMUL.FTZ R17, R2, R153 ;  /* 0x0000009902117220 */ /* 0x000fe20000410000 */
[C---:B------:R-:W-:Y:S01]  /*b4b0*/  FMUL.FTZ R18, R0.reuse, R154 ;  /* 0x0000009a00127220 */ /* 0x040fe20000410000 */
[----:B------:R-:W-:Y:S01]  /*b4c0*/  FMUL.FTZ R19, R0, R155 ;  /* 0x0000009b00137220 */ /* 0x000fe20000410000 */
[C---:B------:R-:W-:Y:S01]  /*b4d0*/  FMUL.FTZ R136, R2.reuse, R136 ;  /* 0x0000008802887220 */ /* 0x040fe20000410000 */
[----:B------:R-:W-:Y:S03]  /*b4e0*/  FMUL.FTZ R137, R2, R137 ;  /* 0x0000008902897220 */ /* 0x000fe60000410000 */
[----:B------:R-:W3:Y:S01]  /*b4f0*/  MUFU.EX2 R206, R206 ;  /* 0x000000ce00ce7308 */ /* 0x000ee20000000800 */
[C---:B------:R-:W-:Y:S01]  /*b500*/  FMUL.FTZ R138, R0.reuse, R138 ;  /* 0x0000008a008a7220 */ /* 0x040fe20000410000 */
[----:B------:R-:W-:Y:S01]  /*b510*/  FMUL.FTZ R139, R0, R139 ;  /* 0x0000008b008b7220 */ /* 0x000fe20000410000 */
[C---:B------:R-:W-:Y:S01]  /*b520*/  HMMA.16816.F32 R16, R160.reuse, R174, R16 ;  /* 0x000000aea010723c */ /* 0x040fe20000001810 */
[----:B------:R-:W3:Y:S02]  /*b530*/  LDSM.16.MT88.4 R172, [R226+0x10800] ;  /* 0x01080000e2ac783b */ /* 0x000ee40000004200 */
[C---:B------:R-:W-:Y:S01]  /*b540*/  FMUL.FTZ R140, R2.reuse, R140 ;  /* 0x0000008c028c7220 */ /* 0x040fe20000410000 */
[----:B------:R-:W-:Y:S01]  /*b550*/  FMUL.FTZ R141, R2, R141 ;  /* 0x0000008d028d7220 */ /* 0x000fe20000410000 */
[C---:B------:R-:W-:Y:S01]  /*b560*/  FMUL.FTZ R142, R0.reuse, R142 ;  /* 0x0000008e008e7220 */ /* 0x040fe20000410000 */
[C---:B----4-:R-:W-:Y:S01]  /*b570*/  HMMA.16816.F32 R136, R160.reuse, R176, R136 ;  /* 0x000000b0a088723c */ /* 0x050fe20000001888 */
[----:B------:R-:W-:Y:S04]  /*b580*/  MUFU.EX2 R207, R207 ;  /* 0x000000cf00cf7308 */ /* 0x000fe80000000800 */
[----:B------:R-:W-:Y:S01]  /*b590*/  FMUL.FTZ R143, R0, R143 ;  /* 0x0000008f008f7220 */ /* 0x000fe20000410000 */
[C---:B------:R-:W-:Y:S01]  /*b5a0*/  FMUL.FTZ R144, R2.reuse, R144 ;  /* 0x0000009002907220 */ /* 0x040fe20000410000 */
[----:B------:R-:W-:Y:S01]  /*b5b0*/  FMUL.FTZ R145, R2, R145 ;  /* 0x0000009102917220 */ /* 0x000fe20000410000 */
[C---:B------:R-:W-:Y:S03]  /*b5c0*/  FMUL.FTZ R146, R0.reuse, R146 ;  /* 0x0000009200927220 */ /* 0x040fe60000410000 */
[----:B------:R-:W4:Y:S01]  /*b5d0*/  MUFU.EX2 R248, R248 ;  /* 0x000000f800f87308 */ /* 0x000f220000000800 */
[----:B------:R-:W-:Y:S01]  /*b5e0*/  FMUL.FTZ R147, R0, R147 ;  /* 0x0000009300937220 */ /* 0x000fe20000410000 */
[C---:B------:R-:W-:Y:S01]  /*b5f0*/  HMMA.16816.F32 R140, R160.reuse, R178, R140 ;  /* 0x000000b2a08c723c */ /* 0x040fe2000000188c */
[----:B------:R-:W4:Y:S02]  /*b600*/  LDSM.16.MT88.4 R176, [R225+0x10800] ;  /* 0x01080000e1b0783b */ /* 0x000f240000004200 */
[C---:B------:R-:W-:Y:S01]  /*b610*/  FMUL.FTZ R148, R2.reuse, R148 ;  /* 0x0000009402947220 */ /* 0x040fe20000410000 */
[----:B------:R-:W-:Y:S01]  /*b620*/  FMUL.FTZ R149, R2, R149 ;  /* 0x0000009502957220 */ /* 0x000fe20000410000 */
[C---:B------:R-:W-:Y:S01]  /*b630*/  FMUL.FTZ R150, R0.reuse, R150 ;  /* 0x0000009600967220 */ /* 0x040fe20000410000 */
[C---:B-1----:R-:W-:Y:S05]  /*b640*/  HMMA.16816.F32 R144, R160.reuse, R156, R144 ;  /* 0x0000009ca090723c */ /* 0x042fea0000001890 */
[----:B------:R-:W-:Y:S01]  /*b650*/  FMUL.FTZ R151, R0, R151 ;  /* 0x0000009700977220 */ /* 0x000fe20000410000 */
[----:B--2---:R-:W-:Y:S01]  /*b660*/  F2FP.F16.F32.PACK_AB R152, R202, R201 ;  /* 0x000000c9ca98723e */ /* 0x004fe200000000ff */
[----:B------:R-:W-:Y:S01]  /*b670*/  FFMA.FTZ R197, R2, R249, R197 ;  /* 0x000000f902c57223 */ /* 0x000fe200000100c5 */
[----:B-----5:R-:W-:Y:S03]  /*b680*/  F2FP.F16.F32.PACK_AB R153, R204, R203 ;  /* 0x000000cbcc99723e */ /* 0x020fe600000000ff */
[----:B---3--:R-:W-:Y:S01]  /*b690*/  F2FP.F16.F32.PACK_AB R154, R206, R205 ;  /* 0x000000cdce9a723e */ /* 0x008fe200000000ff */
[----:B------:R-:W-:Y:S01]  /*b6a0*/  HMMA.16816.F32 R148, R160, R158, R148 ;  /* 0x0000009ea094723c */ /* 0x000fe20000001894 */
[----:B------:R-:W1:Y:S02]  /*b6b0*/  LDSM.16.MT88.4 R156, [R224+0x12800] ;  /* 0x01280000e09c783b */ /* 0x000e640000004200 */
[----:B----4-:R-:W-:Y:S01]  /*b6c0*/  F2FP.F16.F32.PACK_AB R155, R248, R207 ;  /* 0x000000cff89b723e */ /* 0x010fe200000000ff */
[----:B------:R-:W-:Y:S01]  /*b6d0*/  FFMA.FTZ R199, R0, R247, R199 ;  /* 0x000000f700c77223 */ /* 0x000fe200000100c7 */
[----:B------:R-:W-:Y:S01]  /*b6e0*/  MOV R165, R164 ;  /* 0x000000a400a57202 */ /* 0x000fe20000000f00 */
[----:B------:R-:W-:Y:S02]  /*b6f0*/  FADD.FTZ R197, R166, R197 ;  /* 0x000000c5a6c57221 */ /* 0x000fe40000010000 */
[----:B------:R-:W-:Y:S01]  /*b700*/  FADD.FTZ R0, R5, R199 ;  /* 0x000000c705007221 */ /* 0x000fe20000010000 */
[----:B------:R-:W2:Y:S01]  /*b710*/  LDSM.16.MT88.4 R160, [R228+0x14800] ;  /* 0x01480000e4a0783b */ /* 0x000ea20000004200 */
[C---:B------:R-:W-:Y:S05]  /*b720*/  HMMA.16816.F32 R8, R152.reuse, R168, R8 ;  /* 0x000000a89808723c */ /* 0x040fea0000001808 */
[----:B------:R-:W-:Y:S01]  /*b730*/  FADD.FTZ R6, R6, R197 ;  /* 0x000000c506067221 */ /* 0x000fe20000010000 */
[C---:B------:R-:W-:Y:S01]  /*b740*/  HMMA.16816.F32 R36, R152.reuse, R170, R36 ;  /* 0x000000aa9824723c */ /* 0x040fe20000001824 */
[----:B------:R-:W3:Y:S04]  /*b750*/  LDSM.16.MT88.4 R168, [R226+0x14800] ;  /* 0x01480000e2a8783b */ /* 0x000ee80000004200 */
[----:B------:R-:W-:Y:S01]  /*b760*/  FADD.FTZ R167, R167, R0 ;  /* 0x00000000a7a77221 */ /* 0x000fe20000010000 */
[C---:B------:R-:W-:Y:S05]  /*b770*/  HMMA.16816.F32 R40, R152.reuse, R172, R40 ;  /* 0x000000ac9828723c */ /* 0x040fea0000001828 */
[----:B------:R-:W-:Y:S01]  /*b780*/  FADD.FTZ R6, R7, R6 ;  /* 0x0000000607067221 */ /* 0x000fe20000010000 */
[C---:B------:R-:W-:Y:S01]  /*b790*/  HMMA.16816.F32 R44, R152.reuse, R174, R44 ;  /* 0x000000ae982c723c */ /* 0x040fe2000000182c */
[----:B------:R-:W4:Y:S04]  /*b7a0*/  LDSM.16.MT88.4 R172, [R225+0x14800] ;  /* 0x01480000e1ac783b */ /* 0x000f280000004200 */
[----:B------:R-:W-:Y:S01]  /*b7b0*/  FADD.FTZ R196, R196, R167 ;  /* 0x000000a7c4c47221 */ /* 0x000fe20000010000 */
[C---:B------:R-:W-:Y:S05]  /*b7c0*/  HMMA.16816.F32 R48, R152.reuse, R176, R48 ;  /* 0x000000b09830723c */ /* 0x040fea0000001830 */
[----:B------:R-:W-:Y:S01]  /*b7d0*/  FADD.FTZ R201, R201, R6 ;  /* 0x00000006c9c97221 */ /* 0x000fe20000010000 */
[C---:B------:R-:W-:Y:S01]  /*b7e0*/  HMMA.16816.F32 R52, R152.reuse, R178, R52 ;  /* 0x000000b29834723c */ /* 0x040fe20000001834 */
[----:B------:R-:W5:Y:S04]  /*b7f0*/  LDSM.16.MT88.4 R176, [R224+0x14800] ;  /* 0x01480000e0b0783b */ /* 0x000f680000004200 */
        /* <DEDUP_REMOVED lines=9> */
[----:B------:R-:W-:Y:S04]  /*b890*/  LDSM.16.MT88.4 R184, [R228+0x15000] ;  /* 0x01500000e4b8783b */ /* 0x000fe80000004200 */
[----:B------:R-:W-:Y:S01]  /*b8a0*/  FADD.FTZ R207, R207, R204 ;  /* 0x000000cccfcf7221 */ /* 0x000fe20000010000 */
[C---:B------:R-:W-:Y:S05]  /*b8b0*/  HMMA.16816.F32 R72, R152.reuse, R188, R72 ;  /* 0x000000bc9848723c */ /* 0x040fea0000001848 */
[----:B------:R-:W-:Y:S01]  /*b8c0*/  FADD.FTZ R205, R206, R205 ;  /* 0x000000cdcecd7221 */ /* 0x000fe20000010000 */
[C---:B------:R-:W-:Y:S05]  /*b8d0*/  HMMA.16816.F32 R76, R152.reuse, R190, R76 ;  /* 0x000000be984c723c */ /* 0x040fea000000184c */
[--C-:B------:R-:W-:Y:S01]  /*b8e0*/  FFMA.FTZ R188, R20, UR4, -R200.reuse ;  /* 0x0000000414bc7c23 */ /* 0x100fe200080108c8 */
[C---:B------:R-:W-:Y:S05]  /*b8f0*/  HMMA.16816.F32 R80, R152.reuse, R192, R80 ;  /* 0x000000c09850723c */ /* 0x040fea0000001850 */
[--C-:B------:R-:W-:Y:S01]  /*b900*/  FFMA.FTZ R189, R21, UR4, -R200.reuse ;  /* 0x0000000415bd7c23 */ /* 0x100fe200080108c8 */
[C---:B------:R-:W-:Y:S01]  /*b910*/  HMMA.16816.F32 R84, R152.reuse, R194, R84 ;  /* 0x000000c29854723c */ /* 0x040fe20000001854 */
[----:B------:R-:W-:Y:S04]  /*b920*/  MUFU.EX2 R188, R188 ;  /* 0x000000bc00bc7308 */ /* 0x000fe80000000800 */
[--C-:B------:R-:W-:Y:S01]  /*b930*/  FFMA.FTZ R192, R24, UR4, -R200.reuse ;  /* 0x0000000418c07c23 */ /* 0x100fe200080108c8 */
[C---:B-1----:R-:W-:Y:S05]  /*b940*/  HMMA.16816.F32 R88, R152.reuse, R156, R88 ;  /* 0x0000009c9858723c */ /* 0x042fea0000001858 */
[----:B------:R-:W1:Y:S01]  /*b950*/  MUFU.EX2 R189, R189 ;  /* 0x000000bd00bd7308 */ /* 0x000e620000000800 */
[----:B------:R-:W-:Y:S01]  /*b960*/  FFMA.FTZ R193, R25, UR4, -R200 ;  /* 0x0000000419c17c23 */ /* 0x000fe200080108c8 */
[C---:B------:R-:W-:Y:S01]  /*b970*/  HMMA.16816.F32 R92, R152.reuse, R158, R92 ;  /* 0x0000009e985c723c */ /* 0x040fe2000000185c */
[----:B------:R-:W5:Y:S03]  /*b980*/  LDSM.16.MT88.4 R156, [R226+0x16800] ;  /* 0x01680000e29c783b */ /* 0x000f660000004200 */
[--C-:B------:R-:W-:Y:S02]  /*b990*/  FFMA.FTZ R194, R26, UR4, -R198.reuse ;  /* 0x000000041ac27c23 */ /* 0x100fe400080108c6 */
[C---:B--2---:R-:W-:Y:S02]  /*b9a0*/  HMMA.16816.F32 R96, R152.reuse, R160, R96 ;  /* 0x000000a09860723c */ /* 0x044fe40000001860 */
[----:B------:R-:W-:Y:S03]  /*b9b0*/  MUFU.EX2 R192, R192 ;  /* 0x000000c000c07308 */ /* 0x000fe60000000800 */
[--C-:B------:R-:W-:Y:S01]  /*b9c0*/  FFMA.FTZ R195, R27, UR4, -R198.reuse ;  /* 0x000000041bc37c23 */ /* 0x100fe200080108c6 */
[C---:B------:R-:W-:Y:S01]  /*b9d0*/  HMMA.16816.F32 R100, R152.reuse, R162, R100 ;  /* 0x000000a29864723c */ /* 0x040fe20000001864 */
[----:B------:R-:W2:Y:S05]  /*b9e0*/  LDSM.16.MT88.4 R160, [R225+0x16800] ;  /* 0x01680000e1a0783b */ /* 0x000eaa0000004200 */
[----:B------:R-:W5:Y:S01]  /*b9f0*/  MUFU.EX2 R193, R193 ;  /* 0x000000c100c17308 */ /* 0x000f620000000800 */
[----:B-1----:R-:W-:Y:S01]  /*ba00*/  F2FP.F16.F32.PACK_AB R20, R189, R188 ;  /* 0x000000bcbd14723e */ /* 0x002fe200000000ff */
[C---:B---3--:R-:W-:Y:S01]  /*ba10*/  HMMA.16816.F32 R104, R152.reuse, R168, R104 ;  /* 0x000000a89868723c */ /* 0x048fe20000001868 */
[----:B------:R-:W-:Y:S02]  /*ba20*/  LDSM.16.MT88.4 R24, [R224+0x11000] ;  /* 0x01100000e018783b */ /* 0x000fe40000004200 */
[--C-:B------:R-:W-:Y:S03]  /*ba30*/  FFMA.FTZ R190, R22, UR4, -R198.reuse ;  /* 0x0000000416be7c23 */ /* 0x100fe600080108c6 */
[C---:B------:R-:W-:Y:S02]  /*ba40*/  HMMA.16816.F32 R108, R152.reuse, R170, R108 ;  /* 0x000000aa986c723c */ /* 0x040fe4000000186c */
[----:B------:R-:W-:Y:S01]  /*ba50*/  MUFU.EX2 R194, R194 ;  /* 0x000000c200c27308 */ /* 0x000fe20000000800 */
[----:B------:R-:W1:Y:S03]  /*ba60*/  LDSM.16.MT88.4 R168, [R224+0x16800] ;  /* 0x01680000e0a8783b */ /* 0x000e660000004200 */
[C---:B----4-:R-:W-:Y:S06]  /*ba70*/  HMMA.16816.F32 R112, R152.reuse, R172, R112 ;  /* 0x000000ac9870723c */ /* 0x050fec0000001870 */
[----:B------:R-:W-:Y:S01]  /*ba80*/  MUFU.EX2 R190, R190 ;  /* 0x000000be00be7308 */ /* 0x000fe20000000800 */
[----:B-----5:R-:W-:Y:S01]  /*ba90*/  F2FP.F16.F32.PACK_AB R22, R193, R192 ;  /* 0x000000c0c116723e */ /* 0x020fe200000000ff */
[C---:B------:R-:W-:Y:S01]  /*baa0*/  HMMA.16816.F32 R116, R152.reuse, R174, R116 ;  /* 0x000000ae9874723c */ /* 0x040fe20000001874 */
[----:B------:R-:W3:Y:S02]  /*bab0*/  LDSM.16.MT88.4 R172, [R228+0x11000] ;  /* 0x01100000e4ac783b */ /* 0x000ee40000004200 */
[----:B------:R-:W-:Y:S03]  /*bac0*/  FFMA.FTZ R191, R23, UR4, -R198 ;  /* 0x0000000417bf7c23 */ /* 0x000fe600080108c6 */
[C---:B------:R-:W-:Y:S02]  /*bad0*/  HMMA.16816.F32 R120, R152.reuse, R176, R120 ;  /* 0x000000b09878723c */ /* 0x040fe40000001878 */
[----:B------:R-:W4:Y:S03]  /*bae0*/  MUFU.EX2 R195, R195 ;  /* 0x000000c300c37308 */ /* 0x000f260000000800 */
[----:B------:R-:W-:Y:S01]  /*baf0*/  FADD.FTZ R207, R248, R207 ;  /* 0x000000cff8cf7221 */ /* 0x000fe20000010000 */
[C---:B------:R-:W-:Y:S01]  /*bb00*/  HMMA.16816.F32 R124, R152.reuse, R178, R124 ;  /* 0x000000b2987c723c */ /* 0x040fe2000000187c */
[----:B------:R-:W-:Y:S05]  /*bb10*/  LDSM.16.MT88.4 R176, [R225+0x11000] ;  /* 0x01100000e1b0783b */ /* 0x000fea0000004200 */
[----:B------:R-:W5:Y:S01]  /*bb20*/  MUFU.EX2 R191, R191 ;  /* 0x000000bf00bf7308 */ /* 0x000f620000000800 */
[----:B------:R-:W-:Y:S01]  /*bb30*/  MOV R0, R3 ;  /* 0x0000000300007202 */ /* 0x000fe20000000f00 */
[C---:B------:R-:W-:Y:S03]  /*bb40*/  HMMA.16816.F32 R128, R152.reuse, R180, R128 ;  /* 0x000000b49880723c */ /* 0x040fe60000001880 */
[----:B------:R-:W-:Y:S03]  /*bb50*/  FADD.FTZ R188, R188, R205 ;  /* 0x000000cdbcbc7221 */ /* 0x000fe60000010000 */
[C---:B------:R-:W-:Y:S01]  /*bb60*/  HMMA.16816.F32 R12, R152.reuse, R182, R12 ;  /* 0x000000b6980c723c */ /* 0x040fe2000000180c */
[----:B------:R-:W-:Y:S04]  /*bb70*/  LDSM.16.MT88.4 R180, [R224+0x13000] ;  /* 0x01300000e0b4783b */ /* 0x000fe80000004200 */
[----:B----4-:R-:W-:Y:S01]  /*bb80*/  F2FP.F16.F32.PACK_AB R23, R195, R194 ;  /* 0x000000c2c317723e */ /* 0x010fe200000000ff */
[C---:B------:R-:W-:Y:S05]  /*bb90*/  HMMA.16816.F32 R132, R152.reuse, R156, R132 ;  /* 0x0000009c9884723c */ /* 0x040fea0000001884 */
[----:B-----5:R-:W-:Y:S01]  /*bba0*/  F2FP.F16.F32.PACK_AB R21, R191, R190 ;  /* 0x000000bebf15723e */ /* 0x020fe200000000ff */
[C---:B------:R-:W-:Y:S01]  /*bbb0*/  HMMA.16816.F32 R16, R152.reuse, R158, R16 ;  /* 0x0000009e9810723c */ /* 0x040fe20000001810 */
[----:B------:R-:W4:Y:S04]  /*bbc0*/  LDSM.16.MT88.4 R156, [R226+0x11000] ;  /* 0x01100000e29c783b */ /* 0x000f280000004200 */
[----:B------:R-:W-:Y:S01]  /*bbd0*/  FADD.FTZ R190, R190, R207 ;  /* 0x000000cfbebe7221 */ /* 0x000fe20000010000 */
[C---:B--2---:R-:W-:Y:S05]  /*bbe0*/  HMMA.16816.F32 R136, R152.reuse, R160, R136 ;  /* 0x000000a09888723c */ /* 0x044fea0000001888 */
[----:B------:R-:W-:Y:S01]  /*bbf0*/  FADD.FTZ R189, R189, R188 ;  /* 0x000000bcbdbd7221 */ /* 0x000fe20000010000 */
[C---:B------:R-:W-:Y:S01]  /*bc00*/  HMMA.16816.F32 R140, R152.reuse, R162, R140 ;  /* 0x000000a2988c723c */ /* 0x040fe2000000188c */
[----:B------:R-:W2:Y:S04]  /*bc10*/  LDSM.16.MT88.4 R160, [R228+0x13000] ;  /* 0x01300000e4a0783b */ /* 0x000ea80000004200 */
[----:B------:R-:W-:Y:S01]  /*bc20*/  FADD.FTZ R191, R191, R190 ;  /* 0x000000bebfbf7221 */ /* 0x000fe20000010000 */
[C---:B-1----:R-:W-:Y:S05]  /*bc30*/  HMMA.16816.F32 R144, R152.reuse, R168, R144 ;  /* 0x000000a89890723c */ /* 0x042fea0000001890 */
[----:B------:R-:W-:Y:S01]  /*bc40*/  FADD.FTZ R192, R192, R189 ;  /* 0x000000bdc0c07221 */ /* 0x000fe20000010000 */
[----:B------:R-:W-:Y:S01]  /*bc50*/  HMMA.16816.F32 R148, R152, R170, R148 ;  /* 0x000000aa9894723c */ /* 0x000fe20000001894 */
[----:B------:R-:W1:Y:S04]  /*bc60*/  LDSM.16.MT88.4 R152, [R226+0x13000] ;  /* 0x01300000e298783b */ /* 0x000e680000004200 */
[----:B------:R-:W-:Y:S01]  /*bc70*/  FADD.FTZ R194, R194, R191 ;  /* 0x000000bfc2c27221 */ /* 0x000fe20000010000 */
[C---:B---3--:R-:W-:Y:S03]  /*bc80*/  HMMA.16816.F32 R8, R20.reuse, R172, R8 ;  /* 0x000000ac1408723c */ /* 0x048fe60000001808 */
[----:B------:R-:W3:Y:S02]  /*bc90*/  LDSM.16.MT88.4 R168, [R225+0x13000] ;  /* 0x01300000e1a8783b */ /* 0x000ee40000004200 */
[----:B------:R-:W-:Y:S01]  /*bca0*/  FADD.FTZ R193, R193, R192 ;  /* 0x000000c0c1c17221 */ /* 0x000fe20000010000 */
[C---:B------:R-:W-:Y:S05]  /*bcb0*/  HMMA.16816.F32 R36, R20.reuse, R174, R36 ;  /* 0x000000ae1424723c */ /* 0x040fea0000001824 */
[----:B------:R-:W5:Y:S01]  /*bcc0*/  LDSM.16.MT88.4 R172, [R226+0x15000] ;  /* 0x01500000e2ac783b */ /* 0x000f620000004200 */
[C---:B----4-:R-:W-:Y:S05]  /*bcd0*/  HMMA.16816.F32 R40, R20.reuse, R156, R40 ;  /* 0x0000009c1428723c */ /* 0x050fea0000001828 */
[----:B------:R-:W-:Y:S01]  /*bce0*/  FADD.FTZ R195, R195, R194 ;  /* 0x000000c2c3c37221 */ /* 0x000fe20000010000 */
[C---:B------:R-:W-:Y:S01]  /*bcf0*/  HMMA.16816.F32 R44, R20.reuse, R158, R44 ;  /* 0x0000009e142c723c */ /* 0x040fe2000000182c */
[----:B------:R-:W-:Y:S05]  /*bd00*/  LDSM.16.MT88.4 R156, [R224+0x15000] ;  /* 0x01500000e09c783b */ /* 0x000fea0000004200 */
[C---:B------:R-:W-:Y:S06]  /*bd10*/  HMMA.16816.F32 R48, R20.reuse, R176, R48 ;  /* 0x000000b01430723c */ /* 0x040fec0000001830 */
[C---:B------:R-:W-:Y:S05]  /*bd20*/  HMMA.16816.F32 R52, R20.reuse, R178, R52 ;  /* 0x000000b21434723c */ /* 0x040fea0000001834 */
[--C-:B------:R-:W-:Y:S01]  /*bd30*/  FFMA.FTZ R176, R28, UR4, -R200.reuse ;  /* 0x000000041cb07c23 */ /* 0x100fe200080108c8 */
[C---:B------:R-:W-:Y:S05]  /*bd40*/  HMMA.16816.F32 R56, R20.reuse, R24, R56 ;  /* 0x000000181438723c */ /* 0x040fea0000001838 */
[----:B------:R-:W-:Y:S01]  /*bd50*/  FFMA.FTZ R177, R29, UR4, -R200 ;  /* 0x000000041db17c23 */ /* 0x000fe200080108c8 */
[C---:B------:R-:W-:Y:S01]  /*bd60*/  HMMA.16816.F32 R60, R20.reuse, R26, R60 ;  /* 0x0000001a143c723c */ /* 0x040fe2000000183c */
[----:B------:R-:W4:Y:S01]  /*bd70*/  LDSM.16.MT88.4 R24, [R225+0x15000] ;  /* 0x01500000e118783b */ /* 0x000f220000004200 */
[----:B------:R-:W-:Y:S03]  /*bd80*/  MUFU.EX2 R176, R176 ;  /* 0x000000b000b07308 */ /* 0x000fe60000000800 */
[--C-:B------:R-:W-:Y:S01]  /*bd90*/  FFMA.FTZ R178, R30, UR4, -R198.reuse ;  /* 0x000000041eb27c23 */ /* 0x100fe200080108c6 */
[C---:B--2---:R-:W-:Y:S06]  /*bda0*/  HMMA.16816.F32 R64, R20.reuse, R160, R64 ;  /* 0x000000a01440723c */ /* 0x044fec0000001840 */
[----:B------:R-:W2:Y:S01]  /*bdb0*/  MUFU.EX2 R177, R177 ;  /* 0x000000b100b17308 */ /* 0x000ea20000000800 */
[----:B------:R-:W-:Y:S01]  /*bdc0*/  FFMA.FTZ R179, R31, UR4, -R198 ;  /* 0x000000041fb37c23 */ /* 0x000fe200080108c6 */
[C---:B------:R-:W-:Y:S01]  /*bdd0*/  HMMA.16816.F32 R68, R20.reuse, R162, R68 ;  /* 0x000000a21444723c */ /* 0x040fe20000001844 */
[----:B------:R-:W-:Y:S05]  /*bde0*/  LDSM.16.MT88.4 R160, [R226+0x17000] ;  /* 0x01700000e2a0783b */ /* 0x000fea0000004200 */
[C---:B-1----:R-:W-:Y:S02]  /*bdf0*/  HMMA.16816.F32 R72, R20.reuse, R152, R72 ;  /* 0x000000981448723c */ /* 0x042fe40000001848 */
[----:B------:R-:W-:Y:S01]  /*be00*/  MUFU.EX2 R178, R178 ;  /* 0x000000b200b27308 */ /* 0x000fe20000000800 */
[----:B------:R-:W-:Y:S03]  /*be10*/  LDSM.16.MT88.4 R28, [R224+0x17000] ;  /* 0x01700000e01c783b */ /* 0x000fe60000004200 */
[C---:B------:R-:W-:Y:S06]  /*be20*/  HMMA.16816.F32 R76, R20.reuse, R154, R76 ;  /* 0x0000009a144c723c */ /* 0x040fec000000184c */
[----:B------:R-:W1:Y:S01]  /*be30*/  MUFU.EX2 R179, R179 ;  /* 0x000000b300b37308 */ /* 0x000e620000000800 */
[----:B------:R-:W2:Y:S01]  /*be40*/  LDSM.16.MT88.4 R152, [R228+0x17000] ;  /* 0x01700000e498783b */ /* 0x000ea20000004200 */
[C---:B---3--:R-:W-:Y:S06]  /*be50*/  HMMA.16816.F32 R80, R20.reuse, R168, R80 ;  /* 0x000000a81450723c */ /* 0x048fec0000001850 */
[C---:B------:R-:W-:Y:S01]  /*be60*/  HMMA.16816.F32 R84, R20.reuse, R170, R84 ;  /* 0x000000aa1454723c */ /* 0x040fe20000001854 */
[----:B------:R-:W-:Y:S05]  /*be70*/  LDSM.16.MT88.4 R168, [R224+0x11800] ;  /* 0x01180000e0a8783b */ /* 0x000fea0000004200 */
[C---:B------:R-:W-:Y:S06]  /*be80*/  HMMA.16816.F32 R88, R20.reuse, R180, R88 ;  /* 0x000000b41458723c */ /* 0x040fec0000001858 */
[C---:B------:R-:W-:Y:S05]  /*be90*/  HMMA.16816.F32 R92, R20.reuse, R182, R92 ;  /* 0x000000b6145c723c */ /* 0x040fea000000185c */
[----:B------:R-:W-:Y:S01]  /*bea0*/  FFMA.FTZ R180, R32, UR4, -R200 ;  /* 0x0000000420b47c23 */ /* 0x000fe200080108c8 */
[C---:B------:R-:W-:Y:S05]  /*beb0*/  HMMA.16816.F32 R96, R20.reuse, R184, R96 ;  /* 0x000000b81460723c */ /* 0x040fea0000001860 */
[----:B------:R-:W-:Y:S01]  /*bec0*/  FFMA.FTZ R182, R34, UR4, -R198 ;  /* 0x0000000422b67c23 */ /* 0x000fe200080108c6 */
[C---:B------:R-:W-:Y:S01]  /*bed0*/  HMMA.16816.F32 R100, R20.reuse, R186, R100 ;  /* 0x000000ba1464723c */ /* 0x040fe20000001864 */
[----:B------:R-:W-:Y:S04]  /*bee0*/  MUFU.EX2 R180, R180 ;  /* 0x000000b400b47308 */ /* 0x000fe80000000800 */
[----:B------:R-:W-:Y:S01]  /*bef0*/  FFMA.FTZ R200, R33, UR4, -R200 ;  /* 0x0000000421c87c23 */ /* 0x000fe200080108c8 */
[C---:B-----5:R-:W-:Y:S05]  /*bf00*/  HMMA.16816.F32 R104, R20.reuse, R172, R104 ;  /* 0x000000ac1468723c */ /* 0x060fea0000001868 */
[----:B------:R-:W3:Y:S01]  /*bf10*/  MUFU.EX2 R181, R200 ;  /* 0x000000c800b57308 */ /* 0x000ee20000000800 */
[----:B------:R-:W-:Y:S01]  /*bf20*/  FFMA.FTZ R198, R35, UR4, -R198 ;  /* 0x0000000423c67c23 */ /* 0x000fe200080108c6 */
[C---:B------:R-:W-:Y:S01]  /*bf30*/  HMMA.16816.F32 R108, R20.reuse, R174, R108 ;  /* 0x000000ae146c723c */ /* 0x040fe2000000186c */
[----:B------:R-:W-:Y:S07]  /*bf40*/  LDSM.16.MT88.4 R32, [R225+0x11800] ;  /* 0x01180000e120783b */ /* 0x000fee0000004200 */
[----:B------:R-:W-:Y:S01]  /*bf50*/  MUFU.EX2 R182, R182 ;  /* 0x000000b600b67308 */ /* 0x000fe20000000800 */
[C---:B----4-:R-:W-:Y:S01]  /*bf60*/  HMMA.16816.F32 R112, R20.reuse, R24, R112 ;  /* 0x000000181470723c */ /* 0x050fe20000001870 */
[----:B------:R-:W-:Y:S05]  /*bf70*/  LDSM.16.MT88.4 R172, [R228+0x13800] ;  /* 0x01380000e4ac783b */ /* 0x000fea0000004200 */
[C---:B------:R-:W-:Y:S03]  /*bf80*/  HMMA.16816.F32 R116, R20.reuse, R26, R116 ;  /* 0x0000001a1474723c */ /* 0x040fe60000001874 */
[----:B------:R-:W4:Y:S01]  /*bf90*/  MUFU.EX2 R183, R198 ;  /* 0x000000c600b77308 */ /* 0x000f220000000800 */
[----:B------:R-:W5:Y:S02]  /*bfa0*/  LDSM.16.MT88.4 R24, [R225+0x17000] ;  /* 0x01700000e118783b */ /* 0x000f640000004200 */
[C---:B------:R-:W-:Y:S06]  /*bfb0*/  HMMA.16816.F32 R120, R20.reuse, R156, R120 ;  /* 0x0000009c1478723c */ /* 0x040fec0000001878 */
[C---:B------:R-:W-:Y:S01]  /*bfc0*/  HMMA.16816.F32 R124, R20.reuse, R158, R124 ;  /* 0x0000009e147c723c */ /* 0x040fe2000000187c */
[----:B------:R-:W4:Y:S05]  /*bfd0*/  LDSM.16.MT88.4 R156, [R228+0x11800] ;  /* 0x01180000e49c783b */ /* 0x000f2a0000004200 */
[C---:B--2---:R-:W-:Y:S06]  /*bfe0*/  HMMA.16816.F32 R128, R20.reuse, R152, R128 ;  /* 0x000000981480723c */ /* 0x044fec0000001880 */
[C---:B------:R-:W-:Y:S01]  /*bff0*/  HMMA.16816.F32 R12, R20.reuse, R154, R12 ;  /* 0x0000009a140c723c */ /* 0x040fe2000000180c */
[----:B------:R-:W2:Y:S05]  /*c000*/  LDSM.16.MT88.4 R152, [R226+0x11800] ;  /* 0x01180000e298783b */ /* 0x000eaa0000004200 */
[C---:B------:R-:W-:Y:S06]  /*c010*/  HMMA.16816.F32 R132, R20.reuse, R160, R132 ;  /* 0x000000a01484723c */ /* 0x040fec0000001884 */
[C---:B------:R-:W-:Y:S06]  /*c020*/  HMMA.16816.F32 R16, R20.reuse, R162, R16 ;  /* 0x000000a21410723c */ /* 0x040fec0000001810 */
[C---:B-----5:R-:W-:Y:S06]  /*c030*/  HMMA.16816.F32 R136, R20.reuse, R24, R136 ;  /* 0x000000181488723c */ /* 0x060fec0000001888 */
[C---:B------:R-:W-:Y:S05]  /*c040*/  HMMA.16816.F32 R140, R20.reuse, R26, R140 ;  /* 0x0000001a148c723c */ /* 0x040fea000000188c */
[----:B------:R-:W-:Y:S01]  /*c050*/  F2FP.F16.F32.PACK_AB R24, R177, R176 ;  /* 0x000000b0b118723e */ /* 0x000fe200000000ff */
[C---:B------:R-:W-:Y:S05]  /*c060*/  HMMA.16816.F32 R144, R20.reuse, R28, R144 ;  /* 0x0000001c1490723c */ /* 0x040fea0000001890 */
[----:B-1----:R-:W-:Y:S01]  /*c070*/  F2FP.F16.F32.PACK_AB R25, R179, R178 ;  /* 0x000000b2b319723e */ /* 0x002fe200000000ff */
[----:B------:R-:W-:Y:S01]  /*c080*/  HMMA.16816.F32 R148, R20, R30, R148 ;  /* 0x0000001e1494723c */ /* 0x000fe20000001894 */
[----:B------:R-:W-:Y:S04]  /*c090*/  LDSM.16.MT88.4 R20, [R225+0x13800] ;  /* 0x01380000e114783b */ /* 0x000fe80000004200 */
[----:B---3--:R-:W-:Y:S01]  /*c0a0*/  F2FP.F16.F32.PACK_AB R26, R181, R180 ;  /* 0x000000b4b51a723e */ /* 0x008fe200000000ff */
[----:B------:R-:W-:Y:S01]  /*c0b0*/  FADD.FTZ R176, R176, R193 ;  /* 0x000000c1b0b07221 */ /* 0x000fe20000010000 */
[----:B----4-:R-:W-:Y:S01]  /*c0c0*/  F2FP.F16.F32.PACK_AB R27, R183, R182 ;  /* 0x000000b6b71b723e */ /* 0x010fe200000000ff */
[----:B------:R-:W-:Y:S01]  /*c0d0*/  FADD.FTZ R178, R178, R195 ;  /* 0x000000c3b2b27221 */ /* 0x000fe20000010000 */
[----:B------:R-:W-:Y:S02]  /*c0e0*/  LDSM.16.MT88.4 R28, [R224+0x13800] ;  /* 0x01380000e01c783b */ /* 0x000fe40000004200 */
[----:B------:R-:W-:Y:S01]  /*c0f0*/  FADD.FTZ R177, R177, R176 ;  /* 0x000000b0b1b17221 */ /* 0x000fe20000010000 */
[----:B------:R-:W-:Y:S02]  /*c100*/  FADD.FTZ R179, R179, R178 ;  /* 0x000000b2b3b37221 */ /* 0x000fe40000010000 */
[C---:B------:R-:W-:Y:S03]  /*c110*/  HMMA.16816.F32 R160, R24.reuse, R156, R8 ;  /* 0x0000009c18a0723c */ /* 0x040fe60000001808 */
[----:B------:R-:W1:Y:S02]  /*c120*/  LDSM.16.MT88.4 R8, [R226+0x13800] ;  /* 0x01380000e208783b */ /* 0x000e640000004200 */
[----:B------:R-:W-:Y:S01]  /*c130*/  FADD.FTZ R180, R180, R177 ;  /* 0x000000b1b4b47221 */ /* 0x000fe20000010000 */
[C---:B------:R-:W-:Y:S05]  /*c140*/  HMMA.16816.F32 R36, R24.reuse, R158, R36 ;  /* 0x0000009e1824723c */ /* 0x040fea0000001824 */
[----:B------:R-:W-:Y:S01]  /*c150*/  LDSM.16.MT88.4 R156, [R225+0x15800] ;  /* 0x01580000e19c783b */ /* 0x000fe20000004200 */
[C---:B--2---:R-:W-:Y:S05]  /*c160*/  HMMA.16816.F32 R40, R24.reuse, R152, R40 ;  /* 0x000000981828723c */ /* 0x044fea0000001828 */
[----:B------:R-:W-:Y:S01]  /*c170*/  FADD.FTZ R182, R182, R179 ;  /* 0x000000b3b6b67221 */ /* 0x000fe20000010000 */
[C---:B------:R-:W-:Y:S01]  /*c180*/  HMMA.16816.F32 R44, R24.reuse, R154, R44 ;  /* 0x0000009a182c723c */ /* 0x040fe2000000182c */
[----:B------:R-:W-:Y:S04]  /*c190*/  LDSM.16.MT88.4 R152, [R226+0x15800] ;  /* 0x01580000e298783b */ /* 0x000fe80000004200 */
[----:B------:R-:W-:Y:S01]  /*c1a0*/  FADD.FTZ R249, R181, R180 ;  /* 0x000000b4b5f97221 */ /* 0x000fe20000010000 */
[C---:B------:R-:W-:Y:S05]  /*c1b0*/  HMMA.16816.F32 R48, R24.reuse, R32, R48 ;  /* 0x000000201830723c */ /* 0x040fea0000001830 */
[----:B------:R-:W-:Y:S01]  /*c1c0*/  FADD.FTZ R247, R183, R182 ;  /* 0x000000b6b7f77221 */ /* 0x000fe20000010000 */
[C---:B------:R-:W-:Y:S01]  /*c1d0*/  HMMA.16816.F32 R52, R24.reuse, R34, R52 ;  /* 0x000000221834723c */ /* 0x040fe20000001834 */
[----:B------:R-:W2:Y:S05]  /*c1e0*/  LDSM.16.MT88.4 R32, [R228+0x15800] ;  /* 0x01580000e420783b */ /* 0x000eaa0000004200 */
[C---:B------:R-:W-:Y:S06]  /*c1f0*/  HMMA.16816.F32 R56, R24.reuse, R168, R56 ;  /* 0x000000a81838723c */ /* 0x040fec0000001838 */
[C---:B------:R-:W-:Y:S01]  /*c200*/  HMMA.16816.F32 R60, R24.reuse, R170, R60 ;  /* 0x000000aa183c723c */ /* 0x040fe2000000183c */
[----:B------:R-:W-:Y:S05]  /*c210*/  LDSM.16.MT88.4 R168, [R224+0x17800] ;  /* 0x01780000e0a8783b */ /* 0x000fea0000004200 */
[C---:B------:R-:W-:Y:S06]  /*c220*/  HMMA.16816.F32 R64, R24.reuse, R172, R64 ;  /* 0x000000ac1840723c */ /* 0x040fec0000001840 */
[C---:B------:R-:W-:Y:S06]  /*c230*/  HMMA.16816.F32 R68, R24.reuse, R174, R68 ;  /* 0x000000ae1844723c */ /* 0x040fec0000001844 */
[C---:B-1----:R-:W-:Y:S06]  /*c240*/  HMMA.16816.F32 R72, R24.reuse, R8, R72 ;  /* 0x000000081848723c */ /* 0x042fec0000001848 */
[C---:B------:R-:W-:Y:S01]  /*c250*/  HMMA.16816.F32 R76, R24.reuse, R10, R76 ;  /* 0x0000000a184c723c */ /* 0x040fe2000000184c */
[----:B------:R-:W1:Y:S05]  /*c260*/  LDSM.16.MT88.4 R8, [R224+0x15800] ;  /* 0x01580000e008783b */ /* 0x000e6a0000004200 */
[C---:B------:R-:W-:Y:S06]  /*c270*/  HMMA.16816.F32 R80, R24.reuse, R20, R80 ;  /* 0x000000141850723c */ /* 0x040fec0000001850 */
[C---:B------:R-:W-:Y:S01]  /*c280*/  HMMA.16816.F32 R84, R24.reuse, R22, R84 ;  /* 0x000000161854723c */ /* 0x040fe20000001854 */
[----:B------:R-:W3:Y:S05]  /*c290*/  LDSM.16.MT88.4 R20, [R228+0x17800] ;  /* 0x01780000e414783b */ /* 0x000eea0000004200 */
        /* <DEDUP_REMOVED lines=8> */
[C---:B------:R-:W-:Y:S06]  /*c320*/  HMMA.16816.F32 R112, R24.reuse, R156, R112 ;  /* 0x0000009c1870723c */ /* 0x040fec0000001870 */
[C---:B------:R-:W-:Y:S06]  /*c330*/  HMMA.16816.F32 R116, R24.reuse, R158, R116 ;  /* 0x0000009e1874723c */ /* 0x040fec0000001874 */
[C---:B-1----:R-:W-:Y:S06]  /*c340*/  HMMA.16816.F32 R120, R24.reuse, R8, R120 ;  /* 0x000000081878723c */ /* 0x042fec0000001878 */
[C---:B------:R-:W-:Y:S06]  /*c350*/  HMMA.16816.F32 R124, R24.reuse, R10, R124 ;  /* 0x0000000a187c723c */ /* 0x040fec000000187c */
[C---:B---3--:R-:W-:Y:S06]  /*c360*/  HMMA.16816.F32 R128, R24.reuse, R20, R128 ;  /* 0x000000141880723c */ /* 0x048fec0000001880 */
[C---:B------:R-:W-:Y:S06]  /*c370*/  HMMA.16816.F32 R156, R24.reuse, R22, R12 ;  /* 0x00000016189c723c */ /* 0x040fec000000180c */
[C---:B----4-:R-:W-:Y:S06]  /*c380*/  HMMA.16816.F32 R132, R24.reuse, R28, R132 ;  /* 0x0000001c1884723c */ /* 0x050fec0000001884 */
[C---:B------:R-:W-:Y:S06]  /*c390*/  HMMA.16816.F32 R152, R24.reuse, R30, R16 ;  /* 0x0000001e1898723c */ /* 0x040fec0000001810 */
[C---:B--2---:R-:W-:Y:S06]  /*c3a0*/  HMMA.16816.F32 R136, R24.reuse, R32, R136 ;  /* 0x000000201888723c */ /* 0x044fec0000001888 */
[C---:B------:R-:W-:Y:S06]  /*c3b0*/  HMMA.16816.F32 R140, R24.reuse, R34, R140 ;  /* 0x00000022188c723c */ /* 0x040fec000000188c */
[C---:B------:R-:W-:Y:S06]  /*c3c0*/  HMMA.16816.F32 R144, R24.reuse, R168, R144 ;  /* 0x000000a81890723c */ /* 0x040fec0000001890 */
[----:B------:R-:W-:Y:S01]  /*c3d0*/  HMMA.16816.F32 R148, R24, R170, R148 ;  /* 0x000000aa1894723c */ /* 0x000fe20000001894 */
[----:B------:R-:W-:Y:S11]  /*c3e0*/  @!UPT UIADD3 URZ, URZ, URZ, URZ ;  /* 0x0000003f3f3ff290 */ /* 0x000ff6000fffe03f */
[----:B------:R-:W-:Y:S01]  /*c3f0*/  @!UPT UIADD3 URZ, URZ, URZ, URZ ;  /* 0x0000003f3f3ff290 */ /* 0x000fe2000fffe03f */
[----:B------:R-:W-:Y:S11]  /*c400*/  @P1 BRA `(.L_x_758) ;  /* 0xffffffbc00041947 */ /* 0x000ff6000383ffff */
.L_x_754:
[----:B------:R-:W1:Y:S01]  /*c410*/  SHFL.BFLY PT, R2, R249, 0x2, 0x1f ;  /* 0x0c401f00f9027f89 */ /* 0x000e6200000e0000 */
[----:B------:R-:W-:Y:S01]  /*c420*/  MOV R4, 0x3f800000 ;  /* 0x3f80000000047802 */ /* 0x000fe20000000f00 */
[----:B------:R-:W2:Y:S01]  /*c430*/  S2UR UR4, SR_CgaCtaId ;  /* 0x00000000000479c3 */ /* 0x000ea20000008800 */
[----:B------:R-:W-:Y:S01]  /*c440*/  MOV R5, 0x3f800000 ;  /* 0x3f80000000057802 */ /* 0x000fe20000000f00 */
[----:B------:R-:W3:Y:S01]  /*c450*/  SHFL.BFLY PT, R0, R247, 0x2, 0x1f ;  /* 0x0c401f00f7007f89 */ /* 0x000ee200000e0000 */
[----:B------:R-:W-:Y:S01]  /*c460*/  UMOV UR6, 0x400 ;  /* 0x0000040000067882 */ /* 0x000fe20000000000 */
[----:B------:R-:W-:Y:S01]  /*c470*/  UISETP.NE.AND UP0, UPT, UR14, -0x1, UPT ;  /* 0xffffffff0e00788c */ /* 0x000fe2000bf05270 */
[----:B-1----:R-:W-:Y:S01]  /*c480*/  FADD.FTZ R9, R2, R249 ;  /* 0x000000f902097221 */ /* 0x002fe20000010000 */
[----:B--2---:R-:W-:Y:S01]  /*c490*/  ULEA UR4, UR4, UR6, 0x18 ;  /* 0x0000000604047291 */ /* 0x004fe2000f8ec03f */
[----:B---3--:R-:W-:-:S03]  /*c4a0*/  FADD.FTZ R7, R0, R247 ;  /* 0x000000f700077221 */ /* 0x008fc60000010000 */
[----:B------:R-:W1:Y:S05]  /*c4b0*/  SHFL.BFLY PT, R2, R9, 0x1, 0x1f ;  /* 0x0c201f0009027f89 */ /* 0x000e6a00000e0000 */
[----:B------:R-:W-:Y:S02]  /*c4c0*/  @UP0 ULDC.64 UR6, c[0x0][0x298] ;  /* 0x0000a60000060ab9 */ /* 0x000fe40000000a00 */
[----:B------:R-:W-:Y:S01]  /*c4d0*/  @UP0 UIMAD.WIDE.U32 UR10, UR14, UR6, URZ ;  /* 0x000000060e0a02a5 */ /* 0x000fe2000f8e003f */
[----:B------:R-:W2:Y:S03]  /*c4e0*/  SHFL.BFLY PT, R0, R7, 0x1, 0x1f ;  /* 0x0c201f0007007f89 */ /* 0x000ea600000e0000 */
[----:B------:R-:W-:Y:S01]  /*c4f0*/  @UP0 UIMAD UR8, UR14, UR7, UR11 ;  /* 0x000000070e0802a4 */ /* 0x000fe2000f8e020b */
[----:B-1----:R-:W-:Y:S01]  /*c500*/  FADD.FTZ R2, R9, R2 ;  /* 0x0000000209027221 */ /* 0x002fe20000010000 */
[----:B--2---:R-:W-:-:S04]  /*c510*/  FADD.FTZ R0, R7, R0 ;  /* 0x0000000007007221 */ /* 0x004fc80000010000 */
[----:B------:R-:W-:Y:S02]  /*c520*/  FSETP.NE.FTZ.AND P4, PT, R2, RZ, PT ;  /* 0x000000ff0200720b */ /* 0x000fe40003f95000 */
[----:B------:R-:W-:-:S11]  /*c530*/  FSETP.NE.FTZ.AND P3, PT, R0, RZ, PT ;  /* 0x000000ff0000720b */ /* 0x000fd60003f75000 */
[----:B------:R-:W1:Y:S08]  /*c540*/  @P4 MUFU.RCP R4, R2 ;  /* 0x0000000200044308 */ /* 0x000e700000001000 */
[----:B------:R-:W2:Y:S08]  /*c550*/  @P3 MUFU.RCP R5, R0 ;  /* 0x0000000000053308 */ /* 0x000eb00000001000 */
[----:B------:R-:W-:Y:S01]  /*c560*/  @P4 MUFU.LG2 R2, R2 ;  /* 0x0000000200024308 */ /* 0x000fe20000000c00 */
[C---:B-1----:R-:W-:Y:S01]  /*c570*/  FMUL.FTZ R160, R4.reuse, R160 ;  /* 0x000000a004a07220 */ /* 0x042fe20000410000 */
[C---:B------:R-:W-:Y:S01]  /*c580*/  FMUL.FTZ R161, R4.reuse, R161 ;  /* 0x000000a104a17220 */ /* 0x040fe20000410000 */
        /* <DEDUP_REMOVED lines=61> */
[----:B------:R-:W-:Y:S01]  /*c960*/  FMUL.FTZ R149, R4, R149 ;  /* 0x0000009504957220 */ /* 0x000fe20000410000 */
[C---:B--2---:R-:W-:Y:S01]  /*c970*/  FMUL.FTZ R163, R5.reuse, R163 ;  /* 0x000000a305a37220 */ /* 0x044fe20000410000 */
[----:B------:R-:W1:Y:S01]  /*c980*/  S2R R4, SR_TID.X ;  /* 0x0000000000047919 */ /* 0x000e620000002100 */
        /* <DEDUP_REMOVED lines=31> */
[----:B-1----:R-:W-:Y:S01]  /*cb80*/  SHF.R.S32.HI R7, RZ, 0x1f, R4 ;  /* 0x0000001fff077819 */ /* 0x002fe20000011404 */
[C---:B------:R-:W-:Y:S01]  /*cb90*/  FMUL.FTZ R99, R5.reuse, R99 ;  /* 0x0000006305637220 */ /* 0x040fe20000410000 */
[C---:B------:R-:W-:Y:S01]  /*cba0*/  FMUL.FTZ R98, R5.reuse, R98 ;  /* 0x0000006205627220 */ /* 0x040fe20000410000 */
[----:B------:R-:W-:Y:S01]  /*cbb0*/  FMUL.FTZ R103, R5, R103 ;  /* 0x0000006705677220 */ /* 0x000fe20000410000 */
[----:B------:R-:W-:Y:S01]  /*cbc0*/  LEA.HI R6, R7, R4, RZ, 0x2 ;  /* 0x0000000407067211 */ /* 0x000fe200078f10ff */
[C---:B------:R-:W-:Y:S01]  /*cbd0*/  FMUL.FTZ R102, R5.reuse, R102 ;  /* 0x0000006605667220 */ /* 0x040fe20000410000 */
[C---:B------:R-:W-:Y:S01]  /*cbe0*/  FMUL.FTZ R107, R5.reuse, R107 ;  /* 0x0000006b056b7220 */ /* 0x040fe20000410000 */
[C---:B------:R-:W-:Y:S01]  /*cbf0*/  FMUL.FTZ R106, R5.reuse, R106 ;  /* 0x0000006a056a7220 */ /* 0x040fe20000410000 */
[--C-:B------:R-:W-:Y:S01]  /*cc00*/  SHF.R.S32.HI R9, RZ, 0x2, R6.reuse ;  /* 0x00000002ff097819 */ /* 0x100fe20000011406 */
[C---:B------:R-:W-:Y:S01]  /*cc10*/  FMUL.FTZ R111, R5.reuse, R111 ;  /* 0x0000006f056f7220 */ /* 0x040fe20000410000 */
[----:B------:R-:W-:Y:S01]  /*cc20*/  SHF.R.S32.HI R8, RZ, 0x1f, R6 ;  /* 0x0000001fff087819 */ /* 0x000fe20000011406 */
[C---:B------:R-:W-:Y:S01]  /*cc30*/  FMUL.FTZ R110, R5.reuse, R110 ;  /* 0x0000006e056e7220 */ /* 0x040fe20000410000 */
[C---:B------:R-:W-:Y:S01]  /*cc40*/  FMUL.FTZ R115, R5.reuse, R115 ;  /* 0x0000007305737220 */ /* 0x040fe20000410000 */
[C---:B------:R-:W-:Y:S01]  /*cc50*/  FMUL.FTZ R114, R5.reuse, R114 ;  /* 0x0000007205727220 */ /* 0x040fe20000410000 */
[----:B------:R-:W-:Y:S01]  /*cc60*/  LEA.HI R8, R8, R9, RZ, 0x3 ;  /* 0x0000000908087211 */ /* 0x000fe200078f18ff */
[C---:B------:R-:W-:Y:S01]  /*cc70*/  FMUL.FTZ R119, R5.reuse, R119 ;  /* 0x0000007705777220 */ /* 0x040fe20000410000 */
[C---:B------:R-:W-:Y:S01]  /*cc80*/  FMUL.FTZ R118, R5.reuse, R118 ;  /* 0x0000007605767220 */ /* 0x040fe20000410000 */
[C---:B------:R-:W-:Y:S01]  /*cc90*/  FMUL.FTZ R123, R5.reuse, R123 ;  /* 0x0000007b057b7220 */ /* 0x040fe20000410000 */
[----:B------:R-:W-:Y:S01]  /*cca0*/  LOP3.LUT R8, R8, 0xfffffff8, RZ, 0xc0, !PT ;  /* 0xfffffff808087812 */ /* 0x000fe200078ec0ff */
[C---:B------:R-:W-:Y:S01]  /*ccb0*/  FMUL.FTZ R122, R5.reuse, R122 ;  /* 0x0000007a057a7220 */ /* 0x040fe20000410000 */
[C---:B------:R-:W-:Y:S01]  /*ccc0*/  FMUL.FTZ R127, R5.reuse, R127 ;  /* 0x0000007f057f7220 */ /* 0x040fe20000410000 */
[----:B------:R-:W-:Y:S01]  /*ccd0*/  FMUL.FTZ R126, R5, R126 ;  /* 0x0000007e057e7220 */ /* 0x000fe20000410000 */
[----:B------:R-:W-:Y:S01]  /*cce0*/  IADD3 R8, R9, -R8, RZ ;  /* 0x8000000809087210 */ /* 0x000fe20007ffe0ff */
        /* <DEDUP_REMOVED lines=16> */
[----:B------:R-:W-:Y:S01]  /*cdf0*/  LEA.HI R5, R7, R4, RZ, 0x5 ;  /* 0x0000000407057211 */ /* 0x000fe200078f28ff */
[----:B------:R-:W1:Y:S01]  /*ce00*/  @P3 MUFU.LG2 R0, R0 ;  /* 0x0000000000003308 */ /* 0x000e620000000c00 */
[----:B------:R-:W-:-:S02]  /*ce10*/  LOP3.LUT R9, R6, 0x3ffffffc, RZ, 0xc0, !PT ;  /* 0x3ffffffc06097812 */ /* 0x000fc400078ec0ff */
[----:B------:R-:W-:Y:S02]  /*ce20*/  SHF.L.U32 R10, R8, 0x6, RZ ;  /* 0x00000006080a7819 */ /* 0x000fe400000006ff */
[----:B------:R-:W-:Y:S02]  /*ce30*/  SHF.R.S32.HI R6, RZ, 0x5, R5 ;  /* 0x00000005ff067819 */ /* 0x000fe40000011405 */
[----:B------:R-:W-:Y:S02]  /*ce40*/  IADD3 R9, -R9, R4, RZ ;  /* 0x0000000409097210 */ /* 0x000fe40007ffe1ff */
[----:B------:R-:W-:Y:S02]  /*ce50*/  LOP3.LUT R10, R10, 0x1c0, RZ, 0xc0, !PT ;  /* 0x000001c00a0a7812 */ /* 0x000fe400078ec0ff */
[----:B------:R-:W-:Y:S02]  /*ce60*/  LOP3.LUT R11, R8, 0x1, RZ, 0xc0, !PT ;  /* 0x00000001080b7812 */ /* 0x000fe400078ec0ff */
[----:B------:R-:W-:-:S02]  /*ce70*/  LEA R9, R6, R9, 0x9 ;  /* 0x0000000906097211 */ /* 0x000fc400078e48ff */
[----:B------:R-:W-:Y:S02]  /*ce80*/  LEA.HI R10, R10, R10, RZ, 0x1d ;  /* 0x0000000a0a0a7211 */ /* 0x000fe400078fe8ff */
[----:B------:R-:W-:Y:S01]  /*ce90*/  ISETP.NE.U32.AND P0, PT, R11, 0x1, PT ;  /* 0x000000010b00780c */ /* 0x000fe20003f05070 */
[----:B-1----:R-:W-:Y:S01]  /*cea0*/  @P3 FMUL.FTZ R0, R0, 0.69314718246459960938 ;  /* 0x3f31721800003820 */ /* 0x002fe20000410000 */
[----:B------:R-:W-:Y:S02]  /*ceb0*/  LEA R9, R9, R10, 0x1 ;  /* 0x0000000a09097211 */ /* 0x000fe400078e08ff */
[----:B------:R-:W-:Y:S02]  /*cec0*/  R2P PR, R8, 0x6 ;  /* 0x0000000608007804 */ /* 0x000fe40000000000 */
[----:B------:R-:W-:Y:S01]  /*ced0*/  LEA R9, R9, UR4, 0x1 ;  /* 0x0000000409097c11 */ /* 0x000fe2000f8e08ff */
[----:B------:R-:W-:Y:S01]  /*cee0*/  ULDC.U8 UR4, c[0x0][0x3d8] ;  /* 0x0000f60000047ab9 */ /* 0x000fe20000000000 */
[----:B------:R-:W-:-:S02]  /*cef0*/  MOV R8, 0x20 ;  /* 0x0000002000087802 */ /* 0x000fc40000000f00 */
[----:B------:R-:W-:Y:S02]  /*cf00*/  MOV R10, 0x40 ;  /* 0x00000040000a7802 */ /* 0x000fe40000000f00 */
[C---:B------:R-:W-:Y:S02]  /*cf10*/  IADD3 R11, R9.reuse, -0x10, RZ ;  /* 0xfffffff0090b7810 */ /* 0x040fe40007ffe0ff */
[----:B------:R-:W-:Y:S02]  /*cf20*/  SEL R8, R8, 0xffffffe0, !P1 ;  /* 0xffffffe008087807 */ /* 0x000fe40004800000 */
[----:B------:R-:W-:Y:S02]  /*cf30*/  @P0 IADD3 R11, R9, 0x10, RZ ;  /* 0x00000010090b0810 */ /* 0x000fe40007ffe0ff */
[----:B------:R-:W-:Y:S02]  /*cf40*/  F2FP.F16.F32.PACK_AB R160, R161, R160 ;  /* 0x000000a0a1a0723e */ /* 0x000fe400000000ff */
[----:B------:R-:W-:-:S02]  /*cf50*/  F2FP.F16.F32.PACK_AB R162, R163, R162 ;  /* 0x000000a2a3a2723e */ /* 0x000fc400000000ff */
[----:B------:R-:W-:Y:S01]  /*cf60*/  SEL R10, R10, 0xffffffc0, !P2 ;  /* 0xffffffc00a0a7807 */ /* 0x000fe20005000000 */
[----:B------:R-:W-:Y:S01]  /*cf70*/  STS [R9], R160 ;  /* 0x000000a009007388 */ /* 0x000fe20000000800 */
[----:B------:R-:W-:Y:S02]  /*cf80*/  F2FP.F16.F32.PACK_AB R36, R37, R36 ;  /* 0x000000242524723e */ /* 0x000fe400000000ff */
[----:B------:R-:W-:Y:S01]  /*cf90*/  F2FP.F16.F32.PACK_AB R38, R39, R38 ;  /* 0x000000262726723e */ /* 0x000fe200000000ff */
[----:B------:R-:W-:Y:S01]  /*cfa0*/  STS [R9+0x400], R162 ;  /* 0x000400a209007388 */ /* 0x000fe20000000800 */
[----:B------:R-:W-:Y:S02]  /*cfb0*/  F2FP.F16.F32.PACK_AB R40, R41, R40 ;  /* 0x000000282928723e */ /* 0x000fe400000000ff */
[----:B------:R-:W-:Y:S01]  /*cfc0*/  F2FP.F16.F32.PACK_AB R42, R43, R42 ;  /* 0x0000002a2b2a723e */ /* 0x000fe200000000ff */
[----:B------:R-:W-:Y:S01]  /*cfd0*/  STS [R11], R36 ;  /* 0x000000240b007388 */ /* 0x000fe20000000800 */
[----:B------:R-:W-:-:S02]  /*cfe0*/  IADD3 R13, R9, R8, RZ ;  /* 0x00000008090d7210 */ /* 0x000fc40007ffe0ff */
[----:B------:R-:W-:Y:S01]  /*cff0*/  F2FP.F16.F32.PACK_AB R44, R45, R44 ;  /* 0x0000002c2d2c723e */ /* 0x000fe200000000ff */
[----:B------:R-:W-:Y:S01]  /*d000*/  STS [R11+0x400], R38 ;  /* 0x000400260b007388 */ /* 0x000fe20000000800 */
[----:B------:R-:W-:Y:S02]  /*d010*/  F2FP.F16.F32.PACK_AB R46, R47, R46 ;  /* 0x0000002e2f2e723e */ /* 0x000fe400000000ff */
[----:B------:R-:W-:Y:S01]  /*d020*/  IADD3 R15, R8, R11, RZ ;  /* 0x0000000b080f7210 */ /* 0x000fe20007ffe0ff */
[----:B------:R-:W-:Y:S01]  /*d030*/  STS [R13], R40 ;  /* 0x000000280d007388 */ /* 0x000fe20000000800 */
[----:B------:R-:W-:Y:S02]  /*d040*/  F2FP.F16.F32.PACK_AB R48, R49, R48 ;  /* 0x000000303130723e */ /* 0x000fe400000000ff */
[----:B------:R-:W-:Y:S01]  /*d050*/  F2FP.F16.F32.PACK_AB R50, R51, R50 ;  /* 0x000000323332723e */ /* 0x000fe200000000ff */
[----:B------:R-:W-:Y:S01]  /*d060*/  STS [R13+0x400], R42 ;  /* 0x0004002a0d007388 */ /* 0x000fe20000000800 */
[----:B------:R-:W-:-:S02]  /*d070*/  IADD3 R17, R9, R10, RZ ;  /* 0x0000000a09117210 */ /* 0x000fc40007ffe0ff */
[----:B------:R-:W-:Y:S01]  /*d080*/  F2FP.F16.F32.PACK_AB R52, R53, R52 ;  /* 0x000000343534723e */ /* 0x000fe200000000ff */
[----:B------:R-:W-:Y:S01]  /*d090*/  STS [R15], R44 ;  /* 0x0000002c0f007388 */ /* 0x000fe20000000800 */
[----:B------:R-:W-:Y:S02]  /*d0a0*/  F2FP.F16.F32.PACK_AB R54, R55, R54 ;  /* 0x000000363736723e */ /* 0x000fe400000000ff */
[----:B------:R-:W-:Y:S01]  /*d0b0*/  IADD3 R19, R10, R11, RZ ;  /* 0x0000000b0a137210 */ /* 0x000fe20007ffe0ff */
        /* <DEDUP_REMOVED lines=10> */
[----:B------:R-:W-:Y:S01]  /*d160*/  F2FP.F16.F32.PACK_AB R64, R65, R64 ;  /* 0x000000404140723e */ /* 0x000fe200000000ff */
[----:B------:R-:W1:Y:S01]  /*d170*/  @P3 LDC R10, c[0x0][0x2e8] ;  /* 0x0000ba00ff0a3b82 */ /* 0x000e620000000800 */
[----:B------:R-:W-:Y:S01]  /*d180*/  F2FP.F16.F32.PACK_AB R66, R67, R66 ;  /* 0x000000424342723e */ /* 0x000fe200000000ff */
[----:B------:R-:W-:Y:S01]  /*d190*/  STS [R19+0x400], R54 ;  /* 0x0004003613007388 */ /* 0x000fe20000000800 */
[----:B------:R-:W-:-:S02]  /*d1a0*/  F2FP.F16.F32.PACK_AB R68, R69, R68 ;  /* 0x000000444544723e */ /* 0x000fc400000000ff */
[----:B------:R-:W-:Y:S01]  /*d1b0*/  F2FP.F16.F32.PACK_AB R70, R71, R70 ;  /* 0x000000464746723e */ /* 0x000fe200000000ff */
[----:B------:R-:W-:Y:S01]  /*d1c0*/  STS [R21], R56 ;  /* 0x0000003815007388 */ /* 0x000fe20000000800 */
[----:B------:R-:W-:Y:S02]  /*d1d0*/  F2FP.F16.F32.PACK_AB R72, R73, R72 ;  /* 0x000000484948723e */ /* 0x000fe400000000ff */
[----:B------:R-:W-:Y:S01]  /*d1e0*/  F2FP.F16.F32.PACK_AB R74, R75, R74 ;  /* 0x0000004a4b4a723e */ /* 0x000fe200000000ff */
[----:B------:R-:W-:Y:S01]  /*d1f0*/  STS [R21+0x400], R58 ;  /* 0x0004003a15007388 */ /* 0x000fe20000000800 */
[----:B------:R-:W-:Y:S02]  /*d200*/  F2FP.F16.F32.PACK_AB R76, R77, R76 ;  /* 0x0000004c4d4c723e */ /* 0x000fe400000000ff */
[----:B------:R-:W-:Y:S01]  /*d210*/  F2FP.F16.F32.PACK_AB R78, R79, R78 ;  /* 0x0000004e4f4e723e */ /* 0x000fe200000000ff */
[----:B------:R-:W-:Y:S01]  /*d220*/  STS [R23], R60 ;  /* 0x0000003c17007388 */ /* 0x000fe20000000800 */
[----:B------:R-:W-:-:S02]  /*d230*/  F2FP.F16.F32.PACK_AB R80, R81, R80 ;  /* 0x000000505150723e */ /* 0x000fc400000000ff */
[----:B------:R-:W-:Y:S01]  /*d240*/  F2FP.F16.F32.PACK_AB R82, R83, R82 ;  /* 0x000000525352723e */ /* 0x000fe200000000ff */
[----:B------:R-:W-:Y:S01]  /*d250*/  STS [R23+0x400], R62 ;  /* 0x0004003e17007388 */ /* 0x000fe20000000800 */
[----:B------:R-:W-:Y:S02]  /*d260*/  F2FP.F16.F32.PACK_AB R84, R85, R84 ;  /* 0x000000545554723e */ /* 0x000fe400000000ff */
[----:B------:R-:W-:Y:S01]  /*d270*/  F2FP.F16.F32.PACK_AB R86, R87, R86 ;  /* 0x000000565756723e */ /* 0x000fe200000000ff */
[----:B------:R-:W-:Y:S01]  /*d280*/  STS [R9+0x2000], R64 ;  /* 0x0020004009007388 */ /* 0x000fe20000000800 */
[----:B------:R-:W-:Y:S02]  /*d290*/  F2FP.F16.F32.PACK_AB R88, R89, R88 ;  /* 0x000000585958723e */ /* 0x000fe400000000ff */
[----:B------:R-:W-:Y:S01]  /*d2a0*/  F2FP.F16.F32.PACK_AB R90, R91, R90 ;  /* 0x0000005a5b5a723e */ /* 0x000fe200000000ff */
[----:B------:R-:W-:Y:S01]  /*d2b0*/  STS [R9+0x2400], R66 ;  /* 0x0024004209007388 */ /* 0x000fe20000000800 */
        /* <DEDUP_REMOVED lines=51> */
[----:B------:R-:W-:Y:S02]  /*d5f0*/  PLOP3.LUT P0, PT, PT, PT, UP0, 0x80, 0x0 ;  /* 0x000000000000781c */ /* 0x000fe40003f0f008 */
[----:B------:R-:W-:Y:S01]  /*d600*/  ISETP.NE.AND P1, PT, RZ, UR4, PT ;  /* 0x00000004ff007c0c */ /* 0x000fe2000bf25270 */
[----:B------:R-:W-:Y:S01]  /*d610*/  STS [R11+0x4400], R102 ;  /* 0x004400660b007388 */ /* 0x000fe20000000800 */
[----:B------:R-:W-:-:S03]  /*d620*/  MOV R8, 0x7f800000 ;  /* 0x7f80000000087802 */ /* 0x000fc60000000f00 */
[----:B------:R-:W-:Y:S04]  /*d630*/  STS [R13+0x4000], R104 ;  /* 0x004000680d007388 */ /* 0x000fe80000000800 */
        /* <DEDUP_REMOVED lines=12> */
[----:B------:R2:W-:Y:S04]  /*d700*/  STS [R9+0x6400], R130 ;  /* 0x0064008209007388 */ /* 0x0005e80000000800 */
[----:B------:R-:W-:Y:S04]  /*d710*/  STS [R11+0x6000], R156 ;  /* 0x0060009c0b007388 */ /* 0x000fe80000000800 */
[----:B------:R3:W-:Y:S04]  /*d720*/  STS [R11+0x6400], R158 ;  /* 0x0064009e0b007388 */ /* 0x0007e80000000800 */
[----:B------:R-:W-:Y:S04]  /*d730*/  STS [R13+0x6000], R132 ;  /* 0x006000840d007388 */ /* 0x000fe80000000800 */
[----:B------:R4:W-:Y:S04]  /*d740*/  STS [R13+0x6400], R134 ;  /* 0x006400860d007388 */ /* 0x0009e80000000800 */
[----:B------:R1:W-:Y:S04]  /*d750*/  STS [R15+0x6000], R152 ;  /* 0x006000980f007388 */ /* 0x0003e80000000800 */
[----:B------:R1:W-:Y:S01]  /*d760*/  STS [R15+0x6400], R154 ;  /* 0x0064009a0f007388 */ /* 0x0003e20000000800 */
[----:B--2---:R-:W-:-:S03]  /*d770*/  MOV R9, 0x7f800000 ;  /* 0x7f80000000097802 */ /* 0x004fc60000000f00 */
[----:B------:R2:W-:Y:S04]  /*d780*/  STS [R17+0x6000], R136 ;  /* 0x0060008811007388 */ /* 0x0005e80000000800 */
[----:B------:R2:W-:Y:S01]  /*d790*/  STS [R17+0x6400], R138 ;  /* 0x0064008a11007388 */ /* 0x0005e20000000800 */
[----:B---3--:R-:W3:Y:S03]  /*d7a0*/  @P4 LDC R11, c[0x0][0x2e8] ;  /* 0x0000ba00ff0b4b82 */ /* 0x008ee60000000800 */
[----:B------:R2:W-:Y:S04]  /*d7b0*/  STS [R19+0x6000], R140 ;  /* 0x0060008c13007388 */ /* 0x0005e80000000800 */
[----:B------:R2:W-:Y:S01]  /*d7c0*/  STS [R19+0x6400], R142 ;  /* 0x0064008e13007388 */ /* 0x0005e20000000800 */
[----:B----4-:R-:W-:-:S03]  /*d7d0*/  @P4 FMUL.FTZ R13, R2, 0.69314718246459960938 ;  /* 0x3f317218020d4820 */ /* 0x010fc60000410000 */
[----:B------:R2:W-:Y:S04]  /*d7e0*/  STS [R21+0x6000], R144 ;  /* 0x0060009015007388 */ /* 0x0005e80000000800 */
[----:B------:R2:W-:Y:S04]  /*d7f0*/  STS [R21+0x6400], R146 ;  /* 0x0064009215007388 */ /* 0x0005e80000000800 */
[----:B------:R2:W-:Y:S04]  /*d800*/  STS [R23+0x6000], R148 ;  /* 0x0060009417007388 */ /* 0x0005e80000000800 */
[----:B------:R2:W-:Y:S01]  /*d810*/  STS [R23+0x6400], R150 ;  /* 0x0064009617007388 */ /* 0x0005e20000000800 */
[----:B-1----:R-:W-:Y:S05]  /*d820*/  @P0 BRA `(.L_x_759) ;  /* 0x00000000001c0947 */ /* 0x002fea0003800000 */
[----:B------:R-:W1:Y:S01]  /*d830*/  S2UR UR8, SR_CTAID.Y ;  /* 0x00000000000879c3 */ /* 0x000e620000002600 */
[----:B------:R-:W-:Y:S01]  /*d840*/  ULDC.64 UR6, c[0x0][0x290] ;  /* 0x0000a40000067ab9 */ /* 0x000fe20000000a00 */
[----:B-1----:R-:W-:Y:S02]  /*d850*/  USHF.R.S32.HI UR4, URZ, 0x1f, UR8 ;  /* 0x0000001f3f047899 */ /* 0x002fe40008011408 */
[----:B------:R-:W-:Y:S02]  /*d860*/  UIMAD.WIDE.U32 UR10, UR8, UR6, URZ ;  /* 0x00000006080a72a5 */ /* 0x000fe4000f8e003f */
[----:B------:R-:W-:-:S04]  /*d870*/  UIMAD UR4, UR4, UR6, URZ ;  /* 0x00000006040472a4 */ /* 0x000fc8000f8e023f */
[----:B------:R-:W-:-:S04]  /*d880*/  UIMAD UR4, UR8, UR7, UR4 ;  /* 0x00000007080472a4 */ /* 0x000fc8000f8e0204 */
[----:B------:R-:W-:-:S12]  /*d890*/  UIADD3 UR8, UR11, UR4, URZ ;  /* 0x000000040b087290 */ /* 0x000fd8000fffe03f */
.L_x_759:
[----:B---3--:R-:W-:Y:S01]  /*d8a0*/  @P4 FFMA.FTZ R8, R164, R11, R13 ;  /* 0x0000000ba4084223 */ /* 0x008fe2000001000d */
[----:B------:R-:W-:Y:S01]  /*d8b0*/  @P3 FFMA.FTZ R9, R3, R10, R0 ;  /* 0x0000000a03093223 */ /* 0x000fe20000010000 */
[----:B------:R-:W-:Y:S06]  /*d8c0*/  @!P1 BRA `(.L_x_760) ;  /* 0x00000000001c9947 */ /* 0x000fec0003800000 */
[----:B------:R-:W1:Y:S01]  /*d8d0*/  S2UR UR7, SR_CTAID.Y ;  /* 0x00000000000779c3 */ /* 0x000e620000002600 */
[----:B------:R-:W-:-:S07]  /*d8e0*/  ULDC UR6, c[0x0][0x2c4] ;  /* 0x0000b10000067ab9 */ /* 0x000fce0000000800 */
[----:B------:R-:W3:Y:S01]  /*d8f0*/  S2UR UR4, SR_CTAID.Z ;  /* 0x00000000000479c3 */ /* 0x000ee20000002700 */
[----:B-1----:R-:W-:-:S03]  /*d900*/  @!UP0 UIMAD UR14, UR7, UR6, URZ ;  /* 0x00000006070e82a4 */ /* 0x002fc6000f8e023f */
[----:B------:R-:W-:Y:S02]  /*d910*/  ULDC UR6, c[0x0][0x2e4] ;  /* 0x0000b90000067ab9 */ /* 0x000fe40000000800 */
[----:B---3--:R-:W-:Y:S01]  /*d920*/  UIMAD UR14, UR4, UR6, UR14 ;  /* 0x00000006040e72a4 */ /* 0x008fe2000f8e020e */
[----:B------:R-:W-:Y:S05]  /*d930*/  BRA `(.L_x_761) ;  /* 0x0000000000187947 */ /* 0x000fea0003800000 */
.L_x_760:
[----:B------:R-:W-:Y:S01]  /*d940*/  S2UR UR4, SR_CTAID.Z ;  /* 0x00000000000479c3 */ /* 0x000fe20000002700 */
[----:B------:R-:W-:Y:S01]  /*d950*/  ULDC UR6, c[0x0][0x270] ;  /* 0x00009c0000067ab9 */ /* 0x000fe20000000800 */
[----:B------:R-:W-:-:S06]  /*d960*/  ULDC UR14, c[0x0][0x2c4] ;  /* 0x0000b100000e7ab9 */ /* 0x000fcc0000000800 */
[----:B------:R-:W1:Y:S02]  /*d970*/  S2UR UR7, SR_CTAID.Y ;  /* 0x00000000000779c3 */ /* 0x000e640000002600 */
[----:B-1----:R-:W-:-:S04]  /*d980*/  UIMAD UR6, UR7, UR6, UR4 ;  /* 0x00000006070672a4 */ /* 0x002fc8000f8e0204 */
[----:B------:R-:W-:Y:S02]  /*d990*/  UIMAD UR14, UR6, UR14, URZ ;  /* 0x0000000e060e72a4 */ /* 0x000fe4000f8e023f */
.L_x_761:
[----:B------:R-:W-:Y:S01]  /*d9a0*/  LOP3.LUT R5, R5, 0xffffffe0, RZ, 0xc0, !PT ;  /* 0xffffffe005057812 */ /* 0x000fe200078ec0ff */
[----:B------:R-:W1:Y:S01]  /*d9b0*/  S2R R25, SR_TID.X ;  /* 0x0000000000197919 */ /* 0x000e620000002100 */
[----:B------:R-:W-:Y:S01]  /*d9c0*/  SHF.R.S32.HI R3, RZ, 0x1f, R6 ;  /* 0x0000001fff037819 */ /* 0x000fe20000011406 */
[----:B------:R-:W-:Y:S02]  /*d9d0*/  BSSY B0, `(.L_x_762) ;  /* 0x0000019000007945 */ /* 0x000fe40003800000 */
[----:B------:R-:W-:Y:S01]  /*d9e0*/  IMAD.IADD R2, R4, 0x1, -R5 ;  /* 0x0000000104027824 */ /* 0x000fe200078e0a05 */
[----:B------:R-:W-:Y:S01]  /*d9f0*/  LEA.HI R3, R3, R6, RZ, 0x2 ;  /* 0x0000000603037211 */ /* 0x000fe200078f10ff */
[----:B------:R-:W-:Y:S03]  /*da00*/  BAR.SYNC.DEFER_BLOCKING 0x0 ;  /* 0x0000000000007b1d */ /* 0x000fe60000010000 */
[----:B------:R-:W-:-:S02]  /*da10*/  LOP3.LUT P0, RZ, R2, 0x3, RZ, 0xc0, !PT ;  /* 0x0000000302ff7812 */ /* 0x000fc4000780c0ff */
[----:B------:R-:W-:Y:S02]  /*da20*/  SHF.R.S32.HI R5, RZ, 0x1f, R2 ;  /* 0x0000001fff057819 */ /* 0x000fe40000011402 */
[----:B------:R-:W-:Y:S02]  /*da30*/  LOP3.LUT R3, R3, 0xffffffc, RZ, 0xc0, !PT ;  /* 0x0ffffffc03037812 */ /* 0x000fe400078ec0ff */
[----:B------:R-:W-:-:S03]  /*da40*/  LEA.HI R0, R5, R2, RZ, 0x2 ;  /* 0x0000000205007211 */ /* 0x000fc600078f10ff */
[----:B------:R-:W-:Y:S01]  /*da50*/  IMAD.IADD R3, R6, 0x1, -R3 ;  /* 0x0000000106037824 */ /* 0x000fe200078e0a03 */
[----:B------:R-:W-:-:S05]  /*da60*/  SHF.R.S32.HI R0, RZ, 0x2, R0 ;  /* 0x00000002ff007819 */ /* 0x000fca0000011400 */
[----:B------:R-:W-:Y:S01]  /*da70*/  IMAD R3, R3, 0x10, R0 ;  /* 0x0000001003037824 */ /* 0x000fe200078e0200 */
[----:B------:R-:W-:Y:S06]  /*da80*/  @P0 BRA `(.L_x_763) ;  /* 0x0000000000340947 */ /* 0x000fec0003800000 */
[----:B------:R-:W3:Y:S01]  /*da90*/  S2UR UR6, SR_CTAID.X ;  /* 0x00000000000679c3 */ /* 0x000ee20000002500 */
[C---:B------:R-:W-:Y:S01]  /*daa0*/  VIADD R2, R3.reuse, 0x8 ;  /* 0x0000000803027836 */ /* 0x040fe20000000000 */
[----:B------:R-:W-:-:S04]  /*dab0*/  ISETP.GE.AND P2, PT, R3, UR5, PT ;  /* 0x0000000503007c0c */ /* 0x000fc8000bf46270 */
[----:B------:R-:W-:Y:S01]  /*dac0*/  ISETP.GE.AND P1, PT, R2, UR5, PT ;  /* 0x0000000502007c0c */ /* 0x000fe2000bf26270 */
[----:B---3--:R-:W-:-:S04]  /*dad0*/  ULEA UR6, UR6, UR14, 0x6 ;  /* 0x0000000e06067291 */ /* 0x008fc8000f8e303f */
[----:B------:R-:W-:Y:S02]  /*dae0*/  USHF.R.S32.HI UR9, URZ, 0x1f, UR6 ;  /* 0x0000001f3f097899 */ /* 0x000fe40008011406 */
[----:B------:R-:W-:Y:S01]  /*daf0*/  IADD3 R0, P0, R3, UR6, RZ ;  /* 0x0000000603007c10 */ /* 0x000fe2000ff1e0ff */
[----:B------:R-:W-:-:S03]  /*db00*/  ULDC.64 UR6, c[0x0][0x2b0] ;  /* 0x0000ac0000067ab9 */ /* 0x000fc60000000a00 */
[----:B------:R-:W-:Y:S02]  /*db10*/  LEA.HI.X.SX32 R3, R3, UR9, 0x1, P0 ;  /* 0x0000000903037c11 */ /* 0x000fe400080f0eff */
[----:B------:R-:W-:-:S04]  /*db20*/  LEA R2, P0, R0, UR6, 0x2 ;  /* 0x0000000600027c11 */ /* 0x000fc8000f8010ff */
[----:B------:R-:W-:-:S05]  /*db30*/  LEA.HI.X R3, R0, UR7, R3, 0x2, P0 ;  /* 0x0000000700037c11 */ /* 0x000fca00080f1403 */
[----:B------:R3:W-:Y:S04]  /*db40*/  @!P2 STG.E desc[UR20][R2.64], R8 ;  /* 0x000000080200a986 */ /* 0x0007e8000c101914 */
[----:B------:R3:W-:Y:S02]  /*db50*/  @!P1 STG.E desc[UR20][R2.64+0x20], R9 ;  /* 0x0000200902009986 */ /* 0x0007e4000c101914 */
.L_x_763:
[----:B------:R-:W-:Y:S05]  /*db60*/  BSYNC B0 ;  /* 0x0000000000007941 */ /* 0x000fea0003800000 */
.L_x_762:
[----:B------:R-:W4:Y:S01]  /*db70*/  S2UR UR7, SR_CTAID.X ;  /* 0x00000000000779c3 */ /* 0x000f220000002500 */
[----:B------:R-:W-:Y:S01]  /*db80*/  LEA.HI R0, R7, R4, RZ, 0x3 ;  /* 0x0000000407007211 */ /* 0x000fe200078f18ff */
[----:B---3--:R3:W3:Y:S01]  /*db90*/  LDS.128 R8, [R238+0x1800] ;  /* 0x00180000ee087984 */ /* 0x0086e20000000c00 */
[----:B------:R-:W-:Y:S01]  /*dba0*/  SHF.R.S32.HI R241, RZ, 0x1f, R240 ;  /* 0x0000001ffff17819 */ /* 0x000fe200000114f0 */
[----:B------:R-:W-:Y:S01]  /*dbb0*/  BSSY B0, `(.L_x_764) ;  /* 0x0000032000007945 */ /* 0x000fe20003800000 */
[----:B-1----:R-:W-:Y:S01]  /*dbc0*/  SHF.R.S32.HI R4, RZ, 0x1f, R25 ;  /* 0x0000001fff047819 */ /* 0x002fe20000011419 */
[----:B--2---:R1:W2:Y:S01]  /*dbd0*/  LDS.128 R20, [R238] ;  /* 0x00000000ee147984 */ /* 0x0042a20000000c00 */
[----:B------:R-:W-:Y:S01]  /*dbe0*/  SHF.R.S32.HI R0, RZ, 0x3, R0 ;  /* 0x00000003ff007819 */ /* 0x000fe20000011400 */
[----:B------:R-:W5:Y:S01]  /*dbf0*/  LDC.64 R2, c[0x0][0x298] ;  /* 0x0000a600ff027b82 */ /* 0x000f620000000a00 */
[----:B------:R-:W-:Y:S01]  /*dc00*/  LEA.HI R25, R4, R25, RZ, 0x3 ;  /* 0x0000001904197211 */ /* 0x000fe200078f18ff */
[----:B------:R1:W1:Y:S02]  /*dc10*/  LDS.128 R16, [R238+0x2000] ;  /* 0x00200000ee107984 */ /* 0x0002640000000c00 */
[----:B------:R-:W-:Y:S01]  /*dc20*/  VIADD R5, R0, 0x10 ;  /* 0x0000001000057836 */ /* 0x000fe20000000000 */
[----:B------:R-:W-:-:S03]  /*dc30*/  SHF.R.S32.HI R25, RZ, 0x3, R25 ;  /* 0x00000003ff197819 */ /* 0x000fc60000011419 */
[----:B------:R-:W3:Y:S01]  /*dc40*/  LDC.64 R26, c[0x0][0x2a0] ;  /* 0x0000a800ff1a7b82 */ /* 0x000ee20000000a00 */
[----:B------:R-:W-:Y:S01]  /*dc50*/  ISETP.GE.AND P2, PT, R5, UR5, PT ;  /* 0x0000000505007c0c */ /* 0x000fe2000bf46270 */
[----:B------:R-:W-:Y:S01]  /*dc60*/  VIADD R5, R0, 0x20 ;  /* 0x0000002000057836 */ /* 0x000fe20000000000 */
[----:B------:R-:W-:-:S04]  /*dc70*/  SHF.R.S32.HI R25, RZ, 0x1f, R25 ;  /* 0x0000001fff197819 */ /* 0x000fc80000011419 */
[----:B------:R-:W-:Y:S01]  /*dc80*/  ISETP.GE.AND P1, PT, R5, UR5, PT ;  /* 0x0000000505007c0c */ /* 0x000fe2000bf26270 */
[----:B----4-:R-:W-:-:S04]  /*dc90*/  USHF.L.U32 UR7, UR7, 0x6, URZ ;  /* 0x0000000607077899 */ /* 0x010fc8000800063f */
[----:B------:R-:W-:Y:S02]  /*dca0*/  USHF.R.S32.HI UR6, URZ, 0x1f, UR7 ;  /* 0x0000001f3f067899 */ /* 0x000fe40008011407 */
[----:B-----5:R-:W-:-:S04]  /*dcb0*/  IMAD.WIDE.U32 R12, R2, UR7, R240 ;  /* 0x00000007020c7c25 */ /* 0x020fc8000f8e00f0 */
[----:B------:R-:W-:Y:S01]  /*dcc0*/  IMAD R4, R2, UR6, RZ ;  /* 0x0000000602047c24 */ /* 0x000fe2000f8e02ff */
[----:B------:R-:W-:Y:S01]  /*dcd0*/  USHF.R.S32.HI UR6, URZ, 0x1f, UR4 ;  /* 0x0000001f3f067899 */ /* 0x000fe20008011404 */
[----:B------:R-:W-:Y:S02]  /*dce0*/  IADD3 R12, P0, R12, UR10, RZ ;  /* 0x0000000a0c0c7c10 */ /* 0x000fe4000ff1e0ff */
[----:B------:R-:W-:Y:S01]  /*dcf0*/  IMAD R7, R3, UR7, R4 ;  /* 0x0000000703077c24 */ /* 0x000fe2000f8e0204 */
[----:B------:R-:W-:Y:S01]  /*dd00*/  UIADD3 UR7, -UR7, UR15, URZ ;  /* 0x0000000f07077290 */ /* 0x000fe2000fffe13f */
[----:B------:R-:W-:Y:S02]  /*dd10*/  VIADD R4, R0, 0x30 ;  /* 0x0000003000047836 */ /* 0x000fe40000000000 */
[----:B---3--:R-:W-:Y:S01]  /*dd20*/  IMAD R6, R26, UR6, RZ ;  /* 0x000000061a067c24 */ /* 0x008fe2000f8e02ff */
[----:B------:R-:W-:Y:S02]  /*dd30*/  IADD3.X R13, R13, UR8, R7, P0, !PT ;  /* 0x000000080d0d7c10 */ /* 0x000fe400087fe407 */
[----:B------:R-:W-:Y:S01]  /*dd40*/  ISETP.GE.AND P0, PT, R4, UR5, PT ;  /* 0x0000000504007c0c */ /* 0x000fe2000bf06270 */
[----:B------:R-:W-:Y:S01]  /*dd50*/  IMAD R29, R27, UR4, R6 ;  /* 0x000000041b1d7c24 */ /* 0x000fe2000f8e0206 */
[----:B------:R-:W-:Y:S01]  /*dd60*/  ISETP.GE.AND P3, PT, R0, UR7, PT ;  /* 0x0000000700007c0c */ /* 0x000fe2000bf66270 */
[----:B------:R-:W-:Y:S01]  /*dd70*/  IMAD.WIDE.U32 R26, R26, UR4, R12 ;  /* 0x000000041a1a7c25 */ /* 0x000fe2000f8e000c */
[----:B------:R3:W4:Y:S03]  /*dd80*/  LDS.128 R4, [R238+0x6000] ;  /* 0x00600000ee047984 */ /* 0x0007260000000c00 */
[----:B------:R-:W-:Y:S01]  /*dd90*/  IMAD.IADD R29, R29, 0x1, R27 ;  /* 0x000000011d1d7824 */ /* 0x000fe200078e021b */
[----:B------:R3:W1:Y:S07]  /*dda0*/  LDS.128 R12, [R238+0x4000] ;  /* 0x00400000ee0c7984 */ /* 0x00066e0000000c00 */
[----:B--2---:R-:W-:Y:S05]  /*ddb0*/  @P3 BRA `(.L_x_765) ;  /* 0x0000000000443947 */ /* 0x004fea0003800000 */
[-C--:B------:R-:W-:Y:S01]  /*ddc0*/  IMAD R24, R25, R2.reuse, RZ ;  /* 0x0000000219187224 */ /* 0x080fe200078e02ff */
[----:B------:R-:W-:Y:S01]  /*ddd0*/  ULDC.64 UR6, c[0x0][0x280] ;  /* 0x0000a00000067ab9 */ /* 0x000fe20000000a00 */
[----:B------:R-:W-:Y:S01]  /*dde0*/  IMAD.MOV.U32 R28, RZ, RZ, R26 ;  /* 0x000000ffff1c7224 */ /* 0x000fe200078e001a */
[----:B------:R-:W-:Y:S01]  /*ddf0*/  ULDC UR4, c[0x0][0x2d0] ;  /* 0x0000b40000047ab9 */ /* 0x000fe20000000800 */
[----:B------:R-:W-:Y:S01]  /*de00*/  IMAD R24, R0, R3, R24 ;  /* 0x0000000300187224 */ /* 0x000fe200078e0218 */
[----:B------:R-:W-:Y:S01]  /*de10*/  ISETP.GE.AND P6, PT, R240, UR4, PT ;  /* 0x00000004f0007c0c */ /* 0x000fe2000bfc6270 */
[----:B------:R-:W-:Y:S01]  /*de20*/  IMAD.WIDE.U32 R30, R0, R2, R28 ;  /* 0x00000002001e7225 */ /* 0x000fe200078e001c */
[----:B------:R-:W-:Y:S02]  /*de30*/  ISETP.GE.AND P5, PT, R237, UR4, PT ;  /* 0x00000004ed007c0c */ /* 0x000fe4000bfa6270 */
[----:B------:R-:W-:Y:S01]  /*de40*/  ISETP.GE.AND P4, PT, R236, UR4, PT ;  /* 0x00000004ec007c0c */ /* 0x000fe2000bf86270 */
[----:B------:R-:W-:Y:S01]  /*de50*/  IMAD.IADD R24, R24, 0x1, R31 ;  /* 0x0000000118187824 */ /* 0x000fe200078e021f */
[----:B------:R-:W-:-:S04]  /*de60*/  LEA R32, P3, R30, UR6, 0x1 ;  /* 0x000000061e207c11 */ /* 0x000fc8000f8608ff */
[----:B------:R-:W-:Y:S02]  /*de70*/  LEA.HI.X R33, R30, UR7, R24, 0x1, P3 ;  /* 0x000000071e217c11 */ /* 0x000fe400098f0c18 */
[----:B------:R-:W-:-:S03]  /*de80*/  ISETP.GE.AND P3, PT, R235, UR4, PT ;  /* 0x00000004eb007c0c */ /* 0x000fc6000bf66270 */
[----:B------:R2:W-:Y:S04]  /*de90*/  @!P6 STG.E.128 desc[UR20][R32.64], R20 ;  /* 0x000000142000e986 */ /* 0x0005e8000c101d14 */
[----:B-1----:R2:W-:Y:S04]  /*dea0*/  @!P5 STG.E.128 desc[UR20][R32.64+0x80], R16 ;  /* 0x000080102000d986 */ /* 0x0025e8000c101d14 */
[----:B------:R2:W-:Y:S04]  /*deb0*/  @!P4 STG.E.128 desc[UR20][R32.64+0x100], R12 ;  /* 0x0001000c2000c986 */ /* 0x0005e8000c101d14 */
[----:B----4-:R2:W-:Y:S02]  /*dec0*/  @!P3 STG.E.128 desc[UR20][R32.64+0x180], R4 ;  /* 0x000180042000b986 */ /* 0x0105e4000c101d14 */
.L_x_765:
[----:B------:R-:W-:Y:S05]  /*ded0*/  BSYNC B0 ;  /* 0x0000000000007941 */ /* 0x000fea0003800000 */
.L_x_764:
[----:B--2---:R2:W2:Y:S01]  /*dee0*/  LDS.128 R20, [R238+0x800] ;  /* 0x00080000ee147984 */ /* 0x0044a20000000c00 */
[----:B------:R-:W-:Y:S03]  /*def0*/  BSSY B0, `(.L_x_766) ;  /* 0x0000019000007945 */ /* 0x000fe60003800000 */
[----:B-1----:R1:W1:Y:S04]  /*df00*/  LDS.128 R16, [R238+0x2800] ;  /* 0x00280000ee107984 */ /* 0x0022680000000c00 */
[----:B------:R1:W1:Y:S04]  /*df10*/  LDS.128 R12, [R238+0x4800] ;  /* 0x00480000ee0c7984 */ /* 0x0002680000000c00 */
[----:B----4-:R4:W1:Y:S01]  /*df20*/  LDS.128 R4, [R238+0x6800] ;  /* 0x00680000ee047984 */ /* 0x0108620000000c00 */
[----:B------:R-:W-:Y:S05]  /*df30*/  @P2 BRA `(.L_x_767) ;  /* 0x0000000000502947 */ /* 0x000fea0003800000 */
[----:B------:R-:W-:Y:S01]  /*df40*/  IADD3 R31, P2, R0, 0x10, RZ ;  /* 0x00000010001f7810 */ /* 0x000fe20007f5e0ff */
[----:B------:R-:W-:Y:S01]  /*df50*/  IMAD.MOV.U32 R32, RZ, RZ, R26 ;  /* 0x000000ffff207224 */ /* 0x000fe200078e001a */
[----:B------:R-:W-:Y:S01]  /*df60*/  ULDC UR4, c[0x0][0x2d0] ;  /* 0x0000b40000047ab9 */ /* 0x000fe20000000800 */
[----:B------:R-:W-:Y:S01]  /*df70*/  ULDC.64 UR6, c[0x0][0x280] ;  /* 0x0000a00000067ab9 */ /* 0x000fe20000000a00 */
[----:B------:R-:W-:Y:S01]  /*df80*/  ISETP.GE.AND P5, PT, R240, UR4, PT ;  /* 0x00000004f0007c0c */ /* 0x000fe2000bfa6270 */
[----:B------:R-:W-:Y:S01]  /*df90*/  IMAD.X R33, RZ, RZ, R25, P2 ;  /* 0x000000ffff217224 */ /* 0x000fe200010e0619 */
[----:B------:R-:W-:Y:S02]  /*dfa0*/  ISETP.GE.AND P4, PT, R237, UR4, PT ;  /* 0x00000004ed007c0c */ /* 0x000fe4000bf86270 */
[----:B------:R-:W-:Y:S01]  /*dfb0*/  ISETP.GE.AND P3, PT, R236, UR4, PT ;  /* 0x00000004ec007c0c */ /* 0x000fe2000bf66270 */
[----:B------:R-:W-:Y:S01]  /*dfc0*/  IMAD R24, R33, R2, RZ ;  /* 0x0000000221187224 */ /* 0x000fe200078e02ff */
[----:B------:R-:W-:Y:S01]  /*dfd0*/  ISETP.GE.AND P2, PT, R235, UR4, PT ;  /* 0x00000004eb007c0c */ /* 0x000fe2000bf46270 */
[----:B------:R-:W-:-:S02]  /*dfe0*/  IMAD.MOV.U32 R33, RZ, RZ, R29 ;  /* 0x000000ffff217224 */ /* 0x000fc400078e001d */
[C---:B------:R-:W-:Y:S02]  /*dff0*/  IMAD R24, R31.reuse, R3, R24 ;  /* 0x000000031f187224 */ /* 0x040fe400078e0218 */
[----:B------:R-:W-:-:S04]  /*e000*/  IMAD.WIDE.U32 R32, R31, R2, R32 ;  /* 0x000000021f207225 */ /* 0x000fc800078e0020 */
[----:B------:R-:W-:Y:S01]  /*e010*/  IMAD.IADD R24, R24, 0x1, R33 ;  /* 0x0000000118187824 */ /* 0x000fe200078e0221 */
[----:B------:R-:W-:-:S04]  /*e020*/  LEA R30, P6, R32, UR6, 0x1 ;  /* 0x00000006201e7c11 */ /* 0x000fc8000f8c08ff */
[----:B------:R-:W-:-:S05]  /*e030*/  LEA.HI.X R31, R32, UR7, R24, 0x1, P6 ;  /* 0x00000007201f7c11 */ /* 0x000fca000b0f0c18 */
[----:B--2---:R2:W-:Y:S04]  /*e040*/  @!P5 STG.E.128 desc[UR20][R30.64], R20 ;  /* 0x000000141e00d986 */ /* 0x0045e8000c101d14 */
[----:B-1----:R2:W-:Y:S04]  /*e050*/  @!P4 STG.E.128 desc[UR20][R30.64+0x80], R16 ;  /* 0x000080101e00c986 */ /* 0x0025e8000c101d14 */
[----:B------:R2:W-:Y:S04]  /*e060*/  @!P3 STG.E.128 desc[UR20][R30.64+0x100], R12 ;  /* 0x0001000c1e00b986 */ /* 0x0005e8000c101d14 */
[----:B------:R2:W-:Y:S02]  /*e070*/  @!P2 STG.E.128 desc[UR20][R30.64+0x180], R4 ;  /* 0x000180041e00a986 */ /* 0x0005e4000c101d14 */
.L_x_767:
[----:B------:R-:W-:Y:S05]  /*e080*/  BSYNC B0 ;  /* 0x0000000000007941 */ /* 0x000fea0003800000 */
.L_x_766:
[----:B--2---:R2:W2:Y:S01]  /*e090*/  LDS.128 R20, [R238+0x1000] ;  /* 0x00100000ee147984 */ /* 0x0044a20000000c00 */
[----:B------:R-:W-:Y:S03]  /*e0a0*/  BSSY B0, `(.L_x_768) ;  /* 0x0000019000007945 */ /* 0x000fe60003800000 */
[----:B-1----:R1:W1:Y:S04]  /*e0b0*/  LDS.128 R16, [R238+0x3000] ;  /* 0x00300000ee107984 */ /* 0x0022680000000c00 */
[----:B------:R1:W1:Y:S04]  /*e0c0*/  LDS.128 R12, [R238+0x5000] ;  /* 0x00500000ee0c7984 */ /* 0x0002680000000c00 */
[----:B------:R1:W1:Y:S01]  /*e0d0*/  LDS.128 R4, [R238+0x7000] ;  /* 0x00700000ee047984 */ /* 0x0002620000000c00 */
        /* <DEDUP_REMOVED lines=21> */
.L_x_769:
[----:B------:R-:W-:Y:S05]  /*e230*/  BSYNC B0 ;  /* 0x0000000000007941 */ /* 0x000fea0003800000 */
.L_x_768:
[----:B-12---:R1:W2:Y:S04]  /*e240*/  LDS.128 R12, [R238+0x3800] ;  /* 0x00380000ee0c7984 */ /* 0x0062a80000000c00 */
[----:B------:R1:W1:Y:S04]  /*e250*/  LDS.128 R4, [R238+0x5800] ;  /* 0x00580000ee047984 */ /* 0x0002680000000c00 */
[----:B------:R1:W1:Y:S01]  /*e260*/  LDS.128 R16, [R238+0x7800] ;  /* 0x00780000ee107984 */ /* 0x0002620000000c00 */
[----:B------:R-:W-:Y:S05]  /*e270*/  @P0 EXIT ;  /* 0x000000000000094d */ /* 0x000fea0003800000 */
[----:B------:R-:W-:Y:S01]  /*e280*/  IADD3 R0, P0, R0, 0x30, RZ ;  /* 0x0000003000007810 */ /* 0x000fe20007f1e0ff */
[----:B------:R-:W-:Y:S01]  /*e290*/  IMAD.MOV.U32 R27, RZ, RZ, R29 ;  /* 0x000000ffff1b7224 */ /* 0x000fe200078e001d */
[----:B------:R-:W-:Y:S01]  /*e2a0*/  ULDC.64 UR4, c[0x0][0x280] ;  /* 0x0000a00000047ab9 */ /* 0x000fe20000000a00 */
[----:B------:R-:W-:Y:S02]  /*e2b0*/  ULDC UR6, c[0x0][0x2d0] ;  /* 0x0000b40000067ab9 */ /* 0x000fe40000000800 */
[----:B------:R-:W-:Y:S01]  /*e2c0*/  IMAD.X R25, RZ, RZ, R25, P0 ;  /* 0x000000ffff197224 */ /* 0x000fe200000e0619 */
[----:B------:R-:W-:Y:S01]  /*e2d0*/  ISETP.GE.AND P3, PT, R240, UR6, PT ;  /* 0x00000006f0007c0c */ /* 0x000fe2000bf66270 */
[-C--:B------:R-:W-:Y:S01]  /*e2e0*/  IMAD.WIDE.U32 R26, R0, R2.reuse, R26 ;  /* 0x00000002001a7225 */ /* 0x080fe200078e001a */
[----:B------:R-:W-:Y:S02]  /*e2f0*/  ISETP.GE.AND P2, PT, R237, UR6, PT ;  /* 0x00000006ed007c0c */ /* 0x000fe4000bf46270 */
[----:B------:R-:W-:Y:S01]  /*e300*/  ISETP.GE.AND P1, PT, R236, UR6, PT ;  /* 0x00000006ec007c0c */ /* 0x000fe2000bf26270 */
[----:B------:R-:W-:Y:S01]  /*e310*/  IMAD R20, R25, R2, RZ ;  /* 0x0000000219147224 */ /* 0x000fe200078e02ff */
[----:B------:R-:W-:-:S03]  /*e320*/  LEA R2, P0, R26, UR4, 0x1 ;  /* 0x000000041a027c11 */ /* 0x000fc6000f8008ff */
[----:B------:R-:W-:-:S04]  /*e330*/  IMAD R20, R0, R3, R20 ;  /* 0x0000000300147224 */ /* 0x000fc800078e0214 */
[----:B------:R-:W-:-:S05]  /*e340*/  IMAD.IADD R20, R20, 0x1, R27 ;  /* 0x0000000114147824 */ /* 0x000fca00078e021b */
[----:B------:R-:W-:Y:S02]  /*e350*/  LEA.HI.X R3, R26, UR5, R20, 0x1, P0 ;  /* 0x000000051a037c11 */ /* 0x000fe400080f0c14 */
[----:B------:R-:W-:-:S03]  /*e360*/  ISETP.GE.AND P0, PT, R235, UR6, PT ;  /* 0x00000006eb007c0c */ /* 0x000fc6000bf06270 */
[----:B------:R3:W-:Y:S04]  /*e370*/  @!P3 STG.E.128 desc[UR20][R2.64], R8 ;  /* 0x000000080200b986 */ /* 0x0007e8000c101d14 */
[----:B--2---:R3:W-:Y:S04]  /*e380*/  @!P2 STG.E.128 desc[UR20][R2.64+0x80], R12 ;  /* 0x0000800c0200a986 */ /* 0x0047e8000c101d14 */
[----:B-1----:R3:W-:Y:S02]  /*e390*/  @!P1 STG.E.128 desc[UR20][R2.64+0x100], R4 ;  /* 0x0001000402009986 */ /* 0x0027e4000c101d14 */
[----:B------:R-:W-:Y:S05]  /*e3a0*/  @P0 EXIT ;  /* 0x000000000000094d */ /* 0x000fea0003800000 */
[----:B------:R-:W-:Y:S01]  /*e3b0*/  STG.E.128 desc[UR20][R2.64+0x180], R16 ;  /* 0x0001801002007986 */ /* 0x000fe2000c101d14 */
[----:B------:R-:W-:Y:S05]  /*e3c0*/  EXIT ;  /* 0x000000000000794d */ /* 0x000fea0003800000 */
.L_x_770:
        /* <DEDUP_REMOVED lines=11> */
.L_x_8884:


//--------------------- .text._ZN5flash24flash_fwd_splitkv_kernelI23Flash_fwd_kernel_traitsILi256ELi64ELi64ELi4ELb0ELb0EN7cutlass6half_tE19Flash_kernel_traitsILi256ELi64ELi64ELi4ES3_EELb0ELb0ELb0ELb0ELb0ELb1ELb0ELb0EEEvNS_16Flash_fwd_paramsE --------------------------
	.section	.text._ZN5flash24flash_fwd_splitkv_kernelI23Flash_fwd_kernel_traitsILi256ELi64ELi64ELi4ELb0ELb0EN7cutlass6half_tE19Flash_kernel_traitsILi256ELi64ELi64ELi4ES3_EELb0ELb0ELb0ELb0ELb0ELb1ELb0ELb0EEEvNS_16Flash_fwd_paramsE,"ax",@progbits
	.align	128
        .global         _ZN5flash24flash_fwd_splitkv_kernelI23Flash_fwd_kernel_traitsILi256ELi64ELi64ELi4ELb0ELb0EN7cutlass6half_tE19Flash_kernel_traitsILi256ELi64ELi64ELi4ES3_EELb0ELb0ELb0ELb0ELb0ELb1ELb0ELb0EEEvNS_16Flash_fwd_paramsE
        .type           _ZN5flash24flash_fwd_splitkv_kernelI23Flash_fwd_kernel_traitsILi256ELi64ELi64ELi4ELb0ELb0EN7cutlass6half_tE19Flash_kernel_traitsILi256ELi64ELi64ELi4ES3_EELb0ELb0ELb0ELb0ELb0ELb1ELb0ELb0EEEvNS_16Flash_fwd_paramsE,@function
        .size           _ZN5flash24flash_fwd_splitkv_kernelI23Flash_fwd_kernel_traitsILi256ELi64ELi64ELi4ELb0ELb0EN7cutlass6half_tE19Flash_kernel_traitsILi256ELi64ELi64ELi4ES3_EELb0ELb0ELb0ELb0ELb0ELb1ELb0ELb0EEEvNS_16Flash_fwd_paramsE,(.L_x_8885 - _ZN5flash24flash_fwd_splitkv_kernelI23Flash_fwd_kernel_traitsILi256ELi64ELi64ELi4ELb0ELb0EN7cutlass6half_tE19Flash_kernel_traitsILi256ELi64ELi64ELi4ES3_EELb0ELb0ELb0ELb0ELb0ELb1ELb0ELb0EEEvNS_16Flash_fwd_paramsE)
        .other          _ZN5flash24flash_fwd_splitkv_kernelI23Flash_fwd_kernel_traitsILi256ELi64ELi64ELi4ELb0ELb0EN7cutlass6half_tE19Flash_kernel_traitsILi256ELi64ELi64ELi4ES3_EELb0ELb0ELb0ELb0ELb0ELb1ELb0ELb0EEEvNS_16Flash_fwd_paramsE,@"STO_CUDA_ENTRY STV_DEFAULT"
_ZN5flash24flash_fwd_splitkv_kernelI23Flash_fwd_kernel_traitsILi256ELi64ELi64ELi4ELb0ELb0EN7cutlass6half_tE19Flash_kernel_traitsILi256ELi64ELi64ELi4ES3_EELb0ELb0ELb0ELb0ELb0ELb1ELb0ELb0EEEvNS_16Flash_fwd_paramsE:
.text._ZN5flash24flash_fwd_splitkv_kernelI23Flash_fwd_kernel_traitsILi256ELi64ELi64ELi4ELb0ELb0EN7cutlass6half_tE19Flash_kernel_traitsILi256ELi64ELi64ELi4ES3_EELb0ELb0ELb0ELb0ELb0ELb1ELb0ELb0EEEvNS_16Flash_fwd_paramsE:
        /* <DEDUP_REMOVED lines=55> */
.L_x_771:
[----:B------:R-:W-:-:S03]  /*0370*/  ULDC UR6, c[0x0][0x2c8] ;  /* 0x0000b20000067ab9 */ /* 0x000fc60000000800 */
.L_x_772:
        /* <DEDUP_REMOVED lines=100> */
.L_x_775:
[----:B------:R-:W-:Y:S05]  /*09c0*/  BSYNC B0 ;  /* 0x0000000000007941 */ /* 0x000fea0003800000 */
.L_x_774:
        /* <DEDUP_REMOVED lines=24> */
.L_x_777:
[----:B------:R-:W-:Y:S05]  /*0b50*/  BSYNC B0 ;  /* 0x0000000000007941 */ /* 0x000fea0003800000 */
.L_x_776:
        /* <DEDUP_REMOVED lines=23> */
.L_x_779:
[----:B------:R-:W-:Y:S05]  /*0cd0*/  BSYNC B0 ;  /* 0x0000000000007941 */ /* 0x000fea0003800000 */
.L_x_778:
        /* <DEDUP_REMOVED lines=22> */
.L_x_781:
[----:B------:R-:W-:Y:S05]  /*0e40*/  BSYNC B0 ;  /* 0x0000000000007941 */ /* 0x000fea0003800000 */
.L_x_780:
        /* <DEDUP_REMOVED lines=19> */
.L_x_773:
        /* <DEDUP_REMOVED lines=28> */
.L_x_782:
        /* <DEDUP_REMOVED lines=88> */
.L_x_783:
        /* <DEDUP_REMOVED lines=48> */
.L_x_785:
        /* <DEDUP_REMOVED lines=36> */
.L_x_784:
        /* <DEDUP_REMOVED lines=120> */
.L_x_787:
[----:B------:R-:W-:Y:S05]  /*2380*/  BSYNC B0 ;  /* 0x0000000000007941 */ /* 0x000fea0003800000 */
.L_x_786:
        /* <DEDUP_REMOVED lines=69> */
.L_x_789:
[----:B------:R-:W-:Y:S05]  /*27e0*/  BSYNC B0 ;  /* 0x0000000000007941 */ /* 0x000fea0003800000 */
.L_x_788:
        /* <DEDUP_REMOVED lines=49> */
.L_x_791:
[----:B------:R-:W-:Y:S05]  /*2b00*/  BSYNC B0 ;  /* 0x0000000000007941 */ /* 0x000fea0003800000 */
.L_x_790:
        /* <DEDUP_REMOVED lines=49> */
.L_x_793:
[----:B------:R-:W-:Y:S05]  /*2e20*/  BSYNC B0 ;  /* 0x0000000000007941 */ /* 0x000fea0003800000 */
.L_x_792:
        /* <DEDUP_REMOVED lines=40> */
.L_x_795:
[----:B------:R-:W-:Y:S05]  /*30b0*/  BSYNC B0 ;  /* 0x0000000000007941 */ /* 0x000fea0003800000 */
.L_x_794:
        /* <DEDUP_REMOVED lines=53> */
.L_x_797:
[----:B------:R-:W-:Y:S05]  /*3410*/  BSYNC B0 ;  /* 0x0000000000007941 */ /* 0x000fea0003800000 */
.L_x_796:
        /* <DEDUP_REMOVED lines=44> */
.L_x_799:
[----:B------:R-:W-:Y:S05]  /*36e0*/  BSYNC B0 ;  /* 0x0000000000007941 */ /* 0x000fea0003800000 */
.L_x_798:
        /* <DEDUP_REMOVED lines=46> */
.L_x_801:
[----:B------:R-:W-:Y:S05]  /*39d0*/  BSYNC B0 ;  /* 0x0000000000007941 */ /* 0x000fea0003800000 */
.L_x_800:
        /* <DEDUP_REMOVED lines=57> */
.L_x_803:
[----:B------:R-:W-:Y:S05]  /*3d70*/  BSYNC B0 ;  /* 0x0000000000007941 */ /* 0x000fea0003800000 */
.L_x_802:
        /* <DEDUP_REMOVED lines=49> */
.L_x_805:
[----:B------:R-:W-:Y:S05]  /*4090*/  BSYNC B0 ;  /* 0x0000000000007941 */ /* 0x000fea0003800000 */
.L_x_804:
        /* <DEDUP_REMOVED lines=46> */
.L_x_807:
[----:B------:R-:W-:Y:S05]  /*4380*/  BSYNC B0 ;  /* 0x0000000000007941 */ /* 0x000fea0003800000 */
.L_x_806:
        /* <DEDUP_REMOVED lines=48> */
.L_x_809:
[----:B------:R-:W-:Y:S05]  /*4690*/  BSYNC B0 ;  /* 0x0000000000007941 */ /* 0x000fea0003800000 */
.L_x_808:
[----:B------:R-:W-:Y:S01]  /*46a0*/  LDSM.16.M88.4 R20, [R238] ;  /* 0x00000000ee14783b */ /* 0x000fe20000000200 */
[----:B------:R-:W-:Y:S01]  /*46b0*/  R2P PR, R2, 0x6 ;  /* 0x0000000602007804 */ /* 0x000fe20000000000 */
[C---:B------:R-:W-:Y:S01]  /*46c0*/  VIADD R2, R237.reuse, 0x8000 ;  /* 0x00008000ed027836 */ /* 0x040fe20000000000 */
[----:B------:R-:W-:Y:S01]  /*46d0*/  ULDC UR6, c[0x0][0x39c] ;  /* 0x0000e70000067ab9 */ /* 0x000fe20000000800 */
[----:B------:R-:W1:Y:S01]  /*46e0*/  LDSM.16.M88.4 R28, [R237+0x8000] ;  /* 0x00800000ed1c783b */ /* 0x000e620000000200 */
[----:B------:R-:W-:Y:S01]  /*46f0*/  VIADD R235, R237, 0x8020 ;  /* 0x00008020edeb7836 */ /* 0x000fe20000000000 */
[----:B------:R-:W-:Y:S01]  /*4700*/  UISETP.GE.AND UP0, UPT, UR19, 0x2, UPT ;  /* 0x000000021300788c */ /* 0x000fe2000bf06270 */
[--C-:B------:R-:W-:Y:S01]  /*4710*/  IMAD R236, R7, 0x2, R238.reuse ;  /* 0x0000000207ec7824 */ /* 0x100fe200078e02ee */
[----:B------:R-:W5:Y:S01]  /*4720*/  LDSM.16.M88.4 R60, [R237+0x8800] ;  /* 0x00880000ed3c783b */ /* 0x000f620000000200 */
[----:B------:R-:W-:-:S03]  /*4730*/  IMAD R234, R5, 0x2, R238 ;  /* 0x0000000205ea7824 */ /* 0x000fc600078e02ee */
[----:B------:R-:W-:Y:S01]  /*4740*/  LDSM.16.M88.4 R32, [R236] ;  /* 0x00000000ec20783b */ /* 0x000fe20000000200 */
[----:B------:R-:W-:Y:S02]  /*4750*/  LEA R233, R5, R236, 0x1 ;  /* 0x000000ec05e97211 */ /* 0x000fe400078e08ff */
[----:B------:R-:W-:Y:S01]  /*4760*/  @P1 IADD3 R235, R2, -0x20, RZ ;  /* 0xffffffe002eb1810 */ /* 0x000fe20007ffe0ff */
[----:B------:R-:W3:Y:S01]  /*4770*/  LDSM.16.M88.4 R52, [R237+0x9000] ;  /* 0x00900000ed34783b */ /* 0x000ee20000000200 */
[----:B------:R-:W-:Y:S02]  /*4780*/  IMAD.MOV.U32 R2, RZ, RZ, 0x40 ;  /* 0x00000040ff027424 */ /* 0x000fe400078e00ff */
[C---:B------:R-:W-:Y:S01]  /*4790*/  IADD3 R226, R235.reuse, 0x1000, RZ ;  /* 0x00001000ebe27810 */ /* 0x040fe20007ffe0ff */
[----:B------:R-:W4:Y:S01]  /*47a0*/  LDSM.16.M88.4 R68, [R235] ;  /* 0x00000000eb44783b */ /* 0x000f220000000200 */
[C---:B------:R-:W-:Y:S01]  /*47b0*/  VIADD R227, R235.reuse, 0x800 ;  /* 0x00000800ebe37836 */ /* 0x040fe20000000000 */
[----:B------:R-:W-:Y:S01]  /*47c0*/  SEL R2, R2, 0xffffffc0, !P2 ;  /* 0xffffffc002027807 */ /* 0x000fe20005000000 */
[C---:B------:R-:W-:Y:S01]  /*47d0*/  VIADD R225, R235.reuse, 0x1800 ;  /* 0x00001800ebe17836 */ /* 0x040fe20000000000 */
[----:B------:R-:W-:Y:S01]  /*47e0*/  LDSM.16.M88.4 R76, [R234] ;  /* 0x00000000ea4c783b */ /* 0x000fe20000000200 */
[C---:B------:R-:W-:Y:S01]  /*47f0*/  VIADD R223, R235.reuse, 0x2000 ;  /* 0x00002000ebdf7836 */ /* 0x040fe20000000000 */
[----:B------:R-:W-:Y:S01]  /*4800*/  IADD3 R222, R235, 0x2800, RZ ;  /* 0x00002800ebde7810 */ /* 0x000fe20007ffe0ff */
[----:B------:R-:W-:Y:S01]  /*4810*/  IMAD.IADD R231, R237, 0x1, R2 ;  /* 0x00000001ede77824 */ /* 0x000fe200078e0202 */
[----:B------:R-:W-:Y:S01]  /*4820*/  LDSM.16.M88.4 R64, [R237+0x9800] ;  /* 0x00980000ed40783b */ /* 0x000fe20000000200 */
[----:B------:R-:W-:Y:S01]  /*4830*/  IMAD.IADD R224, R2, 0x1, R235 ;  /* 0x0000000102e07824 */ /* 0x000fe200078e02eb */
[C---:B------:R-:W-:Y:S01]  /*4840*/  IADD3 R219, R235.reuse, 0x4000, RZ ;  /* 0x00004000ebdb7810 */ /* 0x040fe20007ffe0ff */
[C---:B------:R-:W-:Y:S01]  /*4850*/  VIADD R221, R235.reuse, 0x3000 ;  /* 0x00003000ebdd7836 */ /* 0x040fe20000000000 */
[----:B------:R-:W4:Y:S01]  /*4860*/  LDSM.16.M88.4 R72, [R231+0x8000] ;  /* 0x00800000e748783b */ /* 0x000f220000000200 */
[C---:B------:R-:W-:Y:S01]  /*4870*/  VIADD R220, R235.reuse, 0x3800 ;  /* 0x00003800ebdc7836 */ /* 0x040fe20000000000 */
[C---:B------:R-:W-:Y:S01]  /*4880*/  IADD3 R216, R235.reuse, 0x5800, RZ ;  /* 0x00005800ebd87810 */ /* 0x040fe20007ffe0ff */
[C---:B------:R-:W-:Y:S01]  /*4890*/  VIADD R218, R235.reuse, 0x4800 ;  /* 0x00004800ebda7836 */ /* 0x040fe20000000000 */
[----:B------:R-:W4:Y:S01]  /*48a0*/  LDSM.16.M88.4 R24, [R235+0x800] ;  /* 0x00080000eb18783b */ /* 0x000f220000000200 */
[C---:B------:R-:W-:Y:S01]  /*48b0*/  VIADD R217, R235.reuse, 0x5000 ;  /* 0x00005000ebd97836 */ /* 0x040fe20000000000 */
[C---:B------:R-:W-:Y:S01]  /*48c0*/  IADD3 R213, R235.reuse, 0x7000, RZ ;  /* 0x00007000ebd57810 */ /* 0x040fe20007ffe0ff */
[C---:B------:R-:W-:Y:S01]  /*48d0*/  VIADD R215, R235.reuse, 0x6000 ;  /* 0x00006000ebd77836 */ /* 0x040fe20000000000 */
[----:B------:R-:W4:Y:S01]  /*48e0*/  LDSM.16.M88.4 R36, [R235+0x1000] ;  /* 0x00100000eb24783b */ /* 0x000f220000000200 */
[----:B------:R-:W-:-:S02]  /*48f0*/  VIADD R214, R235, 0x6800 ;  /* 0x00006800ebd67836 */ /* 0x000fc40000000000 */
[----:B------:R-:W-:Y:S01]  /*4900*/  VIADD R212, R235, 0x7800 ;  /* 0x00007800ebd47836 */ /* 0x000fe20000000000 */
[C---:B-12---:R-:W-:Y:S01]  /*4910*/  HMMA.16816.F32 R16, R20.reuse, R28, RZ ;  /* 0x0000001c1410723c */ /* 0x046fe200000018ff */
[----:B------:R-:W-:Y:S04]  /*4920*/  LDSM.16.M88.4 R44, [R233] ;  /* 0x00000000e92c783b */ /* 0x000fe80000000200 */
[----:B------:R-:W1:Y:S01]  /*4930*/  LDSM.16.M88.4 R88, [R224] ;  /* 0x00000000e058783b */ /* 0x000e620000000200 */
[C---:B------:R-:W-:Y:S03]  /*4940*/  HMMA.16816.F32 R28, R20.reuse, R30, RZ ;  /* 0x0000001e141c723c */ /* 0x040fe600000018ff */
[----:B------:R-:W2:Y:S03]  /*4950*/  LDSM.16.M88.4 R48, [R235+0x1800] ;  /* 0x00180000eb30783b */ /* 0x000ea60000000200 */
[C---:B-----5:R-:W-:Y:S01]  /*4960*/  HMMA.16816.F32 R40, R20.reuse, R60, RZ ;  /* 0x0000003c1428723c */ /* 0x060fe200000018ff */
[----:B------:R-:W5:Y:S04]  /*4970*/  LDSM.16.M88.4 R8, [R231+0x8800] ;  /* 0x00880000e708783b */ /* 0x000f680000000200 */
[----:B------:R-:W5:Y:S01]  /*4980*/  LDSM.16.M88.4 R12, [R231+0x9000] ;  /* 0x00900000e70c783b */ /* 0x000f620000000200 */
[----:B---3--:R-:W-:Y:S03]  /*4990*/  HMMA.16816.F32 R56, R20, R52, RZ ;  /* 0x000000341438723c */ /* 0x008fe600000018ff */
[----:B------:R-:W-:Y:S03]  /*49a0*/  LDSM.16.M88.4 R84, [R237+0xa000] ;  /* 0x00a00000ed54783b */ /* 0x000fe60000000200 */
[C---:B----4-:R-:W-:Y:S01]  /*49b0*/  HMMA.16816.F32 R16, R32.reuse, R68, R16 ;  /* 0x000000442010723c */ /* 0x050fe20000001810 */
[----:B------:R-:W-:Y:S04]  /*49c0*/  LDSM.16.M88.4 R92, [R237+0xe000] ;  /* 0x00e00000ed5c783b */ /* 0x000fe80000000200 */
[----:B------:R-:W-:Y:S01]  /*49d0*/  LDSM.16.M88.4 R96, [R231+0xc800] ;  /* 0x00c80000e760783b */ /* 0x000fe20000000200 */
[----:B------:R-:W-:Y:S03]  /*49e0*/  HMMA.16816.F32 R28, R32, R70, R28 ;  /* 0x00000046201c723c */ /* 0x000fe6000000181c */
[----:B------:R-:W-:Y:S03]  /*49f0*/  LDSM.16.M88.4 R68, [R224+0x1000] ;  /* 0x00100000e044783b */ /* 0x000fe60000000200 */
[C---:B------:R-:W-:Y:S01]  /*4a00*/  HMMA.16816.F32 R60, R20.reuse, R62, RZ ;  /* 0x0000003e143c723c */ /* 0x040fe200000018ff */
[----:B------:R-:W0:Y:S05]  /*4a10*/  LDGDEPBAR ;  /* 0x00000000000079af */ /* 0x000e2a0000000000 */
[----:B------:R-:W-:Y:S06]  /*4a20*/  HMMA.16816.F32 R52, R20, R54, RZ ;  /* 0x000000361434723c */ /* 0x000fec00000018ff */
[C---:B------:R-:W-:Y:S06]  /*4a30*/  HMMA.16816.F32 R16, R76.reuse, R72, R16 ;  /* 0x000000484c10723c */ /* 0x040fec0000001810 */
[----:B------:R-:W-:Y:S01]  /*4a40*/  HMMA.16816.F32 R28, R76, R74, R28 ;  /* 0x0000004a4c1c723c */ /* 0x000fe2000000181c */
[----:B------:R-:W-:Y:S05]  /*4a50*/  LDSM.16.M88.4 R72, [R235+0x2000] ;  /* 0x00200000eb48783b */ /* 0x000fea0000000200 */
[C---:B------:R-:W-:Y:S06]  /*4a60*/  HMMA.16816.F32 R80, R20.reuse, R64, RZ ;  /* 0x000000401450723c */ /* 0x040fec00000018ff */
[----:B------:R-:W-:Y:S01]  /*4a70*/  HMMA.16816.F32 R20, R20, R66, RZ ;  /* 0x000000421414723c */ /* 0x000fe200000018ff */
[----:B------:R-:W-:Y:S05]  /*4a80*/  LDSM.16.M88.4 R64, [R231+0x9800] ;  /* 0x00980000e740783b */ /* 0x000fea0000000200 */
[C---:B------:R-:W-:Y:S06]  /*4a90*/  HMMA.16816.F32 R40, R32.reuse, R24, R40 ;  /* 0x000000182028723c */ /* 0x040fec0000001828 */
[C---:B------:R-:W-:Y:S01]  /*4aa0*/  HMMA.16816.F32 R60, R32.reuse, R26, R60 ;  /* 0x0000001a203c723c */ /* 0x040fe2000000183c */
[----:B------:R-:W-:Y:S05]  /*4ab0*/  LDSM.16.M88.4 R24, [R224+0x800] ;  /* 0x00080000e018783b */ /* 0x000fea0000000200 */
[C---:B------:R-:W-:Y:S06]  /*4ac0*/  HMMA.16816.F32 R56, R32.reuse, R36, R56 ;  /* 0x000000242038723c */ /* 0x040fec0000001838 */
[----:B------:R-:W-:Y:S01]  /*4ad0*/  HMMA.16816.F32 R52, R32, R38, R52 ;  /* 0x000000262034723c */ /* 0x000fe20000001834 */
[----:B------:R-:W3:Y:S05]  /*4ae0*/  LDSM.16.M88.4 R36, [R238+0x2000] ;  /* 0x00200000ee24783b */ /* 0x000eea0000000200 */
[C---:B-1----:R-:W-:Y:S06]  /*4af0*/  HMMA.16816.F32 R16, R44.reuse, R88, R16 ;  /* 0x000000582c10723c */ /* 0x042fec0000001810 */
[----:B------:R-:W-:Y:S01]  /*4b00*/  HMMA.16816.F32 R28, R44, R90, R28 ;  /* 0x0000005a2c1c723c */ /* 0x000fe2000000181c */
[----:B------:R-:W-:Y:S05]  /*4b10*/  LDSM.16.M88.4 R88, [R231+0xa000] ;  /* 0x00a00000e758783b */ /* 0x000fea0000000200 */
[C---:B--2---:R-:W-:Y:S06]  /*4b20*/  HMMA.16816.F32 R80, R32.reuse, R48, R80 ;  /* 0x000000302050723c */ /* 0x044fec0000001850 */
[----:B------:R-:W-:Y:S01]  /*4b30*/  HMMA.16816.F32 R32, R32, R50, R20 ;  /* 0x000000322020723c */ /* 0x000fe20000001814 */
[----:B------:R-:W-:Y:S04]  /*4b40*/  LDSM.16.M88.4 R48, [R224+0x1800] ;  /* 0x00180000e030783b */ /* 0x000fe80000000200 */
[----:B------:R-:W-:Y:S01]  /*4b50*/  LDSM.16.M88.4 R20, [R237+0xb000] ;  /* 0x00b00000ed14783b */ /* 0x000fe20000000200 */
[C---:B-----5:R-:W-:Y:S06]  /*4b60*/  HMMA.16816.F32 R40, R76.reuse, R8, R40 ;  /* 0x000000084c28723c */ /* 0x060fec0000001828 */
[C---:B------:R-:W-:Y:S01]  /*4b70*/  HMMA.16816.F32 R60, R76.reuse, R10, R60 ;  /* 0x0000000a4c3c723c */ /* 0x040fe2000000183c */
[----:B------:R-:W-:Y:S05]  /*4b80*/  LDSM.16.M88.4 R8, [R237+0xa800] ;  /* 0x00a80000ed08783b */ /* 0x000fea0000000200 */
[C---:B------:R-:W-:Y:S06]  /*4b90*/  HMMA.16816.F32 R56, R76.reuse, R12, R56 ;  /* 0x0000000c4c38723c */ /* 0x040fec0000001838 */
[----:B------:R-:W-:Y:S01]  /*4ba0*/  HMMA.16816.F32 R52, R76, R14, R52 ;  /* 0x0000000e4c34723c */ /* 0x000fe20000001834 */
[----:B------:R-:W1:Y:S05]  /*4bb0*/  LDSM.16.M88.4 R12, [R236+0x2000] ;  /* 0x00200000ec0c783b */ /* 0x000e6a0000000200 */
[C---:B---3--:R-:W-:Y:S06]  /*4bc0*/  HMMA.16816.F32 R16, R36.reuse, R84, R16 ;  /* 0x000000542410723c */ /* 0x048fec0000001810 */
[----:B------:R-:W-:Y:S01]  /*4bd0*/  HMMA.16816.F32 R28, R36, R86, R28 ;  /* 0x00000056241c723c */ /* 0x000fe2000000181c */
[----:B------:R-:W-:Y:S05]  /*4be0*/  LDSM.16.M88.4 R84, [R224+0x2000] ;  /* 0x00200000e054783b */ /* 0x000fea0000000200 */
[C---:B------:R-:W-:Y:S06]  /*4bf0*/  HMMA.16816.F32 R80, R76.reuse, R64, R80 ;  /* 0x000000404c50723c */ /* 0x040fec0000001850 */
[----:B------:R-:W-:Y:S01]  /*4c00*/  HMMA.16816.F32 R76, R76, R66, R32 ;  /* 0x000000424c4c723c */ /* 0x000fe20000001820 */
[----:B------:R-:W-:Y:S04]  /*4c10*/  LDSM.16.M88.4 R64, [R237+0xb800] ;  /* 0x00b80000ed40783b */ /* 0x000fe80000000200 */
[----:B------:R-:W-:Y:S01]  /*4c20*/  LDSM.16.M88.4 R32, [R235+0x3000] ;  /* 0x00300000eb20783b */ /* 0x000fe20000000200 */
[C---:B------:R-:W-:Y:S06]  /*4c30*/  HMMA.16816.F32 R40, R44.reuse, R24, R40 ;  /* 0x000000182c28723c */ /* 0x040fec0000001828 */
[C---:B------:R-:W-:Y:S01]  /*4c40*/  HMMA.16816.F32 R60, R44.reuse, R26, R60 ;  /* 0x0000001a2c3c723c */ /* 0x040fe2000000183c */
[----:B------:R-:W-:Y:S05]  /*4c50*/  LDSM.16.M88.4 R24, [R235+0x2800] ;  /* 0x00280000eb18783b */ /* 0x000fea0000000200 */
[C---:B------:R-:W-:Y:S06]  /*4c60*/  HMMA.16816.F32 R56, R44.reuse, R68, R56 ;  /* 0x000000442c38723c */ /* 0x040fec0000001838 */
[----:B------:R-:W-:Y:S01]  /*4c70*/  HMMA.16816.F32 R52, R44, R70, R52 ;  /* 0x000000462c34723c */ /* 0x000fe20000001834 */
[----:B------:R-:W2:Y:S05]  /*4c80*/  LDSM.16.M88.4 R68, [R234+0x2000] ;  /* 0x00200000ea44783b */ /* 0x000eaa0000000200 */
[C---:B-1----:R-:W-:Y:S06]  /*4c90*/  HMMA.16816.F32 R16, R12.reuse, R72, R16 ;  /* 0x000000480c10723c */ /* 0x042fec0000001810 */
        /* <DEDUP_REMOVED lines=11> */
[----:B------:R-:W1:Y:S05]  /*4d50*/  LDSM.16.M88.4 R20, [R233+0x2000] ;  /* 0x00200000e914783b */ /* 0x000e6a0000000200 */
[C---:B--2---:R-:W-:Y:S06]  /*4d60*/  HMMA.16816.F32 R16, R68.reuse, R88, R16 ;  /* 0x000000584410723c */ /* 0x044fec0000001810 */
        /* <DEDUP_REMOVED lines=47> */
[----:B------:R-:W1:Y:S05]  /*5060*/  LDSM.16.M88.4 R12, [R224+0x4000] ;  /* 0x00400000e00c783b */ /* 0x000e6a0000000200 */
[C---:B------:R-:W-:Y:S06]  /*5070*/  HMMA.16816.F32 R56, R32.reuse, R8, R56 ;  /* 0x000000082038723c */ /* 0x040fec0000001838 */
[----:B------:R-:W-:Y:S01]  /*5080*/  HMMA.16816.F32 R52, R32, R10, R52 ;  /* 0x0000000a2034723c */ /* 0x000fe20000001834 */
[----:B------:R-:W3:Y:S05]  /*5090*/  LDSM.16.M88.4 R8, [R235+0x5000] ;  /* 0x00500000eb08783b */ /* 0x000eea0000000200 */
[C---:B--2---:R-:W-:Y:S06]  /*50a0*/  HMMA.16816.F32 R16, R72.reuse, R24, R16 ;  /* 0x000000184810723c */ /* 0x044fec0000001810 */
[----:B------:R-:W-:Y:S01]  /*50b0*/  HMMA.16816.F32 R28, R72, R26, R28 ;  /* 0x0000001a481c723c */ /* 0x000fe2000000181c */
[----:B------:R-:W-:Y:S05]  /*50c0*/  LDSM.16.M88.4 R24, [R236+0x6000] ;  /* 0x00600000ec18783b */ /* 0x000fea0000000200 */
[C---:B------:R-:W-:Y:S06]  /*50d0*/  HMMA.16816.F32 R80, R32.reuse, R36, R80 ;  /* 0x000000242050723c */ /* 0x040fec0000001850 */
[----:B------:R-:W-:Y:S01]  /*50e0*/  HMMA.16816.F32 R76, R32, R38, R76 ;  /* 0x00000026204c723c */ /* 0x000fe2000000184c */
[----:B------:R-:W2:Y:S04]  /*50f0*/  LDSM.16.M88.4 R36, [R238+0x6000] ;  /* 0x00600000ee24783b */ /* 0x000ea80000000200 */
[----:B------:R-:W-:Y:S01]  /*5100*/  LDSM.16.M88.4 R32, [R237+0xe800] ;  /* 0x00e80000ed20783b */ /* 0x000fe20000000200 */
[C---:B-1----:R-:W-:Y:S06]  /*5110*/  HMMA.16816.F32 R16, R48.reuse, R12, R16 ;  /* 0x0000000c3010723c */ /* 0x042fec0000001810 */
[----:B------:R-:W-:Y:S01]  /*5120*/  HMMA.16816.F32 R28, R48, R14, R28 ;  /* 0x0000000e301c723c */ /* 0x000fe2000000181c */
[----:B------:R-:W-:Y:S05]  /*5130*/  LDSM.16.M88.4 R12, [R234+0x6000] ;  /* 0x00600000ea0c783b */ /* 0x000fea0000000200 */
[C---:B------:R-:W-:Y:S06]  /*5140*/  HMMA.16816.F32 R40, R88.reuse, R20, R40 ;  /* 0x000000145828723c */ /* 0x040fec0000001828 */
[C---:B------:R-:W-:Y:S01]  /*5150*/  HMMA.16816.F32 R60, R88.reuse, R22, R60 ;  /* 0x00000016583c723c */ /* 0x040fe2000000183c */
[----:B------:R-:W1:Y:S05]  /*5160*/  LDSM.16.M88.4 R20, [R235+0x6000] ;  /* 0x00600000eb14783b */ /* 0x000e6a0000000200 */
[C---:B---3--:R-:W-:Y:S06]  /*5170*/  HMMA.16816.F32 R56, R88.reuse, R8, R56 ;  /* 0x000000085838723c */ /* 0x048fec0000001838 */
[----:B------:R-:W-:Y:S01]  /*5180*/  HMMA.16816.F32 R52, R88, R10, R52 ;  /* 0x0000000a5834723c */ /* 0x000fe20000001834 */
[----:B------:R-:W-:Y:S05]  /*5190*/  LDSM.16.M88.4 R8, [R231+0xe000] ;  /* 0x00e00000e708783b */ /* 0x000fea0000000200 */
[----:B--2---:R-:W-:Y:S06]  /*51a0*/  HMMA.16816.F32 R16, R36, R92, R16 ;  /* 0x0000005c2410723c */ /* 0x004fec0000001810 */
[C---:B------:R-:W-:Y:S06]  /*51b0*/  HMMA.16816.F32 R80, R88.reuse, R84, R80 ;  /* 0x000000545850723c */ /* 0x040fec0000001850 */
[----:B------:R-:W-:Y:S01]  /*51c0*/  HMMA.16816.F32 R76, R88, R86, R76 ;  /* 0x00000056584c723c */ /* 0x000fe2000000184c */
[----:B------:R-:W2:Y:S04]  /*51d0*/  LDSM.16.M88.4 R84, [R224+0x5000] ;  /* 0x00500000e054783b */ /* 0x000ea80000000200 */
[----:B------:R-:W-:Y:S01]  /*51e0*/  LDSM.16.M88.4 R88, [R235+0x6800] ;  /* 0x00680000eb58783b */ /* 0x000fe20000000200 */
[----:B------:R-:W-:Y:S03]  /*51f0*/  HMMA.16816.F32 R28, R36, R94, R28 ;  /* 0x0000005e241c723c */ /* 0x000fe6000000181c */
[----:B------:R-:W-:Y:S03]  /*5200*/  LDSM.16.M88.4 R92, [R233+0x6000] ;  /* 0x00600000e95c783b */ /* 0x000fe60000000200 */
[C---:B------:R-:W-:Y:S06]  /*5210*/  HMMA.16816.F32 R40, R72.reuse, R96, R40 ;  /* 0x000000604828723c */ /* 0x040fec0000001828 */
[C---:B------:R-:W-:Y:S06]  /*5220*/  HMMA.16816.F32 R60, R72.reuse, R98, R60 ;  /* 0x00000062483c723c */ /* 0x040fec000000183c */
[C---:B------:R-:W-:Y:S01]  /*5230*/  HMMA.16816.F32 R96, R72.reuse, R68, R56 ;  /* 0x000000444860723c */ /* 0x040fe20000001838 */
[----:B------:R-:W-:Y:S05]  /*5240*/  LDSM.16.M88.4 R56, [R224+0x6000] ;  /* 0x00600000e038783b */ /* 0x000fea0000000200 */
[----:B------:R-:W-:Y:S06]  /*5250*/  HMMA.16816.F32 R52, R72, R70, R52 ;  /* 0x000000464834723c */ /* 0x000fec0000001834 */
[C---:B-1----:R-:W-:Y:S06]  /*5260*/  HMMA.16816.F32 R16, R24.reuse, R20, R16 ;  /* 0x000000141810723c */ /* 0x042fec0000001810 */
[----:B------:R-:W-:Y:S01]  /*5270*/  HMMA.16816.F32 R28, R24, R22, R28 ;  /* 0x00000016181c723c */ /* 0x000fe2000000181c */
[----:B------:R-:W1:Y:S05]  /*5280*/  LDSM.16.M88.4 R20, [R237+0xf000] ;  /* 0x00f00000ed14783b */ /* 0x000e6a0000000200 */
[C---:B------:R-:W-:Y:S06]  /*5290*/  HMMA.16816.F32 R40, R48.reuse, R44, R40 ;  /* 0x0000002c3028723c */ /* 0x040fec0000001828 */
[C---:B------:R-:W-:Y:S01]  /*52a0*/  HMMA.16816.F32 R60, R48.reuse, R46, R60 ;  /* 0x0000002e303c723c */ /* 0x040fe2000000183c */
[----:B------:R-:W-:Y:S05]  /*52b0*/  LDSM.16.M88.4 R44, [R231+0xe800] ;  /* 0x00e80000e72c783b */ /* 0x000fea0000000200 */
[----:B--2---:R-:W-:Y:S06]  /*52c0*/  HMMA.16816.F32 R96, R48, R84, R96 ;  /* 0x000000543060723c */ /* 0x004fec0000001860 */
[C---:B------:R-:W-:Y:S06]  /*52d0*/  HMMA.16816.F32 R80, R72.reuse, R64, R80 ;  /* 0x000000404850723c */ /* 0x040fec0000001850 */
[----:B------:R-:W-:Y:S01]  /*52e0*/  HMMA.16816.F32 R76, R72, R66, R76 ;  /* 0x00000042484c723c */ /* 0x000fe2000000184c */
[----:B------:R-:W2:Y:S05]  /*52f0*/  LDSM.16.M88.4 R64, [R224+0x5800] ;  /* 0x00580000e040783b */ /* 0x000eaa0000000200 */
[----:B------:R-:W-:Y:S06]  /*5300*/  HMMA.16816.F32 R52, R48, R86, R52 ;  /* 0x000000563034723c */ /* 0x000fec0000001834 */
[C---:B------:R-:W-:Y:S06]  /*5310*/  HMMA.16816.F32 R16, R12.reuse, R8, R16 ;  /* 0x000000080c10723c */ /* 0x040fec0000001810 */
[----:B------:R-:W-:Y:S01]  /*5320*/  HMMA.16816.F32 R28, R12, R10, R28 ;  /* 0x0000000a0c1c723c */ /* 0x000fe2000000181c */
[----:B------:R-:W3:Y:S05]  /*5330*/  LDSM.16.M88.4 R8, [R235+0x7000] ;  /* 0x00700000eb08783b */ /* 0x000eea0000000200 */
[C---:B------:R-:W-:Y:S06]  /*5340*/  HMMA.16816.F32 R40, R36.reuse, R32, R40 ;  /* 0x000000202428723c */ /* 0x040fec0000001828 */
[C---:B------:R-:W-:Y:S01]  /*5350*/  HMMA.16816.F32 R60, R36.reuse, R34, R60 ;  /* 0x00000022243c723c */ /* 0x040fe2000000183c */
[----:B------:R-:W-:Y:S05]  /*5360*/  LDSM.16.M88.4 R32, [R224+0x6800] ;  /* 0x00680000e020783b */ /* 0x000fea0000000200 */
[C---:B-1----:R-:W-:Y:S06]  /*5370*/  HMMA.16816.F32 R96, R36.reuse, R20, R96 ;  /* 0x000000142460723c */ /* 0x042fec0000001860 */
[----:B------:R-:W-:Y:S01]  /*5380*/  HMMA.16816.F32 R52, R36, R22, R52 ;  /* 0x000000162434723c */ /* 0x000fe20000001834 */
[----:B------:R-:W1:Y:S05]  /*5390*/  LDSM.16.M88.4 R20, [R237+0xf800] ;  /* 0x00f80000ed14783b */ /* 0x000e6a0000000200 */
[C---:B------:R-:W-:Y:S06]  /*53a0*/  HMMA.16816.F32 R16, R92.reuse, R56, R16 ;  /* 0x000000385c10723c */ /* 0x040fec0000001810 */
[----:B------:R-:W-:Y:S01]  /*53b0*/  HMMA.16816.F32 R28, R92, R58, R28 ;  /* 0x0000003a5c1c723c */ /* 0x000fe2000000181c */
[----:B------:R-:W4:Y:S05]  /*53c0*/  LDSM.16.M88.4 R56, [R231+0xf000] ;  /* 0x00f00000e738783b */ /* 0x000f2a0000000200 */
[C---:B--2---:R-:W-:Y:S06]  /*53d0*/  HMMA.16816.F32 R80, R48.reuse, R64, R80 ;  /* 0x000000403050723c */ /* 0x044fec0000001850 */
[----:B------:R-:W-:Y:S06]  /*53e0*/  HMMA.16816.F32 R76, R48, R66, R76 ;  /* 0x00000042304c723c */ /* 0x000fec000000184c */
[----:B------:R-:W-:Y:S01]  /*53f0*/  HMMA.16816.F32 R40, R24, R88, R40 ;  /* 0x000000581828723c */ /* 0x000fe20000001828 */
[----:B------:R-:W-:Y:S01]  /*5400*/  FMUL.FTZ R2, R16, UR6 ;  /* 0x0000000610027c20 */ /* 0x000fe20008410000 */
[----:B------:R-:W-:Y:S01]  /*5410*/  FMUL.FTZ R4, R17, UR6 ;  /* 0x0000000611047c20 */ /* 0x000fe20008410000 */
[----:B------:R-:W-:-:S03]  /*5420*/  FMUL.FTZ R6, R18, UR6 ;  /* 0x0000000612067c20 */ /* 0x000fc60008410000 */
[C---:B------:R-:W-:Y:S01]  /*5430*/  HMMA.16816.F32 R60, R24.reuse, R90, R60 ;  /* 0x0000005a183c723c */ /* 0x040fe2000000183c */
[----:B------:R-:W-:Y:S01]  /*5440*/  FMUL.FTZ R28, R28, UR6 ;  /* 0x000000061c1c7c20 */ /* 0x000fe20008410000 */
[----:B------:R-:W-:Y:S01]  /*5450*/  FMUL.FTZ R29, R29, UR6 ;  /* 0x000000061d1d7c20 */ /* 0x000fe20008410000 */
[----:B------:R-:W-:Y:S01]  /*5460*/  FMUL.FTZ R30, R30, UR6 ;  /* 0x000000061e1e7c20 */ /* 0x000fe20008410000 */
[----:B------:R-:W2:Y:S02]  /*5470*/  MUFU.TANH R2, R2 ;  /* 0x0000000200027308 */ /* 0x000ea40000002400 */
[C---:B---3--:R-:W-:Y:S06]  /*5480*/  HMMA.16816.F32 R96, R24.reuse, R8, R96 ;  /* 0x000000081860723c */ /* 0x048fec0000001860 */
[----:B------:R-:W-:Y:S01]  /*5490*/  HMMA.16816.F32 R52, R24, R10, R52 ;  /* 0x0000000a1834723c */ /* 0x000fe20000001834 */
[----:B------:R-:W3:Y:S01]  /*54a0*/  LDSM.16.M88.4 R8, [R235+0x7800] ;  /* 0x00780000eb08783b */ /* 0x000ee20000000200 */
[----:B------:R-:W-:Y:S04]  /*54b0*/  MUFU.TANH R4, R4 ;  /* 0x0000000400047308 */ /* 0x000fe80000002400 */
[C---:B-1----:R-:W-:Y:S04]  /*54c0*/  HMMA.16816.F32 R80, R36.reuse, R20, R80 ;  /* 0x000000142450723c */ /* 0x042fe80000001850 */
[----:B------:R-:W-:Y:S02]  /*54d0*/  MUFU.TANH R6, R6 ;  /* 0x0000000600067308 */ /* 0x000fe40000002400 */
[----:B------:R-:W-:Y:S06]  /*54e0*/  HMMA.16816.F32 R76, R36, R22, R76 ;  /* 0x00000016244c723c */ /* 0x000fec000000184c */
[C---:B------:R-:W-:Y:S01]  /*54f0*/  HMMA.16816.F32 R40, R12.reuse, R44, R40 ;  /* 0x0000002c0c28723c */ /* 0x040fe20000001828 */
[----:B------:R-:W-:Y:S05]  /*5500*/  MUFU.TANH R45, R28 ;  /* 0x0000001c002d7308 */ /* 0x000fea0000002400 */
[----:B------:R-:W-:Y:S01]  /*5510*/  HMMA.16816.F32 R60, R12, R46, R60 ;  /* 0x0000002e0c3c723c */ /* 0x000fe2000000183c */
[----:B------:R-:W-:-:S02]  /*5520*/  FMUL.FTZ R44, R19, UR6 ;  /* 0x00000006132c7c20 */ /* 0x000fc40008410000 */
[----:B------:R-:W-:Y:S01]  /*5530*/  MUFU.TANH R46, R29 ;  /* 0x0000001d002e7308 */ /* 0x000fe20000002400 */
[----:B------:R-:W1:Y:S02]  /*5540*/  LDSM.16.M88.4 R16, [R224+0x7000] ;  /* 0x00700000e010783b */ /* 0x000e640000000200 */
[C---:B----4-:R-:W-:Y:S05]  /*5550*/  HMMA.16816.F32 R96, R12.reuse, R56, R96 ;  /* 0x000000380c60723c */ /* 0x050fea0000001860 */
[----:B------:R4:W-:Y:S01]  /*5560*/  MUFU.TANH R47, R30 ;  /* 0x0000001e002f7308 */ /* 0x0009e20000002400 */
[----:B------:R-:W-:Y:S01]  /*5570*/  HMMA.16816.F32 R52, R12, R58, R52 ;  /* 0x0000003a0c34723c */ /* 0x000fe20000001834 */
[----:B------:R-:W-:-:S05]  /*5580*/  FMUL.FTZ R56, R31, UR6 ;  /* 0x000000061f387c20 */ /* 0x000fca0008410000 */
[C---:B---3--:R-:W-:Y:S01]  /*5590*/  HMMA.16816.F32 R80, R24.reuse, R8, R80 ;  /* 0x000000081850723c */ /* 0x048fe20000001850 */
[----:B------:R-:W3:Y:S05]  /*55a0*/  MUFU.TANH R44, R44 ;  /* 0x0000002c002c7308 */ /* 0x000eea0000002400 */
[----:B------:R-:W-:Y:S01]  /*55b0*/  HMMA.16816.F32 R76, R24, R10, R76 ;  /* 0x0000000a184c723c */ /* 0x000fe2000000184c */
[----:B------:R-:W-:Y:S02]  /*55c0*/  IMAD.SHL.U32 R8, R3, 0x2, RZ ;  /* 0x0000000203087824 */ /* 0x000fe400078e00ff */
[----:B------:R-:W-:Y:S01]  /*55d0*/  IMAD.U32 R3, RZ, RZ, UR19 ;  /* 0x00000013ff037e24 */ /* 0x000fe2000f8e00ff */
[----:B----4-:R-:W4:Y:S01]  /*55e0*/  LDSM.16.M88.4 R28, [R231+0xf800] ;  /* 0x00f80000e71c783b */ /* 0x010f220000000200 */
[----:B------:R-:W5:Y:S01]  /*55f0*/  MUFU.TANH R56, R56 ;  /* 0x0000003800387308 */ /* 0x000f620000002400 */
[----:B------:R-:W-:Y:S01]  /*5600*/  HMMA.16816.F32 R40, R92, R32, R40 ;  /* 0x000000205c28723c */ /* 0x000fe20000001828 */
[----:B------:R-:W-:-:S04]  /*5610*/  LOP3.LUT R8, R8, 0x6, RZ, 0xc0, !PT ;  /* 0x0000000608087812 */ /* 0x000fc800078ec0ff */
[----:B------:R-:W-:Y:S01]  /*5620*/  LEA R3, R3, R8, 0x6 ;  /* 0x0000000803037211 */ /* 0x000fe200078e30ff */
[----:B------:R-:W-:Y:S01]  /*5630*/  HMMA.16816.F32 R60, R92, R34, R60 ;  /* 0x000000225c3c723c */ /* 0x000fe2000000183c */
[----:B------:R-:W5:Y:S01]  /*5640*/  LDSM.16.M88.4 R32, [R224+0x7800] ;  /* 0x00780000e020783b */ /* 0x000f620000000200 */
[----:B------:R-:W-:-:S04]  /*5650*/  DEPBAR.LE SB0, 0x0 ;  /* 0x000080000000791a */ /* 0x000fc80000000000 */
[C---:B------:R-:W-:Y:S01]  /*5660*/  VIADD R11, R3.reuse, 0xffffffc0 ;  /* 0xffffffc0030b7836 */ /* 0x040fe20000000000 */
[C---:B------:R-:W-:Y:S01]  /*5670*/  IADD3 R8, R3.reuse, -0x38, RZ ;  /* 0xffffffc803087810 */ /* 0x040fe20007ffe0ff */
[C---:B-1----:R-:W-:Y:S01]  /*5680*/  HMMA.16816.F32 R52, R92.reuse, R18, R52 ;  /* 0x000000125c34723c */ /* 0x042fe20000001834 */
[----:B------:R-:W-:Y:S02]  /*5690*/  VIADD R10, R3, 0xffffffc1 ;  /* 0xffffffc1030a7836 */ /* 0x000fe40000000000 */
[----:B------:R-:W-:Y:S01]  /*56a0*/  ISETP.GE.AND P5, PT, R11, UR22, PT ;  /* 0x000000160b007c0c */ /* 0x000fe2000bfa6270 */
[C---:B------:R-:W-:Y:S01]  /*56b0*/  VIADD R11, R3.reuse, 0xffffffc9 ;  /* 0xffffffc9030b7836 */ /* 0x040fe20000000000 */
[----:B------:R-:W-:Y:S01]  /*56c0*/  ISETP.GE.AND P3, PT, R8, UR22, PT ;  /* 0x0000001608007c0c */ /* 0x000fe2000bf66270 */
[----:B------:R-:W-:Y:S01]  /*56d0*/  HMMA.16816.F32 R96, R92, R16, R96 ;  /* 0x000000105c60723c */ /* 0x000fe20000001860 */
[----:B--2---:R-:W-:Y:S01]  /*56e0*/  FSEL R25, R2, -INF , !P5 ;  /* 0xff80000002197808 */ /* 0x004fe20006800000 */
[----:B------:R-:W-:Y:S01]  /*56f0*/  VIADD R2, R3, 0xffffffd9 ;  /* 0xffffffd903027836 */ /* 0x000fe20000000000 */
[----:B------:R-:W-:Y:S01]  /*5700*/  ISETP.GE.AND P4, PT, R10, UR22, PT ;  /* 0x000000160a007c0c */ /* 0x000fe2000bf86270 */
[----:B------:R-:W-:Y:S01]  /*5710*/  FMUL.FTZ R40, R40, UR6 ;  /* 0x0000000628287c20 */ /* 0x000fe20008410000 */
[----:B------:R-:W-:Y:S01]  /*5720*/  FMUL.FTZ R21, R42, UR6 ;  /* 0x000000062a157c20 */ /* 0x000fe20008410000 */
[----:B------:R-:W-:Y:S01]  /*5730*/  FMUL.FTZ R20, R41, UR6 ;  /* 0x0000000629147c20 */ /* 0x000fe20008410000 */
[----:B------:R-:W-:Y:S01]  /*5740*/  FMUL.FTZ R41, R43, UR6 ;  /* 0x000000062b297c20 */ /* 0x000fe20008410000 */
[----:B---3--:R-:W-:Y:S01]  /*5750*/  FSEL R44, R44, -INF , !P4 ;  /* 0xff8000002c2c7808 */ /* 0x008fe20006000000 */
[C---:B------:R-:W-:Y:S01]  /*5760*/  VIADD R10, R3.reuse, 0xffffffd0 ;  /* 0xffffffd0030a7836 */ /* 0x040fe20000000000 */
[----:B------:R-:W-:Y:S01]  /*5770*/  MUFU.TANH R40, R40 ;  /* 0x0000002800287308 */ /* 0x000fe20000002400 */
[----:B------:R-:W-:Y:S01]  /*5780*/  FSEL R23, R4, -INF , !P4 ;  /* 0xff80000004177808 */ /* 0x000fe20006000000 */
[----:B------:R-:W-:Y:S01]  /*5790*/  FMUL.FTZ R16, R60, UR6 ;  /* 0x000000063c107c20 */ /* 0x000fe20008410000 */
[----:B------:R-:W-:Y:S01]  /*57a0*/  ISETP.GE.AND P4, PT, R2, UR22, PT ;  /* 0x0000001602007c0c */ /* 0x000fe2000bf86270 */
[----:B------:R-:W-:Y:S01]  /*57b0*/  FMUL.FTZ R17, R62, UR6 ;  /* 0x000000063e117c20 */ /* 0x000fe20008410000 */
[----:B------:R-:W-:Y:S01]  /*57c0*/  IADD3 R2, R3, -0x20, RZ ;  /* 0xffffffe003027810 */ /* 0x000fe20007ffe0ff */
[----:B------:R-:W-:Y:S01]  /*57d0*/  FMUL.FTZ R9, R61, UR6 ;  /* 0x000000063d097c20 */ /* 0x000fe20008410000 */
[----:B------:R-:W-:Y:S01]  /*57e0*/  FSEL R45, R45, -INF , !P3 ;  /* 0xff8000002d2d7808 */ /* 0x000fe20005800000 */
[C---:B----4-:R-:W-:Y:S01]  /*57f0*/  HMMA.16816.F32 R80, R12.reuse, R28, R80 ;  /* 0x0000001c0c50723c */ /* 0x050fe20000001850 */
[----:B------:R-:W1:Y:S01]  /*5800*/  MUFU.TANH R21, R21 ;  /* 0x0000001500157308 */ /* 0x000e620000002400 */
[----:B------:R-:W-:Y:S01]  /*5810*/  ISETP.GE.AND P2, PT, R11, UR22, PT ;  /* 0x000000160b007c0c */ /* 0x000fe2000bf46270 */
[----:B------:R-:W-:Y:S01]  /*5820*/  FMUL.FTZ R52, R52, UR6 ;  /* 0x0000000634347c20 */ /* 0x000fe20008410000 */
[----:B------:R-:W-:Y:S01]  /*5830*/  FMUL.FTZ R54, R54, UR6 ;  /* 0x0000000636367c20 */ /* 0x000fe20008410000 */
[----:B------:R-:W-:Y:S01]  /*5840*/  FMUL.FTZ R22, R63, UR6 ;  /* 0x000000063f167c20 */ /* 0x000fe20008410000 */
[----:B------:R-:W-:Y:S01]  /*5850*/  HMMA.16816.F32 R76, R12, R30, R76 ;  /* 0x0000001e0c4c723c */ /* 0x000fe2000000184c */
[----:B------:R-:W-:Y:S01]  /*5860*/  IADD3 R8, R3, -0x2f, RZ ;  /* 0xffffffd103087810 */ /* 0x000fe20007ffe0ff */
[----:B------:R-:W-:Y:S01]  /*5870*/  FMUL.FTZ R96, R96, UR6 ;  /* 0x0000000660607c20 */ /* 0x000fe20008410000 */
[----:B------:R-:W-:Y:S01]  /*5880*/  MUFU.TANH R20, R20 ;  /* 0x0000001400147308 */ /* 0x000fe20000002400 */
[----:B-----5:R-:W-:Y:S01]  /*5890*/  FSEL R56, R56, -INF , !P2 ;  /* 0xff80000038387808 */ /* 0x020fe20005000000 */
[----:B------:R-:W-:Y:S01]  /*58a0*/  FMUL.FTZ R97, R97, UR6 ;  /* 0x0000000661617c20 */ /* 0x000fe20008410000 */
[----:B------:R-:W-:Y:S01]  /*58b0*/  FSEL R27, R46, -INF , !P2 ;  /* 0xff8000002e1b7808 */ /* 0x000fe20005000000 */
[----:B------:R-:W-:Y:S01]  /*58c0*/  FMUL.FTZ R98, R98, UR6 ;  /* 0x0000000662627c20 */ /* 0x000fe20008410000 */
[----:B------:R-:W-:Y:S01]  /*58d0*/  FSEL R12, R47, -INF , !P3 ;  /* 0xff8000002f0c7808 */ /* 0x000fe20005800000 */
[----:B------:R-:W-:Y:S01]  /*58e0*/  FMUL.FTZ R99, R99, UR6 ;  /* 0x0000000663637c20 */ /* 0x000fe20008410000 */
[----:B------:R-:W-:Y:S01]  /*58f0*/  ISETP.GE.AND P3, PT, R2, UR22, PT ;  /* 0x0000001602007c0c */ /* 0x000fe2000bf66270 */
[----:B------:R-:W2:Y:S01]  /*5900*/  MUFU.TANH R41, R41 ;  /* 0x0000002900297308 */ /* 0x000ea20000002400 */
[----:B------:R-:W-:Y:S01]  /*5910*/  VIADD R2, R3, 0xffffffe1 ;  /* 0xffffffe103027836 */ /* 0x000fe20000000000 */
[----:B------:R-:W-:Y:S01]  /*5920*/  ISETP.GE.AND P1, PT, R10, UR22, PT ;  /* 0x000000160a007c0c */ /* 0x000fe2000bf26270 */
[----:B------:R-:W-:Y:S01]  /*5930*/  FMUL.FTZ R53, R53, UR6 ;  /* 0x0000000635357c20 */ /* 0x000fe20008410000 */
[----:B------:R-:W-:Y:S01]  /*5940*/  ISETP.GE.AND P6, PT, R8, UR22, PT ;  /* 0x0000001608007c0c */ /* 0x000fe2000bfc6270 */
[C---:B------:R-:W-:Y:S01]  /*5950*/  VIADD R8, R3.reuse, 0xffffffd8 ;  /* 0xffffffd803087836 */ /* 0x040fe20000000000 */
[----:B------:R-:W-:Y:S01]  /*5960*/  ISETP.GE.AND P2, PT, R2, UR22, PT ;  /* 0x0000001602007c0c */ /* 0x000fe2000bf46270 */
[C---:B------:R-:W-:Y:S01]  /*5970*/  HMMA.16816.F32 R80, R92.reuse, R32, R80 ;  /* 0x000000205c50723c */ /* 0x040fe20000001850 */
[----:B------:R-:W3:Y:S01]  /*5980*/  MUFU.TANH R16, R16 ;  /* 0x0000001000107308 */ /* 0x000ee20000002400 */
[----:B------:R-:W-:Y:S01]  /*5990*/  VIADD R2, R3, 0xffffffe8 ;  /* 0xffffffe803027836 */ /* 0x000fe20000000000 */
[----:B-1----:R-:W-:Y:S01]  /*59a0*/  FSEL R10, R21, -INF , !P1 ;  /* 0xff800000150a7808 */ /* 0x002fe20004800000 */
[----:B------:R-:W-:Y:S01]  /*59b0*/  FMUL.FTZ R55, R55, UR6 ;  /* 0x0000000637377c20 */ /* 0x000fe20008410000 */
[----:B------:R-:W-:Y:S01]  /*59c0*/  FSEL R15, R40, -INF , !P1 ;  /* 0xff800000280f7808 */ /* 0x000fe20004800000 */
[----:B------:R-:W-:Y:S01]  /*59d0*/  HMMA.16816.F32 R76, R92, R34, R76 ;  /* 0x000000225c4c723c */ /* 0x000fe2000000184c */
[----:B------:R-:W-:-:S02]  /*59e0*/  ISETP.GE.AND P1, PT, R2, UR22, PT ;  /* 0x0000001602007c0c */ /* 0x000fc4000bf26270 */
[----:B------:R-:W1:Y:S01]  /*59f0*/  MUFU.TANH R17, R17 ;  /* 0x0000001100117308 */ /* 0x000e620000002400 */
[----:B------:R-:W-:Y:S02]  /*5a00*/  IADD3 R2, R3, -0x17, RZ ;  /* 0xffffffe903027810 */ /* 0x000fe40007ffe0ff */
[----:B------:R-:W-:Y:S02]  /*5a10*/  FSEL R14, R6, -INF , !P5 ;  /* 0xff800000060e7808 */ /* 0x000fe40006800000 */
[----:B------:R-:W-:Y:S02]  /*5a20*/  ISETP.GE.AND P5, PT, R8, UR22, PT ;  /* 0x0000001608007c0c */ /* 0x000fe4000bfa6270 */
[----:B--2---:R-:W-:Y:S01]  /*5a30*/  FSEL R8, R41, -INF , !P6 ;  /* 0xff80000029087808 */ /* 0x004fe20007000000 */
[----:B------:R-:W2:Y:S01]  /*5a40*/  MUFU.TANH R191, R52 ;  /* 0x0000003400bf7308 */ /* 0x000ea20000002400 */
[----:B------:R-:W-:Y:S02]  /*5a50*/  FSEL R13, R20, -INF , !P6 ;  /* 0xff800000140d7808 */ /* 0x000fe40007000000 */
[----:B------:R-:W-:Y:S01]  /*5a60*/  ISETP.GE.AND P6, PT, R2, UR22, PT ;  /* 0x0000001602007c0c */ /* 0x000fe2000bfc6270 */
[----:B------:R-:W-:Y:S01]  /*5a70*/  VIADD R2, R3, 0xfffffff0 ;  /* 0xfffffff003027836 */ /* 0x000fe20000000000 */
[----:B---3--:R-:W-:-:S02]  /*5a80*/  FSEL R11, R16, -INF , !P5 ;  /* 0xff800000100b7808 */ /* 0x008fc40006800000 */
[----:B------:R-:W-:Y:S01]  /*5a90*/  FMUL.FTZ R80, R80, UR6 ;  /* 0x0000000650507c20 */ /* 0x000fe20008410000 */
[----:B------:R-:W3:Y:S01]  /*5aa0*/  MUFU.TANH R190, R54 ;  /* 0x0000003600be7308 */ /* 0x000ee20000002400 */
[----:B------:R-:W-:Y:S01]  /*5ab0*/  FMUL.FTZ R81, R81, UR6 ;  /* 0x0000000651517c20 */ /* 0x000fe20008410000 */
[----:B------:R-:W-:Y:S01]  /*5ac0*/  FMUL.FTZ R82, R82, UR6 ;  /* 0x0000000652527c20 */ /* 0x000fe20008410000 */
[----:B------:R-:W-:Y:S01]  /*5ad0*/  FMUL.FTZ R83, R83, UR6 ;  /* 0x0000000653537c20 */ /* 0x000fe20008410000 */
[----:B-1----:R-:W-:Y:S01]  /*5ae0*/  FSEL R6, R17, -INF , !P5 ;  /* 0xff80000011067808 */ /* 0x002fe20006800000 */
[----:B------:R-:W-:Y:S01]  /*5af0*/  FMUL.FTZ R76, R76, UR6 ;  /* 0x000000064c4c7c20 */ /* 0x000fe20008410000 */
[----:B------:R-:W-:Y:S01]  /*5b00*/  FMUL.FTZ R78, R78, UR6 ;  /* 0x000000064e4e7c20 */ /* 0x000fe20008410000 */
[----:B------:R-:W-:Y:S01]  /*5b10*/  FMUL.FTZ R77, R77, UR6 ;  /* 0x000000064d4d7c20 */ /* 0x000fe20008410000 */
[----:B------:R-:W1:Y:S01]  /*5b20*/  MUFU.TANH R9, R9 ;  /* 0x0000000900097308 */ /* 0x000e620000002400 */
[----:B------:R-:W-:Y:S01]  /*5b30*/  FMUL.FTZ R79, R79, UR6 ;  /* 0x000000064f4f7c20 */ /* 0x000fe20008410000 */
[----:B------:R-:W-:Y:S01]  /*5b40*/  ISETP.GE.AND P5, PT, R2, UR22, PT ;  /* 0x0000001602007c0c */ /* 0x000fe2000bfa6270 */
[----:B------:R-:W-:Y:S01]  /*5b50*/  VIADD R2, R3, 0xfffffff1 ;  /* 0xfffffff103027836 */ /* 0x000fe20000000000 */
[----:B--2---:R-:W-:-:S04]  /*5b60*/  FSEL R191, R191, -INF , !P1 ;  /* 0xff800000bfbf7808 */ /* 0x004fc80004800000 */
[----:B------:R-:W2:Y:S01]  /*5b70*/  MUFU.TANH R22, R22 ;  /* 0x0000001600167308 */ /* 0x000ea20000002400 */
[----:B---3--:R-:W-:Y:S02]  /*5b80*/  FSEL R190, R190, -INF , !P1 ;  /* 0xff800000bebe7808 */ /* 0x008fe40004800000 */
[----:B------:R-:W-:-:S05]  /*5b90*/  PLOP3.LUT P1, PT, PT, PT, UP0, 0x80, 0x0 ;  /* 0x000000000000781c */ /* 0x000fca0003f2f008 */
[----:B------:R-:W3:Y:S01]  /*5ba0*/  MUFU.TANH R193, R96 ;  /* 0x0000006000c17308 */ /* 0x000ee20000002400 */
[----:B-1----:R-:W-:-:S07]  /*5bb0*/  FSEL R9, R9, -INF , !P4 ;  /* 0xff80000009097808 */ /* 0x002fce0006000000 */
[----:B------:R-:W1:Y:S01]  /*5bc0*/  MUFU.TANH R187, R97 ;  /* 0x0000006100bb7308 */ /* 0x000e620000002400 */
[----:B--2---:R-:W-:Y:S02]  /*5bd0*/  FSEL R4, R22, -INF , !P4 ;  /* 0xff80000016047808 */ /* 0x004fe40006000000 */
[----:B------:R-:W-:Y:S02]  /*5be0*/  ISETP.GE.AND P4, PT, R2, UR22, PT ;  /* 0x0000001602007c0c */ /* 0x000fe4000bf86270 */
[C---:B------:R-:W-:Y:S01]  /*5bf0*/  IADD3 R2, R3.reuse, -0x8, RZ ;  /* 0xfffffff803027810 */ /* 0x040fe20007ffe0ff */
[----:B------:R-:W-:Y:S02]  /*5c00*/  VIADD R3, R3, 0xfffffff9 ;  /* 0xfffffff903037836 */ /* 0x000fe40000000000 */
[----:B------:R-:W2:Y:S01]  /*5c10*/  MUFU.TANH R188, R98 ;  /* 0x0000006200bc7308 */ /* 0x000ea20000002400 */
[----:B---3--:R-:W-:-:S07]  /*5c20*/  FSEL R193, R193, -INF , !P3 ;  /* 0xff800000c1c17808 */ /* 0x008fce0005800000 */
[----:B------:R-:W3:Y:S01]  /*5c30*/  MUFU.TANH R202, R99 ;  /* 0x0000006300ca7308 */ /* 0x000ee20000002400 */
[----:B-1----:R-:W-:-:S07]  /*5c40*/  FSEL R187, R187, -INF , !P2 ;  /* 0xff800000bbbb7808 */ /* 0x002fce0005000000 */
[----:B------:R-:W1:Y:S01]  /*5c50*/  MUFU.TANH R189, R53 ;  /* 0x0000003500bd7308 */ /* 0x000e620000002400 */
[----:B--2---:R-:W-:Y:S02]  /*5c60*/  FSEL R188, R188, -INF , !P3 ;  /* 0xff800000bcbc7808 */ /* 0x004fe40005800000 */
[----:B------:R-:W-:-:S05]  /*5c70*/  ISETP.GE.AND P3, PT, R2, UR22, PT ;  /* 0x0000001602007c0c */ /* 0x000fca000bf66270 */
[----:B------:R-:W2:Y:S01]  /*5c80*/  MUFU.TANH R200, R55 ;  /* 0x0000003700c87308 */ /* 0x000ea20000002400 */
[----:B---3--:R-:W-:Y:S02]  /*5c90*/  FSEL R202, R202, -INF , !P2 ;  /* 0xff800000caca7808 */ /* 0x008fe40005000000 */
[----:B------:R-:W-:-:S05]  /*5ca0*/  ISETP.GE.AND P2, PT, R3, UR22, PT ;  /* 0x0000001603007c0c */ /* 0x000fca000bf46270 */
[----:B------:R-:W3:Y:S01]  /*5cb0*/  MUFU.TANH R201, R80 ;  /* 0x0000005000c97308 */ /* 0x000ee20000002400 */
[----:B-1----:R-:W-:-:S07]  /*5cc0*/  FSEL R189, R189, -INF , !P6 ;  /* 0xff800000bdbd7808 */ /* 0x002fce0007000000 */
[----:B------:R-:W1:Y:S01]  /*5cd0*/  MUFU.TANH R199, R81 ;  /* 0x0000005100c77308 */ /* 0x000e620000002400 */
[----:B--2---:R-:W-:-:S07]  /*5ce0*/  FSEL R200, R200, -INF , !P6 ;  /* 0xff800000c8c87808 */ /* 0x004fce0007000000 */
[----:B------:R-:W2:Y:S01]  /*5cf0*/  MUFU.TANH R196, R82 ;  /* 0x0000005200c47308 */ /* 0x000ea20000002400 */
[----:B---3--:R-:W-:-:S07]  /*5d00*/  FSEL R201, R201, -INF , !P5 ;  /* 0xff800000c9c97808 */ /* 0x008fce0006800000 */
        /* <DEDUP_REMOVED lines=9> */
[----:B--2---:R-:W-:Y:S02]  /*5da0*/  FSEL R170, R170, -INF , !P3 ;  /* 0xff800000aaaa7808 */ /* 0x004fe40005800000 */
[----:B---3--:R-:W-:Y:S02]  /*5db0*/  FSEL R168, R168, -INF , !P2 ;  /* 0xff800000a8a87808 */ /* 0x008fe40005000000 */
[----:B-1----:R-:W-:Y:S01]  /*5dc0*/  FSEL R171, R171, -INF , !P2 ;  /* 0xff800000abab7808 */ /* 0x002fe20005000000 */
[----:B------:R-:W-:Y:S06]  /*5dd0*/  BAR.SYNC.DEFER_BLOCKING 0x0 ;  /* 0x0000000000007b1d */ /* 0x000fec0000010000 */
[----:B------:R-:W-:Y:S05]  /*5de0*/  @!P1 BRA `(.L_x_810) ;  /* 0x0000000c00c89947 */ /* 0x000fea0003800000 */
[----:B------:R-:W-:Y:S05]  /*5df0*/  @!P0 BRA `(.L_x_811) ;  /* 0x0000000000f08947 */ /* 0x000fea0003800000 */
[----:B------:R-:W1:Y:S01]  /*5e00*/  LDC R3, c[0x0][0x380] ;  /* 0x0000e000ff037b82 */ /* 0x000e620000000800 */
[----:B------:R-:W-:Y:S01]  /*5e10*/  UIADD3 UR18, UR18, -0x80, URZ ;  /* 0xffffff8012127890 */ /* 0x000fe2000fffe03f */
[----:B------:R-:W-:Y:S01]  /*5e20*/  IMAD.U32 R18, RZ, RZ, UR17 ;  /* 0x00000011ff127e24 */ /* 0x000fe2000f8e00ff */
[----:B------:R-:W-:-:S04]  /*5e30*/  ULDC.64 UR6, c[0x0][0x230] ;  /* 0x00008c0000067ab9 */ /* 0x000fc80000000a00 */
[----:B------:R-:W-:Y:S02]  /*5e40*/  MOV R16, UR18 ;  /* 0x0000001200107c02 */ /* 0x000fe40008000f00 */
[----:B------:R-:W-:Y:S02]  /*5e50*/  IABS R18, R18 ;  /* 0x0000001200127213 */ /* 0x000fe40000000000 */
[----:B------:R-:W-:Y:S02]  /*5e60*/  IABS R16, R16 ;  /* 0x0000001000107213 */ /* 0x000fe40000000000 */
[----:B-1----:R-:W-:-:S04]  /*5e70*/  IABS R2, R3 ;  /* 0x0000000300027213 */ /* 0x002fc80000000000 */
[----:B------:R-:W1:Y:S08]  /*5e80*/  I2F.RP R19, R2 ;  /* 0x0000000200137306 */ /* 0x000e700000209400 */
[----:B-1----:R-:W1:Y:S02]  /*5e90*/  MUFU.RCP R20, R19 ;  /* 0x0000001300147308 */ /* 0x002e640000001000 */
[----:B-1----:R-:W-:-:S06]  /*5ea0*/  VIADD R20, R20, 0xffffffe ;  /* 0x0ffffffe14147836 */ /* 0x002fcc0000000000 */
[----:B------:R-:W1:Y:S02]  /*5eb0*/  F2I.FTZ.U32.TRUNC.NTZ R21, R20 ;  /* 0x0000001400157305 */ /* 0x000e64000021f000 */
[----:B-1----:R-:W-:Y:S01]  /*5ec0*/  IADD3 R17, RZ, -R21, RZ ;  /* 0x80000015ff117210 */ /* 0x002fe20007ffe0ff */
[----:B------:R-:W-:-:S04]  /*5ed0*/  IMAD.MOV.U32 R20, RZ, RZ, RZ ;  /* 0x000000ffff147224 */ /* 0x000fc800078e00ff */
[----:B------:R-:W-:-:S04]  /*5ee0*/  IMAD R17, R17, R2, RZ ;  /* 0x0000000211117224 */ /* 0x000fc800078e02ff */
[----:B------:R-:W-:-:S06]  /*5ef0*/  IMAD.HI.U32 R17, R21, R17, R20 ;  /* 0x0000001115117227 */ /* 0x000fcc00078e0014 */
[----:B------:R-:W-:-:S04]  /*5f00*/  IMAD.HI.U32 R21, R17, R18, RZ ;  /* 0x0000001211157227 */ /* 0x000fc800078e00ff */
[----:B------:R-:W-:Y:S01]  /*5f10*/  IMAD.HI.U32 R20, R17, R16, RZ ;  /* 0x0000001011147227 */ /* 0x000fe200078e00ff */
[----:B------:R-:W-:-:S03]  /*5f20*/  IADD3 R19, -R21, RZ, RZ ;  /* 0x000000ff15137210 */ /* 0x000fc60007ffe1ff */
[----:B------:R-:W-:Y:S02]  /*5f30*/  IMAD.MOV R17, RZ, RZ, -R20 ;  /* 0x000000ffff117224 */ /* 0x000fe400078e0a14 */
[C---:B------:R-:W-:Y:S02]  /*5f40*/  IMAD R19, R2.reuse, R19, R18 ;  /* 0x0000001302137224 */ /* 0x040fe400078e0212 */
[C---:B------:R-:W-:Y:S01]  /*5f50*/  IMAD R17, R2.reuse, R17, R16 ;  /* 0x0000001102117224 */ /* 0x040fe200078e0210 */
[----:B------:R-:W-:Y:S02]  /*5f60*/  LOP3.LUT R16, R3, UR17, RZ, 0x3c, !PT ;  /* 0x0000001103107c12 */ /* 0x000fe4000f8e3cff */
[C---:B------:R-:W-:Y:S02]  /*5f70*/  ISETP.GT.U32.AND P2, PT, R2.reuse, R19, PT ;  /* 0x000000130200720c */ /* 0x040fe40003f44070 */
[----:B------:R-:W-:Y:S02]  /*5f80*/  ISETP.GT.U32.AND P3, PT, R2, R17, PT ;  /* 0x000000110200720c */ /* 0x000fe40003f64070 */
[----:B------:R-:W-:-:S09]  /*5f90*/  ISETP.GE.AND P4, PT, R16, RZ, PT ;  /* 0x000000ff1000720c */ /* 0x000fd20003f86270 */
[-C--:B------:R-:W-:Y:S02]  /*5fa0*/  @!P2 IADD3 R19, R19, -R2.reuse, RZ ;  /* 0x800000021313a210 */ /* 0x080fe40007ffe0ff */
[----:B------:R-:W-:Y:S01]  /*5fb0*/  @!P3 IMAD.IADD R17, R17, 0x1, -R2 ;  /* 0x000000011111b824 */ /* 0x000fe200078e0a02 */
[----:B------:R-:W-:Y:S01]  /*5fc0*/  @!P2 IADD3 R21, R21, 0x1, RZ ;  /* 0x000000011515a810 */ /* 0x000fe20007ffe0ff */
[----:B------:R-:W-:Y:S01]  /*5fd0*/  @!P3 VIADD R20, R20, 0x1 ;  /* 0x000000011414b836 */ /* 0x000fe20000000000 */
[-C--:B------:R-:W-:Y:S02]  /*5fe0*/  ISETP.GE.U32.AND P6, PT, R19, R2.reuse, PT ;  /* 0x000000021300720c */ /* 0x080fe40003fc6070 */
[----:B------:R-:W-:Y:S02]  /*5ff0*/  ISETP.GE.U32.AND P5, PT, R17, R2, PT ;  /* 0x000000021100720c */ /* 0x000fe40003fa6070 */
[C---:B------:R-:W-:Y:S02]  /*6000*/  LOP3.LUT R2, R3.reuse, UR18, RZ, 0x3c, !PT ;  /* 0x0000001203027c12 */ /* 0x040fe4000f8e3cff */
[----:B------:R-:W-:-:S02]  /*6010*/  ISETP.NE.AND P3, PT, R3, RZ, PT ;  /* 0x000000ff0300720c */ /* 0x000fc40003f65270 */
[----:B------:R-:W-:Y:S02]  /*6020*/  ISETP.GE.AND P2, PT, R2, RZ, PT ;  /* 0x000000ff0200720c */ /* 0x000fe40003f46270 */
[----:B------:R-:W-:-:S03]  /*6030*/  LOP3.LUT R2, RZ, R3, RZ, 0x33, !PT ;  /* 0x00000003ff027212 */ /* 0x000fc600078e33ff */
[----:B------:R-:W-:Y:S02]  /*6040*/  @P6 IADD3 R21, R21, 0x1, RZ ;  /* 0x0000000115156810 */ /* 0x000fe40007ffe0ff */
[----:B------:R-:W-:Y:S02]  /*6050*/  @P5 VIADD R20, R20, 0x1 ;  /* 0x0000000114145836 */ /* 0x000fe40000000000 */
[----:B------:R-:W-:-:S04]  /*6060*/  @!P4 IADD3 R21, -R21, RZ, RZ ;  /* 0x000000ff1515c210 */ /* 0x000fc80007ffe1ff */
[----:B------:R-:W-:Y:S01]  /*6070*/  @!P2 IMAD.MOV R20, RZ, RZ, -R20 ;  /* 0x000000ffff14a224 */ /* 0x000fe200078e0a14 */
[----:B------:R-:W-:-:S04]  /*6080*/  SEL R17, R2, R21, !P3 ;  /* 0x0000001502117207 */ /* 0x000fc80005800000 */
[----:B------:R-:W-:Y:S01]  /*6090*/  SEL R2, R2, R20, !P3 ;  /* 0x0000001402027207 */ /* 0x000fe20005800000 */
[----:B------:R-:W-:-:S04]  /*60a0*/  IMAD.WIDE R28, R17, 0x4, R246 ;  /* 0x00000004111c7825 */ /* 0x000fc800078e02f6 */
[----:B------:R-:W-:Y:S01]  /*60b0*/  IMAD.WIDE R20, R2, 0x4, R246 ;  /* 0x0000000402147825 */ /* 0x000fe200078e02f6 */
[----:B------:R-:W2:Y:S04]  /*60c0*/  LDG.E R19, desc[UR20][R28.64] ;  /* 0x000000141c137981 */ /* 0x000ea8000c1e1900 */
[----:B------:R-:W2:Y:S01]  /*60d0*/  LDG.E R16, desc[UR20][R20.64] ;  /* 0x0000001414107981 */ /* 0x000ea2000c1e1900 */
[----:B------:R-:W-:-:S05]  /*60e0*/  IADD3 R2, R17, -R2, RZ ;  /* 0x8000000211027210 */ /* 0x000fca0007ffe0ff */
[----:B------:R-:W-:-:S05]  /*60f0*/  IMAD R17, R2, R3, -0x40 ;  /* 0xffffffc002117424 */ /* 0x000fca00078e0203 */
[----:B------:R-:W-:-:S05]  /*6100*/  SHF.R.S32.HI R2, RZ, 0x1f, R17 ;  /* 0x0000001fff027819 */ /* 0x000fca0000011411 */
[----:B------:R-:W-:-:S04]  /*6110*/  IMAD R2, R2, UR10, RZ ;  /* 0x0000000a02027c24 */ /* 0x000fc8000f8e02ff */
[C---:B------:R-:W-:Y:S02]  /*6120*/  IMAD R2, R17.reuse, UR11, R2 ;  /* 0x0000000b11027c24 */ /* 0x040fe4000f8e0202 */
[----:B--2---:R-:W-:Y:S02]  /*6130*/  IMAD.IADD R16, R16, 0x1, -R19 ;  /* 0x0000000110107824 */ /* 0x004fe400078e0a13 */
[----:B------:R-:W-:-:S03]  /*6140*/  IMAD.WIDE.U32 R18, R17, UR10, RZ ;  /* 0x0000000a11127c25 */ /* 0x000fc6000f8e00ff */
[----:B------:R-:W-:Y:S02]  /*6150*/  SHF.R.S32.HI R3, RZ, 0x1f, R16 ;  /* 0x0000001fff037819 */ /* 0x000fe40000011410 */
[----:B------:R-:W-:-:S03]  /*6160*/  IADD3 R19, R19, R2, RZ ;  /* 0x0000000213137210 */ /* 0x000fc60007ffe0ff */
[----:B------:R-:W-:Y:S02]  /*6170*/  IMAD R3, R3, UR6, RZ ;  /* 0x0000000603037c24 */ /* 0x000fe4000f8e02ff */
[----:B------:R-:W-:-:S04]  /*6180*/  IMAD.WIDE.U32 R20, R16, UR6, R18 ;  /* 0x0000000610147c25 */ /* 0x000fc8000f8e0012 */
[----:B------:R-:W-:-:S04]  /*6190*/  IMAD R3, R16, UR7, R3 ;  /* 0x0000000710037c24 */ /* 0x000fc8000f8e0203 */
[----:B------:R-:W-:Y:S01]  /*61a0*/  IMAD.IADD R21, R21, 0x1, R3 ;  /* 0x0000000115157824 */ /* 0x000fe200078e0203 */
[----:B------:R-:W-:Y:S06]  /*61b0*/  BRA `(.L_x_812) ;  /* 0x0000000000107947 */ /* 0x000fec0003800000 */
.L_x_811:
[----:B------:R-:W-:-:S04]  /*61c0*/  ULEA UR10, -UR10, URZ, 0x6 ;  /* 0x0000003f0a0a7291 */ /* 0x000fc8000f8e313f */
[----:B------:R-:W-:Y:S02]  /*61d0*/  USHF.R.S32.HI UR6, URZ, 0x1f, UR10 ;  /* 0x0000001f3f067899 */ /* 0x000fe4000801140a */
[----:B------:R-:W-:-:S04]  /*61e0*/  MOV R20, UR10 ;  /* 0x0000000a00147c02 */ /* 0x000fc80008000f00 */
[----:B------:R-:W-:-:S07]  /*61f0*/  MOV R21, UR6 ;  /* 0x0000000600157c02 */ /* 0x000fce0008000f00 */
.L_x_812:
        /* <DEDUP_REMOVED lines=173> */
.L_x_814:
[----:B------:R-:W-:Y:S05]  /*6cd0*/  BSYNC B0 ;  /* 0x0000000000007941 */ /* 0x000fea0003800000 */
.L_x_813:
[----:B------:R-:W0:Y:S01]  /*6ce0*/  LDGDEPBAR ;  /* 0x00000000000079af */ /* 0x000e220000000000 */
[----:B------:R-:W-:-:S04]  /*6cf0*/  IADD3 R165, P2, R20, R165, RZ ;  /* 0x000000a514a57210 */ /* 0x000fc80007f5e0ff */
[----:B------:R-:W-:-:S09]  /*6d00*/  IADD3.X R166, R21, R166, RZ, P2, !PT ;  /* 0x000000a615a67210 */ /* 0x000fd200017fe4ff */
.L_x_810:
[----:B------:R-:W-:Y:S01]  /*6d10*/  FMNMX.FTZ R16, R25, R23, !PT ;  /* 0x0000001719107209 */ /* 0x000fe20007810000 */
[----:B------:R-:W-:Y:S01]  /*6d20*/  ULDC UR6, c[0x0][0x2ec] ;  /* 0x0000bb0000067ab9 */ /* 0x000fe20000000800 */
        /* <DEDUP_REMOVED lines=30> */
[----:B------:R-:W2:Y:S03]  /*6f10*/  SHFL.BFLY PT, R17, R16, 0x2, 0x1f ;  /* 0x0c401f0010117f89 */ /* 0x000ea600000e0000 */
[-C--:B------:R-:W-:Y:S01]  /*6f20*/  LEA R229, R5, R232.reuse, 0x1 ;  /* 0x000000e805e57211 */ /* 0x080fe200078e08ff */
[----:B-1--4-:R-:W1:Y:S01]  /*6f30*/  SHFL.BFLY PT, R2, R19, 0x2, 0x1f ;  /* 0x0c401f0013027f89 */ /* 0x012e6200000e0000 */
[----:B------:R-:W-:-:S03]  /*6f40*/  LEA R230, R7, R232, 0x1 ;  /* 0x000000e807e67211 */ /* 0x000fc600078e08ff */
[----:B------:R-:W-:Y:S01]  /*6f50*/  LDSM.16.MT88.4 R140, [R229+0x10000] ;  /* 0x01000000e58c783b */ /* 0x000fe20000004200 */
[----:B------:R-:W-:-:S03]  /*6f60*/  LEA R228, R5, R230, 0x1 ;  /* 0x000000e605e47211 */ /* 0x000fc600078e08ff */
[----:B------:R-:W-:Y:S04]  /*6f70*/  LDSM.16.MT88.4 R156, [R232+0x10000] ;  /* 0x01000000e89c783b */ /* 0x000fe80000004200 */
[----:B------:R-:W-:Y:S04]  /*6f80*/  LDSM.16.MT88.4 R132, [R228+0x10000] ;  /* 0x01000000e484783b */ /* 0x000fe80000004200 */
[----:B------:R-:W-:Y:S01]  /*6f90*/  LDSM.16.MT88.4 R80, [R230+0x14000] ;  /* 0x01400000e650783b */ /* 0x000fe20000004200 */
[----:B--2---:R-:W-:-:S03]  /*6fa0*/  FMNMX.FTZ R17, R16, R17, !PT ;  /* 0x0000001110117209 */ /* 0x004fc60007810000 */
[----:B------:R-:W-:Y:S01]  /*6fb0*/  LDSM.16.MT88.4 R148, [R230+0x10000] ;  /* 0x01000000e694783b */ /* 0x000fe20000004200 */
[----:B-1----:R-:W-:-:S03]  /*6fc0*/  FMNMX.FTZ R2, R19, R2, !PT ;  /* 0x0000000213027209 */ /* 0x002fc60007810000 */
        /* <DEDUP_REMOVED lines=8> */
[----:B--2---:R-:W-:Y:S01]  /*7050*/  FMNMX.FTZ R3, R2, R3, !PT ;  /* 0x0000000302037209 */ /* 0x004fe20007810000 */
[C---:B------:R-:W-:Y:S01]  /*7060*/  FMUL.FTZ R198, R164.reuse, UR6 ;  /* 0x00000006a4c67c20 */ /* 0x040fe20008410000 */
[----:B------:R-:W-:Y:S01]  /*7070*/  FSETP.NEU.FTZ.AND P2, PT, R164, -INF , PT ;  /* 0xff800000a400780b */ /* 0x000fe20003f5d000 */
[----:B------:R-:W-:Y:S02]  /*7080*/  LDSM.16.MT88.4 R16, [R232+0x12800] ;  /* 0x01280000e810783b */ /* 0x000fe40000004200 */
[C---:B------:R-:W-:Y:S01]  /*7090*/  FMUL.FTZ R169, R3.reuse, UR6 ;  /* 0x0000000603a97c20 */ /* 0x040fe20008410000 */
[----:B------:R-:W-:Y:S01]  /*70a0*/  FSEL R198, R198, RZ, P2 ;  /* 0x000000ffc6c67208 */ /* 0x000fe20001000000 */
[----:B------:R-:W-:Y:S01]  /*70b0*/  LDSM.16.MT88.4 R96, [R228+0x14000] ;  /* 0x01400000e460783b */ /* 0x000fe20000004200 */
[----:B------:R-:W-:-:S03]  /*70c0*/  FSETP.NEU.FTZ.AND P2, PT, R3, -INF , PT ;  /* 0xff8000000300780b */ /* 0x000fc60003f5d000 */
[--C-:B------:R-:W-:Y:S01]  /*70d0*/  FFMA.FTZ R183, R25, UR6, -R198.reuse ;  /* 0x0000000619b77c23 */ /* 0x100fe200080108c6 */
[----:B------:R-:W-:Y:S01]  /*70e0*/  FSEL R169, R169, RZ, P2 ;  /* 0x000000ffa9a97208 */ /* 0x000fe20001000000 */
[--C-:B------:R-:W-:Y:S01]  /*70f0*/  FFMA.FTZ R180, R23, UR6, -R198.reuse ;  /* 0x0000000617b47c23 */ /* 0x100fe200080108c6 */
        /* <DEDUP_REMOVED lines=8> */
[--C-:B------:R-:W-:Y:S01]  /*7180*/  FFMA.FTZ R2, R9, UR6, -R198.reuse ;  /* 0x0000000609027c23 */ /* 0x100fe200080108c6 */
[--C-:B------:R-:W-:Y:S01]  /*7190*/  FFMA.FTZ R175, R10, UR6, -R169.reuse ;  /* 0x000000060aaf7c23 */ /* 0x100fe200080108a9 */
[--C-:B------:R-:W-:Y:S01]  /*71a0*/  FFMA.FTZ R172, R8, UR6, -R169.reuse ;  /* 0x0000000608ac7c23 */ /* 0x100fe200080108a9 */
[--C-:B------:R-:W-:Y:S01]  /*71b0*/  FFMA.FTZ R177, R15, UR6, -R198.reuse ;  /* 0x000000060fb17c23 */ /* 0x100fe200080108c6 */
[----:B------:R-:W1:Y:S01]  /*71c0*/  LDSM.16.MT88.4 R8, [R229+0x10800] ;  /* 0x01080000e508783b */ /* 0x000e620000004200 */
[--C-:B------:R-:W-:Y:S01]  /*71d0*/  FFMA.FTZ R174, R13, UR6, -R198.reuse ;  /* 0x000000060dae7c23 */ /* 0x100fe200080108c6 */
[--C-:B------:R-:W-:Y:S01]  /*71e0*/  FFMA.FTZ R167, R6, UR6, -R169.reuse ;  /* 0x0000000606a77c23 */ /* 0x100fe200080108a9 */
[----:B------:R-:W2:Y:S01]  /*71f0*/  MUFU.EX2 R180, R180 ;  /* 0x000000b400b47308 */ /* 0x000ea20000000800 */
[--C-:B------:R-:W-:Y:S01]  /*7200*/  FFMA.FTZ R0, R4, UR6, -R169.reuse ;  /* 0x0000000604007c23 */ /* 0x100fe200080108a9 */
[----:B------:R-:W5:Y:S01]  /*7210*/  LDSM.16.MT88.4 R12, [R232+0x10800] ;  /* 0x01080000e80c783b */ /* 0x000f620000004200 */
[--C-:B------:R-:W-:Y:S01]  /*7220*/  FFMA.FTZ R184, R193, UR6, -R198.reuse ;  /* 0x00000006c1b87c23 */ /* 0x100fe200080108c6 */
[--C-:B------:R-:W-:Y:S01]  /*7230*/  FFMA.FTZ R186, R191, UR6, -R198.reuse ;  /* 0x00000006bfba7c23 */ /* 0x100fe200080108c6 */
[--C-:B------:R-:W-:Y:S01]  /*7240*/  FFMA.FTZ R187, R187, UR6, -R198.reuse ;  /* 0x00000006bbbb7c23 */ /* 0x100fe200080108c6 */
[----:B------:R-:W5:Y:S01]  /*7250*/  LDSM.16.MT88.4 R4, [R228+0x10800] ;  /* 0x01080000e404783b */ /* 0x000f620000004200 */
[--C-:B------:R-:W-:Y:S01]  /*7260*/  FFMA.FTZ R189, R189, UR6, -R198.reuse ;  /* 0x00000006bdbd7c23 */ /* 0x100fe200080108c6 */
[----:B------:R-:W-:Y:S01]  /*7270*/  MUFU.EX2 R179, R179 ;  /* 0x000000b300b37308 */ /* 0x000fe20000000800 */
[--C-:B------:R-:W-:Y:S01]  /*7280*/  FFMA.FTZ R188, R188, UR6, -R169.reuse ;  /* 0x00000006bcbc7c23 */ /* 0x100fe200080108a9 */
[----:B------:R-:W-:Y:S01]  /*7290*/  LDSM.16.MT88.4 R20, [R230+0x10800] ;  /* 0x01080000e614783b */ /* 0x000fe20000004200 */
[--C-:B------:R-:W-:Y:S01]  /*72a0*/  FFMA.FTZ R191, R202, UR6, -R169.reuse ;  /* 0x00000006cabf7c23 */ /* 0x100fe200080108a9 */
[--C-:B------:R-:W-:Y:S01]  /*72b0*/  FFMA.FTZ R190, R190, UR6, -R169.reuse ;  /* 0x00000006bebe7c23 */ /* 0x100fe200080108a9 */
[--C-:B------:R-:W-:Y:S01]  /*72c0*/  FFMA.FTZ R193, R200, UR6, -R169.reuse ;  /* 0x00000006c8c17c23 */ /* 0x100fe200080108a9 */
[----:B------:R-:W-:Y:S01]  /*72d0*/  LDSM.16.MT88.4 R104, [R232+0x16000] ;  /* 0x01600000e868783b */ /* 0x000fe20000004200 */
[--C-:B------:R-:W-:Y:S01]  /*72e0*/  FFMA.FTZ R200, R201, UR6, -R198.reuse ;  /* 0x00000006c9c87c23 */ /* 0x100fe200080108c6 */
[----:B------:R-:W3:Y:S01]  /*72f0*/  MUFU.EX2 R176, R176 ;  /* 0x000000b000b07308 */ /* 0x000ee20000000800 */
[----:B--2---:R-:W-:Y:S01]  /*7300*/  F2FP.F16.F32.PACK_AB R128, R180, R183 ;  /* 0x000000b7b480723e */ /* 0x004fe200000000ff */
[----:B------:R-:W-:Y:S01]  /*7310*/  LDSM.16.MT88.4 R120, [R229+0x16000] ;  /* 0x01600000e578783b */ /* 0x000fe20000004200 */
[--C-:B------:R-:W-:Y:S01]  /*7320*/  FFMA.FTZ R201, R192, UR6, -R169.reuse ;  /* 0x00000006c0c97c23 */ /* 0x100fe200080108a9 */
[--C-:B------:R-:W-:Y:S01]  /*7330*/  FFMA.FTZ R199, R199, UR6, -R198.reuse ;  /* 0x00000006c7c77c23 */ /* 0x100fe200080108c6 */
[--C-:B------:R-:W-:Y:S01]  /*7340*/  FFMA.FTZ R197, R197, UR6, -R198.reuse ;  /* 0x00000006c5c57c23 */ /* 0x100fe200080108c6 */
[----:B------:R-:W-:Y:S01]  /*7350*/  LDSM.16.MT88.4 R56, [R229+0x12000] ;  /* 0x01200000e538783b */ /* 0x000fe20000004200 */
[----:B------:R-:W-:Y:S01]  /*7360*/  FFMA.FTZ R252, R171, UR6, -R198 ;  /* 0x00000006abfc7c23 */ /* 0x000fe200080108c6 */
[----:B------:R-:W-:Y:S01]  /*7370*/  MUFU.EX2 R182, R182 ;  /* 0x000000b600b67308 */ /* 0x000fe20000000800 */
[--C-:B------:R-:W-:Y:S01]  /*7380*/  FFMA.FTZ R196, R196, UR6, -R169.reuse ;  /* 0x00000006c4c47c23 */ /* 0x100fe200080108a9 */
[----:B------:R-:W-:Y:S01]  /*7390*/  LDSM.16.MT88.4 R64, [R228+0x12000] ;  /* 0x01200000e440783b */ /* 0x000fe20000004200 */
[--C-:B------:R-:W-:Y:S01]  /*73a0*/  FFMA.FTZ R192, R170, UR6, -R169.reuse ;  /* 0x00000006aac07c23 */ /* 0x100fe200080108a9 */
[----:B------:R-:W-:Y:S01]  /*73b0*/  FFMA.FTZ R251, R168, UR6, -R169 ;  /* 0x00000006a8fb7c23 */ /* 0x000fe200080108a9 */
[----:B------:R-:W-:Y:S01]  /*73c0*/  FADD.FTZ R180, R183, R180 ;  /* 0x000000b4b7b47221 */ /* 0x000fe20000010000 */
[----:B------:R-:W-:Y:S01]  /*73d0*/  LDSM.16.MT88.4 R24, [R228+0x16000] ;  /* 0x01600000e418783b */ /* 0x000fe20000004200 */
[----:B------:R-:W-:Y:S01]  /*73e0*/  ULDC.64 UR6, c[0x0][0x218] ;  /* 0x0000860000067ab9 */ /* 0x000fe20000000a00 */
[----:B------:R-:W2:Y:S01]  /*73f0*/  MUFU.EX2 R185, R185 ;  /* 0x000000b900b97308 */ /* 0x000ea20000000800 */
[----:B---3--:R-:W-:Y:S01]  /*7400*/  F2FP.F16.F32.PACK_AB R130, R176, R179 ;  /* 0x000000b3b082723e */ /* 0x008fe200000000ff */
[----:B------:R-:W-:Y:S01]  /*7410*/  LDSM.16.MT88.4 R32, [R229+0x12800] ;  /* 0x01280000e520783b */ /* 0x000fe20000004200 */
[----:B------:R-:W-:Y:S01]  /*7420*/  FADD.FTZ R179, R179, R180 ;  /* 0x000000b4b3b37221 */ /* 0x000fe20000010000 */
[----:B------:R-:W-:-:S02]  /*7430*/  LEA R250, P2, R165, UR6, 0x1 ;  /* 0x00000006a5fa7c11 */ /* 0x000fc4000f8408ff */
[----:B------:R-:W-:Y:S01]  /*7440*/  LDSM.16.MT88.4 R168, [R228+0x13800] ;  /* 0x01380000e4a8783b */ /* 0x000fe20000004200 */
[----:B------:R-:W-:Y:S01]  /*7450*/  FADD.FTZ R176, R176, R179 ;  /* 0x000000b3b0b07221 */ /* 0x000fe20000010000 */
[----:B------:R-:W-:Y:S01]  /*7460*/  MUFU.EX2 R181, R181 ;  /* 0x000000b500b57308 */ /* 0x000fe20000000800 */
[----:B------:R-:W-:-:S07]  /*7470*/  LEA.HI.X R249, R165, UR7, R166, 0x1, P2 ;  /* 0x00000007a5f97c11 */ /* 0x000fce00090f0ca6 */
[----:B------:R-:W3:Y:S01]  /*7480*/  MUFU.EX2 R178, R178 ;  /* 0x000000b200b27308 */ /* 0x000ee20000000800 */
[----:B--2---:R-:W-:Y:S01]  /*7490*/  F2FP.F16.F32.PACK_AB R129, R185, R182 ;  /* 0x000000b6b981723e */ /* 0x004fe200000000ff */
[----:B------:R-:W-:-:S06]  /*74a0*/  FADD.FTZ R182, R182, R185 ;  /* 0x000000b9b6b67221 */ /* 0x000fcc0000010000 */
[----:B------:R-:W-:Y:S08]  /*74b0*/  MUFU.EX2 R177, R177 ;  /* 0x000000b100b17308 */ /* 0x000ff00000000800 */
[----:B------:R-:W2:Y:S01]  /*74c0*/  MUFU.EX2 R174, R174 ;  /* 0x000000ae00ae7308 */ /* 0x000ea20000000800 */
[----:B---3--:R-:W-:Y:S01]  /*74d0*/  F2FP.F16.F32.PACK_AB R131, R178, R181 ;  /* 0x000000b5b283723e */ /* 0x008fe200000000ff */
[----:B------:R-:W-:-:S04]  /*74e0*/  FADD.FTZ R181, R181, R182 ;  /* 0x000000b6b5b57221 */ /* 0x000fc80000010000 */
[----:B------:R-:W-:Y:S02]  /*74f0*/  FADD.FTZ R178, R178, R181 ;  /* 0x000000b5b2b27221 */ /* 0x000fe40000010000 */
[C---:B------:R-:W-:Y:S01]  /*7500*/  HMMA.16816.F32 R144, R128.reuse, R140, RZ ;  /* 0x0000008c8090723c */ /* 0x040fe200000018ff */
[----:B------:R-:W-:Y:S05]  /*7510*/  MUFU.EX2 R173, R173 ;  /* 0x000000ad00ad7308 */ /* 0x000fea0000000800 */
[C---:B------:R-:W-:Y:S03]  /*7520*/  HMMA.16816.F32 R140, R128.reuse, R142, RZ ;  /* 0x0000008e808c723c */ /* 0x040fe600000018ff */
[----:B------:R-:W3:Y:S01]  /*7530*/  MUFU.EX2 R2, R2 ;  /* 0x0000000200027308 */ /* 0x000ee20000000800 */
[C---:B--2---:R-:W-:Y:S01]  /*7540*/  F2FP.F16.F32.PACK_AB R28, R174.reuse, R177 ;  /* 0x000000b1ae1c723e */ /* 0x044fe200000000ff */
[----:B------:R-:W-:Y:S01]  /*7550*/  FADD.FTZ R177, R177, R176 ;  /* 0x000000b0b1b17221 */ /* 0x000fe20000010000 */
[----:B------:R-:W-:Y:S03]  /*7560*/  HMMA.16816.F32 R160, R128, R156, RZ ;  /* 0x0000009c80a0723c */ /* 0x000fe600000018ff */
[----:B------:R-:W-:-:S02]  /*7570*/  FADD.FTZ R174, R174, R177 ;  /* 0x000000b1aeae7221 */ /* 0x000fc40000010000 */
[----:B------:R-:W-:Y:S01]  /*7580*/  MUFU.EX2 R175, R175 ;  /* 0x000000af00af7308 */ /* 0x000fe20000000800 */
[C---:B------:R-:W-:Y:S06]  /*7590*/  HMMA.16816.F32 R136, R128.reuse, R132, RZ ;  /* 0x000000848088723c */ /* 0x040fec00000018ff */
[----:B------:R-:W-:Y:S01]  /*75a0*/  HMMA.16816.F32 R156, R128, R158, RZ ;  /* 0x0000009e809c723c */ /* 0x000fe200000018ff */
[----:B------:R-:W2:Y:S01]  /*75b0*/  MUFU.EX2 R172, R172 ;  /* 0x000000ac00ac7308 */ /* 0x000ea20000000800 */
[----:B---3--:R-:W-:Y:S01]  /*75c0*/  F2FP.F16.F32.PACK_AB R30, R2, R173 ;  /* 0x000000ad021e723e */ /* 0x008fe200000000ff */
[----:B------:R-:W-:-:S03]  /*75d0*/  FADD.FTZ R173, R173, R174 ;  /* 0x000000aeadad7221 */ /* 0x000fc60000010000 */
[C---:B------:R-:W-:Y:S01]  /*75e0*/  HMMA.16816.F32 R132, R128.reuse, R134, RZ ;  /* 0x000000868084723c */ /* 0x040fe200000018ff */
[----:B------:R-:W-:Y:S02]  /*75f0*/  FADD.FTZ R173, R2, R173 ;  /* 0x000000ad02ad7221 */ /* 0x000fe40000010000 */
[----:B------:R-:W-:Y:S03]  /*7600*/  MUFU.EX2 R167, R167 ;  /* 0x000000a700a77308 */ /* 0x000fe60000000800 */
[C---:B------:R-:W-:Y:S05]  /*7610*/  HMMA.16816.F32 R76, R128.reuse, R80, RZ ;  /* 0x00000050804c723c */ /* 0x040fea00000018ff */
[----:B------:R-:W3:Y:S01]  /*7620*/  MUFU.EX2 R0, R0 ;  /* 0x0000000000007308 */ /* 0x000ee20000000800 */
[----:B--2---:R-:W-:Y:S01]  /*7630*/  F2FP.F16.F32.PACK_AB R29, R172, R175 ;  /* 0x000000afac1d723e */ /* 0x004fe200000000ff */
[----:B------:R-:W-:Y:S01]  /*7640*/  HMMA.16816.F32 R80, R128, R82, RZ ;  /* 0x000000528050723c */ /* 0x000fe200000018ff */
[----:B------:R-:W-:-:S04]  /*7650*/  FADD.FTZ R175, R175, R178 ;  /* 0x000000b2afaf7221 */ /* 0x000fc80000010000 */
[----:B------:R-:W-:Y:S01]  /*7660*/  FADD.FTZ R172, R172, R175 ;  /* 0x000000afacac7221 */ /* 0x000fe20000010000 */
[C---:B------:R-:W-:Y:S01]  /*7670*/  HMMA.16816.F32 R152, R128.reuse, R148, RZ ;  /* 0x000000948098723c */ /* 0x040fe200000018ff */
[----:B------:R-:W-:Y:S05]  /*7680*/  MUFU.EX2 R184, R184 ;  /* 0x000000b800b87308 */ /* 0x000fea0000000800 */
[----:B------:R-:W-:Y:S01]  /*7690*/  HMMA.16816.F32 R36, R128, R40, RZ ;  /* 0x000000288024723c */ /* 0x000fe200000018ff */
[----:B---3--:R-:W-:Y:S02]  /*76a0*/  F2FP.F16.F32.PACK_AB R31, R0, R167 ;  /* 0x000000a7001f723e */ /* 0x008fe400000000ff */
[----:B------:R-:W2:Y:S01]  /*76b0*/  MUFU.EX2 R187, R187 ;  /* 0x000000bb00bb7308 */ /* 0x000ea20000000800 */
[----:B------:R-:W-:-:S02]  /*76c0*/  FADD.FTZ R167, R167, R172 ;  /* 0x000000aca7a77221 */ /* 0x000fc40000010000 */
[----:B----4-:R-:W-:Y:S02]  /*76d0*/  HMMA.16816.F32 R44, R128, R48, RZ ;  /* 0x00000030802c723c */ /* 0x010fe400000018ff */
[----:B------:R-:W-:-:S04]  /*76e0*/  FADD.FTZ R167, R0, R167 ;  /* 0x000000a700a77221 */ /* 0x000fc80000010000 */
[C---:B-1----:R-:W-:Y:S01]  /*76f0*/  HMMA.16816.F32 R144, R28.reuse, R8, R144 ;  /* 0x000000081c90723c */ /* 0x042fe20000001890 */
[----:B------:R-:W-:Y:S05]  /*7700*/  MUFU.EX2 R186, R186 ;  /* 0x000000ba00ba7308 */ /* 0x000fea0000000800 */
[C---:B------:R-:W-:Y:S01]  /*7710*/  HMMA.16816.F32 R140, R28.reuse, R10, R140 ;  /* 0x0000000a1c8c723c */ /* 0x040fe2000000188c */
[----:B------:R-:W1:Y:S02]  /*7720*/  LDSM.16.MT88.4 R8, [R230+0x14800] ;  /* 0x01480000e608783b */ /* 0x000e640000004200 */
[----:B------:R-:W-:Y:S03]  /*7730*/  MUFU.EX2 R189, R189 ;  /* 0x000000bd00bd7308 */ /* 0x000fe60000000800 */
[C---:B-----5:R-:W-:Y:S05]  /*7740*/  HMMA.16816.F32 R160, R28.reuse, R12, R160 ;  /* 0x0000000c1ca0723c */ /* 0x060fea00000018a0 */
[----:B------:R-:W-:Y:S01]  /*7750*/  MUFU.EX2 R188, R188 ;  /* 0x000000bc00bc7308 */ /* 0x000fe20000000800 */
[C---:B------:R-:W-:Y:S01]  /*7760*/  HMMA.16816.F32 R156, R28.reuse, R14, R156 ;  /* 0x0000000e1c9c723c */ /* 0x040fe2000000189c */
[----:B------:R-:W3:Y:S05]  /*7770*/  LDSM.16.MT88.4 R12, [R230+0x12800] ;  /* 0x01280000e60c783b */ /* 0x000eea0000004200 */
[C---:B------:R-:W-:Y:S01]  /*7780*/  HMMA.16816.F32 R136, R28.reuse, R4, R136 ;  /* 0x000000041c88723c */ /* 0x040fe20000001888 */
[----:B------:R-:W4:Y:S05]  /*7790*/  MUFU.EX2 R191, R191 ;  /* 0x000000bf00bf7308 */ /* 0x000f2a0000000800 */
[----:B------:R-:W-:Y:S01]  /*77a0*/  HMMA.16816.F32 R132, R28, R6, R132 ;  /* 0x000000061c84723c */ /* 0x000fe20000001884 */
[----:B------:R-:W5:Y:S02]  /*77b0*/  LDSM.16.MT88.4 R4, [R229+0x14800] ;  /* 0x01480000e504783b */ /* 0x000f640000004200 */
[----:B------:R-:W-:Y:S03]  /*77c0*/  MUFU.EX2 R190, R190 ;  /* 0x000000be00be7308 */ /* 0x000fe60000000800 */
[C---:B------:R-:W-:Y:S05]  /*77d0*/  HMMA.16816.F32 R84, R128.reuse, R88, RZ ;  /* 0x000000588054723c */ /* 0x040fea00000018ff */
[----:B------:R-:W4:Y:S01]  /*77e0*/  MUFU.EX2 R193, R193 ;  /* 0x000000c100c17308 */ /* 0x000f220000000800 */
[----:B------:R-:W-:Y:S06]  /*77f0*/  HMMA.16816.F32 R148, R128, R150, RZ ;  /* 0x000000968094723c */ /* 0x000fec00000018ff */
[C---:B-1----:R-:W-:Y:S01]  /*7800*/  HMMA.16816.F32 R76, R28.reuse, R8, R76 ;  /* 0x000000081c4c723c */ /* 0x042fe2000000184c */
[----:B------:R-:W-:Y:S05]  /*7810*/  MUFU.EX2 R200, R200 ;  /* 0x000000c800c87308 */ /* 0x000fea0000000800 */
[----:B------:R-:W-:Y:S01]  /*7820*/  HMMA.16816.F32 R80, R28, R10, R80 ;  /* 0x0000000a1c50723c */ /* 0x000fe20000001850 */
[----:B------:R-:W1:Y:S02]  /*7830*/  LDSM.16.MT88.4 R8, [R230+0x16800] ;  /* 0x01680000e608783b */ /* 0x000e640000004200 */
        /* <DEDUP_REMOVED lines=12> */
[----:B------:R-:W2:Y:S01]  /*7900*/  LDSM.16.MT88.4 R20, [R232+0x14800] ;  /* 0x01480000e814783b */ /* 0x000ea20000004200 */
        /* <DEDUP_REMOVED lines=11> */
[C---:B-1----:R-:W-:Y:S06]  /*79c0*/  HMMA.16816.F32 R108, R28.reuse, R8, R108 ;  /* 0x000000081c6c723c */ /* 0x042fec000000186c */
[----:B------:R-:W-:Y:S01]  /*79d0*/  HMMA.16816.F32 R112, R28, R10, R112 ;  /* 0x0000000a1c70723c */ /* 0x000fe20000001870 */
[----:B------:R-:W1:Y:S05]  /*79e0*/  LDSM.16.MT88.4 R8, [R229+0x11000] ;  /* 0x01100000e508783b */ /* 0x000e6a0000004200 */
        /* <DEDUP_REMOVED lines=14> */
[----:B------:R-:W1:Y:S05]  /*7ad0*/  LDSM.16.MT88.4 R24, [R228+0x12800] ;  /* 0x01280000e418783b */ /* 0x000e6a0000004200 */
[C---:B--2---:R-:W-:Y:S06]  /*7ae0*/  HMMA.16816.F32 R68, R28.reuse, R20, R68 ;  /* 0x000000141c44723c */ /* 0x044fec0000001844 */
[C---:B------:R-:W-:Y:S01]  /*7af0*/  HMMA.16816.F32 R72, R28.reuse, R22, R72 ;  /* 0x000000161c48723c */ /* 0x040fe20000001848 */
[----:B------:R-:W2:Y:S05]  /*7b00*/  LDSM.16.MT88.4 R20, [R232+0x11000] ;  /* 0x01100000e814783b */ /* 0x000eaa0000004200 */
        /* <DEDUP_REMOVED lines=21> */
[----:B-1----:R-:W-:Y:S01]  /*7c60*/  HMMA.16816.F32 R144, R4, R8, R144 ;  /* 0x000000080490723c */ /* 0x002fe20000001890 */
[----:B------:R-:W-:Y:S01]  /*7c70*/  FADD.FTZ R189, R189, R186 ;  /* 0x000000babdbd7221 */ /* 0x000fe20000010000 */
[----:B------:R-:W-:-:S04]  /*7c80*/  FADD.FTZ R193, R193, R190 ;  /* 0x000000bec1c17221 */ /* 0x000fc80000010000 */
[----:B------:R-:W-:Y:S01]  /*7c90*/  HMMA.16816.F32 R140, R4, R10, R140 ;  /* 0x0000000a048c723c */ /* 0x000fe2000000188c */
[----:B------:R-:W1:Y:S05]  /*7ca0*/  LDSM.16.MT88.4 R8, [R230+0x15000] ;  /* 0x01500000e608783b */ /* 0x000e6a0000004200 */
[C---:B------:R-:W-:Y:S06]  /*7cb0*/  HMMA.16816.F32 R60, R28.reuse, R24, R60 ;  /* 0x000000181c3c723c */ /* 0x040fec000000183c */
[----:B------:R-:W-:Y:S01]  /*7cc0*/  HMMA.16816.F32 R64, R28, R26, R64 ;  /* 0x0000001a1c40723c */ /* 0x000fe20000001840 */
[----:B------:R-:W5:Y:S05]  /*7cd0*/  LDSM.16.MT88.4 R24, [R230+0x11000] ;  /* 0x01100000e618783b */ /* 0x000f6a0000004200 */
        /* <DEDUP_REMOVED lines=9> */
[C---:B-1----:R-:W-:Y:S06]  /*7d70*/  HMMA.16816.F32 R76, R4.reuse, R8, R76 ;  /* 0x00000008044c723c */ /* 0x042fec000000184c */
[----:B------:R-:W-:Y:S01]  /*7d80*/  HMMA.16816.F32 R80, R4, R10, R80 ;  /* 0x0000000a0450723c */ /* 0x000fe20000001850 */
[----:B------:R-:W1:Y:S05]  /*7d90*/  LDSM.16.MT88.4 R8, [R230+0x17000] ;  /* 0x01700000e608783b */ /* 0x000e6a0000004200 */
[C---:B------:R-:W-:Y:S06]  /*7da0*/  HMMA.16816.F32 R124, R28.reuse, R32, R124 ;  /* 0x000000201c7c723c */ /* 0x040fec000000187c */
[----:B------:R-:W-:Y:S01]  /*7db0*/  HMMA.16816.F32 R128, R28, R34, R128 ;  /* 0x000000221c80723c */ /* 0x000fe20000001880 */
[----:B------:R-:W1:Y:S04]  /*7dc0*/  LDSM.16.MT88.4 R32, [R229+0x13000] ;  /* 0x01300000e520783b */ /* 0x000e680000004200 */
[----:B------:R-:W1:Y:S01]  /*7dd0*/  LDSM.16.MT88.4 R28, [R228+0x13000] ;  /* 0x01300000e41c783b */ /* 0x000e620000004200 */
[C---:B-----5:R-:W-:Y:S06]  /*7de0*/  HMMA.16816.F32 R152, R4.reuse, R24, R152 ;  /* 0x000000180498723c */ /* 0x060fec0000001898 */
[C---:B------:R-:W-:Y:S01]  /*7df0*/  HMMA.16816.F32 R148, R4.reuse, R26, R148 ;  /* 0x0000001a0494723c */ /* 0x040fe20000001894 */
        /* <DEDUP_REMOVED lines=11> */
[C---:B------:R-:W-:Y:S01]  /*7eb0*/  HMMA.16816.F32 R112, R4.reuse, R10, R112 ;  /* 0x0000000a0470723c */ /* 0x040fe20000001870 */
[----:B------:R-:W1:Y:S05]  /*7ec0*/  LDSM.16.MT88.4 R8, [R228+0x11800] ;  /* 0x01180000e408783b */ /* 0x000e6a0000004200 */
[C---:B------:R-:W-:Y:S06]  /*7ed0*/  HMMA.16816.F32 R52, R4.reuse, R32, R52 ;  /* 0x000000200434723c */ /* 0x040fec0000001834 */
[C---:B------:R-:W-:Y:S01]  /*7ee0*/  HMMA.16816.F32 R56, R4.reuse, R34, R56 ;  /* 0x000000220438723c */ /* 0x040fe20000001838 */
[----:B------:R-:W1:Y:S05]  /*7ef0*/  LDSM.16.MT88.4 R32, [R232+0x11800] ;  /* 0x01180000e820783b */ /* 0x000e6a0000004200 */
[C---:B------:R-:W-:Y:S06]  /*7f00*/  HMMA.16816.F32 R60, R4.reuse, R28, R60 ;  /* 0x0000001c043c723c */ /* 0x040fec000000183c */
[C---:B------:R-:W-:Y:S01]  /*7f10*/  HMMA.16816.F32 R64, R4.reuse, R30, R64 ;  /* 0x0000001e0440723c */ /* 0x040fe20000001840 */
[----:B------:R-:W1:Y:S05]  /*7f20*/  LDSM.16.MT88.4 R28, [R230+0x11800] ;  /* 0x01180000e61c783b */ /* 0x000e6a0000004200 */
        /* <DEDUP_REMOVED lines=22> */
[----:B-1----:R-:W-:Y:S01]  /*8090*/  HMMA.16816.F32 R136, R4, R8, R136 ;  /* 0x000000080488723c */ /* 0x002fe20000001888 */
[----:B------:R-:W-:Y:S01]  /*80a0*/  FADD.FTZ R252, R252, R197 ;  /* 0x000000c5fcfc7221 */ /* 0x000fe20000010000 */
[----:B------:R-:W-:-:S04]  /*80b0*/  FADD.FTZ R251, R251, R192 ;  /* 0x000000c0fbfb7221 */ /* 0x000fc80000010000 */
        /* <DEDUP_REMOVED lines=31> */
[C---:B--2---:R-:W-:Y:S06]  /*82b0*/  HMMA.16816.F32 R100, R4.reuse, R20, R100 ;  /* 0x000000140464723c */ /* 0x044fec0000001864 */
[C---:B------:R-:W-:Y:S06]  /*82c0*/  HMMA.16816.F32 R104, R4.reuse, R22, R104 ;  /* 0x000000160468723c */ /* 0x040fec0000001868 */
[C---:B----4-:R-:W-:Y:S06]  /*82d0*/  HMMA.16816.F32 R108, R4.reuse, R16, R108 ;  /* 0x00000010046c723c */ /* 0x050fec000000186c */
[C---:B------:R-:W-:Y:S06]  /*82e0*/  HMMA.16816.F32 R112, R4.reuse, R18, R112 ;  /* 0x000000120470723c */ /* 0x040fec0000001870 */
[C---:B---3--:R-:W-:Y:S06]  /*82f0*/  HMMA.16816.F32 R116, R4.reuse, R12, R116 ;  /* 0x0000000c0474723c */ /* 0x048fec0000001874 */
[C---:B------:R-:W-:Y:S06]  /*8300*/  HMMA.16816.F32 R120, R4.reuse, R14, R120 ;  /* 0x0000000e0478723c */ /* 0x040fec0000001878 */
[C---:B-1----:R-:W-:Y:S06]  /*8310*/  HMMA.16816.F32 R124, R4.reuse, R8, R124 ;  /* 0x00000008047c723c */ /* 0x042fec000000187c */
        /* <DEDUP_REMOVED lines=13> */
[----:B------:R-:W-:Y:S01]  /*83f0*/  ULDC UR16, c[0x0][0x248] ;  /* 0x0000920000107ab9 */ /* 0x000fe20000000800 */
[----:B------:R-:W-:Y:S01]  /*8400*/  ULDC.64 UR8, c[0x0][0x248] ;  /* 0x0000920000087ab9 */ /* 0x000fe20000000a00 */
[----:B------:R-:W-:Y:S01]  /*8410*/  ULDC.64 UR10, c[0x0][0x250] ;  /* 0x00009400000a7ab9 */ /* 0x000fe20000000a00 */
[----:B------:R-:W-:-:S05]  /*8420*/  ULDC.64 UR6, c[0x0][0x250] ;  /* 0x0000940000067ab9 */ /* 0x000fca0000000a00 */
.L_x_819:
        /* <DEDUP_REMOVED lines=75> */
.L_x_816:
[CC--:B------:R-:W-:Y:S01]  /*88e0*/  LEA R2, P1, R3.reuse, R194.reuse, 0x1 ;  /* 0x000000c203027211 */ /* 0x0c0fe200078208ff */
[----:B------:R-:W-:Y:S01]  /*88f0*/  @P6 STS.128 [R242+0x10000], RZ ;  /* 0x010000fff2006388 */ /* 0x000fe20000000c00 */
[C---:B------:R-:W-:Y:S01]  /*8900*/  IADD3 R9, P2, R3.reuse, UR24, RZ ;  /* 0x0000001803097c10 */ /* 0x040fe2000ff5e0ff */
[----:B------:R-:W-:Y:S01]  /*8910*/  UISETP.GE.AND UP0, UPT, UR25, 0x1, UPT ;  /* 0x000000011900788c */ /* 0x000fe2000bf06270 */
[-C--:B------:R-:W-:Y:S02]  /*8920*/  LEA.HI.X R3, R3, R195.reuse, R164, 0x1, P1 ;  /* 0x000000c303037211 */ /* 0x080fe400008f0ca4 */
[----:B------:R-:W-:Y:S02]  /*8930*/  ISETP.GE.AND P3, PT, R239, UR18, PT ;  /* 0x00000012ef007c0c */ /* 0x000fe4000bf66270 */
[CC--:B------:R-:W-:Y:S01]  /*8940*/  @!P6 LEA R26, P1, R9.reuse, R194.reuse, 0x1 ;  /* 0x000000c2091ae211 */ /* 0x0c0fe200078208ff */
[----:B------:R-:W-:Y:S01]  /*8950*/  @!PT LDS RZ, [RZ] ;  /* 0x00000000fffff984 */ /* 0x000fe20000000800 */
[----:B------:R-:W-:Y:S01]  /*8960*/  @!PT LDS RZ, [RZ] ;  /* 0x00000000fffff984 */ /* 0x000fe20000000800 */
[----:B------:R-:W-:Y:S01]  /*8970*/  @!PT LDS RZ, [RZ] ;  /* 0x00000000fffff984 */ /* 0x000fe20000000800 */
[----:B------:R-:W-:Y:S01]  /*8980*/  @!P6 LDGSTS.E.BYPASS.LTC128B.128 [R242+0x10000], desc[UR20][R2.64] ;  /* 0x1000000002f2efae */ /* 0x000fe2000b901d54 */
[----:B------:R-:W-:Y:S02]  /*8990*/  IADD3.X R10, R164, UR12, RZ, P2, !PT ;  /* 0x0000000ca40a7c10 */ /* 0x000fe400097fe4ff */
[C---:B------:R-:W-:Y:S01]  /*89a0*/  IADD3 R165, P2, R9.reuse, UR24, RZ ;  /* 0x0000001809a57c10 */ /* 0x040fe2000ff5e0ff */
[----:B------:R-:W-:Y:S01]  /*89b0*/  @P5 STS.128 [R242+0x12000], RZ ;  /* 0x012000fff2005388 */ /* 0x000fe20000000c00 */
[CCC-:B------:R-:W-:Y:S02]  /*89c0*/  @!P6 LEA.HI.X R27, R9.reuse, R195.reuse, R10.reuse, 0x1, P1 ;  /* 0x000000c3091be211 */ /* 0x1c0fe400008f0c0a */
        /* <DEDUP_REMOVED lines=14> */
[-C--:B------:R-:W-:Y:S02]  /*8ab0*/  @!P3 LEA R14, P2, R9, R194.reuse, 0x1 ;  /* 0x000000c2090eb211 */ /* 0x080fe400078408ff */
[----:B------:R-:W-:Y:S01]  /*8ac0*/  IADD3 R164, P1, R165, UR24, RZ ;  /* 0x00000018a5a47c10 */ /* 0x000fe2000ff3e0ff */
        /* <DEDUP_REMOVED lines=89> */
[----:B------:R-:W0:Y:S04]  /*9060*/  LDGDEPBAR ;  /* 0x00000000000079af */ /* 0x000e280000000000 */
[----:B------:R-:W-:Y:S04]  /*9070*/  LDSM.16.M88.4 R188, [R236] ;  /* 0x00000000ecbc783b */ /* 0x000fe80000000200 */
[----:B-1----:R-:W1:Y:S04]  /*9080*/  LDSM.16.M88.4 R192, [R235] ;  /* 0x00000000ebc0783b */ /* 0x002e680000000200 */
[----:B------:R-:W1:Y:S04]  /*9090*/  LDSM.16.M88.4 R196, [R227] ;  /* 0x00000000e3c4783b */ /* 0x000e680000000200 */
[----:B------:R-:W1:Y:S04]  /*90a0*/  LDSM.16.M88.4 R200, [R226] ;  /* 0x00000000e2c8783b */ /* 0x000e680000000200 */
[----:B------:R-:W1:Y:S01]  /*90b0*/  LDSM.16.M88.4 R204, [R225] ;  /* 0x00000000e1cc783b */ /* 0x000e620000000200 */
[C---:B--2---:R-:W-:Y:S03]  /*90c0*/  HMMA.16816.F32 R4, R168.reuse, R172, RZ ;  /* 0x000000aca804723c */ /* 0x044fe600000018ff */
[----:B------:R-:W-:Y:S03]  /*90d0*/  LDSM.16.M88.4 R208, [R231+0x8000] ;  /* 0x00800000e7d0783b */ /* 0x000fe60000000200 */
[C---:B------:R-:W-:Y:S01]  /*90e0*/  HMMA.16816.F32 R8, R168.reuse, R174, RZ ;  /* 0x000000aea808723c */ /* 0x040fe200000018ff */
[----:B------:R-:W2:Y:S05]  /*90f0*/  LDSM.16.M88.4 R172, [R234] ;  /* 0x00000000eaac783b */ /* 0x000eaa0000000200 */
[C---:B---3--:R-:W-:Y:S06]  /*9100*/  HMMA.16816.F32 R12, R168.reuse, R176, RZ ;  /* 0x000000b0a80c723c */ /* 0x048fec00000018ff */
[C---:B------:R-:W-:Y:S01]  /*9110*/  HMMA.16816.F32 R16, R168.reuse, R178, RZ ;  /* 0x000000b2a810723c */ /* 0x040fe200000018ff */
[----:B------:R-:W-:Y:S05]  /*9120*/  LDSM.16.M88.4 R176, [R231+0x9000] ;  /* 0x00900000e7b0783b */ /* 0x000fea0000000200 */
[C---:B----4-:R-:W-:Y:S06]  /*9130*/  HMMA.16816.F32 R20, R168.reuse, R180, RZ ;  /* 0x000000b4a814723c */ /* 0x050fec00000018ff */
[C---:B------:R-:W-:Y:S01]  /*9140*/  HMMA.16816.F32 R24, R168.reuse, R182, RZ ;  /* 0x000000b6a818723c */ /* 0x040fe200000018ff */
[----:B------:R-:W-:Y:S05]  /*9150*/  LDSM.16.M88.4 R180, [R231+0x9800] ;  /* 0x00980000e7b4783b */ /* 0x000fea0000000200 */
[C---:B-----5:R-:W-:Y:S06]  /*9160*/  HMMA.16816.F32 R28, R168.reuse, R184, RZ ;  /* 0x000000b8a81c723c */ /* 0x060fec00000018ff */
[----:B------:R-:W-:Y:S01]  /*9170*/  HMMA.16816.F32 R32, R168, R186, RZ ;  /* 0x000000baa820723c */ /* 0x000fe200000018ff */
[----:B------:R-:W3:Y:S04]  /*9180*/  LDSM.16.M88.4 R168, [R231+0x8800] ;  /* 0x00880000e7a8783b */ /* 0x000ee80000000200 */
[----:B------:R-:W-:Y:S01]  /*9190*/  LDSM.16.M88.4 R184, [R233] ;  /* 0x00000000e9b8783b */ /* 0x000fe20000000200 */
[C---:B-1----:R-:W-:Y:S06]  /*91a0*/  HMMA.16816.F32 R4, R188.reuse, R192, R4 ;  /* 0x000000c0bc04723c */ /* 0x042fec0000001804 */
[C---:B------:R-:W-:Y:S01]  /*91b0*/  HMMA.16816.F32 R8, R188.reuse, R194, R8 ;  /* 0x000000c2bc08723c */ /* 0x040fe20000001808 */
[----:B------:R-:W1:Y:S05]  /*91c0*/  LDSM.16.M88.4 R192, [R224] ;  /* 0x00000000e0c0783b */ /* 0x000e6a0000000200 */
[C---:B------:R-:W-:Y:S06]  /*91d0*/  HMMA.16816.F32 R12, R188.reuse, R196, R12 ;  /* 0x000000c4bc0c723c */ /* 0x040fec000000180c */
[C---:B------:R-:W-:Y:S01]  /*91e0*/  HMMA.16816.F32 R16, R188.reuse, R198, R16 ;  /* 0x000000c6bc10723c */ /* 0x040fe20000001810 */
[----:B------:R-:W-:Y:S05]  /*91f0*/  LDSM.16.M88.4 R196, [R224+0x1000] ;  /* 0x00100000e0c4783b */ /* 0x000fea0000000200 */
[C---:B------:R-:W-:Y:S06]  /*9200*/  HMMA.16816.F32 R20, R188.reuse, R200, R20 ;  /* 0x000000c8bc14723c */ /* 0x040fec0000001814 */
[C---:B------:R-:W-:Y:S01]  /*9210*/  HMMA.16816.F32 R24, R188.reuse, R202, R24 ;  /* 0x000000cabc18723c */ /* 0x040fe20000001818 */
[----:B------:R-:W-:Y:S05]  /*9220*/  LDSM.16.M88.4 R200, [R224+0x1800] ;  /* 0x00180000e0c8783b */ /* 0x000fea0000000200 */
[C---:B------:R-:W-:Y:S06]  /*9230*/  HMMA.16816.F32 R28, R188.reuse, R204, R28 ;  /* 0x000000ccbc1c723c */ /* 0x040fec000000181c */
[----:B------:R-:W-:Y:S01]  /*9240*/  HMMA.16816.F32 R32, R188, R206, R32 ;  /* 0x000000cebc20723c */ /* 0x000fe20000001820 */
[----:B------:R-:W4:Y:S04]  /*9250*/  LDSM.16.M88.4 R188, [R224+0x800] ;  /* 0x00080000e0bc783b */ /* 0x000f280000000200 */
[----:B------:R-:W-:Y:S01]  /*9260*/  LDSM.16.M88.4 R204, [R238+0x2000] ;  /* 0x00200000eecc783b */ /* 0x000fe20000000200 */
[C---:B--2---:R-:W-:Y:S06]  /*9270*/  HMMA.16816.F32 R4, R172.reuse, R208, R4 ;  /* 0x000000d0ac04723c */ /* 0x044fec0000001804 */
[C---:B------:R-:W-:Y:S01]  /*9280*/  HMMA.16816.F32 R8, R172.reuse, R210, R8 ;  /* 0x000000d2ac08723c */ /* 0x040fe20000001808 */
[----:B------:R-:W2:Y:S05]  /*9290*/  LDSM.16.M88.4 R208, [R237+0xa000] ;  /* 0x00a00000edd0783b */ /* 0x000eaa0000000200 */
[C---:B---3--:R-:W-:Y:S06]  /*92a0*/  HMMA.16816.F32 R12, R172.reuse, R168, R12 ;  /* 0x000000a8ac0c723c */ /* 0x048fec000000180c */
[C---:B------:R-:W-:Y:S01]  /*92b0*/  HMMA.16816.F32 R16, R172.reuse, R170, R16 ;  /* 0x000000aaac10723c */ /* 0x040fe20000001810 */
[----:B------:R-:W3:Y:S05]  /*92c0*/  LDSM.16.M88.4 R168, [R237+0xa800] ;  /* 0x00a80000eda8783b */ /* 0x000eea0000000200 */
[C---:B------:R-:W-:Y:S06]  /*92d0*/  HMMA.16816.F32 R20, R172.reuse, R176, R20 ;  /* 0x000000b0ac14723c */ /* 0x040fec0000001814 */
[C---:B------:R-:W-:Y:S01]  /*92e0*/  HMMA.16816.F32 R24, R172.reuse, R178, R24 ;  /* 0x000000b2ac18723c */ /* 0x040fe20000001818 */
[----:B------:R-:W-:Y:S05]  /*92f0*/  LDSM.16.M88.4 R176, [R237+0xb800] ;  /* 0x00b80000edb0783b */ /* 0x000fea0000000200 */
[C---:B------:R-:W-:Y:S06]  /*9300*/  HMMA.16816.F32 R28, R172.reuse, R180, R28 ;  /* 0x000000b4ac1c723c */ /* 0x040fec000000181c */
[----:B------:R-:W-:Y:S01]  /*9310*/  HMMA.16816.F32 R32, R172, R182, R32 ;  /* 0x000000b6ac20723c */ /* 0x000fe20000001820 */
[----:B------:R-:W5:Y:S04]  /*9320*/  LDSM.16.M88.4 R172, [R237+0xb000] ;  /* 0x00b00000edac783b */ /* 0x000f680000000200 */
[----:B------:R-:W-:Y:S01]  /*9330*/  LDSM.16.M88.4 R180, [R236+0x2000] ;  /* 0x00200000ecb4783b */ /* 0x000fe20000000200 */
[C---:B-1----:R-:W-:Y:S06]  /*9340*/  HMMA.16816.F32 R4, R184.reuse, R192, R4 ;  /* 0x000000c0b804723c */ /* 0x042fec0000001804 */
[C---:B------:R-:W-:Y:S01]  /*9350*/  HMMA.16816.F32 R8, R184.reuse, R194, R8 ;  /* 0x000000c2b808723c */ /* 0x040fe20000001808 */
[----:B------:R-:W1:Y:S05]  /*9360*/  LDSM.16.M88.4 R192, [R223] ;  /* 0x00000000dfc0783b */ /* 0x000e6a0000000200 */
[C---:B----4-:R-:W-:Y:S06]  /*9370*/  HMMA.16816.F32 R12, R184.reuse, R188, R12 ;  /* 0x000000bcb80c723c */ /* 0x050fec000000180c */
[C---:B------:R-:W-:Y:S01]  /*9380*/  HMMA.16816.F32 R16, R184.reuse, R190, R16 ;  /* 0x000000beb810723c */ /* 0x040fe20000001810 */
[----:B------:R-:W-:Y:S05]  /*9390*/  LDSM.16.M88.4 R188, [R221] ;  /* 0x00000000ddbc783b */ /* 0x000fea0000000200 */
[C---:B------:R-:W-:Y:S06]  /*93a0*/  HMMA.16816.F32 R20, R184.reuse, R196, R20 ;  /* 0x000000c4b814723c */ /* 0x040fec0000001814 */
[C---:B------:R-:W-:Y:S01]  /*93b0*/  HMMA.16816.F32 R24, R184.reuse, R198, R24 ;  /* 0x000000c6b818723c */ /* 0x040fe20000001818 */
[----:B------:R-:W-:Y:S05]  /*93c0*/  LDSM.16.M88.4 R196, [R220] ;  /* 0x00000000dcc4783b */ /* 0x000fea0000000200 */
[C---:B------:R-:W-:Y:S06]  /*93d0*/  HMMA.16816.F32 R28, R184.reuse, R200, R28 ;  /* 0x000000c8b81c723c */ /* 0x040fec000000181c */
[----:B------:R-:W-:Y:S01]  /*93e0*/  HMMA.16816.F32 R32, R184, R202, R32 ;  /* 0x000000cab820723c */ /* 0x000fe20000001820 */
[----:B------:R-:W4:Y:S04]  /*93f0*/  LDSM.16.M88.4 R184, [R222] ;  /* 0x00000000deb8783b */ /* 0x000f280000000200 */
[----:B------:R-:W-:Y:S01]  /*9400*/  LDSM.16.M88.4 R200, [R234+0x2000] ;  /* 0x00200000eac8783b */ /* 0x000fe20000000200 */
[C---:B--2---:R-:W-:Y:S06]  /*9410*/  HMMA.16816.F32 R4, R204.reuse, R208, R4 ;  /* 0x000000d0cc04723c */ /* 0x044fec0000001804 */
[C---:B------:R-:W-:Y:S01]  /*9420*/  HMMA.16816.F32 R8, R204.reuse, R210, R8 ;  /* 0x000000d2cc08723c */ /* 0x040fe20000001808 */
[----:B------:R-:W2:Y:S05]  /*9430*/  LDSM.16.M88.4 R208, [R231+0xa000] ;  /* 0x00a00000e7d0783b */ /* 0x000eaa0000000200 */
[C---:B---3--:R-:W-:Y:S06]  /*9440*/  HMMA.16816.F32 R12, R204.reuse, R168, R12 ;  /* 0x000000a8cc0c723c */ /* 0x048fec000000180c */
[C---:B------:R-:W-:Y:S01]  /*9450*/  HMMA.16816.F32 R16, R204.reuse, R170, R16 ;  /* 0x000000aacc10723c */ /* 0x040fe20000001810 */
[----:B------:R-:W3:Y:S05]  /*9460*/  LDSM.16.M88.4 R168, [R231+0xa800] ;  /* 0x00a80000e7a8783b */ /* 0x000eea0000000200 */
[C---:B-----5:R-:W-:Y:S06]  /*9470*/  HMMA.16816.F32 R20, R204.reuse, R172, R20 ;  /* 0x000000accc14723c */ /* 0x060fec0000001814 */
[C---:B------:R-:W-:Y:S01]  /*9480*/  HMMA.16816.F32 R24, R204.reuse, R174, R24 ;  /* 0x000000aecc18723c */ /* 0x040fe20000001818 */
[----:B------:R-:W5:Y:S05]  /*9490*/  LDSM.16.M88.4 R172, [R231+0xb000] ;  /* 0x00b00000e7ac783b */ /* 0x000f6a0000000200 */
[C---:B------:R-:W-:Y:S06]  /*94a0*/  HMMA.16816.F32 R28, R204.reuse, R176, R28 ;  /* 0x000000b0cc1c723c */ /* 0x040fec000000181c */
[----:B------:R-:W-:Y:S01]  /*94b0*/  HMMA.16816.F32 R32, R204, R178, R32 ;  /* 0x000000b2cc20723c */ /* 0x000fe20000001820 */
[----:B------:R-:W5:Y:S04]  /*94c0*/  LDSM.16.M88.4 R176, [R231+0xb800] ;  /* 0x00b80000e7b0783b */ /* 0x000f680000000200 */
[----:B------:R-:W-:Y:S01]  /*94d0*/  LDSM.16.M88.4 R204, [R224+0x2000] ;  /* 0x00200000e0cc783b */ /* 0x000fe20000000200 */
[C---:B-1----:R-:W-:Y:S06]  /*94e0*/  HMMA.16816.F32 R4, R180.reuse, R192, R4 ;  /* 0x000000c0b404723c */ /* 0x042fec0000001804 */
[C---:B------:R-:W-:Y:S01]  /*94f0*/  HMMA.16816.F32 R8, R180.reuse, R194, R8 ;  /* 0x000000c2b408723c */ /* 0x040fe20000001808 */
[----:B------:R-:W1:Y:S05]  /*9500*/  LDSM.16.M88.4 R192, [R233+0x2000] ;  /* 0x00200000e9c0783b */ /* 0x000e6a0000000200 */
[C---:B----4-:R-:W-:Y:S06]  /*9510*/  HMMA.16816.F32 R12, R180.reuse, R184, R12 ;  /* 0x000000b8b40c723c */ /* 0x050fec000000180c */
        /* <DEDUP_REMOVED lines=27> */
[----:B------:R-:W4:Y:S05]  /*96d0*/  LDSM.16.M88.4 R180, [R218] ;  /* 0x00000000dab4783b */ /* 0x000f2a0000000200 */
[C---:B------:R-:W-:Y:S06]  /*96e0*/  HMMA.16816.F32 R20, R192.reuse, R184, R20 ;  /* 0x000000b8c014723c */ /* 0x040fec0000001814 */
[C---:B------:R-:W-:Y:S01]  /*96f0*/  HMMA.16816.F32 R24, R192.reuse, R186, R24 ;  /* 0x000000bac018723c */ /* 0x040fe20000001818 */
[----:B------:R-:W4:Y:S05]  /*9700*/  LDSM.16.M88.4 R184, [R217] ;  /* 0x00000000d9b8783b */ /* 0x000f2a0000000200 */
        /* <DEDUP_REMOVED lines=22> */
[----:B------:R-:W4:Y:S05]  /*9870*/  LDSM.16.M88.4 R180, [R224+0x4800] ;  /* 0x00480000e0b4783b */ /* 0x000f2a0000000200 */
[C---:B------:R-:W-:Y:S06]  /*9880*/  HMMA.16816.F32 R20, R200.reuse, R184, R20 ;  /* 0x000000b8c814723c */ /* 0x040fec0000001814 */
[C---:B------:R-:W-:Y:S01]  /*9890*/  HMMA.16816.F32 R24, R200.reuse, R186, R24 ;  /* 0x000000bac818723c */ /* 0x040fe20000001818 */
[----:B------:R-:W4:Y:S05]  /*98a0*/  LDSM.16.M88.4 R184, [R224+0x5000] ;  /* 0x00500000e0b8783b */ /* 0x000f2a0000000200 */
        /* <DEDUP_REMOVED lines=47> */
[C---:B------:R-:W-:Y:S06]  /*9ba0*/  HMMA.16816.F32 R16, R192.reuse, R182, R16 ;  /* 0x000000b6c010723c */ /* 0x040fec0000001810 */
[C---:B------:R-:W-:Y:S06]  /*9bb0*/  HMMA.16816.F32 R20, R192.reuse, R184, R20 ;  /* 0x000000b8c014723c */ /* 0x040fec0000001814 */
[C---:B------:R-:W-:Y:S06]  /*9bc0*/  HMMA.16816.F32 R24, R192.reuse, R186, R24 ;  /* 0x000000bac018723c */ /* 0x040fec0000001818 */
[C---:B------:R-:W-:Y:S06]  /*9bd0*/  HMMA.16816.F32 R28, R192.reuse, R188, R28 ;  /* 0x000000bcc01c723c */ /* 0x040fec000000181c */
[----:B------:R-:W-:Y:S06]  /*9be0*/  HMMA.16816.F32 R32, R192, R190, R32 ;  /* 0x000000bec020723c */ /* 0x000fec0000001820 */
[C---:B--2---:R-:W-:Y:S06]  /*9bf0*/  HMMA.16816.F32 R4, R196.reuse, R208, R4 ;  /* 0x000000d0c404723c */ /* 0x044fec0000001804 */
[C---:B------:R-:W-:Y:S06]  /*9c00*/  HMMA.16816.F32 R8, R196.reuse, R210, R8 ;  /* 0x000000d2c408723c */ /* 0x040fec0000001808 */
[C---:B---3--:R-:W-:Y:S06]  /*9c10*/  HMMA.16816.F32 R12, R196.reuse, R168, R12 ;  /* 0x000000a8c40c723c */ /* 0x048fec000000180c */
[C---:B------:R-:W-:Y:S01]  /*9c20*/  HMMA.16816.F32 R16, R196.reuse, R170, R16 ;  /* 0x000000aac410723c */ /* 0x040fe20000001810 */
[----:B------:R-:W2:Y:S05]  /*9c30*/  LDSM.16.M88.4 R168, [R224+0x6800] ;  /* 0x00680000e0a8783b */ /* 0x000eaa0000000200 */
[C---:B-----5:R-:W-:Y:S06]  /*9c40*/  HMMA.16816.F32 R20, R196.reuse, R172, R20 ;  /* 0x000000acc414723c */ /* 0x060fec0000001814 */
[C---:B------:R-:W-:Y:S01]  /*9c50*/  HMMA.16816.F32 R24, R196.reuse, R174, R24 ;  /* 0x000000aec418723c */ /* 0x040fe20000001818 */
[----:B------:R-:W3:Y:S05]  /*9c60*/  LDSM.16.M88.4 R172, [R224+0x7000] ;  /* 0x00700000e0ac783b */ /* 0x000eea0000000200 */
[C---:B------:R-:W-:Y:S06]  /*9c70*/  HMMA.16816.F32 R28, R196.reuse, R176, R28 ;  /* 0x000000b0c41c723c */ /* 0x040fec000000181c */
[----:B------:R-:W-:Y:S06]  /*9c80*/  HMMA.16816.F32 R32, R196, R178, R32 ;  /* 0x000000b2c420723c */ /* 0x000fec0000001820 */
[C---:B-1----:R-:W-:Y:S06]  /*9c90*/  HMMA.16816.F32 R4, R200.reuse, R204, R4 ;  /* 0x000000ccc804723c */ /* 0x042fec0000001804 */
[C---:B------:R-:W-:Y:S06]  /*9ca0*/  HMMA.16816.F32 R8, R200.reuse, R206, R8 ;  /* 0x000000cec808723c */ /* 0x040fec0000001808 */
[C---:B--2---:R-:W-:Y:S06]  /*9cb0*/  HMMA.16816.F32 R12, R200.reuse, R168, R12 ;  /* 0x000000a8c80c723c */ /* 0x044fec000000180c */
[C---:B------:R-:W-:Y:S01]  /*9cc0*/  HMMA.16816.F32 R16, R200.reuse, R170, R16 ;  /* 0x000000aac810723c */ /* 0x040fe20000001810 */
[----:B------:R-:W1:Y:S01]  /*9cd0*/  LDSM.16.M88.4 R168, [R224+0x7800] ;  /* 0x00780000e0a8783b */ /* 0x000e620000000200 */
[----:B------:R-:W-:Y:S04]  /*9ce0*/  DEPBAR.LE SB0, 0x0 ;  /* 0x000080000000791a */ /* 0x000fe80000000000 */
[----:B------:R-:W-:Y:S01]  /*9cf0*/  BAR.SYNC.DEFER_BLOCKING 0x0 ;  /* 0x0000000000007b1d */ /* 0x000fe20000010000 */
[C---:B---3--:R-:W-:Y:S05]  /*9d00*/  HMMA.16816.F32 R20, R200.reuse, R172, R20 ;  /* 0x000000acc814723c */ /* 0x048fea0000001814 */
[----:B------:R-:W-:Y:S01]  /*9d10*/  FMUL.FTZ R166, R5, UR17 ;  /* 0x0000001105a67c20 */ /* 0x000fe20008410000 */
[----:B------:R-:W-:Y:S01]  /*9d20*/  FMUL.FTZ R194, R4, UR17 ;  /* 0x0000001104c27c20 */ /* 0x000fe20008410000 */
[----:B------:R-:W-:Y:S01]  /*9d30*/  FMUL.FTZ R164, R6, UR17 ;  /* 0x0000001106a47c20 */ /* 0x000fe20008410000 */
[----:B------:R-:W-:Y:S01]  /*9d40*/  FMUL.FTZ R165, R7, UR17 ;  /* 0x0000001107a57c20 */ /* 0x000fe20008410000 */
[----:B------:R2:W3:Y:S01]  /*9d50*/  MUFU.TANH R182, R166 ;  /* 0x000000a600b67308 */ /* 0x0004e20000002400 */
[C---:B------:R-:W-:Y:S03]  /*9d60*/  HMMA.16816.F32 R24, R200.reuse, R174, R24 ;  /* 0x000000aec818723c */ /* 0x040fe60000001818 */
[----:B------:R-:W-:Y:S01]  /*9d70*/  FMUL.FTZ R13, R13, UR17 ;  /* 0x000000110d0d7c20 */ /* 0x000fe20008410000 */
[----:B------:R-:W-:Y:S01]  /*9d80*/  FMUL.FTZ R195, R8, UR17 ;  /* 0x0000001108c37c20 */ /* 0x000fe20008410000 */
[----:B------:R-:W-:Y:S01]  /*9d90*/  FMUL.FTZ R14, R14, UR17 ;  /* 0x000000110e0e7c20 */ /* 0x000fe20008410000 */
[----:B------:R-:W-:Y:S03]  /*9da0*/  FMUL.FTZ R15, R15, UR17 ;  /* 0x000000110f0f7c20 */ /* 0x000fe60008410000 */
[----:B------:R4:W1:Y:S02]  /*9db0*/  MUFU.TANH R186, R194 ;  /* 0x000000c200ba7308 */ /* 0x0008640000002400 */
[----:B------:R-:W-:Y:S03]  /*9dc0*/  FMUL.FTZ R17, R17, UR17 ;  /* 0x0000001111117c20 */ /* 0x000fe60008410000 */
[----:B------:R-:W-:Y:S05]  /*9dd0*/  FMUL.FTZ R21, R21, UR17 ;  /* 0x0000001115157c20 */ /* 0x000fea0008410000 */
[----:B------:R5:W3:Y:S01]  /*9de0*/  MUFU.TANH R181, R164 ;  /* 0x000000a400b57308 */ /* 0x000ae20000002400 */
[----:B--2---:R-:W-:Y:S01]  /*9df0*/  FMUL.FTZ R166, R10, UR17 ;  /* 0x000000110aa67c20 */ /* 0x004fe20008410000 */
[----:B------:R-:W-:Y:S01]  /*9e00*/  FMUL.FTZ R10, R12, UR17 ;  /* 0x000000110c0a7c20 */ /* 0x000fe20008410000 */
[----:B------:R-:W-:Y:S07]  /*9e10*/  FMUL.FTZ R22, R22, UR17 ;  /* 0x0000001116167c20 */ /* 0x000fee0008410000 */
[----:B------:R2:W2:Y:S01]  /*9e20*/  MUFU.TANH R180, R165 ;  /* 0x000000a500b47308 */ /* 0x0004a20000002400 */
[----:B----4-:R-:W-:Y:S01]  /*9e30*/  FMUL.FTZ R194, R9, UR17 ;  /* 0x0000001109c27c20 */ /* 0x010fe20008410000 */
[C---:B-1----:R-:W-:Y:S03]  /*9e40*/  HMMA.16816.F32 R28, R200.reuse, R168, R28 ;  /* 0x000000a8c81c723c */ /* 0x042fe6000000181c */
[----:B------:R-:W-:Y:S05]  /*9e50*/  FMUL.FTZ R25, R25, UR17 ;  /* 0x0000001119197c20 */ /* 0x000fea0008410000 */
[----:B------:R1:W4:Y:S03]  /*9e60*/  MUFU.TANH R9, R166 ;  /* 0x000000a600097308 */ /* 0x0003260000002400 */
[----:B-----5:R-:W-:Y:S01]  /*9e70*/  FMUL.FTZ R164, R11, UR17 ;  /* 0x000000110ba47c20 */ /* 0x020fe20008410000 */
[----:B------:R-:W-:Y:S06]  /*9e80*/  HMMA.16816.F32 R32, R200, R170, R32 ;  /* 0x000000aac820723c */ /* 0x000fec0000001820 */
[----:B------:R5:W3:Y:S01]  /*9e90*/  MUFU.TANH R11, R164 ;  /* 0x000000a4000b7308 */ /* 0x000ae20000002400 */
[----:B--2---:R-:W-:Y:S09]  /*9ea0*/  FMUL.FTZ R165, R16, UR17 ;  /* 0x0000001110a57c20 */ /* 0x004ff20008410000 */
[----:B------:R2:W2:Y:S01]  /*9eb0*/  MUFU.TANH R208, R165 ;  /* 0x000000a500d07308 */ /* 0x0004a20000002400 */
[----:B-1----:R-:W-:Y:S01]  /*9ec0*/  FMUL.FTZ R166, R18, UR17 ;  /* 0x0000001112a67c20 */ /* 0x002fe20008410000 */
[----:B------:R-:W-:Y:S01]  /*9ed0*/  FMUL.FTZ R206, R28, UR17 ;  /* 0x000000111cce7c20 */ /* 0x000fe20008410000 */
[----:B------:R-:W-:Y:S01]  /*9ee0*/  FMUL.FTZ R29, R29, UR17 ;  /* 0x000000111d1d7c20 */ /* 0x000fe20008410000 */
[----:B------:R-:W-:Y:S06]  /*9ef0*/  FMUL.FTZ R30, R30, UR17 ;  /* 0x000000111e1e7c20 */ /* 0x000fec0008410000 */
[----:B------:R1:W1:Y:S01]  /*9f00*/  MUFU.TANH R196, R166 ;  /* 0x000000a600c47308 */ /* 0x0002620000002400 */
[----:B-----5:R-:W-:Y:S01]  /*9f10*/  FMUL.FTZ R164, R19, UR17 ;  /* 0x0000001113a47c20 */ /* 0x020fe20008410000 */
[----:B------:R-:W-:Y:S01]  /*9f20*/  FMUL.FTZ R198, R32, UR17 ;  /* 0x0000001120c67c20 */ /* 0x000fe20008410000 */
[----:B------:R-:W-:Y:S07]  /*9f30*/  FMUL.FTZ R35, R35, UR17 ;  /* 0x0000001123237c20 */ /* 0x000fee0008410000 */
[----:B------:R5:W3:Y:S01]  /*9f40*/  MUFU.TANH R173, R164 ;  /* 0x000000a400ad7308 */ /* 0x000ae20000002400 */
[----:B--2---:R-:W-:Y:S09]  /*9f50*/  FMUL.FTZ R165, R23, UR17 ;  /* 0x0000001117a57c20 */ /* 0x004ff20008410000 */
[----:B------:R2:W2:Y:S01]  /*9f60*/  MUFU.TANH R209, R165 ;  /* 0x000000a500d17308 */ /* 0x0004a20000002400 */
[----:B-1----:R-:W-:Y:S09]  /*9f70*/  FMUL.FTZ R166, R26, UR17 ;  /* 0x000000111aa67c20 */ /* 0x002ff20008410000 */
[----:B------:R1:W1:Y:S01]  /*9f80*/  MUFU.TANH R207, R166 ;  /* 0x000000a600cf7308 */ /* 0x0002620000002400 */
[----:B-----5:R-:W-:Y:S09]  /*9f90*/  FMUL.FTZ R164, R27, UR17 ;  /* 0x000000111ba47c20 */ /* 0x020ff20008410000 */
[----:B------:R5:W3:Y:S01]  /*9fa0*/  MUFU.TANH R189, R10 ;  /* 0x0000000a00bd7308 */ /* 0x000ae20000002400 */
[----:B--2---:R-:W-:Y:S09]  /*9fb0*/  FMUL.FTZ R165, R31, UR17 ;  /* 0x000000111fa57c20 */ /* 0x004ff20008410000 */
[----:B------:R2:W2:Y:S01]  /*9fc0*/  MUFU.TANH R192, R13 ;  /* 0x0000000d00c07308 */ /* 0x0004a20000002400 */
[----:B-1----:R-:W-:Y:S09]  /*9fd0*/  FMUL.FTZ R166, R34, UR17 ;  /* 0x0000001122a67c20 */ /* 0x002ff20008410000 */
[----:B------:R1:W1:Y:S01]  /*9fe0*/  MUFU.TANH R205, R164 ;  /* 0x000000a400cd7308 */ /* 0x0002620000002400 */
[----:B-----5:R-:W-:Y:S09]  /*9ff0*/  FMUL.FTZ R10, R20, UR17 ;  /* 0x00000011140a7c20 */ /* 0x020ff20008410000 */
[----:B------:R-:W3:Y:S01]  /*a000*/  MUFU.TANH R199, R165 ;  /* 0x000000a500c77308 */ /* 0x000ee20000002400 */
[----:B--2---:R-:W-:Y:S09]  /*a010*/  FMUL.FTZ R13, R24, UR17 ;  /* 0x00000011180d7c20 */ /* 0x004ff20008410000 */
[----:B------:R2:W2:Y:S01]  /*a020*/  MUFU.TANH R8, R195 ;  /* 0x000000c300087308 */ /* 0x0004a20000002400 */
[----:B-1----:R-:W-:Y:S09]  /*a030*/  FMUL.FTZ R164, R33, UR17 ;  /* 0x0000001121a47c20 */ /* 0x002ff20008410000 */
[----:B------:R1:W1:Y:S10]  /*a040*/  MUFU.TANH R183, R194 ;  /* 0x000000c200b77308 */ /* 0x0002740000002400 */
[----:B------:R3:W3:Y:S01]  /*a050*/  MUFU.TANH R191, R14 ;  /* 0x0000000e00bf7308 */ /* 0x0006e20000002400 */
[----:B--2---:R-:W-:Y:S09]  /*a060*/  IMAD.MOV.U32 R195, RZ, RZ, R3 ;  /* 0x000000ffffc37224 */ /* 0x004ff200078e0003 */
[----:B------:R2:W2:Y:S01]  /*a070*/  MUFU.TANH R190, R15 ;  /* 0x0000000f00be7308 */ /* 0x0004a20000002400 */
[----:B-1----:R-:W-:Y:S09]  /*a080*/  IMAD.MOV.U32 R194, RZ, RZ, R2 ;  /* 0x000000ffffc27224 */ /* 0x002ff200078e0002 */
[----:B------:R1:W1:Y:S10]  /*a090*/  MUFU.TANH R193, R17 ;  /* 0x0000001100c17308 */ /* 0x0002740000002400 */
[----:B------:R1:W1:Y:S10]  /*a0a0*/  MUFU.TANH R204, R10 ;  /* 0x0000000a00cc7308 */ /* 0x0002740000002400 */
[----:B------:R1:W1:Y:S10]  /*a0b0*/  MUFU.TANH R179, R21 ;  /* 0x0000001500b37308 */ /* 0x0002740000002400 */
[----:B------:R1:W1:Y:S10]  /*a0c0*/  MUFU.TANH R211, R22 ;  /* 0x0000001600d37308 */ /* 0x0002740000002400 */
[----:B------:R1:W1:Y:S10]  /*a0d0*/  MUFU.TANH R178, R13 ;  /* 0x0000000d00b27308 */ /* 0x0002740000002400 */
[----:B------:R1:W1:Y:S10]  /*a0e0*/  MUFU.TANH R210, R25 ;  /* 0x0000001900d27308 */ /* 0x0002740000002400 */
[----:B------:R-:W1:Y:S10]  /*a0f0*/  MUFU.TANH R206, R206 ;  /* 0x000000ce00ce7308 */ /* 0x000e740000002400 */
[----:B------:R1:W1:Y:S10]  /*a100*/  MUFU.TANH R202, R29 ;  /* 0x0000001d00ca7308 */ /* 0x0002740000002400 */
[----:B------:R1:W1:Y:S10]  /*a110*/  MUFU.TANH R201, R30 ;  /* 0x0000001e00c97308 */ /* 0x0002740000002400 */
[----:B------:R-:W1:Y:S10]  /*a120*/  MUFU.TANH R198, R198 ;  /* 0x000000c600c67308 */ /* 0x000e740000002400 */
[----:B------:R1:W1:Y:S10]  /*a130*/  MUFU.TANH R197, R164 ;  /* 0x000000a400c57308 */ /* 0x0002740000002400 */
[----:B------:R-:W1:Y:S10]  /*a140*/  MUFU.TANH R166, R166 ;  /* 0x000000a600a67308 */ /* 0x000e740000002400 */
[----:B------:R1:W1:Y:S01]  /*a150*/  MUFU.TANH R165, R35 ;  /* 0x0000002300a57308 */ /* 0x0002620000002400 */
[----:B--234-:R-:W-:Y:S05]  /*a160*/  @!P1 BRA `(.L_x_817) ;  /* 0x0000000800ec9947 */ /* 0x01cfea0003800000 */
[----:B------:R-:W-:Y:S01]  /*a170*/  ULEA UR27, -UR16, URZ, 0x6 ;  /* 0x0000003f101b7291 */ /* 0x000fe2000f8e313f */
[----:B------:R-:W-:Y:S05]  /*a180*/  ULDC.64 UR10, c[0x0][0x248] ;  /* 0x00009200000a7ab9 */ /* 0x000fea0000000a00 */
[----:B------:R-:W-:Y:S01]  /*a190*/  MOV R4, UR27 ;  /* 0x0000001b00047c02 */ /* 0x000fe20008000f00 */
[----:B------:R-:W-:Y:S06]  /*a1a0*/  USHF.R.S32.HI UR26, URZ, 0x1f, UR27 ;  /* 0x0000001f3f1a7899 */ /* 0x000fec000801141b */
[----:B------:R-:W-:Y:S01]  /*a1b0*/  MOV R2, UR26 ;  /* 0x0000001a00027c02 */ /* 0x000fe20008000f00 */
[----:B------:R-:W-:Y:S06]  /*a1c0*/  @!P0 BRA `(.L_x_818) ;  /* 0x0000000400008947 */ /* 0x000fec0003800000 */
[----:B------:R-:W2:Y:S01]  /*a1d0*/  LDC R4, c[0x0][0x380] ;  /* 0x0000e000ff047b82 */ /* 0x000ea20000000800 */
[----:B------:R-:W-:Y:S04]  /*a1e0*/  USHF.L.U32 UR10, UR25, 0x6, URZ ;  /* 0x00000006190a7899 */ /* 0x000fe8000800063f */
[----:B------:R-:W-:Y:S02]  /*a1f0*/  UIADD3 UR11, UR10, -0x40, URZ ;  /* 0xffffffc00a0b7890 */ /* 0x000fe4000fffe03f */
[----:B------:R-:W-:Y:S04]  /*a200*/  IMAD.U32 R6, RZ, RZ, UR10 ;  /* 0x0000000aff067e24 */ /* 0x000fe8000f8e00ff */
[----:B------:R-:W-:Y:S02]  /*a210*/  MOV R5, UR11 ;  /* 0x0000000b00057c02 */ /* 0x000fe40008000f00 */
[----:B------:R-:W-:Y:S02]  /*a220*/  IABS R6, R6 ;  /* 0x0000000600067213 */ /* 0x000fe40000000000 */
[----:B------:R-:W-:Y:S02]  /*a230*/  IABS R5, R5 ;  /* 0x0000000500057213 */ /* 0x000fe40000000000 */
[----:B--2---:R-:W-:Y:S04]  /*a240*/  IABS R2, R4 ;  /* 0x0000000400027213 */ /* 0x004fe80000000000 */
[----:B------:R-:W2:Y:S10]  /*a250*/  I2F.RP R7, R2 ;  /* 0x0000000200077306 */ /* 0x000eb40000209400 */
[----:B--2---:R-:W2:Y:S02]  /*a260*/  MUFU.RCP R3, R7 ;  /* 0x0000000700037308 */ /* 0x004ea40000001000 */
[----:B--2---:R-:W-:Y:S08]  /*a270*/  VIADD R14, R3, 0xffffffe ;  /* 0x0ffffffe030e7836 */ /* 0x004ff00000000000 */
[----:B------:R-:W2:Y:S02]  /*a280*/  F2I.FTZ.U32.TRUNC.NTZ R15, R14 ;  /* 0x0000000e000f7305 */ /* 0x000ea4000021f000 */
[--C-:B--2---:R-:W-:Y:S02]  /*a290*/  IMAD.MOV R3, RZ, RZ, -R15.reuse ;  /* 0x000000ffff037224 */ /* 0x104fe400078e0a0f */
[----:B------:R-:W-:Y:S02]  /*a2a0*/  IMAD.MOV.U32 R14, RZ, RZ, RZ ;  /* 0x000000ffff0e7224 */ /* 0x000fe400078e00ff */
[----:B------:R-:W-:Y:S04]  /*a2b0*/  IMAD R12, R3, R2, RZ ;  /* 0x00000002030c7224 */ /* 0x000fe800078e02ff */
[----:B------:R-:W-:Y:S06]  /*a2c0*/  IMAD.HI.U32 R12, R15, R12, R14 ;  /* 0x0000000c0f0c7227 */ /* 0x000fec00078e000e */
[C---:B-1----:R-:W-:Y:S04]  /*a2d0*/  IMAD.HI.U32 R10, R12.reuse, R5, RZ ;  /* 0x000000050c0a7227 */ /* 0x042fe800078e00ff */
[----:B------:R-:W-:Y:S01]  /*a2e0*/  IMAD.HI.U32 R12, R12, R6, RZ ;  /* 0x000000060c0c7227 */ /* 0x000fe200078e00ff */
[----:B------:R-:W-:Y:S03]  /*a2f0*/  IADD3 R3, -R10, RZ, RZ ;  /* 0x000000ff0a037210 */ /* 0x000fe60007ffe1ff */
[----:B------:R-:W-:Y:S02]  /*a300*/  IMAD.MOV R7, RZ, RZ, -R12 ;  /* 0x000000ffff077224 */ /* 0x000fe400078e0a0c */
[----:B------:R-:W-:Y:S01]  /*a310*/  IMAD R5, R2, R3, R5 ;  /* 0x0000000302057224 */ /* 0x000fe200078e0205 */
[----:B------:R-:W-:Y:S01]  /*a320*/  LOP3.LUT R3, R4, UR10, RZ, 0x3c, !PT ;  /* 0x0000000a04037c12 */ /* 0x000fe2000f8e3cff */
[C---:B------:R-:W-:Y:S01]  /*a330*/  IMAD R6, R2.reuse, R7, R6 ;  /* 0x0000000702067224 */ /* 0x040fe200078e0206 */
[----:B------:R-:W-:Y:S01]  /*a340*/  LOP3.LUT R7, RZ, R4, RZ, 0x33, !PT ;  /* 0x00000004ff077212 */ /* 0x000fe200078e33ff */
[----:B------:R-:W-:Y:S01]  /*a350*/  UMOV UR10, UR8 ;  /* 0x00000008000a7c82 */ /* 0x000fe20008000000 */
        /* <DEDUP_REMOVED lines=13> */
[----:B------:R-:W-:Y:S11]  /*a430*/  ISETP.GE.AND P2, PT, R3, RZ, PT ;  /* 0x000000ff0300720c */ /* 0x000ff60003f46270 */
        /* <DEDUP_REMOVED lines=14> */
[----:B------:R-:W-:Y:S01]  /*a520*/  IMAD R4, R10, UR9, RZ ;  /* 0x000000090a047c24 */ /* 0x000fe2000f8e02ff */
[----:B------:R-:W-:Y:S05]  /*a530*/  SHF.R.S32.HI R7, RZ, 0x1f, R10 ;  /* 0x0000001fff077819 */ /* 0x000fea000001140a */
[----:B------:R-:W-:Y:S01]  /*a540*/  IMAD R7, R7, UR8, R4 ;  /* 0x0000000807077c24 */ /* 0x000fe2000f8e0204 */
[----:B--2---:R-:W-:Y:S01]  /*a550*/  IADD3 R13, -R6, R5, RZ ;  /* 0x00000005060d7210 */ /* 0x004fe20007ffe1ff */
[----:B------:R-:W-:Y:S03]  /*a560*/  IMAD.WIDE.U32 R4, R10, UR8, RZ ;  /* 0x000000080a047c25 */ /* 0x000fe6000f8e00ff */
[----:B------:R-:W-:Y:S01]  /*a570*/  SHF.R.S32.HI R15, RZ, 0x1f, R13 ;  /* 0x0000001fff0f7819 */ /* 0x000fe2000001140d */
[----:B------:R-:W-:Y:S04]  /*a580*/  IMAD.IADD R5, R5, 0x1, R7 ;  /* 0x0000000105057824 */ /* 0x000fe800078e0207 */
[-C--:B-1----:R-:W-:Y:S02]  /*a590*/  IMAD R6, R15, R2.reuse, RZ ;  /* 0x000000020f067224 */ /* 0x082fe400078e02ff */
[C---:B------:R-:W-:Y:S04]  /*a5a0*/  IMAD.WIDE.U32 R4, R13.reuse, R2, R4 ;  /* 0x000000020d047225 */ /* 0x040fe800078e0004 */
[----:B------:R-:W-:Y:S05]  /*a5b0*/  IMAD R6, R13, R3, R6 ;  /* 0x000000030d067224 */ /* 0x000fea00078e0206 */
[----:B------:R-:W-:Y:S07]  /*a5c0*/  IADD3 R2, R5, R6, RZ ;  /* 0x0000000605027210 */ /* 0x000fee0007ffe0ff */
.L_x_818:
[----:B------:R2:W-:Y:S01]  /*a5d0*/  @P6 STS.128 [R242+0x8000], RZ ;  /* 0x008000fff2006388 */ /* 0x0005e20000000c00 */
[CC--:B------:R-:W-:Y:S01]  /*a5e0*/  LEA R20, P1, R4.reuse, R250.reuse, 0x1 ;  /* 0x000000fa04147211 */ /* 0x0c0fe200078208ff */
[----:B------:R-:W-:Y:S01]  /*a5f0*/  UMOV UR8, UR10 ;  /* 0x0000000a00087c82 */ /* 0x000fe20008000000 */
[C---:B------:R-:W-:Y:S01]  /*a600*/  IADD3 R5, P2, R4.reuse, UR23, RZ ;  /* 0x0000001704057c10 */ /* 0x040fe2000ff5e0ff */
[----:B------:R-:W-:Y:S01]  /*a610*/  UMOV UR9, UR11 ;  /* 0x0000000b00097c82 */ /* 0x000fe20008000000 */
[-C--:B-1----:R-:W-:Y:S02]  /*a620*/  LEA.HI.X R21, R4, R249.reuse, R2, 0x1, P1 ;  /* 0x000000f904157211 */ /* 0x082fe400008f0c02 */
        /* <DEDUP_REMOVED lines=111> */
.L_x_817:
[----:B--2---:R-:W-:Y:S01]  /*ad20*/  FMNMX.FTZ R5, R186, R167, !PT ;  /* 0x000000a7ba057209 */ /* 0x004fe20007810000 */
        /* <DEDUP_REMOVED lines=44> */
[C---:B------:R-:W-:Y:S02]  /*aff0*/  FMUL.FTZ R176, R3.reuse, UR4 ;  /* 0x0000000403b07c20 */ /* 0x040fe40008410000 */
[----:B------:R-:W1:Y:S01]  /*b000*/  LDSM.16.MT88.4 R12, [R232+0x10000] ;  /* 0x01000000e80c783b */ /* 0x000e620000004200 */
[----:B------:R-:W-:Y:S01]  /*b010*/  FADD.FTZ R0, -R3, R0 ;  /* 0x0000000003007221 */ /* 0x000fe20000010100 */
[C---:B------:R-:W-:Y:S01]  /*b020*/  FSETP.NEU.FTZ.AND P1, PT, R164.reuse, -INF , PT ;  /* 0xff800000a400780b */ /* 0x040fe20003f3d000 */
[C---:B------:R-:W-:Y:S01]  /*b030*/  FMUL.FTZ R177, R164.reuse, UR4 ;  /* 0x00000004a4b17c20 */ /* 0x040fe20008410000 */
[----:B------:R-:W-:Y:S01]  /*b040*/  FADD.FTZ R2, -R164, R167 ;  /* 0x000000a7a4027221 */ /* 0x000fe20000010100 */
[----:B------:R-:W-:Y:S01]  /*b050*/  FMUL.FTZ R6, R0, UR4 ;  /* 0x0000000400067c20 */ /* 0x000fe20008410000 */
[----:B------:R-:W-:Y:S02]  /*b060*/  MOV R167, R164 ;  /* 0x000000a400a77202 */ /* 0x000fe40000000f00 */
[----:B------:R-:W-:Y:S01]  /*b070*/  FSEL R177, R177, RZ, P1 ;  /* 0x000000ffb1b17208 */ /* 0x000fe20000800000 */
[----:B------:R-:W-:Y:S01]  /*b080*/  FMUL.FTZ R5, R2, UR4 ;  /* 0x0000000402057c20 */ /* 0x000fe20008410000 */
[----:B------:R-:W-:Y:S01]  /*b090*/  FSETP.NEU.FTZ.AND P1, PT, R3, -INF , PT ;  /* 0xff8000000300780b */ /* 0x000fe20003f3d000 */
[----:B------:R-:W2:Y:S02]  /*b0a0*/  MUFU.EX2 R0, R6 ;  /* 0x0000000600007308 */ /* 0x000ea40000000800 */
        /* <DEDUP_REMOVED lines=10> */
[----:B------:R-:W3:Y:S01]  /*b150*/  MUFU.EX2 R2, R5 ;  /* 0x0000000500027308 */ /* 0x000ee20000000800 */
[--C-:B------:R-:W-:Y:S01]  /*b160*/  FFMA.FTZ R203, R173, UR4, -R176.reuse ;  /* 0x00000004adcb7c23 */ /* 0x100fe200080108b0 */
[--C-:B------:R-:W-:Y:S01]  /*b170*/  FFMA.FTZ R189, R192, UR4, -R177.reuse ;  /* 0x00000004c0bd7c23 */ /* 0x100fe200080108b1 */
[----:B------:R-:W-:Y:S01]  /*b180*/  LDSM.16.MT88.4 R172, [R229+0x12800] ;  /* 0x01280000e5ac783b */ /* 0x000fe20000004200 */
[--C-:B------:R-:W-:Y:S01]  /*b190*/  FFMA.FTZ R191, R191, UR4, -R176.reuse ;  /* 0x00000004bfbf7c23 */ /* 0x100fe200080108b0 */
[C---:B--2---:R-:W-:Y:S01]  /*b1a0*/  FMUL.FTZ R6, R0.reuse, R162 ;  /* 0x000000a200067220 */ /* 0x044fe20000410000 */
[C---:B------:R-:W-:Y:S01]  /*b1b0*/  FMUL.FTZ R7, R0.reuse, R163 ;  /* 0x000000a300077220 */ /* 0x040fe20000410000 */
[C---:B------:R-:W-:Y:S03]  /*b1c0*/  FMUL.FTZ R10, R0.reuse, R158 ;  /* 0x0000009e000a7220 */ /* 0x040fe60000410000 */
[----:B------:R-:W-:Y:S01]  /*b1d0*/  MUFU.EX2 R187, R187 ;  /* 0x000000bb00bb7308 */ /* 0x000fe20000000800 */
[C---:B------:R-:W-:Y:S01]  /*b1e0*/  FMUL.FTZ R11, R0.reuse, R159 ;  /* 0x0000009f000b7220 */ /* 0x040fe20000410000 */
[C---:B------:R-:W-:Y:S01]  /*b1f0*/  FMUL.FTZ R18, R0.reuse, R150 ;  /* 0x0000009600127220 */ /* 0x040fe20000410000 */
[C---:B------:R-:W-:Y:S01]  /*b200*/  FMUL.FTZ R19, R0.reuse, R151 ;  /* 0x0000009700137220 */ /* 0x040fe20000410000 */
[C---:B------:R-:W-:Y:S01]  /*b210*/  FMUL.FTZ R26, R0.reuse, R142 ;  /* 0x0000008e001a7220 */ /* 0x040fe20000410000 */
[C---:B------:R-:W-:Y:S01]  /*b220*/  FMUL.FTZ R27, R0.reuse, R143 ;  /* 0x0000008f001b7220 */ /* 0x040fe20000410000 */
[C---:B------:R-:W-:Y:S01]  /*b230*/  FMUL.FTZ R34, R0.reuse, R134 ;  /* 0x0000008600227220 */ /* 0x040fe20000410000 */
[----:B------:R-:W-:Y:S03]  /*b240*/  FMUL.FTZ R35, R0, R135 ;  /* 0x0000008700237220 */ /* 0x000fe60000410000 */
[----:B------:R-:W2:Y:S01]  /*b250*/  MUFU.EX2 R186, R186 ;  /* 0x000000ba00ba7308 */ /* 0x000ea20000000800 */
[C---:B---3--:R-:W-:Y:S01]  /*b260*/  FMUL.FTZ R4, R2.reuse, R160 ;  /* 0x000000a002047220 */ /* 0x048fe20000410000 */
[C---:B------:R-:W-:Y:S01]  /*b270*/  FMUL.FTZ R5, R2.reuse, R161 ;  /* 0x000000a102057220 */ /* 0x040fe20000410000 */
[C---:B------:R-:W-:Y:S01]  /*b280*/  FMUL.FTZ R8, R2.reuse, R156 ;  /* 0x0000009c02087220 */ /* 0x040fe20000410000 */
[C---:B------:R-:W-:Y:S01]  /*b290*/  FMUL.FTZ R9, R2.reuse, R157 ;  /* 0x0000009d02097220 */ /* 0x040fe20000410000 */
[C---:B------:R-:W-:Y:S01]  /*b2a0*/  FMUL.FTZ R16, R2.reuse, R148 ;  /* 0x0000009402107220 */ /* 0x040fe20000410000 */
[C---:B------:R-:W-:Y:S01]  /*b2b0*/  FMUL.FTZ R17, R2.reuse, R149 ;  /* 0x0000009502117220 */ /* 0x040fe20000410000 */
[----:B------:R-:W3:Y:S03]  /*b2c0*/  LDSM.16.MT88.4 R156, [R228+0x10000] ;  /* 0x01000000e49c783b */ /* 0x000ee60000004200 */
[----:B------:R-:W-:Y:S01]  /*b2d0*/  MUFU.EX2 R185, R185 ;  /* 0x000000b900b97308 */ /* 0x000fe20000000800 */
[C---:B------:R-:W-:Y:S01]  /*b2e0*/  FMUL.FTZ R24, R2.reuse, R140 ;  /* 0x0000008c02187220 */ /* 0x040fe20000410000 */
[C---:B------:R-:W-:Y:S01]  /*b2f0*/  FMUL.FTZ R25, R2.reuse, R141 ;  /* 0x0000008d02197220 */ /* 0x040fe20000410000 */
[C---:B------:R-:W-:Y:S01]  /*b300*/  FMUL.FTZ R32, R2.reuse, R132 ;  /* 0x0000008402207220 */ /* 0x040fe20000410000 */
[C---:B------:R-:W-:Y:S01]  /*b310*/  FMUL.FTZ R33, R2.reuse, R133 ;  /* 0x0000008502217220 */ /* 0x040fe20000410000 */
[C---:B------:R-:W-:Y:S01]  /*b320*/  FMUL.FTZ R36, R2.reuse, R36 ;  /* 0x0000002402247220 */ /* 0x040fe20000410000 */
[----:B------:R-:W-:Y:S01]  /*b330*/  FMUL.FTZ R37, R2, R37 ;  /* 0x0000002502257220 */ /* 0x000fe20000410000 */
[----:B------:R-:W4:Y:S03]  /*b340*/  LDSM.16.MT88.4 R148, [R232+0x12000] ;  /* 0x01200000e894783b */ /* 0x000f260000004200 */
[----:B------:R-:W5:Y:S01]  /*b350*/  MUFU.EX2 R182, R182 ;  /* 0x000000b600b67308 */ /* 0x000f620000000800 */
[----:B--2---:R-:W-:Y:S01]  /*b360*/  F2FP.F16.F32.PACK_AB R160, R186, R187 ;  /* 0x000000bbbaa0723e */ /* 0x004fe200000000ff */
[C---:B------:R-:W-:Y:S01]  /*b370*/  FMUL.FTZ R38, R0.reuse, R38 ;  /* 0x0000002600267220 */ /* 0x040fe20000410000 */
[----:B------:R-:W-:Y:S01]  /*b380*/  FMUL.FTZ R39, R0, R39 ;  /* 0x0000002700277220 */ /* 0x000fe20000410000 */
[C---:B------:R-:W-:Y:S01]  /*b390*/  FMUL.FTZ R40, R2.reuse, R40 ;  /* 0x0000002802287220 */ /* 0x040fe20000410000 */
[----:B------:R-:W-:Y:S01]  /*b3a0*/  FMUL.FTZ R41, R2, R41 ;  /* 0x0000002902297220 */ /* 0x000fe20000410000 */
[C---:B------:R-:W-:Y:S01]  /*b3b0*/  FMUL.FTZ R42, R0.reuse, R42 ;  /* 0x0000002a002a7220 */ /* 0x040fe20000410000 */
[----:B------:R-:W2:Y:S03]  /*b3c0*/  LDSM.16.MT88.4 R140, [R230+0x12000] ;  /* 0x01200000e68c783b */ /* 0x000ea60000004200 */
[----:B------:R-:W-:Y:S01]  /*b3d0*/  MUFU.EX2 R184, R184 ;  /* 0x000000b800b87308 */ /* 0x000fe20000000800 */
[----:B------:R-:W-:Y:S01]  /*b3e0*/  FMUL.FTZ R43, R0, R43 ;  /* 0x0000002b002b7220 */ /* 0x000fe20000410000 */
[C---:B------:R-:W-:Y:S01]  /*b3f0*/  FMUL.FTZ R44, R2.reuse, R44 ;  /* 0x0000002c022c7220 */ /* 0x040fe20000410000 */
[----:B------:R-:W-:Y:S01]  /*b400*/  FMUL.FTZ R45, R2, R45 ;  /* 0x0000002d022d7220 */ /* 0x000fe20000410000 */
[C---:B------:R-:W-:Y:S01]  /*b410*/  FMUL.FTZ R46, R0.reuse, R46 ;  /* 0x0000002e002e7220 */ /* 0x040fe20000410000 */
[----:B------:R-:W-:Y:S01]  /*b420*/  FMUL.FTZ R47, R0, R47 ;  /* 0x0000002f002f7220 */ /* 0x000fe20000410000 */
[----:B------:R-:W-:Y:S01]  /*b430*/  FMUL.FTZ R48, R2, R48 ;  /* 0x0000003002307220 */ /* 0x000fe20000410000 */
[----:B------:R-:W2:Y:S03]  /*b440*/  LDSM.16.MT88.4 R132, [R229+0x12000] ;  /* 0x01200000e584783b */ /* 0x000ea60000004200 */
[----:B------:R-:W1:Y:S01]  /*b450*/  MUFU.EX2 R183, R183 ;  /* 0x000000b700b77308 */ /* 0x000e620000000800 */
[----:B-----5:R-:W-:Y:S01]  /*b460*/  F2FP.F16.F32.PACK_AB R161, R182, R185 ;  /* 0x000000b9b6a1723e */ /* 0x020fe200000000ff */
        /* <DEDUP_REMOVED lines=14> */
[----:B------:R-:W5:Y:S01]  /*b550*/  MUFU.EX2 R180, R180 ;  /* 0x000000b400b47308 */ /* 0x000f620000000800 */
[----:B-1----:R-:W-:Y:S01]  /*b560*/  F2FP.F16.F32.PACK_AB R162, R183, R184 ;  /* 0x000000b8b7a2723e */ /* 0x002fe200000000ff */
        /* <DEDUP_REMOVED lines=14> */
[----:B------:R-:W-:Y:S01]  /*b650*/  FMUL.FTZ R76, R2, R76 ;  /* 0x0000004c024c7220 */ /* 0x000fe20000410000 */
[----:B-----5:R-:W-:Y:S01]  /*b660*/  F2FP.F16.F32.PACK_AB R163, R180, R181 ;  /* 0x000000b5b4a3723e */ /* 0x020fe200000000ff */
[----:B------:R-:W-:Y:S01]  /*b670*/  FMUL.FTZ R77, R2, R77 ;  /* 0x0000004d024d7220 */ /* 0x000fe20000410000 */
[C---:B------:R-:W-:Y:S01]  /*b680*/  FMUL.FTZ R78, R0.reuse, R78 ;  /* 0x0000004e004e7220 */ /* 0x040fe20000410000 */
[----:B------:R-:W-:Y:S01]  /*b690*/  FMUL.FTZ R79, R0, R79 ;  /* 0x0000004f004f7220 */ /* 0x000fe20000410000 */
[C---:B------:R-:W-:Y:S01]  /*b6a0*/  FMUL.FTZ R80, R2.reuse, R80 ;  /* 0x0000005002507220 */ /* 0x040fe20000410000 */
[----:B------:R-:W-:Y:S01]  /*b6b0*/  FMUL.FTZ R81, R2, R81 ;  /* 0x0000005102517220 */ /* 0x000fe20000410000 */
[C---:B------:R-:W-:Y:S01]  /*b6c0*/  FMUL.FTZ R82, R0.reuse, R82 ;  /* 0x0000005200527220 */ /* 0x040fe20000410000 */
[C---:B------:R-:W-:Y:S01]  /*b6d0*/  HMMA.16816.F32 R4, R160.reuse, R12, R4 ;  /* 0x0000000ca004723c */ /* 0x040fe20000001804 */
[----:B------:R-:W-:Y:S01]  /*b6e0*/  MUFU.EX2 R188, R188 ;  /* 0x000000bc00bc7308 */ /* 0x000fe20000000800 */
[----:B------:R-:W-:Y:S01]  /*b6f0*/  ISETP.LT.AND P1, PT, RZ, UR25, PT ;  /* 0x00000019ff007c0c */ /* 0x000fe2000bf21270 */
[----:B------:R-:W-:Y:S02]  /*b700*/  UIADD3 UR25, UR25, -0x1, URZ ;  /* 0xffffffff19197890 */ /* 0x000fe4000fffe03f */
[----:B------:R-:W-:Y:S01]  /*b710*/  FMUL.FTZ R83, R0, R83 ;  /* 0x0000005300537220 */ /* 0x000fe20000410000 */
[C---:B------:R-:W-:Y:S05]  /*b720*/  HMMA.16816.F32 R8, R160.reuse, R14, R8 ;  /* 0x0000000ea008723c */ /* 0x040fea0000001808 */
[----:B------:R-:W1:Y:S01]  /*b730*/  MUFU.EX2 R189, R189 ;  /* 0x000000bd00bd7308 */ /* 0x000e620000000800 */
[C---:B------:R-:W-:Y:S01]  /*b740*/  FMUL.FTZ R12, R2.reuse, R152 ;  /* 0x00000098020c7220 */ /* 0x040fe20000410000 */
[----:B------:R-:W-:Y:S01]  /*b750*/  FMUL.FTZ R13, R2, R153 ;  /* 0x00000099020d7220 */ /* 0x000fe20000410000 */
[C---:B------:R-:W-:Y:S03]  /*b760*/  FMUL.FTZ R14, R0.reuse, R154 ;  /* 0x0000009a000e7220 */ /* 0x040fe60000410000 */
[----:B------:R-:W-:Y:S02]  /*b770*/  FMUL.FTZ R15, R0, R155 ;  /* 0x0000009b000f7220 */ /* 0x000fe40000410000 */
[----:B------:R-:W-:Y:S01]  /*b780*/  LDSM.16.MT88.4 R152, [R228+0x10800] ;  /* 0x01080000e498783b */ /* 0x000fe20000004200 */
[C---:B------:R-:W-:Y:S01]  /*b790*/  FMUL.FTZ R84, R2.reuse, R84 ;  /* 0x0000005402547220 */ /* 0x040fe20000410000 */
[----:B------:R-:W-:Y:S01]  /*b7a0*/  FMUL.FTZ R85, R2, R85 ;  /* 0x0000005502557220 */ /* 0x000fe20000410000 */
[C---:B------:R-:W-:Y:S01]  /*b7b0*/  FMUL.FTZ R86, R0.reuse, R86 ;  /* 0x0000005600567220 */ /* 0x040fe20000410000 */
[----:B------:R-:W-:Y:S01]  /*b7c0*/  FMUL.FTZ R87, R0, R87 ;  /* 0x0000005700577220 */ /* 0x000fe20000410000 */
[C---:B------:R-:W-:Y:S01]  /*b7d0*/  HMMA.16816.F32 R12, R160.reuse, R20, R12 ;  /* 0x00000014a00c723c */ /* 0x040fe2000000180c */
[----:B------:R-:W-:Y:S02]  /*b7e0*/  MUFU.EX2 R191, R191 ;  /* 0x000000bf00bf7308 */ /* 0x000fe40000000800 */
[C---:B------:R-:W-:Y:S01]  /*b7f0*/  FMUL.FTZ R88, R2.reuse, R88 ;  /* 0x0000005802587220 */ /* 0x040fe20000410000 */
[----:B------:R-:W-:Y:S01]  /*b800*/  FMUL.FTZ R89, R2, R89 ;  /* 0x0000005902597220 */ /* 0x000fe20000410000 */
[----:B------:R-:W-:Y:S01]  /*b810*/  FMUL.FTZ R90, R0, R90 ;  /* 0x0000005a005a7220 */ /* 0x000fe20000410000 */
[C---:B------:R-:W-:Y:S05]  /*b820*/  HMMA.16816.F32 R16, R160.reuse, R22, R16 ;  /* 0x00000016a010723c */ /* 0x040fea0000001810 */
[----:B------:R-:W-:Y:S01]  /*b830*/  MUFU.EX2 R203, R203 ;  /* 0x000000cb00cb7308 */ /* 0x000fe20000000800 */
[C---:B------:R-:W-:Y:S01]  /*b840*/  FMUL.FTZ R20, R2.reuse, R144 ;  /* 0x0000009002147220 */ /* 0x040fe20000410000 */
[----:B------:R-:W-:Y:S01]  /*b850*/  FMUL.FTZ R21, R2, R145 ;  /* 0x0000009102157220 */ /* 0x000fe20000410000 */
[C---:B------:R-:W-:Y:S03]  /*b860*/  FMUL.FTZ R22, R0.reuse, R146 ;  /* 0x0000009200167220 */ /* 0x040fe60000410000 */
[C---:B------:R-:W-:Y:S02]  /*b870*/  FMUL.FTZ R23, R0.reuse, R147 ;  /* 0x0000009300177220 */ /* 0x040fe40000410000 */
[----:B------:R-:W-:Y:S01]  /*b880*/  LDSM.16.MT88.4 R144, [R232+0x10800] ;  /* 0x01080000e890783b */ /* 0x000fe20000004200 */
[----:B------:R-:W-:Y:S01]  /*b890*/  FMUL.FTZ R91, R0, R91 ;  /* 0x0000005b005b7220 */ /* 0x000fe20000410000 */
[C---:B------:R-:W-:Y:S01]  /*b8a0*/  FMUL.FTZ R92, R2.reuse, R92 ;  /* 0x0000005c025c7220 */ /* 0x040fe20000410000 */
[----:B------:R-:W-:Y:S01]  /*b8b0*/  FMUL.FTZ R93, R2, R93 ;  /* 0x0000005d025d7220 */ /* 0x000fe20000410000 */
[C---:B------:R-:W-:Y:S01]  /*b8c0*/  FMUL.FTZ R94, R0.reuse, R94 ;  /* 0x0000005e005e7220 */ /* 0x040fe20000410000 */
[C---:B------:R-:W-:Y:S03]  /*b8d0*/  HMMA.16816.F32 R20, R160.reuse, R28, R20 ;  /* 0x0000001ca014723c */ /* 0x040fe60000001814 */
[----:B------:R-:W-:Y:S01]  /*b8e0*/  FMUL.FTZ R95, R0, R95 ;  /* 0x0000005f005f7220 */ /* 0x000fe20000410000 */
[C---:B------:R-:W-:Y:S01]  /*b8f0*/  FMUL.FTZ R96, R2.reuse, R96 ;  /* 0x0000006002607220 */ /* 0x040fe20000410000 */
[C---:B------:R-:W-:Y:S01]  /*b900*/  FMUL.FTZ R97, R2.reuse, R97 ;  /* 0x0000006102617220 */ /* 0x040fe20000410000 */
[C---:B------:R-:W-:Y:S05]  /*b910*/  HMMA.16816.F32 R24, R160.reuse, R30, R24 ;  /* 0x0000001ea018723c */ /* 0x040fea0000001818 */
[C---:B------:R-:W-:Y:S01]  /*b920*/  FMUL.FTZ R28, R2.reuse, R136 ;  /* 0x00000088021c7220 */ /* 0x040fe20000410000 */
[----:B------:R-:W-:Y:S01]  /*b930*/  FMUL.FTZ R29, R2, R137 ;  /* 0x00000089021d7220 */ /* 0x000fe20000410000 */
[C---:B------:R-:W-:Y:S01]  /*b940*/  FMUL.FTZ R30, R0.reuse, R138 ;  /* 0x0000008a001e7220 */ /* 0x040fe20000410000 */
[C---:B------:R-:W-:Y:S02]  /*b950*/  FMUL.FTZ R31, R0.reuse, R139 ;  /* 0x0000008b001f7220 */ /* 0x040fe40000410000 */
[----:B------:R-:W5:Y:S01]  /*b960*/  LDSM.16.MT88.4 R136, [R228+0x12000] ;  /* 0x01200000e488783b */ /* 0x000f620000004200 */
[C---:B------:R-:W-:Y:S01]  /*b970*/  FMUL.FTZ R98, R0.reuse, R98 ;  /* 0x0000006200627220 */ /* 0x040fe20000410000 */
[----:B------:R-:W-:Y:S01]  /*b980*/  FMUL.FTZ R99, R0, R99 ;  /* 0x0000006300637220 */ /* 0x000fe20000410000 */
[C---:B------:R-:W-:Y:S01]  /*b990*/  FMUL.FTZ R100, R2.reuse, R100 ;  /* 0x0000006402647220 */ /* 0x040fe20000410000 */
[----:B------:R-:W-:Y:S01]  /*b9a0*/  FMUL.FTZ R101, R2, R101 ;  /* 0x0000006502657220 */ /* 0x000fe20000410000 */
[C---:B---3--:R-:W-:Y:S03]  /*b9b0*/  HMMA.16816.F32 R28, R160.reuse, R156, R28 ;  /* 0x0000009ca01c723c */ /* 0x048fe6000000181c */
[C---:B------:R-:W-:Y:S01]  /*b9c0*/  FMUL.FTZ R102, R0.reuse, R102 ;  /* 0x0000006600667220 */ /* 0x040fe20000410000 */
[----:B------:R-:W-:Y:S01]  /*b9d0*/  FMUL.FTZ R103, R0, R103 ;  /* 0x0000006700677220 */ /* 0x000fe20000410000 */
[C---:B------:R-:W-:Y:S01]  /*b9e0*/  FMUL.FTZ R104, R2.reuse, R104 ;  /* 0x0000006802687220 */ /* 0x040fe20000410000 */
[C---:B------:R-:W-:Y:S01]  /*b9f0*/  HMMA.16816.F32 R32, R160.reuse, R158, R32 ;  /* 0x0000009ea020723c */ /* 0x040fe20000001820 */
[----:B------:R-:W-:Y:S04]  /*ba00*/  LDSM.16.MT88.4 R156, [R232+0x12800] ;  /* 0x01280000e89c783b */ /* 0x000fe80000004200 */
[----:B------:R-:W-:Y:S01]  /*ba10*/  FMUL.FTZ R105, R2, R105 ;  /* 0x0000006902697220 */ /* 0x000fe20000410000 */
[C---:B----4-:R-:W-:Y:S05]  /*ba20*/  HMMA.16816.F32 R36, R160.reuse, R148, R36 ;  /* 0x00000094a024723c */ /* 0x050fea0000001824 */
[C---:B------:R-:W-:Y:S01]  /*ba30*/  FMUL.FTZ R106, R0.reuse, R106 ;  /* 0x0000006a006a7220 */ /* 0x040fe20000410000 */
[C---:B------:R-:W-:Y:S01]  /*ba40*/  HMMA.16816.F32 R40, R160.reuse, R150, R40 ;  /* 0x00000096a028723c */ /* 0x040fe20000001828 */
[----:B------:R-:W-:Y:S04]  /*ba50*/  LDSM.16.MT88.4 R148, [R230+0x10800] ;  /* 0x01080000e694783b */ /* 0x000fe80000004200 */
[----:B------:R-:W-:Y:S01]  /*ba60*/  FMUL.FTZ R107, R0, R107 ;  /* 0x0000006b006b7220 */ /* 0x000fe20000410000 */
[C---:B--2---:R-:W-:Y:S05]  /*ba70*/  HMMA.16816.F32 R44, R160.reuse, R140, R44 ;  /* 0x0000008ca02c723c */ /* 0x044fea000000182c */
[C---:B------:R-:W-:Y:S01]  /*ba80*/  FMUL.FTZ R108, R2.reuse, R108 ;  /* 0x0000006c026c7220 */ /* 0x040fe20000410000 */
[C---:B------:R-:W-:Y:S01]  /*ba90*/  HMMA.16816.F32 R48, R160.reuse, R142, R48 ;  /* 0x0000008ea030723c */ /* 0x040fe20000001830 */
[----:B------:R-:W2:Y:S04]  /*baa0*/  LDSM.16.MT88.4 R140, [R232+0x14000] ;  /* 0x01400000e88c783b */ /* 0x000ea80000004200 */
[----:B------:R-:W-:Y:S01]  /*bab0*/  FMUL.FTZ R109, R2, R109 ;  /* 0x0000006d026d7220 */ /* 0x000fe20000410000 */
[C---:B------:R-:W-:Y:S05]  /*bac0*/  HMMA.16816.F32 R52, R160.reuse, R132, R52 ;  /* 0x00000084a034723c */ /* 0x040fea0000001834 */
[C---:B------:R-:W-:Y:S01]  /*bad0*/  FMUL.FTZ R110, R0.reuse, R110 ;  /* 0x0000006e006e7220 */ /* 0x040fe20000410000 */
[C---:B------:R-:W-:Y:S01]  /*bae0*/  HMMA.16816.F32 R56, R160.reuse, R134, R56 ;  /* 0x00000086a038723c */ /* 0x040fe20000001838 */
[----:B------:R-:W3:Y:S04]  /*baf0*/  LDSM.16.MT88.4 R132, [R230+0x14000] ;  /* 0x01400000e684783b */ /* 0x000ee80000004200 */
[----:B------:R-:W-:Y:S01]  /*bb00*/  FMUL.FTZ R111, R0, R111 ;  /* 0x0000006f006f7220 */ /* 0x000fe20000410000 */
[C---:B-----5:R-:W-:Y:S05]  /*bb10*/  HMMA.16816.F32 R60, R160.reuse, R136, R60 ;  /* 0x00000088a03c723c */ /* 0x060fea000000183c */
[C---:B------:R-:W-:Y:S01]  /*bb20*/  FMUL.FTZ R112, R2.reuse, R112 ;  /* 0x0000007002707220 */ /* 0x040fe20000410000 */
[C---:B------:R-:W-:Y:S01]  /*bb30*/  HMMA.16816.F32 R64, R160.reuse, R138, R64 ;  /* 0x0000008aa040723c */ /* 0x040fe20000001840 */
[----:B------:R-:W4:Y:S04]  /*bb40*/  LDSM.16.MT88.4 R136, [R229+0x14000] ;  /* 0x01400000e588783b */ /* 0x000f280000004200 */
[----:B------:R-:W-:Y:S01]  /*bb50*/  FMUL.FTZ R113, R2, R113 ;  /* 0x0000007102717220 */ /* 0x000fe20000410000 */
[C---:B------:R-:W-:Y:S01]  /*bb60*/  FMUL.FTZ R114, R0.reuse, R114 ;  /* 0x0000007200727220 */ /* 0x040fe20000410000 */
[----:B------:R-:W-:Y:S01]  /*bb70*/  FMUL.FTZ R115, R0, R115 ;  /* 0x0000007300737220 */ /* 0x000fe20000410000 */
[C---:B------:R-:W-:Y:S03]  /*bb80*/  FMUL.FTZ R116, R2.reuse, R116 ;  /* 0x0000007402747220 */ /* 0x040fe60000410000 */
[----:B------:R-:W-:Y:S01]  /*bb90*/  FMUL.FTZ R117, R2, R117 ;  /* 0x0000007502757220 */ /* 0x000fe20000410000 */
[C---:B------:R-:W-:Y:S01]  /*bba0*/  FMUL.FTZ R118, R0.reuse, R118 ;  /* 0x0000007600767220 */ /* 0x040fe20000410000 */
[----:B------:R-:W-:Y:S01]  /*bbb0*/  FMUL.FTZ R119, R0, R119 ;  /* 0x0000007700777220 */ /* 0x000fe20000410000 */
[--C-:B------:R-:W-:Y:S01]  /*bbc0*/  FFMA.FTZ R190, R190, UR4, -R176.reuse ;  /* 0x00000004bebe7c23 */ /* 0x100fe200080108b0 */
[--C-:B------:R-:W-:Y:S01]  /*bbd0*/  FFMA.FTZ R192, R208, UR4, -R177.reuse ;  /* 0x00000004d0c07c23 */ /* 0x100fe200080108b1 */
[--C-:B------:R-:W-:Y:S01]  /*bbe0*/  FFMA.FTZ R193, R193, UR4, -R177.reuse ;  /* 0x00000004c1c17c23 */ /* 0x100fe200080108b1 */
[C---:B--2---:R-:W-:Y:S03]  /*bbf0*/  HMMA.16816.F32 R68, R160.reuse, R140, R68 ;  /* 0x0000008ca044723c */ /* 0x044fe60000001844 */
[--C-:B------:R-:W-:Y:S01]  /*bc00*/  FFMA.FTZ R196, R196, UR4, -R176.reuse ;  /* 0x00000004c4c47c23 */ /* 0x100fe200080108b0 */
[C---:B------:R-:W-:Y:S01]  /*bc10*/  FMUL.FTZ R120, R2.reuse, R120 ;  /* 0x0000007802787220 */ /* 0x040fe20000410000 */
[----:B------:R-:W-:Y:S01]  /*bc20*/  FMUL.FTZ R121, R2, R121 ;  /* 0x0000007902797220 */ /* 0x000fe20000410000 */
[C---:B------:R-:W-:Y:S01]  /*bc30*/  HMMA.16816.F32 R72, R160.reuse, R142, R72 ;  /* 0x0000008ea048723c */ /* 0x040fe20000001848 */
[----:B------:R-:W2:Y:S01]  /*bc40*/  LDSM.16.MT88.4 R140, [R228+0x14000] ;  /* 0x01400000e48c783b */ /* 0x000ea20000004200 */
[----:B------:R-:W5:Y:S03]  /*bc50*/  MUFU.EX2 R190, R190 ;  /* 0x000000be00be7308 */ /* 0x000f660000000800 */
[C---:B------:R-:W-:Y:S01]  /*bc60*/  FMUL.FTZ R122, R0.reuse, R122 ;  /* 0x0000007a007a7220 */ /* 0x040fe20000410000 */
[C---:B---3--:R-:W-:Y:S06]  /*bc70*/  HMMA.16816.F32 R76, R160.reuse, R132, R76 ;  /* 0x00000084a04c723c */ /* 0x048fec000000184c */
[----:B------:R-:W-:Y:S01]  /*bc80*/  MUFU.EX2 R192, R192 ;  /* 0x000000c000c07308 */ /* 0x000fe20000000800 */
[----:B------:R-:W-:Y:S01]  /*bc90*/  FMUL.FTZ R123, R0, R123 ;  /* 0x0000007b007b7220 */ /* 0x000fe20000410000 */
[C---:B------:R-:W-:Y:S01]  /*bca0*/  HMMA.16816.F32 R80, R160.reuse, R134, R80 ;  /* 0x00000086a050723c */ /* 0x040fe20000001850 */
[----:B------:R-:W3:Y:S02]  /*bcb0*/  LDSM.16.MT88.4 R132, [R232+0x16000] ;  /* 0x01600000e884783b */ /* 0x000ee40000004200 */
[C---:B------:R-:W-:Y:S03]  /*bcc0*/  FMUL.FTZ R124, R2.reuse, R124 ;  /* 0x0000007c027c7220 */ /* 0x040fe60000410000 */
[C---:B----4-:R-:W-:Y:S02]  /*bcd0*/  HMMA.16816.F32 R84, R160.reuse, R136, R84 ;  /* 0x00000088a054723c */ /* 0x050fe40000001854 */
[----:B------:R-:W4:Y:S03]  /*bce0*/  MUFU.EX2 R193, R193 ;  /* 0x000000c100c17308 */ /* 0x000f260000000800 */
[----:B------:R-:W-:Y:S01]  /*bcf0*/  FMUL.FTZ R125, R2, R125 ;  /* 0x0000007d027d7220 */ /* 0x000fe20000410000 */
[C---:B------:R-:W-:Y:S01]  /*bd00*/  HMMA.16816.F32 R88, R160.reuse, R138, R88 ;  /* 0x0000008aa058723c */ /* 0x040fe20000001858 */
[----:B------:R-:W1:Y:S05]  /*bd10*/  LDSM.16.MT88.4 R136, [R230+0x16000] ;  /* 0x01600000e688783b */ /* 0x000e6a0000004200 */
[----:B------:R-:W4:Y:S01]  /*bd20*/  MUFU.EX2 R196, R196 ;  /* 0x000000c400c47308 */ /* 0x000f220000000800 */
[C---:B------:R-:W-:Y:S01]  /*bd30*/  FMUL.FTZ R126, R0.reuse, R126 ;  /* 0x0000007e007e7220 */ /* 0x040fe20000410000 */
[----:B------:R-:W-:Y:S03]  /*bd40*/  FMUL.FTZ R127, R0, R127 ;  /* 0x0000007f007f7220 */ /* 0x000fe60000410000 */
[C---:B------:R-:W-:Y:S01]  /*bd50*/  FMUL.FTZ R128, R2.reuse, R128 ;  /* 0x0000008002807220 */ /* 0x040fe20000410000 */
[----:B------:R-:W-:Y:S01]  /*bd60*/  FMUL.FTZ R129, R2, R129 ;  /* 0x0000008102817220 */ /* 0x000fe20000410000 */
[C---:B------:R-:W-:Y:S01]  /*bd70*/  FMUL.FTZ R130, R0.reuse, R130 ;  /* 0x0000008200827220 */ /* 0x040fe20000410000 */
[----:B------:R-:W-:Y:S01]  /*bd80*/  FMUL.FTZ R131, R0, R131 ;  /* 0x0000008300837220 */ /* 0x000fe20000410000 */
[--C-:B------:R-:W-:Y:S01]  /*bd90*/  FFMA.FTZ R200, R204, UR4, -R177.reuse ;  /* 0x00000004ccc87c23 */ /* 0x100fe200080108b1 */
[--C-:B------:R-:W-:Y:S01]  /*bda0*/  FFMA.FTZ R204, R179, UR4, -R177.reuse ;  /* 0x00000004b3cc7c23 */ /* 0x100fe200080108b1 */
[--C-:B------:R-:W-:Y:S01]  /*bdb0*/  FFMA.FTZ R208, R211, UR4, -R176.reuse ;  /* 0x00000004d3d07c23 */ /* 0x100fe200080108b0 */
[--C-:B------:R-:W-:Y:S01]  /*bdc0*/  FFMA.FTZ R211, R178, UR4, -R177.reuse ;  /* 0x00000004b2d37c23 */ /* 0x100fe200080108b1 */
[C---:B--2---:R-:W-:Y:S02]  /*bdd0*/  HMMA.16816.F32 R92, R160.reuse, R140, R92 ;  /* 0x0000008ca05c723c */ /* 0x044fe4000000185c */
[----:B------:R-:W2:Y:S01]  /*bde0*/  MUFU.EX2 R200, R200 ;  /* 0x000000c800c87308 */ /* 0x000ea20000000800 */
[--C-:B------:R-:W-:Y:S01]  /*bdf0*/  FFMA.FTZ R209, R209, UR4, -R176.reuse ;  /* 0x00000004d1d17c23 */ /* 0x100fe200080108b0 */
[--C-:B------:R-:W-:Y:S01]  /*be00*/  FFMA.FTZ R210, R210, UR4, -R177.reuse ;  /* 0x00000004d2d27c23 */ /* 0x100fe200080108b1 */
[--C-:B------:R-:W-:Y:S01]  /*be10*/  FFMA.FTZ R207, R207, UR4, -R176.reuse ;  /* 0x00000004cfcf7c23 */ /* 0x100fe200080108b0 */
[C---:B------:R-:W-:Y:S01]  /*be20*/  HMMA.16816.F32 R96, R160.reuse, R142, R96 ;  /* 0x0000008ea060723c */ /* 0x040fe20000001860 */
[----:B------:R-:W2:Y:S05]  /*be30*/  LDSM.16.MT88.4 R140, [R229+0x16000] ;  /* 0x01600000e58c783b */ /* 0x000eaa0000004200 */
[----:B------:R-:W2:Y:S01]  /*be40*/  MUFU.EX2 R204, R204 ;  /* 0x000000cc00cc7308 */ /* 0x000ea20000000800 */
[--C-:B------:R-:W-:Y:S01]  /*be50*/  FFMA.FTZ R205, R205, UR4, -R176.reuse ;  /* 0x00000004cdcd7c23 */ /* 0x100fe200080108b0 */
[C---:B---3--:R-:W-:Y:S03]  /*be60*/  HMMA.16816.F32 R100, R160.reuse, R132, R100 ;  /* 0x00000084a064723c */ /* 0x048fe60000001864 */
[--C-:B------:R-:W-:Y:S03]  /*be70*/  FFMA.FTZ R206, R206, UR4, -R177.reuse ;  /* 0x00000004cece7c23 */ /* 0x100fe600080108b1 */
[C---:B------:R-:W-:Y:S01]  /*be80*/  HMMA.16816.F32 R104, R160.reuse, R134, R104 ;  /* 0x00000086a068723c */ /* 0x040fe20000001868 */
[----:B------:R-:W3:Y:S01]  /*be90*/  LDSM.16.MT88.4 R132, [R228+0x16000] ;  /* 0x01600000e484783b */ /* 0x000ee20000004200 */
[----:B------:R-:W-:Y:S03]  /*bea0*/  MUFU.EX2 R208, R208 ;  /* 0x000000d000d07308 */ /* 0x000fe60000000800 */
[--C-:B------:R-:W-:Y:S01]  /*beb0*/  FFMA.FTZ R202, R202, UR4, -R177.reuse ;  /* 0x00000004caca7c23 */ /* 0x100fe200080108b1 */
[C---:B-1----:R-:W-:Y:S06]  /*bec0*/  HMMA.16816.F32 R108, R160.reuse, R136, R108 ;  /* 0x00000088a06c723c */ /* 0x042fec000000186c */
[----:B------:R-:W1:Y:S01]  /*bed0*/  MUFU.EX2 R209, R209 ;  /* 0x000000d100d17308 */ /* 0x000e620000000800 */
[--C-:B------:R-:W-:Y:S01]  /*bee0*/  FFMA.FTZ R201, R201, UR4, -R176.reuse ;  /* 0x00000004c9c97c23 */ /* 0x100fe200080108b0 */
[C---:B------:R-:W-:Y:S03]  /*bef0*/  HMMA.16816.F32 R112, R160.reuse, R138, R112 ;  /* 0x0000008aa070723c */ /* 0x040fe60000001870 */
[----:B------:R-:W-:Y:S01]  /*bf00*/  F2FP.F16.F32.PACK_AB R136, R189, R188 ;  /* 0x000000bcbd88723e */ /* 0x000fe200000000ff */
[--C-:B------:R-:W-:Y:S01]  /*bf10*/  FFMA.FTZ R199, R199, UR4, -R176.reuse ;  /* 0x00000004c7c77c23 */ /* 0x100fe200080108b0 */
[----:B-----5:R-:W-:Y:S01]  /*bf20*/  F2FP.F16.F32.PACK_AB R137, R190, R191 ;  /* 0x000000bfbe89723e */ /* 0x020fe200000000ff */
[--C-:B------:R-:W-:Y:S02]  /*bf30*/  FFMA.FTZ R198, R198, UR4, -R177.reuse ;  /* 0x00000004c6c67c23 */ /* 0x100fe400080108b1 */
[----:B------:R-:W-:Y:S03]  /*bf40*/  MUFU.EX2 R211, R211 ;  /* 0x000000d300d37308 */ /* 0x000fe60000000800 */
[----:B----4-:R-:W-:Y:S01]  /*bf50*/  F2FP.F16.F32.PACK_AB R138, R193, R192 ;  /* 0x000000c0c18a723e */ /* 0x010fe200000000ff */
[----:B------:R-:W-:Y:S01]  /*bf60*/  FFMA.FTZ R177, R197, UR4, -R177 ;  /* 0x00000004c5b17c23 */ /* 0x000fe200080108b1 */
[----:B------:R-:W-:Y:S01]  /*bf70*/  F2FP.F16.F32.PACK_AB R139, R203, R196 ;  /* 0x000000c4cb8b723e */ /* 0x000fe200000000ff */
[--C-:B------:R-:W-:Y:S01]  /*bf80*/  FFMA.FTZ R166, R166, UR4, -R176.reuse ;  /* 0x00000004a6a67c23 */ /* 0x100fe200080108b0 */
[----:B------:R-:W-:Y:S01]  /*bf90*/  FFMA.FTZ R176, R165, UR4, -R176 ;  /* 0x00000004a5b07c23 */ /* 0x000fe200080108b0 */
[----:B------:R-:W-:Y:S01]  /*bfa0*/  FFMA.FTZ R187, R2, R252, R187 ;  /* 0x000000fc02bb7223 */ /* 0x000fe200000100bb */
[C---:B--2---:R-:W-:Y:S01]  /*bfb0*/  HMMA.16816.F32 R116, R160.reuse, R140, R116 ;  /* 0x0000008ca074723c */ /* 0x044fe20000001874 */
[----:B------:R-:W-:Y:S02]  /*bfc0*/  MUFU.EX2 R197, R177 ;  /* 0x000000b100c57308 */ /* 0x000fe40000000800 */
[----:B------:R-:W-:Y:S01]  /*bfd0*/  FFMA.FTZ R185, R0, R251, R185 ;  /* 0x000000fb00b97223 */ /* 0x000fe200000100b9 */
[----:B------:R-:W-:Y:S01]  /*bfe0*/  MOV R0, R3 ;  /* 0x0000000300007202 */ /* 0x000fe20000000f00 */
[----:B------:R-:W-:Y:S01]  /*bff0*/  FADD.FTZ R187, R186, R187 ;  /* 0x000000bbbabb7221 */ /* 0x000fe20000010000 */
[C---:B------:R-:W-:Y:S01]  /*c000*/  HMMA.16816.F32 R120, R160.reuse, R142, R120 ;  /* 0x0000008ea078723c */ /* 0x040fe20000001878 */
[----:B------:R-:W2:Y:S04]  /*c010*/  LDSM.16.MT88.4 R140, [R229+0x10800] ;  /* 0x01080000e58c783b */ /* 0x000ea80000004200 */
[----:B------:R4:W-:Y:S01]  /*c020*/  MUFU.EX2 R165, R176 ;  /* 0x000000b000a57308 */ /* 0x0009e20000000800 */
[----:B------:R-:W-:Y:S01]  /*c030*/  FADD.FTZ R182, R182, R185 ;  /* 0x000000b9b6b67221 */ /* 0x000fe20000010000 */
[C---:B---3--:R-:W-:Y:S08]  /*c040*/  HMMA.16816.F32 R124, R160.reuse, R132, R124 ;  /* 0x00000084a07c723c */ /* 0x048ff0000000187c */
[----:B------:R-:W3:Y:S01]  /*c050*/  MUFU.EX2 R210, R210 ;  /* 0x000000d200d27308 */ /* 0x000ee20000000800 */
[----:B------:R-:W-:Y:S01]  /*c060*/  HMMA.16816.F32 R128, R160, R134, R128 ;  /* 0x00000086a080723c */ /* 0x000fe20000001880 */
[----:B------:R-:W5:Y:S02]  /*c070*/  LDSM.16.MT88.4 R132, [R228+0x12800] ;  /* 0x01280000e484783b */ /* 0x000f640000004200 */
[----:B------:R-:W-:Y:S03]  /*c080*/  FADD.FTZ R184, R184, R187 ;  /* 0x000000bbb8b87221 */ /* 0x000fe60000010000 */
[C---:B------:R-:W-:Y:S03]  /*c090*/  HMMA.16816.F32 R4, R136.reuse, R144, R4 ;  /* 0x000000908804723c */ /* 0x040fe60000001804 */
[----:B------:R-:W-:Y:S01]  /*c0a0*/  MUFU.EX2 R207, R207 ;  /* 0x000000cf00cf7308 */ /* 0x000fe20000000800 */
[----:B------:R-:W1:Y:S01]  /*c0b0*/  LDSM.16.MT88.4 R160, [R232+0x14800] ;  /* 0x01480000e8a0783b */ /* 0x000e620000004200 */
[----:B------:R-:W-:Y:S01]  /*c0c0*/  FADD.FTZ R181, R181, R182 ;  /* 0x000000b6b5b57221 */ /* 0x000fe20000010000 */
[C---:B------:R-:W-:Y:S07]  /*c0d0*/  HMMA.16816.F32 R8, R136.reuse, R146, R8 ;  /* 0x000000928808723c */ /* 0x040fee0000001808 */
[----:B------:R-:W3:Y:S01]  /*c0e0*/  MUFU.EX2 R205, R205 ;  /* 0x000000cd00cd7308 */ /* 0x000ee20000000800 */
[----:B------:R-:W3:Y:S01]  /*c0f0*/  LDSM.16.MT88.4 R144, [R230+0x14800] ;  /* 0x01480000e690783b */ /* 0x000ee20000004200 */
[C---:B------:R-:W-:Y:S08]  /*c100*/  HMMA.16816.F32 R12, R136.reuse, R148, R12 ;  /* 0x00000094880c723c */ /* 0x040ff0000000180c */
[----:B------:R-:W3:Y:S01]  /*c110*/  MUFU.EX2 R206, R206 ;  /* 0x000000ce00ce7308 */ /* 0x000ee20000000800 */
[C---:B------:R-:W-:Y:S01]  /*c120*/  HMMA.16816.F32 R16, R136.reuse, R150, R16 ;  /* 0x000000968810723c */ /* 0x040fe20000001810 */
[----:B------:R-:W3:Y:S02]  /*c130*/  LDSM.16.MT88.4 R148, [R229+0x14800] ;  /* 0x01480000e594783b */ /* 0x000ee40000004200 */
[----:B------:R-:W-:Y:S03]  /*c140*/  FADD.FTZ R183, R183, R184 ;  /* 0x000000b8b7b77221 */ /* 0x000fe60000010000 */
[C---:B--2---:R-:W-:Y:S03]  /*c150*/  HMMA.16816.F32 R20, R136.reuse, R140, R20 ;  /* 0x0000008c8814723c */ /* 0x044fe60000001814 */
[----:B------:R-:W-:Y:S01]  /*c160*/  MUFU.EX2 R202, R202 ;  /* 0x000000ca00ca7308 */ /* 0x000fe20000000800 */
[----:B----4-:R-:W-:Y:S01]  /*c170*/  LDSM.16.MT88.4 R176, [R232+0x13800] ;  /* 0x01380000e8b0783b */ /* 0x010fe20000004200 */
[----:B------:R-:W-:Y:S01]  /*c180*/  FADD.FTZ R180, R180, R181 ;  /* 0x000000b5b4b47221 */ /* 0x000fe20000010000 */
[C---:B------:R-:W-:Y:S07]  /*c190*/  HMMA.16816.F32 R24, R136.reuse, R142, R24 ;  /* 0x0000008e8818723c */ /* 0x040fee0000001818 */
[----:B------:R-:W2:Y:S01]  /*c1a0*/  MUFU.EX2 R201, R201 ;  /* 0x000000c900c97308 */ /* 0x000ea20000000800 */
[----:B------:R-:W4:Y:S01]  /*c1b0*/  LDSM.16.MT88.4 R140, [R228+0x14800] ;  /* 0x01480000e48c783b */ /* 0x000f220000004200 */
[C---:B------:R-:W-:Y:S08]  /*c1c0*/  HMMA.16816.F32 R28, R136.reuse, R152, R28 ;  /* 0x00000098881c723c */ /* 0x040ff0000000181c */
[----:B------:R-:W2:Y:S01]  /*c1d0*/  MUFU.EX2 R199, R199 ;  /* 0x000000c700c77308 */ /* 0x000ea20000000800 */
[C---:B------:R-:W-:Y:S01]  /*c1e0*/  HMMA.16816.F32 R32, R136.reuse, R154, R32 ;  /* 0x0000009a8820723c */ /* 0x040fe20000001820 */
[----:B------:R-:W2:Y:S02]  /*c1f0*/  LDSM.16.MT88.4 R152, [R232+0x16800] ;  /* 0x01680000e898783b */ /* 0x000ea40000004200 */
[----:B------:R-:W-:Y:S03]  /*c200*/  FADD.FTZ R188, R188, R183 ;  /* 0x000000b7bcbc7221 */ /* 0x000fe60000010000 */
[C---:B------:R-:W-:Y:S03]  /*c210*/  HMMA.16816.F32 R36, R136.reuse, R156, R36 ;  /* 0x0000009c8824723c */ /* 0x040fe60000001824 */
[----:B------:R-:W2:Y:S02]  /*c220*/  MUFU.EX2 R198, R198 ;  /* 0x000000c600c67308 */ /* 0x000ea40000000800 */
[----:B------:R-:W-:Y:S01]  /*c230*/  FADD.FTZ R191, R191, R180 ;  /* 0x000000b4bfbf7221 */ /* 0x000fe20000010000 */
[C---:B------:R-:W-:Y:S01]  /*c240*/  HMMA.16816.F32 R40, R136.reuse, R158, R40 ;  /* 0x0000009e8828723c */ /* 0x040fe20000001828 */
[----:B------:R-:W-:Y:S06]  /*c250*/  LDSM.16.MT88.4 R156, [R229+0x11000] ;  /* 0x01100000e59c783b */ /* 0x000fec0000004200 */
[----:B------:R-:W2:Y:S01]  /*c260*/  MUFU.EX2 R166, R166 ;  /* 0x000000a600a67308 */ /* 0x000ea20000000800 */
[----:B------:R-:W-:Y:S01]  /*c270*/  FADD.FTZ R189, R189, R188 ;  /* 0x000000bcbdbd7221 */ /* 0x000fe20000010000 */
[C---:B------:R-:W-:Y:S03]  /*c280*/  HMMA.16816.F32 R44, R136.reuse, R168, R44 ;  /* 0x000000a8882c723c */ /* 0x040fe6000000182c */
[----:B------:R-:W-:Y:S03]  /*c290*/  FADD.FTZ R191, R190, R191 ;  /* 0x000000bfbebf7221 */ /* 0x000fe60000010000 */
[C---:B------:R-:W-:Y:S01]  /*c2a0*/  HMMA.16816.F32 R48, R136.reuse, R170, R48 ;  /* 0x000000aa8830723c */ /* 0x040fe20000001830 */
[----:B------:R-:W-:Y:S04]  /*c2b0*/  LDSM.16.MT88.4 R168, [R228+0x13000] ;  /* 0x01300000e4a8783b */ /* 0x000fe80000004200 */
[----:B------:R-:W-:Y:S01]  /*c2c0*/  FADD.FTZ R192, R192, R189 ;  /* 0x000000bdc0c07221 */ /* 0x000fe20000010000 */
[C---:B------:R-:W-:Y:S05]  /*c2d0*/  HMMA.16816.F32 R52, R136.reuse, R172, R52 ;  /* 0x000000ac8834723c */ /* 0x040fea0000001834 */
[----:B------:R-:W-:Y:S01]  /*c2e0*/  FADD.FTZ R196, R196, R191 ;  /* 0x000000bfc4c47221 */ /* 0x000fe20000010000 */
[C---:B------:R-:W-:Y:S01]  /*c2f0*/  HMMA.16816.F32 R56, R136.reuse, R174, R56 ;  /* 0x000000ae8838723c */ /* 0x040fe20000001838 */
[----:B------:R-:W-:Y:S04]  /*c300*/  LDSM.16.MT88.4 R172, [R232+0x15000] ;  /* 0x01500000e8ac783b */ /* 0x000fe80000004200 */
[----:B------:R-:W-:Y:S01]  /*c310*/  FADD.FTZ R193, R193, R192 ;  /* 0x000000c0c1c17221 */ /* 0x000fe20000010000 */
[C---:B-----5:R-:W-:Y:S05]  /*c320*/  HMMA.16816.F32 R60, R136.reuse, R132, R60 ;  /* 0x00000084883c723c */ /* 0x060fea000000183c */
[----:B------:R-:W-:Y:S01]  /*c330*/  FADD.FTZ R203, R203, R196 ;  /* 0x000000c4cbcb7221 */ /* 0x000fe20000010000 */
[C---:B------:R-:W-:Y:S01]  /*c340*/  HMMA.16816.F32 R64, R136.reuse, R134, R64 ;  /* 0x000000868840723c */ /* 0x040fe20000001840 */
[----:B------:R-:W5:Y:S04]  /*c350*/  LDSM.16.MT88.4 R132, [R230+0x16800] ;  /* 0x01680000e684783b */ /* 0x000f680000004200 */
[----:B------:R-:W-:Y:S01]  /*c360*/  FADD.FTZ R193, R200, R193 ;  /* 0x000000c1c8c17221 */ /* 0x000fe20000010000 */
[C---:B-1----:R-:W-:Y:S06]  /*c370*/  HMMA.16816.F32 R68, R136.reuse, R160, R68 ;  /* 0x000000a08844723c */ /* 0x042fec0000001844 */
[C---:B------:R-:W-:Y:S01]  /*c380*/  HMMA.16816.F32 R72, R136.reuse, R162, R72 ;  /* 0x000000a28848723c */ /* 0x040fe20000001848 */
[----:B------:R-:W-:Y:S05]  /*c390*/  LDSM.16.MT88.4 R160, [R228+0x11000] ;  /* 0x01100000e4a0783b */ /* 0x000fea0000004200 */
[C---:B---3--:R-:W-:Y:S06]  /*c3a0*/  HMMA.16816.F32 R76, R136.reuse, R144, R76 ;  /* 0x00000090884c723c */ /* 0x048fec000000184c */
[C---:B------:R-:W-:Y:S01]  /*c3b0*/  HMMA.16816.F32 R80, R136.reuse, R146, R80 ;  /* 0x000000928850723c */ /* 0x040fe20000001850 */
[----:B------:R-:W1:Y:S05]  /*c3c0*/  LDSM.16.MT88.4 R144, [R229+0x16800] ;  /* 0x01680000e590783b */ /* 0x000e6a0000004200 */
[C---:B------:R-:W-:Y:S06]  /*c3d0*/  HMMA.16816.F32 R84, R136.reuse, R148, R84 ;  /* 0x000000948854723c */ /* 0x040fec0000001854 */
[C---:B------:R-:W-:Y:S01]  /*c3e0*/  HMMA.16816.F32 R88, R136.reuse, R150, R88 ;  /* 0x000000968858723c */ /* 0x040fe20000001858 */
[----:B------:R-:W-:Y:S05]  /*c3f0*/  LDSM.16.MT88.4 R148, [R232+0x11000] ;  /* 0x01100000e894783b */ /* 0x000fea0000004200 */
[C---:B----4-:R-:W-:Y:S06]  /*c400*/  HMMA.16816.F32 R92, R136.reuse, R140, R92 ;  /* 0x0000008c885c723c */ /* 0x050fec000000185c */
[C---:B------:R-:W-:Y:S01]  /*c410*/  HMMA.16816.F32 R96, R136.reuse, R142, R96 ;  /* 0x0000008e8860723c */ /* 0x040fe20000001860 */
[----:B------:R-:W3:Y:S05]  /*c420*/  LDSM.16.MT88.4 R140, [R228+0x16800] ;  /* 0x01680000e48c783b */ /* 0x000eea0000004200 */
[C---:B--2---:R-:W-:Y:S06]  /*c430*/  HMMA.16816.F32 R100, R136.reuse, R152, R100 ;  /* 0x000000988864723c */ /* 0x044fec0000001864 */
[C---:B------:R-:W-:Y:S01]  /*c440*/  HMMA.16816.F32 R104, R136.reuse, R154, R104 ;  /* 0x0000009a8868723c */ /* 0x040fe20000001868 */
[----:B------:R-:W2:Y:S05]  /*c450*/  LDSM.16.MT88.4 R152, [R230+0x11000] ;  /* 0x01100000e698783b */ /* 0x000eaa0000004200 */
[C---:B-----5:R-:W-:Y:S06]  /*c460*/  HMMA.16816.F32 R108, R136.reuse, R132, R108 ;  /* 0x00000084886c723c */ /* 0x060fec000000186c */
[C---:B------:R-:W-:Y:S05]  /*c470*/  HMMA.16816.F32 R112, R136.reuse, R134, R112 ;  /* 0x000000868870723c */ /* 0x040fea0000001870 */
[----:B------:R-:W-:Y:S01]  /*c480*/  F2FP.F16.F32.PACK_AB R132, R204, R200 ;  /* 0x000000c8cc84723e */ /* 0x000fe200000000ff */
[C---:B-1----:R-:W-:Y:S05]  /*c490*/  HMMA.16816.F32 R116, R136.reuse, R144, R116 ;  /* 0x000000908874723c */ /* 0x042fea0000001874 */
[----:B------:R-:W-:Y:S01]  /*c4a0*/  F2FP.F16.F32.PACK_AB R133, R209, R208 ;  /* 0x000000d0d185723e */ /* 0x000fe200000000ff */
[C---:B------:R-:W-:Y:S01]  /*c4b0*/  HMMA.16816.F32 R120, R136.reuse, R146, R120 ;  /* 0x000000928878723c */ /* 0x040fe20000001878 */
[----:B------:R-:W1:Y:S04]  /*c4c0*/  LDSM.16.MT88.4 R144, [R232+0x13000] ;  /* 0x01300000e890783b */ /* 0x000e680000004200 */
[----:B------:R-:W-:Y:S01]  /*c4d0*/  F2FP.F16.F32.PACK_AB R134, R210, R211 ;  /* 0x000000d3d286723e */ /* 0x000fe200000000ff */
[C---:B---3--:R-:W-:Y:S05]  /*c4e0*/  HMMA.16816.F32 R124, R136.reuse, R140, R124 ;  /* 0x0000008c887c723c */ /* 0x048fea000000187c */
[----:B------:R-:W-:Y:S01]  /*c4f0*/  F2FP.F16.F32.PACK_AB R135, R205, R207 ;  /* 0x000000cfcd87723e */ /* 0x000fe200000000ff */
[----:B------:R-:W-:Y:S01]  /*c500*/  HMMA.16816.F32 R128, R136, R142, R128 ;  /* 0x0000008e8880723c */ /* 0x000fe20000001880 */
[----:B------:R-:W3:Y:S04]  /*c510*/  LDSM.16.MT88.4 R136, [R230+0x13000] ;  /* 0x01300000e688783b */ /* 0x000ee80000004200 */
[----:B------:R-:W-:Y:S01]  /*c520*/  FADD.FTZ R208, R208, R203 ;  /* 0x000000cbd0d07221 */ /* 0x000fe20000010000 */
[C---:B------:R-:W-:Y:S03]  /*c530*/  HMMA.16816.F32 R4, R132.reuse, R148, R4 ;  /* 0x000000948404723c */ /* 0x040fe60000001804 */
[----:B------:R-:W4:Y:S02]  /*c540*/  LDSM.16.MT88.4 R140, [R229+0x13000] ;  /* 0x01300000e58c783b */ /* 0x000f240000004200 */
[----:B------:R-:W-:Y:S01]  /*c550*/  FADD.FTZ R204, R204, R193 ;  /* 0x000000c1cccc7221 */ /* 0x000fe20000010000 */
[C---:B------:R-:W-:Y:S05]  /*c560*/  HMMA.16816.F32 R8, R132.reuse, R150, R8 ;  /* 0x000000968408723c */ /* 0x040fea0000001808 */
[----:B------:R-:W5:Y:S01]  /*c570*/  LDSM.16.MT88.4 R148, [R230+0x15000] ;  /* 0x01500000e694783b */ /* 0x000f620000004200 */
[C---:B--2---:R-:W-:Y:S05]  /*c580*/  HMMA.16816.F32 R12, R132.reuse, R152, R12 ;  /* 0x00000098840c723c */ /* 0x044fea000000180c */
[----:B------:R-:W-:Y:S01]  /*c590*/  FADD.FTZ R208, R209, R208 ;  /* 0x000000d0d1d07221 */ /* 0x000fe20000010000 */
[C---:B------:R-:W-:Y:S01]  /*c5a0*/  HMMA.16816.F32 R16, R132.reuse, R154, R16 ;  /* 0x0000009a8410723c */ /* 0x040fe20000001810 */
[----:B------:R-:W2:Y:S04]  /*c5b0*/  LDSM.16.MT88.4 R152, [R229+0x15000] ;  /* 0x01500000e598783b */ /* 0x000ea80000004200 */
        /* <DEDUP_REMOVED lines=9> */
[----:B------:R-:W-:Y:S01]  /*c650*/  FADD.FTZ R211, R206, R211 ;  /* 0x000000d3ced37221 */ /* 0x000fe20000010000 */
[C---:B-1----:R-:W-:Y:S05]  /*c660*/  HMMA.16816.F32 R36, R132.reuse, R144, R36 ;  /* 0x000000908424723c */ /* 0x042fea0000001824 */
[----:B------:R-:W-:Y:S01]  /*c670*/  FADD.FTZ R208, R201, R208 ;  /* 0x000000d0c9d07221 */ /* 0x000fe20000010000 */
[C---:B------:R-:W-:Y:S01]  /*c680*/  HMMA.16816.F32 R40, R132.reuse, R146, R40 ;  /* 0x000000928428723c */ /* 0x040fe20000001828 */
[----:B------:R-:W1:Y:S04]  /*c690*/  LDSM.16.MT88.4 R144, [R228+0x15000] ;  /* 0x01500000e490783b */ /* 0x000e680000004200 */
[C---:B------:R-:W-:Y:S01]  /*c6a0*/  FADD.FTZ R211, R202.reuse, R211 ;  /* 0x000000d3cad37221 */ /* 0x040fe20000010000 */
[C---:B---3--:R-:W-:Y:S06]  /*c6b0*/  HMMA.16816.F32 R44, R132.reuse, R136, R44 ;  /* 0x00000088842c723c */ /* 0x048fec000000182c */
[C---:B------:R-:W-:Y:S01]  /*c6c0*/  HMMA.16816.F32 R48, R132.reuse, R138, R48 ;  /* 0x0000008a8430723c */ /* 0x040fe20000001830 */
[----:B------:R-:W3:Y:S05]  /*c6d0*/  LDSM.16.MT88.4 R136, [R232+0x17000] ;  /* 0x01700000e888783b */ /* 0x000eea0000004200 */
[C---:B----4-:R-:W-:Y:S06]  /*c6e0*/  HMMA.16816.F32 R52, R132.reuse, R140, R52 ;  /* 0x0000008c8434723c */ /* 0x050fec0000001834 */
[C---:B------:R-:W-:Y:S01]  /*c6f0*/  HMMA.16816.F32 R56, R132.reuse, R142, R56 ;  /* 0x0000008e8438723c */ /* 0x040fe20000001838 */
[----:B------:R-:W4:Y:S05]  /*c700*/  LDSM.16.MT88.4 R140, [R230+0x17000] ;  /* 0x01700000e68c783b */ /* 0x000f2a0000004200 */
[C---:B------:R-:W-:Y:S06]  /*c710*/  HMMA.16816.F32 R60, R132.reuse, R168, R60 ;  /* 0x000000a8843c723c */ /* 0x040fec000000183c */
[C---:B------:R-:W-:Y:S05]  /*c720*/  HMMA.16816.F32 R64, R132.reuse, R170, R64 ;  /* 0x000000aa8440723c */ /* 0x040fea0000001840 */
[----:B------:R-:W-:Y:S01]  /*c730*/  F2FP.F16.F32.PACK_AB R168, R202, R206 ;  /* 0x000000cecaa8723e */ /* 0x000fe200000000ff */
[C---:B------:R-:W-:Y:S05]  /*c740*/  HMMA.16816.F32 R68, R132.reuse, R172, R68 ;  /* 0x000000ac8444723c */ /* 0x040fea0000001844 */
[----:B------:R-:W-:Y:S01]  /*c750*/  F2FP.F16.F32.PACK_AB R169, R199, R201 ;  /* 0x000000c9c7a9723e */ /* 0x000fe200000000ff */
[C---:B------:R-:W-:Y:S01]  /*c760*/  HMMA.16816.F32 R72, R132.reuse, R174, R72 ;  /* 0x000000ae8448723c */ /* 0x040fe20000001848 */
[----:B------:R-:W-:Y:S04]  /*c770*/  LDSM.16.MT88.4 R172, [R228+0x11800] ;  /* 0x01180000e4ac783b */ /* 0x000fe80000004200 */
[----:B------:R-:W-:Y:S01]  /*c780*/  F2FP.F16.F32.PACK_AB R170, R197, R198 ;  /* 0x000000c6c5aa723e */ /* 0x000fe200000000ff */
[C---:B-----5:R-:W-:Y:S05]  /*c790*/  HMMA.16816.F32 R76, R132.reuse, R148, R76 ;  /* 0x00000094844c723c */ /* 0x060fea000000184c */
[----:B------:R-:W-:Y:S01]  /*c7a0*/  F2FP.F16.F32.PACK_AB R171, R165, R166 ;  /* 0x000000a6a5ab723e */ /* 0x000fe200000000ff */
[C---:B------:R-:W-:Y:S01]  /*c7b0*/  HMMA.16816.F32 R80, R132.reuse, R150, R80 ;  /* 0x000000968450723c */ /* 0x040fe20000001850 */
[----:B------:R-:W5:Y:S04]  /*c7c0*/  LDSM.16.MT88.4 R148, [R229+0x17000] ;  /* 0x01700000e594783b */ /* 0x000f680000004200 */
        /* <DEDUP_REMOVED lines=8> */
[C---:B------:R-:W-:Y:S05]  /*c850*/  HMMA.16816.F32 R96, R132.reuse, R146, R96 ;  /* 0x000000928460723c */ /* 0x040fea0000001860 */
[----:B------:R-:W-:Y:S01]  /*c860*/  FADD.FTZ R251, R165, R166 ;  /* 0x000000a6a5fb7221 */ /* 0x000fe20000010000 */
[C---:B---3--:R-:W-:Y:S06]  /*c870*/  HMMA.16816.F32 R100, R132.reuse, R136, R100 ;  /* 0x000000888464723c */ /* 0x048fec0000001864 */
[C---:B------:R-:W-:Y:S01]  /*c880*/  HMMA.16816.F32 R104, R132.reuse, R138, R104 ;  /* 0x0000008a8468723c */ /* 0x040fe20000001868 */
[----:B------:R-:W1:Y:S05]  /*c890*/  LDSM.16.MT88.4 R136, [R230+0x11800] ;  /* 0x01180000e688783b */ /* 0x000e6a0000004200 */
[C---:B----4-:R-:W-:Y:S06]  /*c8a0*/  HMMA.16816.F32 R108, R132.reuse, R140, R108 ;  /* 0x0000008c846c723c */ /* 0x050fec000000186c */
[C---:B------:R-:W-:Y:S01]  /*c8b0*/  HMMA.16816.F32 R112, R132.reuse, R142, R112 ;  /* 0x0000008e8470723c */ /* 0x040fe20000001870 */
[----:B------:R-:W3:Y:S05]  /*c8c0*/  LDSM.16.MT88.4 R140, [R229+0x11800] ;  /* 0x01180000e58c783b */ /* 0x000eea0000004200 */
[C---:B-----5:R-:W-:Y:S06]  /*c8d0*/  HMMA.16816.F32 R116, R132.reuse, R148, R116 ;  /* 0x000000948474723c */ /* 0x060fec0000001874 */
[C---:B------:R-:W-:Y:S06]  /*c8e0*/  HMMA.16816.F32 R120, R132.reuse, R150, R120 ;  /* 0x000000968478723c */ /* 0x040fec0000001878 */
[C---:B--2---:R-:W-:Y:S06]  /*c8f0*/  HMMA.16816.F32 R124, R132.reuse, R152, R124 ;  /* 0x00000098847c723c */ /* 0x044fec000000187c */
[----:B------:R-:W-:Y:S06]  /*c900*/  HMMA.16816.F32 R128, R132, R154, R128 ;  /* 0x0000009a8480723c */ /* 0x000fec0000001880 */
[C---:B------:R-:W-:Y:S01]  /*c910*/  HMMA.16816.F32 R160, R168.reuse, R156, R4 ;  /* 0x0000009ca8a0723c */ /* 0x040fe20000001804 */
[----:B------:R-:W2:Y:S05]  /*c920*/  LDSM.16.MT88.4 R4, [R230+0x13800] ;  /* 0x01380000e604783b */ /* 0x000eaa0000004200 */
[C---:B------:R-:W-:Y:S03]  /*c930*/  HMMA.16816.F32 R156, R168.reuse, R158, R8 ;  /* 0x0000009ea89c723c */ /* 0x040fe60000001808 */
[----:B------:R-:W4:Y:S03]  /*c940*/  LDSM.16.MT88.4 R8, [R229+0x13800] ;  /* 0x01380000e508783b */ /* 0x000f260000004200 */
[C---:B-1----:R-:W-:Y:S05]  /*c950*/  HMMA.16816.F32 R152, R168.reuse, R136, R12 ;  /* 0x00000088a898723c */ /* 0x042fea000000180c */
[----:B------:R-:W1:Y:S01]  /*c960*/  LDSM.16.MT88.4 R12, [R228+0x13800] ;  /* 0x01380000e40c783b */ /* 0x000e620000004200 */
[C---:B------:R-:W-:Y:S06]  /*c970*/  HMMA.16816.F32 R148, R168.reuse, R138, R16 ;  /* 0x0000008aa894723c */ /* 0x040fec0000001810 */
[C---:B---3--:R-:W-:Y:S01]  /*c980*/  HMMA.16816.F32 R144, R168.reuse, R140, R20 ;  /* 0x0000008ca890723c */ /* 0x048fe20000001814 */
[----:B------:R-:W3:Y:S05]  /*c990*/  LDSM.16.MT88.4 R16, [R232+0x15800] ;  /* 0x01580000e810783b */ /* 0x000eea0000004200 */
[C---:B------:R-:W-:Y:S03]  /*c9a0*/  HMMA.16816.F32 R140, R168.reuse, R142, R24 ;  /* 0x0000008ea88c723c */ /* 0x040fe60000001818 */
[----:B------:R-:W5:Y:S03]  /*c9b0*/  LDSM.16.MT88.4 R20, [R230+0x15800] ;  /* 0x01580000e614783b */ /* 0x000f660000004200 */
[C---:B------:R-:W-:Y:S05]  /*c9c0*/  HMMA.16816.F32 R136, R168.reuse, R172, R28 ;  /* 0x000000aca888723c */ /* 0x040fea000000181c */
[----:B------:R-:W5:Y:S01]  /*c9d0*/  LDSM.16.MT88.4 R24, [R229+0x15800] ;  /* 0x01580000e518783b */ /* 0x000f620000004200 */
[C---:B------:R-:W-:Y:S06]  /*c9e0*/  HMMA.16816.F32 R132, R168.reuse, R174, R32 ;  /* 0x000000aea884723c */ /* 0x040fec0000001820 */
[C---:B------:R-:W-:Y:S06]  /*c9f0*/  HMMA.16816.F32 R36, R168.reuse, R176, R36 ;  /* 0x000000b0a824723c */ /* 0x040fec0000001824 */
[C---:B------:R-:W-:Y:S06]  /*ca00*/  HMMA.16816.F32 R40, R168.reuse, R178, R40 ;  /* 0x000000b2a828723c */ /* 0x040fec0000001828 */
[C---:B--2---:R-:W-:Y:S06]  /*ca10*/  HMMA.16816.F32 R44, R168.reuse, R4, R44 ;  /* 0x00000004a82c723c */ /* 0x044fec000000182c */
[C---:B------:R-:W-:Y:S01]  /*ca20*/  HMMA.16816.F32 R48, R168.reuse, R6, R48 ;  /* 0x00000006a830723c */ /* 0x040fe20000001830 */
[----:B------:R-:W2:Y:S05]  /*ca30*/  LDSM.16.MT88.4 R4, [R228+0x15800] ;  /* 0x01580000e404783b */ /* 0x000eaa0000004200 */
[C---:B----4-:R-:W-:Y:S06]  /*ca40*/  HMMA.16816.F32 R52, R168.reuse, R8, R52 ;  /* 0x00000008a834723c */ /* 0x050fec0000001834 */
[C---:B------:R-:W-:Y:S01]  /*ca50*/  HMMA.16816.F32 R56, R168.reuse, R10, R56 ;  /* 0x0000000aa838723c */ /* 0x040fe20000001838 */
[----:B------:R-:W4:Y:S05]  /*ca60*/  LDSM.16.MT88.4 R8, [R232+0x17800] ;  /* 0x01780000e808783b */ /* 0x000f2a0000004200 */
[C---:B-1----:R-:W-:Y:S06]  /*ca70*/  HMMA.16816.F32 R60, R168.reuse, R12, R60 ;  /* 0x0000000ca83c723c */ /* 0x042fec000000183c */
[C---:B------:R-:W-:Y:S01]  /*ca80*/  HMMA.16816.F32 R64, R168.reuse, R14, R64 ;  /* 0x0000000ea840723c */ /* 0x040fe20000001840 */
[----:B------:R-:W1:Y:S05]  /*ca90*/  LDSM.16.MT88.4 R12, [R230+0x17800] ;  /* 0x01780000e60c783b */ /* 0x000e6a0000004200 */
[C---:B---3--:R-:W-:Y:S06]  /*caa0*/  HMMA.16816.F32 R68, R168.reuse, R16, R68 ;  /* 0x00000010a844723c */ /* 0x048fec0000001844 */
[C---:B------:R-:W-:Y:S01]  /*cab0*/  HMMA.16816.F32 R72, R168.reuse, R18, R72 ;  /* 0x00000012a848723c */ /* 0x040fe20000001848 */
[----:B------:R-:W3:Y:S05]  /*cac0*/  LDSM.16.MT88.4 R16, [R229+0x17800] ;  /* 0x01780000e510783b */ /* 0x000eea0000004200 */
[C---:B-----5:R-:W-:Y:S06]  /*cad0*/  HMMA.16816.F32 R76, R168.reuse, R20, R76 ;  /* 0x00000014a84c723c */ /* 0x060fec000000184c */
[C---:B------:R-:W-:Y:S01]  /*cae0*/  HMMA.16816.F32 R80, R168.reuse, R22, R80 ;  /* 0x00000016a850723c */ /* 0x040fe20000001850 */
[----:B------:R-:W5:Y:S05]  /*caf0*/  LDSM.16.MT88.4 R20, [R228+0x17800] ;  /* 0x01780000e414783b */ /* 0x000f6a0000004200 */
[C---:B------:R-:W-:Y:S06]  /*cb00*/  HMMA.16816.F32 R84, R168.reuse, R24, R84 ;  /* 0x00000018a854723c */ /* 0x040fec0000001854 */
[C---:B------:R-:W-:Y:S06]  /*cb10*/  HMMA.16816.F32 R88, R168.reuse, R26, R88 ;  /* 0x0000001aa858723c */ /* 0x040fec0000001858 */
[C---:B--2---:R-:W-:Y:S06]  /*cb20*/  HMMA.16816.F32 R92, R168.reuse, R4, R92 ;  /* 0x00000004a85c723c */ /* 0x044fec000000185c */
[C---:B------:R-:W-:Y:S06]  /*cb30*/  HMMA.16816.F32 R96, R168.reuse, R6, R96 ;  /* 0x00000006a860723c */ /* 0x040fec0000001860 */
[C---:B----4-:R-:W-:Y:S06]  /*cb40*/  HMMA.16816.F32 R100, R168.reuse, R8, R100 ;  /* 0x00000008a864723c */ /* 0x050fec0000001864 */
[C---:B------:R-:W-:Y:S06]  /*cb50*/  HMMA.16816.F32 R104, R168.reuse, R10, R104 ;  /* 0x0000000aa868723c */ /* 0x040fec0000001868 */
[C---:B-1----:R-:W-:Y:S06]  /*cb60*/  HMMA.16816.F32 R108, R168.reuse, R12, R108 ;  /* 0x0000000ca86c723c */ /* 0x042fec000000186c */
[C---:B------:R-:W-:Y:S06]  /*cb70*/  HMMA.16816.F32 R112, R168.reuse, R14, R112 ;  /* 0x0000000ea870723c */ /* 0x040fec0000001870 */
[C---:B---3--:R-:W-:Y:S06]  /*cb80*/  HMMA.16816.F32 R116, R168.reuse, R16, R116 ;  /* 0x00000010a874723c */ /* 0x048fec0000001874 */
[C---:B------:R-:W-:Y:S06]  /*cb90*/  HMMA.16816.F32 R120, R168.reuse, R18, R120 ;  /* 0x00000012a878723c */ /* 0x040fec0000001878 */
[C---:B-----5:R-:W-:Y:S06]  /*cba0*/  HMMA.16816.F32 R124, R168.reuse, R20, R124 ;  /* 0x00000014a87c723c */ /* 0x060fec000000187c */
[----:B------:R-:W-:Y:S01]  /*cbb0*/  HMMA.16816.F32 R128, R168, R22, R128 ;  /* 0x00000016a880723c */ /* 0x000fe20000001880 */
[----:B------:R-:W-:Y:S11]  /*cbc0*/  @!UPT UIADD3 URZ, URZ, URZ, URZ ;  /* 0x0000003f3f3ff290 */ /* 0x000ff6000fffe03f */
[----:B------:R-:W-:Y:S01]  /*cbd0*/  @!UPT UIADD3 URZ, URZ, URZ, URZ ;  /* 0x0000003f3f3ff290 */ /* 0x000fe2000fffe03f */
[----:B------:R-:W-:Y:S11]  /*cbe0*/  @P1 BRA `(.L_x_819) ;  /* 0xffffffb800101947 */ /* 0x000ff6000383ffff */
.L_x_815:
        /* <DEDUP_REMOVED lines=329> */
.L_x_820:
        /* <DEDUP_REMOVED lines=10> */
.L_x_821:
[----:B------:R-:W-:Y:S01]  /*e120*/  S2UR UR4, SR_CTAID.Z ;  /* 0x00000000000479c3 */ /* 0x000fe20000002700 */
[----:B------:R-:W-:Y:S01]  /*e130*/  ULDC UR6, c[0x0][0x270] ;  /* 0x00009c0000067ab9 */ /* 0x000fe20000000800 */
[----:B------:R-:W-:-:S06]  /*e140*/  ULDC UR14, c[0x0][0x2c4] ;  /* 0x0000b100000e7ab9 */ /* 0x000fcc0000000800 */
[----:B------:R-:W1:Y:S02]  /*e150*/  S2UR UR7, SR_CTAID.Y ;  /* 0x00000000000779c3 */ /* 0x000e640000002600 */
[----:B-1----:R-:W-:-:S04]  /*e160*/  UIMAD UR6, UR7, UR6, UR4 ;  /* 0x00000006070672a4 */ /* 0x002fc8000f8e0204 */
[----:B------:R-:W-:Y:S02]  /*e170*/  UIMAD UR14, UR6, UR14, URZ ;  /* 0x0000000e060e72a4 */ /* 0x000fe4000f8e023f */
.L_x_822:
        /* <DEDUP_REMOVED lines=28> */
.L_x_824:
[----:B------:R-:W-:Y:S05]  /*e340*/  BSYNC B0 ;  /* 0x0000000000007941 */ /* 0x000fea0003800000 */
.L_x_823:
        /* <DEDUP_REMOVED lines=54> */
.L_x_826:
[----:B------:R-:W-:Y:S05]  /*e6b0*/  BSYNC B0 ;  /* 0x0000000000007941 */ /* 0x000fea0003800000 */
.L_x_825:
        /* <DEDUP_REMOVED lines=26> */
.L_x_828:
[----:B------:R-:W-:Y:S05]  /*e860*/  BSYNC B0 ;  /* 0x0000000000007941 */ /* 0x000fea0003800000 */
.L_x_827:
        /* <DEDUP_REMOVED lines=26> */
.L_x_830:
[----:B------:R-:W-:Y:S05]  /*ea10*/  BSYNC B0 ;  /* 0x0000000000007941 */ /* 0x000fea0003800000 */
.L_x_829:
        /* <DEDUP_REMOVED lines=25> */
.L_x_831:
        /* <DEDUP_REMOVED lines=13> */
.L_x_8885:


//--------------------- .text._ZN5flash24flash_fwd_splitkv_kernelI23Flash_fwd_kernel_traitsILi256ELi64ELi64ELi4ELb0ELb0EN7cutlass6half_tE19Flash_kernel_traitsILi256ELi64ELi64ELi4ES3_EELb0ELb0ELb0ELb0ELb0ELb0ELb0ELb1EEEvNS_16Flash_fwd_paramsE --------------------------
	.section	.text._ZN5flash24flash_fwd_splitkv_kernelI23Flash_fwd_kernel_traitsILi256ELi64ELi64ELi4ELb0ELb0EN7cutlass6half_tE19Flash_kernel_traitsILi256ELi64ELi64ELi4ES3_EELb0ELb0ELb0ELb0ELb0ELb0ELb0ELb1EEEvNS_16Flash_fwd_paramsE,"ax",@progbits
	.align	128
        .global         _ZN5flash24flash_fwd_splitkv_kernelI23Flash_fwd_kernel_traitsILi256ELi64ELi64ELi4ELb0ELb0EN7cutlass6half_tE19Flash_kernel_traitsILi256ELi64ELi64ELi4ES3_EELb0ELb0ELb0ELb0ELb0ELb0ELb0ELb1EEEvNS_16Flash_fwd_paramsE
        .type           _ZN5flash24flash_fwd_splitkv_kernelI23Flash_fwd_kernel_traitsILi256ELi64ELi64ELi4ELb0ELb0EN7cutlass6half_tE19Flash_kernel_traitsILi256ELi64ELi64ELi4ES3_EELb0ELb0ELb0ELb0ELb0ELb0ELb0ELb1EEEvNS_16Flash_fwd_paramsE,@function
        .size           _ZN5flash24flash_fwd_splitkv_kernelI23Flash_fwd_kernel_traitsILi256ELi64ELi64ELi4ELb0ELb0EN7cutlass6half_tE19Flash_kernel_traitsILi256ELi64ELi64ELi4ES3_EELb0ELb0ELb0ELb0ELb0ELb0ELb0ELb1EEEvNS_16Flash_fwd_paramsE,(.L_x_8852 - _ZN5flash24flash_fwd_splitkv_kernelI23Flash_fwd_kernel_traitsILi256ELi64ELi64ELi4ELb0ELb0EN7cutlass6half_tE19Flash_kernel_traitsILi256ELi64ELi64ELi4ES3_EELb0ELb0ELb0ELb0ELb0ELb0ELb0ELb1EEEvNS_16Flash_fwd_paramsE)
        .other          _ZN5flash24flash_fwd_splitkv_kernelI23Flash_fwd_kernel_traitsILi256ELi64ELi64ELi4ELb0ELb0EN7cutlass6half_tE19Flash_kernel_traitsILi256ELi64ELi64ELi4ES3_EELb0ELb0ELb0ELb0ELb0ELb0ELb0ELb1EEEvNS_16Flash_fwd_paramsE,@"STO_CUDA_ENTRY STV_DEFAULT"
_ZN5flash24flash_fwd_splitkv_kernelI23Flash_fwd_kernel_traitsILi256ELi64ELi64ELi4ELb0ELb0EN7cutlass6half_tE19Flash_kernel_traitsILi256ELi64ELi64ELi4ES3_EELb0ELb0ELb0ELb0ELb0ELb0ELb0ELb1EEEvNS_16Flash_fwd_paramsE:
.text._ZN5flash24flash_fwd_splitkv_kernelI23Flash_fwd_kernel_traitsILi256ELi64ELi64ELi4ELb0ELb0EN7cutlass6half_tE19Flash_kernel_traitsILi256ELi64ELi64ELi4ES3_EELb0ELb0ELb0ELb0ELb0ELb0ELb0ELb1EEEvNS_16Flash_fwd_paramsE:
[----:B------:R-:W-:Y:S01]  /*0000*/  LDC R1, c[0x0][0x28] ;  /* 0x00000a00ff017b82 */ /* 0x000fe20000000800 */
[----:B------:R-:W1:Y:S07]  /*0010*/  S2R R240, SR_CTAID.X ;  /* 0x0000000000f07919 */ /* 0x000e6e0000002500 */
[----:B------:R-:W2:Y:S01]  /*0020*/  LDC.64 R18, c[0x0][0x198] ;  /* 0x00006600ff127b82 */ /* 0x000ea20000000a00 */
[----:B------:R-:W-:Y:S01]  /*0030*/  BSSY B4, `(.L_x_832) ;  /* 0x0000005000047945 */ /* 0x000fe20003800000 */
[----:B------:R-:W-:Y:S01]  /*0040*/  MOV R237, 0x80 ;  /* 0x0000008000ed7802 */ /* 0x000fe20000000f00 */
[----:B------:R-:W3:Y:S01]  /*0050*/  S2R R239, SR_CTAID.Y ;  /* 0x0000000000ef7919 */ /* 0x000ee20000002600 */
[----:B------:R-:W4:Y:S05]  /*0060*/  S2R R238, SR_CTAID.Z ;  /* 0x0000000000ee7919 */ /* 0x000f2a0000002700 */
[----:B-1234-:R-:W-:Y:S05]  /*0070*/  CALL.REL.NOINC `($_ZN5flash24flash_fwd_splitkv_kernelI23Flash_fwd_kernel_traitsILi256ELi64ELi64ELi4ELb0ELb0EN7cutlass6half_tE19Flash_kernel_traitsILi256ELi64ELi64ELi4ES3_EELb0ELb0ELb0ELb0ELb0ELb0ELb0ELb1EEEvNS_16Flash_fwd_paramsE$_ZN5flash30compute_attn_1rowblock_splitkvI23Flash_fwd_kernel_traitsILi256ELi64ELi64ELi4ELb0ELb0EN7cutlass6half_tE19Flash_kernel_traitsILi256ELi64ELi64ELi4ES3_EELb0ELb0ELb0ELb0ELb0ELb0ELb0ELb1ENS_16Flash_fwd_paramsEEEvRKT8_iiiii) ;  /* 0x0000000000087944 */ /* 0x01efea0003c00000 */
[----:B------:R-:W-:Y:S05]  /*0080*/  BSYNC B4 ;  /* 0x0000000000047941 */ /* 0x000fea0003800000 */
.L_x_832:
[----:B------:R-:W-:Y:S05]  /*0090*/  EXIT ;  /* 0x000000000000794d */ /* 0x000fea0003800000 */
        .type           $_ZN5flash24flash_fwd_splitkv_kernelI23Flash_fwd_kernel_traitsILi256ELi64ELi64ELi4ELb0ELb0EN7cutlass6half_tE19Flash_kernel_traitsILi256ELi64ELi64ELi4ES3_EELb0ELb0ELb0ELb0ELb0ELb0ELb0ELb1EEEvNS_16Flash_fwd_paramsE$_ZN5flash30compute_attn_1rowblock_splitkvI23Flash_fwd_kernel_traitsILi256ELi64ELi64ELi4ELb0ELb0EN7cutlass6half_tE19Flash_kernel_traitsILi256ELi64ELi64ELi4ES3_EELb0ELb0ELb0ELb0ELb0ELb0ELb0ELb1ENS_16Flash_fwd_paramsEEEvRKT8_iiiii,@function
        .size           $_ZN5flash24flash_fwd_splitkv_kernelI23Flash_fwd_kernel_traitsILi256ELi64ELi64ELi4ELb0ELb0EN7cutlass6half_tE19Flash_kernel_traitsILi256ELi64ELi64ELi4ES3_EELb0ELb0ELb0ELb0ELb0ELb0ELb0ELb1EEEvNS_16Flash_fwd_paramsE$_ZN5flash30compute_attn_1rowblock_splitkvI23Flash_fwd_kernel_traitsILi256ELi64ELi64ELi4ELb0ELb0EN7cutlass6half_tE19Flash_kernel_traitsILi256ELi64ELi64ELi4ES3_EELb0ELb0ELb0ELb0ELb0ELb0ELb0ELb1ENS_16Flash_fwd_paramsEEEvRKT8_iiiii,(.L_x_8852 - $_ZN5flash24flash_fwd_splitkv_kernelI23Flash_fwd_kernel_traitsILi256ELi64ELi64ELi4ELb0ELb0EN7cutlass6half_tE19Flash_kernel_traitsILi256ELi64ELi64ELi4ES3_EELb0ELb0ELb0ELb0ELb0ELb0ELb0ELb1EEEvNS_16Flash_fwd_paramsE$_ZN5flash30compute_attn_1rowblock_splitkvI23Flash_fwd_kernel_traitsILi256ELi64ELi64ELi4ELb0ELb0EN7cutlass6half_tE19Flash_kernel_traitsILi256ELi64ELi64ELi4ES3_EELb0ELb0ELb0ELb0ELb0ELb0ELb0ELb1ENS_16Flash_fwd_paramsEEEvRKT8_iiiii)
$_ZN5flash24flash_fwd_splitkv_kernelI23Flash_fwd_kernel_traitsILi256ELi64ELi64ELi4ELb0ELb0EN7cutlass6half_tE19Flash_kernel_traitsILi256ELi64ELi64ELi4ES3_EELb0ELb0ELb0ELb0ELb0ELb0ELb0ELb1EEEvNS_16Flash_fwd_paramsE$_ZN5flash30compute_attn_1rowblock_splitkvI23Flash_fwd_kernel_traitsILi256ELi64ELi64ELi4ELb0ELb0EN7cutlass6half_tE19Flash_kernel_traitsILi256ELi64ELi64ELi4ES3_EELb0ELb0ELb0ELb0ELb0ELb0ELb0ELb1ENS_16Flash_fwd_paramsEEEvRKT8_iiiii:
[----:B------:R-:W-:Y:S02]  /*00a0*/  ULDC.64 UR6, c[0x0][0x208] ;  /* 0x0000820000067ab9 */ /* 0x000fe40000000a00 */
[----:B------:R-:W2:Y:S04]  /*00b0*/  LD.E.64 R2, desc[UR6][R18.64+0xe0] ;  /* 0x0000e00612027980 */ /* 0x000ea8000c101b00 */
[----:B------:R-:W3:Y:S01]  /*00c0*/  LD.E.64 R20, desc[UR6][R18.64+0xf0] ;  /* 0x0000f00612147980 */ /* 0x000ee2000c101b00 */
[----:B------:R-:W-:Y:S02]  /*00d0*/  IMAD.MOV.U32 R242, RZ, RZ, -0x1 ;  /* 0xfffffffffff27424 */ /* 0x000fe400078e00ff */
[----:B------:R-:W-:Y:S01]  /*00e0*/  IMAD.MOV.U32 R12, RZ, RZ, RZ ;  /* 0x000000ffff0c7224 */ /* 0x000fe200078e00ff */
[----:B--2---:R-:W-:-:S04]  /*00f0*/  ISETP.NE.U32.AND P0, PT, R2, RZ, PT ;  /* 0x000000ff0200720c */ /* 0x004fc80003f05070 */
[----:B------:R-:W-:Y:S01]  /*0100*/  ISETP.NE.AND.EX P0, PT, R3, RZ, PT, P0 ;  /* 0x000000ff0300720c */ /* 0x000fe20003f05300 */
[----:B------:R-:W-:-:S12]  /*0110*/  IMAD.WIDE R2, R239, 0x4, R2 ;  /* 0x00000004ef027825 */ /* 0x000fd800078e0202 */
[----:B------:R-:W2:Y:S04]  /*0120*/  @P0 LD.E R242, desc[UR6][R2.64] ;  /* 0x0000000602f20980 */ /* 0x000ea8000c101900 */
[----:B------:R-:W2:Y:S01]  /*0130*/  @P0 LD.E R241, desc[UR6][R2.64+0x4] ;  /* 0x0000040602f10980 */ /* 0x000ea2000c101900 */
[----:B---3--:R-:W-:-:S04]  /*0140*/  ISETP.NE.U32.AND P4, PT, R20, RZ, PT ;  /* 0x000000ff1400720c */ /* 0x008fc80003f85070 */
[----:B------:R-:W-:Y:S01]  /*0150*/  ISETP.NE.AND.EX P4, PT, R21, RZ, PT, P4 ;  /* 0x000000ff1500720c */ /* 0x000fe20003f85340 */
[----:B------:R-:W-:-:S12]  /*0160*/  IMAD.WIDE R20, R239, 0x4, R20 ;  /* 0x00000004ef147825 */ /* 0x000fd800078e0214 */
[----:B------:R1:W5:Y:S04]  /*0170*/  @P4 LD.E R12, desc[UR6][R20.64] ;  /* 0x00000006140c4980 */ /* 0x000368000c101900 */
[----:B------:R-:W3:Y:S01]  /*0180*/  LD.E.64 R2, desc[UR6][R18.64+0xe8] ;  /* 0x0000e80612027980 */ /* 0x000ee2000c101b00 */
[----:B------:R-:W4:Y:S01]  /*0190*/  S2R R45, SR_TID.X ;  /* 0x00000000002d7919 */ /* 0x000f220000002100 */
[----:B------:R-:W-:Y:S01]  /*01a0*/  BSSY B0, `(.L_x_833) ;  /* 0x000000c000007945 */ /* 0x000fe20003800000 */
[----:B------:R-:W-:Y:S01]  /*01b0*/  IMAD.MOV.U32 R13, RZ, RZ, -0x1 ;  /* 0xffffffffff0d7424 */ /* 0x000fe200078e00ff */
[----:B--2---:R-:W-:-:S06]  /*01c0*/  @P0 IADD3 R241, -R242, R241, RZ ;  /* 0x000000f1f2f10210 */ /* 0x004fcc0007ffe1ff */
[----:B------:R1:W5:Y:S01]  /*01d0*/  @!P0 LD.E R241, desc[UR6][R18.64+0xb4] ;  /* 0x0000b40612f18980 */ /* 0x000362000c101900 */
[----:B---3--:R-:W-:-:S04]  /*01e0*/  ISETP.NE.U32.AND P0, PT, R2, RZ, PT ;  /* 0x000000ff0200720c */ /* 0x008fc80003f05070 */
[----:B------:R-:W-:Y:S01]  /*01f0*/  ISETP.NE.AND.EX P0, PT, R3, RZ, PT, P0 ;  /* 0x000000ff0300720c */ /* 0x000fe20003f05300 */
[----:B------:R-:W-:-:S12]  /*0200*/  IMAD.WIDE R2, R239, 0x4, R2 ;  /* 0x00000004ef027825 */ /* 0x000fd800078e0202 */
[----:B-1--4-:R-:W-:Y:S05]  /*0210*/  @!P0 BRA `(.L_x_834) ;  /* 0x0000000000108947 */ /* 0x012fea0003800000 */
[----:B------:R-:W2:Y:S02]  /*0220*/  LD.E.U8 R0, desc[UR6][R18.64+0x1b2] ;  /* 0x0001b20612007980 */ /* 0x000ea4000c101100 */
[----:B--2---:R-:W-:-:S13]  /*0230*/  ISETP.NE.AND P1, PT, R0, RZ, PT ;  /* 0x000000ff0000720c */ /* 0x004fda0003f25270 */
[----:B------:R-:W-:Y:S05]  /*0240*/  @!P1 BRA `(.L_x_834) ;  /* 0x0000000000049947 */ /* 0x000fea0003800000 */
[----:B------:R1:W5:Y:S02]  /*0250*/  LD.E R13, desc[UR6][R2.64] ;  /* 0x00000006020d7980 */ /* 0x000364000c101900 */
.L_x_834:
[----:B------:R-:W-:Y:S05]  /*0260*/  BSYNC B0 ;  /* 0x0000000000007941 */ /* 0x000fea0003800000 */
.L_x_833:
[----:B------:R-:W-:Y:S04]  /*0270*/  BSSY B0, `(.L_x_835) ;  /* 0x0000009000007945 */ /* 0x000fe80003800000 */
[----:B------:R-:W-:Y:S05]  /*0280*/  @!P0 BRA `(.L_x_836) ;  /* 0x0000000000188947 */ /* 0x000fea0003800000 */
[----:B------:R-:W2:Y:S02]  /*0290*/  LD.E.U8 R0, desc[UR6][R18.64+0x1b2] ;  /* 0x0001b20612007980 */ /* 0x000ea4000c101100 */
[----:B--2---:R-:W-:-:S13]  /*02a0*/  ISETP.NE.AND P0, PT, R0, RZ, PT ;  /* 0x000000ff0000720c */ /* 0x004fda0003f05270 */
[----:B------:R-:W2:Y:S02]  /*02b0*/  @P0 LD.E R81, desc[UR6][R2.64+0x4] ;  /* 0x0000040602510980 */ /* 0x000ea4000c101900 */
[----:B--2--5:R-:W-:-:S06]  /*02c0*/  @P0 IADD3 R81, R81, -R13, RZ ;  /* 0x8000000d51510210 */ /* 0x024fcc0007ffe0ff */
[----:B------:R3:W5:Y:S01]  /*02d0*/  @!P0 LD.E R81, desc[UR6][R2.64] ;  /* 0x0000000602518980 */ /* 0x000762000c101900 */
[----:B------:R-:W-:Y:S05]  /*02e0*/  BRA `(.L_x_837) ;  /* 0x0000000000047947 */ /* 0x000fea0003800000 */
.L_x_836:
[----:B------:R2:W5:Y:S02]  /*02f0*/  LD.E R81, desc[UR6][R18.64+0xb8] ;  /* 0x0000b80612517980 */ /* 0x000564000c101900 */
.L_x_837:
[----:B------:R-:W-:Y:S05]  /*0300*/  BSYNC B0 ;  /* 0x0000000000007941 */ /* 0x000fea0003800000 */
.L_x_835:
[----:B-1-3--:R-:W3:Y:S01]  /*0310*/  LD.E.64 R2, desc[UR6][R18.64+0xf8] ;  /* 0x0000f80612027980 */ /* 0x00aee2000c101b00 */
[----:B------:R-:W-:Y:S01]  /*0320*/  BSSY B1, `(.L_x_838) ;  /* 0x0000012000017945 */ /* 0x000fe20003800000 */
[----:B-----5:R-:W-:Y:S01]  /*0330*/  IMAD.IADD R81, R81, 0x1, -R12 ;  /* 0x0000000151517824 */ /* 0x020fe200078e0a0c */
[----:B---3--:R-:W-:-:S04]  /*0340*/  ISETP.NE.U32.AND P0, PT, R2, RZ, PT ;  /* 0x000000ff0200720c */ /* 0x008fc80003f05070 */
[----:B------:R-:W-:-:S13]  /*0350*/  ISETP.NE.AND.EX P0, PT, R3, RZ, PT, P0 ;  /* 0x000000ff0300720c */ /* 0x000fda0003f05300 */
[----:B------:R-:W-:Y:S05]  /*0360*/  @!P0 BRA `(.L_x_839) ;  /* 0x0000000000108947 */ /* 0x000fea0003800000 */
[----:B------:R-:W-:-:S06]  /*0370*/  IMAD.WIDE R50, R239, 0x4, R2 ;  /* 0x00000004ef327825 */ /* 0x000fcc00078e0202 */
[----:B------:R-:W3:Y:S02]  /*0380*/  LD.E R50, desc[UR6][R50.64] ;  /* 0x0000000632327980 */ /* 0x000ee4000c101900 */
[----:B---3--:R-:W-:Y:S01]  /*0390*/  IADD3 R50, R50, -R12, RZ ;  /* 0x8000000c32327210 */ /* 0x008fe20007ffe0ff */
[----:B------:R-:W-:Y:S05]  /*03a0*/  BRA `(.L_x_840) ;  /* 0x0000000000247947 */ /* 0x000fea0003800000 */
.L_x_839:
[----:B------:R-:W3:Y:S01]  /*03b0*/  LD.E.64 R2, desc[UR6][R18.64+0x108] ;  /* 0x0001080612027980 */ /* 0x000ee2000c101b00 */
[----:B------:R-:W-:Y:S01]  /*03c0*/  BSSY B0, `(.L_x_841) ;  /* 0x0000006000007945 */ /* 0x000fe20003800000 */
[----:B------:R-:W-:Y:S01]  /*03d0*/  IMAD.MOV.U32 R50, RZ, RZ, RZ ;  /* 0x000000ffff327224 */ /* 0x000fe200078e00ff */
[----:B---3--:R-:W-:-:S04]  /*03e0*/  ISETP.NE.U32.AND P0, PT, R2, RZ, PT ;  /* 0x000000ff0200720c */ /* 0x008fc80003f05070 */
[----:B------:R-:W-:-:S13]  /*03f0*/  ISETP.NE.AND.EX P0, PT, R3, RZ, PT, P0 ;  /* 0x000000ff0300720c */ /* 0x000fda0003f05300 */
[----:B------:R-:W-:Y:S05]  /*0400*/  @!P0 BRA `(.L_x_842) ;  /* 0x0000000000048947 */ /* 0x000fea0003800000 */
[----:B------:R1:W5:Y:S02]  /*0410*/  LD.E R50, desc[UR6][R18.64+0xbc] ;  /* 0x0000bc0612327980 */ /* 0x000364000c101900 */
.L_x_842:
[----:B------:R-:W-:Y:S05]  /*0420*/  BSYNC B0 ;  /* 0x0000000000007941 */ /* 0x000fea0003800000 */
.L_x_841:
[----:B-----5:R-:W-:Y:S02]  /*0430*/  IADD3 R50, R81, R50, RZ ;  /* 0x0000003251327210 */ /* 0x020fe40007ffe0ff */
.L_x_840:
[----:B------:R-:W-:Y:S05]  /*0440*/  BSYNC B1 ;  /* 0x0000000000017941 */ /* 0x000fea0003800000 */
.L_x_838:
[----:B------:R-:W-:Y:S01]  /*0450*/  IMAD.SHL.U32 R154, R240, 0x40, RZ ;  /* 0x00000040f09a7824 */ /* 0x000fe200078e00ff */
[----:B------:R-:W-:Y:S01]  /*0460*/  MOV R2, R237 ;  /* 0x000000ed00027202 */ /* 0x000fe20000000f00 */
[----:B------:R-:W-:-:S03]  /*0470*/  IMAD.MOV.U32 R3, RZ, RZ, 0x0 ;  /* 0x00000000ff037424 */ /* 0x000fc600078e00ff */
[----:B------:R-:W-:-:S13]  /*0480*/  ISETP.GT.AND P0, PT, R241, R154, PT ;  /* 0x0000009af100720c */ /* 0x000fda0003f04270 */
[----:B-12---:R-:W-:Y:S05]  /*0490*/  @!P0 RET.REL.NODEC R2 `(_ZN5flash24flash_fwd_splitkv_kernelI23Flash_fwd_kernel_traitsILi256ELi64ELi64ELi4ELb0ELb0EN7cutlass6half_tE19Flash_kernel_traitsILi256ELi64ELi64ELi4ES3_EELb0ELb0ELb0ELb0ELb0ELb0ELb0ELb1EEEvNS_16Flash_fwd_paramsE) ;  /* 0xfffffff802d88950 */ /* 0x006fea0003c3ffff */
[----:B------:R-:W2:Y:S01]  /*04a0*/  LD.E R4, desc[UR6][R18.64+0xb8] ;  /* 0x0000b80612047980 */ /* 0x000ea2000c101900 */
[----:B------:R-:W-:-:S05]  /*04b0*/  VIADD R2, R50, 0x3f ;  /* 0x0000003f32027836 */ /* 0x000fca0000000000 */
[----:B------:R-:W-:-:S04]  /*04c0*/  SHF.R.S32.HI R0, RZ, 0x1f, R2 ;  /* 0x0000001fff007819 */ /* 0x000fc80000011402 */
[----:B------:R-:W-:-:S04]  /*04d0*/  LEA.HI R0, R0, R2, RZ, 0x6 ;  /* 0x0000000200007211 */ /* 0x000fc800078f30ff */
[----:B------:R-:W-:Y:S01]  /*04e0*/  SHF.R.S32.HI R0, RZ, 0x6, R0 ;  /* 0x00000006ff007819 */ /* 0x000fe20000011400 */
[----:B--2---:R-:W-:-:S05]  /*04f0*/  VIADD R4, R4, 0x3f ;  /* 0x0000003f04047836 */ /* 0x004fca0000000000 */
[----:B------:R-:W-:-:S04]  /*0500*/  SHF.R.S32.HI R3, RZ, 0x1f, R4 ;  /* 0x0000001fff037819 */ /* 0x000fc80000011404 */
[----:B------:R-:W-:-:S04]  /*0510*/  LEA.HI R3, R3, R4, RZ, 0x6 ;  /* 0x0000000403037211 */ /* 0x000fc800078f30ff */
[----:B------:R-:W-:-:S04]  /*0520*/  SHF.R.S32.HI R3, RZ, 0x6, R3 ;  /* 0x00000006ff037819 */ /* 0x000fc80000011403 */
[----:B------:R-:W-:-:S04]  /*0530*/  VIMNMX R165, R3, R0, PT ;  /* 0x0000000003a57248 */ /* 0x000fc80003fe0100 */
[----:B------:R-:W-:-:S13]  /*0540*/  ISETP.GT.AND P0, PT, R165, RZ, PT ;  /* 0x000000ffa500720c */ /* 0x000fda0003f04270 */
[----:B------:R-:W-:Y:S05]  /*0550*/  @P0 BRA `(.L_x_843) ;  /* 0x0000000800680947 */ /* 0x000fea0003800000 */
[----:B------:R-:W-:Y:S01]  /*0560*/  ISETP.NE.AND P0, PT, R242, -0x1, PT ;  /* 0xfffffffff200780c */ /* 0x000fe20003f05270 */
[----:B------:R-:W2:Y:S04]  /*0570*/  LD.E.64 R6, desc[UR6][R18.64+0x88] ;  /* 0x0000880612067980 */ /* 0x000ea8000c101b00 */
[----:B------:R-:W3:Y:S04]  /*0580*/  LD.E.64 R22, desc[UR6][R18.64+0x90] ;  /* 0x0000900612167980 */ /* 0x000ee8000c101b00 */
[----:B------:R1:W5:Y:S04]  /*0590*/  LD.E R3, desc[UR6][R18.64+0x60] ;  /* 0x0000600612037980 */ /* 0x000368000c101900 */
[----:B------:R-:W4:Y:S04]  /*05a0*/  @!P0 LD.E.64 R14, desc[UR6][R18.64+0x80] ;  /* 0x00008006120e8980 */ /* 0x000f28000c101b00 */
[----:B------:R1:W5:Y:S04]  /*05b0*/  LD.E R0, desc[UR6][R18.64+0xb4] ;  /* 0x0000b40612007980 */ /* 0x000368000c101900 */
[----:B------:R1:W5:Y:S04]  /*05c0*/  LD.E.64 R4, desc[UR6][R18.64+0xa0] ;  /* 0x0000a00612047980 */ /* 0x000368000c101b00 */
[----:B------:R1:W5:Y:S04]  /*05d0*/  LD.E R2, desc[UR6][R18.64+0xc0] ;  /* 0x0000c00612027980 */ /* 0x000368000c101900 */
[----:B------:R-:W5:Y:S01]  /*05e0*/  LD.E.64 R18, desc[UR6][R18.64+0x70] ;  /* 0x0000700612127980 */ /* 0x000f62000c101b00 */
[----:B------:R-:W-:-:S04]  /*05f0*/  SHF.R.S32.HI R8, RZ, 0x1f, R45 ;  /* 0x0000001fff087819 */ /* 0x000fc8000001142d */
[----:B------:R-:W-:-:S04]  /*0600*/  LEA.HI R8, R8, R45, RZ, 0x3 ;  /* 0x0000002d08087211 */ /* 0x000fc800078f18ff */
[----:B------:R-:W-:-:S05]  /*0610*/  LOP3.LUT R9, R8, 0xfffffff8, RZ, 0xc0, !PT ;  /* 0xfffffff808097812 */ /* 0x000fca00078ec0ff */
[----:B------:R-:W-:-:S04]  /*0620*/  IMAD.IADD R45, R45, 0x1, -R9 ;  /* 0x000000012d2d7824 */ /* 0x000fc800078e0a09 */
[----:B------:R-:W-:Y:S01]  /*0630*/  IMAD.SHL.U32 R20, R45, 0x8, RZ ;  /* 0x000000082d147824 */ /* 0x000fe200078e00ff */
[----:B------:R-:W-:-:S04]  /*0640*/  @!P0 SHF.R.S32.HI R10, RZ, 0x1f, R239 ;  /* 0x0000001fff0a8819 */ /* 0x000fc800000114ef */
[----:B------:R-:W-:Y:S02]  /*0650*/  SHF.R.S32.HI R21, RZ, 0x1f, R20 ;  /* 0x0000001fff157819 */ /* 0x000fe40000011414 */
[----:B------:R-:W-:Y:S02]  /*0660*/  SHF.R.S32.HI R8, RZ, 0x3, R8 ;  /* 0x00000003ff087819 */ /* 0x000fe40000011408 */
[----:B------:R-:W-:Y:S01]  /*0670*/  IADD3 R241, -R154, R241, RZ ;  /* 0x000000f19af17210 */ /* 0x000fe20007ffe1ff */
[----:B------:R-:W-:Y:S01]  /*0680*/  BSSY B0, `(.L_x_844) ;  /* 0x000002d000007945 */ /* 0x000fe20003800000 */
[----:B------:R-:W-:Y:S01]  /*0690*/  ISETP.NE.AND P3, PT, R45, RZ, PT ;  /* 0x000000ff2d00720c */ /* 0x000fe20003f65270 */
[-C--:B--2---:R-:W-:Y:S02]  /*06a0*/  @P0 IMAD R11, R7, R242.reuse, RZ ;  /* 0x000000f2070b0224 */ /* 0x084fe400078e02ff */
[----:B------:R-:W-:-:S05]  /*06b0*/  @P0 IMAD.WIDE.U32 R12, R6, R242, RZ ;  /* 0x000000f2060c0225 */ /* 0x000fca00078e00ff */
[----:B------:R-:W-:Y:S01]  /*06c0*/  @P0 IADD3 R11, R13, R11, RZ ;  /* 0x0000000b0d0b0210 */ /* 0x000fe20007ffe0ff */
[-C--:B----4-:R-:W-:Y:S02]  /*06d0*/  @!P0 IMAD R9, R15, R239.reuse, RZ ;  /* 0x000000ef0f098224 */ /* 0x090fe400078e02ff */
[----:B------:R-:W-:Y:S01]  /*06e0*/  @!P0 IMAD.WIDE.U32 R16, R14, R239, RZ ;  /* 0x000000ef0e108225 */ /* 0x000fe200078e00ff */
[----:B------:R-:W-:-:S03]  /*06f0*/  SHF.R.S32.HI R13, RZ, 0x1f, R154 ;  /* 0x0000001fff0d7819 */ /* 0x000fc6000001149a */
[----:B------:R-:W-:Y:S02]  /*0700*/  @!P0 IMAD R10, R14, R10, R9 ;  /* 0x0000000a0e0a8224 */ /* 0x000fe400078e0209 */
[----:B------:R-:W-:Y:S02]  /*0710*/  IMAD R9, R7, R154, RZ ;  /* 0x0000009a07097224 */ /* 0x000fe400078e02ff */
[----:B------:R-:W-:-:S04]  /*0720*/  IMAD.WIDE.U32 R14, R154, R6, R20 ;  /* 0x000000069a0e7225 */ /* 0x000fc800078e0014 */
[----:B------:R-:W-:Y:S02]  /*0730*/  @!P0 IMAD.MOV.U32 R12, RZ, RZ, R16 ;  /* 0x000000ffff0c8224 */ /* 0x000fe400078e0010 */
[----:B------:R-:W-:Y:S02]  /*0740*/  IMAD R9, R6, R13, R9 ;  /* 0x0000000d06097224 */ /* 0x000fe400078e0209 */
[----:B------:R-:W-:Y:S01]  /*0750*/  @!P0 IMAD.IADD R11, R17, 0x1, R10 ;  /* 0x00000001110b8824 */ /* 0x000fe200078e020a */
[----:B------:R-:W-:-:S04]  /*0760*/  IADD3 R10, P0, R12, R14, RZ ;  /* 0x0000000e0c0a7210 */ /* 0x000fc80007f1e0ff */
[----:B------:R-:W-:Y:S02]  /*0770*/  IADD3.X R11, R11, R15, R9, P0, !PT ;  /* 0x0000000f0b0b7210 */ /* 0x000fe400007fe409 */
[C---:B------:R-:W-:Y:S01]  /*0780*/  ISETP.GE.AND P0, PT, R8.reuse, R241, PT ;  /* 0x000000f10800720c */ /* 0x040fe20003f06270 */
[----:B---3--:R-:W-:Y:S01]  /*0790*/  IMAD R24, R23, R238, RZ ;  /* 0x000000ee17187224 */ /* 0x008fe200078e02ff */
[----:B------:R-:W-:Y:S01]  /*07a0*/  SHF.R.S32.HI R9, RZ, 0x1f, R238 ;  /* 0x0000001fff097819 */ /* 0x000fe200000114ee */
[----:B------:R-:W-:-:S04]  /*07b0*/  VIADD R13, R8, 0x10 ;  /* 0x00000010080d7836 */ /* 0x000fc80000000000 */
[----:B------:R-:W-:Y:S02]  /*07c0*/  IMAD R24, R22, R9, R24 ;  /* 0x0000000916187224 */ /* 0x000fe400078e0218 */
[----:B------:R-:W-:Y:S01]  /*07d0*/  IMAD.WIDE.U32 R22, R238, R22, R10 ;  /* 0x00000016ee167225 */ /* 0x000fe200078e000a */
[----:B------:R-:W-:Y:S02]  /*07e0*/  ISETP.GE.AND P1, PT, R13, R241, PT ;  /* 0x000000f10d00720c */ /* 0x000fe40003f26270 */
[----:B------:R-:W-:Y:S01]  /*07f0*/  SHF.R.S32.HI R11, RZ, 0x1f, R8 ;  /* 0x0000001fff0b7819 */ /* 0x000fe20000011408 */
[----:B------:R-:W-:Y:S01]  /*0800*/  VIADD R16, R20, 0x40 ;  /* 0x0000004014107836 */ /* 0x000fe20000000000 */
[----:B------:R-:W-:Y:S01]  /*0810*/  IADD3 R12, R8, 0x20, RZ ;  /* 0x00000020080c7810 */ /* 0x000fe20007ffe0ff */
[C---:B------:R-:W-:Y:S01]  /*0820*/  VIADD R14, R20.reuse, 0xc0 ;  /* 0x000000c0140e7836 */ /* 0x040fe20000000000 */
[----:B------:R-:W-:Y:S02]  /*0830*/  IADD3 R15, R20, 0x80, RZ ;  /* 0x00000080140f7810 */ /* 0x000fe40007ffe0ff */
[----:B------:R-:W-:Y:S01]  /*0840*/  IADD3 R25, R23, R24, RZ ;  /* 0x0000001817197210 */ /* 0x000fe20007ffe0ff */
[----:B-1----:R-:W-:Y:S06]  /*0850*/  @P0 BRA `(.L_x_845) ;  /* 0x00000000003c0947 */ /* 0x002fec0003800000 */
[----:B------:R-:W-:Y:S01]  /*0860*/  IMAD R9, R7, R8, RZ ;  /* 0x0000000807097224 */ /* 0x000fe200078e02ff */
[-C--:B-----5:R-:W-:Y:S01]  /*0870*/  ISETP.GE.AND P6, PT, R20, R2.reuse, PT ;  /* 0x000000021400720c */ /* 0x0a0fe20003fc6270 */
[----:B------:R-:W-:Y:S01]  /*0880*/  IMAD.MOV.U32 R24, RZ, RZ, R22 ;  /* 0x000000ffff187224 */ /* 0x000fe200078e0016 */
[-C--:B------:R-:W-:Y:S01]  /*0890*/  ISETP.GE.AND P5, PT, R16, R2.reuse, PT ;  /* 0x000000021000720c */ /* 0x080fe20003fa6270 */
[C---:B------:R-:W-:Y:S01]  /*08a0*/  IMAD R9, R6.reuse, R11, R9 ;  /* 0x0000000b06097224 */ /* 0x040fe200078e0209 */
[----:B------:R-:W-:Y:S01]  /*08b0*/  ISETP.GE.AND P4, PT, R15, R2, PT ;  /* 0x000000020f00720c */ /* 0x000fe20003f86270 */
[----:B------:R-:W-:Y:S01]  /*08c0*/  IMAD.WIDE.U32 R26, R6, R8, R24 ;  /* 0x00000008061a7225 */ /* 0x000fe200078e0018 */
[----:B------:R-:W-:-:S03]  /*08d0*/  ISETP.GE.AND P2, PT, R14, R2, PT ;  /* 0x000000020e00720c */ /* 0x000fc60003f46270 */
[----:B------:R-:W-:Y:S01]  /*08e0*/  IMAD.IADD R9, R27, 0x1, R9 ;  /* 0x000000011b097824 */ /* 0x000fe200078e0209 */
[----:B------:R-:W-:-:S04]  /*08f0*/  LEA R28, P0, R26, R18, 0x1 ;  /* 0x000000121a1c7211 */ /* 0x000fc800078008ff */
[----:B------:R-:W-:-:S05]  /*0900*/  LEA.HI.X R29, R26, R19, R9, 0x1, P0 ;  /* 0x000000131a1d7211 */ /* 0x000fca00000f0c09 */
[----:B------:R1:W-:Y:S04]  /*0910*/  @!P6 ST.E.128 desc[UR6][R28.64], RZ ;  /* 0x000000ff1c00e985 */ /* 0x0003e8000c101d06 */
[----:B------:R1:W-:Y:S04]  /*0920*/  @!P5 ST.E.128 desc[UR6][R28.64+0x80], RZ ;  /* 0x000080ff1c00d985 */ /* 0x0003e8000c101d06 */
[----:B------:R1:W-:Y:S04]  /*0930*/  @!P4 ST.E.128 desc[UR6][R28.64+0x100], RZ ;  /* 0x000100ff1c00c985 */ /* 0x0003e8000c101d06 */
[----:B------:R1:W-:Y:S02]  /*0940*/  @!P2 ST.E.128 desc[UR6][R28.64+0x180], RZ ;  /* 0x000180ff1c00a985 */ /* 0x0003e4000c101d06 */
.L_x_845:
[----:B------:R-:W-:Y:S05]  /*0950*/  BSYNC B0 ;  /* 0x0000000000007941 */ /* 0x000fea0003800000 */
.L_x_844:
[----:B------:R-:W-:Y:S01]  /*0960*/  BSSY B0, `(.L_x_846) ;  /* 0x0000015000007945 */ /* 0x000fe20003800000 */
[----:B------:R-:W-:-:S03]  /*0970*/  ISETP.GE.AND P0, PT, R12, R241, PT ;  /* 0x000000f10c00720c */ /* 0x000fc60003f06270 */
[----:B------:R-:W-:Y:S10]  /*0980*/  @P1 BRA `(.L_x_847) ;  /* 0x0000000000481947 */ /* 0x000ff40003800000 */
[----:B------:R-:W-:Y:S01]  /*0990*/  IADD3 R10, P1, R8, 0x10, RZ ;  /* 0x00000010080a7810 */ /* 0x000fe20007f3e0ff */
[----:B------:R-:W-:Y:S01]  /*09a0*/  IMAD.MOV.U32 R26, RZ, RZ, R22 ;  /* 0x000000ffff1a7224 */ /* 0x000fe200078e0016 */
[-C--:B-----5:R-:W-:Y:S01]  /*09b0*/  ISETP.GE.AND P5, PT, R20, R2.reuse, PT ;  /* 0x000000021400720c */ /* 0x0a0fe20003fa6270 */
[----:B------:R-:W-:Y:S01]  /*09c0*/  IMAD.MOV.U32 R27, RZ, RZ, R25 ;  /* 0x000000ffff1b7224 */ /* 0x000fe200078e0019 */
[-C--:B------:R-:W-:Y:S01]  /*09d0*/  ISETP.GE.AND P4, PT, R16, R2.reuse, PT ;  /* 0x000000021000720c */ /* 0x080fe20003f86270 */
[----:B------:R-:W-:Y:S01]  /*09e0*/  IMAD.X R9, RZ, RZ, R11, P1 ;  /* 0x000000ffff097224 */ /* 0x000fe200008e060b */
[----:B------:R-:W-:Y:S01]  /*09f0*/  ISETP.GE.AND P2, PT, R15, R2, PT ;  /* 0x000000020f00720c */ /* 0x000fe20003f46270 */
[----:B------:R-:W-:Y:S01]  /*0a00*/  IMAD.WIDE.U32 R26, R6, R10, R26 ;  /* 0x0000000a061a7225 */ /* 0x000fe200078e001a */
[----:B------:R-:W-:-:S03]  /*0a10*/  ISETP.GE.AND P1, PT, R14, R2, PT ;  /* 0x000000020e00720c */ /* 0x000fc60003f26270 */
[----:B------:R-:W-:Y:S01]  /*0a20*/  IMAD R9, R9, R6, RZ ;  /* 0x0000000609097224 */ /* 0x000fe200078e02ff */
[----:B-1----:R-:W-:-:S03]  /*0a30*/  LEA R28, P6, R26, R18, 0x1 ;  /* 0x000000121a1c7211 */ /* 0x002fc600078c08ff */
[----:B------:R-:W-:-:S04]  /*0a40*/  IMAD R9, R7, R10, R9 ;  /* 0x0000000a07097224 */ /* 0x000fc800078e0209 */
[----:B------:R-:W-:-:S05]  /*0a50*/  IMAD.IADD R9, R27, 0x1, R9 ;  /* 0x000000011b097824 */ /* 0x000fca00078e0209 */
[----:B------:R-:W-:-:S05]  /*0a60*/  LEA.HI.X R29, R26, R19, R9, 0x1, P6 ;  /* 0x000000131a1d7211 */ /* 0x000fca00030f0c09 */
[----:B------:R2:W-:Y:S04]  /*0a70*/  @!P5 ST.E.128 desc[UR6][R28.64], RZ ;  /* 0x000000ff1c00d985 */ /* 0x0005e8000c101d06 */
[----:B------:R2:W-:Y:S04]  /*0a80*/  @!P4 ST.E.128 desc[UR6][R28.64+0x80], RZ ;  /* 0x000080ff1c00c985 */ /* 0x0005e8000c101d06 */
[----:B------:R2:W-:Y:S04]  /*0a90*/  @!P2 ST.E.128 desc[UR6][R28.64+0x100], RZ ;  /* 0x000100ff1c00a985 */ /* 0x0005e8000c101d06 */
[----:B------:R2:W-:Y:S02]  /*0aa0*/  @!P1 ST.E.128 desc[UR6][R28.64+0x180], RZ ;  /* 0x000180ff1c009985 */ /* 0x0005e4000c101d06 */
.L_x_847:
[----:B------:R-:W-:Y:S05]  /*0ab0*/  BSYNC B0 ;  /* 0x0000000000007941 */ /* 0x000fea0003800000 */
.L_x_846:
[----:B-----5:R-:W-:Y:S01]  /*0ac0*/  IMAD R3, R239, R3, R238 ;  /* 0x00000003ef037224 */ /* 0x020fe200078e02ee */
[----:B------:R-:W-:Y:S01]  /*0ad0*/  BSSY B0, `(.L_x_848) ;  /* 0x0000016000007945 */ /* 0x000fe20003800000 */
[----:B------:R-:W-:Y:S02]  /*0ae0*/  ISETP.GE.OR P5, PT, R13, R241, P3 ;  /* 0x000000f10d00720c */ /* 0x000fe40001fa6670 */
[----:B------:R-:W-:Y:S01]  /*0af0*/  IMAD R154, R0, R3, R154 ;  /* 0x00000003009a7224 */ /* 0x000fe200078e029a */
[----:B------:R-:W-:Y:S10]  /*0b00*/  @P0 BRA `(.L_x_849) ;  /* 0x0000000000480947 */ /* 0x000ff40003800000 */
[----:B------:R-:W-:Y:S01]  /*0b10*/  IADD3 R3, P0, R8, 0x20, RZ ;  /* 0x0000002008037810 */ /* 0x000fe20007f1e0ff */
[----:B------:R-:W-:Y:S01]  /*0b20*/  IMAD.MOV.U32 R26, RZ, RZ, R22 ;  /* 0x000000ffff1a7224 */ /* 0x000fe200078e0016 */
[-C--:B------:R-:W-:Y:S01]  /*0b30*/  ISETP.GE.AND P4, PT, R20, R2.reuse, PT ;  /* 0x000000021400720c */ /* 0x080fe20003f86270 */
[----:B------:R-:W-:Y:S01]  /*0b40*/  IMAD.MOV.U32 R27, RZ, RZ, R25 ;  /* 0x000000ffff1b7224 */ /* 0x000fe200078e0019 */
[-C--:B------:R-:W-:Y:S01]  /*0b50*/  ISETP.GE.AND P2, PT, R16, R2.reuse, PT ;  /* 0x000000021000720c */ /* 0x080fe20003f46270 */
[----:B------:R-:W-:Y:S01]  /*0b60*/  IMAD.X R0, RZ, RZ, R11, P0 ;  /* 0x000000ffff007224 */ /* 0x000fe200000e060b */
[-C--:B------:R-:W-:Y:S01]  /*0b70*/  ISETP.GE.AND P1, PT, R15, R2.reuse, PT ;  /* 0x000000020f00720c */ /* 0x080fe20003f26270 */
[----:B------:R-:W-:Y:S01]  /*0b80*/  IMAD.WIDE.U32 R26, R6, R3, R26 ;  /* 0x00000003061a7225 */ /* 0x000fe200078e001a */
[----:B------:R-:W-:-:S03]  /*0b90*/  ISETP.GE.AND P0, PT, R14, R2, PT ;  /* 0x000000020e00720c */ /* 0x000fc60003f06270 */
[----:B------:R-:W-:Y:S01]  /*0ba0*/  IMAD R0, R0, R6, RZ ;  /* 0x0000000600007224 */ /* 0x000fe200078e02ff */
[----:B-12---:R-:W-:-:S03]  /*0bb0*/  LEA R28, P6, R26, R18, 0x1 ;  /* 0x000000121a1c7211 */ /* 0x006fc600078c08ff */
[----:B------:R-:W-:-:S04]  /*0bc0*/  IMAD R0, R7, R3, R0 ;  /* 0x0000000307007224 */ /* 0x000fc800078e0200 */
[----:B------:R-:W-:-:S05]  /*0bd0*/  IMAD.IADD R0, R27, 0x1, R0 ;  /* 0x000000011b007824 */ /* 0x000fca00078e0200 */
[----:B------:R-:W-:-:S05]  /*0be0*/  LEA.HI.X R29, R26, R19, R0, 0x1, P6 ;  /* 0x000000131a1d7211 */ /* 0x000fca00030f0c00 */
[----:B------:R3:W-:Y:S04]  /*0bf0*/  @!P4 ST.E.128 desc[UR6][R28.64], RZ ;  /* 0x000000ff1c00c985 */ /* 0x0007e8000c101d06 */
[----:B------:R3:W-:Y:S04]  /*0c00*/  @!P2 ST.E.128 desc[UR6][R28.64+0x80], RZ ;  /* 0x000080ff1c00a985 */ /* 0x0007e8000c101d06 */
[----:B------:R3:W-:Y:S04]  /*0c10*/  @!P1 ST.E.128 desc[UR6][R28.64+0x100], RZ ;  /* 0x000100ff1c009985 */ /* 0x0007e8000c101d06 */
[----:B------:R3:W-:Y:S02]  /*0c20*/  @!P0 ST.E.128 desc[UR6][R28.64+0x180], RZ ;  /* 0x000180ff1c008985 */ /* 0x0007e4000c101d06 */
.L_x_849:
[----:B------:R-:W-:Y:S05]  /*0c30*/  BSYNC B0 ;  /* 0x0000000000007941 */ /* 0x000fea0003800000 */
.L_x_848:
[C---:B------:R-:W-:Y:S01]  /*0c40*/  VIADD R3, R8.reuse, 0x30 ;  /* 0x0000003008037836 */ /* 0x040fe20000000000 */
[-C--:B------:R-:W-:Y:S01]  /*0c50*/  ISETP.GE.OR P6, PT, R8, R241.reuse, P3 ;  /* 0x000000f10800720c */ /* 0x080fe20001fc6670 */
[----:B------:R-:W-:Y:S01]  /*0c60*/  BSSY B0, `(.L_x_850) ;  /* 0x000001e000007945 */ /* 0x000fe20003800000 */
[-C--:B------:R-:W-:Y:S02]  /*0c70*/  ISETP.GE.OR P4, PT, R12, R241.reuse, P3 ;  /* 0x000000f10c00720c */ /* 0x080fe40001f86670 */
[CC--:B------:R-:W-:Y:S02]  /*0c80*/  ISETP.GE.AND P1, PT, R3.reuse, R241.reuse, PT ;  /* 0x000000f10300720c */ /* 0x0c0fe40003f26270 */
[C---:B------:R-:W-:Y:S02]  /*0c90*/  IADD3 R0, P0, R154.reuse, R8, RZ ;  /* 0x000000089a007210 */ /* 0x040fe40007f1e0ff */
[----:B------:R-:W-:Y:S01]  /*0ca0*/  ISETP.GE.OR P3, PT, R3, R241, P3 ;  /* 0x000000f10300720c */ /* 0x000fe20001f66670 */
[----:B------:R-:W-:Y:S01]  /*0cb0*/  @!P5 IMAD.MOV.U32 R3, RZ, RZ, 0x7f800000 ;  /* 0x7f800000ff03d424 */ /* 0x000fe200078e00ff */
[----:B------:R-:W-:-:S02]  /*0cc0*/  LEA.HI.X.SX32 R154, R154, R11, 0x1, P0 ;  /* 0x0000000b9a9a7211 */ /* 0x000fc400000f0eff */
[----:B------:R-:W-:Y:S01]  /*0cd0*/  LEA R12, P0, R0, R4, 0x2 ;  /* 0x00000004000c7211 */ /* 0x000fe200078010ff */
[----:B------:R-:W-:-:S03]  /*0ce0*/  @!P6 IMAD.MOV.U32 R4, RZ, RZ, 0x7f800000 ;  /* 0x7f800000ff04e424 */ /* 0x000fc600078e00ff */
[----:B------:R-:W-:Y:S01]  /*0cf0*/  LEA.HI.X R13, R0, R5, R154, 0x2, P0 ;  /* 0x00000005000d7211 */ /* 0x000fe200000f149a */
[----:B------:R-:W-:Y:S01]  /*0d00*/  @!P4 IMAD.MOV.U32 R0, RZ, RZ, 0x7f800000 ;  /* 0x7f800000ff00c424 */ /* 0x000fe200078e00ff */
[----:B------:R-:W-:Y:S07]  /*0d10*/  @P1 BRA `(.L_x_851) ;  /* 0x0000000000481947 */ /* 0x000fee0003800000 */
[----:B------:R-:W-:Y:S01]  /*0d20*/  IADD3 R8, P0, R8, 0x30, RZ ;  /* 0x0000003008087810 */ /* 0x000fe20007f1e0ff */
[----:B------:R-:W-:Y:S01]  /*0d30*/  IMAD.MOV.U32 R10, RZ, RZ, R22 ;  /* 0x000000ffff0a7224 */ /* 0x000fe200078e0016 */
[----:B------:R-:W-:-:S03]  /*0d40*/  ISETP.GE.AND P2, PT, R16, R2, PT ;  /* 0x000000021000720c */ /* 0x000fc60003f46270 */
[----:B------:R-:W-:Y:S01]  /*0d50*/  IMAD.X R5, RZ, RZ, R11, P0 ;  /* 0x000000ffff057224 */ /* 0x000fe200000e060b */
[----:B------:R-:W-:Y:S01]  /*0d60*/  ISETP.GE.AND P0, PT, R20, R2, PT ;  /* 0x000000021400720c */ /* 0x000fe20003f06270 */
[----:B------:R-:W-:Y:S02]  /*0d70*/  IMAD.MOV.U32 R11, RZ, RZ, R25 ;  /* 0x000000ffff0b7224 */ /* 0x000fe400078e0019 */
[----:B------:R-:W-:Y:S02]  /*0d80*/  IMAD R5, R5, R6, RZ ;  /* 0x0000000605057224 */ /* 0x000fe400078e02ff */
[----:B------:R-:W-:-:S04]  /*0d90*/  IMAD.WIDE.U32 R10, R6, R8, R10 ;  /* 0x00000008060a7225 */ /* 0x000fc800078e000a */
[----:B------:R-:W-:Y:S01]  /*0da0*/  IMAD R5, R7, R8, R5 ;  /* 0x0000000807057224 */ /* 0x000fe200078e0205 */
[----:B------:R-:W-:-:S03]  /*0db0*/  LEA R6, P1, R10, R18, 0x1 ;  /* 0x000000120a067211 */ /* 0x000fc600078208ff */
[----:B------:R-:W-:-:S05]  /*0dc0*/  IMAD.IADD R5, R11, 0x1, R5 ;  /* 0x000000010b057824 */ /* 0x000fca00078e0205 */
[----:B------:R-:W-:Y:S02]  /*0dd0*/  LEA.HI.X R7, R10, R19, R5, 0x1, P1 ;  /* 0x000000130a077211 */ /* 0x000fe400008f0c05 */
[----:B------:R-:W-:-:S03]  /*0de0*/  ISETP.GE.AND P1, PT, R15, R2, PT ;  /* 0x000000020f00720c */ /* 0x000fc60003f26270 */
[----:B------:R4:W-:Y:S01]  /*0df0*/  @!P0 ST.E.128 desc[UR6][R6.64], RZ ;  /* 0x000000ff06008985 */ /* 0x0009e2000c101d06 */
[----:B------:R-:W-:-:S03]  /*0e00*/  ISETP.GE.AND P0, PT, R14, R2, PT ;  /* 0x000000020e00720c */ /* 0x000fc60003f06270 */
[----:B------:R4:W-:Y:S06]  /*0e10*/  @!P2 ST.E.128 desc[UR6][R6.64+0x80], RZ ;  /* 0x000080ff0600a985 */ /* 0x0009ec000c101d06 */
[----:B------:R4:W-:Y:S04]  /*0e20*/  @!P1 ST.E.128 desc[UR6][R6.64+0x100], RZ ;  /* 0x000100ff06009985 */ /* 0x0009e8000c101d06 */
[----:B------:R4:W-:Y:S02]  /*0e30*/  @!P0 ST.E.128 desc[UR6][R6.64+0x180], RZ ;  /* 0x000180ff06008985 */ /* 0x0009e4000c101d06 */
.L_x_851:
[----:B------:R-:W-:Y:S05]  /*0e40*/  BSYNC B0 ;  /* 0x0000000000007941 */ /* 0x000fea0003800000 */
.L_x_850:
[----:B------:R5:W-:Y:S01]  /*0e50*/  @!P5 ST.E desc[UR6][R12.64+0x40], R3 ;  /* 0x000040030c00d985 */ /* 0x000be2000c101906 */
[----:B------:R-:W-:-:S03]  /*0e60*/  MOV R2, R237 ;  /* 0x000000ed00027202 */ /* 0x000fc60000000f00 */
[----:B------:R-:W-:Y:S04]  /*0e70*/  @!P6 ST.E desc[UR6][R12.64], R4 ;  /* 0x000000040c00e985 */ /* 0x000fe8000c101906 */
[----:B------:R1:W-:Y:S01]  /*0e80*/  @!P4 ST.E desc[UR6][R12.64+0x80], R0 ;  /* 0x000080000c00c985 */ /* 0x0003e2000c101906 */
[----:B-----5:R-:W-:-:S04]  /*0e90*/  MOV R3, 0x0 ;  /* 0x0000000000037802 */ /* 0x020fc80000000f00 */
[----:B-1234-:R-:W-:Y:S05]  /*0ea0*/  @P3 RET.REL.NODEC R2 `(_ZN5flash24flash_fwd_splitkv_kernelI23Flash_fwd_kernel_traitsILi256ELi64ELi64ELi4ELb0ELb0EN7cutlass6half_tE19Flash_kernel_traitsILi256ELi64ELi64ELi4ES3_EELb0ELb0ELb0ELb0ELb0ELb0ELb0ELb1EEEvNS_16Flash_fwd_paramsE) ;  /* 0xfffffff002543950 */ /* 0x01efea0003c3ffff */
[----:B------:R-:W-:Y:S02]  /*0eb0*/  MOV R0, 0x7f800000 ;  /* 0x7f80000000007802 */ /* 0x000fe40000000f00 */
[----:B------:R-:W-:Y:S02]  /*0ec0*/  MOV R2, R237 ;  /* 0x000000ed00027202 */ /* 0x000fe40000000f00 */
[----:B------:R-:W-:Y:S01]  /*0ed0*/  MOV R3, 0x0 ;  /* 0x0000000000037802 */ /* 0x000fe20000000f00 */
[----:B------:R1:W-:Y:S03]  /*0ee0*/  ST.E desc[UR6][R12.64+0xc0], R0 ;  /* 0x0000c0000c007985 */ /* 0x0003e6000c101906 */
[----:B-1----:R-:W-:Y:S05]  /*0ef0*/  RET.REL.NODEC R2 `(_ZN5flash24flash_fwd_splitkv_kernelI23Flash_fwd_kernel_traitsILi256ELi64ELi64ELi4ELb0ELb0EN7cutlass6half_tE19Flash_kernel_traitsILi256ELi64ELi64ELi4ES3_EELb0ELb0ELb0ELb0ELb0ELb0ELb0ELb1EEEvNS_16Flash_fwd_paramsE) ;  /* 0xfffffff002407950 */ /* 0x002fea0003c3ffff */
.L_x_843:
[----:B------:R-:W2:Y:S04]  /*0f00*/  LD.E.64 R6, desc[UR6][R18.64+0x160] ;  /* 0x0001600612067980 */ /* 0x000ea8000c101b00 */
[----:B------:R-:W3:Y:S01]  /*0f10*/  LD.E.64 R2, desc[UR6][R18.64+0x158] ;  /* 0x0001580612027980 */ /* 0x000ee2000c101b00 */
[----:B--2---:R-:W-:-:S04]  /*0f20*/  ISETP.NE.U32.AND P1, PT, R6, RZ, PT ;  /* 0x000000ff0600720c */ /* 0x004fc80003f25070 */
[----:B------:R-:W-:-:S13]  /*0f30*/  ISETP.NE.AND.EX P1, PT, R7, RZ, PT, P1 ;  /* 0x000000ff0700720c */ /* 0x000fda0003f25310 */
[----:B------:R-:W2:Y:S01]  /*0f40*/  @P1 LD.E.64 R8, desc[UR6][R18.64+0x168] ;  /* 0x0001680612081980 */ /* 0x000ea2000c101b00 */
[----:B---3--:R-:W-:Y:S01]  /*0f50*/  ISETP.NE.U32.AND P0, PT, R2, RZ, PT ;  /* 0x000000ff0200720c */ /* 0x008fe20003f05070 */
[----:B------:R-:W-:-:S03]  /*0f60*/  IMAD.MOV.U32 R11, RZ, RZ, R239 ;  /* 0x000000ffff0b7224 */ /* 0x000fc600078e00ef */
[----:B------:R-:W-:Y:S02]  /*0f70*/  ISETP.NE.AND.EX P0, PT, R3, RZ, PT, P0 ;  /* 0x000000ff0300720c */ /* 0x000fe40003f05300 */
[----:B------:R-:W-:Y:S02]  /*0f80*/  @P1 SHF.R.S32.HI R0, RZ, 0x1f, R239 ;  /* 0x0000001fff001819 */ /* 0x000fe400000114ef */
[----:B------:R-:W-:-:S09]  /*0f90*/  CS2R R244, SRZ ;  /* 0x0000000000f47805 */ /* 0x000fd2000001ff00 */
[----:B------:R-:W-:-:S05]  /*0fa0*/  @P0 IMAD.WIDE R2, R239, 0x4, R2 ;  /* 0x00000004ef020825 */ /* 0x000fca00078e0202 */
[----:B------:R1:W5:Y:S01]  /*0fb0*/  @P0 LD.E R11, desc[UR6][R2.64] ;  /* 0x00000006020b0980 */ /* 0x000362000c101900 */
[----:B------:R-:W-:Y:S01]  /*0fc0*/  BSSY B0, `(.L_x_852) ;  /* 0x00000b1000007945 */ /* 0x000fe20003800000 */
[-C--:B--2---:R-:W-:Y:S02]  /*0fd0*/  @P1 IMAD R4, R9, R239.reuse, RZ ;  /* 0x000000ef09041224 */ /* 0x084fe400078e02ff */
[----:B-1----:R-:W-:-:S04]  /*0fe0*/  @P1 IMAD.WIDE.U32 R2, R8, R239, RZ ;  /* 0x000000ef08021225 */ /* 0x002fc800078e00ff */
[----:B------:R-:W-:Y:S01]  /*0ff0*/  @P1 IMAD R0, R8, R0, R4 ;  /* 0x0000000008001224 */ /* 0x000fe200078e0204 */
[----:B------:R-:W-:-:S03]  /*1000*/  @P1 LEA R245, P0, R2, R6, 0x2 ;  /* 0x0000000602f51211 */ /* 0x000fc600078010ff */
[----:B------:R-:W-:-:S05]  /*1010*/  @P1 IMAD.IADD R0, R3, 0x1, R0 ;  /* 0x0000000103001824 */ /* 0x000fca00078e0200 */
[----:B------:R-:W-:-:S04]  /*1020*/  @P1 LEA.HI.X R244, R2, R7, R0, 0x2, P0 ;  /* 0x0000000702f41211 */ /* 0x000fc800000f1400 */
[----:B------:R-:W-:-:S04]  /*1030*/  LOP3.LUT R245, R245, R244, RZ, 0x3c, !PT ;  /* 0x000000f4f5f57212 */ /* 0x000fc800078e3cff */
[----:B------:R-:W-:-:S04]  /*1040*/  LOP3.LUT R244, R245, R244, RZ, 0x3c, !PT ;  /* 0x000000f4f5f47212 */ /* 0x000fc800078e3cff */
[----:B------:R-:W-:Y:S02]  /*1050*/  LOP3.LUT R245, R245, R244, RZ, 0x3c, !PT ;  /* 0x000000f4f5f57212 */ /* 0x000fe400078e3cff */
[----:B------:R-:W-:-:S04]  /*1060*/  ISETP.NE.U32.AND P0, PT, R244, RZ, PT ;  /* 0x000000fff400720c */ /* 0x000fc80003f05070 */
[----:B------:R-:W-:-:S13]  /*1070*/  ISETP.NE.AND.EX P0, PT, R245, RZ, PT, P0 ;  /* 0x000000fff500720c */ /* 0x000fda0003f05300 */
[----:B------:R-:W-:Y:S05]  /*1080*/  @!P0 BRA `(.L_x_853) ;  /* 0x0000000400548947 */ /* 0x000fea0003800000 */
[----:B------:R-:W2:Y:S04]  /*1090*/  LD.E R9, desc[UR6][R18.64+0x170] ;  /* 0x0001700612097980 */ /* 0x000ea8000c101900 */
[----:B------:R-:W3:Y:S01]  /*10a0*/  LD.E R2, desc[UR6][R18.64+0x68] ;  /* 0x0000680612027980 */ /* 0x000ee2000c101900 */
[----:B------:R-:W-:-:S03]  /*10b0*/  LEA R7, R165, 0xffffffc0, 0x6 ;  /* 0xffffffc0a5077811 */ /* 0x000fc600078e30ff */
[----:B------:R-:W4:Y:S01]  /*10c0*/  LD.E.64 R14, desc[UR6][R18.64+0x20] ;  /* 0x00002006120e7980 */ /* 0x000f22000c101b00 */
[----:B------:R-:W-:-:S03]  /*10d0*/  IABS R3, R7 ;  /* 0x0000000700037213 */ /* 0x000fc60000000000 */
[----:B------:R-:W4:Y:S04]  /*10e0*/  LD.E.64 R46, desc[UR6][R18.64+0x38] ;  /* 0x00003806122e7980 */ /* 0x000f28000c101b00 */
[----:B------:R-:W4:Y:S04]  /*10f0*/  LD.E.64 R12, desc[UR6][R18.64+0x50] ;  /* 0x00005006120c7980 */ /* 0x000f28000c101b00 */
[----:B------:R-:W5:Y:S04]  /*1100*/  LD.E.64 R26, desc[UR6][R18.64+0x58] ;  /* 0x00005806121a7980 */ /* 0x000f68000c101b00 */
[----:B------:R-:W5:Y:S01]  /*1110*/  LD.E.64 R48, desc[UR6][R18.64+0x40] ;  /* 0x0000400612307980 */ /* 0x000f62000c101b00 */
[----:B--2---:R-:W-:-:S04]  /*1120*/  IABS R4, R9 ;  /* 0x0000000900047213 */ /* 0x004fc80000000000 */
[----:B------:R-:W1:Y:S08]  /*1130*/  I2F.RP R10, R4 ;  /* 0x00000004000a7306 */ /* 0x000e700000209400 */
[----:B-1----:R-:W1:Y:S02]  /*1140*/  MUFU.RCP R10, R10 ;  /* 0x0000000a000a7308 */ /* 0x002e640000001000 */
[----:B-1----:R-:W-:-:S06]  /*1150*/  IADD3 R10, R10, 0xffffffe, RZ ;  /* 0x0ffffffe0a0a7810 */ /* 0x002fcc0007ffe0ff */
[----:B-----5:R-:W1:Y:S01]  /*1160*/  F2I.FTZ.U32.TRUNC.NTZ R11, R10 ;  /* 0x0000000a000b7305 */ /* 0x020e62000021f000 */
[----:B------:R-:W-:Y:S02]  /*1170*/  IABS R0, R9 ;  /* 0x0000000900007213 */ /* 0x000fe40000000000 */
[----:B-1----:R-:W-:Y:S01]  /*1180*/  IADD3 R5, RZ, -R11, RZ ;  /* 0x8000000bff057210 */ /* 0x002fe20007ffe0ff */
[----:B------:R-:W-:-:S04]  /*1190*/  IMAD.MOV.U32 R10, RZ, RZ, RZ ;  /* 0x000000ffff0a7224 */ /* 0x000fc800078e00ff */
[----:B------:R-:W-:-:S04]  /*11a0*/  IMAD R5, R5, R4, RZ ;  /* 0x0000000405057224 */ /* 0x000fc800078e02ff */
[----:B------:R-:W-:Y:S01]  /*11b0*/  IMAD.HI.U32 R5, R11, R5, R10 ;  /* 0x000000050b057227 */ /* 0x000fe200078e000a */
[----:B------:R-:W-:Y:S01]  /*11c0*/  IADD3 R0, RZ, -R0, RZ ;  /* 0x80000000ff007210 */ /* 0x000fe20007ffe0ff */
[----:B------:R-:W2:Y:S04]  /*11d0*/  LD.E.64 R10, desc[UR6][R18.64+0x28] ;  /* 0x00002806120a7980 */ /* 0x000ea8000c101b00 */
[----:B------:R-:W-:-:S04]  /*11e0*/  IMAD.HI.U32 R5, R5, R3, RZ ;  /* 0x0000000305057227 */ /* 0x000fc800078e00ff */
[----:B------:R-:W-:-:S05]  /*11f0*/  IMAD R0, R5, R0, R3 ;  /* 0x0000000005007224 */ /* 0x000fca00078e0203 */
[----:B------:R-:W-:-:S13]  /*1200*/  ISETP.GT.U32.AND P1, PT, R4, R0, PT ;  /* 0x000000000400720c */ /* 0x000fda0003f24070 */
[----:B------:R-:W-:-:S05]  /*1210*/  @!P1 IMAD.IADD R0, R0, 0x1, -R4 ;  /* 0x0000000100009824 */ /* 0x000fca00078e0a04 */
[----:B------:R-:W-:Y:S02]  /*1220*/  ISETP.GE.U32.AND P2, PT, R0, R4, PT ;  /* 0x000000040000720c */ /* 0x000fe40003f46070 */
[----:B------:R-:W-:Y:S02]  /*1230*/  LOP3.LUT R0, R7, R9, RZ, 0x3c, !PT ;  /* 0x0000000907007212 */ /* 0x000fe400078e3cff */
[----:B------:R-:W-:Y:S02]  /*1240*/  @!P1 IADD3 R5, R5, 0x1, RZ ;  /* 0x0000000105059810 */ /* 0x000fe40007ffe0ff */
[----:B------:R-:W-:Y:S02]  /*1250*/  ISETP.GE.AND P0, PT, R0, RZ, PT ;  /* 0x000000ff0000720c */ /* 0x000fe40003f06270 */
[----:B------:R-:W-:-:S05]  /*1260*/  ISETP.NE.AND P1, PT, R9, RZ, PT ;  /* 0x000000ff0900720c */ /* 0x000fca0003f25270 */
[----:B------:R-:W-:-:S05]  /*1270*/  @P2 VIADD R5, R5, 0x1 ;  /* 0x0000000105052836 */ /* 0x000fca0000000000 */
[----:B------:R-:W-:-:S05]  /*1280*/  MOV R8, R5 ;  /* 0x0000000500087202 */ /* 0x000fca0000000f00 */
[----:B------:R-:W-:Y:S01]  /*1290*/  @!P0 IMAD.MOV R8, RZ, RZ, -R8 ;  /* 0x000000ffff088224 */ /* 0x000fe200078e0a08 */
[----:B------:R-:W-:-:S05]  /*12a0*/  @!P1 LOP3.LUT R8, RZ, R9, RZ, 0x33, !PT ;  /* 0x00000009ff089212 */ /* 0x000fca00078e33ff */
[----:B------:R-:W-:-:S05]  /*12b0*/  IMAD.WIDE R4, R8, 0x4, R244 ;  /* 0x0000000408047825 */ /* 0x000fca00078e02f4 */
[----:B------:R1:W2:Y:S01]  /*12c0*/  LD.E R0, desc[UR6][R4.64] ;  /* 0x0000000604007980 */ /* 0x0002a2000c101900 */
[----:B---3--:R-:W-:-:S04]  /*12d0*/  IABS R6, R2 ;  /* 0x0000000200067213 */ /* 0x008fc80000000000 */
[----:B------:R-:W3:Y:S08]  /*12e0*/  I2F.RP R3, R6 ;  /* 0x0000000600037306 */ /* 0x000ef00000209400 */
[----:B---3--:R-:W3:Y:S02]  /*12f0*/  MUFU.RCP R3, R3 ;  /* 0x0000000300037308 */ /* 0x008ee40000001000 */
[----:B---3--:R-:W-:-:S06]  /*1300*/  IADD3 R3, R3, 0xffffffe, RZ ;  /* 0x0ffffffe03037810 */ /* 0x008fcc0007ffe0ff */
[----:B------:R-:W3:Y:S01]  /*1310*/  F2I.FTZ.U32.TRUNC.NTZ R17, R3 ;  /* 0x0000000300117305 */ /* 0x000ee2000021f000 */
[----:B------:R-:W-:Y:S02]  /*1320*/  MOV R16, RZ ;  /* 0x000000ff00107202 */ /* 0x000fe40000000f00 */
[----:B-1----:R-:W-:Y:S02]  /*1330*/  IABS R5, R238 ;  /* 0x000000ee00057213 */ /* 0x002fe40000000000 */
[----:B------:R-:W-:Y:S01]  /*1340*/  IABS R4, R2 ;  /* 0x0000000200047213 */ /* 0x000fe20000000000 */
[----:B---3--:R-:W-:-:S04]  /*1350*/  IMAD.MOV R3, RZ, RZ, -R17 ;  /* 0x000000ffff037224 */ /* 0x008fc800078e0a11 */
[----:B------:R-:W-:-:S04]  /*1360*/  IMAD R3, R3, R6, RZ ;  /* 0x0000000603037224 */ /* 0x000fc800078e02ff */
[----:B------:R-:W-:-:S04]  /*1370*/  IMAD.HI.U32 R3, R17, R3, R16 ;  /* 0x0000000311037227 */ /* 0x000fc800078e0010 */
[----:B------:R-:W-:Y:S02]  /*1380*/  IMAD.MOV R4, RZ, RZ, -R4 ;  /* 0x000000ffff047224 */ /* 0x000fe400078e0a04 */
[----:B------:R-:W-:-:S04]  /*1390*/  IMAD.HI.U32 R3, R3, R5, RZ ;  /* 0x0000000503037227 */ /* 0x000fc800078e00ff */
[----:B------:R-:W-:-:S05]  /*13a0*/  IMAD R4, R3, R4, R5 ;  /* 0x0000000403047224 */ /* 0x000fca00078e0205 */
[----:B------:R-:W-:Y:S01]  /*13b0*/  ISETP.GT.U32.AND P1, PT, R6, R4, PT ;  /* 0x000000040600720c */ /* 0x000fe20003f24070 */
[----:B------:R-:W-:-:S12]  /*13c0*/  IMAD.MOV R8, RZ, RZ, -R8 ;  /* 0x000000ffff087224 */ /* 0x000fd800078e0a08 */
[----:B------:R-:W-:-:S04]  /*13d0*/  @!P1 IADD3 R4, R4, -R6, RZ ;  /* 0x8000000604049210 */ /* 0x000fc80007ffe0ff */
[----:B------:R-:W-:Y:S02]  /*13e0*/  ISETP.GE.U32.AND P2, PT, R4, R6, PT ;  /* 0x000000060400720c */ /* 0x000fe40003f46070 */
[----:B------:R-:W-:Y:S02]  /*13f0*/  LOP3.LUT R6, R238, R2, RZ, 0x3c, !PT ;  /* 0x00000002ee067212 */ /* 0x000fe400078e3cff */
[----:B------:R-:W-:Y:S02]  /*1400*/  @!P1 IADD3 R3, R3, 0x1, RZ ;  /* 0x0000000103039810 */ /* 0x000fe40007ffe0ff */
[----:B------:R-:W-:Y:S01]  /*1410*/  ISETP.GE.AND P0, PT, R6, RZ, PT ;  /* 0x000000ff0600720c */ /* 0x000fe20003f06270 */
[----:B------:R-:W-:Y:S01]  /*1420*/  IMAD R7, R9, R8, R7 ;  /* 0x0000000809077224 */ /* 0x000fe200078e0207 */
[----:B------:R-:W-:-:S04]  /*1430*/  ISETP.NE.AND P1, PT, R2, RZ, PT ;  /* 0x000000ff0200720c */ /* 0x000fc80003f25270 */
[----:B------:R-:W-:Y:S01]  /*1440*/  SHF.R.S32.HI R6, RZ, 0x1f, R7 ;  /* 0x0000001fff067819 */ /* 0x000fe20000011407 */
[----:B------:R-:W-:-:S06]  /*1450*/  @P2 VIADD R3, R3, 0x1 ;  /* 0x0000000103032836 */ /* 0x000fcc0000000000 */
[----:B------:R-:W-:Y:S02]  /*1460*/  @!P0 IMAD.MOV R3, RZ, RZ, -R3 ;  /* 0x000000ffff038224 */ /* 0x000fe400078e0a03 */
[----:B------:R-:W-:-:S05]  /*1470*/  @!P1 LOP3.LUT R3, RZ, R2, RZ, 0x33, !PT ;  /* 0x00000002ff039212 */ /* 0x000fca00078e33ff */
[----:B----4-:R-:W-:Y:S01]  /*1480*/  IMAD R8, R13, R3, RZ ;  /* 0x000000030d087224 */ /* 0x010fe200078e02ff */
[----:B--2---:R-:W-:Y:S01]  /*1490*/  SHF.R.S32.HI R5, RZ, 0x1f, R0 ;  /* 0x0000001fff057819 */ /* 0x004fe20000011400 */
[----:B------:R-:W-:-:S04]  /*14a0*/  IMAD R4, R15, R0, RZ ;  /* 0x000000000f047224 */ /* 0x000fc800078e02ff */
[C---:B------:R-:W-:Y:S02]  /*14b0*/  IMAD R4, R14.reuse, R5, R4 ;  /* 0x000000050e047224 */ /* 0x040fe400078e0204 */
[----:B------:R-:W-:-:S05]  /*14c0*/  IMAD.WIDE.U32 R14, R14, R0, RZ ;  /* 0x000000000e0e7225 */ /* 0x000fca00078e00ff */
[----:B------:R-:W-:Y:S01]  /*14d0*/  IADD3 R15, R15, R4, RZ ;  /* 0x000000040f0f7210 */ /* 0x000fe20007ffe0ff */
[----:B------:R-:W-:-:S04]  /*14e0*/  IMAD R4, R47, R7, RZ ;  /* 0x000000072f047224 */ /* 0x000fc800078e02ff */
[----:B------:R-:W-:Y:S02]  /*14f0*/  IMAD R4, R46, R6, R4 ;  /* 0x000000062e047224 */ /* 0x000fe400078e0204 */
[----:B------:R-:W-:-:S05]  /*1500*/  IMAD.WIDE.U32 R14, R7, R46, R14 ;  /* 0x0000002e070e7225 */ /* 0x000fca00078e000e */
[----:B------:R-:W-:Y:S01]  /*1510*/  IADD3 R15, R15, R4, RZ ;  /* 0x000000040f0f7210 */ /* 0x000fe20007ffe0ff */
[-C--:B------:R-:W-:Y:S01]  /*1520*/  IMAD R2, R11, R0.reuse, RZ ;  /* 0x000000000b027224 */ /* 0x080fe200078e02ff */
[----:B------:R-:W-:Y:S01]  /*1530*/  SHF.R.S32.HI R4, RZ, 0x1f, R3 ;  /* 0x0000001fff047819 */ /* 0x000fe20000011403 */
[----:B------:R-:W-:-:S04]  /*1540*/  IMAD.WIDE.U32 R16, R10, R0, RZ ;  /* 0x000000000a107225 */ /* 0x000fc800078e00ff */
[----:B------:R-:W-:Y:S02]  /*1550*/  IMAD R2, R10, R5, R2 ;  /* 0x000000050a027224 */ /* 0x000fe400078e0202 */
[----:B------:R-:W-:Y:S02]  /*1560*/  IMAD R0, R12, R4, R8 ;  /* 0x000000040c007224 */ /* 0x000fe400078e0208 */
[----:B------:R-:W-:Y:S01]  /*1570*/  IMAD.WIDE.U32 R12, R3, R12, R14 ;  /* 0x0000000c030c7225 */ /* 0x000fe200078e000e */
[----:B------:R-:W-:-:S03]  /*1580*/  IADD3 R9, R17, R2, RZ ;  /* 0x0000000211097210 */ /* 0x000fc60007ffe0ff */
[----:B------:R-:W-:Y:S01]  /*1590*/  IMAD.MOV.U32 R8, RZ, RZ, R16 ;  /* 0x000000ffff087224 */ /* 0x000fe200078e0010 */
[----:B------:R-:W-:Y:S01]  /*15a0*/  MOV R2, R12 ;  /* 0x0000000c00027202 */ /* 0x000fe20000000f00 */
[----:B------:R-:W-:Y:S02]  /*15b0*/  IMAD.IADD R0, R13, 0x1, R0 ;  /* 0x000000010d007824 */ /* 0x000fe400078e0200 */
[----:B------:R-:W-:Y:S01]  /*15c0*/  IMAD.MOV.U32 R5, RZ, RZ, R3 ;  /* 0x000000ffff057224 */ /* 0x000fe200078e0003 */
[----:B------:R-:W-:Y:S05]  /*15d0*/  BRA `(.L_x_854) ;  /* 0x00000004003c7947 */ /* 0x000fea0003800000 */
.L_x_853:
[----:B------:R-:W2:Y:S01]  /*15e0*/  LD.E R4, desc[UR6][R18.64+0x68] ;  /* 0x0000680612047980 */ /* 0x000ea2000c101900 */
[----:B------:R-:W-:-:S03]  /*15f0*/  ISETP.NE.AND P3, PT, R13, -0x1, PT ;  /* 0xffffffff0d00780c */ /* 0x000fc60003f65270 */
[----:B------:R-:W3:Y:S04]  /*1600*/  LD.E.64 R46, desc[UR6][R18.64+0x38] ;  /* 0x00003806122e7980 */ /* 0x000ee8000c101b00 */
[----:B------:R-:W4:Y:S04]  /*1610*/  LD.E.64 R48, desc[UR6][R18.64+0x40] ;  /* 0x0000400612307980 */ /* 0x000f28000c101b00 */
[----:B------:R-:W4:Y:S04]  /*1620*/  LD.E.64 R14, desc[UR6][R18.64+0x50] ;  /* 0x00005006120e7980 */ /* 0x000f28000c101b00 */
[----:B------:R-:W4:Y:S04]  /*1630*/  @!P3 LD.E.64 R22, desc[UR6][R18.64+0x20] ;  /* 0x000020061216b980 */ /* 0x000f28000c101b00 */
[----:B------:R-:W4:Y:S04]  /*1640*/  @!P3 LD.E.64 R16, desc[UR6][R18.64+0x28] ;  /* 0x000028061210b980 */ /* 0x000f28000c101b00 */
[----:B------:R1:W5:Y:S01]  /*1650*/  LD.E.64 R26, desc[UR6][R18.64+0x58] ;  /* 0x00005806121a7980 */ /* 0x000362000c101b00 */
[----:B------:R-:W-:Y:S01]  /*1660*/  IMAD.MOV.U32 R8, RZ, RZ, RZ ;  /* 0x000000ffff087224 */ /* 0x000fe200078e00ff */
[----:B------:R-:W-:-:S02]  /*1670*/  IABS R7, R238 ;  /* 0x000000ee00077213 */ /* 0x000fc40000000000 */
[----:B------:R-:W-:Y:S02]  /*1680*/  @!P3 SHF.R.S32.HI R6, RZ, 0x1f, R12 ;  /* 0x0000001fff06b819 */ /* 0x000fe4000001140c */
[----:B--2---:R-:W-:-:S04]  /*1690*/  IABS R2, R4 ;  /* 0x0000000400027213 */ /* 0x004fc80000000000 */
[----:B------:R-:W2:Y:S08]  /*16a0*/  I2F.RP R0, R2 ;  /* 0x0000000200007306 */ /* 0x000eb00000209400 */
[----:B--2---:R-:W2:Y:S02]  /*16b0*/  MUFU.RCP R0, R0 ;  /* 0x0000000000007308 */ /* 0x004ea40000001000 */
[----:B--2---:R-:W-:-:S06]  /*16c0*/  IADD3 R0, R0, 0xffffffe, RZ ;  /* 0x0ffffffe00007810 */ /* 0x004fcc0007ffe0ff */
[----:B------:R-:W2:Y:S02]  /*16d0*/  F2I.FTZ.U32.TRUNC.NTZ R9, R0 ;  /* 0x0000000000097305 */ /* 0x000ea4000021f000 */
[----:B--2---:R-:W-:-:S05]  /*16e0*/  IADD3 R0, RZ, -R9, RZ ;  /* 0x80000009ff007210 */ /* 0x004fca0007ffe0ff */
[----:B------:R-:W-:Y:S01]  /*16f0*/  IMAD R3, R0, R2, RZ ;  /* 0x0000000200037224 */ /* 0x000fe200078e02ff */
[----:B------:R-:W-:-:S03]  /*1700*/  IABS R0, R4 ;  /* 0x0000000400007213 */ /* 0x000fc60000000000 */
[----:B------:R-:W-:Y:S01]  /*1710*/  IMAD.HI.U32 R3, R9, R3, R8 ;  /* 0x0000000309037227 */ /* 0x000fe200078e0008 */
[----:B------:R-:W-:-:S05]  /*1720*/  IADD3 R0, RZ, -R0, RZ ;  /* 0x80000000ff007210 */ /* 0x000fca0007ffe0ff */
[----:B------:R-:W-:-:S04]  /*1730*/  IMAD.HI.U32 R3, R3, R7, RZ ;  /* 0x0000000703037227 */ /* 0x000fc800078e00ff */
[----:B------:R-:W-:-:S05]  /*1740*/  IMAD R0, R3, R0, R7 ;  /* 0x0000000003007224 */ /* 0x000fca00078e0207 */
[----:B------:R-:W-:Y:S01]  /*1750*/  ISETP.GT.U32.AND P0, PT, R2, R0, PT ;  /* 0x000000000200720c */ /* 0x000fe20003f04070 */
[-C--:B---3--:R-:W-:Y:S02]  /*1760*/  @!P3 IMAD R5, R47, R12.reuse, RZ ;  /* 0x0000000c2f05b224 */ /* 0x088fe400078e02ff */
[----:B------:R-:W-:-:S04]  /*1770*/  @!P3 IMAD.WIDE.U32 R24, R46, R12, RZ ;  /* 0x0000000c2e18b225 */ /* 0x000fc800078e00ff */
[----:B------:R-:W-:Y:S01]  /*1780*/  @!P3 IMAD R5, R6, R46, R5 ;  /* 0x0000002e0605b224 */ /* 0x000fe200078e0205 */
[----:B------:R-:W-:Y:S02]  /*1790*/  @P3 IADD3 R7, R12, R13, RZ ;  /* 0x0000000d0c073210 */ /* 0x000fe40007ffe0ff */
[----:B-----5:R-:W-:Y:S01]  /*17a0*/  @!P3 SHF.R.S32.HI R6, RZ, 0x1f, R11 ;  /* 0x0000001fff06b819 */ /* 0x020fe2000001140b */
[----:B------:R-:W-:Y:S02]  /*17b0*/  @!P3 IMAD.IADD R25, R25, 0x1, R5 ;  /* 0x000000011919b824 */ /* 0x000fe400078e0205 */
[----:B------:R-:W-:Y:S02]  /*17c0*/  @!P0 IMAD.IADD R0, R0, 0x1, -R2 ;  /* 0x0000000100008824 */ /* 0x000fe400078e0a02 */
[----:B----4-:R-:W-:Y:S02]  /*17d0*/  @!P3 IMAD R5, R23, R11, RZ ;  /* 0x0000000b1705b224 */ /* 0x010fe400078e02ff */
[-C--:B------:R-:W-:Y:S01]  /*17e0*/  @P3 IMAD R9, R47, R7.reuse, RZ ;  /* 0x000000072f093224 */ /* 0x080fe200078e02ff */
[----:B------:R-:W-:Y:S01]  /*17f0*/  ISETP.GE.U32.AND P2, PT, R0, R2, PT ;  /* 0x000000020000720c */ /* 0x000fe20003f46070 */
[----:B------:R-:W-:Y:S01]  /*1800*/  @P3 IMAD.WIDE.U32 R28, R46, R7, RZ ;  /* 0x000000072e1c3225 */ /* 0x000fe200078e00ff */
[----:B------:R-:W-:-:S03]  /*1810*/  LOP3.LUT R2, R238, R4, RZ, 0x3c, !PT ;  /* 0x00000004ee027212 */ /* 0x000fc600078e3cff */
[C---:B------:R-:W-:Y:S02]  /*1820*/  @!P3 IMAD R5, R22.reuse, R6, R5 ;  /* 0x000000061605b224 */ /* 0x040fe400078e0205 */
[----:B------:R-:W-:Y:S01]  /*1830*/  @!P3 IMAD.WIDE.U32 R22, R22, R11, R24 ;  /* 0x0000000b1616b225 */ /* 0x000fe200078e0018 */
[----:B------:R-:W-:Y:S02]  /*1840*/  ISETP.GE.AND P1, PT, R2, RZ, PT ;  /* 0x000000ff0200720c */ /* 0x000fe40003f26270 */
[----:B------:R-:W-:Y:S02]  /*1850*/  @!P0 IADD3 R3, R3, 0x1, RZ ;  /* 0x0000000103038810 */ /* 0x000fe40007ffe0ff */
[----:B------:R-:W-:Y:S02]  /*1860*/  @P3 IADD3 R9, R29, R9, RZ ;  /* 0x000000091d093210 */ /* 0x000fe40007ffe0ff */
[----:B------:R-:W-:Y:S02]  /*1870*/  ISETP.NE.AND P0, PT, R4, RZ, PT ;  /* 0x000000ff0400720c */ /* 0x000fe40003f05270 */
[----:B------:R-:W-:-:S02]  /*1880*/  @P3 MOV R10, R28 ;  /* 0x0000001c000a3202 */ /* 0x000fc40000000f00 */
[----:B------:R-:W-:Y:S01]  /*1890*/  @!P3 IADD3 R9, R23, R5, RZ ;  /* 0x000000051709b210 */ /* 0x000fe20007ffe0ff */
[----:B------:R-:W-:Y:S01]  /*18a0*/  @!P3 IMAD R5, R49, R12, RZ ;  /* 0x0000000c3105b224 */ /* 0x000fe200078e02ff */
[----:B------:R-:W-:Y:S02]  /*18b0*/  @!P3 SHF.R.S32.HI R0, RZ, 0x1f, R12 ;  /* 0x0000001fff00b819 */ /* 0x000fe4000001140c */
[----:B------:R-:W-:Y:S02]  /*18c0*/  LEA R7, R165, 0xffffffc0, 0x6 ;  /* 0xffffffc0a5077811 */ /* 0x000fe400078e30ff */
[----:B------:R-:W-:Y:S01]  /*18d0*/  @!P3 MOV R10, R22 ;  /* 0x00000016000ab202 */ /* 0x000fe20000000f00 */
[----:B------:R-:W-:Y:S01]  /*18e0*/  @!P3 IMAD R0, R0, R48, R5 ;  /* 0x000000300000b224 */ /* 0x000fe200078e0205 */
[----:B------:R-:W-:Y:S01]  /*18f0*/  SHF.R.S32.HI R6, RZ, 0x1f, R7 ;  /* 0x0000001fff067819 */ /* 0x000fe20000011407 */
[----:B------:R-:W-:Y:S01]  /*1900*/  @!P3 IMAD.WIDE.U32 R24, R48, R12, RZ ;  /* 0x0000000c3018b225 */ /* 0x000fe200078e00ff */
[----:B------:R-:W-:-:S03]  /*1910*/  MOV R23, R9 ;  /* 0x0000000900177202 */ /* 0x000fc60000000f00 */
[-C--:B------:R-:W-:Y:S02]  /*1920*/  IMAD R8, R47, R7.reuse, RZ ;  /* 0x000000072f087224 */ /* 0x080fe400078e02ff */
[----:B------:R-:W-:Y:S02]  /*1930*/  IMAD.MOV.U32 R22, RZ, RZ, R10 ;  /* 0x000000ffff167224 */ /* 0x000fe400078e000a */
[----:B------:R-:W-:Y:S01]  /*1940*/  @P2 VIADD R3, R3, 0x1 ;  /* 0x0000000103032836 */ /* 0x000fe20000000000 */
[----:B------:R-:W-:Y:S01]  /*1950*/  @!P3 IADD3 R25, R25, R0, RZ ;  /* 0x000000001919b210 */ /* 0x000fe20007ffe0ff */
[----:B------:R-:W-:Y:S01]  /*1960*/  IMAD R8, R6, R46, R8 ;  /* 0x0000002e06087224 */ /* 0x000fe200078e0208 */
[----:B------:R-:W-:Y:S01]  /*1970*/  @!P3 SHF.R.S32.HI R0, RZ, 0x1f, R11 ;  /* 0x0000001fff00b819 */ /* 0x000fe2000001140b */
[----:B------:R-:W-:Y:S01]  /*1980*/  IMAD.WIDE.U32 R22, R46, R7, R22 ;  /* 0x000000072e167225 */ /* 0x000fe200078e0016 */
[----:B------:R-:W-:Y:S02]  /*1990*/  @!P1 IADD3 R3, -R3, RZ, RZ ;  /* 0x000000ff03039210 */ /* 0x000fe40007ffe1ff */
[----:B------:R-:W-:Y:S01]  /*19a0*/  @!P0 LOP3.LUT R3, RZ, R4, RZ, 0x33, !PT ;  /* 0x00000004ff038212 */ /* 0x000fe200078e33ff */
[----:B------:R-:W-:Y:S01]  /*19b0*/  @!P3 IMAD R2, R17, R11, RZ ;  /* 0x0000000b1102b224 */ /* 0x000fe200078e02ff */
[----:B------:R-:W-:Y:S01]  /*19c0*/  IADD3 R23, R23, R8, RZ ;  /* 0x0000000817177210 */ /* 0x000fe20007ffe0ff */
[----:B------:R-:W-:Y:S01]  /*19d0*/  @P3 IMAD.IADD R12, R12, 0x1, R13 ;  /* 0x000000010c0c3824 */ /* 0x000fe200078e020d */
[----:B------:R-:W-:Y:S01]  /*19e0*/  SHF.R.S32.HI R4, RZ, 0x1f, R3 ;  /* 0x0000001fff047819 */ /* 0x000fe20000011403 */
[----:B------:R-:W-:-:S02]  /*19f0*/  @!P3 IMAD R0, R16, R0, R2 ;  /* 0x000000001000b224 */ /* 0x000fc400078e0202 */
[----:B------:R-:W-:Y:S02]  /*1a00*/  IMAD R2, R15, R3, RZ ;  /* 0x000000030f027224 */ /* 0x000fe400078e02ff */
[-C--:B------:R-:W-:Y:S02]  /*1a10*/  @P3 IMAD R9, R49, R12.reuse, RZ ;  /* 0x0000000c31093224 */ /* 0x080fe400078e02ff */
[----:B------:R-:W-:-:S04]  /*1a20*/  @P3 IMAD.WIDE.U32 R12, R48, R12, RZ ;  /* 0x0000000c300c3225 */ /* 0x000fc800078e00ff */
[----:B------:R-:W-:-:S04]  /*1a30*/  @!P3 IMAD.WIDE.U32 R16, R16, R11, R24 ;  /* 0x0000000b1010b225 */ /* 0x000fc800078e0018 */
[----:B------:R-:W-:Y:S01]  /*1a40*/  IMAD.WIDE.U32 R22, R14, R3, R22 ;  /* 0x000000030e167225 */ /* 0x000fe200078e0016 */
[----:B------:R-:W-:-:S03]  /*1a50*/  @P3 IADD3 R9, R13, R9, RZ ;  /* 0x000000090d093210 */ /* 0x000fc60007ffe0ff */
[----:B------:R-:W-:Y:S01]  /*1a60*/  IMAD R14, R14, R4, R2 ;  /* 0x000000040e0e7224 */ /* 0x000fe200078e0202 */
[----:B------:R-:W-:Y:S01]  /*1a70*/  @!P3 IADD3 R9, R17, R0, RZ ;  /* 0x000000001109b210 */ /* 0x000fe20007ffe0ff */
[----:B------:R-:W-:Y:S01]  /*1a80*/  @P3 IMAD.MOV.U32 R8, RZ, RZ, R12 ;  /* 0x000000ffff083224 */ /* 0x000fe200078e000c */
[----:B------:R-:W-:Y:S01]  /*1a90*/  @!P3 MOV R8, R16 ;  /* 0x000000100008b202 */ /* 0x000fe20000000f00 */
[----:B------:R-:W-:Y:S01]  /*1aa0*/  IMAD.MOV.U32 R2, RZ, RZ, R22 ;  /* 0x000000ffff027224 */ /* 0x000fe200078e0016 */
[----:B------:R-:W-:Y:S02]  /*1ab0*/  IADD3 R0, R23, R14, RZ ;  /* 0x0000000e17007210 */ /* 0x000fe40007ffe0ff */
[----:B-1----:R-:W-:Y:S02]  /*1ac0*/  MOV R5, R3 ;  /* 0x0000000300057202 */ /* 0x002fe40000000f00 */
.L_x_854:
[----:B------:R-:W-:Y:S05]  /*1ad0*/  BSYNC B0 ;  /* 0x0000000000007941 */ /* 0x000fea0003800000 */
.L_x_852:
[----:B------:R-:W-:Y:S01]  /*1ae0*/  ISETP.NE.AND P0, PT, R242, -0x1, PT ;  /* 0xfffffffff200780c */ /* 0x000fe20003f05270 */
[----:B------:R-:W2:Y:S04]  /*1af0*/  LD.E.64 R12, desc[UR6][R18.64+0x30] ;  /* 0x00003006120c7980 */ /* 0x000ea8000c101b00 */
[----:B------:R-:W3:Y:S04]  /*1b00*/  LD.E.64 R10, desc[UR6][R18.64+0x48] ;  /* 0x00004806120a7980 */ /* 0x000ee8000c101b00 */
[----:B------:R-:W4:Y:S04]  /*1b10*/  LD.E R152, desc[UR6][R18.64+0xc0] ;  /* 0x0000c00612987980 */ /* 0x000f28000c101900 */
[----:B------:R-:W3:Y:S04]  /*1b20*/  @!P0 LD.E.64 R24, desc[UR6][R18.64+0x18] ;  /* 0x0000180612188980 */ /* 0x000ee8000c101b00 */
[----:B------:R1:W5:Y:S04]  /*1b30*/  @P4 LD.E R20, desc[UR6][R20.64] ;  /* 0x0000000614144980 */ /* 0x000368000c101900 */
[----:B------:R-:W4:Y:S04]  /*1b40*/  LD.E.64 R158, desc[UR6][R18.64+0x8] ;  /* 0x00000806129e7980 */ /* 0x000f28000c101b00 */
[----:B------:R-:W4:Y:S04]  /*1b50*/  LD.E.64 R168, desc[UR6][R18.64+0x10] ;  /* 0x0000100612a87980 */ /* 0x000f28000c101b00 */
[----:B------:R1:W5:Y:S01]  /*1b60*/  LD.E.64 R176, desc[UR6][R18.64] ;  /* 0x0000000612b07980 */ /* 0x000362000c101b00 */
[----:B------:R-:W-:-:S04]  /*1b70*/  SHF.R.S32.HI R3, RZ, 0x1f, R45 ;  /* 0x0000001fff037819 */ /* 0x000fc8000001142d */
[CC--:B------:R-:W-:Y:S02]  /*1b80*/  LEA.HI R17, R3.reuse, R45.reuse, RZ, 0x4 ;  /* 0x0000002d03117211 */ /* 0x0c0fe400078f20ff */
[----:B------:R-:W-:Y:S02]  /*1b90*/  LEA.HI R166, R3, R45, RZ, 0x3 ;  /* 0x0000002d03a67211 */ /* 0x000fe400078f18ff */
[----:B------:R-:W-:Y:S02]  /*1ba0*/  SHF.R.S32.HI R14, RZ, 0x4, R17 ;  /* 0x00000004ff0e7819 */ /* 0x000fe40000011411 */
[----:B------:R-:W-:Y:S02]  /*1bb0*/  LOP3.LUT R51, R166, 0xfffffff8, RZ, 0xc0, !PT ;  /* 0xfffffff8a6337812 */ /* 0x000fe400078ec0ff */
[C---:B------:R-:W-:Y:S02]  /*1bc0*/  LEA.HI R52, R17.reuse, R14, RZ, 0x1 ;  /* 0x0000000e11347211 */ /* 0x040fe400078f08ff */
[----:B------:R-:W-:-:S02]  /*1bd0*/  LOP3.LUT R17, R17, 0xfffffff0, RZ, 0xc0, !PT ;  /* 0xfffffff011117812 */ /* 0x000fc400078ec0ff */
[----:B------:R-:W-:Y:S01]  /*1be0*/  LOP3.LUT R52, R52, 0xfffffffe, RZ, 0xc0, !PT ;  /* 0xfffffffe34347812 */ /* 0x000fe200078ec0ff */
[C---:B------:R-:W-:Y:S02]  /*1bf0*/  IMAD.IADD R51, R45.reuse, 0x1, -R51 ;  /* 0x000000012d337824 */ /* 0x040fe400078e0a33 */
[----:B------:R-:W-:Y:S02]  /*1c00*/  IMAD.IADD R17, R45, 0x1, -R17 ;  /* 0x000000012d117824 */ /* 0x000fe400078e0a11 */
[----:B------:R-:W-:Y:S02]  /*1c10*/  IMAD.IADD R52, R14, 0x1, -R52 ;  /* 0x000000010e347824 */ /* 0x000fe400078e0a34 */
[----:B------:R-:W-:Y:S01]  /*1c20*/  IMAD.SHL.U32 R14, R51, 0x8, RZ ;  /* 0x00000008330e7824 */ /* 0x000fe200078e00ff */
[----:B------:R-:W-:-:S04]  /*1c30*/  SHF.R.S32.HI R15, RZ, 0x1f, R17 ;  /* 0x0000001fff0f7819 */ /* 0x000fc80000011411 */
[----:B------:R-:W-:Y:S02]  /*1c40*/  IADD3 R28, P1, R14, R8, RZ ;  /* 0x000000080e1c7210 */ /* 0x000fe40007f3e0ff */
[----:B------:R-:W-:Y:S02]  /*1c50*/  LEA.HI R8, R15, R17, RZ, 0x3 ;  /* 0x000000110f087211 */ /* 0x000fe400078f18ff */
[----:B------:R-:W-:Y:S02]  /*1c60*/  SHF.R.S32.HI R166, RZ, 0x3, R166 ;  /* 0x00000003ffa67819 */ /* 0x000fe400000114a6 */
[----:B------:R-:W-:Y:S02]  /*1c70*/  LOP3.LUT R16, R8, 0xfffffff8, RZ, 0xc0, !PT ;  /* 0xfffffff808107812 */ /* 0x000fe400078ec0ff */
[----:B------:R-:W-:Y:S01]  /*1c80*/  LEA.HI R3, R3, R45, RZ, 0x6 ;  /* 0x0000002d03037211 */ /* 0x000fe200078f30ff */
[----:B-1----:R-:W-:Y:S01]  /*1c90*/  IMAD.SHL.U32 R21, R166, 0x40, RZ ;  /* 0x00000040a6157824 */ /* 0x002fe200078e00ff */
[----:B------:R-:W-:Y:S01]  /*1ca0*/  SHF.R.S32.HI R15, RZ, 0x1f, R14 ;  /* 0x0000001fff0f7819 */ /* 0x000fe2000001140e */
[----:B------:R-:W-:-:S02]  /*1cb0*/  IMAD.IADD R16, R17, 0x1, -R16 ;  /* 0x0000000111107824 */ /* 0x000fc400078e0a10 */
[----:B------:R-:W-:Y:S01]  /*1cc0*/  IMAD.SHL.U32 R153, R3, 0x8, RZ ;  /* 0x0000000803997824 */ /* 0x000fe200078e00ff */
[----:B------:R-:W-:Y:S01]  /*1cd0*/  LOP3.LUT R21, R21, 0x1c0, RZ, 0xc0, !PT ;  /* 0x000001c015157812 */ /* 0x000fe200078ec0ff */
[-C--:B------:R-:W-:Y:S02]  /*1ce0*/  IMAD R6, R6, R48.reuse, RZ ;  /* 0x0000003006067224 */ /* 0x080fe400078e02ff */
[----:B------:R-:W-:Y:S02]  /*1cf0*/  IMAD.X R29, R15, 0x1, R9, P1 ;  /* 0x000000010f1d7824 */ /* 0x000fe400008e0609 */
[----:B------:R-:W-:Y:S01]  /*1d00*/  IMAD.SHL.U32 R3, R16, 0x40, RZ ;  /* 0x0000004010037824 */ /* 0x000fe200078e00ff */
[----:B------:R-:W-:Y:S01]  /*1d10*/  LOP3.LUT R22, R21, 0x38, R14, 0xf8, !PT ;  /* 0x0000003815167812 */ /* 0x000fe200078ef80e */
[C---:B------:R-:W-:Y:S01]  /*1d20*/  IMAD R6, R7.reuse, R49, R6 ;  /* 0x0000003107067224 */ /* 0x040fe200078e0206 */
[----:B------:R-:W-:Y:S01]  /*1d30*/  SHF.R.U32.HI R21, RZ, 0x3, R21 ;  /* 0x00000003ff157819 */ /* 0x000fe20000011615 */
[----:B------:R-:W-:Y:S01]  /*1d40*/  IMAD.WIDE.U32 R28, R7, R48, R28 ;  /* 0x00000030071c7225 */ /* 0x000fe200078e001c */
[----:B------:R-:W-:-:S02]  /*1d50*/  SHF.L.U32 R7, R52, 0x3, RZ ;  /* 0x0000000334077819 */ /* 0x000fc400000006ff */
[----:B------:R-:W-:Y:S01]  /*1d60*/  LOP3.LUT R3, R3, 0x1c0, RZ, 0xc0, !PT ;  /* 0x000001c003037812 */ /* 0x000fe200078ec0ff */
[----:B------:R-:W-:Y:S01]  /*1d70*/  IMAD.IADD R29, R29, 0x1, R6 ;  /* 0x000000011d1d7824 */ /* 0x000fe200078e0206 */
[----:B------:R-:W-:Y:S02]  /*1d80*/  LOP3.LUT R21, R22, R21, RZ, 0x3c, !PT ;  /* 0x0000001516157212 */ /* 0x000fe400078e3cff */
[C---:B------:R-:W-:Y:S02]  /*1d90*/  LOP3.LUT P3, RZ, R16.reuse, 0x4, RZ, 0xc0, !PT ;  /* 0x0000000410ff7812 */ /* 0x040fe4000786c0ff */
[----:B------:R-:W-:Y:S02]  /*1da0*/  LOP3.LUT P2, RZ, R16, 0x2, RZ, 0xc0, !PT ;  /* 0x0000000210ff7812 */ /* 0x000fe4000784c0ff */
[----:B------:R-:W-:Y:S02]  /*1db0*/  LOP3.LUT R7, R3, 0x8, R7, 0xf8, !PT ;  /* 0x0000000803077812 */ /* 0x000fe400078ef807 */
[----:B------:R-:W-:-:S02]  /*1dc0*/  SHF.R.U32.HI R35, RZ, 0x3, R3 ;  /* 0x00000003ff237819 */ /* 0x000fc40000011603 */
[----:B------:R-:W-:Y:S01]  /*1dd0*/  SHF.R.S32.HI R56, RZ, 0x1f, R239 ;  /* 0x0000001fff387819 */ /* 0x000fe200000114ef */
[----:B------:R-:W-:Y:S01]  /*1de0*/  IMAD.SHL.U32 R8, R8, 0x40, RZ ;  /* 0x0000004008087824 */ /* 0x000fe200078e00ff */
[----:B------:R-:W-:-:S04]  /*1df0*/  LOP3.LUT R35, R7, R35, RZ, 0x3c, !PT ;  /* 0x0000002307237212 */ /* 0x000fc800078e3cff */
[----:B------:R-:W-:Y:S02]  /*1e00*/  LOP3.LUT R35, R35, 0xfffffe00, R8, 0xf8, !PT ;  /* 0xfffffe0023237812 */ /* 0x000fe400078ef808 */
[----:B------:R-:W-:-:S04]  /*1e10*/  SHF.R.S32.HI R80, RZ, 0x1f, R81 ;  /* 0x0000001fff507819 */ /* 0x000fc80000011451 */
[----:B------:R-:W-:Y:S01]  /*1e20*/  LEA.HI R80, R80, R81, RZ, 0x6 ;  /* 0x0000005150507211 */ /* 0x000fe200078f30ff */
[----:B------:R-:W-:-:S03]  /*1e30*/  IMAD R160, R27, R5, RZ ;  /* 0x000000051ba07224 */ /* 0x000fc600078e02ff */
[----:B------:R-:W-:Y:S01]  /*1e40*/  SHF.R.S32.HI R80, RZ, 0x6, R80 ;  /* 0x00000006ff507819 */ /* 0x000fe20000011450 */
[-C--:B------:R-:W-:Y:S01]  /*1e50*/  IMAD R160, R4, R26.reuse, R160 ;  /* 0x0000001a04a07224 */ /* 0x080fe200078e02a0 */
[----:B------:R-:W-:Y:S01]  /*1e60*/  SHF.R.S32.HI R167, RZ, 0x1f, R166 ;  /* 0x0000001fffa77819 */ /* 0x000fe200000114a6 */
[----:B------:R-:W-:Y:S01]  /*1e70*/  IMAD.WIDE.U32 R26, R5, R26, R28 ;  /* 0x0000001a051a7225 */ /* 0x000fe200078e001c */
[----:B------:R-:W-:-:S03]  /*1e80*/  VIMNMX R80, RZ, R80, !PT ;  /* 0x00000050ff507248 */ /* 0x000fc60007fe0100 */
[----:B------:R-:W-:Y:S02]  /*1e90*/  IMAD.IADD R161, R27, 0x1, R160 ;  /* 0x000000011ba17824 */ /* 0x000fe400078e02a0 */
[----:B------:R-:W-:Y:S02]  /*1ea0*/  IMAD.MOV.U32 R160, RZ, RZ, R26 ;  /* 0x000000ffffa07224 */ /* 0x000fe400078e001a */
[----:B------:R-:W-:-:S04]  /*1eb0*/  IMAD.WIDE R170, R240, 0x40, R166 ;  /* 0x00000040f0aa7825 */ /* 0x000fc800078e02a6 */
[-C--:B------:R-:W-:Y:S02]  /*1ec0*/  IMAD R155, R47, R166.reuse, RZ ;  /* 0x000000a62f9b7224 */ /* 0x080fe400078e02ff */
[----:B------:R-:W-:Y:S02]  /*1ed0*/  IMAD R162, R49, R166, RZ ;  /* 0x000000a631a27224 */ /* 0x000fe400078e02ff */
[C---:B------:R-:W-:Y:S02]  /*1ee0*/  IMAD R155, R167.reuse, R46, R155 ;  /* 0x0000002ea79b7224 */ /* 0x040fe400078e029b */
[-C--:B------:R-:W-:Y:S02]  /*1ef0*/  IMAD R162, R167, R48.reuse, R162 ;  /* 0x00000030a7a27224 */ /* 0x080fe400078e02a2 */
[----:B------:R-:W-:-:S04]  /*1f00*/  IMAD.WIDE.U32 R160, R166, R48, R160 ;  /* 0x00000030a6a07225 */ /* 0x000fc800078e00a0 */
[----:B------:R-:W-:Y:S02]  /*1f10*/  IMAD.MOV.U32 R34, RZ, RZ, 0x10 ;  /* 0x00000010ff227424 */ /* 0x000fe400078e00ff */
[----:B------:R-:W-:Y:S02]  /*1f20*/  IMAD.MOV.U32 R33, RZ, RZ, 0x20 ;  /* 0x00000020ff217424 */ /* 0x000fe400078e00ff */
[----:B------:R-:W-:Y:S01]  /*1f30*/  IMAD.IADD R163, R161, 0x1, R162 ;  /* 0x00000001a1a37824 */ /* 0x000fe200078e02a2 */
[----:B------:R-:W-:Y:S01]  /*1f40*/  LOP3.LUT R153, R21, 0xfffffe00, R153, 0xf8, !PT ;  /* 0xfffffe0015997812 */ /* 0x000fe200078ef899 */
[C---:B------:R-:W-:Y:S01]  /*1f50*/  IMAD.SHL.U32 R233, R46.reuse, 0x10, RZ ;  /* 0x000000102ee97824 */ /* 0x040fe200078e00ff */
[----:B------:R-:W-:Y:S01]  /*1f60*/  SHF.L.U64.HI R234, R46, 0x4, R47 ;  /* 0x000000042eea7819 */ /* 0x000fe2000001022f */
[C---:B------:R-:W-:Y:S01]  /*1f70*/  IMAD.SHL.U32 R231, R48.reuse, 0x10, RZ ;  /* 0x0000001030e77824 */ /* 0x040fe200078e00ff */
[----:B------:R-:W-:Y:S01]  /*1f80*/  SHF.L.U64.HI R232, R48, 0x4, R49 ;  /* 0x0000000430e87819 */ /* 0x000fe20000010231 */
[----:B------:R-:W-:Y:S01]  /*1f90*/  IMAD.SHL.U32 R150, R51, 0x4, RZ ;  /* 0x0000000433967824 */ /* 0x000fe200078e00ff */
[----:B------:R-:W-:-:S02]  /*1fa0*/  SEL R34, R34, 0xfffffff0, !P2 ;  /* 0xfffffff022227807 */ /* 0x000fc40005000000 */
[----:B------:R-:W-:Y:S01]  /*1fb0*/  SEL R33, R33, 0xffffffe0, !P3 ;  /* 0xffffffe021217807 */ /* 0x000fe20005800000 */
[----:B--2---:R-:W-:-:S04]  /*1fc0*/  @P0 IMAD.WIDE.U32 R22, R12, R242, RZ ;  /* 0x000000f20c160225 */ /* 0x004fc800078e00ff */
[----:B------:R-:W-:Y:S02]  /*1fd0*/  @P0 IMAD.MOV.U32 R3, RZ, RZ, R22 ;  /* 0x000000ffff030224 */ /* 0x000fe400078e0016 */
[----:B------:R-:W-:Y:S02]  /*1fe0*/  @P0 IMAD R7, R13, R242, RZ ;  /* 0x000000f20d070224 */ /* 0x000fe400078e02ff */
[-C--:B---3--:R-:W-:Y:S02]  /*1ff0*/  @!P0 IMAD R6, R25, R239.reuse, RZ ;  /* 0x000000ef19068224 */ /* 0x088fe400078e02ff */
[----:B------:R-:W-:-:S04]  /*2000*/  @!P0 IMAD.WIDE.U32 R16, R24, R239, RZ ;  /* 0x000000ef18108225 */ /* 0x000fc800078e00ff */
[----:B------:R-:W-:Y:S02]  /*2010*/  @!P0 IMAD R6, R24, R56, R6 ;  /* 0x0000003818068224 */ /* 0x000fe400078e0206 */
[----:B------:R-:W-:Y:S02]  /*2020*/  @!P0 IMAD.MOV.U32 R3, RZ, RZ, R16 ;  /* 0x000000ffff038224 */ /* 0x000fe400078e0010 */
[----:B------:R-:W-:Y:S01]  /*2030*/  @P0 IMAD.IADD R7, R23, 0x1, R7 ;  /* 0x0000000117070824 */ /* 0x000fe200078e0207 */
[----:B------:R-:W-:Y:S02]  /*2040*/  @!P0 IADD3 R7, R17, R6, RZ ;  /* 0x0000000611078210 */ /* 0x000fe40007ffe0ff */
[C---:B------:R-:W-:Y:S01]  /*2050*/  IADD3 R8, P1, R14.reuse, R3, RZ ;  /* 0x000000030e087210 */ /* 0x040fe20007f3e0ff */
[----:B------:R-:W-:Y:S02]  /*2060*/  IMAD R6, R11, R238, RZ ;  /* 0x000000ee0b067224 */ /* 0x000fe400078e02ff */
[----:B------:R-:W-:-:S02]  /*2070*/  VIADD R11, R14, 0x40 ;  /* 0x000000400e0b7836 */ /* 0x000fc40000000000 */
[----:B------:R-:W-:Y:S01]  /*2080*/  IMAD.X R9, R15, 0x1, R7, P1 ;  /* 0x000000010f097824 */ /* 0x000fe200008e0607 */
[----:B------:R-:W-:Y:S01]  /*2090*/  SHF.R.S32.HI R3, RZ, 0x1f, R238 ;  /* 0x0000001fff037819 */ /* 0x000fe200000114ee */
[--C-:B------:R-:W-:Y:S02]  /*20a0*/  @P0 IMAD.MOV.U32 R174, RZ, RZ, R12.reuse ;  /* 0x000000ffffae0224 */ /* 0x100fe400078e000c */
[--C-:B------:R-:W-:Y:S02]  /*20b0*/  @P0 IMAD.MOV.U32 R175, RZ, RZ, R13.reuse ;  /* 0x000000ffffaf0224 */ /* 0x100fe400078e000d */
[----:B------:R-:W-:Y:S02]  /*20c0*/  @!P0 IMAD.MOV.U32 R174, RZ, RZ, R12 ;  /* 0x000000ffffae8224 */ /* 0x000fe400078e000c */
[----:B------:R-:W-:Y:S01]  /*20d0*/  @!P0 IMAD.MOV.U32 R175, RZ, RZ, R13 ;  /* 0x000000ffffaf8224 */ /* 0x000fe200078e000d */
[----:B----4-:R-:W-:Y:S01]  /*20e0*/  ISETP.GE.AND P0, PT, R11, R152, PT ;  /* 0x000000980b00720c */ /* 0x010fe20003f06270 */
[----:B------:R-:W-:Y:S01]  /*20f0*/  IMAD.WIDE.U32 R12, R238, R10, R8 ;  /* 0x0000000aee0c7225 */ /* 0x000fe200078e0008 */
[----:B------:R-:W-:-:S03]  /*2100*/  IADD3 R9, R14, 0xc0, RZ ;  /* 0x000000c00e097810 */ /* 0x000fc60007ffe0ff */
[----:B------:R-:W-:Y:S01]  /*2110*/  IMAD R3, R10, R3, R6 ;  /* 0x000000030a037224 */ /* 0x000fe200078e0206 */
[----:B------:R-:W-:Y:S02]  /*2120*/  SEL R6, RZ, 0xffffffff, P0 ;  /* 0xffffffffff067807 */ /* 0x000fe40000000000 */
[----:B------:R-:W-:Y:S01]  /*2130*/  ISETP.GE.AND P0, PT, R9, R152, PT ;  /* 0x000000980900720c */ /* 0x000fe20003f06270 */
[----:B------:R-:W-:-:S03]  /*2140*/  @!P4 IMAD.MOV.U32 R20, RZ, RZ, RZ ;  /* 0x000000ffff14c224 */ /* 0x000fc600078e00ff */
[----:B------:R-:W-:Y:S02]  /*2150*/  SEL R151, RZ, 0x8, P0 ;  /* 0x00000008ff977807 */ /* 0x000fe40000000000 */
[C---:B------:R-:W-:Y:S01]  /*2160*/  IADD3 R156, P0, R14.reuse, R2, RZ ;  /* 0x000000020e9c7210 */ /* 0x040fe20007f1e0ff */
[C---:B------:R-:W-:Y:S01]  /*2170*/  VIADD R10, R14.reuse, 0x80 ;  /* 0x000000800e0a7836 */ /* 0x040fe20000000000 */
[----:B------:R-:W-:Y:S02]  /*2180*/  ISETP.GT.AND P4, PT, R165, R80, PT ;  /* 0x00000050a500720c */ /* 0x000fe40003f84270 */
[----:B------:R-:W-:Y:S02]  /*2190*/  ISETP.GE.AND P1, PT, R14, R152, PT ;  /* 0x000000980e00720c */ /* 0x000fe40003f26270 */
[----:B------:R-:W-:Y:S01]  /*21a0*/  IADD3.X R157, R15, R0, RZ, P0, !PT ;  /* 0x000000000f9d7210 */ /* 0x000fe200007fe4ff */
[----:B------:R-:W-:Y:S01]  /*21b0*/  IMAD.SHL.U32 R6, R6, 0x2, RZ ;  /* 0x0000000206067824 */ /* 0x000fe200078e00ff */
[----:B------:R-:W-:Y:S01]  /*21c0*/  SEL R7, RZ, 0x1, P1 ;  /* 0x00000001ff077807 */ /* 0x000fe20000800000 */
[----:B------:R-:W-:Y:S01]  /*21d0*/  IMAD R172, R171, R174, RZ ;  /* 0x000000aeabac7224 */ /* 0x000fe200078e02ff */
[----:B------:R-:W-:Y:S01]  /*21e0*/  ISETP.GE.AND P1, PT, R10, R152, PT ;  /* 0x000000980a00720c */ /* 0x000fe20003f26270 */
[----:B------:R-:W-:-:S04]  /*21f0*/  IMAD.WIDE.U32 R156, R166, R46, R156 ;  /* 0x0000002ea69c7225 */ /* 0x000fc800078e009c */
[----:B------:R-:W-:Y:S01]  /*2200*/  IMAD.IADD R13, R13, 0x1, R3 ;  /* 0x000000010d0d7824 */ /* 0x000fe200078e0203 */
[----:B------:R-:W-:Y:S01]  /*2210*/  SEL R3, RZ, 0x4, P1 ;  /* 0x00000004ff037807 */ /* 0x000fe20000800000 */
[----:B------:R-:W-:Y:S01]  /*2220*/  IMAD R172, R170, R175, R172 ;  /* 0x000000afaaac7224 */ /* 0x000fe200078e02ac */
[----:B------:R-:W-:Y:S01]  /*2230*/  LOP3.LUT R6, R6, 0x2, R7, 0xe2, !PT ;  /* 0x0000000206067812 */ /* 0x000fe200078ee207 */
[----:B------:R-:W-:Y:S01]  /*2240*/  IMAD.IADD R155, R157, 0x1, R155 ;  /* 0x000000019d9b7824 */ /* 0x000fe200078e029b */
[----:B------:R-:W-:Y:S01]  /*2250*/  LEA R236, P1, R156, R158, 0x1 ;  /* 0x0000009e9cec7211 */ /* 0x000fe200078208ff */
[----:B------:R-:W-:Y:S01]  /*2260*/  IMAD.WIDE.U32 R170, R170, R174, R12 ;  /* 0x000000aeaaaa7225 */ /* 0x000fe200078e000c */
[----:B------:R-:W-:Y:S02]  /*2270*/  LEA R189, P0, R160, R168, 0x1 ;  /* 0x000000a8a0bd7211 */ /* 0x000fe400078008ff */
[----:B------:R-:W-:Y:S01]  /*2280*/  LOP3.LUT R151, R151, R6, R3, 0xfe, !PT ;  /* 0x0000000697977212 */ /* 0x000fe200078efe03 */
[----:B------:R-:W-:Y:S01]  /*2290*/  IMAD.IADD R173, R171, 0x1, R172 ;  /* 0x00000001abad7824 */ /* 0x000fe200078e02ac */
[----:B------:R-:W-:-:S02]  /*22a0*/  LEA.HI.X R235, R156, R159, R155, 0x1, P1 ;  /* 0x0000009f9ceb7211 */ /* 0x000fc400008f0c9b */
[----:B------:R-:W-:Y:S01]  /*22b0*/  LEA.HI.X R188, R160, R169, R163, 0x1, P0 ;  /* 0x000000a9a0bc7211 */ /* 0x000fe200000f0ca3 */
[----:B------:R-:W-:Y:S06]  /*22c0*/  @!P4 BRA `(.L_x_855) ;  /* 0x000000c4001cc947 */ /* 0x000fec0003800000 */
[----:B------:R-:W2:Y:S04]  /*22d0*/  LD.E.64 R36, desc[UR6][R18.64+0x120] ;  /* 0x0001200612247980 */ /* 0x000ea8000c101b00 */
[----:B------:R-:W3:Y:S04]  /*22e0*/  LD.E.64 R38, desc[UR6][R18.64+0x118] ;  /* 0x0001180612267980 */ /* 0x000ee8000c101b00 */
[----:B------:R-:W4:Y:S04]  /*22f0*/  LD.E.64 R180, desc[UR6][R18.64+0x130] ;  /* 0x0001300612b47980 */ /* 0x000f28000c101b00 */
[----:B------:R-:W4:Y:S04]  /*2300*/  LD.E.64 R182, desc[UR6][R18.64+0x128] ;  /* 0x0001280612b67980 */ /* 0x000f28000c101b00 */
[----:B------:R-:W4:Y:S04]  /*2310*/  LD.E.64 R28, desc[UR6][R18.64+0x140] ;  /* 0x00014006121c7980 */ /* 0x000f28000c101b00 */
[----:B------:R-:W4:Y:S04]  /*2320*/  LD.E.64 R26, desc[UR6][R18.64+0x138] ;  /* 0x00013806121a7980 */ /* 0x000f28000c101b00 */
[----:B------:R-:W4:Y:S04]  /*2330*/  LD.E R16, desc[UR6][R18.64+0xd0] ;  /* 0x0000d00612107980 */ /* 0x000f28000c101900 */
[----:B------:R-:W4:Y:S04]  /*2340*/  LD.E.64 R24, desc[UR6][R18.64+0x108] ;  /* 0x0001080612187980 */ /* 0x000f28000c101b00 */
[----:B------:R-:W4:Y:S04]  /*2350*/  LD.E.64 R22, desc[UR6][R18.64+0x110] ;  /* 0x0001100612167980 */ /* 0x000f28000c101b00 */
[----:B------:R-:W4:Y:S04]  /*2360*/  LD.E.64 R12, desc[UR6][R18.64+0x150] ;  /* 0x00015006120c7980 */ /* 0x000f28000c101b00 */
[----:B------:R-:W4:Y:S01]  /*2370*/  LD.E.64 R6, desc[UR6][R18.64+0x148] ;  /* 0x0001480612067980 */ /* 0x000f22000c101b00 */
[----:B------:R-:W-:Y:S01]  /*2380*/  LEA R17, R165, 0xffffffc0, 0x6 ;  /* 0xffffffc0a5117811 */ /* 0x000fe200078e30ff */
[----:B------:R-:W-:Y:S01]  /*2390*/  IMAD R57, R49, 0x60, RZ ;  /* 0x0000006031397824 */ /* 0x000fe200078e02ff */
[----:B------:R-:W-:Y:S01]  /*23a0*/  LOP3.LUT R145, R151, 0xffff, RZ, 0xc0, !PT ;  /* 0x0000ffff97917812 */ /* 0x000fe200078ec0ff */
[----:B------:R-:W-:Y:S01]  /*23b0*/  IMAD.WIDE.U32 R178, R48, 0x60, RZ ;  /* 0x0000006030b27825 */ /* 0x000fe200078e00ff */
[----:B------:R-:W-:-:S02]  /*23c0*/  SHF.R.S32.HI R8, RZ, 0x1f, R17 ;  /* 0x0000001fff087819 */ /* 0x000fc40000011411 */
[C---:B------:R-:W-:Y:S01]  /*23d0*/  SHF.L.U64.HI R59, R48.reuse, 0x5, R49 ;  /* 0x00000005303b7819 */ /* 0x040fe20000010231 */
[----:B-----5:R-:W-:Y:S01]  /*23e0*/  IMAD.IADD R20, R17, 0x1, R20 ;  /* 0x0000000111147824 */ /* 0x020fe200078e0214 */
[----:B------:R-:W-:Y:S01]  /*23f0*/  SHF.L.U32 R58, R48, 0x5, RZ ;  /* 0x00000005303a7819 */ /* 0x000fe200000006ff */
[C---:B------:R-:W-:Y:S01]  /*2400*/  VIADD R55, R166.reuse, 0x10 ;  /* 0x00000010a6377836 */ /* 0x040fe20000000000 */
[C---:B------:R-:W-:Y:S01]  /*2410*/  LOP3.LUT R148, R145.reuse, 0x1, RZ, 0xc0, !PT ;  /* 0x0000000191947812 */ /* 0x040fe200078ec0ff */
[C---:B------:R-:W-:Y:S01]  /*2420*/  VIADD R54, R166.reuse, 0x20 ;  /* 0x00000020a6367836 */ /* 0x040fe20000000000 */
[C---:B------:R-:W-:Y:S01]  /*2430*/  LOP3.LUT R147, R145.reuse, 0x2, RZ, 0xc0, !PT ;  /* 0x0000000291937812 */ /* 0x040fe200078ec0ff */
[----:B------:R-:W-:Y:S01]  /*2440*/  VIADD R53, R166, 0x30 ;  /* 0x00000030a6357836 */ /* 0x000fe20000000000 */
[----:B------:R-:W-:Y:S01]  /*2450*/  LOP3.LUT R146, R145, 0x4, RZ, 0xc0, !PT ;  /* 0x0000000491927812 */ /* 0x000fe200078ec0ff */
[----:B------:R-:W-:Y:S01]  /*2460*/  IMAD.MOV.U32 R118, RZ, RZ, R236 ;  /* 0x000000ffff767224 */ /* 0x000fe200078e00ec */
[----:B------:R-:W-:Y:S01]  /*2470*/  SHF.L.U64.HI R59, R58, 0x1, R59 ;  /* 0x000000013a3b7819 */ /* 0x000fe2000001023b */
[----:B------:R-:W-:Y:S01]  /*2480*/  IMAD.MOV.U32 R119, RZ, RZ, R235 ;  /* 0x000000ffff777224 */ /* 0x000fe200078e00eb */
[C---:B------:R-:W-:Y:S01]  /*2490*/  SHF.L.U64.HI R79, R46.reuse, 0x5, R47 ;  /* 0x000000052e4f7819 */ /* 0x040fe2000001022f */
[----:B------:R-:W-:Y:S01]  /*24a0*/  IMAD.MOV.U32 R120, RZ, RZ, R188 ;  /* 0x000000ffff787224 */ /* 0x000fe200078e00bc */
[----:B------:R-:W-:Y:S01]  /*24b0*/  SHF.L.U32 R78, R46, 0x5, RZ ;  /* 0x000000052e4e7819 */ /* 0x000fe200000006ff */
[----:B------:R-:W-:Y:S01]  /*24c0*/  IMAD.SHL.U32 R58, R58, 0x2, RZ ;  /* 0x000000023a3a7824 */ /* 0x000fe200078e00ff */
[----:B------:R-:W-:Y:S01]  /*24d0*/  MOV R121, R189 ;  /* 0x000000bd00797202 */ /* 0x000fe20000000f00 */
[----:B------:R-:W-:Y:S01]  /*24e0*/  IMAD.IADD R57, R179, 0x1, R57 ;  /* 0x00000001b3397824 */ /* 0x000fe200078e0239 */
[----:B------:R-:W-:Y:S01]  /*24f0*/  LOP3.LUT R145, R145, 0x8, RZ, 0xc0, !PT ;  /* 0x0000000891917812 */ /* 0x000fe200078ec0ff */
[----:B--2---:R-:W-:-:S02]  /*2500*/  IMAD R0, R37, R239, RZ ;  /* 0x000000ef25007224 */ /* 0x004fc400078e02ff */
[----:B---3--:R-:W-:Y:S02]  /*2510*/  IMAD R2, R39, R239, RZ ;  /* 0x000000ef27027224 */ /* 0x008fe400078e02ff */
[----:B------:R-:W-:Y:S02]  /*2520*/  IMAD R0, R36, R56, R0 ;  /* 0x0000003824007224 */ /* 0x000fe400078e0200 */
[C---:B------:R-:W-:Y:S01]  /*2530*/  IMAD.WIDE.U32 R36, R239.reuse, R36, R14 ;  /* 0x00000024ef247225 */ /* 0x040fe200078e000e */
[C-C-:B----4-:R-:W-:Y:S02]  /*2540*/  SHF.L.U64.HI R104, R180.reuse, 0x4, R181.reuse ;  /* 0x00000004b4687819 */ /* 0x150fe400000102b5 */
[----:B------:R-:W-:Y:S01]  /*2550*/  SHF.L.U64.HI R106, R180, 0x5, R181 ;  /* 0x00000005b46a7819 */ /* 0x000fe200000102b5 */
[----:B------:R-:W-:Y:S01]  /*2560*/  IMAD.WIDE.U32 R30, R239, R38, R14 ;  /* 0x00000026ef1e7225 */ /* 0x000fe200078e000e */
[--C-:B------:R-:W-:Y:S02]  /*2570*/  SHF.L.U64.HI R82, R182, 0x4, R183.reuse ;  /* 0x00000004b6527819 */ /* 0x100fe400000102b7 */
[----:B------:R-:W-:Y:S01]  /*2580*/  SHF.L.U32 R107, R180, 0x5, RZ ;  /* 0x00000005b46b7819 */ /* 0x000fe200000006ff */
[----:B------:R-:W-:Y:S01]  /*2590*/  IMAD R2, R38, R56, R2 ;  /* 0x0000003826027224 */ /* 0x000fe200078e0202 */
[----:B------:R-:W-:Y:S01]  /*25a0*/  SHF.L.U64.HI R92, R182, 0x5, R183 ;  /* 0x00000005b65c7819 */ /* 0x000fe200000102b7 */
[----:B------:R-:W-:Y:S01]  /*25b0*/  IMAD.IADD R37, R37, 0x1, R0 ;  /* 0x0000000125257824 */ /* 0x000fe200078e0200 */
[----:B------:R-:W-:Y:S01]  /*25c0*/  SHF.L.U64.HI R106, R107, 0x1, R106 ;  /* 0x000000016b6a7819 */ /* 0x000fe2000001026a */
[----:B------:R-:W-:-:S02]  /*25d0*/  IMAD R3, R181, R17, RZ ;  /* 0x00000011b5037224 */ /* 0x000fc400078e02ff */
[----:B------:R-:W-:Y:S02]  /*25e0*/  IMAD R0, R183, R17, RZ ;  /* 0x00000011b7007224 */ /* 0x000fe400078e02ff */
[----:B------:R-:W-:Y:S01]  /*25f0*/  IMAD.IADD R31, R31, 0x1, R2 ;  /* 0x000000011f1f7824 */ /* 0x000fe200078e0202 */
[----:B------:R-:W-:Y:S01]  /*2600*/  LEA.HI R142, R16, R16, RZ, 0x1 ;  /* 0x00000010108e7211 */ /* 0x000fe200078f08ff */
[----:B------:R-:W-:Y:S02]  /*2610*/  IMAD R3, R180, R8, R3 ;  /* 0x00000008b4037224 */ /* 0x000fe400078e0203 */
[----:B------:R-:W-:Y:S01]  /*2620*/  IMAD.WIDE.U32 R36, R17, R180, R36 ;  /* 0x000000b411247225 */ /* 0x000fe200078e0024 */
[----:B------:R-:W-:-:S03]  /*2630*/  SHF.R.S32.HI R142, RZ, 0x1, R142 ;  /* 0x00000001ff8e7819 */ /* 0x000fc6000001148e */
[C---:B------:R-:W-:Y:S01]  /*2640*/  IMAD R0, R182.reuse, R8, R0 ;  /* 0x00000008b6007224 */ /* 0x040fe200078e0200 */
[----:B------:R-:W-:Y:S01]  /*2650*/  SHF.R.S32.HI R8, RZ, 0x1f, R81 ;  /* 0x0000001fff087819 */ /* 0x000fe20000011451 */
[----:B------:R-:W-:Y:S01]  /*2660*/  IMAD.WIDE.U32 R30, R182, R17, R30 ;  /* 0x00000011b61e7225 */ /* 0x000fe200078e001e */
[----:B------:R-:W-:-:S03]  /*2670*/  SHF.L.U32 R149, R142, 0x4, RZ ;  /* 0x000000048e957819 */ /* 0x000fc600000006ff */
[----:B------:R-:W-:Y:S01]  /*2680*/  IMAD.IADD R37, R37, 0x1, R3 ;  /* 0x0000000125257824 */ /* 0x000fe200078e0203 */
[----:B------:R-:W-:Y:S01]  /*2690*/  IADD3 R31, R31, R0, RZ ;  /* 0x000000001f1f7210 */ /* 0x000fe20007ffe0ff */
[-C--:B------:R-:W-:Y:S01]  /*26a0*/  IMAD R3, R29, R5.reuse, RZ ;  /* 0x000000051d037224 */ /* 0x080fe200078e02ff */
[----:B------:R-:W-:Y:S01]  /*26b0*/  IADD3 R0, P0, -R81, R166, RZ ;  /* 0x000000a651007210 */ /* 0x000fe20007f1e1ff */
[----:B------:R-:W-:Y:S01]  /*26c0*/  IMAD R2, R27, R5, RZ ;  /* 0x000000051b027224 */ /* 0x000fe200078e02ff */
[C---:B------:R-:W-:Y:S01]  /*26d0*/  IADD3 R141, R149.reuse, 0x80, RZ ;  /* 0x00000080958d7810 */ /* 0x040fe20007ffe0ff */
[-C--:B------:R-:W-:Y:S01]  /*26e0*/  IMAD R3, R28, R4.reuse, R3 ;  /* 0x000000041c037224 */ /* 0x080fe200078e0203 */
[----:B------:R-:W-:Y:S01]  /*26f0*/  SHF.R.S32.HI R133, RZ, 0x1f, R149 ;  /* 0x0000001fff857819 */ /* 0x000fe20000011495 */
[----:B------:R-:W-:Y:S01]  /*2700*/  IMAD R2, R26, R4, R2 ;  /* 0x000000041a027224 */ /* 0x000fe200078e0202 */
[----:B------:R-:W-:Y:S01]  /*2710*/  IADD3 R138, R149, R141, RZ ;  /* 0x0000008d958a7210 */ /* 0x000fe20007ffe0ff */
[----:B------:R-:W-:Y:S01]  /*2720*/  IMAD.WIDE.U32 R28, R28, R5, R36 ;  /* 0x000000051c1c7225 */ /* 0x000fe200078e0024 */
[----:B------:R-:W-:-:S02]  /*2730*/  SHF.R.S32.HI R129, RZ, 0x1f, R141 ;  /* 0x0000001fff817819 */ /* 0x000fc4000001148d */
[----:B------:R-:W-:Y:S01]  /*2740*/  IADD3 R135, R149, R138, RZ ;  /* 0x0000008a95877210 */ /* 0x000fe20007ffe0ff */
[----:B------:R-:W-:Y:S01]  /*2750*/  IMAD.WIDE.U32 R26, R26, R5, R30 ;  /* 0x000000051a1a7225 */ /* 0x000fe200078e001e */
[----:B------:R-:W-:Y:S02]  /*2760*/  SHF.R.S32.HI R126, RZ, 0x1f, R138 ;  /* 0x0000001fff7e7819 */ /* 0x000fe4000001148a */
[----:B------:R-:W-:Y:S01]  /*2770*/  SHF.R.S32.HI R123, RZ, 0x1f, R135 ;  /* 0x0000001fff7b7819 */ /* 0x000fe20000011487 */
[----:B------:R-:W-:Y:S02]  /*2780*/  IMAD.X R8, R167, 0x1, ~R8, P0 ;  /* 0x00000001a7087824 */ /* 0x000fe400000e0e08 */
[----:B------:R-:W-:Y:S01]  /*2790*/  IMAD.IADD R17, R29, 0x1, R3 ;  /* 0x000000011d117824 */ /* 0x000fe200078e0203 */
[----:B------:R-:W-:Y:S01]  /*27a0*/  IADD3 R3, R27, R2, RZ ;  /* 0x000000021b037210 */ /* 0x000fe20007ffe0ff */
[----:B------:R-:W-:Y:S02]  /*27b0*/  IMAD R112, R8, R182, RZ ;  /* 0x000000b608707224 */ /* 0x000fe400078e02ff */
[----:B------:R-:W-:-:S02]  /*27c0*/  IMAD.MOV.U32 R2, RZ, RZ, R26 ;  /* 0x000000ffff027224 */ /* 0x000fc400078e001a */
[----:B------:R-:W-:Y:S02]  /*27d0*/  IMAD R4, R166, R142, R150 ;  /* 0x0000008ea6047224 */ /* 0x000fe400078e0296 */
[----:B------:R-:W-:Y:S02]  /*27e0*/  IMAD R116, R142, R20, RZ ;  /* 0x000000148e747224 */ /* 0x000fe400078e02ff */
[----:B------:R-:W-:Y:S02]  /*27f0*/  IMAD R109, R8, R180, RZ ;  /* 0x000000b4086d7224 */ /* 0x000fe400078e02ff */
[----:B------:R-:W-:Y:S02]  /*2800*/  IMAD.MOV.U32 R16, RZ, RZ, R28 ;  /* 0x000000ffff107224 */ /* 0x000fe400078e001c */
[-C--:B------:R-:W-:Y:S02]  /*2810*/  IMAD R112, R183, R0.reuse, R112 ;  /* 0x00000000b7707224 */ /* 0x080fe400078e0270 */
[----:B------:R-:W-:Y:S01]  /*2820*/  IMAD.WIDE.U32 R20, R182, R0, R2 ;  /* 0x00000000b6147225 */ /* 0x000fe200078e0002 */
[----:B------:R-:W-:-:S03]  /*2830*/  SHF.R.S32.HI R2, RZ, 0x1f, R116 ;  /* 0x0000001fff027819 */ /* 0x000fc60000011474 */
[----:B------:R-:W-:Y:S01]  /*2840*/  IMAD.IADD R3, R150, 0x1, R4 ;  /* 0x0000000196037824 */ /* 0x000fe200078e0204 */
[----:B------:R-:W-:Y:S01]  /*2850*/  LEA R113, P0, R20, R24, 0x1 ;  /* 0x0000001814717211 */ /* 0x000fe200078008ff */
[-C--:B------:R-:W-:Y:S02]  /*2860*/  IMAD R109, R181, R0.reuse, R109 ;  /* 0x00000000b56d7224 */ /* 0x080fe400078e026d */
[----:B------:R-:W-:Y:S01]  /*2870*/  IMAD.WIDE.U32 R16, R180, R0, R16 ;  /* 0x00000000b4107225 */ /* 0x000fe200078e0010 */
[C---:B------:R-:W-:Y:S02]  /*2880*/  IADD3 R0, P3, R116.reuse, R4, RZ ;  /* 0x0000000474007210 */ /* 0x040fe40007f7e0ff */
[----:B------:R-:W-:Y:S01]  /*2890*/  IADD3 R116, P2, R116, R3, RZ ;  /* 0x0000000374747210 */ /* 0x000fe20007f5e0ff */
[----:B------:R-:W-:Y:S01]  /*28a0*/  IMAD.IADD R112, R21, 0x1, R112 ;  /* 0x0000000115707824 */ /* 0x000fe200078e0270 */
[----:B------:R-:W-:Y:S01]  /*28b0*/  IADD3 R109, R17, R109, RZ ;  /* 0x0000006d116d7210 */ /* 0x000fe20007ffe0ff */
[----:B------:R-:W-:Y:S01]  /*28c0*/  IMAD.SHL.U32 R83, R182, 0x10, RZ ;  /* 0x00000010b6537824 */ /* 0x000fe200078e00ff */
[----:B------:R-:W-:Y:S01]  /*28d0*/  LEA R110, P1, R16, R22, 0x1 ;  /* 0x00000016106e7211 */ /* 0x000fe200078208ff */
[----:B------:R-:W-:Y:S01]  /*28e0*/  IMAD.SHL.U32 R117, R116, 0x2, RZ ;  /* 0x0000000274757824 */ /* 0x000fe200078e00ff */
[----:B------:R-:W-:Y:S01]  /*28f0*/  LEA.HI.X R112, R20, R25, R112, 0x1, P0 ;  /* 0x0000001914707211 */ /* 0x000fe200000f0c70 */
[----:B------:R-:W-:Y:S01]  /*2900*/  IMAD.SHL.U32 R20, R0, 0x2, RZ ;  /* 0x0000000200147824 */ /* 0x000fe200078e00ff */
[-C--:B------:R-:W-:Y:S01]  /*2910*/  LEA.HI.X.SX32 R4, R4, R2.reuse, 0x1, P3 ;  /* 0x0000000204047211 */ /* 0x080fe200018f0eff */
[----:B------:R-:W-:Y:S01]  /*2920*/  VIADD R143, R149, 0x40 ;  /* 0x00000040958f7836 */ /* 0x000fe20000000000 */
[----:B------:R-:W-:Y:S01]  /*2930*/  LEA.HI.X.SX32 R2, R3, R2, 0x1, P2 ;  /* 0x0000000203027211 */ /* 0x000fe200010f0eff */
[C---:B------:R-:W-:Y:S01]  /*2940*/  VIADD R139, R149.reuse, 0xc0 ;  /* 0x000000c0958b7836 */ /* 0x040fe20000000000 */
[----:B------:R-:W-:Y:S01]  /*2950*/  LEA.HI.X R109, R16, R23, R109, 0x1, P1 ;  /* 0x00000017106d7211 */ /* 0x000fe200008f0c6d */
[----:B------:R-:W-:Y:S01]  /*2960*/  IMAD.SHL.U32 R93, R182, 0x20, RZ ;  /* 0x00000020b65d7824 */ /* 0x000fe200078e00ff */
[-C--:B------:R-:W-:Y:S01]  /*2970*/  IADD3 R36, P1, R12, R20.reuse, RZ ;  /* 0x000000140c247210 */ /* 0x080fe20007f3e0ff */
[C---:B------:R-:W-:Y:S01]  /*2980*/  IMAD.IADD R140, R149.reuse, 0x1, R143 ;  /* 0x00000001958c7824 */ /* 0x040fe200078e028f */
[----:B------:R-:W-:Y:S01]  /*2990*/  SHF.L.U64.HI R0, R0, 0x1, R4 ;  /* 0x0000000100007819 */ /* 0x000fe20000010204 */
[----:B------:R-:W-:Y:S01]  /*29a0*/  IMAD.IADD R136, R149, 0x1, R139 ;  /* 0x0000000195887824 */ /* 0x000fe200078e028b */
[----:B------:R-:W-:Y:S01]  /*29b0*/  SHF.L.U64.HI R116, R116, 0x1, R2 ;  /* 0x0000000174747819 */ /* 0x000fe20000010202 */
[----:B------:R-:W-:Y:S01]  /*29c0*/  IMAD.SHL.U32 R105, R180, 0x10, RZ ;  /* 0x00000010b4697824 */ /* 0x000fe200078e00ff */
[-C--:B------:R-:W-:Y:S01]  /*29d0*/  IADD3 R115, P3, R12, R117.reuse, RZ ;  /* 0x000000750c737210 */ /* 0x080fe20007f7e0ff */
[----:B------:R-:W-:Y:S01]  /*29e0*/  IMAD R108, R181, 0x60, RZ ;  /* 0x00000060b56c7824 */ /* 0x000fe200078e02ff */
[----:B------:R-:W-:Y:S01]  /*29f0*/  IADD3 R20, P0, R6, R20, RZ ;  /* 0x0000001406147210 */ /* 0x000fe20007f1e0ff */
[----:B------:R-:W-:Y:S01]  /*2a00*/  IMAD.SHL.U32 R144, R142, 0x20, RZ ;  /* 0x000000208e907824 */ /* 0x000fe200078e00ff */
[----:B------:R-:W-:Y:S01]  /*2a10*/  IADD3 R117, P2, R6, R117, RZ ;  /* 0x0000007506757210 */ /* 0x000fe20007f5e0ff */
[C---:B------:R-:W-:Y:S01]  /*2a20*/  IMAD.X R114, R13.reuse, 0x1, R116, P3 ;  /* 0x000000010d727824 */ /* 0x040fe200018e0674 */
[----:B------:R-:W-:Y:S01]  /*2a30*/  IADD3.X R37, R13, R0, RZ, P1, !PT ;  /* 0x000000000d257210 */ /* 0x000fe20000ffe4ff */
[----:B------:R-:W-:Y:S01]  /*2a40*/  IMAD.X R21, R7, 0x1, R0, P0 ;  /* 0x0000000107157824 */ /* 0x000fe200000e0600 */
[----:B------:R-:W-:Y:S01]  /*2a50*/  IADD3 R67, P0, R233, 0xc0, RZ ;  /* 0x000000c0e9437810 */ /* 0x000fe20007f1e0ff */
[----:B------:R-:W-:Y:S01]  /*2a60*/  IMAD.X R116, R7, 0x1, R116, P2 ;  /* 0x0000000107747824 */ /* 0x000fe200010e0674 */
[C---:B------:R-:W-:Y:S01]  /*2a70*/  IADD3 R77, P2, R233.reuse, 0x40, RZ ;  /* 0x00000040e94d7810 */ /* 0x040fe20007f5e0ff */
[----:B------:R-:W-:Y:S01]  /*2a80*/  IMAD.WIDE.U32 R180, R180, 0x60, RZ ;  /* 0x00000060b4b47825 */ /* 0x000fe200078e00ff */
[----:B------:R-:W-:-:S02]  /*2a90*/  IADD3 R73, P1, R233, 0x80, RZ ;  /* 0x00000080e9497810 */ /* 0x000fc40007f3e0ff */
[-C--:B------:R-:W-:Y:S01]  /*2aa0*/  IADD3.X R76, RZ, R234.reuse, RZ, P2, !PT ;  /* 0x000000eaff4c7210 */ /* 0x080fe200017fe4ff */
[--C-:B------:R-:W-:Y:S01]  /*2ab0*/  IMAD.X R66, RZ, RZ, R234.reuse, P0 ;  /* 0x000000ffff427224 */ /* 0x100fe200000e06ea */
[-C--:B------:R-:W-:Y:S01]  /*2ac0*/  IADD3 R75, P2, R77, R233.reuse, RZ ;  /* 0x000000e94d4b7210 */ /* 0x080fe20007f5e0ff */
[--C-:B------:R-:W-:Y:S01]  /*2ad0*/  IMAD.X R72, RZ, RZ, R234.reuse, P1 ;  /* 0x000000ffff487224 */ /* 0x100fe200008e06ea */
[-C--:B------:R-:W-:Y:S01]  /*2ae0*/  IADD3 R65, P0, R67, R233.reuse, RZ ;  /* 0x000000e943417210 */ /* 0x080fe20007f1e0ff */
[----:B------:R-:W-:Y:S01]  /*2af0*/  IMAD R142, R142, 0x30, RZ ;  /* 0x000000308e8e7824 */ /* 0x000fe200078e02ff */
[-C--:B------:R-:W-:Y:S01]  /*2b00*/  IADD3 R71, P1, R73, R233.reuse, RZ ;  /* 0x000000e949477210 */ /* 0x080fe20007f3e0ff */
[--C-:B------:R-:W-:Y:S01]  /*2b10*/  IMAD.X R74, R76, 0x1, R234.reuse, P2 ;  /* 0x000000014c4a7824 */ /* 0x100fe200010e06ea */
[-C--:B------:R-:W-:Y:S01]  /*2b20*/  IADD3 R61, P2, R65, R233.reuse, RZ ;  /* 0x000000e9413d7210 */ /* 0x080fe20007f5e0ff */
[----:B------:R-:W-:Y:S01]  /*2b30*/  IMAD.X R64, R66, 0x1, R234, P0 ;  /* 0x0000000142407824 */ /* 0x000fe200000e06ea */
[----:B------:R-:W-:Y:S01]  /*2b40*/  IADD3.X R70, R72, R234, RZ, P1, !PT ;  /* 0x000000ea48467210 */ /* 0x000fe20000ffe4ff */
[----:B------:R-:W-:Y:S01]  /*2b50*/  IMAD.IADD R137, R149, 0x1, R140 ;  /* 0x0000000195897824 */ /* 0x000fe200078e028c */
[-C--:B------:R-:W-:Y:S01]  /*2b60*/  IADD3 R63, P3, R71, R233.reuse, RZ ;  /* 0x000000e9473f7210 */ /* 0x080fe20007f7e0ff */
[----:B------:R-:W-:Y:S01]  /*2b70*/  IMAD.X R60, R64, 0x1, R234, P2 ;  /* 0x00000001403c7824 */ /* 0x000fe200010e06ea */
[----:B------:R-:W-:Y:S01]  /*2b80*/  IADD3 R97, P0, R83, 0xc0, RZ ;  /* 0x000000c053617810 */ /* 0x000fe20007f1e0ff */
[----:B------:R-:W-:Y:S01]  /*2b90*/  IMAD.IADD R134, R149, 0x1, R136 ;  /* 0x0000000195867824 */ /* 0x000fe200078e0288 */
[----:B------:R-:W-:Y:S01]  /*2ba0*/  IADD3 R69, P4, R75, R233, RZ ;  /* 0x000000e94b457210 */ /* 0x000fe20007f9e0ff */
[----:B------:R-:W-:Y:S01]  /*2bb0*/  IMAD.X R62, R70, 0x1, R234, P3 ;  /* 0x00000001463e7824 */ /* 0x000fe200018e06ea */
[C---:B------:R-:W-:Y:S01]  /*2bc0*/  IADD3 R85, P5, R83.reuse, 0x40, RZ ;  /* 0x0000004053557810 */ /* 0x040fe20007fbe0ff */
[----:B------:R-:W-:Y:S01]  /*2bd0*/  IMAD.X R96, RZ, RZ, R82, P0 ;  /* 0x000000ffff607224 */ /* 0x000fe200000e0652 */
[----:B------:R-:W-:Y:S01]  /*2be0*/  IADD3 R89, P1, R83, 0x80, RZ ;  /* 0x0000008053597810 */ /* 0x000fe20007f3e0ff */
[----:B------:R-:W-:Y:S01]  /*2bf0*/  IMAD.X R68, R74, 0x1, R234, P4 ;  /* 0x000000014a447824 */ /* 0x000fe200020e06ea */
[----:B------:R-:W-:Y:S01]  /*2c00*/  IADD3.X R84, RZ, R82, RZ, P5, !PT ;  /* 0x00000052ff547210 */ /* 0x000fe20002ffe4ff */
[----:B------:R-:W-:Y:S01]  /*2c10*/  IMAD.MOV.U32 R12, RZ, RZ, R165 ;  /* 0x000000ffff0c7224 */ /* 0x000fe200078e00a5 */
[----:B------:R-:W-:Y:S01]  /*2c20*/  IADD3 R87, P5, R85, R83, RZ ;  /* 0x0000005355577210 */ /* 0x000fe20007fbe0ff */
[--C-:B------:R-:W-:Y:S01]  /*2c30*/  IMAD.X R88, RZ, RZ, R82.reuse, P1 ;  /* 0x000000ffff587224 */ /* 0x100fe200008e0652 */
[----:B------:R-:W-:Y:S01]  /*2c40*/  IADD3 R95, P3, R93, R85, RZ ;  /* 0x000000555d5f7210 */ /* 0x000fe20007f7e0ff */
[----:B------:R-:W-:Y:S01]  /*2c50*/  IMAD.SHL.U32 R107, R107, 0x2, RZ ;  /* 0x000000026b6b7824 */ /* 0x000fe200078e00ff */
[C---:B------:R-:W-:Y:S01]  /*2c60*/  IADD3 R99, P2, R97.reuse, R83, RZ ;  /* 0x0000005361637210 */ /* 0x040fe20007f5e0ff */
[----:B------:R-:W-:Y:S01]  /*2c70*/  IMAD.X R86, R84, 0x1, R82, P5 ;  /* 0x0000000154567824 */ /* 0x000fe200028e0652 */
[----:B------:R-:W-:Y:S01]  /*2c80*/  IADD3 R103, P0, R97, R93, RZ ;  /* 0x0000005d61677210 */ /* 0x000fe20007f1e0ff */
[----:B------:R-:W-:Y:S01]  /*2c90*/  IMAD.X R94, R92, 0x1, R84, P3 ;  /* 0x000000015c5e7824 */ /* 0x000fe200018e0654 */
[----:B------:R-:W-:Y:S01]  /*2ca0*/  IADD3 R91, P4, R89, R83, RZ ;  /* 0x00000053595b7210 */ /* 0x000fe20007f9e0ff */
[C---:B------:R-:W-:Y:S01]  /*2cb0*/  IMAD.X R98, R96.reuse, 0x1, R82, P2 ;  /* 0x0000000160627824 */ /* 0x040fe200010e0652 */
[----:B------:R-:W-:Y:S01]  /*2cc0*/  IADD3 R101, P1, R93, R89, RZ ;  /* 0x000000595d657210 */ /* 0x000fe20007f3e0ff */
[----:B------:R-:W-:Y:S01]  /*2cd0*/  IMAD.X R102, R96, 0x1, R92, P0 ;  /* 0x0000000160667824 */ /* 0x000fe200000e065c */
[C---:B------:R-:W-:Y:S01]  /*2ce0*/  SHF.L.U64.HI R104, R105.reuse, 0x1, R104 ;  /* 0x0000000169687819 */ /* 0x040fe20000010268 */
[----:B------:R-:W-:Y:S01]  /*2cf0*/  IMAD.SHL.U32 R105, R105, 0x2, RZ ;  /* 0x0000000269697824 */ /* 0x000fe200078e00ff */
[----:B------:R-:W-:-:S02]  /*2d00*/  IADD3 R108, R181, R108, RZ ;  /* 0x0000006cb56c7210 */ /* 0x000fc40007ffe0ff */
[----:B------:R-:W-:Y:S02]  /*2d10*/  IADD3.X R90, R88, R82, RZ, P4, !PT ;  /* 0x00000052585a7210 */ /* 0x000fe400027fe4ff */
[----:B------:R-:W-:Y:S02]  /*2d20*/  IADD3.X R100, R92, R88, RZ, P1, !PT ;  /* 0x000000585c647210 */ /* 0x000fe40000ffe4ff */
[----:B------:R-:W-:Y:S02]  /*2d30*/  SHF.R.S32.HI R132, RZ, 0x1f, R144 ;  /* 0x0000001fff847819 */ /* 0x000fe40000011490 */
[----:B------:R-:W-:Y:S02]  /*2d40*/  SHF.R.S32.HI R130, RZ, 0x1f, R142 ;  /* 0x0000001fff827819 */ /* 0x000fe4000001148e */
[----:B------:R-:W-:Y:S02]  /*2d50*/  SHF.R.S32.HI R131, RZ, 0x1f, R143 ;  /* 0x0000001fff837819 */ /* 0x000fe4000001148f */
[----:B------:R-:W-:-:S02]  /*2d60*/  SHF.R.S32.HI R127, RZ, 0x1f, R139 ;  /* 0x0000001fff7f7819 */ /* 0x000fc4000001148b */
[----:B------:R-:W-:Y:S02]  /*2d70*/  SHF.R.S32.HI R128, RZ, 0x1f, R140 ;  /* 0x0000001fff807819 */ /* 0x000fe4000001148c */
[----:B------:R-:W-:Y:S02]  /*2d80*/  SHF.R.S32.HI R124, RZ, 0x1f, R136 ;  /* 0x0000001fff7c7819 */ /* 0x000fe40000011488 */
[----:B------:R-:W-:Y:S02]  /*2d90*/  SHF.R.S32.HI R125, RZ, 0x1f, R137 ;  /* 0x0000001fff7d7819 */ /* 0x000fe40000011489 */
[----:B------:R-:W-:-:S07]  /*2da0*/  SHF.R.S32.HI R122, RZ, 0x1f, R134 ;  /* 0x0000001fff7a7819 */ /* 0x000fce0000011486 */
.L_x_973:
[----:B------:R-:W-:Y:S01]  /*2db0*/  IMAD.SHL.U32 R16, R12, 0x40, RZ ;  /* 0x000000400c107824 */ /* 0x000fe200078e00ff */
[----:B------:R-:W-:Y:S01]  /*2dc0*/  BSSY B0, `(.L_x_856) ;  /* 0x000001f000007945 */ /* 0x000fe20003800000 */
[----:B-----5:R-:W-:Y:S02]  /*2dd0*/  IMAD.MOV.U32 R111, RZ, RZ, R109 ;  /* 0x000000ffff6f7224 */ /* 0x020fe400078e006d */
[----:B------:R-:W-:Y:S04]  /*2de0*/  VIADD R13, R16, 0xffffffc0 ;  /* 0xffffffc0100d7836 */ /* 0x000fe80000000000 */
[--C-:B------:R-:W-:Y:S02]  /*2df0*/  IMAD.IADD R184, R50, 0x1, -R13.reuse ;  /* 0x0000000132b87824 */ /* 0x100fe400078e0a0d */
[----:B------:R-:W-:Y:S03]  /*2e00*/  IMAD.IADD R164, R81, 0x1, -R13 ;  /* 0x0000000151a47824 */ /* 0x000fe600078e0a0d */
[CC--:B------:R-:W-:Y:S02]  /*2e10*/  ISETP.GE.AND P3, PT, R166.reuse, R184.reuse, PT ;  /* 0x000000b8a600720c */ /* 0x0c0fe40003f66270 */
[C---:B------:R-:W-:Y:S02]  /*2e20*/  ISETP.GE.AND P0, PT, R55.reuse, R184, PT ;  /* 0x000000b83700720c */ /* 0x040fe40003f06270 */
[----:B------:R-:W-:Y:S02]  /*2e30*/  ISETP.GE.AND P3, PT, R166, R164, !P3 ;  /* 0x000000a4a600720c */ /* 0x000fe40005f66270 */
[----:B------:R-:W-:Y:S02]  /*2e40*/  ISETP.GE.AND P4, PT, R54, R184, PT ;  /* 0x000000b83600720c */ /* 0x000fe40003f86270 */
[----:B------:R-:W-:Y:S09]  /*2e50*/  ISETP.GE.AND P0, PT, R55, R164, !P0 ;  /* 0x000000a43700720c */ /* 0x000ff20004706270 */
[----:B------:R-:W-:Y:S05]  /*2e60*/  @!P3 BRA `(.L_x_857) ;  /* 0x000000000050b947 */ /* 0x000fea0003800000 */
[----:B------:R-:W-:Y:S02]  /*2e70*/  ISETP.NE.AND P2, PT, R148, RZ, PT ;  /* 0x000000ff9400720c */ /* 0x000fe40003f45270 */
[----:B------:R-:W-:Y:S11]  /*2e80*/  ISETP.NE.AND P1, PT, R147, RZ, PT ;  /* 0x000000ff9300720c */ /* 0x000ff60003f25270 */
[----:B------:R-:W2:Y:S01]  /*2e90*/  @P2 LD.E.128 R4, desc[UR6][R110.64] ;  /* 0x000000066e042980 */ /* 0x000ea2000c101d00 */
[--C-:B------:R-:W-:Y:S02]  /*2ea0*/  @P2 IMAD.MOV.U32 R2, RZ, RZ, R121.reuse ;  /* 0x000000ffff022224 */ /* 0x100fe400078e0079 */
[--C-:B------:R-:W-:Y:S05]  /*2eb0*/  @P2 IMAD.MOV.U32 R3, RZ, RZ, R120.reuse ;  /* 0x000000ffff032224 */ /* 0x100fea00078e0078 */
[----:B--2---:R1:W-:Y:S01]  /*2ec0*/  @P2 ST.E.128 desc[UR6][R2.64], R4 ;  /* 0x0000000402002985 */ /* 0x0043e2000c101d06 */
[----:B------:R-:W-:Y:S03]  /*2ed0*/  ISETP.NE.AND P2, PT, R146, RZ, PT ;  /* 0x000000ff9200720c */ /* 0x000fe60003f45270 */
[----:B-1----:R-:W2:Y:S01]  /*2ee0*/  @P1 LD.E.128 R4, desc[UR6][R110.64+0x80] ;  /* 0x000080066e041980 */ /* 0x002ea2000c101d00 */
[----:B------:R-:W-:Y:S01]  /*2ef0*/  @P1 MOV R2, R121 ;  /* 0x0000007900021202 */ /* 0x000fe20000000f00 */
[----:B------:R-:W-:Y:S05]  /*2f00*/  @P1 IMAD.MOV.U32 R3, RZ, RZ, R120 ;  /* 0x000000ffff031224 */ /* 0x000fea00078e0078 */
[----:B--2---:R1:W-:Y:S01]  /*2f10*/  @P1 ST.E.128 desc[UR6][R2.64+0x80], R4 ;  /* 0x0000800402001985 */ /* 0x0043e2000c101d06 */
[----:B------:R-:W-:Y:S03]  /*2f20*/  ISETP.NE.AND P1, PT, R145, RZ, PT ;  /* 0x000000ff9100720c */ /* 0x000fe60003f25270 */
[----:B-1----:R-:W2:Y:S01]  /*2f30*/  @P2 LD.E.128 R4, desc[UR6][R110.64+0x100] ;  /* 0x000100066e042980 */ /* 0x002ea2000c101d00 */
[--C-:B------:R-:W-:Y:S01]  /*2f40*/  @P2 IMAD.MOV.U32 R2, RZ, RZ, R121.reuse ;  /* 0x000000ffff022224 */ /* 0x100fe200078e0079 */
[-C--:B------:R-:W-:Y:S05]  /*2f50*/  @P2 MOV R3, R120.reuse ;  /* 0x0000007800032202 */ /* 0x080fea0000000f00 */
[----:B--2---:R1:W-:Y:S04]  /*2f60*/  @P2 ST.E.128 desc[UR6][R2.64+0x100], R4 ;  /* 0x0001000402002985 */ /* 0x0043e8000c101d06 */
[----:B-1----:R-:W2:Y:S01]  /*2f70*/  @P1 LD.E.128 R4, desc[UR6][R110.64+0x180] ;  /* 0x000180066e041980 */ /* 0x002ea2000c101d00 */
[----:B------:R-:W-:Y:S01]  /*2f80*/  @P1 IMAD.MOV.U32 R2, RZ, RZ, R121 ;  /* 0x000000ffff021224 */ /* 0x000fe200078e0079 */
[----:B------:R-:W-:Y:S05]  /*2f90*/  @P1 MOV R3, R120 ;  /* 0x0000007800031202 */ /* 0x000fea0000000f00 */
[----:B--2---:R1:W-:Y:S02]  /*2fa0*/  @P1 ST.E.128 desc[UR6][R2.64+0x180], R4 ;  /* 0x0001800402001985 */ /* 0x0043e4000c101d06 */
.L_x_857:
[----:B------:R-:W-:Y:S05]  /*2fb0*/  BSYNC B0 ;  /* 0x0000000000007941 */ /* 0x000fea0003800000 */
.L_x_856:
[----:B------:R-:W-:Y:S04]  /*2fc0*/  BSSY B0, `(.L_x_858) ;  /* 0x0000012000007945 */ /* 0x000fe80003800000 */
[----:B------:R-:W-:Y:S05]  /*2fd0*/  @!P0 BRA `(.L_x_859) ;  /* 0x0000000000408947 */ /* 0x000fea0003800000 */
[----:B------:R-:W-:Y:S02]  /*2fe0*/  ISETP.NE.AND P1, PT, R148, RZ, PT ;  /* 0x000000ff9400720c */ /* 0x000fe40003f25270 */
[----:B------:R-:W-:Y:S02]  /*2ff0*/  IADD3 R22, P0, R110, R105, RZ ;  /* 0x000000696e167210 */ /* 0x000fe40007f1e0ff */
[----:B-1----:R-:W-:Y:S03]  /*3000*/  LEA R2, P2, R231, R121, 0x1 ;  /* 0x00000079e7027211 */ /* 0x002fe600078408ff */
[----:B------:R-:W-:Y:S01]  /*3010*/  IMAD.X R23, R111, 0x1, R104, P0 ;  /* 0x000000016f177824 */ /* 0x000fe200000e0668 */
[----:B------:R-:W-:Y:S02]  /*3020*/  ISETP.NE.AND P0, PT, R147, RZ, PT ;  /* 0x000000ff9300720c */ /* 0x000fe40003f05270 */
[----:B------:R-:W-:Y:S03]  /*3030*/  LEA.HI.X R3, R231, R120, R232, 0x1, P2 ;  /* 0x00000078e7037211 */ /* 0x000fe600010f0ce8 */
[----:B------:R-:W2:Y:S04]  /*3040*/  @P1 LD.E.128 R24, desc[UR6][R22.64] ;  /* 0x0000000616181980 */ /* 0x000ea8000c101d00 */
[----:B--2---:R-:W-:Y:S01]  /*3050*/  @P1 ST.E.128 desc[UR6][R2.64], R24 ;  /* 0x0000001802001985 */ /* 0x004fe2000c101d06 */
[----:B------:R-:W-:Y:S03]  /*3060*/  ISETP.NE.AND P1, PT, R146, RZ, PT ;  /* 0x000000ff9200720c */ /* 0x000fe60003f25270 */
[----:B------:R-:W2:Y:S04]  /*3070*/  @P0 LD.E.128 R4, desc[UR6][R22.64+0x80] ;  /* 0x0000800616040980 */ /* 0x000ea8000c101d00 */
[----:B--2---:R1:W-:Y:S01]  /*3080*/  @P0 ST.E.128 desc[UR6][R2.64+0x80], R4 ;  /* 0x0000800402000985 */ /* 0x0043e2000c101d06 */
[----:B------:R-:W-:Y:S05]  /*3090*/  ISETP.NE.AND P0, PT, R145, RZ, PT ;  /* 0x000000ff9100720c */ /* 0x000fea0003f05270 */
[----:B-1----:R-:W2:Y:S04]  /*30a0*/  @P1 LD.E.128 R4, desc[UR6][R22.64+0x100] ;  /* 0x0001000616041980 */ /* 0x002ea8000c101d00 */
[----:B--2---:R1:W-:Y:S04]  /*30b0*/  @P1 ST.E.128 desc[UR6][R2.64+0x100], R4 ;  /* 0x0001000402001985 */ /* 0x0043e8000c101d06 */
[----:B-1----:R-:W2:Y:S04]  /*30c0*/  @P0 LD.E.128 R4, desc[UR6][R22.64+0x180] ;  /* 0x0001800616040980 */ /* 0x002ea8000c101d00 */
[----:B--2---:R2:W-:Y:S02]  /*30d0*/  @P0 ST.E.128 desc[UR6][R2.64+0x180], R4 ;  /* 0x0001800402000985 */ /* 0x0045e4000c101d06 */
.L_x_859:
[----:B------:R-:W-:Y:S05]  /*30e0*/  BSYNC B0 ;  /* 0x0000000000007941 */ /* 0x000fea0003800000 */
.L_x_858:
[----:B------:R-:W-:Y:S01]  /*30f0*/  ISETP.GE.AND P4, PT, R54, R164, !P4 ;  /* 0x000000a43600720c */ /* 0x000fe20006786270 */
[----:B------:R-:W-:Y:S01]  /*3100*/  BSSY B0, `(.L_x_860) ;  /* 0x0000014000007945 */ /* 0x000fe20003800000 */
[C---:B------:R-:W-:Y:S04]  /*3110*/  ISETP.GE.AND P2, PT, R53.reuse, R184, PT ;  /* 0x000000b83500720c */ /* 0x040fe80003f46270 */
[----:B------:R-:W-:Y:S07]  /*3120*/  ISETP.GE.AND P2, PT, R53, R164, !P2 ;  /* 0x000000a43500720c */ /* 0x000fee0005746270 */
[----:B------:R-:W-:Y:S06]  /*3130*/  @!P4 BRA `(.L_x_861) ;  /* 0x000000000040c947 */ /* 0x000fec0003800000 */
[----:B------:R-:W-:Y:S02]  /*3140*/  ISETP.NE.AND P1, PT, R148, RZ, PT ;  /* 0x000000ff9400720c */ /* 0x000fe40003f25270 */
[----:B------:R-:W-:Y:S02]  /*3150*/  IADD3 R22, P0, R110, R107, RZ ;  /* 0x0000006b6e167210 */ /* 0x000fe40007f1e0ff */
[----:B-12---:R-:W-:Y:S03]  /*3160*/  IADD3 R2, P4, R121, R58, RZ ;  /* 0x0000003a79027210 */ /* 0x006fe60007f9e0ff */
[----:B------:R-:W-:Y:S01]  /*3170*/  IMAD.X R23, R111, 0x1, R106, P0 ;  /* 0x000000016f177824 */ /* 0x000fe200000e066a */
[----:B------:R-:W-:Y:S01]  /*3180*/  ISETP.NE.AND P0, PT, R147, RZ, PT ;  /* 0x000000ff9300720c */ /* 0x000fe20003f05270 */
[----:B------:R-:W-:Y:S04]  /*3190*/  IMAD.X R3, R120, 0x1, R59, P4 ;  /* 0x0000000178037824 */ /* 0x000fe800020e063b */
        /* <DEDUP_REMOVED lines=10> */
.L_x_861:
[----:B------:R-:W-:Y:S05]  /*3240*/  BSYNC B0 ;  /* 0x0000000000007941 */ /* 0x000fea0003800000 */
.L_x_860:
[----:B------:R-:W-:Y:S04]  /*3250*/  BSSY B0, `(.L_x_862) ;  /* 0x0000012000007945 */ /* 0x000fe80003800000 */
[----:B------:R-:W-:Y:S05]  /*3260*/  @!P2 BRA `(.L_x_863) ;  /* 0x000000000040a947 */ /* 0x000fea0003800000 */
[----:B------:R-:W-:Y:S02]  /*3270*/  ISETP.NE.AND P1, PT, R148, RZ, PT ;  /* 0x000000ff9400720c */ /* 0x000fe40003f25270 */
[----:B------:R-:W-:Y:S02]  /*3280*/  IADD3 R22, P0, R110, R180, RZ ;  /* 0x000000b46e167210 */ /* 0x000fe40007f1e0ff */
[----:B-123--:R-:W-:Y:S03]  /*3290*/  IADD3 R2, P2, R121, R178, RZ ;  /* 0x000000b279027210 */ /* 0x00efe60007f5e0ff */
        /* <DEDUP_REMOVED lines=13> */
.L_x_863:
[----:B------:R-:W-:Y:S05]  /*3370*/  BSYNC B0 ;  /* 0x0000000000007941 */ /* 0x000fea0003800000 */
.L_x_862:
[----:B------:R-:W5:Y:S01]  /*3380*/  LD.E R17, desc[UR6][R18.64+0xd0] ;  /* 0x0000d00612117980 */ /* 0x000f62000c101900 */
[----:B------:R-:W-:Y:S03]  /*3390*/  BSSY B3, `(.L_x_864) ;  /* 0x0000ad0000037945 */ /* 0x000fe60003800000 */
[----:B------:R-:W2:Y:S01]  /*33a0*/  LD.E R109, desc[UR6][R18.64+0x130] ;  /* 0x00013006126d7980 */ /* 0x000ea2000c101900 */
[----:B-----5:R-:W-:Y:S01]  /*33b0*/  ISETP.NE.AND P1, PT, R17, RZ, PT ;  /* 0x000000ff1100720c */ /* 0x020fe20003f25270 */
[----:B--2---:R-:W-:Y:S05]  /*33c0*/  IMAD.U32 R109, R109, -0x40, RZ ;  /* 0xffffffc06d6d7824 */ /* 0x004fea00078e00ff */
[C---:B------:R-:W-:Y:S04]  /*33d0*/  LEA R110, P0, R109.reuse, R110, 0x1 ;  /* 0x0000006e6d6e7211 */ /* 0x040fe800078008ff */
[----:B------:R-:W-:Y:S03]  /*33e0*/  LEA.HI.X.SX32 R109, R109, R111, 0x1, P0 ;  /* 0x0000006f6d6d7211 */ /* 0x000fe600000f0eff */
[----:B------:R-:W-:Y:S06]  /*33f0*/  @!P1 BRA `(.L_x_865) ;  /* 0x000000a400309947 */ /* 0x000fec0003800000 */
[----:B------:R-:W2:Y:S04]  /*3400*/  LD.E.U8 R0, desc[UR6][R18.64+0x1b3] ;  /* 0x0001b30612007980 */ /* 0x000ea8000c101100 */
[----:B------:R1:W5:Y:S01]  /*3410*/  LD.E R111, desc[UR6][R18.64+0xc0] ;  /* 0x0000c006126f7980 */ /* 0x000362000c101900 */
[----:B--2---:R-:W-:Y:S11]  /*3420*/  ISETP.NE.AND P0, PT, R0, RZ, PT ;  /* 0x000000ff0000720c */ /* 0x004ff60003f05270 */
[----:B------:R-:W-:Y:S02]  /*3430*/  @!UPT UIADD3 URZ, URZ, URZ, URZ ;  /* 0x0000003f3f3ff290 */ /* 0x000fe4000fffe03f */
[----:B-1----:R-:W-:Y:S05]  /*3440*/  @!P0 BRA `(.L_x_866) ;  /* 0x0000003800c88947 */ /* 0x002fea0003800000 */
[----:B------:R-:W-:Y:S04]  /*3450*/  BSSY B1, `(.L_x_867) ;  /* 0x00000dc000017945 */ /* 0x000fe80003800000 */
[----:B------:R-:W-:Y:S05]  /*3460*/  @!P3 BRA `(.L_x_868) ;  /* 0x0000000c0068b947 */ /* 0x000fea0003800000 */
[-C--:B-----5:R-:W-:Y:S01]  /*3470*/  ISETP.GE.AND P0, PT, R14, R111.reuse, PT ;  /* 0x0000006f0e00720c */ /* 0x0a0fe20003f06270 */
[----:B------:R-:W-:Y:S01]  /*3480*/  BSSY B0, `(.L_x_869) ;  /* 0x0000038000007945 */ /* 0x000fe20003800000 */
[-C--:B------:R-:W-:Y:S02]  /*3490*/  ISETP.GE.AND P3, PT, R11, R111.reuse, PT ;  /* 0x0000006f0b00720c */ /* 0x080fe40003f66270 */
[-C--:B------:R-:W-:Y:S02]  /*34a0*/  ISETP.GE.AND P2, PT, R10, R111.reuse, PT ;  /* 0x0000006f0a00720c */ /* 0x080fe40003f46270 */
[----:B------:R-:W-:Y:S07]  /*34b0*/  ISETP.GE.AND P1, PT, R9, R111, PT ;  /* 0x0000006f0900720c */ /* 0x000fee0003f26270 */
[----:B------:R-:W-:Y:S06]  /*34c0*/  @P0 BRA `(.L_x_870) ;  /* 0x0000000000cc0947 */ /* 0x000fec0003800000 */
[----:B---34-:R-:W-:Y:S02]  /*34d0*/  MOV R2, R113 ;  /* 0x0000007100027202 */ /* 0x018fe40000000f00 */
[----:B------:R-:W-:Y:S02]  /*34e0*/  MOV R3, R112 ;  /* 0x0000007000037202 */ /* 0x000fe40000000f00 */
[----:B------:R-:W-:Y:S03]  /*34f0*/  ISETP.GE.AND P0, PT, R14, R17, PT ;  /* 0x000000110e00720c */ /* 0x000fe60003f06270 */
[----:B------:R-:W2:Y:S10]  /*3500*/  LD.E.128 R24, desc[UR6][R2.64] ;  /* 0x0000000602187980 */ /* 0x000eb4000c101d00 */
[----:B------:R-:W3:Y:S06]  /*3510*/  @!P0 LD.E.64 R30, desc[UR6][R36.64] ;  /* 0x00000006241e8980 */ /* 0x000eec000c101b00 */
[----:B------:R-:W4:Y:S01]  /*3520*/  @!P0 LD.E.64 R2, desc[UR6][R20.64] ;  /* 0x0000000614028980 */ /* 0x000f22000c101b00 */
[--C-:B---3--:R-:W-:Y:S01]  /*3530*/  @!P0 HADD2.F32 R22, -RZ, R30.reuse.H0_H0 ;  /* 0x2000001eff168230 */ /* 0x108fe20000004100 */
[----:B--2---:R-:W-:Y:S01]  /*3540*/  @!P0 MOV R0, R24 ;  /* 0x0000001800008202 */ /* 0x004fe20000000f00 */
[----:B------:R-:W-:Y:S01]  /*3550*/  @!P0 HADD2.F32 R28, -RZ, R30.H1_H1 ;  /* 0x3000001eff1c8230 */ /* 0x000fe20000004100 */
[----:B------:R-:W-:Y:S01]  /*3560*/  @!P0 MOV R7, R25 ;  /* 0x0000001900078202 */ /* 0x000fe20000000f00 */
[--C-:B------:R-:W-:Y:S02]  /*3570*/  @!P0 HADD2.F32 R29, -RZ, R31.reuse.H0_H0 ;  /* 0x2000001fff1d8230 */ /* 0x100fe40000004100 */
[----:B------:R-:W-:Y:S02]  /*3580*/  @!P0 HADD2.F32 R23, -RZ, R0.H0_H0 ;  /* 0x20000000ff178230 */ /* 0x000fe40000004100 */
[----:B------:R-:W-:Y:S02]  /*3590*/  @!P0 HADD2.F32 R30, -RZ, R31.H1_H1 ;  /* 0x3000001fff1e8230 */ /* 0x000fe40000004100 */
[--C-:B----4-:R-:W-:Y:S02]  /*35a0*/  @!P0 HADD2.F32 R8, -RZ, R2.reuse.H0_H0 ;  /* 0x20000002ff088230 */ /* 0x110fe40000004100 */
[----:B------:R-:W-:Y:S02]  /*35b0*/  @!P0 HADD2.F32 R6, -RZ, R2.H1_H1 ;  /* 0x30000002ff068230 */ /* 0x000fe40000004100 */
[----:B------:R-:W-:Y:S02]  /*35c0*/  @!P0 HADD2.F32 R2, -RZ, R0.H1_H1 ;  /* 0x30000000ff028230 */ /* 0x000fe40000004100 */
[--C-:B------:R-:W-:Y:S02]  /*35d0*/  @!P0 HADD2.F32 R4, -RZ, R3.reuse.H0_H0 ;  /* 0x20000003ff048230 */ /* 0x100fe40000004100 */
[----:B------:R-:W-:Y:S02]  /*35e0*/  @!P0 HADD2.F32 R5, -RZ, R3.H1_H1 ;  /* 0x30000003ff058230 */ /* 0x000fe40000004100 */
[C---:B------:R-:W-:Y:S01]  /*35f0*/  @!P0 FMUL.FTZ R3, R2.reuse, R22 ;  /* 0x0000001602038220 */ /* 0x040fe20000410000 */
[-C--:B------:R-:W-:Y:S01]  /*3600*/  @!P0 FMUL.FTZ R0, R2, R8.reuse ;  /* 0x0000000802008220 */ /* 0x080fe20000410000 */
[--C-:B------:R-:W-:Y:S02]  /*3610*/  @!P0 HADD2.F32 R2, -RZ, R7.reuse.H1_H1 ;  /* 0x30000007ff028230 */ /* 0x100fe40000004100 */
[----:B------:R-:W-:Y:S01]  /*3620*/  @!P0 FFMA.FTZ R31, R23, R8, -R3 ;  /* 0x00000008171f8223 */ /* 0x000fe20000010803 */
[----:B------:R-:W-:Y:S01]  /*3630*/  @!P0 MOV R8, R26 ;  /* 0x0000001a00088202 */ /* 0x000fe20000000f00 */
[----:B------:R-:W-:Y:S01]  /*3640*/  @!P0 FFMA.FTZ R0, R22, R23, R0 ;  /* 0x0000001716008223 */ /* 0x000fe20000010000 */
[----:B------:R-:W-:Y:S01]  /*3650*/  @!P0 MOV R3, R27 ;  /* 0x0000001b00038202 */ /* 0x000fe20000000f00 */
[----:B------:R-:W-:Y:S02]  /*3660*/  @!P0 HADD2.F32 R23, -RZ, R7.H0_H0 ;  /* 0x20000007ff178230 */ /* 0x000fe40000004100 */
[----:B------:R-:W-:Y:S01]  /*3670*/  @!P0 FMUL.FTZ R32, R2, R28 ;  /* 0x0000001c02208220 */ /* 0x000fe20000410000 */
[--C-:B------:R-:W-:Y:S01]  /*3680*/  @!P0 HADD2.F32 R22, -RZ, R8.reuse.H1_H1 ;  /* 0x30000008ff168230 */ /* 0x100fe20000004100 */
[----:B------:R-:W-:Y:S01]  /*3690*/  @!P0 F2FP.F16.F32.PACK_AB R0, R0, R31 ;  /* 0x0000001f0000823e */ /* 0x000fe200000000ff */
[-C--:B------:R-:W-:Y:S01]  /*36a0*/  @!P0 FMUL.FTZ R2, R2, R6.reuse ;  /* 0x0000000602028220 */ /* 0x080fe20000410000 */
[----:B------:R-:W-:Y:S01]  /*36b0*/  @!P0 FFMA.FTZ R32, R23, R6, -R32 ;  /* 0x0000000617208223 */ /* 0x000fe20000010820 */
[----:B------:R-:W-:Y:S01]  /*36c0*/  @!P0 HADD2.F32 R6, -RZ, R8.H0_H0 ;  /* 0x20000008ff068230 */ /* 0x000fe20000004100 */
[----:B------:R-:W-:Y:S01]  /*36d0*/  @!P0 MOV R24, R0 ;  /* 0x0000000000188202 */ /* 0x000fe20000000f00 */
[----:B------:R-:W-:Y:S01]  /*36e0*/  @!P0 FMUL.FTZ R39, R22, R29 ;  /* 0x0000001d16278220 */ /* 0x000fe20000410000 */
[--C-:B------:R-:W-:Y:S02]  /*36f0*/  @!P0 HADD2.F32 R7, -RZ, R3.reuse.H1_H1 ;  /* 0x30000003ff078230 */ /* 0x100fe40000004100 */
[----:B------:R-:W-:Y:S01]  /*3700*/  @!P0 FFMA.FTZ R2, R28, R23, R2 ;  /* 0x000000171c028223 */ /* 0x000fe20000010002 */
[----:B------:R-:W-:Y:S02]  /*3710*/  @!P0 HADD2.F32 R8, -RZ, R3.H0_H0 ;  /* 0x20000003ff088230 */ /* 0x000fe40000004100 */
[-C--:B------:R-:W-:Y:S01]  /*3720*/  @!P0 FMUL.FTZ R3, R22, R4.reuse ;  /* 0x0000000416038220 */ /* 0x080fe20000410000 */
[----:B------:R-:W-:Y:S01]  /*3730*/  @!P0 FFMA.FTZ R22, R6, R4, -R39 ;  /* 0x0000000406168223 */ /* 0x000fe20000010827 */
[C---:B------:R-:W-:Y:S01]  /*3740*/  @!P0 FMUL.FTZ R38, R7.reuse, R30 ;  /* 0x0000001e07268220 */ /* 0x040fe20000410000 */
[----:B------:R-:W-:Y:S01]  /*3750*/  @!P0 F2FP.F16.F32.PACK_AB R2, R2, R32 ;  /* 0x000000200202823e */ /* 0x000fe200000000ff */
[-C--:B------:R-:W-:Y:S01]  /*3760*/  @!P0 FMUL.FTZ R4, R7, R5.reuse ;  /* 0x0000000507048220 */ /* 0x080fe20000410000 */
[----:B------:R-:W-:Y:S01]  /*3770*/  @!P0 FFMA.FTZ R3, R29, R6, R3 ;  /* 0x000000061d038223 */ /* 0x000fe20000010003 */
[----:B------:R-:W-:Y:S01]  /*3780*/  @!P0 FFMA.FTZ R38, R8, R5, -R38 ;  /* 0x0000000508268223 */ /* 0x000fe20000010826 */
[----:B------:R-:W-:Y:S01]  /*3790*/  @!P0 MOV R25, R2 ;  /* 0x0000000200198202 */ /* 0x000fe20000000f00 */
[----:B------:R-:W-:Y:S02]  /*37a0*/  @!P0 FFMA.FTZ R4, R30, R8, R4 ;  /* 0x000000081e048223 */ /* 0x000fe40000010004 */
[----:B------:R-:W-:Y:S03]  /*37b0*/  @!P0 F2FP.F16.F32.PACK_AB R3, R3, R22 ;  /* 0x000000160303823e */ /* 0x000fe600000000ff */
[----:B------:R-:W-:Y:S02]  /*37c0*/  @!P0 F2FP.F16.F32.PACK_AB R4, R4, R38 ;  /* 0x000000260404823e */ /* 0x000fe400000000ff */
[----:B------:R-:W-:Y:S02]  /*37d0*/  @!P0 MOV R26, R3 ;  /* 0x00000003001a8202 */ /* 0x000fe40000000f00 */
[----:B------:R-:W-:Y:S05]  /*37e0*/  @!P0 MOV R27, R4 ;  /* 0x00000004001b8202 */ /* 0x000fea0000000f00 */
[----:B------:R1:W-:Y:S02]  /*37f0*/  ST.E.128 desc[UR6][R118.64], R24 ;  /* 0x0000001876007985 */ /* 0x0003e4000c101d06 */
.L_x_870:
[----:B------:R-:W-:Y:S05]  /*3800*/  BSYNC B0 ;  /* 0x0000000000007941 */ /* 0x000fea0003800000 */
.L_x_869:
[----:B------:R-:W-:Y:S04]  /*3810*/  BSSY B0, `(.L_x_871) ;  /* 0x0000035000007945 */ /* 0x000fe80003800000 */
[----:B------:R-:W-:Y:S05]  /*3820*/  @P3 BRA `(.L_x_872) ;  /* 0x0000000000cc3947 */ /* 0x000fea0003800000 */
[----:B---34-:R-:W-:Y:S02]  /*3830*/  MOV R2, R113 ;  /* 0x0000007100027202 */ /* 0x018fe40000000f00 */
[----:B------:R-:W-:Y:S02]  /*3840*/  MOV R3, R112 ;  /* 0x0000007000037202 */ /* 0x000fe40000000f00 */
[----:B------:R-:W-:Y:S03]  /*3850*/  ISETP.GE.AND P0, PT, R11, R17, PT ;  /* 0x000000110b00720c */ /* 0x000fe60003f06270 */
[----:B-1----:R-:W2:Y:S10]  /*3860*/  LD.E.128 R24, desc[UR6][R2.64+0x80] ;  /* 0x0000800602187980 */ /* 0x002eb4000c101d00 */
        /* <DEDUP_REMOVED lines=47> */
.L_x_872:
[----:B------:R-:W-:Y:S05]  /*3b60*/  BSYNC B0 ;  /* 0x0000000000007941 */ /* 0x000fea0003800000 */
.L_x_871:
[----:B------:R-:W-:Y:S04]  /*3b70*/  BSSY B0, `(.L_x_873) ;  /* 0x0000035000007945 */ /* 0x000fe80003800000 */
[----:B------:R-:W-:Y:S05]  /*3b80*/  @P2 BRA `(.L_x_874) ;  /* 0x0000000000cc2947 */ /* 0x000fea0003800000 */
[----:B---34-:R-:W-:Y:S02]  /*3b90*/  MOV R2, R113 ;  /* 0x0000007100027202 */ /* 0x018fe40000000f00 */
[----:B------:R-:W-:Y:S02]  /*3ba0*/  MOV R3, R112 ;  /* 0x0000007000037202 */ /* 0x000fe40000000f00 */
[----:B------:R-:W-:Y:S03]  /*3bb0*/  ISETP.GE.AND P0, PT, R10, R17, PT ;  /* 0x000000110a00720c */ /* 0x000fe60003f06270 */
[----:B-12---:R-:W2:Y:S10]  /*3bc0*/  LD.E.128 R24, desc[UR6][R2.64+0x100] ;  /* 0x0001000602187980 */ /* 0x006eb4000c101d00 */
        /* <DEDUP_REMOVED lines=47> */
.L_x_874:
[----:B------:R-:W-:Y:S05]  /*3ec0*/  BSYNC B0 ;  /* 0x0000000000007941 */ /* 0x000fea0003800000 */
.L_x_873:
        /* <DEDUP_REMOVED lines=52> */
.L_x_868:
[----:B------:R-:W-:Y:S05]  /*4210*/  BSYNC B1 ;  /* 0x0000000000017941 */ /* 0x000fea0003800000 */
.L_x_867:
[C---:B------:R-:W-:Y:S01]  /*4220*/  ISETP.GE.AND P0, PT, R55.reuse, R184, PT ;  /* 0x000000b83700720c */ /* 0x040fe20003f06270 */
[----:B------:R-:W-:Y:S03]  /*4230*/  BSSY B1, `(.L_x_875) ;  /* 0x00000ec000017945 */ /* 0x000fe60003800000 */
[----:B------:R-:W-:Y:S11]  /*4240*/  ISETP.GE.AND P0, PT, R55, R164, !P0 ;  /* 0x000000a43700720c */ /* 0x000ff60004706270 */
[----:B------:R-:W-:Y:S02]  /*4250*/  @!UPT UIADD3 URZ, URZ, URZ, URZ ;  /* 0x0000003f3f3ff290 */ /* 0x000fe4000fffe03f */
[----:B------:R-:W-:Y:S05]  /*4260*/  @!P0 BRA `(.L_x_876) ;  /* 0x0000000c00a08947 */ /* 0x000fea0003800000 */
[-C--:B-----5:R-:W-:Y:S01]  /*4270*/  ISETP.GE.AND P0, PT, R14, R111.reuse, PT ;  /* 0x0000006f0e00720c */ /* 0x0a0fe20003f06270 */
[C---:B------:R-:W-:Y:S01]  /*4280*/  IMAD.SHL.U32 R38, R149.reuse, 0x2, RZ ;  /* 0x0000000295267824 */ /* 0x040fe200078e00ff */
[----:B------:R-:W-:Y:S01]  /*4290*/  SHF.L.U64.HI R0, R149, 0x1, R133 ;  /* 0x0000000195007819 */ /* 0x000fe20000010285 */
[----:B------:R-:W-:Y:S01]  /*42a0*/  BSSY B0, `(.L_x_877) ;  /* 0x000003e000007945 */ /* 0x000fe20003800000 */
[-C--:B------:R-:W-:Y:S02]  /*42b0*/  ISETP.GE.AND P3, PT, R11, R111.reuse, PT ;  /* 0x0000006f0b00720c */ /* 0x080fe40003f66270 */
[-C--:B---34-:R-:W-:Y:S02]  /*42c0*/  IADD3 R6, P5, R20, R38.reuse, RZ ;  /* 0x0000002614067210 */ /* 0x098fe40007fbe0ff */
[----:B------:R-:W-:Y:S02]  /*42d0*/  IADD3 R38, P4, R36, R38, RZ ;  /* 0x0000002624267210 */ /* 0x000fe40007f9e0ff */
[-C--:B------:R-:W-:Y:S01]  /*42e0*/  ISETP.GE.AND P2, PT, R10, R111.reuse, PT ;  /* 0x0000006f0a00720c */ /* 0x080fe20003f46270 */
[--C-:B------:R-:W-:Y:S01]  /*42f0*/  IMAD.X R7, R21, 0x1, R0.reuse, P5 ;  /* 0x0000000115077824 */ /* 0x100fe200028e0600 */
[----:B------:R-:W-:Y:S01]  /*4300*/  ISETP.GE.AND P1, PT, R9, R111, PT ;  /* 0x0000006f0900720c */ /* 0x000fe20003f26270 */
[----:B------:R-:W-:Y:S01]  /*4310*/  IMAD.X R39, R37, 0x1, R0, P4 ;  /* 0x0000000125277824 */ /* 0x000fe200020e0600 */
[----:B------:R-:W-:Y:S11]  /*4320*/  @P0 BRA `(.L_x_878) ;  /* 0x0000000000d40947 */ /* 0x000ff60003800000 */
[C---:B-12---:R-:W-:Y:S02]  /*4330*/  LEA R24, P4, R83.reuse, R113, 0x1 ;  /* 0x0000007153187211 */ /* 0x046fe400078808ff */
[----:B------:R-:W-:Y:S02]  /*4340*/  ISETP.GE.AND P0, PT, R14, R17, PT ;  /* 0x000000110e00720c */ /* 0x000fe40003f06270 */
[----:B------:R-:W-:Y:S06]  /*4350*/  LEA.HI.X R25, R83, R112, R82, 0x1, P4 ;  /* 0x0000007053197211 */ /* 0x000fec00020f0c52 */
[----:B------:R-:W2:Y:S08]  /*4360*/  LD.E.128 R24, desc[UR6][R24.64] ;  /* 0x0000000618187980 */ /* 0x000eb0000c101d00 */
[----:B------:R-:W3:Y:S06]  /*4370*/  @!P0 LD.E.64 R2, desc[UR6][R6.64] ;  /* 0x0000000606028980 */ /* 0x000eec000c101b00 */
[----:B------:R-:W4:Y:S01]  /*4380*/  @!P0 LD.E.64 R40, desc[UR6][R38.64] ;  /* 0x0000000626288980 */ /* 0x000f22000c101b00 */
[--C-:B---3--:R-:W-:Y:S01]  /*4390*/  @!P0 HADD2.F32 R23, -RZ, R2.reuse.H0_H0 ;  /* 0x20000002ff178230 */ /* 0x108fe20000004100 */
[----:B--2---:R-:W-:Y:S01]  /*43a0*/  @!P0 MOV R0, R24 ;  /* 0x0000001800008202 */ /* 0x004fe20000000f00 */
[----:B------:R-:W-:Y:S01]  /*43b0*/  @!P0 HADD2.F32 R8, -RZ, R2.H1_H1 ;  /* 0x30000002ff088230 */ /* 0x000fe20000004100 */
[----:B------:R-:W-:Y:S01]  /*43c0*/  @!P0 MOV R22, R25 ;  /* 0x0000001900168202 */ /* 0x000fe20000000f00 */
[----:B------:R-:W-:Y:S02]  /*43d0*/  @!P0 HADD2.F32 R4, -RZ, R3.H0_H0 ;  /* 0x20000003ff048230 */ /* 0x000fe40000004100 */
[----:B----4-:R-:W-:Y:S02]  /*43e0*/  @!P0 HADD2.F32 R28, -RZ, R40.H0_H0 ;  /* 0x20000028ff1c8230 */ /* 0x010fe40000004100 */
[----:B------:R-:W-:Y:S02]  /*43f0*/  @!P0 HADD2.F32 R2, -RZ, R0.H1_H1 ;  /* 0x30000000ff028230 */ /* 0x000fe40000004100 */
[----:B------:R-:W-:Y:S02]  /*4400*/  @!P0 HADD2.F32 R30, -RZ, R40.H1_H1 ;  /* 0x30000028ff1e8230 */ /* 0x000fe40000004100 */
[----:B------:R-:W-:Y:S02]  /*4410*/  @!P0 HADD2.F32 R29, -RZ, R0.H0_H0 ;  /* 0x20000000ff1d8230 */ /* 0x000fe40000004100 */
[C---:B------:R-:W-:Y:S01]  /*4420*/  @!P0 FMUL.FTZ R40, R2.reuse, R28 ;  /* 0x0000001c02288220 */ /* 0x040fe20000410000 */
[-C--:B------:R-:W-:Y:S01]  /*4430*/  @!P0 FMUL.FTZ R0, R2, R23.reuse ;  /* 0x0000001702008220 */ /* 0x080fe20000410000 */
[--C-:B------:R-:W-:Y:S02]  /*4440*/  @!P0 HADD2.F32 R2, -RZ, R22.reuse.H1_H1 ;  /* 0x30000016ff028230 */ /* 0x100fe40000004100 */
[----:B------:R-:W-:Y:S01]  /*4450*/  @!P0 FFMA.FTZ R40, R29, R23, -R40 ;  /* 0x000000171d288223 */ /* 0x000fe20000010828 */
[----:B------:R-:W-:Y:S01]  /*4460*/  @!P0 MOV R23, R26 ;  /* 0x0000001a00178202 */ /* 0x000fe20000000f00 */
[----:B------:R-:W-:Y:S01]  /*4470*/  @!P0 FFMA.FTZ R0, R28, R29, R0 ;  /* 0x0000001d1c008223 */ /* 0x000fe20000010000 */
[--C-:B------:R-:W-:Y:S02]  /*4480*/  @!P0 HADD2.F32 R32, -RZ, R41.reuse.H1_H1 ;  /* 0x30000029ff208230 */ /* 0x100fe40000004100 */
[----:B------:R-:W-:Y:S02]  /*4490*/  @!P0 HADD2.F32 R29, -RZ, R22.H0_H0 ;  /* 0x20000016ff1d8230 */ /* 0x000fe40000004100 */
[----:B------:R-:W-:Y:S01]  /*44a0*/  @!P0 F2FP.F16.F32.PACK_AB R0, R0, R40 ;  /* 0x000000280000823e */ /* 0x000fe200000000ff */
[----:B------:R-:W-:Y:S02]  /*44b0*/  @!P0 HADD2.F32 R31, -RZ, R41.H0_H0 ;  /* 0x20000029ff1f8230 */ /* 0x000fe40000004100 */
[C---:B------:R-:W-:Y:S01]  /*44c0*/  @!P0 FMUL.FTZ R41, R2.reuse, R30 ;  /* 0x0000001e02298220 */ /* 0x040fe20000410000 */
[----:B------:R-:W-:Y:S01]  /*44d0*/  @!P0 HADD2.F32 R5, -RZ, R3.H1_H1 ;  /* 0x30000003ff058230 */ /* 0x000fe20000004100 */
[----:B------:R-:W-:Y:S01]  /*44e0*/  @!P0 MOV R3, R27 ;  /* 0x0000001b00038202 */ /* 0x000fe20000000f00 */
[--C-:B------:R-:W-:Y:S01]  /*44f0*/  @!P0 HADD2.F32 R28, -RZ, R23.reuse.H1_H1 ;  /* 0x30000017ff1c8230 */ /* 0x100fe20000004100 */
[----:B------:R-:W-:Y:S01]  /*4500*/  @!P0 MOV R24, R0 ;  /* 0x0000000000188202 */ /* 0x000fe20000000f00 */
[-C--:B------:R-:W-:Y:S01]  /*4510*/  @!P0 FFMA.FTZ R41, R29, R8.reuse, -R41 ;  /* 0x000000081d298223 */ /* 0x080fe20000010829 */
[----:B------:R-:W-:Y:S01]  /*4520*/  @!P0 FMUL.FTZ R2, R2, R8 ;  /* 0x0000000802028220 */ /* 0x000fe20000410000 */
[----:B------:R-:W-:Y:S02]  /*4530*/  @!P0 HADD2.F32 R8, -RZ, R23.H0_H0 ;  /* 0x20000017ff088230 */ /* 0x000fe40000004100 */
[----:B------:R-:W-:Y:S01]  /*4540*/  @!P0 FMUL.FTZ R43, R28, R31 ;  /* 0x0000001f1c2b8220 */ /* 0x000fe20000410000 */
[--C-:B------:R-:W-:Y:S02]  /*4550*/  @!P0 HADD2.F32 R22, -RZ, R3.reuse.H1_H1 ;  /* 0x30000003ff168230 */ /* 0x100fe40000004100 */
[----:B------:R-:W-:Y:S01]  /*4560*/  @!P0 FFMA.FTZ R2, R30, R29, R2 ;  /* 0x0000001d1e028223 */ /* 0x000fe20000010002 */
[----:B------:R-:W-:Y:S02]  /*4570*/  @!P0 HADD2.F32 R23, -RZ, R3.H0_H0 ;  /* 0x20000003ff178230 */ /* 0x000fe40000004100 */
[-C--:B------:R-:W-:Y:S01]  /*4580*/  @!P0 FMUL.FTZ R3, R28, R4.reuse ;  /* 0x000000041c038220 */ /* 0x080fe20000410000 */
[----:B------:R-:W-:Y:S01]  /*4590*/  @!P0 FFMA.FTZ R28, R8, R4, -R43 ;  /* 0x00000004081c8223 */ /* 0x000fe2000001082b */
[----:B------:R-:W-:Y:S01]  /*45a0*/  @!P0 FMUL.FTZ R42, R22, R32 ;  /* 0x00000020162a8220 */ /* 0x000fe20000410000 */
[----:B------:R-:W-:Y:S01]  /*45b0*/  @!P0 F2FP.F16.F32.PACK_AB R2, R2, R41 ;  /* 0x000000290202823e */ /* 0x000fe200000000ff */
[-C--:B------:R-:W-:Y:S01]  /*45c0*/  @!P0 FMUL.FTZ R4, R22, R5.reuse ;  /* 0x0000000516048220 */ /* 0x080fe20000410000 */
[----:B------:R-:W-:Y:S01]  /*45d0*/  LEA R22, P4, R233, R118, 0x1 ;  /* 0x00000076e9167211 */ /* 0x000fe200078808ff */
[----:B------:R-:W-:Y:S01]  /*45e0*/  @!P0 FFMA.FTZ R3, R31, R8, R3 ;  /* 0x000000081f038223 */ /* 0x000fe20000010003 */
[----:B------:R-:W-:Y:S01]  /*45f0*/  @!P0 MOV R25, R2 ;  /* 0x0000000200198202 */ /* 0x000fe20000000f00 */
[----:B------:R-:W-:Y:S01]  /*4600*/  @!P0 FFMA.FTZ R42, R23, R5, -R42 ;  /* 0x00000005172a8223 */ /* 0x000fe2000001082a */
[----:B------:R-:W-:Y:S01]  /*4610*/  @!P0 FFMA.FTZ R4, R32, R23, R4 ;  /* 0x0000001720048223 */ /* 0x000fe20000010004 */
[----:B------:R-:W-:Y:S02]  /*4620*/  LEA.HI.X R23, R233, R119, R234, 0x1, P4 ;  /* 0x00000077e9177211 */ /* 0x000fe400020f0cea */
[----:B------:R-:W-:Y:S02]  /*4630*/  @!P0 F2FP.F16.F32.PACK_AB R3, R3, R28 ;  /* 0x0000001c0303823e */ /* 0x000fe400000000ff */
[----:B------:R-:W-:Y:S02]  /*4640*/  @!P0 F2FP.F16.F32.PACK_AB R4, R4, R42 ;  /* 0x0000002a0404823e */ /* 0x000fe400000000ff */
[----:B------:R-:W-:Y:S02]  /*4650*/  @!P0 MOV R26, R3 ;  /* 0x00000003001a8202 */ /* 0x000fe40000000f00 */
[----:B------:R-:W-:Y:S05]  /*4660*/  @!P0 MOV R27, R4 ;  /* 0x00000004001b8202 */ /* 0x000fea0000000f00 */
[----:B------:R3:W-:Y:S02]  /*4670*/  ST.E.128 desc[UR6][R22.64], R24 ;  /* 0x0000001816007985 */ /* 0x0007e4000c101d06 */
.L_x_878:
[----:B------:R-:W-:Y:S05]  /*4680*/  BSYNC B0 ;  /* 0x0000000000007941 */ /* 0x000fea0003800000 */
.L_x_877:
[----:B------:R-:W-:Y:S04]  /*4690*/  BSSY B0, `(.L_x_879) ;  /* 0x0000037000007945 */ /* 0x000fe80003800000 */
[----:B------:R-:W-:Y:S05]  /*46a0*/  @P3 BRA `(.L_x_880) ;  /* 0x0000000000d43947 */ /* 0x000fea0003800000 */
[----:B-123--:R-:W-:Y:S02]  /*46b0*/  LEA R24, P3, R85, R113, 0x1 ;  /* 0x0000007155187211 */ /* 0x00efe400078608ff */
        /* <DEDUP_REMOVED lines=52> */
.L_x_880:
[----:B------:R-:W-:Y:S05]  /*4a00*/  BSYNC B0 ;  /* 0x0000000000007941 */ /* 0x000fea0003800000 */
.L_x_879:
[----:B------:R-:W-:Y:S04]  /*4a10*/  BSSY B0, `(.L_x_881) ;  /* 0x0000037000007945 */ /* 0x000fe80003800000 */
[----:B------:R-:W-:Y:S05]  /*4a20*/  @P2 BRA `(.L_x_882) ;  /* 0x0000000000d42947 */ /* 0x000fea0003800000 */
[C---:B-1234-:R-:W-:Y:S02]  /*4a30*/  LEA R24, P2, R89.reuse, R113, 0x1 ;  /* 0x0000007159187211 */ /* 0x05efe400078408ff */
        /* <DEDUP_REMOVED lines=52> */
.L_x_882:
[----:B------:R-:W-:Y:S05]  /*4d80*/  BSYNC B0 ;  /* 0x0000000000007941 */ /* 0x000fea0003800000 */
.L_x_881:
[----:B------:R-:W-:Y:S05]  /*4d90*/  @P1 BRA `(.L_x_876) ;  /* 0x0000000000d41947 */ /* 0x000fea0003800000 */
[----:B-1234-:R-:W-:Y:S02]  /*4da0*/  LEA R24, P1, R97, R113, 0x1 ;  /* 0x0000007161187211 */ /* 0x01efe400078208ff */
        /* <DEDUP_REMOVED lines=11> */
[--C-:B------:R-:W-:Y:S02]  /*4e60*/  @!P0 HADD2.F32 R2, -RZ, R0.reuse.H1_H1 ;  /* 0x30000000ff028230 */ /* 0x100fe40000004100 */
[----:B------:R-:W-:Y:S02]  /*4e70*/  @!P0 HADD2.F32 R23, -RZ, R0.H0_H0 ;  /* 0x20000000ff178230 */ /* 0x000fe40000004100 */
[----:B------:R-:W-:Y:S02]  /*4e80*/  @!P0 HADD2.F32 R28, -RZ, R38.H1_H1 ;  /* 0x30000026ff1c8230 */ /* 0x000fe40000004100 */
[C---:B------:R-:W-:Y:S01]  /*4e90*/  @!P0 FMUL.FTZ R31, R2.reuse, R22 ;  /* 0x00000016021f8220 */ /* 0x040fe20000410000 */
[-C--:B------:R-:W-:Y:S01]  /*4ea0*/  @!P0 FMUL.FTZ R0, R2, R8.reuse ;  /* 0x0000000802008220 */ /* 0x080fe20000410000 */
[--C-:B------:R-:W-:Y:S02]  /*4eb0*/  @!P0 HADD2.F32 R2, -RZ, R7.reuse.H1_H1 ;  /* 0x30000007ff028230 */ /* 0x100fe40000004100 */
[----:B------:R-:W-:Y:S01]  /*4ec0*/  @!P0 FFMA.FTZ R31, R23, R8, -R31 ;  /* 0x00000008171f8223 */ /* 0x000fe2000001081f */
[----:B------:R-:W-:Y:S01]  /*4ed0*/  @!P0 MOV R8, R26 ;  /* 0x0000001a00088202 */ /* 0x000fe20000000f00 */
[----:B------:R-:W-:Y:S01]  /*4ee0*/  @!P0 FFMA.FTZ R0, R22, R23, R0 ;  /* 0x0000001716008223 */ /* 0x000fe20000010000 */
[----:B------:R-:W-:Y:S02]  /*4ef0*/  @!P0 HADD2.F32 R23, -RZ, R7.H0_H0 ;  /* 0x20000007ff178230 */ /* 0x000fe40000004100 */
[----:B------:R-:W-:Y:S01]  /*4f00*/  @!P0 FMUL.FTZ R32, R2, R28 ;  /* 0x0000001c02208220 */ /* 0x000fe20000410000 */
[----:B------:R-:W-:Y:S01]  /*4f10*/  @!P0 HADD2.F32 R5, -RZ, R3.H1_H1 ;  /* 0x30000003ff058230 */ /* 0x000fe20000004100 */
[----:B------:R-:W-:Y:S01]  /*4f20*/  @!P0 MOV R3, R27 ;  /* 0x0000001b00038202 */ /* 0x000fe20000000f00 */
[--C-:B------:R-:W-:Y:S01]  /*4f30*/  @!P0 HADD2.F32 R29, -RZ, R39.reuse.H0_H0 ;  /* 0x20000027ff1d8230 */ /* 0x100fe20000004100 */
[----:B------:R-:W-:Y:S01]  /*4f40*/  @!P0 F2FP.F16.F32.PACK_AB R0, R0, R31 ;  /* 0x0000001f0000823e */ /* 0x000fe200000000ff */
[--C-:B------:R-:W-:Y:S02]  /*4f50*/  @!P0 HADD2.F32 R22, -RZ, R8.reuse.H1_H1 ;  /* 0x30000008ff168230 */ /* 0x100fe40000004100 */
[-C--:B------:R-:W-:Y:S01]  /*4f60*/  @!P0 FMUL.FTZ R2, R2, R6.reuse ;  /* 0x0000000602028220 */ /* 0x080fe20000410000 */
[----:B------:R-:W-:Y:S01]  /*4f70*/  @!P0 FFMA.FTZ R32, R23, R6, -R32 ;  /* 0x0000000617208223 */ /* 0x000fe20000010820 */
[----:B------:R-:W-:Y:S01]  /*4f80*/  @!P0 MOV R24, R0 ;  /* 0x0000000000188202 */ /* 0x000fe20000000f00 */
[----:B------:R-:W-:Y:S02]  /*4f90*/  @!P0 HADD2.F32 R6, -RZ, R8.H0_H0 ;  /* 0x20000008ff068230 */ /* 0x000fe40000004100 */
[----:B------:R-:W-:Y:S01]  /*4fa0*/  @!P0 FFMA.FTZ R2, R28, R23, R2 ;  /* 0x000000171c028223 */ /* 0x000fe20000010002 */
[----:B------:R-:W-:Y:S02]  /*4fb0*/  @!P0 HADD2.F32 R30, -RZ, R39.H1_H1 ;  /* 0x30000027ff1e8230 */ /* 0x000fe40000004100 */
[----:B------:R-:W-:Y:S01]  /*4fc0*/  @!P0 FMUL.FTZ R39, R22, R29 ;  /* 0x0000001d16278220 */ /* 0x000fe20000410000 */
[--C-:B------:R-:W-:Y:S01]  /*4fd0*/  @!P0 HADD2.F32 R7, -RZ, R3.reuse.H1_H1 ;  /* 0x30000003ff078230 */ /* 0x100fe20000004100 */
[----:B------:R-:W-:Y:S01]  /*4fe0*/  @!P0 F2FP.F16.F32.PACK_AB R2, R2, R32 ;  /* 0x000000200202823e */ /* 0x000fe200000000ff */
[----:B------:R-:W-:Y:S02]  /*4ff0*/  @!P0 HADD2.F32 R8, -RZ, R3.H0_H0 ;  /* 0x20000003ff088230 */ /* 0x000fe40000004100 */
[-C--:B------:R-:W-:Y:S01]  /*5000*/  @!P0 FMUL.FTZ R3, R22, R4.reuse ;  /* 0x0000000416038220 */ /* 0x080fe20000410000 */
[----:B------:R-:W-:Y:S01]  /*5010*/  @!P0 FFMA.FTZ R22, R6, R4, -R39 ;  /* 0x0000000406168223 */ /* 0x000fe20000010827 */
[----:B------:R-:W-:Y:S01]  /*5020*/  @!P0 MOV R25, R2 ;  /* 0x0000000200198202 */ /* 0x000fe20000000f00 */
[C---:B------:R-:W-:Y:S01]  /*5030*/  @!P0 FMUL.FTZ R38, R7.reuse, R30 ;  /* 0x0000001e07268220 */ /* 0x040fe20000410000 */
[-C--:B------:R-:W-:Y:S01]  /*5040*/  @!P0 FMUL.FTZ R4, R7, R5.reuse ;  /* 0x0000000507048220 */ /* 0x080fe20000410000 */
[----:B------:R-:W-:Y:S01]  /*5050*/  @!P0 FFMA.FTZ R3, R29, R6, R3 ;  /* 0x000000061d038223 */ /* 0x000fe20000010003 */
[----:B------:R-:W-:Y:S01]  /*5060*/  LEA R6, P1, R67, R118, 0x1 ;  /* 0x0000007643067211 */ /* 0x000fe200078208ff */
[----:B------:R-:W-:Y:S01]  /*5070*/  @!P0 FFMA.FTZ R38, R8, R5, -R38 ;  /* 0x0000000508268223 */ /* 0x000fe20000010826 */
[----:B------:R-:W-:Y:S02]  /*5080*/  @!P0 FFMA.FTZ R4, R30, R8, R4 ;  /* 0x000000081e048223 */ /* 0x000fe40000010004 */
[----:B------:R-:W-:Y:S02]  /*5090*/  @!P0 F2FP.F16.F32.PACK_AB R3, R3, R22 ;  /* 0x000000160303823e */ /* 0x000fe400000000ff */
[----:B------:R-:W-:Y:S02]  /*50a0*/  LEA.HI.X R7, R67, R119, R66, 0x1, P1 ;  /* 0x0000007743077211 */ /* 0x000fe400008f0c42 */
[----:B------:R-:W-:Y:S02]  /*50b0*/  @!P0 F2FP.F16.F32.PACK_AB R4, R4, R38 ;  /* 0x000000260404823e */ /* 0x000fe400000000ff */
[----:B------:R-:W-:Y:S02]  /*50c0*/  @!P0 MOV R26, R3 ;  /* 0x00000003001a8202 */ /* 0x000fe40000000f00 */
[----:B------:R-:W-:Y:S05]  /*50d0*/  @!P0 MOV R27, R4 ;  /* 0x00000004001b8202 */ /* 0x000fea0000000f00 */
[----:B------:R1:W-:Y:S02]  /*50e0*/  ST.E.128 desc[UR6][R6.64], R24 ;  /* 0x0000001806007985 */ /* 0x0003e4000c101d06 */
.L_x_876:
[----:B------:R-:W-:Y:S05]  /*50f0*/  BSYNC B1 ;  /* 0x0000000000017941 */ /* 0x000fea0003800000 */
.L_x_875:
        /* <DEDUP_REMOVED lines=10> */
[-C--:B-1-34-:R-:W-:Y:S02]  /*51a0*/  IADD3 R6, P5, R20, R38.reuse, RZ ;  /* 0x0000002614067210 */ /* 0x09afe40007fbe0ff */
[----:B------:R-:W-:Y:S02]  /*51b0*/  IADD3 R38, P4, R36, R38, RZ ;  /* 0x0000002624267210 */ /* 0x000fe40007f9e0ff */
[-C--:B------:R-:W-:Y:S01]  /*51c0*/  ISETP.GE.AND P2, PT, R10, R111.reuse, PT ;  /* 0x0000006f0a00720c */ /* 0x080fe20003f46270 */
[--C-:B------:R-:W-:Y:S01]  /*51d0*/  IMAD.X R7, R21, 0x1, R0.reuse, P5 ;  /* 0x0000000115077824 */ /* 0x100fe200028e0600 */
[----:B------:R-:W-:Y:S01]  /*51e0*/  ISETP.GE.AND P1, PT, R9, R111, PT ;  /* 0x0000006f0900720c */ /* 0x000fe20003f26270 */
[----:B------:R-:W-:Y:S01]  /*51f0*/  IMAD.X R39, R37, 0x1, R0, P4 ;  /* 0x0000000125277824 */ /* 0x000fe200020e0600 */
[----:B------:R-:W-:Y:S11]  /*5200*/  @P0 BRA `(.L_x_886) ;  /* 0x0000000000d40947 */ /* 0x000ff60003800000 */
[C---:B--2---:R-:W-:Y:S02]  /*5210*/  LEA R24, P4, R93.reuse, R113, 0x1 ;  /* 0x000000715d187211 */ /* 0x044fe400078808ff */
        /* <DEDUP_REMOVED lines=52> */
.L_x_886:
[----:B------:R-:W-:Y:S05]  /*5560*/  BSYNC B0 ;  /* 0x0000000000007941 */ /* 0x000fea0003800000 */
.L_x_885:
[----:B------:R-:W-:Y:S04]  /*5570*/  BSSY B0, `(.L_x_887) ;  /* 0x0000037000007945 */ /* 0x000fe80003800000 */
[----:B------:R-:W-:Y:S05]  /*5580*/  @P3 BRA `(.L_x_888) ;  /* 0x0000000000d43947 */ /* 0x000fea0003800000 */
[----:B-12---:R-:W-:Y:S02]  /*5590*/  LEA R24, P3, R87, R113, 0x1 ;  /* 0x0000007157187211 */ /* 0x006fe400078608ff */
        /* <DEDUP_REMOVED lines=52> */
.L_x_888:
[----:B------:R-:W-:Y:S05]  /*58e0*/  BSYNC B0 ;  /* 0x0000000000007941 */ /* 0x000fea0003800000 */
.L_x_887:
[----:B------:R-:W-:Y:S04]  /*58f0*/  BSSY B0, `(.L_x_889) ;  /* 0x0000037000007945 */ /* 0x000fe80003800000 */
[----:B------:R-:W-:Y:S05]  /*5900*/  @P2 BRA `(.L_x_890) ;  /* 0x0000000000d42947 */ /* 0x000fea0003800000 */
[C---:B-123--:R-:W-:Y:S02]  /*5910*/  LEA R24, P2, R91.reuse, R113, 0x1 ;  /* 0x000000715b187211 */ /* 0x04efe400078408ff */
        /* <DEDUP_REMOVED lines=52> */
.L_x_890:
[----:B------:R-:W-:Y:S05]  /*5c60*/  BSYNC B0 ;  /* 0x0000000000007941 */ /* 0x000fea0003800000 */
.L_x_889:
        /* <DEDUP_REMOVED lines=54> */
.L_x_884:
[----:B------:R-:W-:Y:S05]  /*5fd0*/  BSYNC B1 ;  /* 0x0000000000017941 */ /* 0x000fea0003800000 */
.L_x_883:
        /* <DEDUP_REMOVED lines=17> */
[----:B------:R-:W-:Y:S01]  /*60f0*/  IMAD R0, R183, 0x60, RZ ;  /* 0x00000060b7007824 */ /* 0x000fe200078e02ff */
[----:B------:R-:W-:Y:S01]  /*6100*/  MOV R2, R113 ;  /* 0x0000007100027202 */ /* 0x000fe20000000f00 */
[----:B------:R-:W-:Y:S01]  /*6110*/  IMAD.WIDE.U32 R184, R46, 0x60, R118 ;  /* 0x000000602eb87825 */ /* 0x000fe200078e0076 */
[----:B------:R-:W-:Y:S02]  /*6120*/  MOV R3, R112 ;  /* 0x0000007000037202 */ /* 0x000fe40000000f00 */
[----:B------:R-:W-:Y:S01]  /*6130*/  ISETP.GE.AND P0, PT, R14, R17, PT ;  /* 0x000000110e00720c */ /* 0x000fe20003f06270 */
[----:B------:R-:W-:Y:S05]  /*6140*/  IMAD.WIDE.U32 R2, R182, 0x60, R2 ;  /* 0x00000060b6027825 */ /* 0x000fea00078e0002 */
[----:B------:R-:W-:Y:S05]  /*6150*/  IADD3 R3, R3, R0, RZ ;  /* 0x0000000003037210 */ /* 0x000fea0007ffe0ff */
[----:B--2---:R-:W2:Y:S08]  /*6160*/  LD.E.128 R24, desc[UR6][R2.64] ;  /* 0x0000000602187980 */ /* 0x004eb0000c101d00 */
        /* <DEDUP_REMOVED lines=13> */
[----:B------:R-:W-:Y:S01]  /*6240*/  @!P0 HADD2.F32 R5, -RZ, R3.H1_H1 ;  /* 0x30000003ff058230 */ /* 0x000fe20000004100 */
[----:B------:R-:W-:Y:S01]  /*6250*/  @!P0 MOV R3, R27 ;  /* 0x0000001b00038202 */ /* 0x000fe20000000f00 */
[C---:B------:R-:W-:Y:S01]  /*6260*/  @!P0 FMUL.FTZ R40, R2.reuse, R28 ;  /* 0x0000001c02288220 */ /* 0x040fe20000410000 */
[-C--:B------:R-:W-:Y:S01]  /*6270*/  @!P0 FMUL.FTZ R0, R2, R23.reuse ;  /* 0x0000001702008220 */ /* 0x080fe20000410000 */
[--C-:B------:R-:W-:Y:S02]  /*6280*/  @!P0 HADD2.F32 R2, -RZ, R22.reuse.H1_H1 ;  /* 0x30000016ff028230 */ /* 0x100fe40000004100 */
[----:B------:R-:W-:Y:S01]  /*6290*/  @!P0 FFMA.FTZ R40, R29, R23, -R40 ;  /* 0x000000171d288223 */ /* 0x000fe20000010828 */
[----:B------:R-:W-:Y:S01]  /*62a0*/  @!P0 MOV R23, R26 ;  /* 0x0000001a00178202 */ /* 0x000fe20000000f00 */
[----:B------:R-:W-:Y:S01]  /*62b0*/  @!P0 FFMA.FTZ R0, R28, R29, R0 ;  /* 0x0000001d1c008223 */ /* 0x000fe20000010000 */
[----:B------:R-:W-:Y:S02]  /*62c0*/  @!P0 HADD2.F32 R29, -RZ, R22.H0_H0 ;  /* 0x20000016ff1d8230 */ /* 0x000fe40000004100 */
[C---:B------:R-:W-:Y:S01]  /*62d0*/  @!P0 FMUL.FTZ R41, R2.reuse, R30 ;  /* 0x0000001e02298220 */ /* 0x040fe20000410000 */
[----:B------:R-:W-:Y:S01]  /*62e0*/  @!P0 FMUL.FTZ R2, R2, R8 ;  /* 0x0000000802028220 */ /* 0x000fe20000410000 */
[--C-:B------:R-:W-:Y:S01]  /*62f0*/  @!P0 HADD2.F32 R28, -RZ, R23.reuse.H1_H1 ;  /* 0x30000017ff1c8230 */ /* 0x100fe20000004100 */
[----:B------:R-:W-:Y:S01]  /*6300*/  @!P0 F2FP.F16.F32.PACK_AB R0, R0, R40 ;  /* 0x000000280000823e */ /* 0x000fe200000000ff */
[----:B------:R-:W-:Y:S01]  /*6310*/  @!P0 FFMA.FTZ R41, R29, R8, -R41 ;  /* 0x000000081d298223 */ /* 0x000fe20000010829 */
[----:B------:R-:W-:Y:S02]  /*6320*/  @!P0 HADD2.F32 R8, -RZ, R23.H0_H0 ;  /* 0x20000017ff088230 */ /* 0x000fe40000004100 */
[----:B------:R-:W-:Y:S01]  /*6330*/  @!P0 FFMA.FTZ R2, R30, R29, R2 ;  /* 0x0000001d1e028223 */ /* 0x000fe20000010002 */
[----:B------:R-:W-:Y:S01]  /*6340*/  @!P0 MOV R24, R0 ;  /* 0x0000000000188202 */ /* 0x000fe20000000f00 */
[--C-:B------:R-:W-:Y:S02]  /*6350*/  @!P0 HADD2.F32 R22, -RZ, R3.reuse.H1_H1 ;  /* 0x30000003ff168230 */ /* 0x100fe40000004100 */
[----:B------:R-:W-:Y:S01]  /*6360*/  @!P0 FMUL.FTZ R43, R28, R31 ;  /* 0x0000001f1c2b8220 */ /* 0x000fe20000410000 */
[----:B------:R-:W-:Y:S01]  /*6370*/  @!P0 HADD2.F32 R23, -RZ, R3.H0_H0 ;  /* 0x20000003ff178230 */ /* 0x000fe20000004100 */
[----:B------:R-:W-:Y:S01]  /*6380*/  @!P0 F2FP.F16.F32.PACK_AB R2, R2, R41 ;  /* 0x000000290202823e */ /* 0x000fe200000000ff */
[-C--:B------:R-:W-:Y:S01]  /*6390*/  @!P0 FMUL.FTZ R3, R28, R4.reuse ;  /* 0x000000041c038220 */ /* 0x080fe20000410000 */
[----:B------:R-:W-:Y:S01]  /*63a0*/  @!P0 FFMA.FTZ R28, R8, R4, -R43 ;  /* 0x00000004081c8223 */ /* 0x000fe2000001082b */
[C---:B------:R-:W-:Y:S01]  /*63b0*/  @!P0 FMUL.FTZ R4, R22.reuse, R5 ;  /* 0x0000000516048220 */ /* 0x040fe20000410000 */
[----:B------:R-:W-:Y:S01]  /*63c0*/  @!P0 MOV R25, R2 ;  /* 0x0000000200198202 */ /* 0x000fe20000000f00 */
[----:B------:R-:W-:Y:S01]  /*63d0*/  @!P0 FMUL.FTZ R42, R22, R32 ;  /* 0x00000020162a8220 */ /* 0x000fe20000410000 */
[----:B------:R-:W-:Y:S01]  /*63e0*/  @!P0 FFMA.FTZ R3, R31, R8, R3 ;  /* 0x000000081f038223 */ /* 0x000fe20000010003 */
[----:B------:R-:W-:Y:S02]  /*63f0*/  @!P0 FFMA.FTZ R4, R32, R23, R4 ;  /* 0x0000001720048223 */ /* 0x000fe40000010004 */
[----:B------:R-:W-:Y:S01]  /*6400*/  @!P0 FFMA.FTZ R42, R23, R5, -R42 ;  /* 0x00000005172a8223 */ /* 0x000fe2000001082a */
[----:B------:R-:W-:Y:S01]  /*6410*/  IMAD R5, R47, 0x60, RZ ;  /* 0x000000602f057824 */ /* 0x000fe200078e02ff */
[----:B------:R-:W-:Y:S03]  /*6420*/  @!P0 F2FP.F16.F32.PACK_AB R3, R3, R28 ;  /* 0x0000001c0303823e */ /* 0x000fe600000000ff */
[----:B------:R-:W-:Y:S02]  /*6430*/  @!P0 F2FP.F16.F32.PACK_AB R4, R4, R42 ;  /* 0x0000002a0404823e */ /* 0x000fe400000000ff */
[----:B------:R-:W-:Y:S02]  /*6440*/  IADD3 R185, R185, R5, RZ ;  /* 0x00000005b9b97210 */ /* 0x000fe40007ffe0ff */
[----:B------:R-:W-:Y:S02]  /*6450*/  @!P0 MOV R26, R3 ;  /* 0x00000003001a8202 */ /* 0x000fe40000000f00 */
[----:B------:R-:W-:Y:S05]  /*6460*/  @!P0 MOV R27, R4 ;  /* 0x00000004001b8202 */ /* 0x000fea0000000f00 */
[----:B------:R1:W-:Y:S02]  /*6470*/  ST.E.128 desc[UR6][R184.64], R24 ;  /* 0x00000018b8007985 */ /* 0x0003e4000c101d06 */
.L_x_894:
[----:B------:R-:W-:Y:S05]  /*6480*/  BSYNC B0 ;  /* 0x0000000000007941 */ /* 0x000fea0003800000 */
.L_x_893:
        /* <DEDUP_REMOVED lines=55> */
.L_x_896:
[----:B------:R-:W-:Y:S05]  /*6800*/  BSYNC B0 ;  /* 0x0000000000007941 */ /* 0x000fea0003800000 */
.L_x_895:
        /* <DEDUP_REMOVED lines=55> */
.L_x_898:
[----:B------:R-:W-:Y:S05]  /*6b80*/  BSYNC B0 ;  /* 0x0000000000007941 */ /* 0x000fea0003800000 */
.L_x_897:
        /* <DEDUP_REMOVED lines=26> */
[----:B------:R-:W-:Y:S01]  /*6d30*/  @!P0 HADD2.F32 R28, -RZ, R39.H0_H0 ;  /* 0x20000027ff1c8230 */ /* 0x000fe20000004100 */
[----:B------:R-:W-:Y:S01]  /*6d40*/  @!P0 F2FP.F16.F32.PACK_AB R0, R0, R30 ;  /* 0x0000001e0000823e */ /* 0x000fe200000000ff */
[--C-:B------:R-:W-:Y:S02]  /*6d50*/  @!P0 HADD2.F32 R17, -RZ, R8.reuse.H1_H1 ;  /* 0x30000008ff118230 */ /* 0x100fe40000004100 */
[-C--:B------:R-:W-:Y:S01]  /*6d60*/  @!P0 FMUL.FTZ R2, R2, R6.reuse ;  /* 0x0000000602028220 */ /* 0x080fe20000410000 */
[----:B------:R-:W-:Y:S01]  /*6d70*/  @!P0 FFMA.FTZ R31, R22, R6, -R31 ;  /* 0x00000006161f8223 */ /* 0x000fe2000001081f */
[----:B------:R-:W-:Y:S01]  /*6d80*/  @!P0 MOV R24, R0 ;  /* 0x0000000000188202 */ /* 0x000fe20000000f00 */
[----:B------:R-:W-:Y:S02]  /*6d90*/  @!P0 HADD2.F32 R6, -RZ, R8.H0_H0 ;  /* 0x20000008ff068230 */ /* 0x000fe40000004100 */
[----:B------:R-:W-:Y:S01]  /*6da0*/  @!P0 FMUL.FTZ R38, R17, R28 ;  /* 0x0000001c11268220 */ /* 0x000fe20000410000 */
[----:B------:R-:W-:Y:S02]  /*6db0*/  @!P0 HADD2.F32 R7, -RZ, R3.H1_H1 ;  /* 0x30000003ff078230 */ /* 0x000fe40000004100 */
[----:B------:R-:W-:Y:S01]  /*6dc0*/  @!P0 FFMA.FTZ R2, R23, R22, R2 ;  /* 0x0000001617028223 */ /* 0x000fe20000010002 */
[----:B------:R-:W-:Y:S02]  /*6dd0*/  @!P0 HADD2.F32 R29, -RZ, R39.H1_H1 ;  /* 0x30000027ff1d8230 */ /* 0x000fe40000004100 */
[----:B------:R-:W-:Y:S02]  /*6de0*/  @!P0 HADD2.F32 R8, -RZ, R3.H0_H0 ;  /* 0x20000003ff088230 */ /* 0x000fe40000004100 */
[-C--:B------:R-:W-:Y:S01]  /*6df0*/  @!P0 FMUL.FTZ R3, R17, R4.reuse ;  /* 0x0000000411038220 */ /* 0x080fe20000410000 */
[----:B------:R-:W-:Y:S01]  /*6e00*/  @!P0 F2FP.F16.F32.PACK_AB R2, R2, R31 ;  /* 0x0000001f0202823e */ /* 0x000fe200000000ff */
[----:B------:R-:W-:Y:S01]  /*6e10*/  @!P0 FFMA.FTZ R17, R6, R4, -R38 ;  /* 0x0000000406118223 */ /* 0x000fe20000010826 */
[C---:B------:R-:W-:Y:S01]  /*6e20*/  @!P0 FMUL.FTZ R32, R7.reuse, R29 ;  /* 0x0000001d07208220 */ /* 0x040fe20000410000 */
[-C--:B------:R-:W-:Y:S01]  /*6e30*/  @!P0 FMUL.FTZ R4, R7, R5.reuse ;  /* 0x0000000507048220 */ /* 0x080fe20000410000 */
[----:B------:R-:W-:Y:S01]  /*6e40*/  @!P0 MOV R25, R2 ;  /* 0x0000000200198202 */ /* 0x000fe20000000f00 */
        /* <DEDUP_REMOVED lines=10> */
.L_x_892:
[----:B------:R-:W-:Y:S05]  /*6ef0*/  BSYNC B1 ;  /* 0x0000000000017941 */ /* 0x000fea0003800000 */
.L_x_891:
[----:B------:R-:W2:Y:S02]  /*6f00*/  LD.E R0, desc[UR6][R18.64+0xd0] ;  /* 0x0000d00612007980 */ /* 0x000ea4000c101900 */
[----:B--2---:R-:W-:Y:S05]  /*6f10*/  IMAD.U32 R0, R0, -0x20, RZ ;  /* 0xffffffe000007824 */ /* 0x004fea00078e00ff */
[C---:B------:R-:W-:Y:S02]  /*6f20*/  LEA R20, P1, R0.reuse, R20, 0x1 ;  /* 0x0000001400147211 */ /* 0x040fe400078208ff */
[C---:B------:R-:W-:Y:S02]  /*6f30*/  LEA R36, P0, R0.reuse, R36, 0x1 ;  /* 0x0000002400247211 */ /* 0x040fe400078008ff */
[C---:B------:R-:W-:Y:S02]  /*6f40*/  LEA.HI.X.SX32 R21, R0.reuse, R21, 0x1, P1 ;  /* 0x0000001500157211 */ /* 0x040fe400008f0eff */
[----:B------:R-:W-:Y:S01]  /*6f50*/  LEA.HI.X.SX32 R37, R0, R37, 0x1, P0 ;  /* 0x0000002500257211 */ /* 0x000fe200000f0eff */
[----:B------:R-:W-:Y:S05]  /*6f60*/  BRA `(.L_x_899) ;  /* 0x0000007000487947 */ /* 0x000fea0003800000 */
.L_x_866:
[----:B------:R-:W-:Y:S04]  /*6f70*/  BSSY B2, `(.L_x_900) ;  /* 0x0000198000027945 */ /* 0x000fe80003800000 */
[----:B------:R-:W-:Y:S05]  /*6f80*/  @!P3 BRA `(.L_x_901) ;  /* 0x000000180058b947 */ /* 0x000fea0003800000 */
[----:B-----5:R-:W-:Y:S01]  /*6f90*/  ISETP.GE.AND P0, PT, R14, R111, PT ;  /* 0x0000006f0e00720c */ /* 0x020fe20003f06270 */
[----:B------:R-:W-:Y:S11]  /*6fa0*/  BSSY B1, `(.L_x_902) ;  /* 0x0000064000017945 */ /* 0x000ff60003800000 */
[----:B------:R-:W-:Y:S01]  /*6fb0*/  @!UPT UIADD3 URZ, URZ, URZ, URZ ;  /* 0x0000003f3f3ff290 */ /* 0x000fe2000fffe03f */
[----:B------:R-:W-:Y:S05]  /*6fc0*/  @P0 BRA `(.L_x_903) ;  /* 0x0000000400840947 */ /* 0x000fea0003800000 */
[----:B---34-:R-:W-:Y:S01]  /*6fd0*/  IMAD.MOV.U32 R4, RZ, RZ, R113 ;  /* 0x000000ffff047224 */ /* 0x018fe200078e0071 */
[----:B------:R-:W-:Y:S01]  /*6fe0*/  MOV R5, R112 ;  /* 0x0000007000057202 */ /* 0x000fe20000000f00 */
[----:B------:R-:W-:Y:S01]  /*6ff0*/  BSSY B0, `(.L_x_904) ;  /* 0x000005d000007945 */ /* 0x000fe20003800000 */
[----:B------:R-:W-:Y:S03]  /*7000*/  ISETP.GE.AND P0, PT, R14, R17, PT ;  /* 0x000000110e00720c */ /* 0x000fe60003f06270 */
[----:B------:R1:W5:Y:S10]  /*7010*/  LD.E.128 R28, desc[UR6][R4.64] ;  /* 0x00000006041c7980 */ /* 0x000374000c101d00 */
[----:B------:R-:W-:Y:S05]  /*7020*/  @P0 BRA `(.L_x_905) ;  /* 0x0000000400640947 */ /* 0x000fea0003800000 */
[----:B------:R-:W-:Y:S02]  /*7030*/  LEA.HI R8, R17, R17, RZ, 0x1 ;  /* 0x0000001111087211 */ /* 0x000fe400078f08ff */
[----:B------:R-:W-:Y:S02]  /*7040*/  MOV R0, RZ ;  /* 0x000000ff00007202 */ /* 0x000fe40000000f00 */
[----:B------:R-:W-:Y:S02]  /*7050*/  SHF.R.S32.HI R8, RZ, 0x1, R8 ;  /* 0x00000001ff087819 */ /* 0x000fe40000011408 */
[----:B------:R-:W-:Y:S02]  /*7060*/  MOV R6, R115 ;  /* 0x0000007300067202 */ /* 0x000fe40000000f00 */
[-C--:B------:R-:W-:Y:S02]  /*7070*/  ISETP.GE.AND P2, PT, R14, R8.reuse, PT ;  /* 0x000000080e00720c */ /* 0x080fe40003f46270 */
[----:B------:R-:W-:Y:S02]  /*7080*/  MOV R3, R8 ;  /* 0x0000000800037202 */ /* 0x000fe40000000f00 */
[----:B------:R-:W-:Y:S02]  /*7090*/  MOV R7, R114 ;  /* 0x0000007200077202 */ /* 0x000fe40000000f00 */
[----:B-----5:R-:W-:Y:S02]  /*70a0*/  MOV R44, R29 ;  /* 0x0000001d002c7202 */ /* 0x020fe40000000f00 */
[----:B------:R-:W-:Y:S02]  /*70b0*/  MOV R39, R30 ;  /* 0x0000001e00277202 */ /* 0x000fe40000000f00 */
[----:B------:R-:W-:Y:S03]  /*70c0*/  MOV R38, R31 ;  /* 0x0000001f00267202 */ /* 0x000fe60000000f00 */
[C---:B------:R-:W-:Y:S02]  /*70d0*/  @P2 IADD3 R3, -R8.reuse, RZ, RZ ;  /* 0x000000ff08032210 */ /* 0x040fe40007ffe1ff */
[----:B------:R-:W-:Y:S02]  /*70e0*/  @P2 IADD3 R0, -R8, RZ, RZ ;  /* 0x000000ff08002210 */ /* 0x000fe40007ffe1ff */
[C---:B------:R-:W-:Y:S02]  /*70f0*/  LEA R2, P1, R3.reuse, R4, 0x1 ;  /* 0x0000000403027211 */ /* 0x040fe400078208ff */
[C---:B------:R-:W-:Y:S02]  /*7100*/  LEA R192, P0, R0.reuse, R6, 0x1 ;  /* 0x0000000600c07211 */ /* 0x040fe400078008ff */
[----:B------:R-:W-:Y:S02]  /*7110*/  LEA.HI.X.SX32 R3, R3, R5, 0x1, P1 ;  /* 0x0000000503037211 */ /* 0x000fe400008f0eff */
[----:B------:R-:W-:Y:S02]  /*7120*/  LEA.HI.X.SX32 R193, R0, R7, 0x1, P0 ;  /* 0x0000000700c17211 */ /* 0x000fe400000f0eff */
[----:B------:R-:W-:Y:S01]  /*7130*/  MOV R0, RZ ;  /* 0x000000ff00007202 */ /* 0x000fe20000000f00 */
[----:B-1----:R1:W2:Y:S01]  /*7140*/  LD.E.128 R4, desc[UR6][R2.64] ;  /* 0x0000000602047980 */ /* 0x0022a2000c101d00 */
[----:B------:R-:W-:Y:S07]  /*7150*/  @P2 IADD3 R0, -R8, RZ, RZ ;  /* 0x000000ff08002210 */ /* 0x000fee0007ffe1ff */
[----:B------:R-:W3:Y:S01]  /*7160*/  LD.E.128 R192, desc[UR6][R192.64] ;  /* 0x00000006c0c07980 */ /* 0x000ee2000c101d00 */
[----:B-1----:R-:W-:Y:S02]  /*7170*/  MOV R2, R117 ;  /* 0x0000007500027202 */ /* 0x002fe40000000f00 */
[----:B------:R-:W-:Y:S02]  /*7180*/  MOV R3, R116 ;  /* 0x0000007400037202 */ /* 0x000fe40000000f00 */
[C---:B------:R-:W-:Y:S04]  /*7190*/  LEA R2, P0, R0.reuse, R2, 0x1 ;  /* 0x0000000200027211 */ /* 0x040fe800078008ff */
[----:B------:R-:W-:Y:S05]  /*71a0*/  LEA.HI.X.SX32 R3, R0, R3, 0x1, P0 ;  /* 0x0000000300037211 */ /* 0x000fea00000f0eff */
[----:B------:R3:W4:Y:S02]  /*71b0*/  LD.E.128 R40, desc[UR6][R2.64] ;  /* 0x0000000602287980 */ /* 0x000724000c101d00 */
[----:B---3--:R-:W-:Y:S01]  /*71c0*/  HADD2.F32 R3, -RZ, R193.H0_H0 ;  /* 0x200000c1ff037230 */ /* 0x008fe20000004100 */
[----:B--2---:R-:W-:Y:S01]  /*71d0*/  MOV R24, R5 ;  /* 0x0000000500187202 */ /* 0x004fe20000000f00 */
[----:B------:R-:W-:Y:S01]  /*71e0*/  HADD2.F32 R8, -RZ, R195.H1_H1 ;  /* 0x300000c3ff087230 */ /* 0x000fe20000004100 */
[----:B------:R-:W-:Y:S01]  /*71f0*/  MOV R26, R4 ;  /* 0x00000004001a7202 */ /* 0x000fe20000000f00 */
[----:B------:R-:W-:Y:S01]  /*7200*/  HADD2.F32 R4, -RZ, R193.H1_H1 ;  /* 0x300000c1ff047230 */ /* 0x000fe20000004100 */
[----:B------:R-:W-:Y:S01]  /*7210*/  MOV R23, R6 ;  /* 0x0000000600177202 */ /* 0x000fe20000000f00 */
[--C-:B------:R-:W-:Y:S02]  /*7220*/  HADD2.F32 R25, -RZ, R24.reuse.H0_H0 ;  /* 0x20000018ff197230 */ /* 0x100fe40000004100 */
[----:B------:R-:W-:Y:S01]  /*7230*/  @!P2 FADD.FTZ R3, -R3, -RZ ;  /* 0x800000ff0303a221 */ /* 0x000fe20000010100 */
[----:B------:R-:W-:Y:S02]  /*7240*/  HADD2.F32 R24, -RZ, R24.H1_H1 ;  /* 0x30000018ff187230 */ /* 0x000fe40000004100 */
[----:B------:R-:W-:Y:S01]  /*7250*/  @!P2 FADD.FTZ R4, -R4, -RZ ;  /* 0x800000ff0404a221 */ /* 0x000fe20000010100 */
[----:B------:R-:W-:Y:S01]  /*7260*/  HADD2.F32 R0, -RZ, R192.H0_H0 ;  /* 0x200000c0ff007230 */ /* 0x000fe20000004100 */
[----:B------:R-:W-:Y:S01]  /*7270*/  MOV R22, R7 ;  /* 0x0000000700167202 */ /* 0x000fe20000000f00 */
[----:B------:R-:W-:Y:S02]  /*7280*/  HADD2.F32 R7, -RZ, R195.H0_H0 ;  /* 0x200000c3ff077230 */ /* 0x000fe40000004100 */
[----:B------:R-:W-:Y:S01]  /*7290*/  FMUL.FTZ R3, R25, R3 ;  /* 0x0000000319037220 */ /* 0x000fe20000410000 */
[--C-:B------:R-:W-:Y:S02]  /*72a0*/  HADD2.F32 R5, -RZ, R194.reuse.H0_H0 ;  /* 0x200000c2ff057230 */ /* 0x100fe40000004100 */
[----:B------:R-:W-:Y:S01]  /*72b0*/  FMUL.FTZ R4, R24, R4 ;  /* 0x0000000418047220 */ /* 0x000fe20000410000 */
[----:B------:R-:W-:Y:S02]  /*72c0*/  HADD2.F32 R6, -RZ, R194.H1_H1 ;  /* 0x300000c2ff067230 */ /* 0x000fe40000004100 */
[----:B------:R-:W-:Y:S01]  /*72d0*/  @!P2 FADD.FTZ R7, -R7, -RZ ;  /* 0x800000ff0707a221 */ /* 0x000fe20000010100 */
[--C-:B------:R-:W-:Y:S02]  /*72e0*/  HADD2.F32 R25, -RZ, R23.reuse.H0_H0 ;  /* 0x20000017ff197230 */ /* 0x100fe40000004100 */
[----:B------:R-:W-:Y:S01]  /*72f0*/  @!P2 FADD.FTZ R8, -R8, -RZ ;  /* 0x800000ff0808a221 */ /* 0x000fe20000010100 */
[----:B------:R-:W-:Y:S02]  /*7300*/  HADD2.F32 R24, -RZ, R23.H1_H1 ;  /* 0x30000017ff187230 */ /* 0x000fe40000004100 */
[----:B------:R-:W-:Y:S01]  /*7310*/  @!P2 FADD.FTZ R0, -R0, -RZ ;  /* 0x800000ff0000a221 */ /* 0x000fe20000010100 */
[----:B------:R-:W-:Y:S02]  /*7320*/  HADD2.F32 R23, -RZ, R22.H0_H0 ;  /* 0x20000016ff177230 */ /* 0x000fe40000004100 */
[----:B------:R-:W-:Y:S01]  /*7330*/  @!P2 FADD.FTZ R5, -R5, -RZ ;  /* 0x800000ff0505a221 */ /* 0x000fe20000010100 */
[----:B------:R-:W-:Y:S02]  /*7340*/  HADD2.F32 R2, -RZ, R192.H1_H1 ;  /* 0x300000c0ff027230 */ /* 0x000fe40000004100 */
[----:B------:R-:W-:Y:S01]  /*7350*/  @!P2 FADD.FTZ R6, -R6, -RZ ;  /* 0x800000ff0606a221 */ /* 0x000fe20000010100 */
[----:B------:R-:W-:Y:S02]  /*7360*/  HADD2.F32 R22, -RZ, R22.H1_H1 ;  /* 0x30000016ff167230 */ /* 0x000fe40000004100 */
[----:B------:R-:W-:Y:S01]  /*7370*/  FMUL.FTZ R7, R23, R7 ;  /* 0x0000000717077220 */ /* 0x000fe20000410000 */
[--C-:B------:R-:W-:Y:S02]  /*7380*/  HADD2.F32 R27, -RZ, R26.reuse.H0_H0 ;  /* 0x2000001aff1b7230 */ /* 0x100fe40000004100 */
[----:B------:R-:W-:Y:S01]  /*7390*/  @!P2 FADD.FTZ R2, -R2, -RZ ;  /* 0x800000ff0202a221 */ /* 0x000fe20000010100 */
[----:B------:R-:W-:Y:S02]  /*73a0*/  HADD2.F32 R26, -RZ, R26.H1_H1 ;  /* 0x3000001aff1a7230 */ /* 0x000fe40000004100 */
[----:B------:R-:W-:Y:S01]  /*73b0*/  FMUL.FTZ R8, R22, R8 ;  /* 0x0000000816087220 */ /* 0x000fe20000410000 */
[----:B------:R-:W-:Y:S02]  /*73c0*/  HADD2.F32 R22, -RZ, R28.H0_H0 ;  /* 0x2000001cff167230 */ /* 0x000fe40000004100 */
[----:B------:R-:W-:Y:S01]  /*73d0*/  FMUL.FTZ R0, R27, R0 ;  /* 0x000000001b007220 */ /* 0x000fe20000410000 */
[--C-:B----4-:R-:W-:Y:S02]  /*73e0*/  HADD2.F32 R23, -RZ, R40.reuse.H0_H0 ;  /* 0x20000028ff177230 */ /* 0x110fe40000004100 */
[----:B------:R-:W-:Y:S01]  /*73f0*/  FMUL.FTZ R5, R25, R5 ;  /* 0x0000000519057220 */ /* 0x000fe20000410000 */
[----:B------:R-:W-:Y:S02]  /*7400*/  HADD2.F32 R25, -RZ, R40.H1_H1 ;  /* 0x30000028ff197230 */ /* 0x000fe40000004100 */
[----:B------:R-:W-:Y:S01]  /*7410*/  FMUL.FTZ R6, R24, R6 ;  /* 0x0000000618067220 */ /* 0x000fe20000410000 */
[----:B------:R-:W-:Y:S02]  /*7420*/  HADD2.F32 R24, -RZ, R28.H1_H1 ;  /* 0x3000001cff187230 */ /* 0x000fe40000004100 */
[----:B------:R-:W-:Y:S01]  /*7430*/  FMUL.FTZ R2, R26, R2 ;  /* 0x000000021a027220 */ /* 0x000fe20000410000 */
[--C-:B------:R-:W-:Y:S02]  /*7440*/  HADD2.F32 R26, -RZ, R44.reuse.H0_H0 ;  /* 0x2000002cff1a7230 */ /* 0x100fe40000004100 */
[----:B------:R-:W-:Y:S01]  /*7450*/  FFMA.FTZ R0, R22, R23, R0 ;  /* 0x0000001716007223 */ /* 0x000fe20000010000 */
[--C-:B------:R-:W-:Y:S02]  /*7460*/  HADD2.F32 R27, -RZ, R41.reuse.H0_H0 ;  /* 0x20000029ff1b7230 */ /* 0x100fe40000004100 */
[----:B------:R-:W-:Y:S01]  /*7470*/  FFMA.FTZ R2, R24, R25, R2 ;  /* 0x0000001918027223 */ /* 0x000fe20000010002 */
[----:B------:R-:W-:Y:S02]  /*7480*/  HADD2.F32 R28, -RZ, R41.H1_H1 ;  /* 0x30000029ff1c7230 */ /* 0x000fe40000004100 */
[----:B------:R-:W-:Y:S02]  /*7490*/  HADD2.F32 R22, -RZ, R44.H1_H1 ;  /* 0x3000002cff167230 */ /* 0x000fe40000004100 */
[----:B------:R-:W-:Y:S01]  /*74a0*/  FFMA.FTZ R3, R26, R27, R3 ;  /* 0x0000001b1a037223 */ /* 0x000fe20000010003 */
[--C-:B------:R-:W-:Y:S02]  /*74b0*/  HADD2.F32 R29, -RZ, R42.reuse.H0_H0 ;  /* 0x2000002aff1d7230 */ /* 0x100fe40000004100 */
[--C-:B------:R-:W-:Y:S02]  /*74c0*/  HADD2.F32 R23, -RZ, R39.reuse.H0_H0 ;  /* 0x20000027ff177230 */ /* 0x100fe40000004100 */
[----:B------:R-:W-:Y:S01]  /*74d0*/  FFMA.FTZ R4, R22, R28, R4 ;  /* 0x0000001c16047223 */ /* 0x000fe20000010004 */
[----:B------:R-:W-:Y:S01]  /*74e0*/  HADD2.F32 R30, -RZ, R42.H1_H1 ;  /* 0x3000002aff1e7230 */ /* 0x000fe20000004100 */
[----:B------:R-:W-:Y:S01]  /*74f0*/  F2FP.F16.F32.PACK_AB R28, R2, R0 ;  /* 0x00000000021c723e */ /* 0x000fe200000000ff */
[----:B------:R-:W-:Y:S02]  /*7500*/  HADD2.F32 R24, -RZ, R39.H1_H1 ;  /* 0x30000027ff187230 */ /* 0x000fe40000004100 */
[----:B------:R-:W-:Y:S01]  /*7510*/  FFMA.FTZ R5, R23, R29, R5 ;  /* 0x0000001d17057223 */ /* 0x000fe20000010005 */
[--C-:B------:R-:W-:Y:S01]  /*7520*/  HADD2.F32 R31, -RZ, R43.reuse.H0_H0 ;  /* 0x2000002bff1f7230 */ /* 0x100fe20000004100 */
[----:B------:R-:W-:Y:S01]  /*7530*/  F2FP.F16.F32.PACK_AB R29, R4, R3 ;  /* 0x00000003041d723e */ /* 0x000fe200000000ff */
[--C-:B------:R-:W-:Y:S02]  /*7540*/  HADD2.F32 R25, -RZ, R38.reuse.H0_H0 ;  /* 0x20000026ff197230 */ /* 0x100fe40000004100 */
[----:B------:R-:W-:Y:S01]  /*7550*/  FFMA.FTZ R6, R24, R30, R6 ;  /* 0x0000001e18067223 */ /* 0x000fe20000010006 */
[----:B------:R-:W-:Y:S02]  /*7560*/  HADD2.F32 R32, -RZ, R43.H1_H1 ;  /* 0x3000002bff207230 */ /* 0x000fe40000004100 */
[----:B------:R-:W-:Y:S02]  /*7570*/  HADD2.F32 R26, -RZ, R38.H1_H1 ;  /* 0x30000026ff1a7230 */ /* 0x000fe40000004100 */
[----:B------:R-:W-:Y:S01]  /*7580*/  FFMA.FTZ R7, R25, R31, R7 ;  /* 0x0000001f19077223 */ /* 0x000fe20000010007 */
[----:B------:R-:W-:Y:S02]  /*7590*/  F2FP.F16.F32.PACK_AB R30, R6, R5 ;  /* 0x00000005061e723e */ /* 0x000fe400000000ff */
[----:B------:R-:W-:Y:S05]  /*75a0*/  FFMA.FTZ R8, R26, R32, R8 ;  /* 0x000000201a087223 */ /* 0x000fea0000010008 */
[----:B------:R-:W-:Y:S02]  /*75b0*/  F2FP.F16.F32.PACK_AB R31, R8, R7 ;  /* 0x00000007081f723e */ /* 0x000fe400000000ff */
.L_x_905:
[----:B------:R-:W-:Y:S05]  /*75c0*/  BSYNC B0 ;  /* 0x0000000000007941 */ /* 0x000fea0003800000 */
.L_x_904:
[----:B-----5:R2:W-:Y:S02]  /*75d0*/  ST.E.128 desc[UR6][R118.64], R28 ;  /* 0x0000001c76007985 */ /* 0x0205e4000c101d06 */
.L_x_903:
[----:B------:R-:W-:Y:S05]  /*75e0*/  BSYNC B1 ;  /* 0x0000000000017941 */ /* 0x000fea0003800000 */
.L_x_902:
[----:B------:R-:W-:Y:S01]  /*75f0*/  ISETP.GE.AND P0, PT, R11, R111, PT ;  /* 0x0000006f0b00720c */ /* 0x000fe20003f06270 */
[----:B------:R-:W-:Y:S11]  /*7600*/  BSSY B1, `(.L_x_906) ;  /* 0x0000064000017945 */ /* 0x000ff60003800000 */
[----:B------:R-:W-:Y:S01]  /*7610*/  @!UPT UIADD3 URZ, URZ, URZ, URZ ;  /* 0x0000003f3f3ff290 */ /* 0x000fe2000fffe03f */
[----:B------:R-:W-:Y:S05]  /*7620*/  @P0 BRA `(.L_x_907) ;  /* 0x0000000400840947 */ /* 0x000fea0003800000 */
[----:B------:R-:W-:Y:S01]  /*7630*/  IMAD.MOV.U32 R22, RZ, RZ, R113 ;  /* 0x000000ffff167224 */ /* 0x000fe200078e0071 */
[----:B------:R-:W-:Y:S01]  /*7640*/  MOV R23, R112 ;  /* 0x0000007000177202 */ /* 0x000fe20000000f00 */
[----:B------:R-:W-:Y:S01]  /*7650*/  BSSY B0, `(.L_x_908) ;  /* 0x000005d000007945 */ /* 0x000fe20003800000 */
[----:B------:R-:W-:Y:S03]  /*7660*/  ISETP.GE.AND P0, PT, R11, R17, PT ;  /* 0x000000110b00720c */ /* 0x000fe60003f06270 */
[----:B--2---:R2:W5:Y:S10]  /*7670*/  LD.E.128 R28, desc[UR6][R22.64+0x80] ;  /* 0x00008006161c7980 */ /* 0x004574000c101d00 */
[----:B------:R-:W-:Y:S05]  /*7680*/  @P0 BRA `(.L_x_909) ;  /* 0x0000000400640947 */ /* 0x000fea0003800000 */
[----:B------:R-:W-:Y:S02]  /*7690*/  LEA.HI R0, R17, R17, RZ, 0x1 ;  /* 0x0000001111007211 */ /* 0x000fe400078f08ff */
[----:B-1-34-:R-:W-:Y:S02]  /*76a0*/  MOV R4, RZ ;  /* 0x000000ff00047202 */ /* 0x01afe40000000f00 */
        /* <DEDUP_REMOVED lines=14> */
[----:B--2---:R-:W-:Y:S01]  /*7790*/  MOV R22, R117 ;  /* 0x0000007500167202 */ /* 0x004fe20000000f00 */
[----:B------:R1:W2:Y:S01]  /*77a0*/  LD.E.128 R4, desc[UR6][R2.64+0x80] ;  /* 0x0000800602047980 */ /* 0x0002a2000c101d00 */
[----:B------:R-:W-:Y:S07]  /*77b0*/  MOV R23, R116 ;  /* 0x0000007400177202 */ /* 0x000fee0000000f00 */
[----:B------:R-:W3:Y:S01]  /*77c0*/  LD.E.128 R192, desc[UR6][R192.64+0x80] ;  /* 0x00008006c0c07980 */ /* 0x000ee2000c101d00 */
[----:B-1----:R-:W-:Y:S02]  /*77d0*/  MOV R3, RZ ;  /* 0x000000ff00037202 */ /* 0x002fe40000000f00 */
[----:B------:R-:W-:Y:S04]  /*77e0*/  @P2 IADD3 R3, -R0, RZ, RZ ;  /* 0x000000ff00032210 */ /* 0x000fe80007ffe1ff */
        /* <DEDUP_REMOVED lines=67> */
.L_x_909:
[----:B------:R-:W-:Y:S05]  /*7c20*/  BSYNC B0 ;  /* 0x0000000000007941 */ /* 0x000fea0003800000 */
.L_x_908:
[----:B-----5:R1:W-:Y:S02]  /*7c30*/  ST.E.128 desc[UR6][R118.64+0x80], R28 ;  /* 0x0000801c76007985 */ /* 0x0203e4000c101d06 */
.L_x_907:
[----:B------:R-:W-:Y:S05]  /*7c40*/  BSYNC B1 ;  /* 0x0000000000017941 */ /* 0x000fea0003800000 */
.L_x_906:
[----:B------:R-:W-:Y:S01]  /*7c50*/  ISETP.GE.AND P0, PT, R10, R111, PT ;  /* 0x0000006f0a00720c */ /* 0x000fe20003f06270 */
[----:B------:R-:W-:Y:S11]  /*7c60*/  BSSY B1, `(.L_x_910) ;  /* 0x0000064000017945 */ /* 0x000ff60003800000 */
[----:B------:R-:W-:Y:S01]  /*7c70*/  @!UPT UIADD3 URZ, URZ, URZ, URZ ;  /* 0x0000003f3f3ff290 */ /* 0x000fe2000fffe03f */
[----:B------:R-:W-:Y:S05]  /*7c80*/  @P0 BRA `(.L_x_911) ;  /* 0x0000000400840947 */ /* 0x000fea0003800000 */
[----:B--2---:R-:W-:Y:S01]  /*7c90*/  IMAD.MOV.U32 R22, RZ, RZ, R113 ;  /* 0x000000ffff167224 */ /* 0x004fe200078e0071 */
[----:B------:R-:W-:Y:S01]  /*7ca0*/  MOV R23, R112 ;  /* 0x0000007000177202 */ /* 0x000fe20000000f00 */
[----:B------:R-:W-:Y:S01]  /*7cb0*/  BSSY B0, `(.L_x_912) ;  /* 0x000005d000007945 */ /* 0x000fe20003800000 */
[----:B------:R-:W-:Y:S03]  /*7cc0*/  ISETP.GE.AND P0, PT, R10, R17, PT ;  /* 0x000000110a00720c */ /* 0x000fe60003f06270 */
[----:B-1----:R1:W5:Y:S10]  /*7cd0*/  LD.E.128 R28, desc[UR6][R22.64+0x100] ;  /* 0x00010006161c7980 */ /* 0x002374000c101d00 */
[----:B------:R-:W-:Y:S05]  /*7ce0*/  @P0 BRA `(.L_x_913) ;  /* 0x0000000400640947 */ /* 0x000fea0003800000 */
[----:B------:R-:W-:Y:S02]  /*7cf0*/  LEA.HI R0, R17, R17, RZ, 0x1 ;  /* 0x0000001111007211 */ /* 0x000fe400078f08ff */
[----:B---34-:R-:W-:Y:S02]  /*7d00*/  MOV R4, RZ ;  /* 0x000000ff00047202 */ /* 0x018fe40000000f00 */
        /* <DEDUP_REMOVED lines=14> */
[----:B-1----:R-:W-:Y:S01]  /*7df0*/  MOV R22, R117 ;  /* 0x0000007500167202 */ /* 0x002fe20000000f00 */
        /* <DEDUP_REMOVED lines=72> */
.L_x_913:
[----:B------:R-:W-:Y:S05]  /*8280*/  BSYNC B0 ;  /* 0x0000000000007941 */ /* 0x000fea0003800000 */
.L_x_912:
[----:B-----5:R2:W-:Y:S02]  /*8290*/  ST.E.128 desc[UR6][R118.64+0x100], R28 ;  /* 0x0001001c76007985 */ /* 0x0205e4000c101d06 */
.L_x_911:
[----:B------:R-:W-:Y:S05]  /*82a0*/  BSYNC B1 ;  /* 0x0000000000017941 */ /* 0x000fea0003800000 */
.L_x_910:
[----:B------:R-:W-:Y:S11]  /*82b0*/  ISETP.GE.AND P0, PT, R9, R111, PT ;  /* 0x0000006f0900720c */ /* 0x000ff60003f06270 */
[----:B------:R-:W-:Y:S02]  /*82c0*/  @!UPT UIADD3 URZ, URZ, URZ, URZ ;  /* 0x0000003f3f3ff290 */ /* 0x000fe4000fffe03f */
[----:B------:R-:W-:Y:S05]  /*82d0*/  @P0 BRA `(.L_x_901) ;  /* 0x0000000400840947 */ /* 0x000fea0003800000 */
[----:B-12---:R-:W-:Y:S01]  /*82e0*/  IMAD.MOV.U32 R22, RZ, RZ, R113 ;  /* 0x000000ffff167224 */ /* 0x006fe200078e0071 */
[----:B------:R-:W-:Y:S01]  /*82f0*/  MOV R23, R112 ;  /* 0x0000007000177202 */ /* 0x000fe20000000f00 */
[----:B------:R-:W-:Y:S01]  /*8300*/  BSSY B0, `(.L_x_914) ;  /* 0x000005d000007945 */ /* 0x000fe20003800000 */
[----:B------:R-:W-:Y:S03]  /*8310*/  ISETP.GE.AND P0, PT, R9, R17, PT ;  /* 0x000000110900720c */ /* 0x000fe60003f06270 */
[----:B------:R1:W5:Y:S10]  /*8320*/  LD.E.128 R28, desc[UR6][R22.64+0x180] ;  /* 0x00018006161c7980 */ /* 0x000374000c101d00 */
        /* <DEDUP_REMOVED lines=90> */
.L_x_915:
[----:B------:R-:W-:Y:S05]  /*88d0*/  BSYNC B0 ;  /* 0x0000000000007941 */ /* 0x000fea0003800000 */
.L_x_914:
[----:B-----5:R2:W-:Y:S02]  /*88e0*/  ST.E.128 desc[UR6][R118.64+0x180], R28 ;  /* 0x0001801c76007985 */ /* 0x0205e4000c101d06 */
.L_x_901:
[----:B------:R-:W-:Y:S05]  /*88f0*/  BSYNC B2 ;  /* 0x0000000000027941 */ /* 0x000fea0003800000 */
.L_x_900:
[C---:B------:R-:W-:Y:S01]  /*8900*/  ISETP.GE.AND P0, PT, R55.reuse, R184, PT ;  /* 0x000000b83700720c */ /* 0x040fe20003f06270 */
[----:B------:R-:W-:Y:S03]  /*8910*/  BSSY B2, `(.L_x_916) ;  /* 0x00001a2000027945 */ /* 0x000fe60003800000 */
[----:B------:R-:W-:Y:S11]  /*8920*/  ISETP.GE.AND P0, PT, R55, R164, !P0 ;  /* 0x000000a43700720c */ /* 0x000ff60004706270 */
[----:B------:R-:W-:Y:S02]  /*8930*/  @!UPT UIADD3 URZ, URZ, URZ, URZ ;  /* 0x0000003f3f3ff290 */ /* 0x000fe4000fffe03f */
[----:B------:R-:W-:Y:S05]  /*8940*/  @!P0 BRA `(.L_x_917) ;  /* 0x0000001800788947 */ /* 0x000fea0003800000 */
[----:B-----5:R-:W-:Y:S01]  /*8950*/  ISETP.GE.AND P0, PT, R14, R111, PT ;  /* 0x0000006f0e00720c */ /* 0x020fe20003f06270 */
[----:B------:R-:W-:Y:S11]  /*8960*/  BSSY B1, `(.L_x_918) ;  /* 0x0000066000017945 */ /* 0x000ff60003800000 */
[----:B------:R-:W-:Y:S01]  /*8970*/  @!UPT UIADD3 URZ, URZ, URZ, URZ ;  /* 0x0000003f3f3ff290 */ /* 0x000fe2000fffe03f */
[----:B------:R-:W-:Y:S05]  /*8980*/  @P0 BRA `(.L_x_919) ;  /* 0x00000004008c0947 */ /* 0x000fea0003800000 */
[C---:B---34-:R-:W-:Y:S01]  /*8990*/  LEA R6, P0, R83.reuse, R113, 0x1 ;  /* 0x0000007153067211 */ /* 0x058fe200078008ff */
[----:B------:R-:W-:Y:S01]  /*89a0*/  BSSY B0, `(.L_x_920) ;  /* 0x0000060000007945 */ /* 0x000fe20003800000 */
[----:B------:R-:W-:Y:S02]  /*89b0*/  ISETP.GE.AND P1, PT, R14, R17, PT ;  /* 0x000000110e00720c */ /* 0x000fe40003f26270 */
[----:B------:R-:W-:Y:S02]  /*89c0*/  LEA.HI.X R7, R83, R112, R82, 0x1, P0 ;  /* 0x0000007053077211 */ /* 0x000fe400000f0c52 */
[C---:B------:R-:W-:Y:S03]  /*89d0*/  LEA R186, P0, R233.reuse, R118, 0x1 ;  /* 0x00000076e9ba7211 */ /* 0x040fe600078008ff */
[----:B-12---:R1:W5:Y:S01]  /*89e0*/  LD.E.128 R28, desc[UR6][R6.64] ;  /* 0x00000006061c7980 */ /* 0x006362000c101d00 */
[----:B------:R-:W-:Y:S05]  /*89f0*/  LEA.HI.X R187, R233, R119, R234, 0x1, P0 ;  /* 0x00000077e9bb7211 */ /* 0x000fea00000f0cea */
[----:B------:R-:W-:Y:S05]  /*8a00*/  @P1 BRA `(.L_x_921) ;  /* 0x0000000400641947 */ /* 0x000fea0003800000 */
[----:B------:R-:W-:Y:S02]  /*8a10*/  LEA.HI R0, R17, R17, RZ, 0x1 ;  /* 0x0000001111007211 */ /* 0x000fe400078f08ff */
[----:B------:R-:W-:Y:S02]  /*8a20*/  MOV R5, RZ ;  /* 0x000000ff00057202 */ /* 0x000fe40000000f00 */
[----:B------:R-:W-:Y:S02]  /*8a30*/  SHF.R.S32.HI R0, RZ, 0x1, R0 ;  /* 0x00000001ff007819 */ /* 0x000fe40000011400 */
[----:B-----5:R-:W-:Y:S02]  /*8a40*/  MOV R44, R29 ;  /* 0x0000001d002c7202 */ /* 0x020fe40000000f00 */
[-C--:B------:R-:W-:Y:S02]  /*8a50*/  ISETP.GE.AND P1, PT, R14, R0.reuse, PT ;  /* 0x000000000e00720c */ /* 0x080fe40003f26270 */
[----:B------:R-:W-:Y:S02]  /*8a60*/  MOV R3, R0 ;  /* 0x0000000000037202 */ /* 0x000fe40000000f00 */
[----:B------:R-:W-:Y:S02]  /*8a70*/  MOV R39, R30 ;  /* 0x0000001e00277202 */ /* 0x000fe40000000f00 */
[----:B------:R-:W-:Y:S07]  /*8a80*/  MOV R38, R31 ;  /* 0x0000001f00267202 */ /* 0x000fee0000000f00 */
[C---:B------:R-:W-:Y:S02]  /*8a90*/  @P1 IADD3 R3, -R0.reuse, RZ, RZ ;  /* 0x000000ff00031210 */ /* 0x040fe40007ffe1ff */
[----:B------:R-:W-:Y:S02]  /*8aa0*/  @P1 IADD3 R5, -R0, RZ, RZ ;  /* 0x000000ff00051210 */ /* 0x000fe40007ffe1ff */
[----:B------:R-:W-:Y:S02]  /*8ab0*/  LEA R2, P0, R3, R6, 0x1 ;  /* 0x0000000603027211 */ /* 0x000fe400078008ff */
[----:B------:R-:W-:Y:S02]  /*8ac0*/  IADD3 R4, P2, R149, R5, RZ ;  /* 0x0000000595047210 */ /* 0x000fe40007f5e0ff */
[----:B------:R-:W-:Y:S02]  /*8ad0*/  LEA.HI.X.SX32 R3, R3, R7, 0x1, P0 ;  /* 0x0000000703037211 */ /* 0x000fe400000f0eff */
[----:B------:R-:W-:Y:S02]  /*8ae0*/  LEA.HI.X.SX32 R5, R5, R133, 0x1, P2 ;  /* 0x0000008505057211 */ /* 0x000fe400010f0eff */
[C---:B------:R-:W-:Y:S04]  /*8af0*/  LEA R192, P0, R4.reuse, R115, 0x1 ;  /* 0x0000007304c07211 */ /* 0x040fe800078008ff */
[----:B------:R-:W-:Y:S02]  /*8b00*/  LEA.HI.X R193, R4, R114, R5, 0x1, P0 ;  /* 0x0000007204c17211 */ /* 0x000fe400000f0c05 */
[----:B-1----:R1:W2:Y:S08]  /*8b10*/  LD.E.128 R4, desc[UR6][R2.64] ;  /* 0x0000000602047980 */ /* 0x0022b0000c101d00 */
[----:B------:R-:W3:Y:S01]  /*8b20*/  LD.E.128 R192, desc[UR6][R192.64] ;  /* 0x00000006c0c07980 */ /* 0x000ee2000c101d00 */
[----:B-1----:R-:W-:Y:S02]  /*8b30*/  MOV R2, RZ ;  /* 0x000000ff00027202 */ /* 0x002fe40000000f00 */
[----:B------:R-:W-:Y:S04]  /*8b40*/  @P1 IADD3 R2, -R0, RZ, RZ ;  /* 0x000000ff00021210 */ /* 0x000fe80007ffe1ff */
[----:B------:R-:W-:Y:S04]  /*8b50*/  IADD3 R3, P0, R149, R2, RZ ;  /* 0x0000000295037210 */ /* 0x000fe80007f1e0ff */
[----:B------:R-:W-:Y:S02]  /*8b60*/  LEA.HI.X.SX32 R0, R2, R133, 0x1, P0 ;  /* 0x0000008502007211 */ /* 0x000fe400000f0eff */
[C---:B------:R-:W-:Y:S04]  /*8b70*/  LEA R2, P0, R3.reuse, R117, 0x1 ;  /* 0x0000007503027211 */ /* 0x040fe800078008ff */
[----:B------:R-:W-:Y:S05]  /*8b80*/  LEA.HI.X R3, R3, R116, R0, 0x1, P0 ;  /* 0x0000007403037211 */ /* 0x000fea00000f0c00 */
        /* <DEDUP_REMOVED lines=33> */
[--C-:B------:R-:W-:Y:S02]  /*8da0*/  HADD2.F32 R22, -RZ, R28.reuse.H0_H0 ;  /* 0x2000001cff167230 */ /* 0x100fe40000004100 */
[----:B------:R-:W-:Y:S01]  /*8db0*/  FMUL.FTZ R0, R27, R0 ;  /* 0x000000001b007220 */ /* 0x000fe20000410000 */
[----:B------:R-:W-:Y:S01]  /*8dc0*/  FMUL.FTZ R5, R25, R5 ;  /* 0x0000000519057220 */ /* 0x000fe20000410000 */
[----:B------:R-:W-:Y:S01]  /*8dd0*/  FMUL.FTZ R6, R24, R6 ;  /* 0x0000000618067220 */ /* 0x000fe20000410000 */
[----:B------:R-:W-:Y:S02]  /*8de0*/  HADD2.F32 R24, -RZ, R28.H1_H1 ;  /* 0x3000001cff187230 */ /* 0x000fe40000004100 */
[----:B------:R-:W-:Y:S01]  /*8df0*/  FMUL.FTZ R2, R26, R2 ;  /* 0x000000021a027220 */ /* 0x000fe20000410000 */
[--C-:B----4-:R-:W-:Y:S02]  /*8e00*/  HADD2.F32 R23, -RZ, R40.reuse.H0_H0 ;  /* 0x20000028ff177230 */ /* 0x110fe40000004100 */
[----:B------:R-:W-:Y:S02]  /*8e10*/  HADD2.F32 R25, -RZ, R40.H1_H1 ;  /* 0x30000028ff197230 */ /* 0x000fe40000004100 */
        /* <DEDUP_REMOVED lines=24> */
.L_x_921:
[----:B------:R-:W-:Y:S05]  /*8fa0*/  BSYNC B0 ;  /* 0x0000000000007941 */ /* 0x000fea0003800000 */
.L_x_920:
[----:B-----5:R2:W-:Y:S02]  /*8fb0*/  ST.E.128 desc[UR6][R186.64], R28 ;  /* 0x0000001cba007985 */ /* 0x0205e4000c101d06 */
.L_x_919:
[----:B------:R-:W-:Y:S05]  /*8fc0*/  BSYNC B1 ;  /* 0x0000000000017941 */ /* 0x000fea0003800000 */
.L_x_918:
[----:B------:R-:W-:Y:S01]  /*8fd0*/  ISETP.GE.AND P0, PT, R11, R111, PT ;  /* 0x0000006f0b00720c */ /* 0x000fe20003f06270 */
[----:B------:R-:W-:Y:S11]  /*8fe0*/  BSSY B1, `(.L_x_922) ;  /* 0x0000066000017945 */ /* 0x000ff60003800000 */
[----:B------:R-:W-:Y:S01]  /*8ff0*/  @!UPT UIADD3 URZ, URZ, URZ, URZ ;  /* 0x0000003f3f3ff290 */ /* 0x000fe2000fffe03f */
[----:B------:R-:W-:Y:S05]  /*9000*/  @P0 BRA `(.L_x_923) ;  /* 0x00000004008c0947 */ /* 0x000fea0003800000 */
[----:B-1-34-:R-:W-:Y:S01]  /*9010*/  LEA R6, P0, R85, R113, 0x1 ;  /* 0x0000007155067211 */ /* 0x01afe200078008ff */
[----:B------:R-:W-:Y:S01]  /*9020*/  BSSY B0, `(.L_x_924) ;  /* 0x0000060000007945 */ /* 0x000fe20003800000 */
[----:B------:R-:W-:Y:S02]  /*9030*/  ISETP.GE.AND P1, PT, R11, R17, PT ;  /* 0x000000110b00720c */ /* 0x000fe40003f26270 */
[----:B------:R-:W-:Y:S02]  /*9040*/  LEA.HI.X R7, R85, R112, R84, 0x1, P0 ;  /* 0x0000007055077211 */ /* 0x000fe400000f0c54 */
[C---:B--2---:R-:W-:Y:S03]  /*9050*/  LEA R186, P0, R77.reuse, R118, 0x1 ;  /* 0x000000764dba7211 */ /* 0x044fe600078008ff */
[----:B------:R1:W5:Y:S01]  /*9060*/  LD.E.128 R28, desc[UR6][R6.64] ;  /* 0x00000006061c7980 */ /* 0x000362000c101d00 */
        /* <DEDUP_REMOVED lines=91> */
.L_x_925:
[----:B------:R-:W-:Y:S05]  /*9620*/  BSYNC B0 ;  /* 0x0000000000007941 */ /* 0x000fea0003800000 */
.L_x_924:
[----:B-----5:R2:W-:Y:S02]  /*9630*/  ST.E.128 desc[UR6][R186.64], R28 ;  /* 0x0000001cba007985 */ /* 0x0205e4000c101d06 */
.L_x_923:
[----:B------:R-:W-:Y:S05]  /*9640*/  BSYNC B1 ;  /* 0x0000000000017941 */ /* 0x000fea0003800000 */
.L_x_922:
[----:B------:R-:W-:Y:S01]  /*9650*/  ISETP.GE.AND P0, PT, R10, R111, PT ;  /* 0x0000006f0a00720c */ /* 0x000fe20003f06270 */
[----:B------:R-:W-:Y:S11]  /*9660*/  BSSY B1, `(.L_x_926) ;  /* 0x0000066000017945 */ /* 0x000ff60003800000 */
[----:B------:R-:W-:Y:S01]  /*9670*/  @!UPT UIADD3 URZ, URZ, URZ, URZ ;  /* 0x0000003f3f3ff290 */ /* 0x000fe2000fffe03f */
[----:B------:R-:W-:Y:S05]  /*9680*/  @P0 BRA `(.L_x_927) ;  /* 0x00000004008c0947 */ /* 0x000fea0003800000 */
[C---:B-1-34-:R-:W-:Y:S01]  /*9690*/  LEA R6, P0, R89.reuse, R113, 0x1 ;  /* 0x0000007159067211 */ /* 0x05afe200078008ff */
        /* <DEDUP_REMOVED lines=96> */
.L_x_929:
[----:B------:R-:W-:Y:S05]  /*9ca0*/  BSYNC B0 ;  /* 0x0000000000007941 */ /* 0x000fea0003800000 */
.L_x_928:
[----:B-----5:R2:W-:Y:S02]  /*9cb0*/  ST.E.128 desc[UR6][R186.64], R28 ;  /* 0x0000001cba007985 */ /* 0x0205e4000c101d06 */
.L_x_927:
[----:B------:R-:W-:Y:S05]  /*9cc0*/  BSYNC B1 ;  /* 0x0000000000017941 */ /* 0x000fea0003800000 */
.L_x_926:
[----:B------:R-:W-:Y:S11]  /*9cd0*/  ISETP.GE.AND P0, PT, R9, R111, PT ;  /* 0x0000006f0900720c */ /* 0x000ff60003f06270 */
[----:B------:R-:W-:Y:S02]  /*9ce0*/  @!UPT UIADD3 URZ, URZ, URZ, URZ ;  /* 0x0000003f3f3ff290 */ /* 0x000fe4000fffe03f */
        /* <DEDUP_REMOVED lines=98> */
.L_x_931:
[----:B------:R-:W-:Y:S05]  /*a310*/  BSYNC B0 ;  /* 0x0000000000007941 */ /* 0x000fea0003800000 */
.L_x_930:
[----:B-----5:R2:W-:Y:S02]  /*a320*/  ST.E.128 desc[UR6][R186.64], R28 ;  /* 0x0000001cba007985 */ /* 0x0205e4000c101d06 */
.L_x_917:
[----:B------:R-:W-:Y:S05]  /*a330*/  BSYNC B2 ;  /* 0x0000000000027941 */ /* 0x000fea0003800000 */
.L_x_916:
        /* <DEDUP_REMOVED lines=27> */
[C---:B------:R-:W-:Y:S02]  /*a4f0*/  LEA R2, P0, R3.reuse, R6, 0x1 ;  /* 0x0000000603027211 */ /* 0x040fe400078008ff */
        /* <DEDUP_REMOVED lines=78> */
.L_x_937:
[----:B------:R-:W-:Y:S05]  /*a9e0*/  BSYNC B0 ;  /* 0x0000000000007941 */ /* 0x000fea0003800000 */
.L_x_936:
[----:B-----5:R2:W-:Y:S02]  /*a9f0*/  ST.E.128 desc[UR6][R186.64], R28 ;  /* 0x0000001cba007985 */ /* 0x0205e4000c101d06 */
.L_x_935:
[----:B------:R-:W-:Y:S05]  /*aa00*/  BSYNC B1 ;  /* 0x0000000000017941 */ /* 0x000fea0003800000 */
.L_x_934:
        /* <DEDUP_REMOVED lines=101> */
.L_x_941:
[----:B------:R-:W-:Y:S05]  /*b060*/  BSYNC B0 ;  /* 0x0000000000007941 */ /* 0x000fea0003800000 */
.L_x_940:
[----:B-----5:R2:W-:Y:S02]  /*b070*/  ST.E.128 desc[UR6][R186.64], R28 ;  /* 0x0000001cba007985 */ /* 0x0205e4000c101d06 */
.L_x_939:
[----:B------:R-:W-:Y:S05]  /*b080*/  BSYNC B1 ;  /* 0x0000000000017941 */ /* 0x000fea0003800000 */
.L_x_938:
        /* <DEDUP_REMOVED lines=101> */
.L_x_945:
[----:B------:R-:W-:Y:S05]  /*b6e0*/  BSYNC B0 ;  /* 0x0000000000007941 */ /* 0x000fea0003800000 */
.L_x_944:
[----:B-----5:R2:W-:Y:S02]  /*b6f0*/  ST.E.128 desc[UR6][R186.64], R28 ;  /* 0x0000001cba007985 */ /* 0x0205e4000c101d06 */
.L_x_943:
[----:B------:R-:W-:Y:S05]  /*b700*/  BSYNC B1 ;  /* 0x0000000000017941 */ /* 0x000fea0003800000 */
.L_x_942:
        /* <DEDUP_REMOVED lines=100> */
.L_x_947:
[----:B------:R-:W-:Y:S05]  /*bd50*/  BSYNC B0 ;  /* 0x0000000000007941 */ /* 0x000fea0003800000 */
.L_x_946:
[----:B-----5:R2:W-:Y:S02]  /*bd60*/  ST.E.128 desc[UR6][R186.64], R28 ;  /* 0x0000001cba007985 */ /* 0x0205e4000c101d06 */
.L_x_933:
[----:B------:R-:W-:Y:S05]  /*bd70*/  BSYNC B2 ;  /* 0x0000000000027941 */ /* 0x000fea0003800000 */
.L_x_932:
        /* <DEDUP_REMOVED lines=9> */
[----:B------:R-:W-:Y:S01]  /*be10*/  IMAD R0, R183, 0x60, RZ ;  /* 0x00000060b7007824 */ /* 0x000fe200078e02ff */
[----:B-1-34-:R-:W-:Y:S01]  /*be20*/  MOV R6, R113 ;  /* 0x0000007100067202 */ /* 0x01afe20000000f00 */
[----:B------:R-:W-:Y:S01]  /*be30*/  IMAD.WIDE.U32 R190, R46, 0x60, R118 ;  /* 0x000000602ebe7825 */ /* 0x000fe200078e0076 */
[----:B------:R-:W-:Y:S01]  /*be40*/  MOV R7, R112 ;  /* 0x0000007000077202 */ /* 0x000fe20000000f00 */
[----:B------:R-:W-:Y:S01]  /*be50*/  BSSY B0, `(.L_x_952) ;  /* 0x0000061000007945 */ /* 0x000fe20003800000 */
[----:B------:R-:W-:Y:S01]  /*be60*/  ISETP.GE.AND P0, PT, R14, R17, PT ;  /* 0x000000110e00720c */ /* 0x000fe20003f06270 */
[----:B------:R-:W-:Y:S05]  /*be70*/  IMAD.WIDE.U32 R6, R182, 0x60, R6 ;  /* 0x00000060b6067825 */ /* 0x000fea00078e0006 */
[----:B------:R-:W-:Y:S01]  /*be80*/  IADD3 R7, R7, R0, RZ ;  /* 0x0000000007077210 */ /* 0x000fe20007ffe0ff */
[----:B------:R-:W-:Y:S04]  /*be90*/  IMAD R0, R47, 0x60, RZ ;  /* 0x000000602f007824 */ /* 0x000fe800078e02ff */
[----:B--2---:R1:W5:Y:S01]  /*bea0*/  LD.E.128 R28, desc[UR6][R6.64] ;  /* 0x00000006061c7980 */ /* 0x004362000c101d00 */
[----:B------:R-:W-:Y:S01]  /*beb0*/  IADD3 R191, R191, R0, RZ ;  /* 0x00000000bfbf7210 */ /* 0x000fe20007ffe0ff */
[----:B------:R-:W-:Y:S06]  /*bec0*/  @P0 BRA `(.L_x_953) ;  /* 0x0000000400640947 */ /* 0x000fec0003800000 */
        /* <DEDUP_REMOVED lines=89> */
.L_x_953:
[----:B------:R-:W-:Y:S05]  /*c460*/  BSYNC B0 ;  /* 0x0000000000007941 */ /* 0x000fea0003800000 */
.L_x_952:
[----:B-----5:R2:W-:Y:S02]  /*c470*/  ST.E.128 desc[UR6][R190.64], R28 ;  /* 0x0000001cbe007985 */ /* 0x0205e4000c101d06 */
.L_x_951:
[----:B------:R-:W-:Y:S05]  /*c480*/  BSYNC B1 ;  /* 0x0000000000017941 */ /* 0x000fea0003800000 */
.L_x_950:
        /* <DEDUP_REMOVED lines=101> */
.L_x_957:
[----:B------:R-:W-:Y:S05]  /*cae0*/  BSYNC B0 ;  /* 0x0000000000007941 */ /* 0x000fea0003800000 */
.L_x_956:
[----:B-----5:R2:W-:Y:S02]  /*caf0*/  ST.E.128 desc[UR6][R190.64], R28 ;  /* 0x0000001cbe007985 */ /* 0x0205e4000c101d06 */
.L_x_955:
[----:B------:R-:W-:Y:S05]  /*cb00*/  BSYNC B1 ;  /* 0x0000000000017941 */ /* 0x000fea0003800000 */
.L_x_954:
        /* <DEDUP_REMOVED lines=101> */
.L_x_961:
[----:B------:R-:W-:Y:S05]  /*d160*/  BSYNC B0 ;  /* 0x0000000000007941 */ /* 0x000fea0003800000 */
.L_x_960:
[----:B-----5:R2:W-:Y:S02]  /*d170*/  ST.E.128 desc[UR6][R190.64], R28 ;  /* 0x0000001cbe007985 */ /* 0x0205e4000c101d06 */
.L_x_959:
[----:B------:R-:W-:Y:S05]  /*d180*/  BSYNC B1 ;  /* 0x0000000000017941 */ /* 0x000fea0003800000 */
.L_x_958:
        /* <DEDUP_REMOVED lines=18> */
[----:B------:R-:W-:Y:S02]  /*d2b0*/  MOV R38, R42 ;  /* 0x0000002a00267202 */ /* 0x000fe40000000f00 */
[----:B------:R-:W-:Y:S05]  /*d2c0*/  MOV R32, R43 ;  /* 0x0000002b00207202 */ /* 0x000fea0000000f00 */
        /* <DEDUP_REMOVED lines=39> */
[--C-:B------:R-:W-:Y:S02]  /*d540*/  HADD2.F32 R22, -RZ, R17.reuse.H0_H0 ;  /* 0x20000011ff167230 */ /* 0x100fe40000004100 */
        /* <DEDUP_REMOVED lines=17> */
[----:B------:R-:W-:Y:S02]  /*d660*/  HADD2.F32 R25, -RZ, R39.H0_H0 ;  /* 0x20000027ff197230 */ /* 0x000fe40000004100 */
[----:B------:R-:W-:Y:S01]  /*d670*/  FFMA.FTZ R0, R17, R22, R0 ;  /* 0x0000001611007223 */ /* 0x000fe20000010000 */
[--C-:B------:R-:W-:Y:S02]  /*d680*/  HADD2.F32 R26, -RZ, R29.reuse.H0_H0 ;  /* 0x2000001dff1a7230 */ /* 0x100fe40000004100 */
[----:B------:R-:W-:Y:S01]  /*d690*/  FFMA.FTZ R2, R23, R24, R2 ;  /* 0x0000001817027223 */ /* 0x000fe20000010002 */
[----:B------:R-:W-:Y:S02]  /*d6a0*/  HADD2.F32 R27, -RZ, R29.H1_H1 ;  /* 0x3000001dff1b7230 */ /* 0x000fe40000004100 */
[----:B------:R-:W-:Y:S02]  /*d6b0*/  HADD2.F32 R17, -RZ, R39.H1_H1 ;  /* 0x30000027ff117230 */ /* 0x000fe40000004100 */
[----:B------:R-:W-:Y:S01]  /*d6c0*/  FFMA.FTZ R3, R25, R26, R3 ;  /* 0x0000001a19037223 */ /* 0x000fe20000010003 */
[----:B------:R-:W-:Y:S01]  /*d6d0*/  HADD2.F32 R28, -RZ, R30.H0_H0 ;  /* 0x2000001eff1c7230 */ /* 0x000fe20000004100 */
[----:B------:R-:W-:Y:S01]  /*d6e0*/  F2FP.F16.F32.PACK_AB R40, R2, R0 ;  /* 0x000000000228723e */ /* 0x000fe200000000ff */
[----:B------:R-:W-:Y:S02]  /*d6f0*/  HADD2.F32 R22, -RZ, R38.H0_H0 ;  /* 0x20000026ff167230 */ /* 0x000fe40000004100 */
[----:B------:R-:W-:Y:S01]  /*d700*/  FFMA.FTZ R4, R17, R27, R4 ;  /* 0x0000001b11047223 */ /* 0x000fe20000010004 */
[----:B------:R-:W-:Y:S02]  /*d710*/  HADD2.F32 R29, -RZ, R30.H1_H1 ;  /* 0x3000001eff1d7230 */ /* 0x000fe40000004100 */
        /* <DEDUP_REMOVED lines=12> */
.L_x_963:
[----:B------:R-:W-:Y:S05]  /*d7e0*/  BSYNC B0 ;  /* 0x0000000000007941 */ /* 0x000fea0003800000 */
.L_x_962:
[----:B-----5:R2:W-:Y:S02]  /*d7f0*/  ST.E.128 desc[UR6][R190.64], R40 ;  /* 0x00000028be007985 */ /* 0x0205e4000c101d06 */
.L_x_949:
[----:B------:R-:W-:Y:S05]  /*d800*/  BSYNC B2 ;  /* 0x0000000000027941 */ /* 0x000fea0003800000 */
.L_x_948:
[----:B-1-34-:R-:W-:Y:S01]  /*d810*/  MOV R5, R116 ;  /* 0x0000007400057202 */ /* 0x01afe20000000f00 */
[----:B------:R-:W3:Y:S01]  /*d820*/  LD.E R0, desc[UR6][R18.64+0xd0] ;  /* 0x0000d00612007980 */ /* 0x000ee2000c101900 */
[----:B------:R-:W-:Y:S01]  /*d830*/  MOV R3, R114 ;  /* 0x0000007200037202 */ /* 0x000fe20000000f00 */
[----:B------:R-:W-:Y:S02]  /*d840*/  IMAD.MOV.U32 R4, RZ, RZ, R117 ;  /* 0x000000ffff047224 */ /* 0x000fe400078e0075 */
[----:B------:R-:W-:Y:S02]  /*d850*/  IMAD.MOV.U32 R2, RZ, RZ, R115 ;  /* 0x000000ffff027224 */ /* 0x000fe400078e0073 */
[----:B---3--:R-:W-:Y:S05]  /*d860*/  IMAD.U32 R0, R0, -0x20, RZ ;  /* 0xffffffe000007824 */ /* 0x008fea00078e00ff */
[C---:B------:R-:W-:Y:S02]  /*d870*/  LEA R117, P1, R0.reuse, R4, 0x1 ;  /* 0x0000000400757211 */ /* 0x040fe400078208ff */
[C---:B------:R-:W-:Y:S02]  /*d880*/  LEA R115, P0, R0.reuse, R2, 0x1 ;  /* 0x0000000200737211 */ /* 0x040fe400078008ff */
[C---:B------:R-:W-:Y:S02]  /*d890*/  LEA.HI.X.SX32 R116, R0.reuse, R5, 0x1, P1 ;  /* 0x0000000500747211 */ /* 0x040fe400008f0eff */
[----:B------:R-:W-:Y:S01]  /*d8a0*/  LEA.HI.X.SX32 R114, R0, R3, 0x1, P0 ;  /* 0x0000000300727211 */ /* 0x000fe200000f0eff */
[----:B------:R-:W-:Y:S05]  /*d8b0*/  BRA `(.L_x_899) ;  /* 0x0000000400f47947 */ /* 0x000fea0003800000 */
.L_x_865:
[-C--:B------:R-:W-:Y:S01]  /*d8c0*/  ISETP.GE.AND P2, PT, R55, R184.reuse, PT ;  /* 0x000000b83700720c */ /* 0x080fe20003f46270 */
[----:B------:R-:W-:Y:S01]  /*d8d0*/  BSSY B0, `(.L_x_964) ;  /* 0x000001c000007945 */ /* 0x000fe20003800000 */
[CC--:B------:R-:W-:Y:S02]  /*d8e0*/  ISETP.GE.AND P1, PT, R54.reuse, R184.reuse, PT ;  /* 0x000000b83600720c */ /* 0x0c0fe40003f26270 */
[----:B------:R-:W-:Y:S02]  /*d8f0*/  ISETP.GE.AND P0, PT, R53, R184, PT ;  /* 0x000000b83500720c */ /* 0x000fe40003f06270 */
[-C--:B------:R-:W-:Y:S02]  /*d900*/  ISETP.GE.AND P2, PT, R55, R164.reuse, !P2 ;  /* 0x000000a43700720c */ /* 0x080fe40005746270 */
[-C--:B------:R-:W-:Y:S02]  /*d910*/  ISETP.GE.AND P1, PT, R54, R164.reuse, !P1 ;  /* 0x000000a43600720c */ /* 0x080fe40004f26270 */
[----:B------:R-:W-:Y:S01]  /*d920*/  ISETP.GE.AND P0, PT, R53, R164, !P0 ;  /* 0x000000a43500720c */ /* 0x000fe20004706270 */
[----:B------:R-:W-:Y:S01]  /*d930*/  @!UPT UIADD3 URZ, URZ, URZ, URZ ;  /* 0x0000003f3f3ff290 */ /* 0x000fe2000fffe03f */
[----:B------:R-:W-:Y:S11]  /*d940*/  @!P3 BRA `(.L_x_965) ;  /* 0x000000000050b947 */ /* 0x000ff60003800000 */
[----:B------:R-:W-:Y:S02]  /*d950*/  ISETP.NE.AND P4, PT, R148, RZ, PT ;  /* 0x000000ff9400720c */ /* 0x000fe40003f85270 */
[----:B------:R-:W-:Y:S11]  /*d960*/  ISETP.NE.AND P3, PT, R147, RZ, PT ;  /* 0x000000ff9300720c */ /* 0x000ff60003f65270 */
[--C-:B-1-34-:R-:W-:Y:S02]  /*d970*/  @P4 IMAD.MOV.U32 R2, RZ, RZ, R113.reuse ;  /* 0x000000ffff024224 */ /* 0x11afe400078e0071 */
[--C-:B------:R-:W-:Y:S05]  /*d980*/  @P4 IMAD.MOV.U32 R3, RZ, RZ, R112.reuse ;  /* 0x000000ffff034224 */ /* 0x100fea00078e0070 */
[----:B------:R1:W2:Y:S02]  /*d990*/  @P4 LD.E.128 R4, desc[UR6][R2.64] ;  /* 0x0000000602044980 */ /* 0x0002a4000c101d00 */
[----:B-1----:R-:W-:Y:S01]  /*d9a0*/  @P3 MOV R2, R113 ;  /* 0x0000007100023202 */ /* 0x002fe20000000f00 */
[----:B------:R-:W-:Y:S01]  /*d9b0*/  @P3 IMAD.MOV.U32 R3, RZ, RZ, R112 ;  /* 0x000000ffff033224 */ /* 0x000fe200078e0070 */
[----:B--2---:R1:W-:Y:S01]  /*d9c0*/  @P4 ST.E.128 desc[UR6][R118.64], R4 ;  /* 0x0000000476004985 */ /* 0x0043e2000c101d06 */
[----:B------:R-:W-:Y:S03]  /*d9d0*/  ISETP.NE.AND P4, PT, R146, RZ, PT ;  /* 0x000000ff9200720c */ /* 0x000fe60003f85270 */
[----:B-1----:R1:W2:Y:S10]  /*d9e0*/  @P3 LD.E.128 R4, desc[UR6][R2.64+0x80] ;  /* 0x0000800602043980 */ /* 0x0022b4000c101d00 */
[--C-:B-1----:R-:W-:Y:S01]  /*d9f0*/  @P4 IMAD.MOV.U32 R2, RZ, RZ, R113.reuse ;  /* 0x000000ffff024224 */ /* 0x102fe200078e0071 */
[-C--:B------:R-:W-:Y:S01]  /*da00*/  @P4 MOV R3, R112.reuse ;  /* 0x0000007000034202 */ /* 0x080fe20000000f00 */
[----:B--2---:R1:W-:Y:S01]  /*da10*/  @P3 ST.E.128 desc[UR6][R118.64+0x80], R4 ;  /* 0x0000800476003985 */ /* 0x0043e2000c101d06 */
[----:B------:R-:W-:Y:S03]  /*da20*/  ISETP.NE.AND P3, PT, R145, RZ, PT ;  /* 0x000000ff9100720c */ /* 0x000fe60003f65270 */
[----:B-1----:R1:W2:Y:S10]  /*da30*/  @P4 LD.E.128 R4, desc[UR6][R2.64+0x100] ;  /* 0x0001000602044980 */ /* 0x0022b4000c101d00 */
[----:B-1----:R-:W-:Y:S01]  /*da40*/  @P3 IMAD.MOV.U32 R2, RZ, RZ, R113 ;  /* 0x000000ffff023224 */ /* 0x002fe200078e0071 */
[----:B------:R-:W-:Y:S01]  /*da50*/  @P3 MOV R3, R112 ;  /* 0x0000007000033202 */ /* 0x000fe20000000f00 */
[----:B--2---:R1:W-:Y:S04]  /*da60*/  @P4 ST.E.128 desc[UR6][R118.64+0x100], R4 ;  /* 0x0001000476004985 */ /* 0x0043e8000c101d06 */
[----:B-1----:R-:W2:Y:S04]  /*da70*/  @P3 LD.E.128 R4, desc[UR6][R2.64+0x180] ;  /* 0x0001800602043980 */ /* 0x002ea8000c101d00 */
[----:B--2---:R2:W-:Y:S02]  /*da80*/  @P3 ST.E.128 desc[UR6][R118.64+0x180], R4 ;  /* 0x0001800476003985 */ /* 0x0045e4000c101d06 */
.L_x_965:
[----:B------:R-:W-:Y:S05]  /*da90*/  BSYNC B0 ;  /* 0x0000000000007941 */ /* 0x000fea0003800000 */
.L_x_964:
[----:B------:R-:W-:Y:S04]  /*daa0*/  BSSY B0, `(.L_x_966) ;  /* 0x000001e000007945 */ /* 0x000fe80003800000 */
[----:B------:R-:W-:Y:S05]  /*dab0*/  @!P2 BRA `(.L_x_967) ;  /* 0x000000000070a947 */ /* 0x000fea0003800000 */
[----:B------:R-:W-:Y:S02]  /*dac0*/  ISETP.NE.AND P5, PT, R148, RZ, PT ;  /* 0x000000ff9400720c */ /* 0x000fe40003fa5270 */
[----:B------:R-:W-:Y:S11]  /*dad0*/  ISETP.NE.AND P4, PT, R147, RZ, PT ;  /* 0x000000ff9300720c */ /* 0x000ff60003f85270 */
[----:B-1234-:R-:W-:Y:S02]  /*dae0*/  @P5 LEA R4, P2, R83, R113, 0x1 ;  /* 0x0000007153045211 */ /* 0x01efe400078408ff */
[----:B------:R-:W-:Y:S02]  /*daf0*/  @P5 LEA R22, P3, R233, R118, 0x1 ;  /* 0x00000076e9165211 */ /* 0x000fe400078608ff */
[-C--:B------:R-:W-:Y:S02]  /*db00*/  @P5 LEA.HI.X R5, R83, R112.reuse, R82, 0x1, P2 ;  /* 0x0000007053055211 */ /* 0x080fe400010f0c52 */
[----:B------:R-:W-:Y:S02]  /*db10*/  @P5 LEA.HI.X R23, R233, R119, R234, 0x1, P3 ;  /* 0x00000077e9175211 */ /* 0x000fe400018f0cea */
[C---:B------:R-:W-:Y:S02]  /*db20*/  @P4 LEA R2, P2, R85.reuse, R113, 0x1 ;  /* 0x0000007155024211 */ /* 0x040fe400078408ff */
[----:B------:R-:W2:Y:S02]  /*db30*/  @P5 LD.E.128 R4, desc[UR6][R4.64] ;  /* 0x0000000604045980 */ /* 0x000ea4000c101d00 */
[----:B------:R-:W-:Y:S02]  /*db40*/  @P4 LEA.HI.X R3, R85, R112, R84, 0x1, P2 ;  /* 0x0000007055034211 */ /* 0x000fe400010f0c54 */
[----:B--2---:R1:W-:Y:S01]  /*db50*/  @P5 ST.E.128 desc[UR6][R22.64], R4 ;  /* 0x0000000416005985 */ /* 0x0043e2000c101d06 */
[----:B------:R-:W-:Y:S03]  /*db60*/  ISETP.NE.AND P5, PT, R146, RZ, PT ;  /* 0x000000ff9200720c */ /* 0x000fe60003fa5270 */
[----:B-1----:R1:W2:Y:S01]  /*db70*/  @P4 LD.E.128 R4, desc[UR6][R2.64] ;  /* 0x0000000602044980 */ /* 0x0022a2000c101d00 */
[C---:B------:R-:W-:Y:S04]  /*db80*/  @P4 LEA R22, P3, R77.reuse, R118, 0x1 ;  /* 0x000000764d164211 */ /* 0x040fe800078608ff */
[----:B------:R-:W-:Y:S02]  /*db90*/  @P4 LEA.HI.X R23, R77, R119, R76, 0x1, P3 ;  /* 0x000000774d174211 */ /* 0x000fe400018f0c4c */
[----:B------:R-:W-:Y:S03]  /*dba0*/  ISETP.NE.AND P3, PT, R145, RZ, PT ;  /* 0x000000ff9100720c */ /* 0x000fe60003f65270 */
[C---:B-1----:R-:W-:Y:S04]  /*dbb0*/  @P5 LEA R2, P2, R89.reuse, R113, 0x1 ;  /* 0x0000007159025211 */ /* 0x042fe800078408ff */
[----:B------:R-:W-:Y:S01]  /*dbc0*/  @P5 LEA.HI.X R3, R89, R112, R88, 0x1, P2 ;  /* 0x0000007059035211 */ /* 0x000fe200010f0c58 */
[----:B--2---:R1:W-:Y:S04]  /*dbd0*/  @P4 ST.E.128 desc[UR6][R22.64], R4 ;  /* 0x0000000416004985 */ /* 0x0043e8000c101d06 */
[----:B-1----:R1:W2:Y:S01]  /*dbe0*/  @P5 LD.E.128 R4, desc[UR6][R2.64] ;  /* 0x0000000602045980 */ /* 0x0022a2000c101d00 */
[C---:B------:R-:W-:Y:S04]  /*dbf0*/  @P5 LEA R22, P4, R73.reuse, R118, 0x1 ;  /* 0x0000007649165211 */ /* 0x040fe800078808ff */
[----:B------:R-:W-:Y:S02]  /*dc00*/  @P5 LEA.HI.X R23, R73, R119, R72, 0x1, P4 ;  /* 0x0000007749175211 */ /* 0x000fe400020f0c48 */
[C---:B-1----:R-:W-:Y:S04]  /*dc10*/  @P3 LEA R2, P2, R97.reuse, R113, 0x1 ;  /* 0x0000007161023211 */ /* 0x042fe800078408ff */
[----:B------:R-:W-:Y:S01]  /*dc20*/  @P3 LEA.HI.X R3, R97, R112, R96, 0x1, P2 ;  /* 0x0000007061033211 */ /* 0x000fe200010f0c60 */
[----:B--2---:R1:W-:Y:S04]  /*dc30*/  @P5 ST.E.128 desc[UR6][R22.64], R4 ;  /* 0x0000000416005985 */ /* 0x0043e8000c101d06 */
[----:B-1----:R1:W2:Y:S02]  /*dc40*/  @P3 LD.E.128 R4, desc[UR6][R2.64] ;  /* 0x0000000602043980 */ /* 0x0022a4000c101d00 */
[C---:B-1----:R-:W-:Y:S04]  /*dc50*/  @P3 LEA R2, P2, R67.reuse, R118, 0x1 ;  /* 0x0000007643023211 */ /* 0x042fe800078408ff */
[----:B------:R-:W-:Y:S05]  /*dc60*/  @P3 LEA.HI.X R3, R67, R119, R66, 0x1, P2 ;  /* 0x0000007743033211 */ /* 0x000fea00010f0c42 */
[----:B--2---:R1:W-:Y:S04]  /*dc70*/  @P3 ST.E.128 desc[UR6][R2.64], R4 ;  /* 0x0000000402003985 */ /* 0x0043e8000c101d06 */
.L_x_967:
[----:B------:R-:W-:Y:S05]  /*dc80*/  BSYNC B0 ;  /* 0x0000000000007941 */ /* 0x000fea0003800000 */
.L_x_966:
[----:B------:R-:W-:Y:S04]  /*dc90*/  BSSY B0, `(.L_x_968) ;  /* 0x000001e000007945 */ /* 0x000fe80003800000 */
[----:B------:R-:W-:Y:S05]  /*dca0*/  @!P1 BRA `(.L_x_969) ;  /* 0x0000000000709947 */ /* 0x000fea0003800000 */
[----:B------:R-:W-:Y:S02]  /*dcb0*/  ISETP.NE.AND P4, PT, R148, RZ, PT ;  /* 0x000000ff9400720c */ /* 0x000fe40003f85270 */
[----:B------:R-:W-:Y:S11]  /*dcc0*/  ISETP.NE.AND P3, PT, R147, RZ, PT ;  /* 0x000000ff9300720c */ /* 0x000ff60003f65270 */
[C---:B-1234-:R-:W-:Y:S02]  /*dcd0*/  @P4 LEA R4, P1, R93.reuse, R113, 0x1 ;  /* 0x000000715d044211 */ /* 0x05efe400078208ff */
[C---:B------:R-:W-:Y:S02]  /*dce0*/  @P4 LEA R22, P2, R78.reuse, R118, 0x1 ;  /* 0x000000764e164211 */ /* 0x040fe400078408ff */
        /* <DEDUP_REMOVED lines=24> */
.L_x_969:
[----:B------:R-:W-:Y:S05]  /*de70*/  BSYNC B0 ;  /* 0x0000000000007941 */ /* 0x000fea0003800000 */
.L_x_968:
[----:B------:R-:W-:Y:S05]  /*de80*/  @!P0 BRA `(.L_x_899) ;  /* 0x0000000000808947 */ /* 0x000fea0003800000 */
[----:B------:R-:W-:Y:S02]  /*de90*/  ISETP.NE.AND P1, PT, R148, RZ, PT ;  /* 0x000000ff9400720c */ /* 0x000fe40003f25270 */
[----:B------:R-:W-:Y:S02]  /*dea0*/  ISETP.NE.AND P2, PT, R147, RZ, PT ;  /* 0x000000ff9300720c */ /* 0x000fe40003f45270 */
[----:B------:R-:W-:Y:S09]  /*deb0*/  ISETP.NE.AND P3, PT, R146, RZ, PT ;  /* 0x000000ff9200720c */ /* 0x000ff20003f65270 */
[----:B-1-34-:R-:W-:Y:S02]  /*dec0*/  @P1 IMAD.MOV.U32 R2, RZ, RZ, R113 ;  /* 0x000000ffff021224 */ /* 0x01afe400078e0071 */
[----:B------:R-:W-:Y:S02]  /*ded0*/  @P1 IMAD.MOV.U32 R3, RZ, RZ, R112 ;  /* 0x000000ffff031224 */ /* 0x000fe400078e0070 */
[----:B------:R-:W-:Y:S02]  /*dee0*/  @P1 IMAD R0, R183, 0x60, RZ ;  /* 0x00000060b7001824 */ /* 0x000fe400078e02ff */
[----:B------:R-:W-:Y:S04]  /*def0*/  @P1 IMAD.WIDE.U32 R2, R182, 0x60, R2 ;  /* 0x00000060b6021825 */ /* 0x000fe800078e0002 */
[----:B------:R-:W-:Y:S02]  /*df00*/  @P1 IMAD.IADD R3, R3, 0x1, R0 ;  /* 0x0000000103031824 */ /* 0x000fe400078e0200 */
[----:B------:R-:W-:Y:S03]  /*df10*/  @P1 IMAD.WIDE.U32 R22, R46, 0x60, R118 ;  /* 0x000000602e161825 */ /* 0x000fe600078e0076 */
[----:B--2---:R1:W2:Y:S01]  /*df20*/  @P1 LD.E.128 R4, desc[UR6][R2.64] ;  /* 0x0000000602041980 */ /* 0x0042a2000c101d00 */
[----:B------:R-:W-:Y:S04]  /*df30*/  @P1 IMAD R0, R47, 0x60, RZ ;  /* 0x000000602f001824 */ /* 0x000fe800078e02ff */
[----:B------:R-:W-:Y:S01]  /*df40*/  @P1 IMAD.IADD R23, R23, 0x1, R0 ;  /* 0x0000000117171824 */ /* 0x000fe200078e0200 */
[C---:B-1----:R-:W-:Y:S04]  /*df50*/  @P2 LEA R2, P0, R95.reuse, R113, 0x1 ;  /* 0x000000715f022211 */ /* 0x042fe800078008ff */
[----:B------:R-:W-:Y:S01]  /*df60*/  @P2 LEA.HI.X R3, R95, R112, R94, 0x1, P0 ;  /* 0x000000705f032211 */ /* 0x000fe200000f0c5e */
[----:B--2---:R1:W-:Y:S04]  /*df70*/  @P1 ST.E.128 desc[UR6][R22.64], R4 ;  /* 0x0000000416001985 */ /* 0x0043e8000c101d06 */
[----:B-1----:R1:W2:Y:S01]  /*df80*/  @P2 LD.E.128 R4, desc[UR6][R2.64] ;  /* 0x0000000602042980 */ /* 0x0022a2000c101d00 */
[C---:B------:R-:W-:Y:S04]  /*df90*/  @P2 LEA R22, P1, R69.reuse, R118, 0x1 ;  /* 0x0000007645162211 */ /* 0x040fe800078208ff */
[----:B------:R-:W-:Y:S02]  /*dfa0*/  @P2 LEA.HI.X R23, R69, R119, R68, 0x1, P1 ;  /* 0x0000007745172211 */ /* 0x000fe400008f0c44 */
[----:B------:R-:W-:Y:S02]  /*dfb0*/  ISETP.NE.AND P1, PT, R145, RZ, PT ;  /* 0x000000ff9100720c */ /* 0x000fe40003f25270 */
        /* <DEDUP_REMOVED lines=13> */
.L_x_899:
[----:B------:R-:W-:Y:S05]  /*e090*/  BSYNC B3 ;  /* 0x0000000000037941 */ /* 0x000fea0003800000 */
.L_x_864:
[----:B------:R-:W-:Y:S01]  /*e0a0*/  ISETP.NE.U32.AND P1, PT, R244, RZ, PT ;  /* 0x000000fff400720c */ /* 0x000fe20003f25070 */
[----:B------:R-:W2:Y:S01]  /*e0b0*/  LD.E R0, desc[UR6][R18.64+0x128] ;  /* 0x0001280612007980 */ /* 0x000ea2000c101900 */
[----:B-1-34-:R-:W-:Y:S01]  /*e0c0*/  IMAD.MOV.U32 R2, RZ, RZ, R113 ;  /* 0x000000ffff027224 */ /* 0x01afe200078e0071 */
[----:B------:R-:W-:Y:S01]  /*e0d0*/  BSSY B0, `(.L_x_970) ;  /* 0x0000062000007945 */ /* 0x000fe20003800000 */
[----:B------:R-:W-:Y:S01]  /*e0e0*/  ISETP.NE.AND.EX P1, PT, R245, RZ, PT, P1 ;  /* 0x000000fff500720c */ /* 0x000fe20003f25310 */
[----:B------:R-:W-:Y:S02]  /*e0f0*/  IMAD.MOV.U32 R3, RZ, RZ, R112 ;  /* 0x000000ffff037224 */ /* 0x000fe400078e0070 */
[----:B--2---:R-:W-:Y:S05]  /*e100*/  IMAD.U32 R0, R0, -0x40, RZ ;  /* 0xffffffc000007824 */ /* 0x004fea00078e00ff */
[C---:B------:R-:W-:Y:S04]  /*e110*/  LEA R113, P0, R0.reuse, R2, 0x1 ;  /* 0x0000000200717211 */ /* 0x040fe800078008ff */
[----:B------:R-:W-:Y:S01]  /*e120*/  LEA.HI.X.SX32 R112, R0, R3, 0x1, P0 ;  /* 0x0000000300707211 */ /* 0x000fe200000f0eff */
[----:B------:R-:W-:Y:S08]  /*e130*/  @!P1 BRA `(.L_x_971) ;  /* 0x0000000400449947 */ /* 0x000ff00003800000 */
[----:B------:R-:W-:Y:S04]  /*e140*/  IADD3 R0, R12, -0x1, RZ ;  /* 0xffffffff0c007810 */ /* 0x000fe80007ffe0ff */
[----:B------:R-:W-:Y:S11]  /*e150*/  ISETP.GT.AND P0, PT, R0, R80, PT ;  /* 0x000000500000720c */ /* 0x000ff60003f04270 */
[----:B------:R-:W-:Y:S02]  /*e160*/  @!UPT UIADD3 URZ, URZ, URZ, URZ ;  /* 0x0000003f3f3ff290 */ /* 0x000fe4000fffe03f */
[----:B------:R-:W-:Y:S05]  /*e170*/  @!P0 BRA `(.L_x_972) ;  /* 0x00000004005c8947 */ /* 0x000fea0003800000 */
[----:B------:R-:W2:Y:S01]  /*e180*/  LD.E R3, desc[UR6][R18.64+0x170] ;  /* 0x0001700612037980 */ /* 0x000ea2000c101900 */
[----:B------:R-:W-:Y:S02]  /*e190*/  IADD3 R0, R16, -0x80, RZ ;  /* 0xffffff8010007810 */ /* 0x000fe40007ffe0ff */
[----:B------:R-:W-:Y:S01]  /*e1a0*/  IABS R8, R13 ;  /* 0x0000000d00087213 */ /* 0x000fe20000000000 */
[----:B------:R-:W3:Y:S01]  /*e1b0*/  LD.E.64 R26, desc[UR6][R18.64+0x40] ;  /* 0x00004006121a7980 */ /* 0x000ee2000c101b00 */
[----:B------:R-:W-:Y:S05]  /*e1c0*/  IABS R6, R0 ;  /* 0x0000000000067213 */ /* 0x000fea0000000000 */
[----:B------:R-:W4:Y:S06]  /*e1d0*/  LD.E.64 R24, desc[UR6][R18.64+0x20] ;  /* 0x0000200612187980 */ /* 0x000f2c000c101b00 */
[----:B------:R-:W4:Y:S01]  /*e1e0*/  LD.E.64 R22, desc[UR6][R18.64+0x28] ;  /* 0x0000280612167980 */ /* 0x000f22000c101b00 */
[-C--:B--2---:R-:W-:Y:S02]  /*e1f0*/  IABS R2, R3.reuse ;  /* 0x0000000300027213 */ /* 0x084fe40000000000 */
[----:B------:R-:W-:Y:S02]  /*e200*/  IABS R7, R3 ;  /* 0x0000000300077213 */ /* 0x000fe40000000000 */
[----:B------:R-:W1:Y:S03]  /*e210*/  I2F.RP R4, R2 ;  /* 0x0000000200047306 */ /* 0x000e660000209400 */
[----:B------:R-:W-:Y:S07]  /*e220*/  IMAD.MOV R7, RZ, RZ, -R7 ;  /* 0x000000ffff077224 */ /* 0x000fee00078e0a07 */
[----:B-1----:R-:W1:Y:S02]  /*e230*/  MUFU.RCP R4, R4 ;  /* 0x0000000400047308 */ /* 0x002e640000001000 */
[----:B-1----:R-:W-:Y:S08]  /*e240*/  VIADD R4, R4, 0xffffffe ;  /* 0x0ffffffe04047836 */ /* 0x002ff00000000000 */
[----:B------:R-:W1:Y:S02]  /*e250*/  F2I.FTZ.U32.TRUNC.NTZ R5, R4 ;  /* 0x0000000400057305 */ /* 0x000e64000021f000 */
[--C-:B-1----:R-:W-:Y:S04]  /*e260*/  IMAD.MOV R4, RZ, RZ, -R5.reuse ;  /* 0x000000ffff047224 */ /* 0x102fe800078e0a05 */
[----:B------:R-:W-:Y:S02]  /*e270*/  IMAD R16, R4, R2, RZ ;  /* 0x0000000204107224 */ /* 0x000fe400078e02ff */
[----:B------:R-:W-:Y:S04]  /*e280*/  IMAD.MOV.U32 R4, RZ, RZ, RZ ;  /* 0x000000ffff047224 */ /* 0x000fe800078e00ff */
[----:B------:R-:W-:Y:S06]  /*e290*/  IMAD.HI.U32 R5, R5, R16, R4 ;  /* 0x0000001005057227 */ /* 0x000fec00078e0004 */
[C---:B------:R-:W-:Y:S04]  /*e2a0*/  IMAD.HI.U32 R4, R5.reuse, R6, RZ ;  /* 0x0000000605047227 */ /* 0x040fe800078e00ff */
[----:B------:R-:W-:Y:S04]  /*e2b0*/  IMAD.HI.U32 R5, R5, R8, RZ ;  /* 0x0000000805057227 */ /* 0x000fe800078e00ff */
[CC--:B------:R-:W-:Y:S02]  /*e2c0*/  IMAD R8, R5.reuse, R7.reuse, R8 ;  /* 0x0000000705087224 */ /* 0x0c0fe400078e0208 */
[----:B------:R-:W-:Y:S03]  /*e2d0*/  IMAD R6, R4, R7, R6 ;  /* 0x0000000704067224 */ /* 0x000fe600078e0206 */
[C---:B------:R-:W-:Y:S02]  /*e2e0*/  ISETP.GT.U32.AND P3, PT, R2.reuse, R8, PT ;  /* 0x000000080200720c */ /* 0x040fe40003f64070 */
[----:B------:R-:W-:Y:S11]  /*e2f0*/  ISETP.GT.U32.AND P0, PT, R2, R6, PT ;  /* 0x000000060200720c */ /* 0x000ff60003f04070 */
[----:B------:R-:W-:Y:S01]  /*e300*/  @!P3 IADD3 R5, R5, 0x1, RZ ;  /* 0x000000010505b810 */ /* 0x000fe20007ffe0ff */
[----:B------:R-:W-:Y:S01]  /*e310*/  @!P3 IMAD.IADD R8, R8, 0x1, -R2 ;  /* 0x000000010808b824 */ /* 0x000fe200078e0a02 */
[-C--:B------:R-:W-:Y:S01]  /*e320*/  @!P0 IADD3 R6, R6, -R2.reuse, RZ ;  /* 0x8000000206068210 */ /* 0x080fe20007ffe0ff */
[----:B------:R-:W-:Y:S01]  /*e330*/  @!P0 VIADD R4, R4, 0x1 ;  /* 0x0000000104048836 */ /* 0x000fe20000000000 */
[----:B------:R-:W-:Y:S02]  /*e340*/  ISETP.NE.AND P0, PT, R3, RZ, PT ;  /* 0x000000ff0300720c */ /* 0x000fe40003f05270 */
[-C--:B------:R-:W-:Y:S02]  /*e350*/  ISETP.GE.U32.AND P4, PT, R6, R2.reuse, PT ;  /* 0x000000020600720c */ /* 0x080fe40003f86070 */
[----:B------:R-:W-:Y:S02]  /*e360*/  ISETP.GE.U32.AND P5, PT, R8, R2, PT ;  /* 0x000000020800720c */ /* 0x000fe40003fa6070 */
[CC--:B------:R-:W-:Y:S01]  /*e370*/  LOP3.LUT R2, R0.reuse, R3.reuse, RZ, 0x3c, !PT ;  /* 0x0000000300027212 */ /* 0x0c0fe200078e3cff */
[----:B------:R-:W-:Y:S01]  /*e380*/  IMAD.IADD R0, R0, 0x1, -R13 ;  /* 0x0000000100007824 */ /* 0x000fe200078e0a0d */
[-C--:B------:R-:W-:Y:S02]  /*e390*/  LOP3.LUT R6, R13, R3.reuse, RZ, 0x3c, !PT ;  /* 0x000000030d067212 */ /* 0x080fe400078e3cff */
[----:B------:R-:W-:Y:S02]  /*e3a0*/  ISETP.GE.AND P1, PT, R2, RZ, PT ;  /* 0x000000ff0200720c */ /* 0x000fe40003f26270 */
[----:B------:R-:W-:Y:S02]  /*e3b0*/  ISETP.GE.AND P2, PT, R6, RZ, PT ;  /* 0x000000ff0600720c */ /* 0x000fe40003f46270 */
[----:B------:R-:W-:Y:S01]  /*e3c0*/  LOP3.LUT R2, RZ, R3, RZ, 0x33, !PT ;  /* 0x00000003ff027212 */ /* 0x000fe200078e33ff */
[----:B------:R-:W-:Y:S02]  /*e3d0*/  @P4 VIADD R4, R4, 0x1 ;  /* 0x0000000104044836 */ /* 0x000fe40000000000 */
[----:B------:R-:W-:Y:S06]  /*e3e0*/  @P5 VIADD R5, R5, 0x1 ;  /* 0x0000000105055836 */ /* 0x000fec0000000000 */
[----:B------:R-:W-:Y:S02]  /*e3f0*/  @!P1 IADD3 R4, -R4, RZ, RZ ;  /* 0x000000ff04049210 */ /* 0x000fe40007ffe1ff */
[----:B------:R-:W-:Y:S02]  /*e400*/  @!P2 IMAD.MOV R5, RZ, RZ, -R5 ;  /* 0x000000ffff05a224 */ /* 0x000fe400078e0a05 */
[C---:B------:R-:W-:Y:S03]  /*e410*/  SEL R4, R2.reuse, R4, !P0 ;  /* 0x0000000402047207 */ /* 0x040fe60004000000 */
[----:B------:R-:W-:Y:S02]  /*e420*/  SEL R2, R2, R5, !P0 ;  /* 0x0000000502027207 */ /* 0x000fe40004000000 */
[-C--:B------:R-:W-:Y:S02]  /*e430*/  LEA R16, P1, R4, R244.reuse, 0x2 ;  /* 0x000000f404107211 */ /* 0x080fe400078210ff */
[----:B------:R-:W-:Y:S02]  /*e440*/  LEA R6, P0, R2, R244, 0x2 ;  /* 0x000000f402067211 */ /* 0x000fe400078010ff */
[-C--:B------:R-:W-:Y:S02]  /*e450*/  LEA.HI.X.SX32 R17, R4, R245.reuse, 0x2, P1 ;  /* 0x000000f504117211 */ /* 0x080fe400008f16ff */
[C---:B------:R-:W-:Y:S02]  /*e460*/  LEA.HI.X.SX32 R7, R2.reuse, R245, 0x2, P0 ;  /* 0x000000f502077211 */ /* 0x040fe400000f16ff */
[----:B------:R-:W-:Y:S01]  /*e470*/  IADD3 R2, R2, -R4, RZ ;  /* 0x8000000402027210 */ /* 0x000fe20007ffe0ff */
[----:B------:R-:W2:Y:S04]  /*e480*/  LD.E R5, desc[UR6][R16.64] ;  /* 0x0000000610057980 */ /* 0x000ea8000c101900 */
[----:B------:R-:W-:Y:S01]  /*e490*/  IMAD R0, R2, R3, R0 ;  /* 0x0000000302007224 */ /* 0x000fe200078e0200 */
[----:B------:R-:W2:Y:S03]  /*e4a0*/  LD.E R6, desc[UR6][R6.64] ;  /* 0x0000000606067980 */ /* 0x000ea6000c101900 */
[-C--:B---3--:R-:W-:Y:S01]  /*e4b0*/  IMAD R4, R27, R0.reuse, RZ ;  /* 0x000000001b047224 */ /* 0x088fe200078e02ff */
[----:B------:R-:W-:Y:S01]  /*e4c0*/  SHF.R.S32.HI R2, RZ, 0x1f, R0 ;  /* 0x0000001fff027819 */ /* 0x000fe20000011400 */
[C---:B------:R-:W-:Y:S04]  /*e4d0*/  IMAD.WIDE.U32 R28, R26.reuse, R0, RZ ;  /* 0x000000001a1c7225 */ /* 0x040fe800078e00ff */
[----:B------:R-:W-:Y:S01]  /*e4e0*/  IMAD R4, R26, R2, R4 ;  /* 0x000000021a047224 */ /* 0x000fe200078e0204 */
[----:B------:R-:W3:Y:S01]  /*e4f0*/  LD.E.64 R16, desc[UR6][R18.64+0x38] ;  /* 0x0000380612107980 */ /* 0x000ee2000c101b00 */
[----:B--2---:R-:W-:Y:S04]  /*e500*/  IMAD.IADD R6, R5, 0x1, -R6 ;  /* 0x0000000105067824 */ /* 0x004fe800078e0a06 */
[-C--:B----4-:R-:W-:Y:S01]  /*e510*/  IMAD R3, R25, R6.reuse, RZ ;  /* 0x0000000619037224 */ /* 0x090fe200078e02ff */
[----:B------:R-:W-:Y:S01]  /*e520*/  SHF.R.S32.HI R5, RZ, 0x1f, R6 ;  /* 0x0000001fff057819 */ /* 0x000fe20000011406 */
[C---:B------:R-:W-:Y:S01]  /*e530*/  IMAD.WIDE.U32 R26, R24.reuse, R6, RZ ;  /* 0x00000006181a7225 */ /* 0x040fe200078e00ff */
[----:B------:R-:W-:Y:S03]  /*e540*/  IADD3 R25, R29, R4, RZ ;  /* 0x000000041d197210 */ /* 0x000fe60007ffe0ff */
[----:B------:R-:W-:Y:S01]  /*e550*/  IMAD R3, R24, R5, R3 ;  /* 0x0000000518037224 */ /* 0x000fe200078e0203 */
[----:B------:R-:W-:Y:S03]  /*e560*/  MOV R24, R28 ;  /* 0x0000001c00187202 */ /* 0x000fe60000000f00 */
[----:B------:R-:W-:Y:S02]  /*e570*/  IMAD.IADD R27, R27, 0x1, R3 ;  /* 0x000000011b1b7824 */ /* 0x000fe400078e0203 */
[----:B------:R-:W-:Y:S04]  /*e580*/  IMAD.WIDE.U32 R24, R6, R22, R24 ;  /* 0x0000001606187225 */ /* 0x000fe800078e0018 */
[----:B------:R-:W-:Y:S01]  /*e590*/  IMAD R6, R23, R6, RZ ;  /* 0x0000000617067224 */ /* 0x000fe200078e02ff */
[----:B------:R-:W-:Y:S01]  /*e5a0*/  LEA R121, P1, R24, R121, 0x1 ;  /* 0x0000007918797211 */ /* 0x000fe200078208ff */
[----:B---3--:R-:W-:Y:S02]  /*e5b0*/  IMAD R3, R17, R0, RZ ;  /* 0x0000000011037224 */ /* 0x008fe400078e02ff */
[----:B------:R-:W-:Y:S04]  /*e5c0*/  IMAD.WIDE.U32 R26, R0, R16, R26 ;  /* 0x00000010001a7225 */ /* 0x000fe800078e001a */
[----:B------:R-:W-:Y:S01]  /*e5d0*/  IMAD R6, R22, R5, R6 ;  /* 0x0000000516067224 */ /* 0x000fe200078e0206 */
[----:B------:R-:W-:Y:S01]  /*e5e0*/  LEA R118, P0, R26, R118, 0x1 ;  /* 0x000000761a767211 */ /* 0x000fe200078008ff */
[----:B------:R-:W-:Y:S02]  /*e5f0*/  IMAD R3, R16, R2, R3 ;  /* 0x0000000210037224 */ /* 0x000fe400078e0203 */
[----:B------:R-:W-:Y:S03]  /*e600*/  IMAD.IADD R6, R25, 0x1, R6 ;  /* 0x0000000119067824 */ /* 0x000fe600078e0206 */
[----:B------:R-:W-:Y:S02]  /*e610*/  IADD3 R3, R27, R3, RZ ;  /* 0x000000031b037210 */ /* 0x000fe40007ffe0ff */
[----:B------:R-:W-:Y:S02]  /*e620*/  LEA.HI.X R120, R24, R120, R6, 0x1, P1 ;  /* 0x0000007818787211 */ /* 0x000fe400008f0c06 */
[----:B------:R-:W-:Y:S01]  /*e630*/  LEA.HI.X R119, R26, R119, R3, 0x1, P0 ;  /* 0x000000771a777211 */ /* 0x000fe200000f0c03 */
[----:B------:R-:W-:Y:S05]  /*e640*/  BRA `(.L_x_972) ;  /* 0x0000000000287947 */ /* 0x000fea0003800000 */
.L_x_971:
[----:B------:R-:W2:Y:S01]  /*e650*/  LD.E R2, desc[UR6][R18.64+0x40] ;  /* 0x0000400612027980 */ /* 0x000ea2000c101900 */
[----:B------:R-:W-:Y:S02]  /*e660*/  IMAD.MOV.U32 R4, RZ, RZ, R121 ;  /* 0x000000ffff047224 */ /* 0x000fe400078e0079 */
[----:B------:R-:W-:Y:S01]  /*e670*/  IMAD.MOV.U32 R5, RZ, RZ, R120 ;  /* 0x000000ffff057224 */ /* 0x000fe200078e0078 */
[----:B------:R-:W3:Y:S02]  /*e680*/  LD.E R0, desc[UR6][R18.64+0x38] ;  /* 0x0000380612007980 */ /* 0x000ee4000c101900 */
[----:B---3--:R-:W-:Y:S02]  /*e690*/  IMAD.U32 R0, R0, -0x40, RZ ;  /* 0xffffffc000007824 */ /* 0x008fe400078e00ff */
[----:B--2---:R-:W-:Y:S03]  /*e6a0*/  IMAD.U32 R2, R2, -0x40, RZ ;  /* 0xffffffc002027824 */ /* 0x004fe600078e00ff */
[----:B------:R-:W-:Y:S02]  /*e6b0*/  LEA R118, P0, R0, R118, 0x1 ;  /* 0x0000007600767211 */ /* 0x000fe400078008ff */
[----:B------:R-:W-:Y:S02]  /*e6c0*/  LEA R121, P1, R2, R4, 0x1 ;  /* 0x0000000402797211 */ /* 0x000fe400078208ff */
[----:B------:R-:W-:Y:S02]  /*e6d0*/  LEA.HI.X.SX32 R119, R0, R119, 0x1, P0 ;  /* 0x0000007700777211 */ /* 0x000fe400000f0eff */
[----:B------:R-:W-:Y:S09]  /*e6e0*/  LEA.HI.X.SX32 R120, R2, R5, 0x1, P1 ;  /* 0x0000000502787211 */ /* 0x000ff200008f0eff */
.L_x_972:
[----:B------:R-:W-:Y:S05]  /*e6f0*/  BSYNC B0 ;  /* 0x0000000000007941 */ /* 0x000fea0003800000 */
.L_x_970:
[----:B------:R-:W-:Y:S04]  /*e700*/  IADD3 R12, R12, -0x1, RZ ;  /* 0xffffffff0c0c7810 */ /* 0x000fe80007ffe0ff */
[----:B------:R-:W-:Y:S11]  /*e710*/  ISETP.GT.AND P0, PT, R12, R80, PT ;  /* 0x000000500c00720c */ /* 0x000ff60003f04270 */
[----:B------:R-:W-:Y:S02]  /*e720*/  @!UPT UIADD3 URZ, URZ, URZ, URZ ;  /* 0x0000003f3f3ff290 */ /* 0x000fe4000fffe03f */
[----:B------:R-:W-:Y:S05]  /*e730*/  @P0 BRA `(.L_x_973) ;  /* 0xffffff44009c0947 */ /* 0x000fea000383ffff */
.L_x_855:
[----:B------:R-:W-:Y:S05]  /*e740*/  WARPSYNC.ALL ;  /* 0x0000000000007948 */ /* 0x000fea0003800000 */
[----:B------:R-:W-:Y:S06]  /*e750*/  BAR.SYNC.DEFER_BLOCKING 0x0 ;  /* 0x0000000000007b1d */ /* 0x000fec0000010000 */
[----:B------:R-:W2:Y:S02]  /*e760*/  LD.E R0, desc[UR6][R18.64+0xd0] ;  /* 0x0000d00612007980 */ /* 0x000ea4000c101900 */
[----:B------:R-:W1:Y:S01]  /*e770*/  S2UR UR4, SR_CgaCtaId ;  /* 0x00000000000479c3 */ /* 0x000e620000008800 */
[----:B------:R-:W-:Y:S01]  /*e780*/  UMOV UR5, 0x400 ;  /* 0x0000040000057882 */ /* 0x000fe20000000000 */
[----:B------:R-:W-:Y:S01]  /*e790*/  BSSY B3, `(.L_x_974) ;  /* 0x0000a9b000037945 */ /* 0x000fe20003800000 */
[C---:B------:R-:W-:Y:S01]  /*e7a0*/  SHF.L.U64.HI R4, R174.reuse, 0x4, R175 ;  /* 0x00000004ae047819 */ /* 0x040fe200000102af */
[----:B------:R-:W-:Y:S01]  /*e7b0*/  IMAD.SHL.U32 R2, R174, 0x10, RZ ;  /* 0x00000010ae027824 */ /* 0x000fe200078e00ff */
[----:B-1----:R-:W-:-:S06]  /*e7c0*/  ULEA UR4, UR4, UR5, 0x18 ;  /* 0x0000000504047291 */ /* 0x002fcc000f8ec03f */
[----:B------:R-:W-:Y:S02]  /*e7d0*/  LEA R243, R153, UR4, 0x1 ;  /* 0x0000000499f37c11 */ /* 0x000fe4000f8e08ff */
[----:B--2---:R-:W-:-:S13]  /*e7e0*/  ISETP.NE.AND P0, PT, R0, RZ, PT ;  /* 0x000000ff0000720c */ /* 0x004fda0003f05270 */
[----:B------:R-:W-:Y:S05]  /*e7f0*/  @!P0 BRA `(.L_x_975) ;  /* 0x0000009c00fc8947 */ /* 0x000fea0003800000 */
[----:B------:R-:W2:Y:S04]  /*e800*/  LD.E.64 R6, desc[UR6][R18.64+0xf0] ;  /* 0x0000f00612067980 */ /* 0x000ea8000c101b00 */
[----:B------:R-:W3:Y:S04]  /*e810*/  LD.E.U8 R5, desc[UR6][R18.64+0x1b3] ;  /* 0x0001b30612057980 */ /* 0x000ee8000c101100 */
[----:B------:R-:W5:Y:S04]  /*e820*/  LD.E R3, desc[UR6][R18.64+0xc0] ;  /* 0x0000c00612037980 */ /* 0x000f68000c101900 */
[----:B------:R-:W5:Y:S04]  /*e830*/  LD.E.64 R24, desc[UR6][R18.64+0x148] ;  /* 0x0001480612187980 */ /* 0x000f68000c101b00 */
[----:B------:R-:W5:Y:S01]  /*e840*/  LD.E.64 R26, desc[UR6][R18.64+0x150] ;  /* 0x00015006121a7980 */ /* 0x000f62000c101b00 */
[----:B--2---:R-:W-:-:S04]  /*e850*/  ISETP.NE.U32.AND P1, PT, R6, RZ, PT ;  /* 0x000000ff0600720c */ /* 0x004fc80003f25070 */
[----:B------:R-:W-:-:S13]  /*e860*/  ISETP.NE.AND.EX P1, PT, R7, RZ, PT, P1 ;  /* 0x000000ff0700720c */ /* 0x000fda0003f25310 */
[----:B------:R-:W-:Y:S01]  /*e870*/  @P1 LEA R12, P0, R239, R6, 0x2 ;  /* 0x00000006ef0c1211 */ /* 0x000fe200078010ff */
[----:B------:R-:W-:-:S03]  /*e880*/  IMAD.MOV.U32 R6, RZ, RZ, RZ ;  /* 0x000000ffff067224 */ /* 0x000fc600078e00ff */
[----:B------:R-:W-:-:S05]  /*e890*/  @P1 LEA.HI.X R13, R239, R7, R56, 0x2, P0 ;  /* 0x00000007ef0d1211 */ /* 0x000fca00000f1438 */
[----:B------:R1:W2:Y:S01]  /*e8a0*/  @P1 LD.E R6, desc[UR6][R12.64] ;  /* 0x000000060c061980 */ /* 0x0002a2000c101900 */
[----:B------:R-:W-:Y:S02]  /*e8b0*/  IADD3 R7, P1, R2, R170, RZ ;  /* 0x000000aa02077210 */ /* 0x000fe40007f3e0ff */
[----:B------:R-:W-:Y:S01]  /*e8c0*/  LEA.HI R2, R0, R0, RZ, 0x1 ;  /* 0x0000000000027211 */ /* 0x000fe200078f08ff */
[----:B------:R-:W-:Y:S01]  /*e8d0*/  IMAD.MOV.U32 R172, RZ, RZ, R170 ;  /* 0x000000ffffac7224 */ /* 0x000fe200078e00aa */
[CC--:B-----5:R-:W-:Y:S02]  /*e8e0*/  LEA R30, P2, R170.reuse, R176.reuse, 0x1 ;  /* 0x000000b0aa1e7211 */ /* 0x0e0fe400078408ff */
[----:B------:R-:W-:Y:S02]  /*e8f0*/  SHF.R.S32.HI R2, RZ, 0x1, R2 ;  /* 0x00000001ff027819 */ /* 0x000fe40000011402 */
[----:B---3--:R-:W-:Y:S01]  /*e900*/  ISETP.NE.AND P4, PT, R5, RZ, PT ;  /* 0x000000ff0500720c */ /* 0x008fe20003f85270 */
[----:B------:R-:W-:Y:S01]  /*e910*/  IMAD R8, R175, 0x30, RZ ;  /* 0x00000030af087824 */ /* 0x000fe200078e02ff */
[--C-:B------:R-:W-:Y:S01]  /*e920*/  LEA.HI.X R31, R170, R177, R173.reuse, 0x1, P2 ;  /* 0x000000b1aa1f7211 */ /* 0x100fe200010f0cad */
[----:B-1----:R-:W-:Y:S01]  /*e930*/  IMAD.X R12, R4, 0x1, R173, P1 ;  /* 0x00000001040c7824 */ /* 0x002fe200008e06ad */
[----:B------:R-:W-:-:S04]  /*e940*/  LEA R38, P1, R7, R176, 0x1 ;  /* 0x000000b007267211 */ /* 0x000fc800078208ff */
[----:B------:R-:W-:Y:S01]  /*e950*/  LEA.HI.X R39, R7, R177, R12, 0x1, P1 ;  /* 0x000000b107277211 */ /* 0x000fe200008f0c0c */
[----:B------:R-:W-:Y:S02]  /*e960*/  IMAD.IADD R12, R241, 0x1, -R154 ;  /* 0x00000001f10c7824 */ /* 0x000fe400078e0a9a */
[----:B------:R-:W-:Y:S02]  /*e970*/  IMAD.MOV.U32 R17, RZ, RZ, R2 ;  /* 0x000000ffff117224 */ /* 0x000fe400078e0002 */
[----:B--2---:R-:W-:Y:S01]  /*e980*/  IMAD.IADD R81, R81, 0x1, R6 ;  /* 0x0000000151517824 */ /* 0x004fe200078e0206 */
[----:B------:R-:W-:-:S03]  /*e990*/  LEA R6, P0, R174, R170, 0x5 ;  /* 0x000000aaae067211 */ /* 0x000fc600078028ff */
[----:B------:R-:W-:Y:S01]  /*e9a0*/  IMAD R81, R2, R81, RZ ;  /* 0x0000005102517224 */ /* 0x000fe200078e02ff */
[C---:B------:R-:W-:Y:S01]  /*e9b0*/  LEA.HI.X R4, R174.reuse, R173, R175, 0x5, P0 ;  /* 0x000000adae047211 */ /* 0x040fe200000f2caf */
[----:B------:R-:W-:Y:S01]  /*e9c0*/  IMAD.WIDE.U32 R172, R174, 0x30, R172 ;  /* 0x00000030aeac7825 */ /* 0x000fe200078e00ac */
[C---:B------:R-:W-:Y:S02]  /*e9d0*/  LEA R36, P0, R6.reuse, R176, 0x1 ;  /* 0x000000b006247211 */ /* 0x040fe400078008ff */
[----:B------:R-:W-:Y:S01]  /*e9e0*/  SHF.R.S32.HI R16, RZ, 0x1f, R81 ;  /* 0x0000001fff107819 */ /* 0x000fe20000011451 */
[----:B------:R-:W-:Y:S01]  /*e9f0*/  IMAD.IADD R5, R173, 0x1, R8 ;  /* 0x00000001ad057824 */ /* 0x000fe200078e0208 */
[----:B------:R-:W-:Y:S02]  /*ea00*/  LEA.HI.X R37, R6, R177, R4, 0x1, P0 ;  /* 0x000000b106257211 */ /* 0x000fe400000f0c04 */
[-C--:B------:R-:W-:Y:S02]  /*ea10*/  IADD3 R4, P3, R150, R81.reuse, RZ ;  /* 0x0000005196047210 */ /* 0x080fe40007f7e0ff */
[----:B------:R-:W-:-:S02]  /*ea20*/  IADD3 R8, P2, R14, R81, RZ ;  /* 0x000000510e087210 */ /* 0x000fc40007f5e0ff */
[----:B------:R-:W-:Y:S02]  /*ea30*/  ISETP.GE.AND P0, PT, R166, R12, PT ;  /* 0x0000000ca600720c */ /* 0x000fe40003f06270 */
[----:B------:R-:W-:Y:S02]  /*ea40*/  LEA R28, P1, R172, R176, 0x1 ;  /* 0x000000b0ac1c7211 */ /* 0x000fe400078208ff */
[----:B------:R-:W-:Y:S01]  /*ea50*/  LEA.HI.X.SX32 R150, R150, R16, 0x1, P3 ;  /* 0x0000001096967211 */ /* 0x000fe200018f0eff */
[----:B------:R-:W-:Y:S01]  /*ea60*/  IMAD.X R16, R15, 0x1, R16, P2 ;  /* 0x000000010f107824 */ /* 0x000fe200010e0610 */
[----:B------:R-:W-:Y:S02]  /*ea70*/  ISETP.GT.AND P0, PT, R45, -0x8, !P0 ;  /* 0xfffffff82d00780c */ /* 0x000fe40004704270 */
[----:B------:R-:W-:Y:S01]  /*ea80*/  LEA.HI.X R29, R172, R177, R5, 0x1, P1 ;  /* 0x000000b1ac1d7211 */ /* 0x000fe200008f0c05 */
[----:B------:R-:W-:Y:S10]  /*ea90*/  @!P4 BRA `(.L_x_976) ;  /* 0x000000380020c947 */ /* 0x000ff40003800000 */
[C---:B------:R-:W-:Y:S01]  /*eaa0*/  IMAD.SHL.U32 R20, R4.reuse, 0x2, RZ ;  /* 0x0000000204147824 */ /* 0x040fe200078e00ff */
[----:B------:R-:W-:Y:S01]  /*eab0*/  SHF.L.U64.HI R150, R4, 0x1, R150 ;  /* 0x0000000104967819 */ /* 0x000fe20000010296 */
[----:B------:R-:W-:Y:S03]  /*eac0*/  BSSY B2, `(.L_x_977) ;  /* 0x00000e0000027945 */ /* 0x000fe60003800000 */
[-C--:B------:R-:W-:Y:S02]  /*ead0*/  IADD3 R16, P2, R24, R20.reuse, RZ ;  /* 0x0000001418107210 */ /* 0x080fe40007f5e0ff */
[----:B------:R-:W-:-:S03]  /*eae0*/  IADD3 R20, P1, R26, R20, RZ ;  /* 0x000000141a147210 */ /* 0x000fc60007f3e0ff */
[--C-:B------:R-:W-:Y:S02]  /*eaf0*/  IMAD.X R17, R25, 0x1, R150.reuse, P2 ;  /* 0x0000000119117824 */ /* 0x100fe400010e0696 */
[----:B------:R-:W-:Y:S01]  /*eb00*/  IMAD.X R21, R27, 0x1, R150, P1 ;  /* 0x000000011b157824 */ /* 0x000fe200008e0696 */
[----:B------:R-:W-:Y:S05]  /*eb10*/  @!P0 BRA `(.L_x_978) ;  /* 0x0000000c00688947 */ /* 0x000fea0003800000 */
[----:B------:R-:W-:Y:S01]  /*eb20*/  ISETP.GE.AND P0, PT, R14, R3, PT ;  /* 0x000000030e00720c */ /* 0x000fe20003f06270 */
[----:B------:R-:W-:-:S12]  /*eb30*/  BSSY B1, `(.L_x_979) ;  /* 0x0000035000017945 */ /* 0x000fd80003800000 */
[----:B------:R1:W-:Y:S01]  /*eb40*/  @P0 STS.128 [R243], RZ ;  /* 0x000000fff3000388 */ /* 0x0003e20000000c00 */
[----:B------:R-:W-:Y:S05]  /*eb50*/  @P0 BRA `(.L_x_980) ;  /* 0x0000000000c80947 */ /* 0x000fea0003800000 */
[----:B------:R2:W5:Y:S01]  /*eb60*/  LD.E.128 R24, desc[UR6][R30.64] ;  /* 0x000000061e187980 */ /* 0x000562000c101d00 */
[----:B------:R-:W-:Y:S01]  /*eb70*/  ISETP.GE.AND P0, PT, R14, R0, PT ;  /* 0x000000000e00720c */ /* 0x000fe20003f06270 */
[----:B------:R-:W-:-:S12]  /*eb80*/  BSSY B0, `(.L_x_981) ;  /* 0x000002e000007945 */ /* 0x000fd80003800000 */
[----:B------:R-:W-:Y:S05]  /*eb90*/  @P0 BRA `(.L_x_982) ;  /* 0x0000000000b00947 */ /* 0x000fea0003800000 */
[----:B------:R-:W3:Y:S04]  /*eba0*/  LD.E.64 R4, desc[UR6][R20.64] ;  /* 0x0000000614047980 */ /* 0x000ee8000c101b00 */
[----:B------:R-:W4:Y:S01]  /*ebb0*/  LD.E.64 R6, desc[UR6][R16.64] ;  /* 0x0000000610067980 */ /* 0x000f22000c101b00 */
[----:B-----5:R-:W-:Y:S02]  /*ebc0*/  MOV R32, R25 ;  /* 0x0000001900207202 */ /* 0x020fe40000000f00 */
[----:B------:R-:W-:Y:S02]  /*ebd0*/  MOV R2, R27 ;  /* 0x0000001b00027202 */ /* 0x000fe40000000f00 */
[----:B------:R-:W-:Y:S01]  /*ebe0*/  MOV R8, R24 ;  /* 0x0000001800087202 */ /* 0x000fe20000000f00 */
[----:B------:R-:W-:-:S02]  /*ebf0*/  HADD2.F32 R27, -RZ, R32.H0_H0 ;  /* 0x20000020ff1b7230 */ /* 0x000fc40000004100 */
[----:B------:R-:W-:Y:S02]  /*ec00*/  HADD2.F32 R25, -RZ, R2.H1_H1 ;  /* 0x30000002ff197230 */ /* 0x000fe40000004100 */
[----:B------:R-:W-:Y:S02]  /*ec10*/  HADD2.F32 R32, -RZ, R32.H1_H1 ;  /* 0x30000020ff207230 */ /* 0x000fe40000004100 */
[----:B------:R-:W-:Y:S02]  /*ec20*/  HADD2.F32 R41, -RZ, R2.H0_H0 ;  /* 0x20000002ff297230 */ /* 0x000fe40000004100 */
[----:B---3--:R-:W-:Y:S02]  /*ec30*/  HADD2.F32 R13, -RZ, R5.H1_H1 ;  /* 0x30000005ff0d7230 */ /* 0x008fe40000004100 */
[----:B------:R-:W-:Y:S02]  /*ec40*/  HADD2.F32 R22, -RZ, R4.H1_H1 ;  /* 0x30000004ff167230 */ /* 0x000fe40000004100 */
[----:B----4-:R-:W-:-:S02]  /*ec50*/  HADD2.F32 R23, -RZ, R7.H1_H1 ;  /* 0x30000007ff177230 */ /* 0x010fc40000004100 */
[C---:B------:R-:W-:Y:S01]  /*ec60*/  FMUL.FTZ R2, R25.reuse, R13 ;  /* 0x0000000d19027220 */ /* 0x040fe20000410000 */
[--C-:B------:R-:W-:Y:S02]  /*ec70*/  HADD2.F32 R24, -RZ, R6.reuse.H1_H1 ;  /* 0x30000006ff187230 */ /* 0x100fe40000004100 */
[C---:B------:R-:W-:Y:S01]  /*ec80*/  FMUL.FTZ R40, R32.reuse, R22 ;  /* 0x0000001620287220 */ /* 0x040fe20000410000 */
[----:B------:R-:W-:Y:S02]  /*ec90*/  HADD2.F32 R6, -RZ, R6.H0_H0 ;  /* 0x20000006ff067230 */ /* 0x000fe40000004100 */
[----:B------:R-:W-:Y:S01]  /*eca0*/  FMUL.FTZ R25, R25, R23 ;  /* 0x0000001719197220 */ /* 0x000fe20000410000 */
[----:B------:R-:W-:Y:S02]  /*ecb0*/  HADD2.F32 R4, -RZ, R4.H0_H0 ;  /* 0x20000004ff047230 */ /* 0x000fe40000004100 */
[----:B------:R-:W-:Y:S01]  /*ecc0*/  FMUL.FTZ R32, R32, R24 ;  /* 0x0000001820207220 */ /* 0x000fe20000410000 */
[----:B------:R-:W-:-:S02]  /*ecd0*/  HADD2.F32 R5, -RZ, R5.H0_H0 ;  /* 0x20000005ff057230 */ /* 0x000fc40000004100 */
[----:B------:R-:W-:Y:S01]  /*ece0*/  FFMA.FTZ R25, R41, R13, R25 ;  /* 0x0000000d29197223 */ /* 0x000fe20000010019 */
[----:B------:R-:W-:Y:S02]  /*ecf0*/  HADD2.F32 R13, -RZ, R8.H1_H1 ;  /* 0x30000008ff0d7230 */ /* 0x000fe40000004100 */
[C---:B------:R-:W-:Y:S01]  /*ed00*/  FFMA.FTZ R32, R27.reuse, R22, R32 ;  /* 0x000000161b207223 */ /* 0x040fe20000010020 */
[--C-:B------:R-:W-:Y:S02]  /*ed10*/  HADD2.F32 R22, -RZ, R26.reuse.H1_H1 ;  /* 0x3000001aff167230 */ /* 0x100fe40000004100 */
[----:B------:R-:W-:Y:S01]  /*ed20*/  FFMA.FTZ R40, R27, R24, -R40 ;  /* 0x000000181b287223 */ /* 0x000fe20000010828 */
[----:B------:R-:W-:Y:S02]  /*ed30*/  HADD2.F32 R7, -RZ, R7.H0_H0 ;  /* 0x20000007ff077230 */ /* 0x000fe40000004100 */
[----:B------:R-:W-:Y:S01]  /*ed40*/  FFMA.FTZ R2, R41, R23, -R2 ;  /* 0x0000001729027223 */ /* 0x000fe20000010802 */
[C---:B------:R-:W-:Y:S01]  /*ed50*/  FMUL.FTZ R23, R13.reuse, R4 ;  /* 0x000000040d177220 */ /* 0x040fe20000410000 */
[----:B------:R-:W-:Y:S01]  /*ed60*/  FMUL.FTZ R24, R13, R6 ;  /* 0x000000060d187220 */ /* 0x000fe20000410000 */
[----:B------:R-:W-:-:S02]  /*ed70*/  HADD2.F32 R26, -RZ, R26.H0_H0 ;  /* 0x2000001aff1a7230 */ /* 0x000fc40000004100 */
[C---:B------:R-:W-:Y:S01]  /*ed80*/  FMUL.FTZ R13, R22.reuse, R5 ;  /* 0x00000005160d7220 */ /* 0x040fe20000410000 */
[-C--:B------:R-:W-:Y:S01]  /*ed90*/  FMUL.FTZ R22, R22, R7.reuse ;  /* 0x0000000716167220 */ /* 0x080fe20000410000 */
[----:B------:R-:W-:Y:S01]  /*eda0*/  HADD2.F32 R8, -RZ, R8.H0_H0 ;  /* 0x20000008ff087230 */ /* 0x000fe20000004100 */
[----:B------:R-:W-:Y:S01]  /*edb0*/  F2FP.F16.F32.PACK_AB R32, R32, R40 ;  /* 0x000000282020723e */ /* 0x000fe200000000ff */
[C---:B------:R-:W-:Y:S01]  /*edc0*/  FFMA.FTZ R13, R26.reuse, R7, -R13 ;  /* 0x000000071a0d7223 */ /* 0x040fe2000001080d */
[----:B------:R-:W-:Y:S01]  /*edd0*/  FFMA.FTZ R22, R26, R5, R22 ;  /* 0x000000051a167223 */ /* 0x000fe20000010016 */
[----:B------:R-:W-:Y:S01]  /*ede0*/  F2FP.F16.F32.PACK_AB R2, R25, R2 ;  /* 0x000000021902723e */ /* 0x000fe200000000ff */
[C---:B------:R-:W-:Y:S01]  /*edf0*/  FFMA.FTZ R23, R8.reuse, R6, -R23 ;  /* 0x0000000608177223 */ /* 0x040fe20000010817 */
[----:B------:R-:W-:Y:S01]  /*ee00*/  FFMA.FTZ R24, R8, R4, R24 ;  /* 0x0000000408187223 */ /* 0x000fe20000010018 */
[----:B------:R-:W-:Y:S02]  /*ee10*/  MOV R25, R32 ;  /* 0x0000002000197202 */ /* 0x000fe40000000f00 */
[----:B------:R-:W-:-:S02]  /*ee20*/  F2FP.F16.F32.PACK_AB R13, R22, R13 ;  /* 0x0000000d160d723e */ /* 0x000fc400000000ff */
[----:B------:R-:W-:Y:S02]  /*ee30*/  F2FP.F16.F32.PACK_AB R24, R24, R23 ;  /* 0x000000171818723e */ /* 0x000fe400000000ff */
[----:B------:R-:W-:Y:S02]  /*ee40*/  MOV R26, R13 ;  /* 0x0000000d001a7202 */ /* 0x000fe40000000f00 */
[----:B------:R-:W-:Y:S02]  /*ee50*/  MOV R27, R2 ;  /* 0x00000002001b7202 */ /* 0x000fe40000000f00 */
.L_x_982:
[----:B------:R-:W-:Y:S05]  /*ee60*/  BSYNC B0 ;  /* 0x0000000000007941 */ /* 0x000fea0003800000 */
.L_x_981:
[----:B-----5:R3:W-:Y:S02]  /*ee70*/  STS.128 [R243], R24 ;  /* 0x00000018f3007388 */ /* 0x0207e40000000c00 */
.L_x_980:
[----:B------:R-:W-:Y:S05]  /*ee80*/  BSYNC B1 ;  /* 0x0000000000017941 */ /* 0x000fea0003800000 */
.L_x_979:
[----:B------:R-:W-:Y:S01]  /*ee90*/  ISETP.GE.AND P0, PT, R11, R3, PT ;  /* 0x000000030b00720c */ /* 0x000fe20003f06270 */
[----:B------:R-:W-:-:S12]  /*eea0*/  BSSY B1, `(.L_x_983) ;  /* 0x0000035000017945 */ /* 0x000fd80003800000 */
[----:B------:R4:W-:Y:S01]  /*eeb0*/  @P0 STS.128 [R243+0x2000], RZ ;  /* 0x002000fff3000388 */ /* 0x0009e20000000c00 */
[----:B------:R-:W-:Y:S05]  /*eec0*/  @P0 BRA `(.L_x_984) ;  /* 0x0000000000c80947 */ /* 0x000fea0003800000 */
[----:B---3--:R3:W5:Y:S01]  /*eed0*/  LD.E.128 R24, desc[UR6][R30.64+0x80] ;  /* 0x000080061e187980 */ /* 0x008762000c101d00 */
[----:B------:R-:W-:Y:S01]  /*eee0*/  ISETP.GE.AND P0, PT, R11, R0, PT ;  /* 0x000000000b00720c */ /* 0x000fe20003f06270 */
[----:B------:R-:W-:-:S12]  /*eef0*/  BSSY B0, `(.L_x_985) ;  /* 0x000002e000007945 */ /* 0x000fd80003800000 */
[----:B------:R-:W-:Y:S05]  /*ef00*/  @P0 BRA `(.L_x_986) ;  /* 0x0000000000b00947 */ /* 0x000fea0003800000 */
[----:B------:R-:W2:Y:S04]  /*ef10*/  LD.E.64 R4, desc[UR6][R20.64+0x40] ;  /* 0x0000400614047980 */ /* 0x000ea8000c101b00 */
        /* <DEDUP_REMOVED lines=8> */
[----:B--2---:R-:W-:Y:S02]  /*efa0*/  HADD2.F32 R13, -RZ, R5.H1_H1 ;  /* 0x30000005ff0d7230 */ /* 0x004fe40000004100 */
        /* <DEDUP_REMOVED lines=34> */
.L_x_986:
[----:B------:R-:W-:Y:S05]  /*f1d0*/  BSYNC B0 ;  /* 0x0000000000007941 */ /* 0x000fea0003800000 */
.L_x_985:
[----:B-----5:R1:W-:Y:S02]  /*f1e0*/  STS.128 [R243+0x2000], R24 ;  /* 0x00200018f3007388 */ /* 0x0203e40000000c00 */
.L_x_984:
[----:B------:R-:W-:Y:S05]  /*f1f0*/  BSYNC B1 ;  /* 0x0000000000017941 */ /* 0x000fea0003800000 */
.L_x_983:
[----:B------:R-:W-:Y:S01]  /*f200*/  ISETP.GE.AND P0, PT, R10, R3, PT ;  /* 0x000000030a00720c */ /* 0x000fe20003f06270 */
[----:B------:R-:W-:-:S12]  /*f210*/  BSSY B1, `(.L_x_987) ;  /* 0x0000035000017945 */ /* 0x000fd80003800000 */
[----:B------:R1:W-:Y:S01]  /*f220*/  @P0 STS.128 [R243+0x4000], RZ ;  /* 0x004000fff3000388 */ /* 0x0003e20000000c00 */
[----:B------:R-:W-:Y:S05]  /*f230*/  @P0 BRA `(.L_x_988) ;  /* 0x0000000000c80947 */ /* 0x000fea0003800000 */
[----:B-1-3--:R1:W5:Y:S01]  /*f240*/  LD.E.128 R24, desc[UR6][R30.64+0x100] ;  /* 0x000100061e187980 */ /* 0x00a362000c101d00 */
[----:B------:R-:W-:Y:S01]  /*f250*/  ISETP.GE.AND P0, PT, R10, R0, PT ;  /* 0x000000000a00720c */ /* 0x000fe20003f06270 */
[----:B------:R-:W-:-:S12]  /*f260*/  BSSY B0, `(.L_x_989) ;  /* 0x000002e000007945 */ /* 0x000fd80003800000 */
[----:B------:R-:W-:Y:S05]  /*f270*/  @P0 BRA `(.L_x_990) ;  /* 0x0000000000b00947 */ /* 0x000fea0003800000 */
[----:B------:R-:W3:Y:S04]  /*f280*/  LD.E.64 R4, desc[UR6][R20.64+0x80] ;  /* 0x0000800614047980 */ /* 0x000ee8000c101b00 */
[----:B------:R-:W2:Y:S01]  /*f290*/  LD.E.64 R6, desc[UR6][R16.64+0x80] ;  /* 0x0000800610067980 */ /* 0x000ea2000c101b00 */
        /* <DEDUP_REMOVED lines=9> */
[----:B--2---:R-:W-:-:S02]  /*f330*/  HADD2.F32 R23, -RZ, R7.H1_H1 ;  /* 0x30000007ff177230 */ /* 0x004fc40000004100 */
        /* <DEDUP_REMOVED lines=32> */
.L_x_990:
[----:B------:R-:W-:Y:S05]  /*f540*/  BSYNC B0 ;  /* 0x0000000000007941 */ /* 0x000fea0003800000 */
.L_x_989:
[----:B-----5:R3:W-:Y:S02]  /*f550*/  STS.128 [R243+0x4000], R24 ;  /* 0x00400018f3007388 */ /* 0x0207e40000000c00 */
.L_x_988:
[----:B------:R-:W-:Y:S05]  /*f560*/  BSYNC B1 ;  /* 0x0000000000017941 */ /* 0x000fea0003800000 */
.L_x_987:
[----:B------:R-:W-:-:S13]  /*f570*/  ISETP.GE.AND P0, PT, R9, R3, PT ;  /* 0x000000030900720c */ /* 0x000fda0003f06270 */
[----:B------:R1:W-:Y:S01]  /*f580*/  @P0 STS.128 [R243+0x6000], RZ ;  /* 0x006000fff3000388 */ /* 0x0003e20000000c00 */
[----:B------:R-:W-:Y:S05]  /*f590*/  @P0 BRA `(.L_x_978) ;  /* 0x0000000000c80947 */ /* 0x000fea0003800000 */
[----:B-1-3--:R1:W5:Y:S01]  /*f5a0*/  LD.E.128 R24, desc[UR6][R30.64+0x180] ;  /* 0x000180061e187980 */ /* 0x00a362000c101d00 */
[----:B------:R-:W-:Y:S01]  /*f5b0*/  ISETP.GE.AND P0, PT, R9, R0, PT ;  /* 0x000000000900720c */ /* 0x000fe20003f06270 */
[----:B------:R-:W-:-:S12]  /*f5c0*/  BSSY B0, `(.L_x_991) ;  /* 0x000002e000007945 */ /* 0x000fd80003800000 */
[----:B------:R-:W-:Y:S05]  /*f5d0*/  @P0 BRA `(.L_x_992) ;  /* 0x0000000000b00947 */ /* 0x000fea0003800000 */
[----:B------:R-:W3:Y:S04]  /*f5e0*/  LD.E.64 R4, desc[UR6][R20.64+0xc0] ;  /* 0x0000c00614047980 */ /* 0x000ee8000c101b00 */
[----:B------:R-:W4:Y:S01]  /*f5f0*/  LD.E.64 R6, desc[UR6][R16.64+0xc0] ;  /* 0x0000c00610067980 */ /* 0x000f22000c101b00 */
[----:B-12--5:R-:W-:Y:S02]  /*f600*/  MOV R30, R25 ;  /* 0x00000019001e7202 */ /* 0x026fe40000000f00 */
        /* <DEDUP_REMOVED lines=17> */
[C---:B------:R-:W-:Y:S01]  /*f720*/  FFMA.FTZ R25, R32.reuse, R13, R25 ;  /* 0x0000000d20197223 */ /* 0x040fe20000010019 */
        /* <DEDUP_REMOVED lines=10> */
[----:B------:R-:W-:Y:S01]  /*f7d0*/  FMUL.FTZ R22, R22, R7 ;  /* 0x0000000716167220 */ /* 0x000fe20000410000 */
        /* <DEDUP_REMOVED lines=12> */
.L_x_992:
[----:B------:R-:W-:Y:S05]  /*f8a0*/  BSYNC B0 ;  /* 0x0000000000007941 */ /* 0x000fea0003800000 */
.L_x_991:
[----:B-----5:R3:W-:Y:S02]  /*f8b0*/  STS.128 [R243+0x6000], R24 ;  /* 0x00600018f3007388 */ /* 0x0207e40000000c00 */
.L_x_978:
[----:B------:R-:W-:Y:S05]  /*f8c0*/  BSYNC B2 ;  /* 0x0000000000027941 */ /* 0x000fea0003800000 */
.L_x_977:
[----:B-123--:R-:W-:Y:S01]  /*f8d0*/  VIADD R30, R166, 0x10 ;  /* 0x00000010a61e7836 */ /* 0x00efe20000000000 */
[----:B------:R-:W-:Y:S04]  /*f8e0*/  BSSY B2, `(.L_x_993) ;  /* 0x00000de000027945 */ /* 0x000fe80003800000 */
[----:B------:R-:W-:-:S04]  /*f8f0*/  ISETP.GE.AND P0, PT, R30, R12, PT ;  /* 0x0000000c1e00720c */ /* 0x000fc80003f06270 */
[----:B------:R-:W-:-:S13]  /*f900*/  ISETP.LT.OR P0, PT, R45, -0x87, P0 ;  /* 0xffffff792d00780c */ /* 0x000fda0000701670 */
[----:B------:R-:W-:Y:S05]  /*f910*/  @P0 BRA `(.L_x_994) ;  /* 0x0000000c00680947 */ /* 0x000fea0003800000 */
[----:B------:R-:W-:Y:S01]  /*f920*/  ISETP.GE.AND P0, PT, R14, R3, PT ;  /* 0x000000030e00720c */ /* 0x000fe20003f06270 */
[----:B------:R-:W-:-:S12]  /*f930*/  BSSY B1, `(.L_x_995) ;  /* 0x0000035000017945 */ /* 0x000fd80003800000 */
[----:B------:R1:W-:Y:S01]  /*f940*/  @P0 STS.128 [R243+0x800], RZ ;  /* 0x000800fff3000388 */ /* 0x0003e20000000c00 */
        /* <DEDUP_REMOVED lines=11> */
[--C-:B------:R-:W-:Y:S02]  /*fa00*/  HADD2.F32 R25, -RZ, R2.reuse.H1_H1 ;  /* 0x30000002ff197230 */ /* 0x100fe40000004100 */
[----:B------:R-:W-:Y:S02]  /*fa10*/  HADD2.F32 R31, -RZ, R31.H1_H1 ;  /* 0x3000001fff1f7230 */ /* 0x000fe40000004100 */
[----:B------:R-:W-:Y:S02]  /*fa20*/  HADD2.F32 R40, -RZ, R2.H0_H0 ;  /* 0x20000002ff287230 */ /* 0x000fe40000004100 */
[----:B---3--:R-:W-:Y:S02]  /*fa30*/  HADD2.F32 R13, -RZ, R5.H1_H1 ;  /* 0x30000005ff0d7230 */ /* 0x008fe40000004100 */
[----:B------:R-:W-:Y:S02]  /*fa40*/  HADD2.F32 R22, -RZ, R4.H1_H1 ;  /* 0x30000004ff167230 */ /* 0x000fe40000004100 */
[----:B----4-:R-:W-:-:S02]  /*fa50*/  HADD2.F32 R23, -RZ, R7.H1_H1 ;  /* 0x30000007ff177230 */ /* 0x010fc40000004100 */
[----:B------:R-:W-:Y:S01]  /*fa60*/  FMUL.FTZ R2, R25, R13 ;  /* 0x0000000d19027220 */ /* 0x000fe20000410000 */
[--C-:B------:R-:W-:Y:S02]  /*fa70*/  HADD2.F32 R24, -RZ, R6.reuse.H1_H1 ;  /* 0x30000006ff187230 */ /* 0x100fe40000004100 */
[----:B------:R-:W-:Y:S01]  /*fa80*/  FMUL.FTZ R32, R31, R22 ;  /* 0x000000161f207220 */ /* 0x000fe20000410000 */
        /* <DEDUP_REMOVED lines=29> */
.L_x_998:
[----:B------:R-:W-:Y:S05]  /*fc60*/  BSYNC B0 ;  /* 0x0000000000007941 */ /* 0x000fea0003800000 */
.L_x_997:
[----:B-----5:R3:W-:Y:S02]  /*fc70*/  STS.128 [R243+0x800], R24 ;  /* 0x00080018f3007388 */ /* 0x0207e40000000c00 */
.L_x_996:
[----:B------:R-:W-:Y:S05]  /*fc80*/  BSYNC B1 ;  /* 0x0000000000017941 */ /* 0x000fea0003800000 */
.L_x_995:
        /* <DEDUP_REMOVED lines=17> */
[----:B--2---:R-:W-:Y:S02]  /*fda0*/  HADD2.F32 R13, -RZ, R5.H1_H1 ;  /* 0x30000005ff0d7230 */ /* 0x004fe40000004100 */
        /* <DEDUP_REMOVED lines=34> */
.L_x_1002:
[----:B------:R-:W-:Y:S05]  /*ffd0*/  BSYNC B0 ;  /* 0x0000000000007941 */ /* 0x000fea0003800000 */
.L_x_1001:
[----:B-----5:R1:W-:Y:S02]  /*ffe0*/  STS.128 [R243+0x2800], R24 ;  /* 0x00280018f3007388 */ /* 0x0203e40000000c00 */
.L_x_1000:
[----:B------:R-:W-:Y:S05]  /*fff0*/  BSYNC B1 ;  /* 0x0000000000017941 */ /* 0x000fea0003800000 */
.L_x_999:
        /* <DEDUP_REMOVED lines=19> */
[----:B--2---:R-:W-:-:S02]  /*10130*/  HADD2.F32 R23, -RZ, R7.H1_H1 ;  /* 0x30000007ff177230 */ /* 0x004fc40000004100 */
        /* <DEDUP_REMOVED lines=32> */
.L_x_1006:
[----:B------:R-:W-:Y:S05]  /*10340*/  BSYNC B0 ;  /* 0x0000000000007941 */ /* 0x000fea0003800000 */
.L_x_1005:
[----:B-----5:R3:W-:Y:S02]  /*10350*/  STS.128 [R243+0x4800], R24 ;  /* 0x00480018f3007388 */ /* 0x0207e40000000c00 */
.L_x_1004:
[----:B------:R-:W-:Y:S05]  /*10360*/  BSYNC B1 ;  /* 0x0000000000017941 */ /* 0x000fea0003800000 */
.L_x_1003:
        /* <DEDUP_REMOVED lines=15> */
[----:B-12---:R-:W-:Y:S02]  /*10460*/  HADD2.F32 R38, -RZ, R2.H0_H0 ;  /* 0x20000002ff267230 */ /* 0x006fe40000004100 */
        /* <DEDUP_REMOVED lines=35> */
.L_x_1008:
[----:B------:R-:W-:Y:S05]  /*106a0*/  BSYNC B0 ;  /* 0x0000000000007941 */ /* 0x000fea0003800000 */
.L_x_1007:
[----:B-----5:R3:W-:Y:S02]  /*106b0*/  STS.128 [R243+0x6800], R24 ;  /* 0x00680018f3007388 */ /* 0x0207e40000000c00 */
.L_x_994:
[----:B------:R-:W-:Y:S05]  /*106c0*/  BSYNC B2 ;  /* 0x0000000000027941 */ /* 0x000fea0003800000 */
.L_x_993:
[----:B------:R-:W-:Y:S01]  /*106d0*/  VIADD R31, R166, 0x20 ;  /* 0x00000020a61f7836 */ /* 0x000fe20000000000 */
        /* <DEDUP_REMOVED lines=20> */
[----:B--2---:R-:W-:Y:S02]  /*10820*/  HADD2.F32 R39, -RZ, R2.H0_H0 ;  /* 0x20000002ff277230 */ /* 0x004fe40000004100 */
        /* <DEDUP_REMOVED lines=35> */
.L_x_1014:
[----:B------:R-:W-:Y:S05]  /*10a60*/  BSYNC B0 ;  /* 0x0000000000007941 */ /* 0x000fea0003800000 */
.L_x_1013:
[----:B-----5:R3:W-:Y:S02]  /*10a70*/  STS.128 [R243+0x1000], R24 ;  /* 0x00100018f3007388 */ /* 0x0207e40000000c00 */
.L_x_1012:
[----:B------:R-:W-:Y:S05]  /*10a80*/  BSYNC B1 ;  /* 0x0000000000017941 */ /* 0x000fea0003800000 */
.L_x_1011:
        /* <DEDUP_REMOVED lines=52> */
.L_x_1018:
[----:B------:R-:W-:Y:S05]  /*10dd0*/  BSYNC B0 ;  /* 0x0000000000007941 */ /* 0x000fea0003800000 */
.L_x_1017:
[----:B-----5:R3:W-:Y:S02]  /*10de0*/  STS.128 [R243+0x3000], R24 ;  /* 0x00300018f3007388 */ /* 0x0207e40000000c00 */
.L_x_1016:
[----:B------:R-:W-:Y:S05]  /*10df0*/  BSYNC B1 ;  /* 0x0000000000017941 */ /* 0x000fea0003800000 */
.L_x_1015:
        /* <DEDUP_REMOVED lines=52> */
.L_x_1022:
[----:B------:R-:W-:Y:S05]  /*11140*/  BSYNC B0 ;  /* 0x0000000000007941 */ /* 0x000fea0003800000 */
.L_x_1021:
[----:B-----5:R3:W-:Y:S02]  /*11150*/  STS.128 [R243+0x5000], R24 ;  /* 0x00500018f3007388 */ /* 0x0207e40000000c00 */
.L_x_1020:
[----:B------:R-:W-:Y:S05]  /*11160*/  BSYNC B1 ;  /* 0x0000000000017941 */ /* 0x000fea0003800000 */
.L_x_1019:
[----:B------:R-:W-:-:S13]  /*11170*/  ISETP.GE.AND P0, PT, R9, R3, PT ;  /* 0x000000030900720c */ /* 0x000fda0003f06270 */
[----:B------:R1:W-:Y:S01]  /*11180*/  @P0 STS.128 [R243+0x7000], RZ ;  /* 0x007000fff3000388 */ /* 0x0003e20000000c00 */
[----:B------:R-:W-:Y:S05]  /*11190*/  @P0 BRA `(.L_x_1010) ;  /* 0x0000000000d00947 */ /* 0x000fea0003800000 */
[----:B-123--:R-:W5:Y:S01]  /*111a0*/  LD.E.128 R36, desc[UR6][R36.64+0x180] ;  /* 0x0001800624247980 */ /* 0x00ef62000c101d00 */
[----:B------:R-:W-:Y:S01]  /*111b0*/  ISETP.GE.AND P0, PT, R9, R0, PT ;  /* 0x000000000900720c */ /* 0x000fe20003f06270 */
[----:B------:R-:W-:-:S12]  /*111c0*/  BSSY B0, `(.L_x_1023) ;  /* 0x0000030000007945 */ /* 0x000fd80003800000 */
[----:B------:R-:W-:Y:S05]  /*111d0*/  @P0 BRA `(.L_x_1024) ;  /* 0x0000000000b80947 */ /* 0x000fea0003800000 */
[----:B------:R-:W2:Y:S04]  /*111e0*/  LD.E.64 R4, desc[UR6][R20.64+0xc0] ;  /* 0x0000c00614047980 */ /* 0x000ea8000c101b00 */
[----:B------:R-:W3:Y:S01]  /*111f0*/  LD.E.64 R6, desc[UR6][R16.64+0xc0] ;  /* 0x0000c00610067980 */ /* 0x000ee2000c101b00 */
[----:B-----5:R-:W-:Y:S02]  /*11200*/  MOV R32, R37 ;  /* 0x0000002500207202 */ /* 0x020fe40000000f00 */
[----:B------:R-:W-:Y:S02]  /*11210*/  MOV R2, R39 ;  /* 0x0000002700027202 */ /* 0x000fe40000000f00 */
[----:B------:R-:W-:Y:S01]  /*11220*/  MOV R8, R36 ;  /* 0x0000002400087202 */ /* 0x000fe20000000f00 */
[----:B------:R-:W-:Y:S01]  /*11230*/  HADD2.F32 R27, -RZ, R32.H0_H0 ;  /* 0x20000020ff1b7230 */ /* 0x000fe20000004100 */
[----:B------:R-:W-:Y:S01]  /*11240*/  MOV R26, R38 ;  /* 0x00000026001a7202 */ /* 0x000fe20000000f00 */
[----:B------:R-:W-:-:S02]  /*11250*/  HADD2.F32 R25, -RZ, R2.H1_H1 ;  /* 0x30000002ff197230 */ /* 0x000fc40000004100 */
[----:B------:R-:W-:Y:S02]  /*11260*/  HADD2.F32 R32, -RZ, R32.H1_H1 ;  /* 0x30000020ff207230 */ /* 0x000fe40000004100 */
[----:B------:R-:W-:Y:S02]  /*11270*/  HADD2.F32 R37, -RZ, R2.H0_H0 ;  /* 0x20000002ff257230 */ /* 0x000fe40000004100 */
[----:B--2---:R-:W-:Y:S02]  /*11280*/  HADD2.F32 R13, -RZ, R5.H1_H1 ;  /* 0x30000005ff0d7230 */ /* 0x004fe40000004100 */
[----:B------:R-:W-:Y:S02]  /*11290*/  HADD2.F32 R22, -RZ, R4.H1_H1 ;  /* 0x30000004ff167230 */ /* 0x000fe40000004100 */
[----:B---3--:R-:W-:Y:S02]  /*112a0*/  HADD2.F32 R23, -RZ, R7.H1_H1 ;  /* 0x30000007ff177230 */ /* 0x008fe40000004100 */
[----:B------:R-:W-:Y:S01]  /*112b0*/  FMUL.FTZ R2, R25, R13 ;  /* 0x0000000d19027220 */ /* 0x000fe20000410000 */
[----:B------:R-:W-:-:S02]  /*112c0*/  HADD2.F32 R24, -RZ, R6.H1_H1 ;  /* 0x30000006ff187230 */ /* 0x000fc40000004100 */
[C---:B------:R-:W-:Y:S01]  /*112d0*/  FMUL.FTZ R36, R32.reuse, R22 ;  /* 0x0000001620247220 */ /* 0x040fe20000410000 */
[----:B------:R-:W-:Y:S02]  /*112e0*/  HADD2.F32 R6, -RZ, R6.H0_H0 ;  /* 0x20000006ff067230 */ /* 0x000fe40000004100 */
[----:B------:R-:W-:Y:S01]  /*112f0*/  FMUL.FTZ R25, R25, R23 ;  /* 0x0000001719197220 */ /* 0x000fe20000410000 */
[----:B------:R-:W-:Y:S02]  /*11300*/  HADD2.F32 R4, -RZ, R4.H0_H0 ;  /* 0x20000004ff047230 */ /* 0x000fe40000004100 */
[----:B------:R-:W-:Y:S01]  /*11310*/  FMUL.FTZ R32, R32, R24 ;  /* 0x0000001820207220 */ /* 0x000fe20000410000 */
[----:B------:R-:W-:Y:S02]  /*11320*/  HADD2.F32 R5, -RZ, R5.H0_H0 ;  /* 0x20000005ff057230 */ /* 0x000fe40000004100 */
[----:B------:R-:W-:Y:S01]  /*11330*/  FFMA.FTZ R25, R37, R13, R25 ;  /* 0x0000000d25197223 */ /* 0x000fe20000010019 */
[----:B------:R-:W-:-:S02]  /*11340*/  HADD2.F32 R13, -RZ, R8.H1_H1 ;  /* 0x30000008ff0d7230 */ /* 0x000fc40000004100 */
[C---:B------:R-:W-:Y:S01]  /*11350*/  FFMA.FTZ R32, R27.reuse, R22, R32 ;  /* 0x000000161b207223 */ /* 0x040fe20000010020 */
[----:B------:R-:W-:Y:S02]  /*11360*/  HADD2.F32 R22, -RZ, R26.H1_H1 ;  /* 0x3000001aff167230 */ /* 0x000fe40000004100 */
[----:B------:R-:W-:Y:S01]  /*11370*/  FFMA.FTZ R36, R27, R24, -R36 ;  /* 0x000000181b247223 */ /* 0x000fe20000010824 */
[----:B------:R-:W-:Y:S02]  /*11380*/  HADD2.F32 R7, -RZ, R7.H0_H0 ;  /* 0x20000007ff077230 */ /* 0x000fe40000004100 */
[----:B------:R-:W-:Y:S01]  /*11390*/  FFMA.FTZ R2, R37, R23, -R2 ;  /* 0x0000001725027223 */ /* 0x000fe20000010802 */
[C---:B------:R-:W-:Y:S01]  /*113a0*/  FMUL.FTZ R23, R13.reuse, R4 ;  /* 0x000000040d177220 */ /* 0x040fe20000410000 */
[----:B------:R-:W-:Y:S01]  /*113b0*/  FMUL.FTZ R24, R13, R6 ;  /* 0x000000060d187220 */ /* 0x000fe20000410000 */
[----:B------:R-:W-:Y:S02]  /*113c0*/  HADD2.F32 R8, -RZ, R8.H0_H0 ;  /* 0x20000008ff087230 */ /* 0x000fe40000004100 */
[----:B------:R-:W-:Y:S01]  /*113d0*/  FMUL.FTZ R13, R22, R5 ;  /* 0x00000005160d7220 */ /* 0x000fe20000410000 */
[----:B------:R-:W-:-:S02]  /*113e0*/  HADD2.F32 R26, -RZ, R26.H0_H0 ;  /* 0x2000001aff1a7230 */ /* 0x000fc40000004100 */
[-C--:B------:R-:W-:Y:S01]  /*113f0*/  FMUL.FTZ R22, R22, R7.reuse ;  /* 0x0000000716167220 */ /* 0x080fe20000410000 */
[----:B------:R-:W-:Y:S01]  /*11400*/  F2FP.F16.F32.PACK_AB R36, R32, R36 ;  /* 0x000000242024723e */ /* 0x000fe200000000ff */
[C---:B------:R-:W-:Y:S01]  /*11410*/  FFMA.FTZ R23, R8.reuse, R6, -R23 ;  /* 0x0000000608177223 */ /* 0x040fe20000010817 */
[----:B------:R-:W-:Y:S01]  /*11420*/  FFMA.FTZ R24, R8, R4, R24 ;  /* 0x0000000408187223 */ /* 0x000fe20000010018 */
[C---:B------:R-:W-:Y:S01]  /*11430*/  FFMA.FTZ R13, R26.reuse, R7, -R13 ;  /* 0x000000071a0d7223 */ /* 0x040fe2000001080d */
[----:B------:R-:W-:Y:S01]  /*11440*/  FFMA.FTZ R22, R26, R5, R22 ;  /* 0x000000051a167223 */ /* 0x000fe20000010016 */
[----:B------:R-:W-:Y:S02]  /*11450*/  F2FP.F16.F32.PACK_AB R2, R25, R2 ;  /* 0x000000021902723e */ /* 0x000fe400000000ff */
[----:B------:R-:W-:Y:S02]  /*11460*/  F2FP.F16.F32.PACK_AB R23, R24, R23 ;  /* 0x000000171817723e */ /* 0x000fe400000000ff */
[----:B------:R-:W-:-:S02]  /*11470*/  F2FP.F16.F32.PACK_AB R13, R22, R13 ;  /* 0x0000000d160d723e */ /* 0x000fc400000000ff */
[----:B------:R-:W-:Y:S02]  /*11480*/  MOV R37, R36 ;  /* 0x0000002400257202 */ /* 0x000fe40000000f00 */
[----:B------:R-:W-:Y:S02]  /*11490*/  MOV R36, R23 ;  /* 0x0000001700247202 */ /* 0x000fe40000000f00 */
[----:B------:R-:W-:Y:S02]  /*114a0*/  MOV R38, R13 ;  /* 0x0000000d00267202 */ /* 0x000fe40000000f00 */
[----:B------:R-:W-:Y:S02]  /*114b0*/  MOV R39, R2 ;  /* 0x0000000200277202 */ /* 0x000fe40000000f00 */
.L_x_1024:
[----:B------:R-:W-:Y:S05]  /*114c0*/  BSYNC B0 ;  /* 0x0000000000007941 */ /* 0x000fea0003800000 */
.L_x_1023:
[----:B-----5:R1:W-:Y:S02]  /*114d0*/  STS.128 [R243+0x7000], R36 ;  /* 0x00700024f3007388 */ /* 0x0203e40000000c00 */
.L_x_1010:
[----:B------:R-:W-:Y:S05]  /*114e0*/  BSYNC B2 ;  /* 0x0000000000027941 */ /* 0x000fea0003800000 */
.L_x_1009:
[----:B------:R-:W-:-:S05]  /*114f0*/  VIADD R32, R166, 0x30 ;  /* 0x00000030a6207836 */ /* 0x000fca0000000000 */
        /* <DEDUP_REMOVED lines=14> */
[----:B------:R-:W-:Y:S01]  /*115e0*/  MOV R8, R24 ;  /* 0x0000001800087202 */ /* 0x000fe20000000f00 */
[----:B------:R-:W-:Y:S01]  /*115f0*/  HADD2.F32 R24, -RZ, R25.H0_H0 ;  /* 0x20000019ff187230 */ /* 0x000fe20000004100 */
[----:B------:R-:W-:Y:S01]  /*11600*/  MOV R23, R26 ;  /* 0x0000001a00177202 */ /* 0x000fe20000000f00 */
[----:B------:R-:W-:-:S02]  /*11610*/  HADD2.F32 R22, -RZ, R2.H1_H1 ;  /* 0x30000002ff167230 */ /* 0x000fc40000004100 */
[----:B------:R-:W-:Y:S02]  /*11620*/  HADD2.F32 R25, -RZ, R25.H1_H1 ;  /* 0x30000019ff197230 */ /* 0x000fe40000004100 */
[----:B------:R-:W-:Y:S02]  /*11630*/  HADD2.F32 R27, -RZ, R2.H0_H0 ;  /* 0x20000002ff1b7230 */ /* 0x000fe40000004100 */
[----:B---3--:R-:W-:Y:S02]  /*11640*/  HADD2.F32 R12, -RZ, R5.H1_H1 ;  /* 0x30000005ff0c7230 */ /* 0x008fe40000004100 */
[----:B------:R-:W-:Y:S02]  /*11650*/  HADD2.F32 R13, -RZ, R4.H1_H1 ;  /* 0x30000004ff0d7230 */ /* 0x000fe40000004100 */
[----:B--2---:R-:W-:Y:S02]  /*11660*/  HADD2.F32 R14, -RZ, R7.H1_H1 ;  /* 0x30000007ff0e7230 */ /* 0x004fe40000004100 */
        /* <DEDUP_REMOVED lines=32> */
.L_x_1029:
[----:B------:R-:W-:Y:S05]  /*11870*/  BSYNC B0 ;  /* 0x0000000000007941 */ /* 0x000fea0003800000 */
.L_x_1028:
[----:B-----5:R3:W-:Y:S02]  /*11880*/  STS.128 [R243+0x1800], R24 ;  /* 0x00180018f3007388 */ /* 0x0207e40000000c00 */
.L_x_1027:
[----:B------:R-:W-:Y:S05]  /*11890*/  BSYNC B1 ;  /* 0x0000000000017941 */ /* 0x000fea0003800000 */
.L_x_1026:
        /* <DEDUP_REMOVED lines=8> */
[----:B------:R-:W2:Y:S04]  /*11920*/  LD.E.64 R4, desc[UR6][R20.64+0x40] ;  /* 0x0000400614047980 */ /* 0x000ea8000c101b00 */
[----:B------:R-:W4:Y:S01]  /*11930*/  LD.E.64 R6, desc[UR6][R16.64+0x40] ;  /* 0x0000400610067980 */ /* 0x000f22000c101b00 */
[----:B-1-3-5:R-:W-:Y:S02]  /*11940*/  MOV R24, R13 ;  /* 0x0000000d00187202 */ /* 0x02afe40000000f00 */
        /* <DEDUP_REMOVED lines=9> */
[----:B----4-:R-:W-:Y:S02]  /*119e0*/  HADD2.F32 R13, -RZ, R7.H1_H1 ;  /* 0x30000007ff0d7230 */ /* 0x010fe40000004100 */
        /* <DEDUP_REMOVED lines=15> */
[----:B------:R-:W-:Y:S02]  /*11ae0*/  HADD2.F32 R8, -RZ, R8.H0_H0 ;  /* 0x20000008ff087230 */ /* 0x000fe40000004100 */
[C---:B------:R-:W-:Y:S01]  /*11af0*/  FMUL.FTZ R13, R11.reuse, R4 ;  /* 0x000000040b0d7220 */ /* 0x040fe20000410000 */
[----:B------:R-:W-:Y:S01]  /*11b00*/  FMUL.FTZ R14, R11, R6 ;  /* 0x000000060b0e7220 */ /* 0x000fe20000410000 */
[----:B------:R-:W-:-:S02]  /*11b10*/  HADD2.F32 R22, -RZ, R22.H0_H0 ;  /* 0x20000016ff167230 */ /* 0x000fc40000004100 */
[C---:B------:R-:W-:Y:S01]  /*11b20*/  FMUL.FTZ R11, R12.reuse, R5 ;  /* 0x000000050c0b7220 */ /* 0x040fe20000410000 */
[-C--:B------:R-:W-:Y:S01]  /*11b30*/  FMUL.FTZ R12, R12, R7.reuse ;  /* 0x000000070c0c7220 */ /* 0x080fe20000410000 */
        /* <DEDUP_REMOVED lines=8> */
[----:B------:R-:W-:Y:S02]  /*11bc0*/  F2FP.F16.F32.PACK_AB R15, R15, R2 ;  /* 0x000000020f0f723e */ /* 0x000fe400000000ff */
[----:B------:R-:W-:Y:S02]  /*11bd0*/  MOV R13, R24 ;  /* 0x00000018000d7202 */ /* 0x000fe40000000f00 */
[----:B------:R-:W-:Y:S02]  /*11be0*/  MOV R14, R11 ;  /* 0x0000000b000e7202 */ /* 0x000fe40000000f00 */
.L_x_1033:
[----:B------:R-:W-:Y:S05]  /*11bf0*/  BSYNC B0 ;  /* 0x0000000000007941 */ /* 0x000fea0003800000 */
.L_x_1032:
[----:B-----5:R1:W-:Y:S02]  /*11c00*/  STS.128 [R243+0x3800], R12 ;  /* 0x0038000cf3007388 */ /* 0x0203e40000000c00 */
.L_x_1031:
[----:B------:R-:W-:Y:S05]  /*11c10*/  BSYNC B1 ;  /* 0x0000000000017941 */ /* 0x000fea0003800000 */
.L_x_1030:
[----:B------:R-:W-:Y:S01]  /*11c20*/  ISETP.GE.AND P0, PT, R10, R3, PT ;  /* 0x000000030a00720c */ /* 0x000fe20003f06270 */
[----:B------:R-:W-:-:S12]  /*11c30*/  BSSY B1, `(.L_x_1034) ;  /* 0x0000036000017945 */ /* 0x000fd80003800000 */
[----:B------:R1:W-:Y:S01]  /*11c40*/  @P0 STS.128 [R243+0x5800], RZ ;  /* 0x005800fff3000388 */ /* 0x0003e20000000c00 */
[----:B------:R-:W-:Y:S05]  /*11c50*/  @P0 BRA `(.L_x_1035) ;  /* 0x0000000000cc0947 */ /* 0x000fea0003800000 */
[----:B-1----:R1:W5:Y:S01]  /*11c60*/  LD.E.128 R12, desc[UR6][R28.64+0x100] ;  /* 0x000100061c0c7980 */ /* 0x002362000c101d00 */
        /* <DEDUP_REMOVED lines=8> */
[----:B------:R-:W-:Y:S01]  /*11cf0*/  HADD2.F32 R22, -RZ, R23.H0_H0 ;  /* 0x20000017ff167230 */ /* 0x000fe20000004100 */
[----:B------:R-:W-:Y:S01]  /*11d00*/  MOV R8, R12 ;  /* 0x0000000c00087202 */ /* 0x000fe20000000f00 */
[----:B------:R-:W-:-:S02]  /*11d10*/  HADD2.F32 R14, -RZ, R2.H1_H1 ;  /* 0x30000002ff0e7230 */ /* 0x000fc40000004100 */
[----:B------:R-:W-:Y:S02]  /*11d20*/  HADD2.F32 R23, -RZ, R23.H1_H1 ;  /* 0x30000017ff177230 */ /* 0x000fe40000004100 */
[----:B---3--:R-:W-:Y:S02]  /*11d30*/  HADD2.F32 R25, -RZ, R2.H0_H0 ;  /* 0x20000002ff197230 */ /* 0x008fe40000004100 */
        /* <DEDUP_REMOVED lines=30> */
[----:B------:R-:W-:-:S02]  /*11f20*/  MOV R15, R14 ;  /* 0x0000000e000f7202 */ /* 0x000fc40000000f00 */
[----:B------:R-:W-:Y:S02]  /*11f30*/  F2FP.F16.F32.PACK_AB R10, R11, R10 ;  /* 0x0000000a0b0a723e */ /* 0x000fe400000000ff */
[----:B------:R-:W-:Y:S02]  /*11f40*/  F2FP.F16.F32.PACK_AB R12, R13, R12 ;  /* 0x0000000c0d0c723e */ /* 0x000fe400000000ff */
[----:B------:R-:W-:Y:S02]  /*11f50*/  MOV R13, R23 ;  /* 0x00000017000d7202 */ /* 0x000fe40000000f00 */
[----:B------:R-:W-:Y:S02]  /*11f60*/  MOV R14, R10 ;  /* 0x0000000a000e7202 */ /* 0x000fe40000000f00 */
.L_x_1037:
[----:B------:R-:W-:Y:S05]  /*11f70*/  BSYNC B0 ;  /* 0x0000000000007941 */ /* 0x000fea0003800000 */
.L_x_1036:
[----:B-----5:R1:W-:Y:S02]  /*11f80*/  STS.128 [R243+0x5800], R12 ;  /* 0x0058000cf3007388 */ /* 0x0203e40000000c00 */
.L_x_1035:
[----:B------:R-:W-:Y:S05]  /*11f90*/  BSYNC B1 ;  /* 0x0000000000017941 */ /* 0x000fea0003800000 */
.L_x_1034:
[----:B------:R-:W-:-:S13]  /*11fa0*/  ISETP.GE.AND P0, PT, R9, R3, PT ;  /* 0x000000030900720c */ /* 0x000fda0003f06270 */
[----:B------:R1:W-:Y:S01]  /*11fb0*/  @P0 STS.128 [R243+0x7800], RZ ;  /* 0x007800fff3000388 */ /* 0x0003e20000000c00 */
[----:B------:R-:W-:Y:S05]  /*11fc0*/  @P0 BRA `(.L_x_1025) ;  /* 0x00000070005c0947 */ /* 0x000fea0003800000 */
[----:B-1----:R1:W5:Y:S01]  /*11fd0*/  LD.E.128 R12, desc[UR6][R28.64+0x180] ;  /* 0x000180061c0c7980 */ /* 0x002362000c101d00 */
[----:B------:R-:W-:Y:S01]  /*11fe0*/  ISETP.GE.AND P0, PT, R9, R0, PT ;  /* 0x000000000900720c */ /* 0x000fe20003f06270 */
[----:B------:R-:W-:-:S12]  /*11ff0*/  BSSY B0, `(.L_x_1038) ;  /* 0x0000030000007945 */ /* 0x000fd80003800000 */
[----:B------:R-:W-:Y:S05]  /*12000*/  @P0 BRA `(.L_x_1039) ;  /* 0x0000000000b80947 */ /* 0x000fea0003800000 */
[----:B------:R-:W2:Y:S04]  /*12010*/  LD.E.64 R2, desc[UR6][R20.64+0xc0] ;  /* 0x0000c00614027980 */ /* 0x000ea8000c101b00 */
[----:B------:R3:W4:Y:S01]  /*12020*/  LD.E.64 R4, desc[UR6][R16.64+0xc0] ;  /* 0x0000c00610047980 */ /* 0x000722000c101b00 */
[----:B-----5:R-:W-:Y:S02]  /*12030*/  MOV R7, R13 ;  /* 0x0000000d00077202 */ /* 0x020fe40000000f00 */
[----:B------:R-:W-:Y:S02]  /*12040*/  MOV R0, R15 ;  /* 0x0000000f00007202 */ /* 0x000fe40000000f00 */
[----:B------:R-:W-:Y:S01]  /*12050*/  MOV R6, R12 ;  /* 0x0000000c00067202 */ /* 0x000fe20000000f00 */
[--C-:B------:R-:W-:Y:S01]  /*12060*/  HADD2.F32 R13, -RZ, R7.reuse.H0_H0 ;  /* 0x20000007ff0d7230 */ /* 0x100fe20000004100 */
[----:B------:R-:W-:Y:S01]  /*12070*/  MOV R12, R14 ;  /* 0x0000000e000c7202 */ /* 0x000fe20000000f00 */
[----:B------:R-:W-:-:S02]  /*12080*/  HADD2.F32 R14, -RZ, R7.H1_H1 ;  /* 0x30000007ff0e7230 */ /* 0x000fc40000004100 */
[--C-:B------:R-:W-:Y:S02]  /*12090*/  HADD2.F32 R11, -RZ, R0.reuse.H1_H1 ;  /* 0x30000000ff0b7230 */ /* 0x100fe40000004100 */
        /* <DEDUP_REMOVED lines=24> */
[----:B------:R-:W-:Y:S01]  /*12220*/  FMUL.FTZ R8, R8, R5 ;  /* 0x0000000508087220 */ /* 0x000fe20000410000 */
        /* <DEDUP_REMOVED lines=12> */
.L_x_1039:
[----:B------:R-:W-:Y:S05]  /*122f0*/  BSYNC B0 ;  /* 0x0000000000007941 */ /* 0x000fea0003800000 */
.L_x_1038:
[----:B-----5:R1:W-:Y:S01]  /*12300*/  STS.128 [R243+0x7800], R12 ;  /* 0x0078000cf3007388 */ /* 0x0203e20000000c00 */
[----:B------:R-:W-:Y:S05]  /*12310*/  BRA `(.L_x_1025) ;  /* 0x0000006c00887947 */ /* 0x000fea0003800000 */
.L_x_976:
[----:B------:R-:W-:Y:S04]  /*12320*/  BSSY B2, `(.L_x_1040) ;  /* 0x0000190000027945 */ /* 0x000fe80003800000 */
        /* <DEDUP_REMOVED lines=9> */
[-C--:B------:R-:W-:Y:S02]  /*123c0*/  ISETP.GE.AND P0, PT, R14, R17.reuse, PT ;  /* 0x000000110e00720c */ /* 0x080fe40003f06270 */
[----:B------:R-:W-:Y:S02]  /*123d0*/  MOV R4, RZ ;  /* 0x000000ff00047202 */ /* 0x000fe40000000f00 */
[----:B------:R-:W-:-:S09]  /*123e0*/  MOV R6, R17 ;  /* 0x0000001100067202 */ /* 0x000fd20000000f00 */
[C---:B------:R-:W-:Y:S02]  /*123f0*/  @P0 IADD3 R4, -R2.reuse, RZ, RZ ;  /* 0x000000ff02040210 */ /* 0x040fe40007ffe1ff */
[----:B------:R-:W-:Y:S02]  /*12400*/  @P0 IADD3 R6, -R2, RZ, RZ ;  /* 0x000000ff02060210 */ /* 0x000fe40007ffe1ff */
[----:B------:R-:W-:-:S03]  /*12410*/  IADD3 R5, P1, R4, R8, RZ ;  /* 0x0000000804057210 */ /* 0x000fc60007f3e0ff */
[----:B------:R-:W-:Y:S01]  /*12420*/  IMAD.WIDE R40, R6, 0x2, R30 ;  /* 0x0000000206287825 */ /* 0x000fe200078e021e */
[----:B------:R-:W-:Y:S02]  /*12430*/  LEA.HI.X.SX32 R4, R4, R16, 0x1, P1 ;  /* 0x0000001004047211 */ /* 0x000fe400008f0eff */
[C---:B------:R-:W-:Y:S02]  /*12440*/  LEA R20, P1, R5.reuse, R26, 0x1 ;  /* 0x0000001a05147211 */ /* 0x040fe400078208ff */
[----:B------:R-:W-:Y:S01]  /*12450*/  MOV R13, RZ ;  /* 0x000000ff000d7202 */ /* 0x000fe20000000f00 */
[----:B------:R-:W3:Y:S01]  /*12460*/  LD.E.128 R40, desc[UR6][R40.64] ;  /* 0x0000000628287980 */ /* 0x000ee2000c101d00 */
[----:B------:R-:W-:Y:S02]  /*12470*/  LEA.HI.X R21, R5, R27, R4, 0x1, P1 ;  /* 0x0000001b05157211 */ /* 0x000fe400008f0c04 */
[----:B------:R-:W-:-:S03]  /*12480*/  @P0 IADD3 R13, -R2, RZ, RZ ;  /* 0x000000ff020d0210 */ /* 0x000fc60007ffe1ff */
[----:B------:R4:W2:Y:S02]  /*12490*/  LD.E.128 R4, desc[UR6][R20.64] ;  /* 0x0000000614047980 */ /* 0x0008a4000c101d00 */
[----:B----4-:R-:W-:-:S04]  /*124a0*/  IADD3 R20, P1, R13, R8, RZ ;  /* 0x000000080d147210 */ /* 0x010fc80007f3e0ff */
[----:B------:R-:W-:Y:S02]  /*124b0*/  LEA.HI.X.SX32 R13, R13, R16, 0x1, P1 ;  /* 0x000000100d0d7211 */ /* 0x000fe400008f0eff */
[----:B------:R-:W-:-:S04]  /*124c0*/  LEA R22, P1, R20, R24, 0x1 ;  /* 0x0000001814167211 */ /* 0x000fc800078208ff */
[----:B------:R-:W-:-:S06]  /*124d0*/  LEA.HI.X R23, R20, R25, R13, 0x1, P1 ;  /* 0x0000001914177211 */ /* 0x000fcc00008f0c0d */
[----:B------:R-:W4:Y:S01]  /*124e0*/  LD.E.128 R20, desc[UR6][R22.64] ;  /* 0x0000000616147980 */ /* 0x000f22000c101d00 */
[----:B-----5:R-:W-:Y:S02]  /*124f0*/  MOV R32, R59 ;  /* 0x0000003b00207202 */ /* 0x020fe40000000f00 */
[----:B------:R-:W-:Y:S02]  /*12500*/  MOV R53, R58 ;  /* 0x0000003a00357202 */ /* 0x000fe40000000f00 */
[----:B------:R-:W-:Y:S02]  /*12510*/  MOV R13, R57 ;  /* 0x00000039000d7202 */ /* 0x000fe40000000f00 */
[----:B------:R-:W-:Y:S02]  /*12520*/  MOV R44, R56 ;  /* 0x00000038002c7202 */ /* 0x000fe40000000f00 */
[----:B---3--:R-:W-:Y:S02]  /*12530*/  MOV R54, R41 ;  /* 0x0000002900367202 */ /* 0x008fe40000000f00 */
[----:B------:R-:W-:Y:S01]  /*12540*/  MOV R41, R42 ;  /* 0x0000002a00297202 */ /* 0x000fe20000000f00 */
[----:B--2---:R-:W-:-:S02]  /*12550*/  HADD2.F32 R42, -RZ, R5.H0_H0 ;  /* 0x20000005ff2a7230 */ /* 0x004fc40000004100 */
[----:B------:R-:W-:Y:S02]  /*12560*/  HADD2.F32 R55, -RZ, R5.H1_H1 ;  /* 0x30000005ff377230 */ /* 0x000fe40000004100 */
[--C-:B------:R-:W-:Y:S02]  /*12570*/  HADD2.F32 R5, -RZ, R7.reuse.H0_H0 ;  /* 0x20000007ff057230 */ /* 0x100fe40000004100 */
[----:B------:R-:W-:Y:S02]  /*12580*/  HADD2.F32 R7, -RZ, R7.H1_H1 ;  /* 0x30000007ff077230 */ /* 0x000fe40000004100 */
[--C-:B------:R-:W-:Y:S02]  /*12590*/  HADD2.F32 R58, -RZ, R54.reuse.H0_H0 ;  /* 0x20000036ff3a7230 */ /* 0x100fe40000004100 */
[----:B------:R-:W-:Y:S02]  /*125a0*/  HADD2.F32 R59, -RZ, R54.H1_H1 ;  /* 0x30000036ff3b7230 */ /* 0x000fe40000004100 */
[----:B------:R-:W-:-:S02]  /*125b0*/  HADD2.F32 R54, -RZ, R43.H0_H0 ;  /* 0x2000002bff367230 */ /* 0x000fc40000004100 */
[----:B------:R-:W-:Y:S01]  /*125c0*/  @!P0 FADD.FTZ R5, -R5, -RZ ;  /* 0x800000ff05058221 */ /* 0x000fe20000010100 */
[----:B------:R-:W-:Y:S02]  /*125d0*/  HADD2.F32 R43, -RZ, R43.H1_H1 ;  /* 0x3000002bff2b7230 */ /* 0x000fe40000004100 */
[----:B------:R-:W-:Y:S01]  /*125e0*/  @!P0 FADD.FTZ R7, -R7, -RZ ;  /* 0x800000ff07078221 */ /* 0x000fe20000010100 */
[--C-:B------:R-:W-:Y:S02]  /*125f0*/  HADD2.F32 R56, -RZ, R4.reuse.H0_H0 ;  /* 0x20000004ff387230 */ /* 0x100fe40000004100 */
[----:B------:R-:W-:Y:S02]  /*12600*/  HADD2.F32 R57, -RZ, R4.H1_H1 ;  /* 0x30000004ff397230 */ /* 0x000fe40000004100 */
[--C-:B------:R-:W-:Y:S02]  /*12610*/  HADD2.F32 R4, -RZ, R6.reuse.H0_H0 ;  /* 0x20000006ff047230 */ /* 0x100fe40000004100 */
[----:B------:R-:W-:-:S02]  /*12620*/  HADD2.F32 R6, -RZ, R6.H1_H1 ;  /* 0x30000006ff067230 */ /* 0x000fc40000004100 */
[----:B------:R-:W-:Y:S01]  /*12630*/  FMUL.FTZ R54, R54, R5 ;  /* 0x0000000536367220 */ /* 0x000fe20000410000 */
[----:B------:R-:W-:Y:S01]  /*12640*/  FMUL.FTZ R43, R43, R7 ;  /* 0x000000072b2b7220 */ /* 0x000fe20000410000 */
[--C-:B------:R-:W-:Y:S02]  /*12650*/  HADD2.F32 R7, -RZ, R40.reuse.H0_H0 ;  /* 0x20000028ff077230 */ /* 0x100fe40000004100 */
[--C-:B------:R-:W-:Y:S02]  /*12660*/  HADD2.F32 R5, -RZ, R41.reuse.H0_H0 ;  /* 0x20000029ff057230 */ /* 0x100fe40000004100 */
[----:B------:R-:W-:Y:S01]  /*12670*/  @!P0 FADD.FTZ R56, -R56, -RZ ;  /* 0x800000ff38388221 */ /* 0x000fe20000010100 */
[----:B------:R-:W-:Y:S02]  /*12680*/  HADD2.F32 R40, -RZ, R40.H1_H1 ;  /* 0x30000028ff287230 */ /* 0x000fe40000004100 */
[----:B------:R-:W-:Y:S01]  /*12690*/  @!P0 FADD.FTZ R57, -R57, -RZ ;  /* 0x800000ff39398221 */ /* 0x000fe20000010100 */
[----:B------:R-:W-:-:S02]  /*126a0*/  HADD2.F32 R41, -RZ, R41.H1_H1 ;  /* 0x30000029ff297230 */ /* 0x000fc40000004100 */
[----:B------:R-:W-:Y:S01]  /*126b0*/  @!P0 FADD.FTZ R4, -R4, -RZ ;  /* 0x800000ff04048221 */ /* 0x000fe20000010100 */
[----:B------:R-:W-:Y:S01]  /*126c0*/  @!P0 FADD.FTZ R6, -R6, -RZ ;  /* 0x800000ff06068221 */ /* 0x000fe20000010100 */
[----:B------:R-:W-:Y:S01]  /*126d0*/  @!P0 FADD.FTZ R42, -R42, -RZ ;  /* 0x800000ff2a2a8221 */ /* 0x000fe20000010100 */
[----:B------:R-:W-:Y:S01]  /*126e0*/  FMUL.FTZ R56, R7, R56 ;  /* 0x0000003807387220 */ /* 0x000fe20000410000 */
[----:B------:R-:W-:Y:S01]  /*126f0*/  FMUL.FTZ R57, R40, R57 ;  /* 0x0000003928397220 */ /* 0x000fe20000410000 */
[----:B------:R-:W-:Y:S01]  /*12700*/  FMUL.FTZ R4, R5, R4 ;  /* 0x0000000405047220 */ /* 0x000fe20000410000 */
[----:B------:R-:W-:Y:S01]  /*12710*/  FMUL.FTZ R6, R41, R6 ;  /* 0x0000000629067220 */ /* 0x000fe20000410000 */
[--C-:B------:R-:W-:Y:S02]  /*12720*/  HADD2.F32 R5, -RZ, R13.reuse.H0_H0 ;  /* 0x2000000dff057230 */ /* 0x100fe40000004100 */
[----:B------:R-:W-:Y:S01]  /*12730*/  @!P0 FADD.FTZ R55, -R55, -RZ ;  /* 0x800000ff37378221 */ /* 0x000fe20000010100 */
[----:B------:R-:W-:-:S02]  /*12740*/  HADD2.F32 R40, -RZ, R13.H1_H1 ;  /* 0x3000000dff287230 */ /* 0x000fc40000004100 */
[--C-:B----4-:R-:W-:Y:S02]  /*12750*/  HADD2.F32 R7, -RZ, R21.reuse.H0_H0 ;  /* 0x20000015ff077230 */ /* 0x110fe40000004100 */
[----:B------:R-:W-:Y:S02]  /*12760*/  HADD2.F32 R41, -RZ, R21.H1_H1 ;  /* 0x30000015ff297230 */ /* 0x000fe40000004100 */
[----:B------:R-:W-:Y:S01]  /*12770*/  FMUL.FTZ R58, R58, R42 ;  /* 0x0000002a3a3a7220 */ /* 0x000fe20000410000 */
[----:B------:R-:W-:Y:S02]  /*12780*/  HADD2.F32 R13, -RZ, R32.H0_H0 ;  /* 0x20000020ff0d7230 */ /* 0x000fe40000004100 */
[----:B------:R-:W-:Y:S02]  /*12790*/  HADD2.F32 R21, -RZ, R23.H0_H0 ;  /* 0x20000017ff157230 */ /* 0x000fe40000004100 */
[----:B------:R-:W-:Y:S01]  /*127a0*/  FMUL.FTZ R59, R59, R55 ;  /* 0x000000373b3b7220 */ /* 0x000fe20000410000 */
[----:B------:R-:W-:-:S02]  /*127b0*/  HADD2.F32 R42, -RZ, R20.H0_H0 ;  /* 0x20000014ff2a7230 */ /* 0x000fc40000004100 */
[----:B------:R-:W-:Y:S01]  /*127c0*/  FFMA.FTZ R5, R5, R7, R58 ;  /* 0x0000000705057223 */ /* 0x000fe2000001003a */
[----:B------:R-:W-:Y:S02]  /*127d0*/  HADD2.F32 R55, -RZ, R20.H1_H1 ;  /* 0x30000014ff377230 */ /* 0x000fe40000004100 */
[----:B------:R-:W-:Y:S01]  /*127e0*/  FFMA.FTZ R13, R13, R21, R54 ;  /* 0x000000150d0d7223 */ /* 0x000fe20000010036 */
[----:B------:R-:W-:Y:S02]  /*127f0*/  HADD2.F32 R20, -RZ, R22.H0_H0 ;  /* 0x20000016ff147230 */ /* 0x000fe40000004100 */
[----:B------:R-:W-:Y:S02]  /*12800*/  HADD2.F32 R7, -RZ, R44.H0_H0 ;  /* 0x2000002cff077230 */ /* 0x000fe40000004100 */
[----:B------:R-:W-:Y:S02]  /*12810*/  HADD2.F32 R21, -RZ, R53.H0_H0 ;  /* 0x20000035ff157230 */ /* 0x000fe40000004100 */
[----:B------:R-:W-:-:S02]  /*12820*/  HADD2.F32 R23, -RZ, R23.H1_H1 ;  /* 0x30000017ff177230 */ /* 0x000fc40000004100 */
[----:B------:R-:W-:Y:S02]  /*12830*/  HADD2.F32 R22, -RZ, R22.H1_H1 ;  /* 0x30000016ff167230 */ /* 0x000fe40000004100 */
[----:B------:R-:W-:Y:S02]  /*12840*/  HADD2.F32 R32, -RZ, R32.H1_H1 ;  /* 0x30000020ff207230 */ /* 0x000fe40000004100 */
[----:B------:R-:W-:Y:S02]  /*12850*/  HADD2.F32 R44, -RZ, R44.H1_H1 ;  /* 0x3000002cff2c7230 */ /* 0x000fe40000004100 */
[----:B------:R-:W-:Y:S02]  /*12860*/  HADD2.F32 R53, -RZ, R53.H1_H1 ;  /* 0x30000035ff357230 */ /* 0x000fe40000004100 */
[----:B------:R-:W-:Y:S01]  /*12870*/  FFMA.FTZ R40, R40, R41, R59 ;  /* 0x0000002928287223 */ /* 0x000fe2000001003b */
[----:B------:R-:W-:Y:S01]  /*12880*/  FFMA.FTZ R23, R32, R23, R43 ;  /* 0x0000001720177223 */ /* 0x000fe2000001002b */
[----:B------:R-:W-:Y:S01]  /*12890*/  FFMA.FTZ R7, R7, R42, R56 ;  /* 0x0000002a07077223 */ /* 0x000fe20000010038 */
[----:B------:R-:W-:Y:S01]  /*128a0*/  FFMA.FTZ R44, R44, R55, R57 ;  /* 0x000000372c2c7223 */ /* 0x000fe20000010039 */
[----:B------:R-:W-:Y:S01]  /*128b0*/  FFMA.FTZ R4, R21, R20, R4 ;  /* 0x0000001415047223 */ /* 0x000fe20000010004 */
[----:B------:R-:W-:Y:S01]  /*128c0*/  FFMA.FTZ R6, R53, R22, R6 ;  /* 0x0000001635067223 */ /* 0x000fe20000010006 */
[----:B------:R-:W-:-:S02]  /*128d0*/  F2FP.F16.F32.PACK_AB R5, R40, R5 ;  /* 0x000000052805723e */ /* 0x000fc400000000ff */
[----:B------:R-:W-:Y:S02]  /*128e0*/  F2FP.F16.F32.PACK_AB R7, R44, R7 ;  /* 0x000000072c07723e */ /* 0x000fe400000000ff */
[----:B------:R-:W-:Y:S02]  /*128f0*/  F2FP.F16.F32.PACK_AB R13, R23, R13 ;  /* 0x0000000d170d723e */ /* 0x000fe400000000ff */
[----:B------:R-:W-:Y:S02]  /*12900*/  F2FP.F16.F32.PACK_AB R4, R6, R4 ;  /* 0x000000040604723e */ /* 0x000fe400000000ff */
[----:B------:R-:W-:Y:S02]  /*12910*/  MOV R56, R7 ;  /* 0x0000000700387202 */ /* 0x000fe40000000f00 */
[----:B------:R-:W-:Y:S02]  /*12920*/  MOV R57, R5 ;  /* 0x0000000500397202 */ /* 0x000fe40000000f00 */
[----:B------:R-:W-:-:S02]  /*12930*/  MOV R58, R4 ;  /* 0x00000004003a7202 */ /* 0x000fc40000000f00 */
[----:B------:R-:W-:Y:S02]  /*12940*/  MOV R59, R13 ;  /* 0x0000000d003b7202 */ /* 0x000fe40000000f00 */
.L_x_1045:
[----:B------:R-:W-:Y:S05]  /*12950*/  BSYNC B0 ;  /* 0x0000000000007941 */ /* 0x000fea0003800000 */
.L_x_1044:
[----:B-----5:R3:W-:Y:S02]  /*12960*/  STS.128 [R243], R56 ;  /* 0x00000038f3007388 */ /* 0x0207e40000000c00 */
.L_x_1043:
[----:B------:R-:W-:Y:S05]  /*12970*/  BSYNC B1 ;  /* 0x0000000000017941 */ /* 0x000fea0003800000 */
.L_x_1042:
        /* <DEDUP_REMOVED lines=18> */
[----:B------:R-:W2:Y:S01]  /*12aa0*/  LD.E.128 R40, desc[UR6][R40.64+0x80] ;  /* 0x0000800628287980 */ /* 0x000ea2000c101d00 */
[----:B------:R-:W-:Y:S02]  /*12ab0*/  LEA.HI.X R21, R5, R27, R4, 0x1, P1 ;  /* 0x0000001b05157211 */ /* 0x000fe400008f0c04 */
[----:B------:R-:W-:-:S03]  /*12ac0*/  @P0 IADD3 R13, -R2, RZ, RZ ;  /* 0x000000ff020d0210 */ /* 0x000fc60007ffe1ff */
[----:B------:R1:W4:Y:S02]  /*12ad0*/  LD.E.128 R4, desc[UR6][R20.64+0x80] ;  /* 0x0000800614047980 */ /* 0x000324000c101d00 */
[----:B-1----:R-:W-:-:S04]  /*12ae0*/  IADD3 R20, P1, R13, R8, RZ ;  /* 0x000000080d147210 */ /* 0x002fc80007f3e0ff */
[----:B------:R-:W-:Y:S02]  /*12af0*/  LEA.HI.X.SX32 R13, R13, R16, 0x1, P1 ;  /* 0x000000100d0d7211 */ /* 0x000fe400008f0eff */
[----:B------:R-:W-:-:S04]  /*12b00*/  LEA R22, P1, R20, R24, 0x1 ;  /* 0x0000001814167211 */ /* 0x000fc800078208ff */
[----:B------:R-:W-:-:S06]  /*12b10*/  LEA.HI.X R23, R20, R25, R13, 0x1, P1 ;  /* 0x0000001914177211 */ /* 0x000fcc00008f0c0d */
[----:B------:R-:W3:Y:S01]  /*12b20*/  LD.E.128 R20, desc[UR6][R22.64+0x80] ;  /* 0x0000800616147980 */ /* 0x000ee2000c101d00 */
[----:B-----5:R-:W-:Y:S02]  /*12b30*/  MOV R32, R59 ;  /* 0x0000003b00207202 */ /* 0x020fe40000000f00 */
[----:B------:R-:W-:Y:S02]  /*12b40*/  MOV R53, R58 ;  /* 0x0000003a00357202 */ /* 0x000fe40000000f00 */
[----:B------:R-:W-:Y:S02]  /*12b50*/  MOV R13, R57 ;  /* 0x00000039000d7202 */ /* 0x000fe40000000f00 */
[----:B------:R-:W-:Y:S02]  /*12b60*/  MOV R44, R56 ;  /* 0x00000038002c7202 */ /* 0x000fe40000000f00 */
[----:B--2---:R-:W-:Y:S02]  /*12b70*/  MOV R54, R41 ;  /* 0x0000002900367202 */ /* 0x004fe40000000f00 */
[----:B------:R-:W-:Y:S01]  /*12b80*/  MOV R41, R42 ;  /* 0x0000002a00297202 */ /* 0x000fe20000000f00 */
[----:B----4-:R-:W-:-:S02]  /*12b90*/  HADD2.F32 R42, -RZ, R5.H0_H0 ;  /* 0x20000005ff2a7230 */ /* 0x010fc40000004100 */
        /* <DEDUP_REMOVED lines=31> */
[--C-:B---3--:R-:W-:Y:S02]  /*12d90*/  HADD2.F32 R7, -RZ, R21.reuse.H0_H0 ;  /* 0x20000015ff077230 */ /* 0x108fe40000004100 */
        /* <DEDUP_REMOVED lines=31> */
.L_x_1049:
[----:B------:R-:W-:Y:S05]  /*12f90*/  BSYNC B0 ;  /* 0x0000000000007941 */ /* 0x000fea0003800000 */
.L_x_1048:
[----:B-----5:R1:W-:Y:S02]  /*12fa0*/  STS.128 [R243+0x2000], R56 ;  /* 0x00200038f3007388 */ /* 0x0203e40000000c00 */
.L_x_1047:
[----:B------:R-:W-:Y:S05]  /*12fb0*/  BSYNC B1 ;  /* 0x0000000000017941 */ /* 0x000fea0003800000 */
.L_x_1046:
        /* <DEDUP_REMOVED lines=21> */
[----:B------:R2:W4:Y:S02]  /*13110*/  LD.E.128 R4, desc[UR6][R20.64+0x100] ;  /* 0x0001000614047980 */ /* 0x000524000c101d00 */
[----:B--2---:R-:W-:-:S04]  /*13120*/  IADD3 R20, P1, R13, R8, RZ ;  /* 0x000000080d147210 */ /* 0x004fc80007f3e0ff */
[----:B------:R-:W-:Y:S02]  /*13130*/  LEA.HI.X.SX32 R13, R13, R16, 0x1, P1 ;  /* 0x000000100d0d7211 */ /* 0x000fe400008f0eff */
[----:B------:R-:W-:-:S04]  /*13140*/  LEA R22, P1, R20, R24, 0x1 ;  /* 0x0000001814167211 */ /* 0x000fc800078208ff */
[----:B------:R-:W-:-:S06]  /*13150*/  LEA.HI.X R23, R20, R25, R13, 0x1, P1 ;  /* 0x0000001914177211 */ /* 0x000fcc00008f0c0d */
[----:B------:R-:W2:Y:S01]  /*13160*/  LD.E.128 R20, desc[UR6][R22.64+0x100] ;  /* 0x0001000616147980 */ /* 0x000ea2000c101d00 */
[----:B-----5:R-:W-:Y:S02]  /*13170*/  MOV R32, R59 ;  /* 0x0000003b00207202 */ /* 0x020fe40000000f00 */
[----:B------:R-:W-:Y:S02]  /*13180*/  MOV R53, R58 ;  /* 0x0000003a00357202 */ /* 0x000fe40000000f00 */
[----:B------:R-:W-:Y:S02]  /*13190*/  MOV R13, R57 ;  /* 0x00000039000d7202 */ /* 0x000fe40000000f00 */
[----:B------:R-:W-:Y:S02]  /*131a0*/  MOV R44, R56 ;  /* 0x00000038002c7202 */ /* 0x000fe40000000f00 */
[----:B---3--:R-:W-:Y:S02]  /*131b0*/  MOV R54, R41 ;  /* 0x0000002900367202 */ /* 0x008fe40000000f00 */
        /* <DEDUP_REMOVED lines=33> */
[--C-:B--2---:R-:W-:Y:S02]  /*133d0*/  HADD2.F32 R7, -RZ, R21.reuse.H0_H0 ;  /* 0x20000015ff077230 */ /* 0x104fe40000004100 */
        /* <DEDUP_REMOVED lines=31> */
.L_x_1053:
[----:B------:R-:W-:Y:S05]  /*135d0*/  BSYNC B0 ;  /* 0x0000000000007941 */ /* 0x000fea0003800000 */
.L_x_1052:
[----:B-----5:R3:W-:Y:S02]  /*135e0*/  STS.128 [R243+0x4000], R56 ;  /* 0x00400038f3007388 */ /* 0x0207e40000000c00 */
.L_x_1051:
[----:B------:R-:W-:Y:S05]  /*135f0*/  BSYNC B1 ;  /* 0x0000000000017941 */ /* 0x000fea0003800000 */
.L_x_1050:
[----:B------:R-:W-:-:S13]  /*13600*/  ISETP.GE.AND P0, PT, R9, R3, PT ;  /* 0x000000030900720c */ /* 0x000fda0003f06270 */
        /* <DEDUP_REMOVED lines=26> */
[----:B-1----:R-:W-:Y:S02]  /*137b0*/  MOV R31, R56 ;  /* 0x00000038001f7202 */ /* 0x002fe40000000f00 */
[----:B------:R-:W-:Y:S02]  /*137c0*/  MOV R30, R59 ;  /* 0x0000003b001e7202 */ /* 0x000fe40000000f00 */
[----:B------:R-:W-:Y:S02]  /*137d0*/  MOV R44, R58 ;  /* 0x0000003a002c7202 */ /* 0x000fe40000000f00 */
[----:B---3--:R-:W-:Y:S02]  /*137e0*/  MOV R32, R40 ;  /* 0x0000002800207202 */ /* 0x008fe40000000f00 */
[----:B------:R-:W-:Y:S01]  /*137f0*/  MOV R40, R42 ;  /* 0x0000002a00287202 */ /* 0x000fe20000000f00 */
[----:B----4-:R-:W-:-:S02]  /*13800*/  HADD2.F32 R42, -RZ, R4.H0_H0 ;  /* 0x20000004ff2a7230 */ /* 0x010fc40000004100 */
[----:B------:R-:W-:Y:S02]  /*13810*/  HADD2.F32 R53, -RZ, R4.H1_H1 ;  /* 0x30000004ff357230 */ /* 0x000fe40000004100 */
[--C-:B------:R-:W-:Y:S02]  /*13820*/  HADD2.F32 R4, -RZ, R5.reuse.H0_H0 ;  /* 0x20000005ff047230 */ /* 0x100fe40000004100 */
[--C-:B------:R-:W-:Y:S02]  /*13830*/  HADD2.F32 R56, -RZ, R32.reuse.H0_H0 ;  /* 0x20000020ff387230 */ /* 0x100fe40000004100 */
[----:B------:R-:W-:Y:S02]  /*13840*/  HADD2.F32 R57, -RZ, R32.H1_H1 ;  /* 0x30000020ff397230 */ /* 0x000fe40000004100 */
[----:B------:R-:W-:Y:S01]  /*13850*/  @!P0 FADD.FTZ R42, -R42, -RZ ;  /* 0x800000ff2a2a8221 */ /* 0x000fe20000010100 */
[----:B------:R-:W-:Y:S02]  /*13860*/  HADD2.F32 R54, -RZ, R5.H1_H1 ;  /* 0x30000005ff367230 */ /* 0x000fe40000004100 */
[----:B------:R-:W-:Y:S01]  /*13870*/  @!P0 FADD.FTZ R4, -R4, -RZ ;  /* 0x800000ff04048221 */ /* 0x000fe20000010100 */
[----:B------:R-:W-:-:S02]  /*13880*/  HADD2.F32 R32, -RZ, R41.H0_H0 ;  /* 0x20000029ff207230 */ /* 0x000fc40000004100 */
[--C-:B------:R-:W-:Y:S02]  /*13890*/  HADD2.F32 R5, -RZ, R6.reuse.H0_H0 ;  /* 0x20000006ff057230 */ /* 0x100fe40000004100 */
[----:B------:R-:W-:Y:S02]  /*138a0*/  HADD2.F32 R55, -RZ, R6.H1_H1 ;  /* 0x30000006ff377230 */ /* 0x000fe40000004100 */
[--C-:B------:R-:W-:Y:S02]  /*138b0*/  HADD2.F32 R6, -RZ, R7.reuse.H0_H0 ;  /* 0x20000007ff067230 */ /* 0x100fe40000004100 */
[----:B------:R-:W-:Y:S02]  /*138c0*/  HADD2.F32 R7, -RZ, R7.H1_H1 ;  /* 0x30000007ff077230 */ /* 0x000fe40000004100 */
[----:B------:R-:W-:Y:S01]  /*138d0*/  FMUL.FTZ R56, R56, R42 ;  /* 0x0000002a38387220 */ /* 0x000fe20000410000 */
[----:B------:R-:W-:Y:S01]  /*138e0*/  FMUL.FTZ R32, R32, R4 ;  /* 0x0000000420207220 */ /* 0x000fe20000410000 */
[----:B------:R-:W-:-:S02]  /*138f0*/  HADD2.F32 R42, -RZ, R40.H0_H0 ;  /* 0x20000028ff2a7230 */ /* 0x000fc40000004100 */
[----:B------:R-:W-:Y:S01]  /*13900*/  @!P0 FADD.FTZ R5, -R5, -RZ ;  /* 0x800000ff05058221 */ /* 0x000fe20000010100 */
[--C-:B------:R-:W-:Y:S02]  /*13910*/  HADD2.F32 R4, -RZ, R43.reuse.H0_H0 ;  /* 0x2000002bff047230 */ /* 0x100fe40000004100 */
[----:B------:R-:W-:Y:S01]  /*13920*/  @!P0 FADD.FTZ R6, -R6, -RZ ;  /* 0x800000ff06068221 */ /* 0x000fe20000010100 */
[----:B------:R-:W-:Y:S02]  /*13930*/  HADD2.F32 R43, -RZ, R43.H1_H1 ;  /* 0x3000002bff2b7230 */ /* 0x000fe40000004100 */
[----:B------:R-:W-:Y:S01]  /*13940*/  @!P0 FADD.FTZ R7, -R7, -RZ ;  /* 0x800000ff07078221 */ /* 0x000fe20000010100 */
[----:B------:R-:W-:Y:S02]  /*13950*/  HADD2.F32 R40, -RZ, R40.H1_H1 ;  /* 0x30000028ff287230 */ /* 0x000fe40000004100 */
[----:B------:R-:W-:Y:S01]  /*13960*/  @!P0 FADD.FTZ R55, -R55, -RZ ;  /* 0x800000ff37378221 */ /* 0x000fe20000010100 */
[----:B------:R-:W-:Y:S01]  /*13970*/  FMUL.FTZ R5, R42, R5 ;  /* 0x000000052a057220 */ /* 0x000fe20000410000 */
[----:B------:R-:W-:Y:S01]  /*13980*/  FMUL.FTZ R6, R4, R6 ;  /* 0x0000000604067220 */ /* 0x000fe20000410000 */
[----:B------:R-:W-:Y:S01]  /*13990*/  FMUL.FTZ R7, R43, R7 ;  /* 0x000000072b077220 */ /* 0x000fe20000410000 */
[----:B------:R-:W-:-:S02]  /*139a0*/  HADD2.F32 R4, -RZ, R31.H0_H0 ;  /* 0x2000001fff047230 */ /* 0x000fc40000004100 */
[----:B------:R-:W-:Y:S01]  /*139b0*/  @!P0 FADD.FTZ R53, -R53, -RZ ;  /* 0x800000ff35358221 */ /* 0x000fe20000010100 */
[----:B------:R-:W-:Y:S02]  /*139c0*/  HADD2.F32 R42, -RZ, R31.H1_H1 ;  /* 0x3000001fff2a7230 */ /* 0x000fe40000004100 */
[----:B------:R-:W-:Y:S01]  /*139d0*/  FMUL.FTZ R55, R40, R55 ;  /* 0x0000003728377220 */ /* 0x000fe20000410000 */
[----:B------:R-:W-:Y:S02]  /*139e0*/  HADD2.F32 R41, -RZ, R41.H1_H1 ;  /* 0x30000029ff297230 */ /* 0x000fe40000004100 */
[----:B------:R-:W-:Y:S01]  /*139f0*/  @!P0 FADD.FTZ R54, -R54, -RZ ;  /* 0x800000ff36368221 */ /* 0x000fe20000010100 */
[----:B------:R-:W-:Y:S02]  /*13a00*/  HADD2.F32 R40, -RZ, R13.H0_H0 ;  /* 0x2000000dff287230 */ /* 0x000fe40000004100 */
[--C-:B--2---:R-:W-:Y:S02]  /*13a10*/  HADD2.F32 R31, -RZ, R20.reuse.H0_H0 ;  /* 0x20000014ff1f7230 */ /* 0x104fe40000004100 */
[----:B------:R-:W-:-:S02]  /*13a20*/  HADD2.F32 R43, -RZ, R20.H1_H1 ;  /* 0x30000014ff2b7230 */ /* 0x000fc40000004100 */
[--C-:B------:R-:W-:Y:S02]  /*13a30*/  HADD2.F32 R20, -RZ, R21.reuse.H0_H0 ;  /* 0x20000015ff147230 */ /* 0x100fe40000004100 */
[----:B------:R-:W-:Y:S01]  /*13a40*/  FMUL.FTZ R57, R57, R53 ;  /* 0x0000003539397220 */ /* 0x000fe20000410000 */
[----:B------:R-:W-:Y:S01]  /*13a50*/  FMUL.FTZ R41, R41, R54 ;  /* 0x0000003629297220 */ /* 0x000fe20000410000 */
[----:B------:R-:W-:Y:S02]  /*13a60*/  HADD2.F32 R53, -RZ, R21.H1_H1 ;  /* 0x30000015ff357230 */ /* 0x000fe40000004100 */
[----:B------:R-:W-:Y:S01]  /*13a70*/  FFMA.FTZ R4, R4, R31, R56 ;  /* 0x0000001f04047223 */ /* 0x000fe20000010038 */
[--C-:B------:R-:W-:Y:S02]  /*13a80*/  HADD2.F32 R21, -RZ, R22.reuse.H0_H0 ;  /* 0x20000016ff157230 */ /* 0x100fe40000004100 */
[----:B------:R-:W-:Y:S01]  /*13a90*/  FFMA.FTZ R20, R40, R20, R32 ;  /* 0x0000001428147223 */ /* 0x000fe20000010020 */
[----:B------:R-:W-:-:S02]  /*13aa0*/  HADD2.F32 R54, -RZ, R22.H1_H1 ;  /* 0x30000016ff367230 */ /* 0x000fc40000004100 */
[----:B------:R-:W-:Y:S02]  /*13ab0*/  HADD2.F32 R31, -RZ, R13.H1_H1 ;  /* 0x3000000dff1f7230 */ /* 0x000fe40000004100 */
[--C-:B------:R-:W-:Y:S02]  /*13ac0*/  HADD2.F32 R22, -RZ, R23.reuse.H0_H0 ;  /* 0x20000017ff167230 */ /* 0x100fe40000004100 */
[----:B------:R-:W-:Y:S02]  /*13ad0*/  HADD2.F32 R13, -RZ, R44.H0_H0 ;  /* 0x2000002cff0d7230 */ /* 0x000fe40000004100 */
[----:B------:R-:W-:Y:S02]  /*13ae0*/  HADD2.F32 R32, -RZ, R30.H0_H0 ;  /* 0x2000001eff207230 */ /* 0x000fe40000004100 */
[----:B------:R-:W-:Y:S02]  /*13af0*/  HADD2.F32 R23, -RZ, R23.H1_H1 ;  /* 0x30000017ff177230 */ /* 0x000fe40000004100 */
[----:B------:R-:W-:-:S02]  /*13b00*/  HADD2.F32 R44, -RZ, R44.H1_H1 ;  /* 0x3000002cff2c7230 */ /* 0x000fc40000004100 */
[----:B------:R-:W-:Y:S02]  /*13b10*/  HADD2.F32 R30, -RZ, R30.H1_H1 ;  /* 0x3000001eff1e7230 */ /* 0x000fe40000004100 */
[----:B------:R-:W-:Y:S01]  /*13b20*/  FFMA.FTZ R42, R42, R43, R57 ;  /* 0x0000002b2a2a7223 */ /* 0x000fe20000010039 */
[----:B------:R-:W-:Y:S01]  /*13b30*/  FFMA.FTZ R31, R31, R53, R41 ;  /* 0x000000351f1f7223 */ /* 0x000fe20000010029 */
[----:B------:R-:W-:Y:S01]  /*13b40*/  FFMA.FTZ R5, R13, R21, R5 ;  /* 0x000000150d057223 */ /* 0x000fe20000010005 */
[----:B------:R-:W-:Y:S01]  /*13b50*/  FFMA.FTZ R44, R44, R54, R55 ;  /* 0x000000362c2c7223 */ /* 0x000fe20000010037 */
[----:B------:R-:W-:Y:S01]  /*13b60*/  FFMA.FTZ R6, R32, R22, R6 ;  /* 0x0000001620067223 */ /* 0x000fe20000010006 */
[----:B------:R-:W-:Y:S01]  /*13b70*/  FFMA.FTZ R7, R30, R23, R7 ;  /* 0x000000171e077223 */ /* 0x000fe20000010007 */
[----:B------:R-:W-:Y:S02]  /*13b80*/  F2FP.F16.F32.PACK_AB R4, R42, R4 ;  /* 0x000000042a04723e */ /* 0x000fe400000000ff */
[----:B------:R-:W-:-:S02]  /*13b90*/  F2FP.F16.F32.PACK_AB R20, R31, R20 ;  /* 0x000000141f14723e */ /* 0x000fc400000000ff */
[----:B------:R-:W-:Y:S02]  /*13ba0*/  F2FP.F16.F32.PACK_AB R5, R44, R5 ;  /* 0x000000052c05723e */ /* 0x000fe400000000ff */
[----:B------:R-:W-:Y:S02]  /*13bb0*/  F2FP.F16.F32.PACK_AB R6, R7, R6 ;  /* 0x000000060706723e */ /* 0x000fe400000000ff */
[----:B------:R-:W-:Y:S02]  /*13bc0*/  MOV R56, R4 ;  /* 0x0000000400387202 */ /* 0x000fe40000000f00 */
[----:B------:R-:W-:Y:S02]  /*13bd0*/  MOV R57, R20 ;  /* 0x0000001400397202 */ /* 0x000fe40000000f00 */
[----:B------:R-:W-:Y:S02]  /*13be0*/  MOV R58, R5 ;  /* 0x00000005003a7202 */ /* 0x000fe40000000f00 */
[----:B------:R-:W-:-:S02]  /*13bf0*/  MOV R59, R6 ;  /* 0x00000006003b7202 */ /* 0x000fc40000000f00 */
.L_x_1055:
[----:B------:R-:W-:Y:S05]  /*13c00*/  BSYNC B0 ;  /* 0x0000000000007941 */ /* 0x000fea0003800000 */
.L_x_1054:
[----:B-----5:R3:W-:Y:S02]  /*13c10*/  STS.128 [R243+0x6000], R56 ;  /* 0x00600038f3007388 */ /* 0x0207e40000000c00 */
.L_x_1041:
[----:B------:R-:W-:Y:S05]  /*13c20*/  BSYNC B2 ;  /* 0x0000000000027941 */ /* 0x000fea0003800000 */
.L_x_1040:
        /* <DEDUP_REMOVED lines=27> */
[----:B-1----:R-:W-:-:S04]  /*13de0*/  IADD3 R20, P1, R13, R8, RZ ;  /* 0x000000080d147210 */ /* 0x002fc80007f3e0ff */
        /* <DEDUP_REMOVED lines=74> */
.L_x_1061:
[----:B------:R-:W-:Y:S05]  /*14290*/  BSYNC B0 ;  /* 0x0000000000007941 */ /* 0x000fea0003800000 */
.L_x_1060:
[----:B-----5:R3:W-:Y:S02]  /*142a0*/  STS.128 [R243+0x800], R56 ;  /* 0x00080038f3007388 */ /* 0x0207e40000000c00 */
.L_x_1059:
[----:B------:R-:W-:Y:S05]  /*142b0*/  BSYNC B1 ;  /* 0x0000000000017941 */ /* 0x000fea0003800000 */
.L_x_1058:
        /* <DEDUP_REMOVED lines=97> */
.L_x_1065:
[----:B------:R-:W-:Y:S05]  /*148d0*/  BSYNC B0 ;  /* 0x0000000000007941 */ /* 0x000fea0003800000 */
.L_x_1064:
[----:B-----5:R1:W-:Y:S02]  /*148e0*/  STS.128 [R243+0x2800], R56 ;  /* 0x00280038f3007388 */ /* 0x0203e40000000c00 */
.L_x_1063:
[----:B------:R-:W-:Y:S05]  /*148f0*/  BSYNC B1 ;  /* 0x0000000000017941 */ /* 0x000fea0003800000 */
.L_x_1062:
        /* <DEDUP_REMOVED lines=97> */
.L_x_1069:
[----:B------:R-:W-:Y:S05]  /*14f10*/  BSYNC B0 ;  /* 0x0000000000007941 */ /* 0x000fea0003800000 */
.L_x_1068:
[----:B-----5:R3:W-:Y:S02]  /*14f20*/  STS.128 [R243+0x4800], R56 ;  /* 0x00480038f3007388 */ /* 0x0207e40000000c00 */
.L_x_1067:
[----:B------:R-:W-:Y:S05]  /*14f30*/  BSYNC B1 ;  /* 0x0000000000017941 */ /* 0x000fea0003800000 */
.L_x_1066:
        /* <DEDUP_REMOVED lines=29> */
[----:B-1----:R-:W-:Y:S02]  /*15110*/  MOV R39, R58 ;  /* 0x0000003a00277202 */ /* 0x002fe40000000f00 */
        /* <DEDUP_REMOVED lines=46> */
[----:B------:R-:W-:Y:S02]  /*15400*/  HADD2.F32 R22, -RZ, R23.H0_H0 ;  /* 0x20000017ff167230 */ /* 0x000fe40000004100 */
        /* <DEDUP_REMOVED lines=19> */
.L_x_1071:
[----:B------:R-:W-:Y:S05]  /*15540*/  BSYNC B0 ;  /* 0x0000000000007941 */ /* 0x000fea0003800000 */
.L_x_1070:
[----:B-----5:R3:W-:Y:S02]  /*15550*/  STS.128 [R243+0x6800], R56 ;  /* 0x00680038f3007388 */ /* 0x0207e40000000c00 */
.L_x_1057:
[----:B------:R-:W-:Y:S05]  /*15560*/  BSYNC B2 ;  /* 0x0000000000027941 */ /* 0x000fea0003800000 */
.L_x_1056:
        /* <DEDUP_REMOVED lines=102> */
.L_x_1077:
[----:B------:R-:W-:Y:S05]  /*15bd0*/  BSYNC B0 ;  /* 0x0000000000007941 */ /* 0x000fea0003800000 */
.L_x_1076:
[----:B-----5:R3:W-:Y:S02]  /*15be0*/  STS.128 [R243+0x1000], R56 ;  /* 0x00100038f3007388 */ /* 0x0207e40000000c00 */
.L_x_1075:
[----:B------:R-:W-:Y:S05]  /*15bf0*/  BSYNC B1 ;  /* 0x0000000000017941 */ /* 0x000fea0003800000 */
.L_x_1074:
        /* <DEDUP_REMOVED lines=97> */
.L_x_1081:
[----:B------:R-:W-:Y:S05]  /*16210*/  BSYNC B0 ;  /* 0x0000000000007941 */ /* 0x000fea0003800000 */
.L_x_1080:
[----:B-----5:R3:W-:Y:S02]  /*16220*/  STS.128 [R243+0x3000], R56 ;  /* 0x00300038f3007388 */ /* 0x0207e40000000c00 */
.L_x_1079:
[----:B------:R-:W-:Y:S05]  /*16230*/  BSYNC B1 ;  /* 0x0000000000017941 */ /* 0x000fea0003800000 */
.L_x_1078:
        /* <DEDUP_REMOVED lines=97> */
.L_x_1085:
[----:B------:R-:W-:Y:S05]  /*16850*/  BSYNC B0 ;  /* 0x0000000000007941 */ /* 0x000fea0003800000 */
.L_x_1084:
[----:B-----5:R3:W-:Y:S02]  /*16860*/  STS.128 [R243+0x5000], R56 ;  /* 0x00500038f3007388 */ /* 0x0207e40000000c00 */
.L_x_1083:
[----:B------:R-:W-:Y:S05]  /*16870*/  BSYNC B1 ;  /* 0x0000000000017941 */ /* 0x000fea0003800000 */
.L_x_1082:
[----:B------:R-:W-:-:S13]  /*16880*/  ISETP.GE.AND P0, PT, R9, R3, PT ;  /* 0x000000030900720c */ /* 0x000fda0003f06270 */
        /* <DEDUP_REMOVED lines=12> */
[----:B-1----:R-:W-:Y:S01]  /*16950*/  IMAD.WIDE R36, R6, 0x2, R36 ;  /* 0x0000000206247825 */ /* 0x002fe200078e0224 */
[----:B------:R-:W-:Y:S02]  /*16960*/  LEA.HI.X.SX32 R4, R4, R16, 0x1, P1 ;  /* 0x0000001004047211 */ /* 0x000fe400008f0eff */
[C---:B------:R-:W-:Y:S02]  /*16970*/  LEA R20, P1, R5.reuse, R26, 0x1 ;  /* 0x0000001a05147211 */ /* 0x040fe400078208ff */
[----:B------:R-:W-:Y:S01]  /*16980*/  MOV R13, RZ ;  /* 0x000000ff000d7202 */ /* 0x000fe20000000f00 */
[----:B--23--:R-:W2:Y:S01]  /*16990*/  LD.E.128 R36, desc[UR6][R36.64+0x180] ;  /* 0x0001800624247980 */ /* 0x00cea2000c101d00 */
[----:B------:R-:W-:Y:S02]  /*169a0*/  LEA.HI.X R21, R5, R27, R4, 0x1, P1 ;  /* 0x0000001b05157211 */ /* 0x000fe400008f0c04 */
[----:B------:R-:W-:-:S03]  /*169b0*/  @P0 IADD3 R13, -R2, RZ, RZ ;  /* 0x000000ff020d0210 */ /* 0x000fc60007ffe1ff */
[----:B------:R1:W3:Y:S02]  /*169c0*/  LD.E.128 R4, desc[UR6][R20.64+0x180] ;  /* 0x0001800614047980 */ /* 0x0002e4000c101d00 */
[----:B-1----:R-:W-:-:S04]  /*169d0*/  IADD3 R20, P1, R13, R8, RZ ;  /* 0x000000080d147210 */ /* 0x002fc80007f3e0ff */
[----:B------:R-:W-:Y:S02]  /*169e0*/  LEA.HI.X.SX32 R13, R13, R16, 0x1, P1 ;  /* 0x000000100d0d7211 */ /* 0x000fe400008f0eff */
[----:B------:R-:W-:-:S04]  /*169f0*/  LEA R22, P1, R20, R24, 0x1 ;  /* 0x0000001814167211 */ /* 0x000fc800078208ff */
[----:B------:R-:W-:-:S06]  /*16a00*/  LEA.HI.X R23, R20, R25, R13, 0x1, P1 ;  /* 0x0000001914177211 */ /* 0x000fcc00008f0c0d */
[----:B------:R-:W4:Y:S01]  /*16a10*/  LD.E.128 R20, desc[UR6][R22.64+0x180] ;  /* 0x0001800616147980 */ /* 0x000f22000c101d00 */
[----:B-----5:R-:W-:Y:S02]  /*16a20*/  MOV R13, R41 ;  /* 0x00000029000d7202 */ /* 0x020fe40000000f00 */
[----:B------:R-:W-:Y:S02]  /*16a30*/  MOV R41, R42 ;  /* 0x0000002a00297202 */ /* 0x000fe40000000f00 */
[----:B------:R-:W-:Y:S02]  /*16a40*/  MOV R32, R43 ;  /* 0x0000002b00207202 */ /* 0x000fe40000000f00 */
[----:B--2---:R-:W-:Y:S02]  /*16a50*/  MOV R42, R37 ;  /* 0x00000025002a7202 */ /* 0x004fe40000000f00 */
[----:B------:R-:W-:Y:S01]  /*16a60*/  MOV R37, R38 ;  /* 0x0000002600257202 */ /* 0x000fe20000000f00 */
[----:B---3--:R-:W-:-:S02]  /*16a70*/  HADD2.F32 R38, -RZ, R4.H0_H0 ;  /* 0x20000004ff267230 */ /* 0x008fc40000004100 */
        /* <DEDUP_REMOVED lines=15> */
[----:B------:R-:W-:Y:S02]  /*16b70*/  HADD2.F32 R4, -RZ, R39.H0_H0 ;  /* 0x20000027ff047230 */ /* 0x000fe40000004100 */
[----:B------:R-:W-:Y:S01]  /*16b80*/  @!P0 FADD.FTZ R53, -R53, -RZ ;  /* 0x800000ff35358221 */ /* 0x000fe20000010100 */
[----:B------:R-:W-:Y:S02]  /*16b90*/  HADD2.F32 R37, -RZ, R37.H1_H1 ;  /* 0x30000025ff257230 */ /* 0x000fe40000004100 */
[----:B------:R-:W-:Y:S01]  /*16ba0*/  @!P0 FADD.FTZ R7, -R7, -RZ ;  /* 0x800000ff07078221 */ /* 0x000fe20000010100 */
[----:B------:R-:W-:Y:S02]  /*16bb0*/  HADD2.F32 R39, -RZ, R39.H1_H1 ;  /* 0x30000027ff277230 */ /* 0x000fe40000004100 */
[----:B------:R-:W-:Y:S01]  /*16bc0*/  @!P0 FADD.FTZ R5, -R5, -RZ ;  /* 0x800000ff05058221 */ /* 0x000fe20000010100 */
[----:B------:R-:W-:Y:S01]  /*16bd0*/  @!P0 FADD.FTZ R6, -R6, -RZ ;  /* 0x800000ff06068221 */ /* 0x000fe20000010100 */
[----:B------:R-:W-:Y:S01]  /*16be0*/  FMUL.FTZ R53, R37, R53 ;  /* 0x0000003525357220 */ /* 0x000fe20000410000 */
[----:B------:R-:W-:Y:S01]  /*16bf0*/  FMUL.FTZ R7, R39, R7 ;  /* 0x0000000727077220 */ /* 0x000fe20000410000 */
[----:B------:R-:W-:Y:S01]  /*16c00*/  FMUL.FTZ R5, R38, R5 ;  /* 0x0000000526057220 */ /* 0x000fe20000410000 */
[----:B------:R-:W-:-:S02]  /*16c10*/  HADD2.F32 R42, -RZ, R42.H1_H1 ;  /* 0x3000002aff2a7230 */ /* 0x000fc40000004100 */
[----:B------:R-:W-:Y:S01]  /*16c20*/  @!P0 FADD.FTZ R43, -R43, -RZ ;  /* 0x800000ff2b2b8221 */ /* 0x000fe20000010100 */
[----:B------:R-:W-:Y:S01]  /*16c30*/  FMUL.FTZ R6, R4, R6 ;  /* 0x0000000604067220 */ /* 0x000fe20000410000 */
[----:B------:R-:W-:Y:S02]  /*16c40*/  HADD2.F32 R38, -RZ, R13.H0_H0 ;  /* 0x2000000dff267230 */ /* 0x000fe40000004100 */
[--C-:B----4-:R-:W-:Y:S02]  /*16c50*/  HADD2.F32 R37, -RZ, R20.reuse.H0_H0 ;  /* 0x20000014ff257230 */ /* 0x110fe40000004100 */
[----:B------:R-:W-:Y:S02]  /*16c60*/  HADD2.F32 R39, -RZ, R20.H1_H1 ;  /* 0x30000014ff277230 */ /* 0x000fe40000004100 */
[----:B------:R-:W-:Y:S01]  /*16c70*/  @!P0 FADD.FTZ R44, -R44, -RZ ;  /* 0x800000ff2c2c8221 */ /* 0x000fe20000010100 */
[----:B------:R-:W-:Y:S02]  /*16c80*/  HADD2.F32 R20, -RZ, R21.H0_H0 ;  /* 0x20000015ff147230 */ /* 0x000fe40000004100 */
[----:B------:R-:W-:-:S02]  /*16c90*/  HADD2.F32 R4, -RZ, R40.H0_H0 ;  /* 0x20000028ff047230 */ /* 0x000fc40000004100 */
[----:B------:R-:W-:Y:S01]  /*16ca0*/  FMUL.FTZ R55, R55, R43 ;  /* 0x0000002b37377220 */ /* 0x000fe20000410000 */
[----:B------:R-:W-:Y:S01]  /*16cb0*/  FMUL.FTZ R42, R42, R44 ;  /* 0x0000002c2a2a7220 */ /* 0x000fe20000410000 */
[----:B------:R-:W-:Y:S02]  /*16cc0*/  HADD2.F32 R43, -RZ, R21.H1_H1 ;  /* 0x30000015ff2b7230 */ /* 0x000fe40000004100 */
[----:B------:R-:W-:Y:S01]  /*16cd0*/  FFMA.FTZ R20, R38, R20, R36 ;  /* 0x0000001426147223 */ /* 0x000fe20000010024 */
[--C-:B------:R-:W-:Y:S02]  /*16ce0*/  HADD2.F32 R21, -RZ, R22.reuse.H0_H0 ;  /* 0x20000016ff157230 */ /* 0x100fe40000004100 */
[----:B------:R-:W-:Y:S01]  /*16cf0*/  FFMA.FTZ R4, R4, R37, R54 ;  /* 0x0000002504047223 */ /* 0x000fe20000010036 */
[----:B------:R-:W-:Y:S02]  /*16d00*/  HADD2.F32 R44, -RZ, R22.H1_H1 ;  /* 0x30000016ff2c7230 */ /* 0x000fe40000004100 */
[----:B------:R-:W-:-:S02]  /*16d10*/  HADD2.F32 R36, -RZ, R13.H1_H1 ;  /* 0x3000000dff247230 */ /* 0x000fc40000004100 */
[----:B------:R-:W-:Y:S02]  /*16d20*/  HADD2.F32 R22, -RZ, R23.H0_H0 ;  /* 0x20000017ff167230 */ /* 0x000fe40000004100 */
[----:B------:R-:W-:Y:S02]  /*16d30*/  HADD2.F32 R13, -RZ, R41.H0_H0 ;  /* 0x20000029ff0d7230 */ /* 0x000fe40000004100 */
[----:B------:R-:W-:Y:S02]  /*16d40*/  HADD2.F32 R37, -RZ, R32.H0_H0 ;  /* 0x20000020ff257230 */ /* 0x000fe40000004100 */
[----:B------:R-:W-:Y:S02]  /*16d50*/  HADD2.F32 R40, -RZ, R40.H1_H1 ;  /* 0x30000028ff287230 */ /* 0x000fe40000004100 */
        /* <DEDUP_REMOVED lines=17> */
.L_x_1087:
[----:B------:R-:W-:Y:S05]  /*16e70*/  BSYNC B0 ;  /* 0x0000000000007941 */ /* 0x000fea0003800000 */
.L_x_1086:
[----:B-----5:R1:W-:Y:S02]  /*16e80*/  STS.128 [R243+0x7000], R40 ;  /* 0x00700028f3007388 */ /* 0x0203e40000000c00 */
.L_x_1073:
[----:B------:R-:W-:Y:S05]  /*16e90*/  BSYNC B2 ;  /* 0x0000000000027941 */ /* 0x000fea0003800000 */
.L_x_1072:
        /* <DEDUP_REMOVED lines=20> */
[----:B------:R-:W-:-:S03]  /*16fe0*/  LEA R12, P1, R5, R26, 0x1 ;  /* 0x0000001a050c7211 */ /* 0x000fc600078208ff */
[----:B--23--:R-:W2:Y:S01]  /*16ff0*/  LD.E.128 R36, desc[UR6][R36.64] ;  /* 0x0000000624247980 */ /* 0x00cea2000c101d00 */
[----:B------:R-:W-:-:S05]  /*17000*/  LEA.HI.X R13, R5, R27, R4, 0x1, P1 ;  /* 0x0000001b050d7211 */ /* 0x000fca00008f0c04 */
[----:B------:R1:W3:Y:S02]  /*17010*/  LD.E.128 R4, desc[UR6][R12.64] ;  /* 0x000000060c047980 */ /* 0x0002e4000c101d00 */
[----:B-1----:R-:W-:Y:S02]  /*17020*/  MOV R12, RZ ;  /* 0x000000ff000c7202 */ /* 0x002fe40000000f00 */
[----:B------:R-:W-:-:S04]  /*17030*/  @P0 IADD3 R12, -R2, RZ, RZ ;  /* 0x000000ff020c0210 */ /* 0x000fc80007ffe1ff */
[----:B------:R-:W-:-:S04]  /*17040*/  IADD3 R13, P1, R12, R8, RZ ;  /* 0x000000080c0d7210 */ /* 0x000fc80007f3e0ff */
        /* <DEDUP_REMOVED lines=25> */
[--C-:B------:R-:W-:Y:S02]  /*171e0*/  HADD2.F32 R4, -RZ, R39.reuse.H0_H0 ;  /* 0x20000027ff047230 */ /* 0x100fe40000004100 */
        /* <DEDUP_REMOVED lines=9> */
[----:B------:R-:W-:Y:S01]  /*17280*/  FMUL.FTZ R6, R4, R6 ;  /* 0x0000000604067220 */ /* 0x000fe20000410000 */
[----:B------:R-:W-:-:S02]  /*17290*/  HADD2.F32 R37, -RZ, R37.H1_H1 ;  /* 0x30000025ff257230 */ /* 0x000fc40000004100 */
[----:B------:R-:W-:Y:S01]  /*172a0*/  @!P0 FADD.FTZ R41, -R41, -RZ ;  /* 0x800000ff29298221 */ /* 0x000fe20000010100 */
[----:B------:R-:W-:Y:S02]  /*172b0*/  HADD2.F32 R4, -RZ, R40.H0_H0 ;  /* 0x20000028ff047230 */ /* 0x000fe40000004100 */
[----:B------:R-:W-:Y:S01]  /*172c0*/  @!P0 FADD.FTZ R42, -R42, -RZ ;  /* 0x800000ff2a2a8221 */ /* 0x000fe20000010100 */
[----:B------:R-:W-:Y:S02]  /*172d0*/  HADD2.F32 R38, -RZ, R21.H0_H0 ;  /* 0x20000015ff267230 */ /* 0x000fe40000004100 */
[----:B------:R-:W-:Y:S01]  /*172e0*/  FMUL.FTZ R53, R53, R41 ;  /* 0x0000002935357220 */ /* 0x000fe20000410000 */
[--C-:B----4-:R-:W-:Y:S02]  /*172f0*/  HADD2.F32 R36, -RZ, R12.reuse.H0_H0 ;  /* 0x2000000cff247230 */ /* 0x110fe40000004100 */
[----:B------:R-:W-:Y:S02]  /*17300*/  HADD2.F32 R39, -RZ, R12.H1_H1 ;  /* 0x3000000cff277230 */ /* 0x000fe40000004100 */
[----:B------:R-:W-:-:S02]  /*17310*/  HADD2.F32 R12, -RZ, R13.H0_H0 ;  /* 0x2000000dff0c7230 */ /* 0x000fc40000004100 */
[----:B------:R-:W-:Y:S01]  /*17320*/  FMUL.FTZ R37, R37, R42 ;  /* 0x0000002a25257220 */ /* 0x000fe20000410000 */
[----:B------:R-:W-:Y:S02]  /*17330*/  HADD2.F32 R41, -RZ, R13.H1_H1 ;  /* 0x3000000dff297230 */ /* 0x000fe40000004100 */
[----:B------:R-:W-:Y:S01]  /*17340*/  FFMA.FTZ R4, R4, R36, R44 ;  /* 0x0000002404047223 */ /* 0x000fe2000001002c */
[--C-:B------:R-:W-:Y:S02]  /*17350*/  HADD2.F32 R13, -RZ, R14.reuse.H0_H0 ;  /* 0x2000000eff0d7230 */ /* 0x100fe40000004100 */
[----:B------:R-:W-:Y:S01]  /*17360*/  FFMA.FTZ R12, R38, R12, R22 ;  /* 0x0000000c260c7223 */ /* 0x000fe20000010016 */
[----:B------:R-:W-:Y:S02]  /*17370*/  HADD2.F32 R42, -RZ, R14.H1_H1 ;  /* 0x3000000eff2a7230 */ /* 0x000fe40000004100 */
[----:B------:R-:W-:Y:S02]  /*17380*/  HADD2.F32 R36, -RZ, R21.H1_H1 ;  /* 0x30000015ff247230 */ /* 0x000fe40000004100 */
[----:B------:R-:W-:-:S02]  /*17390*/  HADD2.F32 R22, -RZ, R23.H0_H0 ;  /* 0x20000017ff167230 */ /* 0x000fc40000004100 */
[----:B------:R-:W-:Y:S02]  /*173a0*/  HADD2.F32 R14, -RZ, R15.H0_H0 ;  /* 0x2000000fff0e7230 */ /* 0x000fe40000004100 */
[----:B------:R-:W-:Y:S02]  /*173b0*/  HADD2.F32 R21, -RZ, R20.H0_H0 ;  /* 0x20000014ff157230 */ /* 0x000fe40000004100 */
[----:B------:R-:W-:Y:S02]  /*173c0*/  HADD2.F32 R23, -RZ, R23.H1_H1 ;  /* 0x30000017ff177230 */ /* 0x000fe40000004100 */
[----:B------:R-:W-:Y:S02]  /*173d0*/  HADD2.F32 R40, -RZ, R40.H1_H1 ;  /* 0x30000028ff287230 */ /* 0x000fe40000004100 */
[----:B------:R-:W-:Y:S02]  /*173e0*/  HADD2.F32 R15, -RZ, R15.H1_H1 ;  /* 0x3000000fff0f7230 */ /* 0x000fe40000004100 */
[----:B------:R-:W-:-:S02]  /*173f0*/  HADD2.F32 R20, -RZ, R20.H1_H1 ;  /* 0x30000014ff147230 */ /* 0x000fc40000004100 */
[----:B------:R-:W-:Y:S01]  /*17400*/  FFMA.FTZ R5, R22, R13, R5 ;  /* 0x0000000d16057223 */ /* 0x000fe20000010005 */
[----:B------:R-:W-:Y:S01]  /*17410*/  FFMA.FTZ R23, R23, R42, R43 ;  /* 0x0000002a17177223 */ /* 0x000fe2000001002b */
[----:B------:R-:W-:Y:S01]  /*17420*/  FFMA.FTZ R39, R40, R39, R53 ;  /* 0x0000002728277223 */ /* 0x000fe20000010035 */
[----:B------:R-:W-:Y:S01]  /*17430*/  FFMA.FTZ R36, R36, R41, R37 ;  /* 0x0000002924247223 */ /* 0x000fe20000010025 */
[----:B------:R-:W-:Y:S01]  /*17440*/  FFMA.FTZ R6, R21, R14, R6 ;  /* 0x0000000e15067223 */ /* 0x000fe20000010006 */
[----:B------:R-:W-:Y:S01]  /*17450*/  FFMA.FTZ R7, R20, R15, R7 ;  /* 0x0000000f14077223 */ /* 0x000fe20000010007 */
[----:B------:R-:W-:Y:S02]  /*17460*/  F2FP.F16.F32.PACK_AB R23, R23, R5 ;  /* 0x000000051717723e */ /* 0x000fe400000000ff */
[----:B------:R-:W-:Y:S02]  /*17470*/  F2FP.F16.F32.PACK_AB R12, R36, R12 ;  /* 0x0000000c240c723e */ /* 0x000fe400000000ff */
[----:B------:R-:W-:-:S02]  /*17480*/  F2FP.F16.F32.PACK_AB R4, R39, R4 ;  /* 0x000000042704723e */ /* 0x000fc400000000ff */
[----:B------:R-:W-:Y:S02]  /*17490*/  F2FP.F16.F32.PACK_AB R6, R7, R6 ;  /* 0x000000060706723e */ /* 0x000fe400000000ff */
[----:B------:R-:W-:Y:S02]  /*174a0*/  MOV R22, R23 ;  /* 0x0000001700167202 */ /* 0x000fe40000000f00 */
[----:B------:R-:W-:Y:S02]  /*174b0*/  MOV R20, R4 ;  /* 0x0000000400147202 */ /* 0x000fe40000000f00 */
[----:B------:R-:W-:Y:S02]  /*174c0*/  MOV R21, R12 ;  /* 0x0000000c00157202 */ /* 0x000fe40000000f00 */
[----:B------:R-:W-:Y:S02]  /*174d0*/  MOV R23, R6 ;  /* 0x0000000600177202 */ /* 0x000fe40000000f00 */
.L_x_1091:
[----:B------:R-:W-:Y:S05]  /*174e0*/  BSYNC B0 ;  /* 0x0000000000007941 */ /* 0x000fea0003800000 */
.L_x_1090:
[----:B-----5:R1:W-:Y:S02]  /*174f0*/  STS.128 [R243+0x1800], R20 ;  /* 0x00180014f3007388 */ /* 0x0203e40000000c00 */
.L_x_1089:
[----:B------:R-:W-:Y:S05]  /*17500*/  BSYNC B1 ;  /* 0x0000000000017941 */ /* 0x000fea0003800000 */
.L_x_1088:
        /* <DEDUP_REMOVED lines=18> */
[----:B--23--:R-:W2:Y:S01]  /*17630*/  LD.E.128 R36, desc[UR6][R36.64+0x80] ;  /* 0x0000800624247980 */ /* 0x00cea2000c101d00 */
[----:B------:R-:W-:Y:S02]  /*17640*/  LEA.HI.X R13, R5, R27, R4, 0x1, P1 ;  /* 0x0000001b050d7211 */ /* 0x000fe400008f0c04 */
[----:B------:R-:W-:-:S03]  /*17650*/  @P0 IADD3 R11, -R2, RZ, RZ ;  /* 0x000000ff020b0210 */ /* 0x000fc60007ffe1ff */
[----:B------:R3:W4:Y:S02]  /*17660*/  LD.E.128 R4, desc[UR6][R12.64+0x80] ;  /* 0x000080060c047980 */ /* 0x000724000c101d00 */
[----:B---3--:R-:W-:-:S04]  /*17670*/  IADD3 R12, P1, R11, R8, RZ ;  /* 0x000000080b0c7210 */ /* 0x008fc80007f3e0ff */
        /* <DEDUP_REMOVED lines=37> */
[----:B------:R-:W-:Y:S01]  /*178d0*/  FMUL.FTZ R42, R36, R42 ;  /* 0x0000002a242a7220 */ /* 0x000fe20000410000 */
[----:B------:R-:W-:Y:S02]  /*178e0*/  HADD2.F32 R38, -RZ, R21.H1_H1 ;  /* 0x30000015ff267230 */ /* 0x000fe40000004100 */
[----:B------:R-:W-:Y:S01]  /*178f0*/  @!P0 FADD.FTZ R40, -R40, -RZ ;  /* 0x800000ff28288221 */ /* 0x000fe20000010100 */
[----:B------:R-:W-:Y:S02]  /*17900*/  HADD2.F32 R37, -RZ, R37.H1_H1 ;  /* 0x30000025ff257230 */ /* 0x000fe40000004100 */
[----:B------:R-:W-:Y:S01]  /*17910*/  @!P0 FADD.FTZ R41, -R41, -RZ ;  /* 0x800000ff29298221 */ /* 0x000fe20000010100 */
[----:B------:R-:W-:Y:S02]  /*17920*/  HADD2.F32 R36, -RZ, R11.H0_H0 ;  /* 0x2000000bff247230 */ /* 0x000fe40000004100 */
[--C-:B---3--:R-:W-:Y:S02]  /*17930*/  HADD2.F32 R21, -RZ, R12.reuse.H0_H0 ;  /* 0x2000000cff157230 */ /* 0x108fe40000004100 */
[----:B------:R-:W-:-:S02]  /*17940*/  HADD2.F32 R39, -RZ, R12.H1_H1 ;  /* 0x3000000cff277230 */ /* 0x000fc40000004100 */
[--C-:B------:R-:W-:Y:S02]  /*17950*/  HADD2.F32 R12, -RZ, R13.reuse.H0_H0 ;  /* 0x2000000dff0c7230 */ /* 0x100fe40000004100 */
[----:B------:R-:W-:Y:S01]  /*17960*/  FMUL.FTZ R44, R44, R40 ;  /* 0x000000282c2c7220 */ /* 0x000fe20000410000 */
[----:B------:R-:W-:Y:S01]  /*17970*/  FMUL.FTZ R37, R37, R41 ;  /* 0x0000002925257220 */ /* 0x000fe20000410000 */
[----:B------:R-:W-:Y:S02]  /*17980*/  HADD2.F32 R40, -RZ, R13.H1_H1 ;  /* 0x3000000dff287230 */ /* 0x000fe40000004100 */
[----:B------:R-:W-:Y:S01]  /*17990*/  FFMA.FTZ R4, R4, R21, R43 ;  /* 0x0000001504047223 */ /* 0x000fe2000001002b */
[----:B------:R-:W-:Y:S01]  /*179a0*/  FFMA.FTZ R12, R36, R12, R22 ;  /* 0x0000000c240c7223 */ /* 0x000fe20000010016 */
[--C-:B------:R-:W-:Y:S02]  /*179b0*/  HADD2.F32 R13, -RZ, R14.reuse.H0_H0 ;  /* 0x2000000eff0d7230 */ /* 0x100fe40000004100 */
        /* <DEDUP_REMOVED lines=22> */
.L_x_1095:
[----:B------:R-:W-:Y:S05]  /*17b20*/  BSYNC B0 ;  /* 0x0000000000007941 */ /* 0x000fea0003800000 */
.L_x_1094:
[----:B-----5:R1:W-:Y:S02]  /*17b30*/  STS.128 [R243+0x3800], R20 ;  /* 0x00380014f3007388 */ /* 0x0203e40000000c00 */
.L_x_1093:
[----:B------:R-:W-:Y:S05]  /*17b40*/  BSYNC B1 ;  /* 0x0000000000017941 */ /* 0x000fea0003800000 */
.L_x_1092:
        /* <DEDUP_REMOVED lines=16> */
[----:B------:R-:W-:-:S03]  /*17c50*/  LEA R10, P1, R5, R26, 0x1 ;  /* 0x0000001a050a7211 */ /* 0x000fc600078208ff */
[----:B--23--:R-:W2:Y:S01]  /*17c60*/  LD.E.128 R36, desc[UR6][R36.64+0x100] ;  /* 0x0001000624247980 */ /* 0x00cea2000c101d00 */
[----:B------:R-:W-:-:S05]  /*17c70*/  LEA.HI.X R11, R5, R27, R4, 0x1, P1 ;  /* 0x0000001b050b7211 */ /* 0x000fca00008f0c04 */
[----:B------:R3:W4:Y:S02]  /*17c80*/  LD.E.128 R4, desc[UR6][R10.64+0x100] ;  /* 0x000100060a047980 */ /* 0x000724000c101d00 */
[----:B---3--:R-:W-:Y:S02]  /*17c90*/  MOV R10, RZ ;  /* 0x000000ff000a7202 */ /* 0x008fe40000000f00 */
[----:B------:R-:W-:-:S04]  /*17ca0*/  @P0 IADD3 R10, -R2, RZ, RZ ;  /* 0x000000ff020a0210 */ /* 0x000fc80007ffe1ff */
[----:B------:R-:W-:-:S04]  /*17cb0*/  IADD3 R11, P1, R10, R8, RZ ;  /* 0x000000080a0b7210 */ /* 0x000fc80007f3e0ff */
[----:B------:R-:W-:Y:S02]  /*17cc0*/  LEA.HI.X.SX32 R10, R10, R16, 0x1, P1 ;  /* 0x000000100a0a7211 */ /* 0x000fe400008f0eff */
[----:B------:R-:W-:-:S04]  /*17cd0*/  LEA R12, P1, R11, R24, 0x1 ;  /* 0x000000180b0c7211 */ /* 0x000fc800078208ff */
[----:B------:R-:W-:-:S06]  /*17ce0*/  LEA.HI.X R13, R11, R25, R10, 0x1, P1 ;  /* 0x000000190b0d7211 */ /* 0x000fcc00008f0c0a */
[----:B------:R-:W3:Y:S01]  /*17cf0*/  LD.E.128 R12, desc[UR6][R12.64+0x100] ;  /* 0x000100060c0c7980 */ /* 0x000ee2000c101d00 */
[----:B-----5:R-:W-:Y:S02]  /*17d00*/  MOV R10, R21 ;  /* 0x00000015000a7202 */ /* 0x020fe40000000f00 */
[----:B------:R-:W-:Y:S02]  /*17d10*/  MOV R11, R23 ;  /* 0x00000017000b7202 */ /* 0x000fe40000000f00 */
[----:B--2---:R-:W-:Y:S02]  /*17d20*/  MOV R21, R36 ;  /* 0x0000002400157202 */ /* 0x004fe40000000f00 */
[----:B------:R-:W-:Y:S02]  /*17d30*/  MOV R23, R38 ;  /* 0x0000002600177202 */ /* 0x000fe40000000f00 */
[----:B------:R-:W-:Y:S02]  /*17d40*/  MOV R36, R37 ;  /* 0x0000002500247202 */ /* 0x000fe40000000f00 */
[----:B------:R-:W-:Y:S01]  /*17d50*/  MOV R38, R39 ;  /* 0x0000002700267202 */ /* 0x000fe20000000f00 */
[----:B----4-:R-:W-:-:S02]  /*17d60*/  HADD2.F32 R37, -RZ, R4.H0_H0 ;  /* 0x20000004ff257230 */ /* 0x010fc40000004100 */
[----:B------:R-:W-:Y:S02]  /*17d70*/  HADD2.F32 R39, -RZ, R4.H1_H1 ;  /* 0x30000004ff277230 */ /* 0x000fe40000004100 */
[----:B------:R-:W-:Y:S02]  /*17d80*/  HADD2.F32 R4, -RZ, R5.H0_H0 ;  /* 0x20000005ff047230 */ /* 0x000fe40000004100 */
        /* <DEDUP_REMOVED lines=30> */
[----:B------:R-:W-:Y:S01]  /*17f70*/  FMUL.FTZ R43, R43, R39 ;  /* 0x000000272b2b7220 */ /* 0x000fe20000410000 */
[----:B---3--:R-:W-:-:S02]  /*17f80*/  HADD2.F32 R20, -RZ, R12.H0_H0 ;  /* 0x2000000cff147230 */ /* 0x008fc40000004100 */
[----:B------:R-:W-:Y:S02]  /*17f90*/  HADD2.F32 R38, -RZ, R12.H1_H1 ;  /* 0x3000000cff267230 */ /* 0x000fe40000004100 */
[--C-:B------:R-:W-:Y:S02]  /*17fa0*/  HADD2.F32 R12, -RZ, R13.reuse.H0_H0 ;  /* 0x2000000dff0c7230 */ /* 0x100fe40000004100 */
[----:B------:R-:W-:Y:S01]  /*17fb0*/  FMUL.FTZ R36, R36, R40 ;  /* 0x0000002824247220 */ /* 0x000fe20000410000 */
[----:B------:R-:W-:Y:S02]  /*17fc0*/  HADD2.F32 R39, -RZ, R13.H1_H1 ;  /* 0x3000000dff277230 */ /* 0x000fe40000004100 */
[--C-:B------:R-:W-:Y:S02]  /*17fd0*/  HADD2.F32 R13, -RZ, R14.reuse.H0_H0 ;  /* 0x2000000eff0d7230 */ /* 0x100fe40000004100 */
[----:B------:R-:W-:Y:S01]  /*17fe0*/  FFMA.FTZ R12, R23, R12, R21 ;  /* 0x0000000c170c7223 */ /* 0x000fe20000010015 */
[----:B------:R-:W-:-:S02]  /*17ff0*/  HADD2.F32 R40, -RZ, R14.H1_H1 ;  /* 0x3000000eff287230 */ /* 0x000fc40000004100 */
[----:B------:R-:W-:Y:S02]  /*18000*/  HADD2.F32 R21, -RZ, R10.H1_H1 ;  /* 0x3000000aff157230 */ /* 0x000fe40000004100 */
[----:B------:R-:W-:Y:S02]  /*18010*/  HADD2.F32 R14, -RZ, R15.H0_H0 ;  /* 0x2000000fff0e7230 */ /* 0x000fe40000004100 */
[----:B------:R-:W-:Y:S02]  /*18020*/  HADD2.F32 R10, -RZ, R11.H0_H0 ;  /* 0x2000000bff0a7230 */ /* 0x000fe40000004100 */
[----:B------:R-:W-:Y:S02]  /*18030*/  HADD2.F32 R15, -RZ, R15.H1_H1 ;  /* 0x3000000fff0f7230 */ /* 0x000fe40000004100 */
[----:B------:R-:W-:Y:S02]  /*18040*/  HADD2.F32 R11, -RZ, R11.H1_H1 ;  /* 0x3000000bff0b7230 */ /* 0x000fe40000004100 */
[----:B------:R-:W-:Y:S01]  /*18050*/  FFMA.FTZ R4, R4, R20, R42 ;  /* 0x0000001404047223 */ /* 0x000fe2000001002a */
[----:B------:R-:W-:-:S02]  /*18060*/  HADD2.F32 R20, -RZ, R22.H0_H0 ;  /* 0x20000016ff147230 */ /* 0x000fc40000004100 */
[----:B------:R-:W-:Y:S01]  /*18070*/  FFMA.FTZ R37, R37, R38, R43 ;  /* 0x0000002625257223 */ /* 0x000fe2000001002b */
[----:B------:R-:W-:Y:S02]  /*18080*/  HADD2.F32 R22, -RZ, R22.H1_H1 ;  /* 0x30000016ff167230 */ /* 0x000fe40000004100 */
        /* <DEDUP_REMOVED lines=11> */
.L_x_1099:
[----:B------:R-:W-:Y:S05]  /*18140*/  BSYNC B0 ;  /* 0x0000000000007941 */ /* 0x000fea0003800000 */
.L_x_1098:
[----:B-----5:R1:W-:Y:S02]  /*18150*/  STS.128 [R243+0x5800], R20 ;  /* 0x00580014f3007388 */ /* 0x0203e40000000c00 */
.L_x_1097:
[----:B------:R-:W-:Y:S05]  /*18160*/  BSYNC B1 ;  /* 0x0000000000017941 */ /* 0x000fea0003800000 */
.L_x_1096:
[----:B------:R-:W-:-:S13]  /*18170*/  ISETP.GE.AND P0, PT, R9, R3, PT ;  /* 0x000000030900720c */ /* 0x000fda0003f06270 */
[----:B------:R1:W-:Y:S01]  /*18180*/  @P0 STS.128 [R243+0x7800], RZ ;  /* 0x007800fff3000388 */ /* 0x0003e20000000c00 */
[----:B------:R-:W-:Y:S05]  /*18190*/  @P0 BRA `(.L_x_1025) ;  /* 0x0000000c00e80947 */ /* 0x000fea0003800000 */
[----:B------:R1:W5:Y:S01]  /*181a0*/  LD.E.128 R12, desc[UR6][R28.64+0x180] ;  /* 0x000180061c0c7980 */ /* 0x000362000c101d00 */
[----:B------:R-:W-:Y:S01]  /*181b0*/  ISETP.GE.AND P0, PT, R9, R0, PT ;  /* 0x000000000900720c */ /* 0x000fe20003f06270 */
[----:B------:R-:W-:Y:S01]  /*181c0*/  BSSY B0, `(.L_x_1100) ;  /* 0x0000060000007945 */ /* 0x000fe20003800000 */
[----:B------:R-:W-:-:S05]  /*181d0*/  IADD3 R4, P1, R28, 0x180, RZ ;  /* 0x000001801c047810 */ /* 0x000fca0007f3e0ff */
[----:B------:R-:W-:-:S06]  /*181e0*/  IMAD.X R5, RZ, RZ, R29, P1 ;  /* 0x000000ffff057224 */ /* 0x000fcc00008e061d */
[----:B------:R-:W-:Y:S05]  /*181f0*/  @P0 BRA `(.L_x_1101) ;  /* 0x0000000400700947 */ /* 0x000fea0003800000 */
[----:B------:R-:W-:Y:S02]  /*18200*/  ISETP.GE.AND P0, PT, R9, R17, PT ;  /* 0x000000110900720c */ /* 0x000fe40003f06270 */
[----:B------:R-:W-:Y:S02]  /*18210*/  MOV R0, RZ ;  /* 0x000000ff00007202 */ /* 0x000fe40000000f00 */
[----:B------:R-:W-:-:S04]  /*18220*/  IADD3 R8, P1, R8, 0xc0, RZ ;  /* 0x000000c008087810 */ /* 0x000fc80007f3e0ff */
[----:B------:R-:W-:-:S05]  /*18230*/  IADD3.X R16, RZ, R16, RZ, P1, !PT ;  /* 0x00000010ff107210 */ /* 0x000fca0000ffe4ff */
[C---:B------:R-:W-:Y:S02]  /*18240*/  @P0 IADD3 R0, -R2.reuse, RZ, RZ ;  /* 0x000000ff02000210 */ /* 0x040fe40007ffe1ff */
[----:B------:R-:W-:Y:S02]  /*18250*/  @P0 IADD3 R17, -R2, RZ, RZ ;  /* 0x000000ff02110210 */ /* 0x000fe40007ffe1ff */
[----:B------:R-:W-:-:S03]  /*18260*/  IADD3 R3, P1, R0, R8, RZ ;  /* 0x0000000800037210 */ /* 0x000fc60007f3e0ff */
[----:B------:R-:W-:Y:S01]  /*18270*/  IMAD.WIDE R4, R17, 0x2, R4 ;  /* 0x0000000211047825 */ /* 0x000fe200078e0204 */
[----:B------:R-:W-:Y:S02]  /*18280*/  LEA.HI.X.SX32 R0, R0, R16, 0x1, P1 ;  /* 0x0000001000007211 */ /* 0x000fe400008f0eff */
[C---:B------:R-:W-:Y:S02]  /*18290*/  LEA R6, P1, R3.reuse, R26, 0x1 ;  /* 0x0000001a03067211 */ /* 0x040fe400078208ff */
[----:B-1----:R-:W2:Y:S02]  /*182a0*/  LD.E.128 R20, desc[UR6][R4.64] ;  /* 0x0000000604147980 */ /* 0x002ea4000c101d00 */
[----:B------:R-:W-:Y:S02]  /*182b0*/  LEA.HI.X R7, R3, R27, R0, 0x1, P1 ;  /* 0x0000001b03077211 */ /* 0x000fe400008f0c00 */
[----:B------:R-:W-:Y:S02]  /*182c0*/  MOV R0, RZ ;  /* 0x000000ff00007202 */ /* 0x000fe40000000f00 */
[----:B------:R-:W-:-:S04]  /*182d0*/  @P0 IADD3 R0, -R2, RZ, RZ ;  /* 0x000000ff02000210 */ /* 0x000fc80007ffe1ff */
[----:B------:R-:W-:-:S04]  /*182e0*/  IADD3 R8, P1, R0, R8, RZ ;  /* 0x0000000800087210 */ /* 0x000fc80007f3e0ff */
[----:B------:R-:W-:Y:S02]  /*182f0*/  LEA.HI.X.SX32 R0, R0, R16, 0x1, P1 ;  /* 0x0000001000007211 */ /* 0x000fe400008f0eff */
[C---:B------:R-:W-:Y:S01]  /*18300*/  LEA R10, P1, R8.reuse, R24, 0x1 ;  /* 0x00000018080a7211 */ /* 0x040fe200078208ff */
[----:B------:R-:W3:Y:S03]  /*18310*/  LD.E.128 R4, desc[UR6][R6.64] ;  /* 0x0000000606047980 */ /* 0x000ee6000c101d00 */
[----:B------:R-:W-:-:S06]  /*18320*/  LEA.HI.X R11, R8, R25, R0, 0x1, P1 ;  /* 0x00000019080b7211 */ /* 0x000fcc00008f0c00 */
[----:B------:R-:W4:Y:S01]  /*18330*/  LD.E.128 R8, desc[UR6][R10.64] ;  /* 0x000000060a087980 */ /* 0x000f22000c101d00 */
[----:B-----5:R-:W-:Y:S02]  /*18340*/  MOV R3, R12 ;  /* 0x0000000c00037202 */ /* 0x020fe40000000f00 */
[----:B------:R-:W-:Y:S02]  /*18350*/  MOV R2, R15 ;  /* 0x0000000f00027202 */ /* 0x000fe40000000f00 */
[----:B------:R-:W-:Y:S02]  /*18360*/  MOV R0, R13 ;  /* 0x0000000d00007202 */ /* 0x000fe40000000f00 */
[----:B------:R-:W-:Y:S02]  /*18370*/  MOV R13, R14 ;  /* 0x0000000e000d7202 */ /* 0x000fe40000000f00 */
[----:B--2---:R-:W-:Y:S02]  /*18380*/  MOV R12, R20 ;  /* 0x00000014000c7202 */ /* 0x004fe40000000f00 */
[----:B------:R-:W-:-:S02]  /*18390*/  MOV R15, R21 ;  /* 0x00000015000f7202 */ /* 0x000fc40000000f00 */
[----:B------:R-:W-:Y:S01]  /*183a0*/  MOV R17, R23 ;  /* 0x0000001700117202 */ /* 0x000fe20000000f00 */
[--C-:B------:R-:W-:Y:S01]  /*183b0*/  HADD2.F32 R23, -RZ, R12.reuse.H0_H0 ;  /* 0x2000000cff177230 */ /* 0x100fe20000004100 */
[----:B------:R-:W-:Y:S01]  /*183c0*/  MOV R14, R22 ;  /* 0x00000016000e7202 */ /* 0x000fe20000000f00 */
[----:B------:R-:W-:Y:S02]  /*183d0*/  HADD2.F32 R24, -RZ, R12.H1_H1 ;  /* 0x3000000cff187230 */ /* 0x000fe40000004100 */
[----:B------:R-:W-:Y:S02]  /*183e0*/  HADD2.F32 R12, -RZ, R15.H0_H0 ;  /* 0x2000000fff0c7230 */ /* 0x000fe40000004100 */
[--C-:B---3--:R-:W-:Y:S02]  /*183f0*/  HADD2.F32 R16, -RZ, R4.reuse.H0_H0 ;  /* 0x20000004ff107230 */ /* 0x108fe40000004100 */
[----:B------:R-:W-:Y:S02]  /*18400*/  HADD2.F32 R20, -RZ, R4.H1_H1 ;  /* 0x30000004ff147230 */ /* 0x000fe40000004100 */
[----:B------:R-:W-:-:S02]  /*18410*/  HADD2.F32 R4, -RZ, R5.H0_H0 ;  /* 0x20000005ff047230 */ /* 0x000fc40000004100 */
[----:B------:R-:W-:Y:S01]  /*18420*/  @!P0 FADD.FTZ R16, -R16, -RZ ;  /* 0x800000ff10108221 */ /* 0x000fe20000010100 */
[----:B------:R-:W-:Y:S02]  /*18430*/  HADD2.F32 R21, -RZ, R5.H1_H1 ;  /* 0x30000005ff157230 */ /* 0x000fe40000004100 */
[--C-:B------:R-:W-:Y:S02]  /*18440*/  HADD2.F32 R5, -RZ, R6.reuse.H0_H0 ;  /* 0x20000006ff057230 */ /* 0x100fe40000004100 */
[----:B------:R-:W-:Y:S01]  /*18450*/  @!P0 FADD.FTZ R4, -R4, -RZ ;  /* 0x800000ff04048221 */ /* 0x000fe20000010100 */
[----:B------:R-:W-:Y:S02]  /*18460*/  HADD2.F32 R22, -RZ, R6.H1_H1 ;  /* 0x30000006ff167230 */ /* 0x000fe40000004100 */
[--C-:B------:R-:W-:Y:S02]  /*18470*/  HADD2.F32 R6, -RZ, R7.reuse.H0_H0 ;  /* 0x20000007ff067230 */ /* 0x100fe40000004100 */
[----:B------:R-:W-:-:S02]  /*18480*/  HADD2.F32 R7, -RZ, R7.H1_H1 ;  /* 0x30000007ff077230 */ /* 0x000fc40000004100 */
[----:B------:R-:W-:Y:S01]  /*18490*/  FMUL.FTZ R23, R23, R16 ;  /* 0x0000001017177220 */ /* 0x000fe20000410000 */
[----:B------:R-:W-:Y:S01]  /*184a0*/  FMUL.FTZ R12, R12, R4 ;  /* 0x000000040c0c7220 */ /* 0x000fe20000410000 */
[--C-:B------:R-:W-:Y:S02]  /*184b0*/  HADD2.F32 R16, -RZ, R14.reuse.H0_H0 ;  /* 0x2000000eff107230 */ /* 0x100fe40000004100 */
[----:B------:R-:W-:Y:S01]  /*184c0*/  @!P0 FADD.FTZ R5, -R5, -RZ ;  /* 0x800000ff05058221 */ /* 0x000fe20000010100 */
[--C-:B------:R-:W-:Y:S02]  /*184d0*/  HADD2.F32 R4, -RZ, R17.reuse.H0_H0 ;  /* 0x20000011ff047230 */ /* 0x100fe40000004100 */
[----:B------:R-:W-:Y:S01]  /*184e0*/  @!P0 FADD.FTZ R6, -R6, -RZ ;  /* 0x800000ff06068221 */ /* 0x000fe20000010100 */
[----:B------:R-:W-:Y:S02]  /*184f0*/  HADD2.F32 R17, -RZ, R17.H1_H1 ;  /* 0x30000011ff117230 */ /* 0x000fe40000004100 */
[----:B------:R-:W-:Y:S01]  /*18500*/  @!P0 FADD.FTZ R7, -R7, -RZ ;  /* 0x800000ff07078221 */ /* 0x000fe20000010100 */
[----:B------:R-:W-:-:S02]  /*18510*/  HADD2.F32 R14, -RZ, R14.H1_H1 ;  /* 0x3000000eff0e7230 */ /* 0x000fc40000004100 */
[----:B------:R-:W-:Y:S01]  /*18520*/  @!P0 FADD.FTZ R22, -R22, -RZ ;  /* 0x800000ff16168221 */ /* 0x000fe20000010100 */
[----:B------:R-:W-:Y:S01]  /*18530*/  FMUL.FTZ R5, R16, R5 ;  /* 0x0000000510057220 */ /* 0x000fe20000410000 */
[----:B------:R-:W-:Y:S01]  /*18540*/  FMUL.FTZ R6, R4, R6 ;  /* 0x0000000604067220 */ /* 0x000fe20000410000 */
[----:B------:R-:W-:Y:S01]  /*18550*/  FMUL.FTZ R7, R17, R7 ;  /* 0x0000000711077220 */ /* 0x000fe20000410000 */
[--C-:B------:R-:W-:Y:S02]  /*18560*/  HADD2.F32 R4, -RZ, R3.reuse.H0_H0 ;  /* 0x20000003ff047230 */ /* 0x100fe40000004100 */
[----:B------:R-:W-:Y:S01]  /*18570*/  FMUL.FTZ R22, R14, R22 ;  /* 0x000000160e167220 */ /* 0x000fe20000410000 */
[----:B------:R-:W-:Y:S02]  /*18580*/  HADD2.F32 R16, -RZ, R3.H1_H1 ;  /* 0x30000003ff107230 */ /* 0x000fe40000004100 */
[----:B------:R-:W-:Y:S01]  /*18590*/  @!P0 FADD.FTZ R20, -R20, -RZ ;  /* 0x800000ff14148221 */ /* 0x000fe20000010100 */
[----:B----4-:R-:W-:-:S02]  /*185a0*/  HADD2.F32 R3, -RZ, R8.H0_H0 ;  /* 0x20000008ff037230 */ /* 0x010fc40000004100 */
[----:B------:R-:W-:Y:S02]  /*185b0*/  HADD2.F32 R17, -RZ, R8.H1_H1 ;  /* 0x30000008ff117230 */ /* 0x000fe40000004100 */
[----:B------:R-:W-:Y:S01]  /*185c0*/  @!P0 FADD.FTZ R21, -R21, -RZ ;  /* 0x800000ff15158221 */ /* 0x000fe20000010100 */
[----:B------:R-:W-:Y:S02]  /*185d0*/  HADD2.F32 R15, -RZ, R15.H1_H1 ;  /* 0x3000000fff0f7230 */ /* 0x000fe40000004100 */
[----:B------:R-:W-:Y:S02]  /*185e0*/  HADD2.F32 R14, -RZ, R0.H0_H0 ;  /* 0x20000000ff0e7230 */ /* 0x000fe40000004100 */
[--C-:B------:R-:W-:Y:S02]  /*185f0*/  HADD2.F32 R8, -RZ, R9.reuse.H0_H0 ;  /* 0x20000009ff087230 */ /* 0x100fe40000004100 */
[----:B------:R-:W-:Y:S01]  /*18600*/  FMUL.FTZ R24, R24, R20 ;  /* 0x0000001418187220 */ /* 0x000fe20000410000 */
[----:B------:R-:W-:Y:S01]  /*18610*/  FMUL.FTZ R15, R15, R21 ;  /* 0x000000150f0f7220 */ /* 0x000fe20000410000 */
[----:B------:R-:W-:-:S02]  /*18620*/  HADD2.F32 R20, -RZ, R9.H1_H1 ;  /* 0x30000009ff147230 */ /* 0x000fc40000004100 */
[----:B------:R-:W-:Y:S01]  /*18630*/  FFMA.FTZ R3, R4, R3, R23 ;  /* 0x0000000304037223 */ /* 0x000fe20000010017 */
[----:B------:R-:W-:Y:S01]  /*18640*/  FFMA.FTZ R8, R14, R8, R12 ;  /* 0x000000080e087223 */ /* 0x000fe2000001000c */
[--C-:B------:R-:W-:Y:S02]  /*18650*/  HADD2.F32 R9, -RZ, R10.reuse.H0_H0 ;  /* 0x2000000aff097230 */ /* 0x100fe40000004100 */
[----:B------:R-:W-:Y:S02]  /*18660*/  HADD2.F32 R21, -RZ, R10.H1_H1 ;  /* 0x3000000aff157230 */ /* 0x000fe40000004100 */
[----:B------:R-:W-:Y:S02]  /*18670*/  HADD2.F32 R12, -RZ, R0.H1_H1 ;  /* 0x30000000ff0c7230 */ /* 0x000fe40000004100 */
[----:B------:R-:W-:Y:S02]  /*18680*/  HADD2.F32 R10, -RZ, R11.H0_H0 ;  /* 0x2000000bff0a7230 */ /* 0x000fe40000004100 */
[----:B------:R-:W-:-:S02]  /*18690*/  HADD2.F32 R4, -RZ, R13.H0_H0 ;  /* 0x2000000dff047230 */ /* 0x000fc40000004100 */
[--C-:B------:R-:W-:Y:S02]  /*186a0*/  HADD2.F32 R0, -RZ, R2.reuse.H0_H0 ;  /* 0x20000002ff007230 */ /* 0x100fe40000004100 */
        /* <DEDUP_REMOVED lines=17> */
.L_x_1101:
[----:B------:R-:W-:Y:S05]  /*187c0*/  BSYNC B0 ;  /* 0x0000000000007941 */ /* 0x000fea0003800000 */
.L_x_1100:
[----:B-----5:R1:W-:Y:S01]  /*187d0*/  STS.128 [R243+0x7800], R12 ;  /* 0x0078000cf3007388 */ /* 0x0203e20000000c00 */
[----:B------:R-:W-:Y:S05]  /*187e0*/  BRA `(.L_x_1025) ;  /* 0x0000000800547947 */ /* 0x000fea0003800000 */
.L_x_975:
[----:B------:R-:W-:Y:S01]  /*187f0*/  IMAD.IADD R0, R241, 0x1, -R154 ;  /* 0x00000001f1007824 */ /* 0x000fe200078e0a9a */
[----:B------:R-:W-:Y:S01]  /*18800*/  BSSY B0, `(.L_x_1102) ;  /* 0x0000029000007945 */ /* 0x000fe20003800000 */
[----:B------:R-:W-:Y:S01]  /*18810*/  VIADD R30, R166, 0x10 ;  /* 0x00000010a61e7836 */ /* 0x000fe20000000000 */
[----:B------:R-:W-:Y:S01]  /*18820*/  ISETP.GE.AND P2, PT, R10, R152, PT ;  /* 0x000000980a00720c */ /* 0x000fe20003f46270 */
[C---:B------:R-:W-:Y:S01]  /*18830*/  VIADD R31, R166.reuse, 0x20 ;  /* 0x00000020a61f7836 */ /* 0x040fe20000000000 */
[CC--:B------:R-:W-:Y:S01]  /*18840*/  ISETP.GE.AND P4, PT, R166.reuse, R0.reuse, PT ;  /* 0x00000000a600720c */ /* 0x0c0fe20003f86270 */
[----:B------:R-:W-:Y:S01]  /*18850*/  VIADD R32, R166, 0x30 ;  /* 0x00000030a6207836 */ /* 0x000fe20000000000 */
[-C--:B------:R-:W-:Y:S02]  /*18860*/  ISETP.GE.AND P3, PT, R30, R0.reuse, PT ;  /* 0x000000001e00720c */ /* 0x080fe40003f66270 */
[----:B------:R-:W-:Y:S02]  /*18870*/  ISETP.GE.AND P5, PT, R31, R0, PT ;  /* 0x000000001f00720c */ /* 0x000fe40003fa6270 */
[----:B------:R-:W-:-:S02]  /*18880*/  ISETP.GE.AND P1, PT, R11, R152, PT ;  /* 0x000000980b00720c */ /* 0x000fc40003f26270 */
[----:B------:R-:W-:-:S05]  /*18890*/  ISETP.GE.AND P0, PT, R9, R152, PT ;  /* 0x000000980900720c */ /* 0x000fca0003f06270 */
[----:B------:R-:W-:Y:S08]  /*188a0*/  @P4 BRA `(.L_x_1103) ;  /* 0x0000000000784947 */ /* 0x000ff00003800000 */
[----:B------:R-:W-:-:S13]  /*188b0*/  ISETP.GE.AND P6, PT, R14, R152, PT ;  /* 0x000000980e00720c */ /* 0x000fda0003fc6270 */
[CC--:B-----5:R-:W-:Y:S01]  /*188c0*/  @!P6 LEA R10, P4, R170.reuse, R176.reuse, 0x1 ;  /* 0x000000b0aa0ae211 */ /* 0x0e0fe200078808ff */
[----:B------:R1:W-:Y:S03]  /*188d0*/  @P6 STS.128 [R243], RZ ;  /* 0x000000fff3006388 */ /* 0x0003e60000000c00 */
[C---:B------:R-:W-:Y:S02]  /*188e0*/  @!P6 LEA.HI.X R11, R170.reuse, R177, R173, 0x1, P4 ;  /* 0x000000b1aa0be211 */ /* 0x040fe400020f0cad */
[----:B------:R-:W-:-:S03]  /*188f0*/  @!P1 LEA R8, P4, R170, R176, 0x1 ;  /* 0x000000b0aa089211 */ /* 0x000fc600078808ff */
[----:B------:R-:W-:Y:S01]  /*18900*/  @!PT LDS RZ, [RZ] ;  /* 0x00000000fffff984 */ /* 0x000fe20000000800 */
[----:B------:R-:W-:Y:S01]  /*18910*/  @!PT LDS RZ, [RZ] ;  /* 0x00000000fffff984 */ /* 0x000fe20000000800 */
[----:B------:R-:W-:Y:S01]  /*18920*/  @!PT LDS RZ, [RZ] ;  /* 0x00000000fffff984 */ /* 0x000fe20000000800 */
[----:B------:R1:W-:Y:S01]  /*18930*/  @!P6 LDGSTS.E.BYPASS.LTC128B.128 [R243], desc[UR6][R10.64] ;  /* 0x000000000af3efae */ /* 0x0003e2000b901d46 */
[CCC-:B------:R-:W-:Y:S02]  /*18940*/  @!P1 LEA.HI.X R9, R170.reuse, R177.reuse, R173.reuse, 0x1, P4 ;  /* 0x000000b1aa099211 */ /* 0x1c0fe400020f0cad */
[C---:B------:R-:W-:Y:S01]  /*18950*/  @!P2 LEA R6, P4, R170.reuse, R176, 0x1 ;  /* 0x000000b0aa06a211 */ /* 0x040fe200078808ff */
[----:B------:R1:W-:Y:S03]  /*18960*/  @P1 STS.128 [R243+0x2000], RZ ;  /* 0x002000fff3001388 */ /* 0x0003e60000000c00 */
[----:B------:R-:W-:Y:S01]  /*18970*/  @!P2 LEA.HI.X R7, R170, R177, R173, 0x1, P4 ;  /* 0x000000b1aa07a211 */ /* 0x000fe200020f0cad */
        /* <DEDUP_REMOVED lines=11> */
[----:B-1----:R-:W-:-:S04]  /*18a30*/  LEA R6, P4, R170, R176, 0x1 ;  /* 0x000000b0aa067211 */ /* 0x002fc800078808ff */
[----:B------:R-:W-:-:S05]  /*18a40*/  LEA.HI.X R7, R170, R177, R173, 0x1, P4 ;  /* 0x000000b1aa077211 */ /* 0x000fca00020f0cad */
[----:B------:R-:W-:Y:S01]  /*18a50*/  @!PT LDS RZ, [RZ] ;  /* 0x00000000fffff984 */ /* 0x000fe20000000800 */
[----:B------:R-:W-:Y:S01]  /*18a60*/  @!PT LDS RZ, [RZ] ;  /* 0x00000000fffff984 */ /* 0x000fe20000000800 */
[----:B------:R-:W-:Y:S01]  /*18a70*/  @!PT LDS RZ, [RZ] ;  /* 0x00000000fffff984 */ /* 0x000fe20000000800 */
[----:B------:R2:W-:Y:S04]  /*18a80*/  LDGSTS.E.BYPASS.LTC128B.128 [R243+0x6000], desc[UR6][R6.64+0x180] ;  /* 0x0600018006f37fae */ /* 0x0005e8000b901d46 */
.L_x_1103:
[----:B------:R-:W-:Y:S05]  /*18a90*/  BSYNC B0 ;  /* 0x0000000000007941 */ /* 0x000fea0003800000 */
.L_x_1102:
[----:B------:R-:W-:Y:S01]  /*18aa0*/  BSSY B0, `(.L_x_1104) ;  /* 0x0000023000007945 */ /* 0x000fe20003800000 */
[----:B------:R-:W-:-:S03]  /*18ab0*/  ISETP.GE.AND P6, PT, R32, R0, PT ;  /* 0x000000002000720c */ /* 0x000fc60003fc6270 */
[----:B------:R-:W-:Y:S10]  /*18ac0*/  @P3 BRA `(.L_x_1105) ;  /* 0x0000000000803947 */ /* 0x000ff40003800000 */
[----:B------:R-:W-:Y:S02]  /*18ad0*/  ISETP.GE.AND P4, PT, R14, R152, PT ;  /* 0x000000980e00720c */ /* 0x000fe40003f86270 */
[----:B------:R-:W-:-:S05]  /*18ae0*/  IADD3 R2, P3, R2, R170, RZ ;  /* 0x000000aa02027210 */ /* 0x000fca0007f7e0ff */
[----:B------:R-:W-:-:S06]  /*18af0*/  IMAD.X R4, R4, 0x1, R173, P3 ;  /* 0x0000000104047824 */ /* 0x000fcc00018e06ad */
[CC--:B-1---5:R-:W-:Y:S01]  /*18b00*/  @!P4 LEA R10, P3, R2.reuse, R176.reuse, 0x1 ;  /* 0x000000b0020ac211 */ /* 0x0e2fe200078608ff */
[----:B------:R3:W-:Y:S03]  /*18b10*/  @P4 STS.128 [R243+0x800], RZ ;  /* 0x000800fff3004388 */ /* 0x0007e60000000c00 */
[C---:B------:R-:W-:Y:S02]  /*18b20*/  @!P4 LEA.HI.X R11, R2.reuse, R177, R4, 0x1, P3 ;  /* 0x000000b1020bc211 */ /* 0x040fe400018f0c04 */
[----:B------:R-:W-:-:S03]  /*18b30*/  @!P1 LEA R8, P3, R2, R176, 0x1 ;  /* 0x000000b002089211 */ /* 0x000fc600078608ff */
[----:B------:R-:W-:Y:S01]  /*18b40*/  @!PT LDS RZ, [RZ] ;  /* 0x00000000fffff984 */ /* 0x000fe20000000800 */
[----:B------:R-:W-:Y:S01]  /*18b50*/  @!PT LDS RZ, [RZ] ;  /* 0x00000000fffff984 */ /* 0x000fe20000000800 */
[----:B------:R-:W-:Y:S01]  /*18b60*/  @!PT LDS RZ, [RZ] ;  /* 0x00000000fffff984 */ /* 0x000fe20000000800 */
[----:B------:R3:W-:Y:S01]  /*18b70*/  @!P4 LDGSTS.E.BYPASS.LTC128B.128 [R243+0x800], desc[UR6][R10.64] ;  /* 0x008000000af3cfae */ /* 0x0007e2000b901d46 */
[CCC-:B------:R-:W-:Y:S02]  /*18b80*/  @!P1 LEA.HI.X R9, R2.reuse, R177.reuse, R4.reuse, 0x1, P3 ;  /* 0x000000b102099211 */ /* 0x1c0fe400018f0c04 */
[C---:B--2---:R-:W-:Y:S01]  /*18b90*/  @!P2 LEA R6, P3, R2.reuse, R176, 0x1 ;  /* 0x000000b00206a211 */ /* 0x044fe200078608ff */
        /* <DEDUP_REMOVED lines=13> */
[----:B---3--:R-:W-:-:S04]  /*18c70*/  LEA R6, P3, R2, R176, 0x1 ;  /* 0x000000b002067211 */ /* 0x008fc800078608ff */
[----:B------:R-:W-:-:S05]  /*18c80*/  LEA.HI.X R7, R2, R177, R4, 0x1, P3 ;  /* 0x000000b102077211 */ /* 0x000fca00018f0c04 */
[----:B------:R-:W-:Y:S01]  /*18c90*/  @!PT LDS RZ, [RZ] ;  /* 0x00000000fffff984 */ /* 0x000fe20000000800 */
[----:B------:R-:W-:Y:S01]  /*18ca0*/  @!PT LDS RZ, [RZ] ;  /* 0x00000000fffff984 */ /* 0x000fe20000000800 */
[----:B------:R-:W-:Y:S01]  /*18cb0*/  @!PT LDS RZ, [RZ] ;  /* 0x00000000fffff984 */ /* 0x000fe20000000800 */
[----:B------:R4:W-:Y:S04]  /*18cc0*/  LDGSTS.E.BYPASS.LTC128B.128 [R243+0x6800], desc[UR6][R6.64+0x180] ;  /* 0x0680018006f37fae */ /* 0x0009e8000b901d46 */
.L_x_1105:
[----:B------:R-:W-:Y:S05]  /*18cd0*/  BSYNC B0 ;  /* 0x0000000000007941 */ /* 0x000fea0003800000 */
.L_x_1104:
[----:B------:R-:W-:Y:S04]  /*18ce0*/  BSSY B0, `(.L_x_1106) ;  /* 0x0000022000007945 */ /* 0x000fe80003800000 */
[----:B------:R-:W-:Y:S05]  /*18cf0*/  @P5 BRA `(.L_x_1107) ;  /* 0x0000000000805947 */ /* 0x000fea0003800000 */
[----:B------:R-:W-:Y:S02]  /*18d00*/  ISETP.GE.AND P5, PT, R14, R152, PT ;  /* 0x000000980e00720c */ /* 0x000fe40003fa6270 */
[----:B------:R-:W-:-:S04]  /*18d10*/  LEA R2, P3, R174, R170, 0x5 ;  /* 0x000000aaae027211 */ /* 0x000fc800078628ff */
[----:B------:R-:W-:Y:S02]  /*18d20*/  LEA.HI.X R0, R174, R173, R175, 0x5, P3 ;  /* 0x000000adae007211 */ /* 0x000fe400018f2caf */
[----:B-12345:R-:W-:-:S04]  /*18d30*/  @!P1 LEA R6, P4, R2, R176, 0x1 ;  /* 0x000000b002069211 */ /* 0x03efc800078808ff */
[C---:B------:R-:W-:Y:S01]  /*18d40*/  @!P1 LEA.HI.X R7, R2.reuse, R177, R0, 0x1, P4 ;  /* 0x000000b102079211 */ /* 0x040fe200020f0c00 */
[----:B------:R1:W-:Y:S01]  /*18d50*/  @P5 STS.128 [R243+0x1000], RZ ;  /* 0x001000fff3005388 */ /* 0x0003e20000000c00 */
[----:B------:R-:W-:-:S04]  /*18d60*/  @!P5 LEA R8, P3, R2, R176, 0x1 ;  /* 0x000000b00208d211 */ /* 0x000fc800078608ff */
[C---:B------:R-:W-:Y:S02]  /*18d70*/  @!P5 LEA.HI.X R9, R2.reuse, R177, R0, 0x1, P3 ;  /* 0x000000b10209d211 */ /* 0x040fe400018f0c00 */
[----:B------:R-:W-:-:S03]  /*18d80*/  @!P2 LEA R4, P3, R2, R176, 0x1 ;  /* 0x000000b00204a211 */ /* 0x000fc600078608ff */
        /* <DEDUP_REMOVED lines=23> */
.L_x_1107:
[----:B------:R-:W-:Y:S05]  /*18f00*/  BSYNC B0 ;  /* 0x0000000000007941 */ /* 0x000fea0003800000 */
.L_x_1106:
[----:B------:R-:W-:Y:S05]  /*18f10*/  @P6 BRA `(.L_x_1025) ;  /* 0x0000000000886947 */ /* 0x000fea0003800000 */
[----:B------:R-:W-:Y:S01]  /*18f20*/  ISETP.GE.AND P5, PT, R14, R152, PT ;  /* 0x000000980e00720c */ /* 0x000fe20003fa6270 */
[----:B------:R-:W-:Y:S02]  /*18f30*/  IMAD.MOV.U32 R171, RZ, RZ, R173 ;  /* 0x000000ffffab7224 */ /* 0x000fe400078e00ad */
[----:B------:R-:W-:Y:S02]  /*18f40*/  IMAD R0, R175, 0x30, RZ ;  /* 0x00000030af007824 */ /* 0x000fe400078e02ff */
[----:B------:R-:W-:-:S04]  /*18f50*/  IMAD.WIDE.U32 R174, R174, 0x30, R170 ;  /* 0x00000030aeae7825 */ /* 0x000fc800078e00aa */
[----:B------:R-:W-:Y:S01]  /*18f60*/  IMAD.IADD R0, R0, 0x1, R175 ;  /* 0x0000000100007824 */ /* 0x000fe200078e02af */
[CC--:B-1---5:R-:W-:Y:S02]  /*18f70*/  @!P1 LEA R4, P4, R174.reuse, R176.reuse, 0x1 ;  /* 0x000000b0ae049211 */ /* 0x0e2fe400078808ff */
[CC--:B------:R-:W-:Y:S01]  /*18f80*/  @!P2 LEA R2, P3, R174.reuse, R176.reuse, 0x1 ;  /* 0x000000b0ae02a211 */ /* 0x0c0fe200078608ff */
[----:B------:R1:W-:Y:S01]  /*18f90*/  @P5 STS.128 [R243+0x1800], RZ ;  /* 0x001800fff3005388 */ /* 0x0003e20000000c00 */
[C---:B--234-:R-:W-:Y:S02]  /*18fa0*/  @!P5 LEA R6, P6, R174.reuse, R176, 0x1 ;  /* 0x000000b0ae06d211 */ /* 0x05cfe400078c08ff */
[CCC-:B------:R-:W-:Y:S02]  /*18fb0*/  @!P1 LEA.HI.X R5, R174.reuse, R177.reuse, R0.reuse, 0x1, P4 ;  /* 0x000000b1ae059211 */ /* 0x1c0fe400020f0c00 */
[CCC-:B------:R-:W-:Y:S02]  /*18fc0*/  @!P5 LEA.HI.X R7, R174.reuse, R177.reuse, R0.reuse, 0x1, P6 ;  /* 0x000000b1ae07d211 */ /* 0x1c0fe400030f0c00 */
[----:B------:R-:W-:-:S03]  /*18fd0*/  @!P2 LEA.HI.X R3, R174, R177, R0, 0x1, P3 ;  /* 0x000000b1ae03a211 */ /* 0x000fc600018f0c00 */
        /* <DEDUP_REMOVED lines=22> */
.L_x_1025:
[----:B------:R-:W-:Y:S05]  /*19140*/  BSYNC B3 ;  /* 0x0000000000037941 */ /* 0x000fea0003800000 */
.L_x_974:
[----:B-1----:R-:W-:Y:S01]  /*19150*/  LEA R2, R165, 0xffffffc0, 0x6 ;  /* 0xffffffc0a5027811 */ /* 0x002fe200078e30ff */
[----:B------:R-:W-:Y:S01]  /*19160*/  BSSY B0, `(.L_x_1108) ;  /* 0x0000027000007945 */ /* 0x000fe20003800000 */
[----:B------:R-:W-:-:S03]  /*19170*/  LOP3.LUT R246, R151, 0xff, RZ, 0xc0, !PT ;  /* 0x000000ff97f67812 */ /* 0x000fc600078ec0ff */
[----:B------:R-:W-:-:S05]  /*19180*/  IMAD.IADD R0, R50, 0x1, -R2 ;  /* 0x0000000132007824 */ /* 0x000fca00078e0a02 */
[-C--:B------:R-:W-:Y:S02]  /*19190*/  ISETP.GE.AND P1, PT, R166, R0.reuse, PT ;  /* 0x00000000a600720c */ /* 0x080fe40003f26270 */
[-C--:B------:R-:W-:Y:S02]  /*191a0*/  ISETP.GE.AND P5, PT, R30, R0.reuse, PT ;  /* 0x000000001e00720c */ /* 0x080fe40003fa6270 */
[-C--:B------:R-:W-:Y:S02]  /*191b0*/  ISETP.GE.AND P4, PT, R31, R0.reuse, PT ;  /* 0x000000001f00720c */ /* 0x080fe40003f86270 */
[----:B------:R-:W-:-:S07]  /*191c0*/  ISETP.GE.AND P0, PT, R32, R0, PT ;  /* 0x000000002000720c */ /* 0x000fce0003f06270 */
[----:B------:R-:W-:Y:S06]  /*191d0*/  @P1 BRA `(.L_x_1109) ;  /* 0x00000000007c1947 */ /* 0x000fec0003800000 */
[C---:B------:R-:W-:Y:S02]  /*191e0*/  LOP3.LUT R3, R246.reuse, 0x1, RZ, 0xc0, !PT ;  /* 0x00000001f6037812 */ /* 0x040fe400078ec0ff */
[----:B------:R-:W-:Y:S02]  /*191f0*/  R2P PR, R246, 0xe ;  /* 0x0000000ef6007804 */ /* 0x000fe40000000000 */
[----:B------:R-:W-:-:S11]  /*19200*/  ISETP.NE.U32.AND P6, PT, R3, 0x1, PT ;  /* 0x000000010300780c */ /* 0x000fd60003fc5070 */
[----:B---3--:R-:W-:Y:S01]  /*19210*/  @P1 IMAD.MOV.U32 R8, RZ, RZ, R236 ;  /* 0x000000ffff081224 */ /* 0x008fe200078e00ec */
[-C--:B--2-4-:R-:W-:Y:S01]  /*19220*/  @P2 MOV R6, R236.reuse ;  /* 0x000000ec00062202 */ /* 0x094fe20000000f00 */
[--C-:B------:R-:W-:Y:S01]  /*19230*/  @!P6 IMAD.MOV.U32 R5, RZ, RZ, R235.reuse ;  /* 0x000000ffff05e224 */ /* 0x100fe200078e00eb */
[-C--:B------:R-:W-:Y:S01]  /*19240*/  @!P6 MOV R4, R236.reuse ;  /* 0x000000ec0004e202 */ /* 0x080fe20000000f00 */
[--C-:B------:R-:W-:Y:S02]  /*19250*/  @P1 IMAD.MOV.U32 R9, RZ, RZ, R235.reuse ;  /* 0x000000ffff091224 */ /* 0x100fe400078e00eb */
[--C-:B------:R-:W-:Y:S02]  /*19260*/  @P2 IMAD.MOV.U32 R7, RZ, RZ, R235.reuse ;  /* 0x000000ffff072224 */ /* 0x100fe400078e00eb */
        /* <DEDUP_REMOVED lines=8> */
[----:B------:R2:W-:Y:S04]  /*192f0*/  @P1 LDGSTS.E.BYPASS.LTC128B.128 [R243+0xa000], desc[UR6][R8.64+0x80] ;  /* 0x0a00008008f31fae */ /* 0x0005e8000b901d46 */
[----:B------:R2:W-:Y:S04]  /*19300*/  @!P1 STS.128 [R243+0xa000], RZ ;  /* 0x00a000fff3009388 */ /* 0x0005e80000000c00 */
[----:B------:R-:W-:Y:S01]  /*19310*/  @!PT LDS RZ, [RZ] ;  /* 0x00000000fffff984 */ /* 0x000fe20000000800 */
[----:B------:R-:W-:Y:S01]  /*19320*/  @!PT LDS RZ, [RZ] ;  /* 0x00000000fffff984 */ /* 0x000fe20000000800 */
[----:B------:R-:W-:Y:S01]  /*19330*/  @!PT LDS RZ, [RZ] ;  /* 0x00000000fffff984 */ /* 0x000fe20000000800 */
[----:B------:R2:W-:Y:S04]  /*19340*/  @P2 LDGSTS.E.BYPASS.LTC128B.128 [R243+0xc000], desc[UR6][R6.64+0x100] ;  /* 0x0c00010006f32fae */ /* 0x0005e8000b901d46 */
[----:B------:R2:W-:Y:S01]  /*19350*/  @!P2 STS.128 [R243+0xc000], RZ ;  /* 0x00c000fff300a388 */ /* 0x0005e20000000c00 */
[----:B-1----:R-:W-:Y:S01]  /*19360*/  @P3 MOV R4, R236 ;  /* 0x000000ec00043202 */ /* 0x002fe20000000f00 */
[----:B------:R-:W-:-:S05]  /*19370*/  @P3 IMAD.MOV.U32 R5, RZ, RZ, R235 ;  /* 0x000000ffff053224 */ /* 0x000fca00078e00eb */
[----:B------:R-:W-:Y:S01]  /*19380*/  @!PT LDS RZ, [RZ] ;  /* 0x00000000fffff984 */ /* 0x000fe20000000800 */
[----:B------:R-:W-:Y:S01]  /*19390*/  @!PT LDS RZ, [RZ] ;  /* 0x00000000fffff984 */ /* 0x000fe20000000800 */
[----:B------:R-:W-:Y:S01]  /*193a0*/  @!PT LDS RZ, [RZ] ;  /* 0x00000000fffff984 */ /* 0x000fe20000000800 */
[----:B------:R2:W-:Y:S04]  /*193b0*/  @P3 LDGSTS.E.BYPASS.LTC128B.128 [R243+0xe000], desc[UR6][R4.64+0x180] ;  /* 0x0e00018004f33fae */ /* 0x0005e8000b901d46 */
[----:B------:R2:W-:Y:S02]  /*193c0*/  @!P3 STS.128 [R243+0xe000], RZ ;  /* 0x00e000fff300b388 */ /* 0x0005e40000000c00 */
.L_x_1109:
[----:B------:R-:W-:Y:S05]  /*193d0*/  BSYNC B0 ;  /* 0x0000000000007941 */ /* 0x000fea0003800000 */
.L_x_1108:
[----:B------:R-:W-:Y:S04]  /*193e0*/  BSSY B0, `(.L_x_1110) ;  /* 0x0000025000007945 */ /* 0x000fe80003800000 */
[----:B------:R-:W-:Y:S05]  /*193f0*/  @P5 BRA `(.L_x_1111) ;  /* 0x00000000008c5947 */ /* 0x000fea0003800000 */
[C---:B------:R-:W-:Y:S02]  /*19400*/  LOP3.LUT R3, R246.reuse, 0x1, RZ, 0xc0, !PT ;  /* 0x00000001f6037812 */ /* 0x040fe400078ec0ff */
[C---:B------:R-:W-:Y:S02]  /*19410*/  LOP3.LUT P5, RZ, R246.reuse, 0x2, RZ, 0xc0, !PT ;  /* 0x00000002f6ff7812 */ /* 0x040fe400078ac0ff */
[----:B------:R-:W-:Y:S02]  /*19420*/  ISETP.NE.U32.AND P6, PT, R3, 0x1, PT ;  /* 0x000000010300780c */ /* 0x000fe40003fc5070 */
[----:B------:R-:W-:Y:S02]  /*19430*/  LOP3.LUT P3, RZ, R246, 0x4, RZ, 0xc0, !PT ;  /* 0x00000004f6ff7812 */ /* 0x000fe4000786c0ff */
[----:B--2---:R-:W-:-:S05]  /*19440*/  IADD3 R4, P1, R233, R156, RZ ;  /* 0x0000009ce9047210 */ /* 0x004fca0007f3e0ff */
[----:B------:R-:W-:Y:S02]  /*19450*/  IMAD.X R3, R234, 0x1, R155, P1 ;  /* 0x00000001ea037824 */ /* 0x000fe400008e069b */
[C---:B---3--:R-:W-:Y:S02]  /*19460*/  @P5 LEA R10, P1, R4.reuse, R158, 0x1 ;  /* 0x0000009e040a5211 */ /* 0x048fe400078208ff */
[C---:B------:R-:W-:Y:S02]  /*19470*/  @!P6 LEA R12, P2, R233.reuse, R236, 0x1 ;  /* 0x000000ece90ce211 */ /* 0x040fe400078408ff */
[----:B------:R-:W-:Y:S02]  /*19480*/  @P5 LEA.HI.X R11, R4, R159, R3, 0x1, P1 ;  /* 0x0000009f040b5211 */ /* 0x000fe400008f0c03 */
[----:B------:R-:W-:Y:S02]  /*19490*/  @!P6 LEA.HI.X R13, R233, R235, R234, 0x1, P2 ;  /* 0x000000ebe90de211 */ /* 0x000fe400010f0cea */
[----:B------:R-:W-:-:S02]  /*194a0*/  LOP3.LUT P2, RZ, R246, 0x8, RZ, 0xc0, !PT ;  /* 0x00000008f6ff7812 */ /* 0x000fc4000784c0ff */
[CC--:B------:R-:W-:Y:S01]  /*194b0*/  @P3 LEA R8, P1, R4.reuse, R158.reuse, 0x1 ;  /* 0x0000009e04083211 */ /* 0x0c0fe200078208ff */
[----:B------:R-:W-:Y:S01]  /*194c0*/  @!PT LDS RZ, [RZ] ;  /* 0x00000000fffff984 */ /* 0x000fe20000000800 */
[----:B------:R-:W-:Y:S01]  /*194d0*/  @!PT LDS RZ, [RZ] ;  /* 0x00000000fffff984 */ /* 0x000fe20000000800 */
[----:B------:R-:W-:Y:S01]  /*194e0*/  @!PT LDS RZ, [RZ] ;  /* 0x00000000fffff984 */ /* 0x000fe20000000800 */
[----:B------:R1:W-:Y:S03]  /*194f0*/  @!P6 LDGSTS.E.BYPASS.LTC128B.128 [R243+0x8800], desc[UR6][R12.64] ;  /* 0x088000000cf3efae */ /* 0x0003e6000b901d46 */
[C---:B------:R-:W-:Y:S01]  /*19500*/  @P3 LEA.HI.X R9, R4.reuse, R159, R3, 0x1, P1 ;  /* 0x0000009f04093211 */ /* 0x040fe200008f0c03 */
[----:B------:R1:W-:Y:S04]  /*19510*/  @P6 STS.128 [R243+0x8800], RZ ;  /* 0x008800fff3006388 */ /* 0x0003e80000000c00 */
[----:B------:R-:W-:Y:S01]  /*19520*/  @!PT LDS RZ, [RZ] ;  /* 0x00000000fffff984 */ /* 0x000fe20000000800 */
[----:B------:R-:W-:Y:S01]  /*19530*/  @!PT LDS RZ, [RZ] ;  /* 0x00000000fffff984 */ /* 0x000fe20000000800 */
[----:B------:R-:W-:Y:S01]  /*19540*/  @!PT LDS RZ, [RZ] ;  /* 0x00000000fffff984 */ /* 0x000fe20000000800 */
[----:B------:R1:W-:Y:S02]  /*19550*/  @P5 LDGSTS.E.BYPASS.LTC128B.128 [R243+0xa800], desc[UR6][R10.64+0x80] ;  /* 0x0a8000800af35fae */ /* 0x0003e4000b901d46 */
[----:B----4-:R-:W-:-:S02]  /*19560*/  @P2 LEA R6, P1, R4, R158, 0x1 ;  /* 0x0000009e04062211 */ /* 0x010fc400078208ff */
[----:B------:R1:W-:Y:S02]  /*19570*/  @!P5 STS.128 [R243+0xa800], RZ ;  /* 0x00a800fff300d388 */ /* 0x0003e40000000c00 */
[----:B------:R-:W-:Y:S02]  /*19580*/  @P2 LEA.HI.X R7, R4, R159, R3, 0x1, P1 ;  /* 0x0000009f04072211 */ /* 0x000fe400008f0c03 */
        /* <DEDUP_REMOVED lines=9> */
[----:B------:R1:W-:Y:S02]  /*19620*/  @!P2 STS.128 [R243+0xe800], RZ ;  /* 0x00e800fff300a388 */ /* 0x0003e40000000c00 */
.L_x_1111:
[----:B------:R-:W-:Y:S05]  /*19630*/  BSYNC B0 ;  /* 0x0000000000007941 */ /* 0x000fea0003800000 */
.L_x_1110:
[----:B------:R-:W-:Y:S04]  /*19640*/  BSSY B0, `(.L_x_1112) ;  /* 0x0000027000007945 */ /* 0x000fe80003800000 */
[----:B------:R-:W-:Y:S05]  /*19650*/  @P4 BRA `(.L_x_1113) ;  /* 0x0000000000944947 */ /* 0x000fea0003800000 */
[C---:B------:R-:W-:Y:S02]  /*19660*/  LOP3.LUT R3, R246.reuse, 0x1, RZ, 0xc0, !PT ;  /* 0x00000001f6037812 */ /* 0x040fe400078ec0ff */
[----:B------:R-:W-:Y:S02]  /*19670*/  LOP3.LUT P5, RZ, R246, 0x2, RZ, 0xc0, !PT ;  /* 0x00000002f6ff7812 */ /* 0x000fe400078ac0ff */
[----:B------:R-:W-:Y:S01]  /*19680*/  ISETP.NE.U32.AND P6, PT, R3, 0x1, PT ;  /* 0x000000010300780c */ /* 0x000fe20003fc5070 */
[----:B------:R-:W-:Y:S01]  /*19690*/  IMAD.SHL.U32 R3, R46, 0x20, RZ ;  /* 0x000000202e037824 */ /* 0x000fe200078e00ff */
[C---:B------:R-:W-:Y:S02]  /*196a0*/  LOP3.LUT P4, RZ, R246.reuse, 0x4, RZ, 0xc0, !PT ;  /* 0x00000004f6ff7812 */ /* 0x040fe4000788c0ff */
[----:B------:R-:W-:Y:S02]  /*196b0*/  LOP3.LUT P2, RZ, R246, 0x8, RZ, 0xc0, !PT ;  /* 0x00000008f6ff7812 */ /* 0x000fe4000784c0ff */
[----:B--2---:R-:W-:-:S02]  /*196c0*/  SHF.L.U64.HI R4, R46, 0x5, R47 ;  /* 0x000000052e047819 */ /* 0x004fc4000001022f */
[----:B------:R-:W-:-:S05]  /*196d0*/  LEA R5, P1, R46, R156, 0x5 ;  /* 0x0000009c2e057211 */ /* 0x000fca00078228ff */
[----:B-1-34-:R-:W-:-:S04]  /*196e0*/  @!P6 LEA R6, P3, R3, R236, 0x1 ;  /* 0x000000ec0306e211 */ /* 0x01afc800078608ff */
[----:B------:R-:W-:Y:S02]  /*196f0*/  @!P6 LEA.HI.X R7, R3, R235, R4, 0x1, P3 ;  /* 0x000000eb0307e211 */ /* 0x000fe400018f0c04 */
[----:B------:R-:W-:Y:S02]  /*19700*/  LEA.HI.X R3, R46, R155, R47, 0x5, P1 ;  /* 0x0000009b2e037211 */ /* 0x000fe400008f2c2f */
[CC--:B------:R-:W-:Y:S01]  /*19710*/  @P5 LEA R10, P1, R5.reuse, R158.reuse, 0x1 ;  /* 0x0000009e050a5211 */ /* 0x0c0fe200078208ff */
[----:B------:R-:W-:Y:S01]  /*19720*/  @!PT LDS RZ, [RZ] ;  /* 0x00000000fffff984 */ /* 0x000fe20000000800 */
[----:B------:R-:W-:Y:S01]  /*19730*/  @!PT LDS RZ, [RZ] ;  /* 0x00000000fffff984 */ /* 0x000fe20000000800 */
[----:B------:R-:W-:Y:S01]  /*19740*/  @!PT LDS RZ, [RZ] ;  /* 0x00000000fffff984 */ /* 0x000fe20000000800 */
[----:B------:R1:W-:Y:S01]  /*19750*/  @!P6 LDGSTS.E.BYPASS.LTC128B.128 [R243+0x9000], desc[UR6][R6.64] ;  /* 0x0900000006f3efae */ /* 0x0003e2000b901d46 */
[CC--:B------:R-:W-:Y:S02]  /*19760*/  @P4 LEA R8, P3, R5.reuse, R158.reuse, 0x1 ;  /* 0x0000009e05084211 */ /* 0x0c0fe400078608ff */
[C---:B------:R-:W-:Y:S01]  /*19770*/  @P5 LEA.HI.X R11, R5.reuse, R159, R3, 0x1, P1 ;  /* 0x0000009f050b5211 */ /* 0x040fe200008f0c03 */
[----:B------:R1:W-:Y:S01]  /*19780*/  @P6 STS.128 [R243+0x9000], RZ ;  /* 0x009000fff3006388 */ /* 0x0003e20000000c00 */
[----:B------:R-:W-:-:S02]  /*19790*/  @P2 LEA R4, P1, R5, R158, 0x1 ;  /* 0x0000009e05042211 */ /* 0x000fc400078208ff */
[CCC-:B------:R-:W-:Y:S01]  /*197a0*/  @P4 LEA.HI.X R9, R5.reuse, R159.reuse, R3.reuse, 0x1, P3 ;  /* 0x0000009f05094211 */ /* 0x1c0fe200018f0c03 */
[----:B------:R-:W-:Y:S01]  /*197b0*/  @!PT LDS RZ, [RZ] ;  /* 0x00000000fffff984 */ /* 0x000fe20000000800 */
[----:B------:R-:W-:Y:S01]  /*197c0*/  @!PT LDS RZ, [RZ] ;  /* 0x00000000fffff984 */ /* 0x000fe20000000800 */
[----:B------:R-:W-:Y:S01]  /*197d0*/  @!PT LDS RZ, [RZ] ;  /* 0x00000000fffff984 */ /* 0x000fe20000000800 */
[----:B------:R1:W-:Y:S01]  /*197e0*/  @P5 LDGSTS.E.BYPASS.LTC128B.128 [R243+0xb000], desc[UR6][R10.64+0x80] ;  /* 0x0b0000800af35fae */ /* 0x0003e2000b901d46 */
[----:B------:R-:W-:-:S03]  /*197f0*/  @P2 LEA.HI.X R5, R5, R159, R3, 0x1, P1 ;  /* 0x0000009f05052211 */ /* 0x000fc600008f0c03 */
[----:B------:R1:W-:Y:S04]  /*19800*/  @!P5 STS.128 [R243+0xb000], RZ ;  /* 0x00b000fff300d388 */ /* 0x0003e80000000c00 */
        /* <DEDUP_REMOVED lines=10> */
.L_x_1113:
[----:B------:R-:W-:Y:S05]  /*198b0*/  BSYNC B0 ;  /* 0x0000000000007941 */ /* 0x000fea0003800000 */
.L_x_1112:
[----:B------:R-:W-:Y:S04]  /*198c0*/  BSSY B0, `(.L_x_1114) ;  /* 0x000002c000007945 */ /* 0x000fe80003800000 */
[----:B------:R-:W-:Y:S05]  /*198d0*/  @P0 BRA `(.L_x_1115) ;  /* 0x0000000000a80947 */ /* 0x000fea0003800000 */
[C---:B------:R-:W-:Y:S01]  /*198e0*/  LOP3.LUT R3, R246.reuse, 0x1, RZ, 0xc0, !PT ;  /* 0x00000001f6037812 */ /* 0x040fe200078ec0ff */
[----:B------:R-:W-:Y:S01]  /*198f0*/  IMAD.MOV.U32 R154, RZ, RZ, R156 ;  /* 0x000000ffff9a7224 */ /* 0x000fe200078e009c */
[C---:B------:R-:W-:Y:S02]  /*19900*/  LOP3.LUT P2, RZ, R246.reuse, 0x2, RZ, 0xc0, !PT ;  /* 0x00000002f6ff7812 */ /* 0x040fe4000784c0ff */
[----:B------:R-:W-:Y:S01]  /*19910*/  ISETP.NE.U32.AND P3, PT, R3, 0x1, PT ;  /* 0x000000010300780c */ /* 0x000fe20003f65070 */
[----:B------:R-:W-:Y:S01]  /*19920*/  IMAD R3, R47, 0x30, RZ ;  /* 0x000000302f037824 */ /* 0x000fe200078e02ff */
[----:B------:R-:W-:Y:S01]  /*19930*/  LOP3.LUT P1, RZ, R246, 0x4, RZ, 0xc0, !PT ;  /* 0x00000004f6ff7812 */ /* 0x000fe2000782c0ff */
[----:B-12---:R-:W-:-:S04]  /*19940*/  IMAD.WIDE.U32 R4, R46, 0x30, R154 ;  /* 0x000000302e047825 */ /* 0x006fc800078e009a */
[----:B------:R-:W-:-:S04]  /*19950*/  IMAD.IADD R3, R5, 0x1, R3 ;  /* 0x0000000105037824 */ /* 0x000fc800078e0203 */
[CC--:B---3--:R-:W-:Y:S02]  /*19960*/  @P2 LEA R10, P4, R4.reuse, R158.reuse, 0x1 ;  /* 0x0000009e040a2211 */ /* 0x0c8fe400078808ff */
[----:B----4-:R-:W-:Y:S02]  /*19970*/  @!P3 IMAD.MOV.U32 R6, RZ, RZ, R236 ;  /* 0x000000ffff06b224 */ /* 0x010fe400078e00ec */
[----:B------:R-:W-:Y:S01]  /*19980*/  @!P3 IMAD.MOV.U32 R7, RZ, RZ, R235 ;  /* 0x000000ffff07b224 */ /* 0x000fe200078e00eb */
[C---:B------:R-:W-:Y:S01]  /*19990*/  @P1 LEA R8, P0, R4.reuse, R158, 0x1 ;  /* 0x0000009e04081211 */ /* 0x040fe200078008ff */
[----:B------:R-:W-:Y:S01]  /*199a0*/  @!P3 IMAD R47, R47, 0x60, RZ ;  /* 0x000000602f2fb824 */ /* 0x000fe200078e02ff */
[-C--:B------:R-:W-:Y:S01]  /*199b0*/  @P2 LEA.HI.X R11, R4, R159.reuse, R3, 0x1, P4 ;  /* 0x0000009f040b2211 */ /* 0x080fe200020f0c03 */
[----:B------:R-:W-:Y:S01]  /*199c0*/  @!P3 IMAD.WIDE.U32 R6, R46, 0x60, R6 ;  /* 0x000000602e06b825 */ /* 0x000fe200078e0006 */
[----:B------:R-:W-:Y:S02]  /*199d0*/  @P1 LEA.HI.X R9, R4, R159, R3, 0x1, P0 ;  /* 0x0000009f04091211 */ /* 0x000fe400000f0c03 */
[----:B------:R-:W-:Y:S01]  /*199e0*/  LOP3.LUT P0, RZ, R246, 0x8, RZ, 0xc0, !PT ;  /* 0x00000008f6ff7812 */ /* 0x000fe2000780c0ff */
[----:B------:R-:W-:-:S05]  /*199f0*/  @!P3 IMAD.IADD R7, R47, 0x1, R7 ;  /* 0x000000012f07b824 */ /* 0x000fca00078e0207 */
        /* <DEDUP_REMOVED lines=15> */
[----:B------:R-:W-:Y:S05]  /*19af0*/  @!P0 BRA `(.L_x_1116) ;  /* 0x00000000001c8947 */ /* 0x000fea0003800000 */
[----:B-1----:R-:W-:-:S04]  /*19b00*/  LEA R6, P0, R4, R158, 0x1 ;  /* 0x0000009e04067211 */ /* 0x002fc800078008ff */
[----:B------:R-:W-:-:S05]  /*19b10*/  LEA.HI.X R7, R4, R159, R3, 0x1, P0 ;  /* 0x0000009f04077211 */ /* 0x000fca00000f0c03 */
[----:B------:R-:W-:Y:S01]  /*19b20*/  @!PT LDS RZ, [RZ] ;  /* 0x00000000fffff984 */ /* 0x000fe20000000800 */
[----:B------:R-:W-:Y:S01]  /*19b30*/  @!PT LDS RZ, [RZ] ;  /* 0x00000000fffff984 */ /* 0x000fe20000000800 */
[----:B------:R-:W-:Y:S01]  /*19b40*/  @!PT LDS RZ, [RZ] ;  /* 0x00000000fffff984 */ /* 0x000fe20000000800 */
[----:B------:R1:W-:Y:S01]  /*19b50*/  LDGSTS.E.BYPASS.LTC128B.128 [R243+0xf800], desc[UR6][R6.64+0x180] ;  /* 0x0f80018006f37fae */ /* 0x0003e2000b901d46 */
[----:B------:R-:W-:Y:S05]  /*19b60*/  BRA `(.L_x_1115) ;  /* 0x0000000000047947 */ /* 0x000fea0003800000 */
.L_x_1116:
[----:B------:R2:W-:Y:S02]  /*19b70*/  STS.128 [R243+0xf800], RZ ;  /* 0x00f800fff3007388 */ /* 0x0005e40000000c00 */
.L_x_1115:
[----:B------:R-:W-:Y:S05]  /*19b80*/  BSYNC B0 ;  /* 0x0000000000007941 */ /* 0x000fea0003800000 */
.L_x_1114:
[----:B------:R-:W0:Y:S01]  /*19b90*/  LDGDEPBAR ;  /* 0x00000000000079af */ /* 0x000e220000000000 */
[-C--:B------:R-:W-:Y:S01]  /*19ba0*/  ISETP.GE.AND P1, PT, R166, R0.reuse, PT ;  /* 0x00000000a600720c */ /* 0x080fe20003f26270 */
[----:B------:R-:W-:Y:S01]  /*19bb0*/  BSSY B0, `(.L_x_1117) ;  /* 0x000002a000007945 */ /* 0x000fe20003800000 */
[-C--:B------:R-:W-:Y:S02]  /*19bc0*/  ISETP.GE.AND P6, PT, R30, R0.reuse, PT ;  /* 0x000000001e00720c */ /* 0x080fe40003fc6270 */
[-C--:B------:R-:W-:Y:S02]  /*19bd0*/  ISETP.GE.AND P4, PT, R31, R0.reuse, PT ;  /* 0x000000001f00720c */ /* 0x080fe40003f86270 */
[----:B------:R-:W-:Y:S01]  /*19be0*/  ISETP.GE.AND P0, PT, R32, R0, PT ;  /* 0x000000002000720c */ /* 0x000fe20003f06270 */
[----:B------:R-:W-:-:S04]  /*19bf0*/  DEPBAR.LE SB0, 0x0 ;  /* 0x000080000000791a */ /* 0x000fc80000000000 */
[----:B------:R-:W-:Y:S06]  /*19c00*/  BAR.SYNC.DEFER_BLOCKING 0x0 ;  /* 0x0000000000007b1d */ /* 0x000fec0000010000 */
[----:B------:R1:W-:Y:S04]  /*19c10*/  @P1 STS.128 [R243+0x10000], RZ ;  /* 0x010000fff3001388 */ /* 0x0003e80000000c00 */
[----:B------:R1:W-:Y:S04]  /*19c20*/  @P1 STS.128 [R243+0x12000], RZ ;  /* 0x012000fff3001388 */ /* 0x0003e80000000c00 */
[----:B------:R1:W-:Y:S04]  /*19c30*/  @P1 STS.128 [R243+0x14000], RZ ;  /* 0x014000fff3001388 */ /* 0x0003e80000000c00 */
[----:B------:R1:W-:Y:S01]  /*19c40*/  @P1 STS.128 [R243+0x16000], RZ ;  /* 0x016000fff3001388 */ /* 0x0003e20000000c00 */
[----:B------:R-:W-:Y:S05]  /*19c50*/  @P1 BRA `(.L_x_1118) ;  /* 0x00000000007c1947 */ /* 0x000fea0003800000 */
[C---:B------:R-:W-:Y:S02]  /*19c60*/  LOP3.LUT R0, R246.reuse, 0x1, RZ, 0xc0, !PT ;  /* 0x00000001f6007812 */ /* 0x040fe400078ec0ff */
[----:B------:R-:W-:Y:S02]  /*19c70*/  R2P PR, R246, 0xe ;  /* 0x0000000ef6007804 */ /* 0x000fe40000000000 */
[----:B------:R-:W-:-:S11]  /*19c80*/  ISETP.NE.U32.AND P5, PT, R0, 0x1, PT ;  /* 0x000000010000780c */ /* 0x000fd60003fa5070 */
[----:B-123--:R-:W-:Y:S01]  /*19c90*/  @P1 IMAD.MOV.U32 R8, RZ, RZ, R189 ;  /* 0x000000ffff081224 */ /* 0x00efe200078e00bd */
[-C--:B----4-:R-:W-:Y:S01]  /*19ca0*/  @P2 MOV R6, R189.reuse ;  /* 0x000000bd00062202 */ /* 0x090fe20000000f00 */
        /* <DEDUP_REMOVED lines=26> */
.L_x_1118:
[----:B------:R-:W-:Y:S05]  /*19e50*/  BSYNC B0 ;  /* 0x0000000000007941 */ /* 0x000fea0003800000 */
.L_x_1117:
[----:B------:R1:W-:Y:S01]  /*19e60*/  @P6 STS.128 [R243+0x10800], RZ ;  /* 0x010800fff3006388 */ /* 0x0003e20000000c00 */
[----:B------:R-:W-:Y:S03]  /*19e70*/  BSSY B0, `(.L_x_1119) ;  /* 0x0000028000007945 */ /* 0x000fe60003800000 */
[----:B------:R1:W-:Y:S04]  /*19e80*/  @P6 STS.128 [R243+0x12800], RZ ;  /* 0x012800fff3006388 */ /* 0x0003e80000000c00 */
[----:B------:R1:W-:Y:S04]  /*19e90*/  @P6 STS.128 [R243+0x14800], RZ ;  /* 0x014800fff3006388 */ /* 0x0003e80000000c00 */
[----:B------:R1:W-:Y:S01]  /*19ea0*/  @P6 STS.128 [R243+0x16800], RZ ;  /* 0x016800fff3006388 */ /* 0x0003e20000000c00 */
[----:B------:R-:W-:Y:S05]  /*19eb0*/  @P6 BRA `(.L_x_1120) ;  /* 0x00000000008c6947 */ /* 0x000fea0003800000 */
[C---:B------:R-:W-:Y:S02]  /*19ec0*/  LOP3.LUT R0, R246.reuse, 0x1, RZ, 0xc0, !PT ;  /* 0x00000001f6007812 */ /* 0x040fe400078ec0ff */
[----:B------:R-:W-:Y:S02]  /*19ed0*/  LOP3.LUT P5, RZ, R246, 0x2, RZ, 0xc0, !PT ;  /* 0x00000002f6ff7812 */ /* 0x000fe400078ac0ff */
[----:B------:R-:W-:Y:S02]  /*19ee0*/  ISETP.NE.U32.AND P6, PT, R0, 0x1, PT ;  /* 0x000000010000780c */ /* 0x000fe40003fc5070 */
[----:B------:R-:W-:Y:S02]  /*19ef0*/  LOP3.LUT P3, RZ, R246, 0x4, RZ, 0xc0, !PT ;  /* 0x00000004f6ff7812 */ /* 0x000fe4000786c0ff */
[----:B------:R-:W-:-:S05]  /*19f00*/  IADD3 R3, P1, R231, R160, RZ ;  /* 0x000000a0e7037210 */ /* 0x000fca0007f3e0ff */
[----:B------:R-:W-:Y:S02]  /*19f10*/  IMAD.X R0, R232, 0x1, R163, P1 ;  /* 0x00000001e8007824 */ /* 0x000fe400008e06a3 */
[----:B-123--:R-:W-:Y:S02]  /*19f20*/  @P5 LEA R8, P1, R3, R168, 0x1 ;  /* 0x000000a803085211 */ /* 0x00efe400078208ff */
[----:B------:R-:W-:Y:S02]  /*19f30*/  @!P6 LEA R10, P2, R231, R189, 0x1 ;  /* 0x000000bde70ae211 */ /* 0x000fe400078408ff */
[----:B------:R-:W-:Y:S02]  /*19f40*/  @P5 LEA.HI.X R9, R3, R169, R0, 0x1, P1 ;  /* 0x000000a903095211 */ /* 0x000fe400008f0c00 */
[----:B------:R-:W-:Y:S02]  /*19f50*/  @!P6 LEA.HI.X R11, R231, R188, R232, 0x1, P2 ;  /* 0x000000bce70be211 */ /* 0x000fe400010f0ce8 */
[----:B------:R-:W-:-:S02]  /*19f60*/  LOP3.LUT P2, RZ, R246, 0x8, RZ, 0xc0, !PT ;  /* 0x00000008f6ff7812 */ /* 0x000fc4000784c0ff */
[CC--:B----4-:R-:W-:Y:S01]  /*19f70*/  @P3 LEA R6, P1, R3.reuse, R168.reuse, 0x1 ;  /* 0x000000a803063211 */ /* 0x0d0fe200078208ff */
        /* <DEDUP_REMOVED lines=10> */
[----:B------:R-:W-:-:S02]  /*1a020*/  @P2 LEA R4, P1, R3, R168, 0x1 ;  /* 0x000000a803042211 */ /* 0x000fc400078208ff */
        /* <DEDUP_REMOVED lines=12> */
.L_x_1120:
[----:B------:R-:W-:Y:S05]  /*1a0f0*/  BSYNC B0 ;  /* 0x0000000000007941 */ /* 0x000fea0003800000 */
.L_x_1119:
        /* <DEDUP_REMOVED lines=8> */
[----:B------:R-:W-:Y:S01]  /*1a180*/  ISETP.NE.U32.AND P6, PT, R0, 0x1, PT ;  /* 0x000000010000780c */ /* 0x000fe20003fc5070 */
[----:B------:R-:W-:Y:S01]  /*1a190*/  IMAD.SHL.U32 R0, R48, 0x20, RZ ;  /* 0x0000002030007824 */ /* 0x000fe200078e00ff */
[C---:B------:R-:W-:Y:S02]  /*1a1a0*/  LOP3.LUT P4, RZ, R246.reuse, 0x4, RZ, 0xc0, !PT ;  /* 0x00000004f6ff7812 */ /* 0x040fe4000788c0ff */
[----:B------:R-:W-:Y:S02]  /*1a1b0*/  LOP3.LUT P2, RZ, R246, 0x8, RZ, 0xc0, !PT ;  /* 0x00000008f6ff7812 */ /* 0x000fe4000784c0ff */
[----:B------:R-:W-:-:S02]  /*1a1c0*/  SHF.L.U64.HI R3, R48, 0x5, R49 ;  /* 0x0000000530037819 */ /* 0x000fc40000010231 */
[----:B-12---:R-:W-:-:S05]  /*1a1d0*/  LEA R4, P1, R48, R160, 0x5 ;  /* 0x000000a030047211 */ /* 0x006fca00078228ff */
[----:B---34-:R-:W-:-:S04]  /*1a1e0*/  @!P6 LEA R6, P3, R0, R189, 0x1 ;  /* 0x000000bd0006e211 */ /* 0x018fc800078608ff */
        /* <DEDUP_REMOVED lines=28> */
.L_x_1122:
[----:B------:R-:W-:Y:S05]  /*1a3b0*/  BSYNC B0 ;  /* 0x0000000000007941 */ /* 0x000fea0003800000 */
.L_x_1121:
[----:B------:R1:W-:Y:S01]  /*1a3c0*/  @P0 STS.128 [R243+0x11800], RZ ;  /* 0x011800fff3000388 */ /* 0x0003e20000000c00 */
[----:B------:R-:W-:Y:S01]  /*1a3d0*/  SHF.R.S32.HI R0, RZ, 0x1f, R45 ;  /* 0x0000001fff007819 */ /* 0x000fe2000001142d */
[----:B------:R-:W-:Y:S02]  /*1a3e0*/  BSSY B0, `(.L_x_1123) ;  /* 0x0000031000007945 */ /* 0x000fe40003800000 */
[----:B------:R1:W-:Y:S01]  /*1a3f0*/  @P0 STS.128 [R243+0x13800], RZ ;  /* 0x013800fff3000388 */ /* 0x0003e20000000c00 */
[----:B------:R-:W-:-:S03]  /*1a400*/  LEA.HI R0, R0, R45, RZ, 0x5 ;  /* 0x0000002d00007211 */ /* 0x000fc600078f28ff */
[----:B------:R1:W-:Y:S01]  /*1a410*/  @P0 STS.128 [R243+0x15800], RZ ;  /* 0x015800fff3000388 */ /* 0x0003e20000000c00 */
[----:B------:R-:W-:-:S03]  /*1a420*/  SHF.R.S32.HI R226, RZ, 0x5, R0 ;  /* 0x00000005ffe27819 */ /* 0x000fc60000011400 */
[----:B------:R1:W-:Y:S01]  /*1a430*/  @P0 STS.128 [R243+0x17800], RZ ;  /* 0x017800fff3000388 */ /* 0x0003e20000000c00 */
[----:B------:R-:W-:Y:S05]  /*1a440*/  @P0 BRA `(.L_x_1124) ;  /* 0x0000000000a80947 */ /* 0x000fea0003800000 */
[C---:B------:R-:W-:Y:S01]  /*1a450*/  LOP3.LUT R0, R246.reuse, 0x1, RZ, 0xc0, !PT ;  /* 0x00000001f6007812 */ /* 0x040fe200078ec0ff */
[----:B------:R-:W-:Y:S01]  /*1a460*/  IMAD.MOV.U32 R162, RZ, RZ, R160 ;  /* 0x000000ffffa27224 */ /* 0x000fe200078e00a0 */
[----:B------:R-:W-:Y:S02]  /*1a470*/  LOP3.LUT P2, RZ, R246, 0x2, RZ, 0xc0, !PT ;  /* 0x00000002f6ff7812 */ /* 0x000fe4000784c0ff */
[----:B------:R-:W-:Y:S01]  /*1a480*/  ISETP.NE.U32.AND P3, PT, R0, 0x1, PT ;  /* 0x000000010000780c */ /* 0x000fe20003f65070 */
[----:B------:R-:W-:Y:S01]  /*1a490*/  IMAD R0, R49, 0x30, RZ ;  /* 0x0000003031007824 */ /* 0x000fe200078e02ff */
[----:B------:R-:W-:Y:S01]  /*1a4a0*/  LOP3.LUT P1, RZ, R246, 0x4, RZ, 0xc0, !PT ;  /* 0x00000004f6ff7812 */ /* 0x000fe2000782c0ff */
[----:B------:R-:W-:-:S04]  /*1a4b0*/  IMAD.WIDE.U32 R162, R48, 0x30, R162 ;  /* 0x0000003030a27825 */ /* 0x000fc800078e00a2 */
[----:B------:R-:W-:-:S04]  /*1a4c0*/  IMAD.IADD R0, R163, 0x1, R0 ;  /* 0x00000001a3007824 */ /* 0x000fc800078e0200 */
[CC--:B-123--:R-:W-:Y:S02]  /*1a4d0*/  @P2 LEA R8, P4, R162.reuse, R168.reuse, 0x1 ;  /* 0x000000a8a2082211 */ /* 0x0cefe400078808ff */
[----:B------:R-:W-:Y:S02]  /*1a4e0*/  @!P3 IMAD.MOV.U32 R4, RZ, RZ, R189 ;  /* 0x000000ffff04b224 */ /* 0x000fe400078e00bd */
[----:B------:R-:W-:Y:S01]  /*1a4f0*/  @!P3 IMAD.MOV.U32 R5, RZ, RZ, R188 ;  /* 0x000000ffff05b224 */ /* 0x000fe200078e00bc */
[C---:B----4-:R-:W-:Y:S01]  /*1a500*/  @P1 LEA R6, P0, R162.reuse, R168, 0x1 ;  /* 0x000000a8a2061211 */ /* 0x050fe200078008ff */
        /* <DEDUP_REMOVED lines=29> */
.L_x_1125:
[----:B------:R2:W-:Y:S02]  /*1a6e0*/  STS.128 [R243+0x17800], RZ ;  /* 0x017800fff3007388 */ /* 0x0005e40000000c00 */
.L_x_1124:
[----:B------:R-:W-:Y:S05]  /*1a6f0*/  BSYNC B0 ;  /* 0x0000000000007941 */ /* 0x000fea0003800000 */
.L_x_1123:
[C---:B------:R-:W-:Y:S01]  /*1a700*/  IMAD.SHL.U32 R0, R51.reuse, 0x40, RZ ;  /* 0x0000004033007824 */ /* 0x040fe200078e00ff */
[----:B------:R-:W-:Y:S01]  /*1a710*/  R2P PR, R51, 0x6 ;  /* 0x0000000633007804 */ /* 0x000fe20000000000 */
[----:B------:R-:W-:Y:S01]  /*1a720*/  IMAD.SHL.U32 R166, R166, 0x8, RZ ;  /* 0x00000008a6a67824 */ /* 0x000fe200078e00ff */
[----:B------:R-:W0:Y:S01]  /*1a730*/  LDGDEPBAR ;  /* 0x00000000000079af */ /* 0x000e220000000000 */
[----:B------:R-:W-:Y:S01]  /*1a740*/  IMAD R226, R226, 0x400, R35 ;  /* 0x00000400e2e27824 */ /* 0x000fe200078e0223 */
[----:B------:R-:W-:Y:S01]  /*1a750*/  LOP3.LUT R0, R0, 0x1c0, RZ, 0xc0, !PT ;  /* 0x000001c000007812 */ /* 0x000fe200078ec0ff */
[----:B------:R-:W-:Y:S01]  /*1a760*/  IMAD.SHL.U32 R45, R45, 0x2, RZ ;  /* 0x000000022d2d7824 */ /* 0x000fe200078e00ff */
[----:B------:R-:W-:Y:S02]  /*1a770*/  BSSY B1, `(.L_x_1126) ;  /* 0x00001fb000017945 */ /* 0x000fe40003800000 */
[----:B------:R-:W-:Y:S02]  /*1a780*/  LOP3.LUT R166, R0, 0x8, R166, 0xf8, !PT ;  /* 0x0000000800a67812 */ /* 0x000fe400078ef8a6 */
[----:B------:R-:W-:-:S02]  /*1a790*/  SHF.R.U32.HI R225, RZ, 0x3, R0 ;  /* 0x00000003ffe17819 */ /* 0x000fc40000011600 */
[----:B------:R-:W-:Y:S02]  /*1a7a0*/  LEA R226, R226, UR4, 0x1 ;  /* 0x00000004e2e27c11 */ /* 0x000fe4000f8e08ff */
[----:B------:R-:W-:Y:S02]  /*1a7b0*/  LOP3.LUT R225, R166, R225, RZ, 0x3c, !PT ;  /* 0x000000e1a6e17212 */ /* 0x000fe400078e3cff */
[----:B------:R-:W-:Y:S01]  /*1a7c0*/  LOP3.LUT R3, R45, 0x6, RZ, 0xc0, !PT ;  /* 0x000000062d037812 */ /* 0x000fe200078ec0ff */
[----:B------:R-:W-:Y:S01]  /*1a7d0*/  LDSM.16.M88.4 R28, [R226] ;  /* 0x00000000e21c783b */ /* 0x000fe20000000200 */
[--C-:B------:R-:W-:Y:S02]  /*1a7e0*/  IMAD R224, R34, 0x2, R226.reuse ;  /* 0x0000000222e07824 */ /* 0x100fe400078e02e2 */
[----:B------:R-:W-:Y:S01]  /*1a7f0*/  IMAD R225, R52, 0x200, R225 ;  /* 0x0000020034e17824 */ /* 0x000fe200078e02e1 */
[----:B------:R-:W-:Y:S01]  /*1a800*/  LDSM.16.M88.4 R88, [R226+0x2000] ;  /* 0x00200000e258783b */ /* 0x000fe20000000200 */
[----:B------:R-:W-:-:S02]  /*1a810*/  IMAD R222, R33, 0x2, R226 ;  /* 0x0000000221de7824 */ /* 0x000fc400078e02e2 */
[----:B------:R-:W-:Y:S01]  /*1a820*/  IMAD R221, R33, 0x2, R224 ;  /* 0x0000000221dd7824 */ /* 0x000fe200078e02e0 */
[----:B------:R-:W-:Y:S01]  /*1a830*/  LEA R225, R225, UR4, 0x1 ;  /* 0x00000004e1e17c11 */ /* 0x000fe2000f8e08ff */
[----:B-123--:R-:W-:Y:S01]  /*1a840*/  LDSM.16.M88.4 R8, [R224] ;  /* 0x00000000e008783b */ /* 0x00efe20000000200 */
[----:B------:R-:W-:-:S03]  /*1a850*/  IMAD R3, R165, 0x40, R3 ;  /* 0x00000040a5037824 */ /* 0x000fc600078e0203 */
[----:B-----5:R-:W1:Y:S01]  /*1a860*/  LDSM.16.M88.4 R20, [R225+0x8000] ;  /* 0x00800000e114783b */ /* 0x020e620000000200 */
[C---:B------:R-:W-:Y:S02]  /*1a870*/  VIADD R0, R225.reuse, 0x8000 ;  /* 0x00008000e1007836 */ /* 0x040fe40000000000 */
[----:B------:R-:W-:Y:S01]  /*1a880*/  VIADD R223, R225, 0x8020 ;  /* 0x00008020e1df7836 */ /* 0x000fe20000000000 */
[----:B------:R-:W2:Y:S01]  /*1a890*/  LDSM.16.M88.4 R76, [R225+0x8800] ;  /* 0x00880000e14c783b */ /* 0x000ea20000000200 */
[----:B------:R-:W-:Y:S02]  /*1a8a0*/  @P1 VIADD R223, R0, 0xffffffe0 ;  /* 0xffffffe000df1836 */ /* 0x000fe40000000000 */
[----:B------:R-:W-:Y:S01]  /*1a8b0*/  IMAD.MOV.U32 R0, RZ, RZ, 0x40 ;  /* 0x00000040ff007424 */ /* 0x000fe200078e00ff */
[----:B------:R-:W3:Y:S01]  /*1a8c0*/  LDSM.16.M88.4 R68, [R225+0x9000] ;  /* 0x00900000e144783b */ /* 0x000ee20000000200 */
[C---:B------:R-:W-:Y:S02]  /*1a8d0*/  VIADD R16, R3.reuse, 0xffffffc1 ;  /* 0xffffffc103107836 */ /* 0x040fe40000000000 */
[----:B------:R-:W-:Y:S01]  /*1a8e0*/  VIADD R17, R3, 0xffffffc0 ;  /* 0xffffffc003117836 */ /* 0x000fe20000000000 */
[----:B------:R-:W3:Y:S01]  /*1a8f0*/  LDSM.16.M88.4 R40, [R225+0x9800] ;  /* 0x00980000e128783b */ /* 0x000ee20000000200 */
[----:B------:R-:W-:Y:S01]  /*1a900*/  SEL R0, R0, 0xffffffc0, !P2 ;  /* 0xffffffc000007807 */ /* 0x000fe20005000000 */
[----:B------:R-:W-:Y:S01]  /*1a910*/  VIADD R219, R223, 0x800 ;  /* 0x00000800dfdb7836 */ /* 0x000fe20000000000 */
[-C--:B------:R-:W-:Y:S01]  /*1a920*/  ISETP.GE.AND P0, PT, R16, R50.reuse, PT ;  /* 0x000000321000720c */ /* 0x080fe20003f06270 */
[----:B----4-:R-:W4:Y:S01]  /*1a930*/  LDSM.16.M88.4 R4, [R223] ;  /* 0x00000000df04783b */ /* 0x010f220000000200 */
[----:B------:R-:W-:Y:S01]  /*1a940*/  VIADD R16, R3, 0xffffffc9 ;  /* 0xffffffc903107836 */ /* 0x000fe20000000000 */
[-C--:B------:R-:W-:Y:S01]  /*1a950*/  ISETP.GE.AND P1, PT, R17, R50.reuse, PT ;  /* 0x000000321100720c */ /* 0x080fe20003f26270 */
[----:B------:R-:W-:Y:S01]  /*1a960*/  IMAD.IADD R220, R225, 0x1, R0 ;  /* 0x00000001e1dc7824 */ /* 0x000fe200078e0200 */
[----:B------:R-:W4:Y:S01]  /*1a970*/  LDSM.16.M88.4 R56, [R223+0x800] ;  /* 0x00080000df38783b */ /* 0x000f220000000200 */
[----:B------:R-:W-:Y:S01]  /*1a980*/  IMAD.IADD R216, R0, 0x1, R223 ;  /* 0x0000000100d87824 */ /* 0x000fe200078e02df */
[----:B------:R-:W-:Y:S01]  /*1a990*/  ISETP.GE.AND P5, PT, R16, R50, PT ;  /* 0x000000321000720c */ /* 0x000fe20003fa6270 */
[----:B------:R-:W-:Y:S01]  /*1a9a0*/  VIADD R0, R3, 0xffffffc8 ;  /* 0xffffffc803007836 */ /* 0x000fe20000000000 */
[----:B------:R-:W4:Y:S01]  /*1a9b0*/  LDSM.16.M88.4 R36, [R223+0x1000] ;  /* 0x00100000df24783b */ /* 0x000f220000000200 */
[----:B------:R-:W-:-:S02]  /*1a9c0*/  VIADD R218, R223, 0x1000 ;  /* 0x00001000dfda7836 */ /* 0x000fc40000000000 */
[----:B------:R-:W-:Y:S01]  /*1a9d0*/  VIADD R217, R223, 0x1800 ;  /* 0x00001800dfd97836 */ /* 0x000fe20000000000 */
[----:B------:R-:W4:Y:S01]  /*1a9e0*/  LDSM.16.M88.4 R52, [R223+0x1800] ;  /* 0x00180000df34783b */ /* 0x000f220000000200 */
[-C--:B------:R-:W-:Y:S01]  /*1a9f0*/  ISETP.GE.AND P6, PT, R0, R50.reuse, PT ;  /* 0x000000320000720c */ /* 0x080fe20003fc6270 */
[----:B------:R-:W-:Y:S02]  /*1aa00*/  VIADD R0, R3, 0xffffffd0 ;  /* 0xffffffd003007836 */ /* 0x000fe40000000000 */
[----:B------:R-:W-:Y:S01]  /*1aa10*/  LDSM.16.M88.4 R60, [R222] ;  /* 0x00000000de3c783b */ /* 0x000fe20000000200 */
[----:B------:R-:W-:Y:S02]  /*1aa20*/  VIADD R215, R223, 0x2000 ;  /* 0x00002000dfd77836 */ /* 0x000fe40000000000 */
[----:B------:R-:W-:Y:S01]  /*1aa30*/  ISETP.GE.AND P4, PT, R0, R50, PT ;  /* 0x000000320000720c */ /* 0x000fe20003f86270 */
[----:B------:R-:W-:Y:S01]  /*1aa40*/  LDSM.16.M88.4 R84, [R220+0x9000] ;  /* 0x00900000dc54783b */ /* 0x000fe20000000200 */
[----:B------:R-:W-:-:S02]  /*1aa50*/  VIADD R0, R3, 0xffffffd8 ;  /* 0xffffffd803007836 */ /* 0x000fc40000000000 */
[----:B------:R-:W-:Y:S01]  /*1aa60*/  VIADD R214, R223, 0x2800 ;  /* 0x00002800dfd67836 */ /* 0x000fe20000000000 */
[C---:B-1----:R-:W-:Y:S01]  /*1aa70*/  HMMA.16816.F32 R24, R28.reuse, R20, RZ ;  /* 0x000000141c18723c */ /* 0x042fe200000018ff */
[----:B------:R-:W-:Y:S01]  /*1aa80*/  LDSM.16.M88.4 R80, [R220+0x9800] ;  /* 0x00980000dc50783b */ /* 0x000fe20000000200 */
[----:B------:R-:W-:Y:S01]  /*1aa90*/  ISETP.GE.AND P2, PT, R0, R50, PT ;  /* 0x000000320000720c */ /* 0x000fe20003f46270 */
[----:B------:R-:W-:Y:S02]  /*1aaa0*/  VIADD R0, R3, 0xffffffe1 ;  /* 0xffffffe103007836 */ /* 0x000fe40000000000 */
[----:B------:R-:W-:Y:S01]  /*1aab0*/  LDSM.16.M88.4 R92, [R225+0xb800] ;  /* 0x00b80000e15c783b */ /* 0x000fe20000000200 */
[----:B------:R-:W-:Y:S01]  /*1aac0*/  HMMA.16816.F32 R20, R28, R22, RZ ;  /* 0x000000161c14723c */ /* 0x000fe200000018ff */
[C---:B------:R-:W-:Y:S02]  /*1aad0*/  VIADD R213, R223.reuse, 0x3000 ;  /* 0x00003000dfd57836 */ /* 0x040fe40000000000 */
[----:B------:R-:W-:-:S02]  /*1aae0*/  VIADD R212, R223, 0x3800 ;  /* 0x00003800dfd47836 */ /* 0x000fc40000000000 */
[C---:B------:R-:W-:Y:S01]  /*1aaf0*/  VIADD R211, R223.reuse, 0x4000 ;  /* 0x00004000dfd37836 */ /* 0x040fe20000000000 */
[C---:B--2---:R-:W-:Y:S01]  /*1ab00*/  HMMA.16816.F32 R12, R28.reuse, R76, RZ ;  /* 0x0000004c1c0c723c */ /* 0x044fe200000018ff */
[C---:B------:R-:W-:Y:S02]  /*1ab10*/  VIADD R210, R223.reuse, 0x4800 ;  /* 0x00004800dfd27836 */ /* 0x040fe40000000000 */
[C---:B------:R-:W-:Y:S02]  /*1ab20*/  VIADD R209, R223.reuse, 0x5000 ;  /* 0x00005000dfd17836 */ /* 0x040fe40000000000 */
[C---:B------:R-:W-:Y:S01]  /*1ab30*/  VIADD R208, R223.reuse, 0x5800 ;  /* 0x00005800dfd07836 */ /* 0x040fe20000000000 */
[----:B------:R-:W-:Y:S01]  /*1ab40*/  HMMA.16816.F32 R76, R28, R78, RZ ;  /* 0x0000004e1c4c723c */ /* 0x000fe200000018ff */
[C---:B------:R-:W-:Y:S02]  /*1ab50*/  VIADD R207, R223.reuse, 0x6000 ;  /* 0x00006000dfcf7836 */ /* 0x040fe40000000000 */
[----:B------:R-:W-:-:S02]  /*1ab60*/  VIADD R206, R223, 0x6800 ;  /* 0x00006800dfce7836 */ /* 0x000fc40000000000 */
[C---:B------:R-:W-:Y:S01]  /*1ab70*/  VIADD R205, R223.reuse, 0x7000 ;  /* 0x00007000dfcd7836 */ /* 0x040fe20000000000 */
[----:B---3--:R-:W-:Y:S01]  /*1ab80*/  HMMA.16816.F32 R72, R28, R68, RZ ;  /* 0x000000441c48723c */ /* 0x008fe200000018ff */
[----:B------:R-:W-:-:S05]  /*1ab90*/  VIADD R204, R223, 0x7800 ;  /* 0x00007800dfcc7836 */ /* 0x000fca0000000000 */
[C---:B------:R-:W-:Y:S06]  /*1aba0*/  HMMA.16816.F32 R68, R28.reuse, R70, RZ ;  /* 0x000000461c44723c */ /* 0x040fec00000018ff */
[C---:B------:R-:W-:Y:S06]  /*1abb0*/  HMMA.16816.F32 R64, R28.reuse, R40, RZ ;  /* 0x000000281c40723c */ /* 0x040fec00000018ff */
[----:B------:R-:W-:Y:S01]  /*1abc0*/  HMMA.16816.F32 R28, R28, R42, RZ ;  /* 0x0000002a1c1c723c */ /* 0x000fe200000018ff */
[----:B------:R-:W1:Y:S05]  /*1abd0*/  LDSM.16.M88.4 R40, [R220+0x8000] ;  /* 0x00800000dc28783b */ /* 0x000e6a0000000200 */
[C---:B----4-:R-:W-:Y:S06]  /*1abe0*/  HMMA.16816.F32 R24, R8.reuse, R4, R24 ;  /* 0x000000040818723c */ /* 0x050fec0000001818 */
[C---:B------:R-:W-:Y:S01]  /*1abf0*/  HMMA.16816.F32 R20, R8.reuse, R6, R20 ;  /* 0x000000060814723c */ /* 0x040fe20000001814 */
[----:B------:R-:W2:Y:S05]  /*1ac00*/  LDSM.16.M88.4 R4, [R220+0x8800] ;  /* 0x00880000dc04783b */ /* 0x000eaa0000000200 */
[C---:B------:R-:W-:Y:S06]  /*1ac10*/  HMMA.16816.F32 R12, R8.reuse, R56, R12 ;  /* 0x00000038080c723c */ /* 0x040fec000000180c */
[C---:B------:R-:W-:Y:S01]  /*1ac20*/  HMMA.16816.F32 R76, R8.reuse, R58, R76 ;  /* 0x0000003a084c723c */ /* 0x040fe2000000184c */
[----:B------:R-:W-:Y:S05]  /*1ac30*/  LDSM.16.M88.4 R56, [R216] ;  /* 0x00000000d838783b */ /* 0x000fea0000000200 */
[C---:B------:R-:W-:Y:S06]  /*1ac40*/  HMMA.16816.F32 R72, R8.reuse, R36, R72 ;  /* 0x000000240848723c */ /* 0x040fec0000001848 */
[C---:B------:R-:W-:Y:S01]  /*1ac50*/  HMMA.16816.F32 R68, R8.reuse, R38, R68 ;  /* 0x000000260844723c */ /* 0x040fe20000001844 */
[----:B------:R-:W3:Y:S05]  /*1ac60*/  LDSM.16.M88.4 R36, [R221] ;  /* 0x00000000dd24783b */ /* 0x000eea0000000200 */
[C---:B------:R-:W-:Y:S06]  /*1ac70*/  HMMA.16816.F32 R64, R8.reuse, R52, R64 ;  /* 0x000000340840723c */ /* 0x040fec0000001840 */
[----:B------:R-:W-:Y:S01]  /*1ac80*/  HMMA.16816.F32 R28, R8, R54, R28 ;  /* 0x00000036081c723c */ /* 0x000fe2000000181c */
[----:B------:R-:W4:Y:S04]  /*1ac90*/  LDSM.16.M88.4 R8, [R216+0x800] ;  /* 0x00080000d808783b */ /* 0x000f280000000200 */
[----:B------:R-:W4:Y:S01]  /*1aca0*/  LDSM.16.M88.4 R52, [R216+0x1000] ;  /* 0x00100000d834783b */ /* 0x000f220000000200 */
[C---:B-1----:R-:W-:Y:S06]  /*1acb0*/  HMMA.16816.F32 R24, R60.reuse, R40, R24 ;  /* 0x000000283c18723c */ /* 0x042fec0000001818 */
[C---:B------:R-:W-:Y:S01]  /*1acc0*/  HMMA.16816.F32 R20, R60.reuse, R42, R20 ;  /* 0x0000002a3c14723c */ /* 0x040fe20000001814 */
[----:B------:R-:W1:Y:S05]  /*1acd0*/  LDSM.16.M88.4 R40, [R216+0x1800] ;  /* 0x00180000d828783b */ /* 0x000e6a0000000200 */
[C---:B--2---:R-:W-:Y:S06]  /*1ace0*/  HMMA.16816.F32 R12, R60.reuse, R4, R12 ;  /* 0x000000043c0c723c */ /* 0x044fec000000180c */
[C---:B------:R-:W-:Y:S01]  /*1acf0*/  HMMA.16816.F32 R76, R60.reuse, R6, R76 ;  /* 0x000000063c4c723c */ /* 0x040fe2000000184c */
[----:B------:R-:W2:Y:S05]  /*1ad00*/  LDSM.16.M88.4 R4, [R225+0xa000] ;  /* 0x00a00000e104783b */ /* 0x000eaa0000000200 */
[C---:B------:R-:W-:Y:S06]  /*1ad10*/  HMMA.16816.F32 R72, R60.reuse, R84, R72 ;  /* 0x000000543c48723c */ /* 0x040fec0000001848 */
[C---:B------:R-:W-:Y:S01]  /*1ad20*/  HMMA.16816.F32 R68, R60.reuse, R86, R68 ;  /* 0x000000563c44723c */ /* 0x040fe20000001844 */
[----:B------:R-:W-:Y:S05]  /*1ad30*/  LDSM.16.M88.4 R84, [R223+0x3800] ;  /* 0x00380000df54783b */ /* 0x000fea0000000200 */
[C---:B------:R-:W-:Y:S06]  /*1ad40*/  HMMA.16816.F32 R64, R60.reuse, R80, R64 ;  /* 0x000000503c40723c */ /* 0x040fec0000001840 */
[----:B------:R-:W-:Y:S01]  /*1ad50*/  HMMA.16816.F32 R60, R60, R82, R28 ;  /* 0x000000523c3c723c */ /* 0x000fe2000000181c */
[----:B------:R-:W2:Y:S04]  /*1ad60*/  LDSM.16.M88.4 R28, [R225+0xa800] ;  /* 0x00a80000e11c783b */ /* 0x000ea80000000200 */
[----:B------:R-:W-:Y:S01]  /*1ad70*/  LDSM.16.M88.4 R80, [R224+0x2000] ;  /* 0x00200000e050783b */ /* 0x000fe20000000200 */
        /* <DEDUP_REMOVED lines=9> */
[C---:B-1----:R-:W-:Y:S06]  /*1ae10*/  HMMA.16816.F32 R64, R36.reuse, R40, R64 ;  /* 0x000000282440723c */ /* 0x042fec0000001840 */
[----:B------:R-:W-:Y:S01]  /*1ae20*/  HMMA.16816.F32 R60, R36, R42, R60 ;  /* 0x0000002a243c723c */ /* 0x000fe2000000183c */
[----:B------:R-:W1:Y:S04]  /*1ae30*/  LDSM.16.M88.4 R36, [R223+0x2800] ;  /* 0x00280000df24783b */ /* 0x000e680000000200 */
[----:B------:R-:W-:Y:S01]  /*1ae40*/  LDSM.16.M88.4 R40, [R220+0xa800] ;  /* 0x00a80000dc28783b */ /* 0x000fe20000000200 */
[C---:B--2---:R-:W-:Y:S06]  /*1ae50*/  HMMA.16816.F32 R24, R88.reuse, R4, R24 ;  /* 0x000000045818723c */ /* 0x044fec0000001818 */
[C---:B------:R-:W-:Y:S01]  /*1ae60*/  HMMA.16816.F32 R20, R88.reuse, R6, R20 ;  /* 0x000000065814723c */ /* 0x040fe20000001814 */
[----:B------:R-:W2:Y:S05]  /*1ae70*/  LDSM.16.M88.4 R4, [R223+0x3000] ;  /* 0x00300000df04783b */ /* 0x000eaa0000000200 */
[C---:B------:R-:W-:Y:S06]  /*1ae80*/  HMMA.16816.F32 R12, R88.reuse, R28, R12 ;  /* 0x0000001c580c723c */ /* 0x040fec000000180c */
[C---:B------:R-:W-:Y:S01]  /*1ae90*/  HMMA.16816.F32 R76, R88.reuse, R30, R76 ;  /* 0x0000001e584c723c */ /* 0x040fe2000000184c */
[----:B------:R-:W4:Y:S05]  /*1aea0*/  LDSM.16.M88.4 R28, [R222+0x2000] ;  /* 0x00200000de1c783b */ /* 0x000f2a0000000200 */
[C---:B---3--:R-:W-:Y:S06]  /*1aeb0*/  HMMA.16816.F32 R72, R88.reuse, R8, R72 ;  /* 0x000000085848723c */ /* 0x048fec0000001848 */
[C---:B------:R-:W-:Y:S01]  /*1aec0*/  HMMA.16816.F32 R68, R88.reuse, R10, R68 ;  /* 0x0000000a5844723c */ /* 0x040fe20000001844 */
[----:B------:R-:W3:Y:S05]  /*1aed0*/  LDSM.16.M88.4 R8, [R220+0xb000] ;  /* 0x00b00000dc08783b */ /* 0x000eea0000000200 */
[C---:B------:R-:W-:Y:S06]  /*1aee0*/  HMMA.16816.F32 R64, R88.reuse, R92, R64 ;  /* 0x0000005c5840723c */ /* 0x040fec0000001840 */
[----:B------:R-:W-:Y:S01]  /*1aef0*/  HMMA.16816.F32 R60, R88, R94, R60 ;  /* 0x0000005e583c723c */ /* 0x000fe2000000183c */
[----:B------:R-:W-:Y:S04]  /*1af00*/  LDSM.16.M88.4 R92, [R216+0x2800] ;  /* 0x00280000d85c783b */ /* 0x000fe80000000200 */
[----:B------:R-:W-:Y:S01]  /*1af10*/  LDSM.16.M88.4 R88, [R224+0x4000] ;  /* 0x00400000e058783b */ /* 0x000fe20000000200 */
[C---:B------:R-:W-:Y:S06]  /*1af20*/  HMMA.16816.F32 R24, R80.reuse, R56, R24 ;  /* 0x000000385018723c */ /* 0x040fec0000001818 */
[C---:B------:R-:W-:Y:S01]  /*1af30*/  HMMA.16816.F32 R20, R80.reuse, R58, R20 ;  /* 0x0000003a5014723c */ /* 0x040fe20000001814 */
[----:B------:R-:W-:Y:S05]  /*1af40*/  LDSM.16.M88.4 R56, [R221+0x2000] ;  /* 0x00200000dd38783b */ /* 0x000fea0000000200 */
[C---:B-1----:R-:W-:Y:S06]  /*1af50*/  HMMA.16816.F32 R12, R80.reuse, R36, R12 ;  /* 0x00000024500c723c */ /* 0x042fec000000180c */
[C---:B------:R-:W-:Y:S01]  /*1af60*/  HMMA.16816.F32 R76, R80.reuse, R38, R76 ;  /* 0x00000026504c723c */ /* 0x040fe2000000184c */
[----:B------:R-:W1:Y:S05]  /*1af70*/  LDSM.16.M88.4 R36, [R220+0xb800] ;  /* 0x00b80000dc24783b */ /* 0x000e6a0000000200 */
[C---:B--2---:R-:W-:Y:S06]  /*1af80*/  HMMA.16816.F32 R72, R80.reuse, R4, R72 ;  /* 0x000000045048723c */ /* 0x044fec0000001848 */
[C---:B------:R-:W-:Y:S01]  /*1af90*/  HMMA.16816.F32 R68, R80.reuse, R6, R68 ;  /* 0x000000065044723c */ /* 0x040fe20000001844 */
[----:B------:R-:W2:Y:S05]  /*1afa0*/  LDSM.16.M88.4 R4, [R216+0x2000] ;  /* 0x00200000d804783b */ /* 0x000eaa0000000200 */
[C---:B------:R-:W-:Y:S06]  /*1afb0*/  HMMA.16816.F32 R64, R80.reuse, R84, R64 ;  /* 0x000000545040723c */ /* 0x040fec0000001840 */
[----:B------:R-:W-:Y:S01]  /*1afc0*/  HMMA.16816.F32 R60, R80, R86, R60 ;  /* 0x00000056503c723c */ /* 0x000fe2000000183c */
[----:B------:R-:W2:Y:S04]  /*1afd0*/  LDSM.16.M88.4 R84, [R216+0x3000] ;  /* 0x00300000d854783b */ /* 0x000ea80000000200 */
[----:B------:R-:W2:Y:S01]  /*1afe0*/  LDSM.16.M88.4 R80, [R216+0x3800] ;  /* 0x00380000d850783b */ /* 0x000ea20000000200 */
[C---:B----4-:R-:W-:Y:S06]  /*1aff0*/  HMMA.16816.F32 R24, R28.reuse, R52, R24 ;  /* 0x000000341c18723c */ /* 0x050fec0000001818 */
[C---:B------:R-:W-:Y:S01]  /*1b000*/  HMMA.16816.F32 R20, R28.reuse, R54, R20 ;  /* 0x000000361c14723c */ /* 0x040fe20000001814 */
[----:B------:R-:W-:Y:S05]  /*1b010*/  LDSM.16.M88.4 R52, [R225+0xc000] ;  /* 0x00c00000e134783b */ /* 0x000fea0000000200 */
[C---:B------:R-:W-:Y:S06]  /*1b020*/  HMMA.16816.F32 R12, R28.reuse, R40, R12 ;  /* 0x000000281c0c723c */ /* 0x040fec000000180c */
[C---:B------:R-:W-:Y:S01]  /*1b030*/  HMMA.16816.F32 R76, R28.reuse, R42, R76 ;  /* 0x0000002a1c4c723c */ /* 0x040fe2000000184c */
[----:B------:R-:W-:Y:S05]  /*1b040*/  LDSM.16.M88.4 R40, [R225+0xc800] ;  /* 0x00c80000e128783b */ /* 0x000fea0000000200 */
[C---:B---3--:R-:W-:Y:S06]  /*1b050*/  HMMA.16816.F32 R72, R28.reuse, R8, R72 ;  /* 0x000000081c48723c */ /* 0x048fec0000001848 */
[C---:B------:R-:W-:Y:S01]  /*1b060*/  HMMA.16816.F32 R68, R28.reuse, R10, R68 ;  /* 0x0000000a1c44723c */ /* 0x040fe20000001844 */
[----:B------:R-:W3:Y:S05]  /*1b070*/  LDSM.16.M88.4 R8, [R226+0x4000] ;  /* 0x00400000e208783b */ /* 0x000eea0000000200 */
[C---:B-1----:R-:W-:Y:S06]  /*1b080*/  HMMA.16816.F32 R64, R28.reuse, R36, R64 ;  /* 0x000000241c40723c */ /* 0x042fec0000001840 */
[----:B------:R-:W-:Y:S01]  /*1b090*/  HMMA.16816.F32 R60, R28, R38, R60 ;  /* 0x000000261c3c723c */ /* 0x000fe2000000183c */
[----:B------:R-:W1:Y:S04]  /*1b0a0*/  LDSM.16.M88.4 R36, [R225+0xd000] ;  /* 0x00d00000e124783b */ /* 0x000e680000000200 */
[----:B------:R-:W4:Y:S01]  /*1b0b0*/  LDSM.16.M88.4 R28, [R225+0xd800] ;  /* 0x00d80000e11c783b */ /* 0x000f220000000200 */
[C---:B--2---:R-:W-:Y:S06]  /*1b0c0*/  HMMA.16816.F32 R24, R56.reuse, R4, R24 ;  /* 0x000000043818723c */ /* 0x044fec0000001818 */
[C---:B------:R-:W-:Y:S01]  /*1b0d0*/  HMMA.16816.F32 R20, R56.reuse, R6, R20 ;  /* 0x000000063814723c */ /* 0x040fe20000001814 */
[----:B------:R-:W2:Y:S05]  /*1b0e0*/  LDSM.16.M88.4 R4, [R223+0x4000] ;  /* 0x00400000df04783b */ /* 0x000eaa0000000200 */
[C---:B------:R-:W-:Y:S06]  /*1b0f0*/  HMMA.16816.F32 R12, R56.reuse, R92, R12 ;  /* 0x0000005c380c723c */ /* 0x040fec000000180c */
[C---:B------:R-:W-:Y:S01]  /*1b100*/  HMMA.16816.F32 R76, R56.reuse, R94, R76 ;  /* 0x0000005e384c723c */ /* 0x040fe2000000184c */
[----:B------:R-:W2:Y:S05]  /*1b110*/  LDSM.16.M88.4 R92, [R223+0x4800] ;  /* 0x00480000df5c783b */ /* 0x000eaa0000000200 */
[C---:B------:R-:W-:Y:S06]  /*1b120*/  HMMA.16816.F32 R72, R56.reuse, R84, R72 ;  /* 0x000000543848723c */ /* 0x040fec0000001848 */
[C---:B------:R-:W-:Y:S06]  /*1b130*/  HMMA.16816.F32 R64, R56.reuse, R80, R64 ;  /* 0x000000503840723c */ /* 0x040fec0000001840 */
[C---:B------:R-:W-:Y:S01]  /*1b140*/  HMMA.16816.F32 R68, R56.reuse, R86, R68 ;  /* 0x000000563844723c */ /* 0x040fe20000001844 */
[----:B------:R-:W2:Y:S05]  /*1b150*/  LDSM.16.M88.4 R84, [R223+0x5000] ;  /* 0x00500000df54783b */ /* 0x000eaa0000000200 */
[----:B------:R-:W-:Y:S01]  /*1b160*/  HMMA.16816.F32 R60, R56, R82, R60 ;  /* 0x00000052383c723c */ /* 0x000fe2000000183c */
[----:B------:R-:W2:Y:S04]  /*1b170*/  LDSM.16.M88.4 R80, [R223+0x5800] ;  /* 0x00580000df50783b */ /* 0x000ea80000000200 */
[----:B------:R-:W-:Y:S01]  /*1b180*/  LDSM.16.M88.4 R56, [R222+0x4000] ;  /* 0x00400000de38783b */ /* 0x000fe20000000200 */
[C---:B---3--:R-:W-:Y:S06]  /*1b190*/  HMMA.16816.F32 R24, R8.reuse, R52, R24 ;  /* 0x000000340818723c */ /* 0x048fec0000001818 */
[C---:B------:R-:W-:Y:S01]  /*1b1a0*/  HMMA.16816.F32 R20, R8.reuse, R54, R20 ;  /* 0x000000360814723c */ /* 0x040fe20000001814 */
[----:B------:R-:W3:Y:S05]  /*1b1b0*/  LDSM.16.M88.4 R52, [R220+0xc000] ;  /* 0x00c00000dc34783b */ /* 0x000eea0000000200 */
[C---:B------:R-:W-:Y:S06]  /*1b1c0*/  HMMA.16816.F32 R12, R8.reuse, R40, R12 ;  /* 0x00000028080c723c */ /* 0x040fec000000180c */
[C---:B------:R-:W-:Y:S01]  /*1b1d0*/  HMMA.16816.F32 R76, R8.reuse, R42, R76 ;  /* 0x0000002a084c723c */ /* 0x040fe2000000184c */
[----:B------:R-:W3:Y:S05]  /*1b1e0*/  LDSM.16.M88.4 R40, [R220+0xc800] ;  /* 0x00c80000dc28783b */ /* 0x000eea0000000200 */
[C---:B-1----:R-:W-:Y:S06]  /*1b1f0*/  HMMA.16816.F32 R72, R8.reuse, R36, R72 ;  /* 0x000000240848723c */ /* 0x042fec0000001848 */
[C---:B----4-:R-:W-:Y:S06]  /*1b200*/  HMMA.16816.F32 R64, R8.reuse, R28, R64 ;  /* 0x0000001c0840723c */ /* 0x050fec0000001840 */
[C---:B------:R-:W-:Y:S01]  /*1b210*/  HMMA.16816.F32 R68, R8.reuse, R38, R68 ;  /* 0x000000260844723c */ /* 0x040fe20000001844 */
[----:B------:R-:W1:Y:S05]  /*1b220*/  LDSM.16.M88.4 R36, [R220+0xd000] ;  /* 0x00d00000dc24783b */ /* 0x000e6a0000000200 */
[----:B------:R-:W-:Y:S01]  /*1b230*/  HMMA.16816.F32 R60, R8, R30, R60 ;  /* 0x0000001e083c723c */ /* 0x000fe2000000183c */
[----:B------:R-:W4:Y:S04]  /*1b240*/  LDSM.16.M88.4 R28, [R220+0xd800] ;  /* 0x00d80000dc1c783b */ /* 0x000f280000000200 */
[----:B------:R-:W-:Y:S01]  /*1b250*/  LDSM.16.M88.4 R8, [R221+0x4000] ;  /* 0x00400000dd08783b */ /* 0x000fe20000000200 */
[C---:B--2---:R-:W-:Y:S06]  /*1b260*/  HMMA.16816.F32 R24, R88.reuse, R4, R24 ;  /* 0x000000045818723c */ /* 0x044fec0000001818 */
[C---:B------:R-:W-:Y:S01]  /*1b270*/  HMMA.16816.F32 R20, R88.reuse, R6, R20 ;  /* 0x000000065814723c */ /* 0x040fe20000001814 */
[----:B------:R-:W2:Y:S05]  /*1b280*/  LDSM.16.M88.4 R4, [R216+0x4000] ;  /* 0x00400000d804783b */ /* 0x000eaa0000000200 */
[C---:B------:R-:W-:Y:S06]  /*1b290*/  HMMA.16816.F32 R12, R88.reuse, R92, R12 ;  /* 0x0000005c580c723c */ /* 0x040fec000000180c */
[C---:B------:R-:W-:Y:S06]  /*1b2a0*/  HMMA.16816.F32 R76, R88.reuse, R94, R76 ;  /* 0x0000005e584c723c */ /* 0x040fec000000184c */
[C---:B------:R-:W-:Y:S06]  /*1b2b0*/  HMMA.16816.F32 R72, R88.reuse, R84, R72 ;  /* 0x000000545848723c */ /* 0x040fec0000001848 */
[C---:B------:R-:W-:Y:S06]  /*1b2c0*/  HMMA.16816.F32 R64, R88.reuse, R80, R64 ;  /* 0x000000505840723c */ /* 0x040fec0000001840 */
[C---:B------:R-:W-:Y:S01]  /*1b2d0*/  HMMA.16816.F32 R68, R88.reuse, R86, R68 ;  /* 0x000000565844723c */ /* 0x040fe20000001844 */
[----:B------:R-:W-:Y:S05]  /*1b2e0*/  LDSM.16.M88.4 R84, [R216+0x5000] ;  /* 0x00500000d854783b */ /* 0x000fea0000000200 */
[----:B------:R-:W-:Y:S01]  /*1b2f0*/  HMMA.16816.F32 R80, R88, R82, R60 ;  /* 0x000000525850723c */ /* 0x000fe2000000183c */
[----:B------:R-:W2:Y:S05]  /*1b300*/  LDSM.16.M88.4 R60, [R216+0x4800] ;  /* 0x00480000d83c783b */ /* 0x000eaa0000000200 */
[C---:B---3--:R-:W-:Y:S06]  /*1b310*/  HMMA.16816.F32 R24, R56.reuse, R52, R24 ;  /* 0x000000343818723c */ /* 0x048fec0000001818 */
[C---:B------:R-:W-:Y:S01]  /*1b320*/  HMMA.16816.F32 R20, R56.reuse, R54, R20 ;  /* 0x000000363814723c */ /* 0x040fe20000001814 */
[----:B------:R-:W-:Y:S05]  /*1b330*/  LDSM.16.M88.4 R52, [R225+0xf000] ;  /* 0x00f00000e134783b */ /* 0x000fea0000000200 */
[C---:B------:R-:W-:Y:S06]  /*1b340*/  HMMA.16816.F32 R12, R56.reuse, R40, R12 ;  /* 0x00000028380c723c */ /* 0x040fec000000180c */
[C---:B------:R-:W-:Y:S01]  /*1b350*/  HMMA.16816.F32 R76, R56.reuse, R42, R76 ;  /* 0x0000002a384c723c */ /* 0x040fe2000000184c */
[----:B------:R-:W3:Y:S05]  /*1b360*/  LDSM.16.M88.4 R40, [R216+0x5800] ;  /* 0x00580000d828783b */ /* 0x000eea0000000200 */
[C---:B-1----:R-:W-:Y:S06]  /*1b370*/  HMMA.16816.F32 R72, R56.reuse, R36, R72 ;  /* 0x000000243848723c */ /* 0x042fec0000001848 */
[C---:B------:R-:W-:Y:S01]  /*1b380*/  HMMA.16816.F32 R68, R56.reuse, R38, R68 ;  /* 0x000000263844723c */ /* 0x040fe20000001844 */
[----:B------:R-:W-:Y:S05]  /*1b390*/  LDSM.16.M88.4 R36, [R226+0x6000] ;  /* 0x00600000e224783b */ /* 0x000fea0000000200 */
[----:B----4-:R-:W-:Y:S06]  /*1b3a0*/  HMMA.16816.F32 R64, R56, R28, R64 ;  /* 0x0000001c3840723c */ /* 0x010fec0000001840 */
[C---:B--2---:R-:W-:Y:S06]  /*1b3b0*/  HMMA.16816.F32 R24, R8.reuse, R4, R24 ;  /* 0x000000040818723c */ /* 0x044fec0000001818 */
[----:B------:R-:W-:Y:S01]  /*1b3c0*/  HMMA.16816.F32 R20, R8, R6, R20 ;  /* 0x000000060814723c */ /* 0x000fe20000001814 */
[----:B------:R-:W1:Y:S05]  /*1b3d0*/  LDSM.16.M88.4 R4, [R225+0xe800] ;  /* 0x00e80000e104783b */ /* 0x000e6a0000000200 */
[----:B------:R-:W-:Y:S01]  /*1b3e0*/  HMMA.16816.F32 R80, R56, R30, R80 ;  /* 0x0000001e3850723c */ /* 0x000fe20000001850 */
[----:B------:R-:W2:Y:S04]  /*1b3f0*/  LDSM.16.M88.4 R28, [R225+0xe000] ;  /* 0x00e00000e11c783b */ /* 0x000ea80000000200 */
[----:B------:R-:W4:Y:S01]  /*1b400*/  LDSM.16.M88.4 R56, [R225+0xf800] ;  /* 0x00f80000e138783b */ /* 0x000f220000000200 */
[C---:B------:R-:W-:Y:S06]  /*1b410*/  HMMA.16816.F32 R12, R8.reuse, R60, R12 ;  /* 0x0000003c080c723c */ /* 0x040fec000000180c */
[C---:B------:R-:W-:Y:S01]  /*1b420*/  HMMA.16816.F32 R76, R8.reuse, R62, R76 ;  /* 0x0000003e084c723c */ /* 0x040fe2000000184c */
[----:B------:R-:W-:Y:S05]  /*1b430*/  LDSM.16.M88.4 R60, [R223+0x6000] ;  /* 0x00600000df3c783b */ /* 0x000fea0000000200 */
[C---:B------:R-:W-:Y:S06]  /*1b440*/  HMMA.16816.F32 R72, R8.reuse, R84, R72 ;  /* 0x000000540848723c */ /* 0x040fec0000001848 */
[C---:B------:R-:W-:Y:S01]  /*1b450*/  HMMA.16816.F32 R84, R8.reuse, R86, R68 ;  /* 0x000000560854723c */ /* 0x040fe20000001844 */
[----:B------:R-:W-:Y:S05]  /*1b460*/  LDSM.16.M88.4 R68, [R224+0x6000] ;  /* 0x00600000e044783b */ /* 0x000fea0000000200 */
[C---:B---3--:R-:W-:Y:S01]  /*1b470*/  HMMA.16816.F32 R88, R8.reuse, R40, R64 ;  /* 0x000000280858723c */ /* 0x048fe20000001840 */
[----:B------:R-:W3:Y:S05]  /*1b480*/  LDSM.16.M88.4 R64, [R223+0x6800] ;  /* 0x00680000df40783b */ /* 0x000eea0000000200 */
[----:B------:R-:W-:Y:S01]  /*1b490*/  HMMA.16816.F32 R80, R8, R42, R80 ;  /* 0x0000002a0850723c */ /* 0x000fe20000001850 */
[----:B------:R-:W3:Y:S04]  /*1b4a0*/  LDSM.16.M88.4 R8, [R223+0x7000] ;  /* 0x00700000df08783b */ /* 0x000ee80000000200 */
[----:B------:R-:W3:Y:S01]  /*1b4b0*/  LDSM.16.M88.4 R40, [R223+0x7800] ;  /* 0x00780000df28783b */ /* 0x000ee20000000200 */
[C---:B-1----:R-:W-:Y:S06]  /*1b4c0*/  HMMA.16816.F32 R12, R36.reuse, R4, R12 ;  /* 0x00000004240c723c */ /* 0x042fec000000180c */
[C---:B------:R-:W-:Y:S01]  /*1b4d0*/  HMMA.16816.F32 R76, R36.reuse, R6, R76 ;  /* 0x00000006244c723c */ /* 0x040fe2000000184c */
[----:B------:R-:W-:Y:S05]  /*1b4e0*/  LDSM.16.M88.4 R4, [R220+0xe000] ;  /* 0x00e00000dc04783b */ /* 0x000fea0000000200 */
[C---:B--2---:R-:W-:Y:S06]  /*1b4f0*/  HMMA.16816.F32 R24, R36.reuse, R28, R24 ;  /* 0x0000001c2418723c */ /* 0x044fec0000001818 */
[C---:B------:R-:W-:Y:S01]  /*1b500*/  HMMA.16816.F32 R20, R36.reuse, R30, R20 ;  /* 0x0000001e2414723c */ /* 0x040fe20000001814 */
[----:B------:R-:W1:Y:S05]  /*1b510*/  LDSM.16.M88.4 R28, [R222+0x6000] ;  /* 0x00600000de1c783b */ /* 0x000e6a0000000200 */
[C---:B------:R-:W-:Y:S06]  /*1b520*/  HMMA.16816.F32 R72, R36.reuse, R52, R72 ;  /* 0x000000342448723c */ /* 0x040fec0000001848 */
[C---:B------:R-:W-:Y:S01]  /*1b530*/  HMMA.16816.F32 R84, R36.reuse, R54, R84 ;  /* 0x000000362454723c */ /* 0x040fe20000001854 */
[----:B------:R-:W2:Y:S05]  /*1b540*/  LDSM.16.M88.4 R52, [R220+0xe800] ;  /* 0x00e80000dc34783b */ /* 0x000eaa0000000200 */
[C---:B----4-:R-:W-:Y:S06]  /*1b550*/  HMMA.16816.F32 R88, R36.reuse, R56, R88 ;  /* 0x000000382458723c */ /* 0x050fec0000001858 */
[----:B------:R-:W-:Y:S01]  /*1b560*/  HMMA.16816.F32 R80, R36, R58, R80 ;  /* 0x0000003a2450723c */ /* 0x000fe20000001850 */
[----:B------:R-:W4:Y:S04]  /*1b570*/  LDSM.16.M88.4 R36, [R220+0xf000] ;  /* 0x00f00000dc24783b */ /* 0x000f280000000200 */
[----:B------:R-:W-:Y:S01]  /*1b580*/  LDSM.16.M88.4 R56, [R216+0x6000] ;  /* 0x00600000d838783b */ /* 0x000fe20000000200 */
[C---:B---3--:R-:W-:Y:S06]  /*1b590*/  HMMA.16816.F32 R12, R68.reuse, R64, R12 ;  /* 0x00000040440c723c */ /* 0x048fec000000180c */
[C---:B------:R-:W-:Y:S01]  /*1b5a0*/  HMMA.16816.F32 R76, R68.reuse, R66, R76 ;  /* 0x00000042444c723c */ /* 0x040fe2000000184c */
[----:B------:R-:W3:Y:S05]  /*1b5b0*/  LDSM.16.M88.4 R64, [R220+0xf800] ;  /* 0x00f80000dc40783b */ /* 0x000eea0000000200 */
[C---:B------:R-:W-:Y:S06]  /*1b5c0*/  HMMA.16816.F32 R24, R68.reuse, R60, R24 ;  /* 0x0000003c4418723c */ /* 0x040fec0000001818 */
[C---:B------:R-:W-:Y:S01]  /*1b5d0*/  HMMA.16816.F32 R20, R68.reuse, R62, R20 ;  /* 0x0000003e4414723c */ /* 0x040fe20000001814 */
[----:B------:R-:W3:Y:S05]  /*1b5e0*/  LDSM.16.M88.4 R60, [R221+0x6000] ;  /* 0x00600000dd3c783b */ /* 0x000eea0000000200 */
[C---:B------:R-:W-:Y:S06]  /*1b5f0*/  HMMA.16816.F32 R72, R68.reuse, R8, R72 ;  /* 0x000000084448723c */ /* 0x040fec0000001848 */
[C---:B------:R-:W-:Y:S01]  /*1b600*/  HMMA.16816.F32 R84, R68.reuse, R10, R84 ;  /* 0x0000000a4454723c */ /* 0x040fe20000001854 */
[----:B------:R-:W3:Y:S05]  /*1b610*/  LDSM.16.M88.4 R8, [R216+0x6800] ;  /* 0x00680000d808783b */ /* 0x000eea0000000200 */
[C---:B------:R-:W-:Y:S06]  /*1b620*/  HMMA.16816.F32 R88, R68.reuse, R40, R88 ;  /* 0x000000284458723c */ /* 0x040fec0000001858 */
[----:B------:R-:W-:Y:S06]  /*1b630*/  HMMA.16816.F32 R80, R68, R42, R80 ;  /* 0x0000002a4450723c */ /* 0x000fec0000001850 */
[C---:B-1----:R-:W-:Y:S06]  /*1b640*/  HMMA.16816.F32 R24, R28.reuse, R4, R24 ;  /* 0x000000041c18723c */ /* 0x042fec0000001818 */
[C---:B------:R-:W-:Y:S01]  /*1b650*/  HMMA.16816.F32 R20, R28.reuse, R6, R20 ;  /* 0x000000061c14723c */ /* 0x040fe20000001814 */
[----:B------:R-:W1:Y:S05]  /*1b660*/  LDSM.16.M88.4 R4, [R216+0x7000] ;  /* 0x00700000d804783b */ /* 0x000e6a0000000200 */
[C---:B--2---:R-:W-:Y:S06]  /*1b670*/  HMMA.16816.F32 R12, R28.reuse, R52, R12 ;  /* 0x000000341c0c723c */ /* 0x044fec000000180c */
[C---:B------:R-:W-:Y:S06]  /*1b680*/  HMMA.16816.F32 R76, R28.reuse, R54, R76 ;  /* 0x000000361c4c723c */ /* 0x040fec000000184c */
[C---:B----4-:R-:W-:Y:S06]  /*1b690*/  HMMA.16816.F32 R72, R28.reuse, R36, R72 ;  /* 0x000000241c48723c */ /* 0x050fec0000001848 */
[C---:B------:R-:W-:Y:S06]  /*1b6a0*/  HMMA.16816.F32 R84, R28.reuse, R38, R84 ;  /* 0x000000261c54723c */ /* 0x040fec0000001854 */
[C---:B---3--:R-:W-:Y:S06]  /*1b6b0*/  HMMA.16816.F32 R88, R28.reuse, R64, R88 ;  /* 0x000000401c58723c */ /* 0x048fec0000001858 */
[----:B------:R-:W-:Y:S01]  /*1b6c0*/  HMMA.16816.F32 R80, R28, R66, R80 ;  /* 0x000000421c50723c */ /* 0x000fe20000001850 */
[----:B------:R-:W2:Y:S01]  /*1b6d0*/  LDSM.16.M88.4 R28, [R216+0x7800] ;  /* 0x00780000d81c783b */ /* 0x000ea20000000200 */
[----:B------:R-:W-:-:S04]  /*1b6e0*/  DEPBAR.LE SB0, 0x0 ;  /* 0x000080000000791a */ /* 0x000fc80000000000 */
[C---:B------:R-:W-:Y:S06]  /*1b6f0*/  HMMA.16816.F32 R24, R60.reuse, R56, R24 ;  /* 0x000000383c18723c */ /* 0x040fec0000001818 */
[C---:B------:R-:W-:Y:S06]  /*1b700*/  HMMA.16816.F32 R20, R60.reuse, R58, R20 ;  /* 0x0000003a3c14723c */ /* 0x040fec0000001814 */
[C---:B------:R-:W-:Y:S06]  /*1b710*/  HMMA.16816.F32 R12, R60.reuse, R8, R12 ;  /* 0x000000083c0c723c */ /* 0x040fec000000180c */
[----:B-1----:R-:W-:Y:S01]  /*1b720*/  HMMA.16816.F32 R84, R60, R6, R84 ;  /* 0x000000063c54723c */ /* 0x002fe20000001854 */
[----:B------:R-:W-:-:S05]  /*1b730*/  VIADD R8, R3, 0xffffffd1 ;  /* 0xffffffd103087836 */ /* 0x000fca0000000000 */
[C---:B------:R-:W-:Y:S01]  /*1b740*/  HMMA.16816.F32 R76, R60.reuse, R10, R76 ;  /* 0x0000000a3c4c723c */ /* 0x040fe2000000184c */
[----:B------:R-:W-:Y:S01]  /*1b750*/  FSEL R27, R27, -INF , !P0 ;  /* 0xff8000001b1b7808 */ /* 0x000fe20004000000 */
[----:B------:R-:W-:Y:S01]  /*1b760*/  VIADD R6, R3, 0xfffffff1 ;  /* 0xfffffff103067836 */ /* 0x000fe20000000000 */
[----:B------:R-:W-:Y:S02]  /*1b770*/  FSEL R25, R25, -INF , !P0 ;  /* 0xff80000019197808 */ /* 0x000fe40004000000 */
[-C--:B------:R-:W-:Y:S01]  /*1b780*/  ISETP.GE.AND P3, PT, R8, R50.reuse, PT ;  /* 0x000000320800720c */ /* 0x080fe20003f66270 */
[C---:B------:R-:W-:Y:S01]  /*1b790*/  HMMA.16816.F32 R72, R60.reuse, R4, R72 ;  /* 0x000000043c48723c */ /* 0x040fe20000001848 */
[----:B------:R-:W-:Y:S01]  /*1b7a0*/  FSEL R22, R22, -INF , !P6 ;  /* 0xff80000016167808 */ /* 0x000fe20007000000 */
[C---:B------:R-:W-:Y:S01]  /*1b7b0*/  VIADD R8, R3.reuse, 0xffffffd9 ;  /* 0xffffffd903087836 */ /* 0x040fe20000000000 */
[----:B------:R-:W-:Y:S02]  /*1b7c0*/  FSEL R20, R20, -INF , !P6 ;  /* 0xff80000014147808 */ /* 0x000fe40007000000 */
[----:B------:R-:W-:Y:S01]  /*1b7d0*/  ISETP.GE.AND P6, PT, R0, R50, PT ;  /* 0x000000320000720c */ /* 0x000fe20003fc6270 */
[C---:B------:R-:W-:Y:S01]  /*1b7e0*/  VIADD R0, R3.reuse, 0xffffffe9 ;  /* 0xffffffe903007836 */ /* 0x040fe20000000000 */
[----:B--2---:R-:W-:Y:S01]  /*1b7f0*/  HMMA.16816.F32 R88, R60, R28, R88 ;  /* 0x0000001c3c58723c */ /* 0x004fe20000001858 */
[----:B------:R-:W-:Y:S01]  /*1b800*/  VIADD R4, R3, 0xffffffe0 ;  /* 0xffffffe003047836 */ /* 0x000fe20000000000 */
[----:B------:R-:W-:-:S02]  /*1b810*/  FSEL R23, R23, -INF , !P5 ;  /* 0xff80000017177808 */ /* 0x000fc40006800000 */
[----:B------:R-:W-:Y:S02]  /*1b820*/  FSEL R21, R21, -INF , !P5 ;  /* 0xff80000015157808 */ /* 0x000fe40006800000 */
[-C--:B------:R-:W-:Y:S01]  /*1b830*/  ISETP.GE.AND P0, PT, R4, R50.reuse, PT ;  /* 0x000000320400720c */ /* 0x080fe20003f06270 */
[C---:B------:R-:W-:Y:S01]  /*1b840*/  VIADD R4, R3.reuse, 0xffffffe8 ;  /* 0xffffffe803047836 */ /* 0x040fe20000000000 */
[----:B------:R-:W-:Y:S01]  /*1b850*/  HMMA.16816.F32 R80, R60, R30, R80 ;  /* 0x0000001e3c50723c */ /* 0x000fe20000001850 */
[----:B------:R-:W-:Y:S02]  /*1b860*/  FSEL R14, R14, -INF , !P4 ;  /* 0xff8000000e0e7808 */ /* 0x000fe40006000000 */
[----:B------:R-:W-:Y:S02]  /*1b870*/  FSEL R5, R12, -INF , !P4 ;  /* 0xff8000000c057808 */ /* 0x000fe40006000000 */
[-C--:B------:R-:W-:Y:S02]  /*1b880*/  ISETP.GE.AND P5, PT, R4, R50.reuse, PT ;  /* 0x000000320400720c */ /* 0x080fe40003fa6270 */
[----:B------:R-:W-:Y:S01]  /*1b890*/  ISETP.GE.AND P4, PT, R0, R50, PT ;  /* 0x000000320000720c */ /* 0x000fe20003f86270 */
[----:B------:R-:W-:Y:S01]  /*1b8a0*/  VIADD R0, R3, 0xfffffff0 ;  /* 0xfffffff003007836 */ /* 0x000fe20000000000 */
[----:B------:R-:W-:-:S02]  /*1b8b0*/  FSEL R26, R26, -INF , !P1 ;  /* 0xff8000001a1a7808 */ /* 0x000fc40004800000 */
[----:B------:R-:W-:Y:S02]  /*1b8c0*/  FSEL R24, R24, -INF , !P1 ;  /* 0xff80000018187808 */ /* 0x000fe40004800000 */
[----:B------:R-:W-:Y:S02]  /*1b8d0*/  FSEL R29, R86, -INF , !P5 ;  /* 0xff800000561d7808 */ /* 0x000fe40006800000 */
[----:B------:R-:W-:Y:S02]  /*1b8e0*/  FSEL R182, R84, -INF , !P5 ;  /* 0xff80000054b67808 */ /* 0x000fe40006800000 */
[----:B------:R-:W-:Y:S02]  /*1b8f0*/  ISETP.GE.AND P1, PT, R8, R50, PT ;  /* 0x000000320800720c */ /* 0x000fe40003f26270 */
[----:B------:R-:W-:Y:S02]  /*1b900*/  ISETP.GE.AND P5, PT, R165, 0x2, PT ;  /* 0x00000002a500780c */ /* 0x000fe40003fa6270 */
[----:B------:R-:W-:-:S02]  /*1b910*/  FSEL R8, R15, -INF , !P3 ;  /* 0xff8000000f087808 */ /* 0x000fc40005800000 */
[----:B------:R-:W-:Y:S02]  /*1b920*/  FSEL R13, R13, -INF , !P3 ;  /* 0xff8000000d0d7808 */ /* 0x000fe40005800000 */
[-C--:B------:R-:W-:Y:S02]  /*1b930*/  ISETP.GE.AND P3, PT, R0, R50.reuse, PT ;  /* 0x000000320000720c */ /* 0x080fe40003f66270 */
[----:B------:R-:W-:Y:S02]  /*1b940*/  FSEL R0, R78, -INF , !P2 ;  /* 0xff8000004e007808 */ /* 0x000fe40005000000 */
[----:B------:R-:W-:Y:S02]  /*1b950*/  FSEL R4, R76, -INF , !P2 ;  /* 0xff8000004c047808 */ /* 0x000fe40005000000 */
[----:B------:R-:W-:Y:S01]  /*1b960*/  ISETP.GE.AND P2, PT, R6, R50, PT ;  /* 0x000000320600720c */ /* 0x000fe20003f46270 */
[----:B------:R-:W-:Y:S01]  /*1b970*/  VIADD R6, R3, 0xfffffff8 ;  /* 0xfffffff803067836 */ /* 0x000fe20000000000 */
[----:B------:R-:W-:Y:S01]  /*1b980*/  FSEL R12, R79, -INF , !P1 ;  /* 0xff8000004f0c7808 */ /* 0x000fe20004800000 */
[----:B------:R-:W-:Y:S01]  /*1b990*/  VIADD R3, R3, 0xfffffff9 ;  /* 0xfffffff903037836 */ /* 0x000fe20000000000 */
[----:B------:R-:W-:-:S02]  /*1b9a0*/  FSEL R9, R77, -INF , !P1 ;  /* 0xff8000004d097808 */ /* 0x000fc40004800000 */
[----:B------:R-:W-:Y:S02]  /*1b9b0*/  FSEL R31, R74, -INF , !P0 ;  /* 0xff8000004a1f7808 */ /* 0x000fe40004000000 */
[----:B------:R-:W-:Y:S02]  /*1b9c0*/  FSEL R180, R72, -INF , !P0 ;  /* 0xff80000048b47808 */ /* 0x000fe40004000000 */
[-C--:B------:R-:W-:Y:S02]  /*1b9d0*/  ISETP.GE.AND P1, PT, R6, R50.reuse, PT ;  /* 0x000000320600720c */ /* 0x080fe40003f26270 */
[----:B------:R-:W-:Y:S02]  /*1b9e0*/  ISETP.GE.AND P0, PT, R3, R50, PT ;  /* 0x000000320300720c */ /* 0x000fe40003f06270 */
[----:B------:R-:W-:Y:S02]  /*1b9f0*/  FSEL R30, R75, -INF , !P6 ;  /* 0xff8000004b1e7808 */ /* 0x000fe40007000000 */
        /* <DEDUP_REMOVED lines=9> */
[----:B------:R-:W-:Y:S02]  /*1ba90*/  FSEL R32, R83, -INF , !P0 ;  /* 0xff80000053207808 */ /* 0x000fe40004000000 */
[----:B------:R-:W-:Y:S01]  /*1baa0*/  FSEL R195, R81, -INF , !P0 ;  /* 0xff80000051c37808 */ /* 0x000fe20004000000 */
[----:B------:R-:W-:Y:S06]  /*1bab0*/  BAR.SYNC.DEFER_BLOCKING 0x0 ;  /* 0x0000000000007b1d */ /* 0x000fec0000010000 */
[----:B------:R-:W-:Y:S05]  /*1bac0*/  @!P5 BRA `(.L_x_1127) ;  /* 0x0000000c0014d947 */ /* 0x000fea0003800000 */
[----:B------:R-:W-:Y:S01]  /*1bad0*/  ISETP.NE.U32.AND P0, PT, R244, RZ, PT ;  /* 0x000000fff400720c */ /* 0x000fe20003f05070 */
[----:B------:R-:W-:Y:S03]  /*1bae0*/  BSSY B0, `(.L_x_1128) ;  /* 0x0000044000007945 */ /* 0x000fe60003800000 */
[----:B------:R-:W-:-:S13]  /*1baf0*/  ISETP.NE.AND.EX P0, PT, R245, RZ, PT, P0 ;  /* 0x000000fff500720c */ /* 0x000fda0003f05300 */
[----:B------:R-:W-:Y:S05]  /*1bb00*/  @!P0 BRA `(.L_x_1129) ;  /* 0x0000000000f88947 */ /* 0x000fea0003800000 */
[----:B------:R-:W2:Y:S01]  /*1bb10*/  LD.E R17, desc[UR6][R18.64+0x170] ;  /* 0x0001700612117980 */ /* 0x000ea2000c101900 */
[C---:B------:R-:W-:Y:S02]  /*1bb20*/  IADD3 R15, R2.reuse, -0x40, RZ ;  /* 0xffffffc0020f7810 */ /* 0x040fe40007ffe0ff */
[----:B------:R-:W-:Y:S02]  /*1bb30*/  IABS R7, R2 ;  /* 0x0000000200077213 */ /* 0x000fe40000000000 */
[----:B------:R-:W-:Y:S02]  /*1bb40*/  IABS R3, R15 ;  /* 0x0000000f00037213 */ /* 0x000fe40000000000 */
[-C--:B--2---:R-:W-:Y:S02]  /*1bb50*/  IABS R10, R17.reuse ;  /* 0x00000011000a7213 */ /* 0x084fe40000000000 */
[-C--:B------:R-:W-:Y:S02]  /*1bb60*/  IABS R6, R17.reuse ;  /* 0x0000001100067213 */ /* 0x080fe40000000000 */
[----:B------:R-:W1:Y:S01]  /*1bb70*/  I2F.RP R36, R10 ;  /* 0x0000000a00247306 */ /* 0x000e620000209400 */
[----:B------:R-:W-:-:S02]  /*1bb80*/  LOP3.LUT R2, R2, R17, RZ, 0x3c, !PT ;  /* 0x0000001102027212 */ /* 0x000fc400078e3cff */
[----:B------:R-:W-:Y:S02]  /*1bb90*/  IADD3 R6, RZ, -R6, RZ ;  /* 0x80000006ff067210 */ /* 0x000fe40007ffe0ff */
[-C--:B------:R-:W-:Y:S02]  /*1bba0*/  LOP3.LUT R15, R15, R17.reuse, RZ, 0x3c, !PT ;  /* 0x000000110f0f7212 */ /* 0x080fe400078e3cff */
[----:B------:R-:W-:Y:S02]  /*1bbb0*/  ISETP.GE.AND P2, PT, R2, RZ, PT ;  /* 0x000000ff0200720c */ /* 0x000fe40003f46270 */
[----:B------:R-:W-:Y:S02]  /*1bbc0*/  ISETP.GE.AND P0, PT, R15, RZ, PT ;  /* 0x000000ff0f00720c */ /* 0x000fe40003f06270 */
[----:B------:R-:W-:Y:S01]  /*1bbd0*/  LOP3.LUT R2, RZ, R17, RZ, 0x33, !PT ;  /* 0x00000011ff027212 */ /* 0x000fe200078e33ff */
[----:B-1----:R-:W1:Y:S02]  /*1bbe0*/  MUFU.RCP R36, R36 ;  /* 0x0000002400247308 */ /* 0x002e640000001000 */
[----:B-1----:R-:W-:-:S06]  /*1bbf0*/  VIADD R36, R36, 0xffffffe ;  /* 0x0ffffffe24247836 */ /* 0x002fcc0000000000 */
[----:B------:R-:W1:Y:S02]  /*1bc00*/  F2I.FTZ.U32.TRUNC.NTZ R37, R36 ;  /* 0x0000002400257305 */ /* 0x000e64000021f000 */
[----:B-1----:R-:W-:Y:S02]  /*1bc10*/  IMAD.MOV R11, RZ, RZ, -R37 ;  /* 0x000000ffff0b7224 */ /* 0x002fe400078e0a25 */
[----:B------:R-:W-:Y:S02]  /*1bc20*/  IMAD.MOV.U32 R36, RZ, RZ, RZ ;  /* 0x000000ffff247224 */ /* 0x000fe400078e00ff */
[----:B------:R-:W-:-:S04]  /*1bc30*/  IMAD R11, R11, R10, RZ ;  /* 0x0000000a0b0b7224 */ /* 0x000fc800078e02ff */
[----:B------:R-:W-:-:S06]  /*1bc40*/  IMAD.HI.U32 R11, R37, R11, R36 ;  /* 0x0000000b250b7227 */ /* 0x000fcc00078e0024 */
[----:B------:R-:W-:-:S04]  /*1bc50*/  IMAD.HI.U32 R16, R11, R7, RZ ;  /* 0x000000070b107227 */ /* 0x000fc800078e00ff */
[----:B------:R-:W-:-:S04]  /*1bc60*/  IMAD.HI.U32 R11, R11, R3, RZ ;  /* 0x000000030b0b7227 */ /* 0x000fc800078e00ff */
[-C--:B------:R-:W-:Y:S02]  /*1bc70*/  IMAD R7, R16, R6.reuse, R7 ;  /* 0x0000000610077224 */ /* 0x080fe400078e0207 */
[----:B------:R-:W-:-:S03]  /*1bc80*/  IMAD R3, R11, R6, R3 ;  /* 0x000000060b037224 */ /* 0x000fc600078e0203 */
[C---:B------:R-:W-:Y:S02]  /*1bc90*/  ISETP.GT.U32.AND P3, PT, R10.reuse, R7, PT ;  /* 0x000000070a00720c */ /* 0x040fe40003f64070 */
[----:B------:R-:W-:-:S11]  /*1bca0*/  ISETP.GT.U32.AND P1, PT, R10, R3, PT ;  /* 0x000000030a00720c */ /* 0x000fd60003f24070 */
[----:B------:R-:W-:Y:S02]  /*1bcb0*/  @!P3 IMAD.IADD R7, R7, 0x1, -R10 ;  /* 0x000000010707b824 */ /* 0x000fe400078e0a0a */
[-C--:B------:R-:W-:Y:S01]  /*1bcc0*/  @!P1 IADD3 R3, R3, -R10.reuse, RZ ;  /* 0x8000000a03039210 */ /* 0x080fe20007ffe0ff */
[----:B------:R-:W-:Y:S01]  /*1bcd0*/  @!P3 VIADD R16, R16, 0x1 ;  /* 0x000000011010b836 */ /* 0x000fe20000000000 */
[----:B------:R-:W-:Y:S02]  /*1bce0*/  @!P1 IADD3 R11, R11, 0x1, RZ ;  /* 0x000000010b0b9810 */ /* 0x000fe40007ffe0ff */
[-C--:B------:R-:W-:Y:S02]  /*1bcf0*/  ISETP.GE.U32.AND P6, PT, R7, R10.reuse, PT ;  /* 0x0000000a0700720c */ /* 0x080fe40003fc6070 */
[----:B------:R-:W-:Y:S02]  /*1bd00*/  ISETP.GE.U32.AND P4, PT, R3, R10, PT ;  /* 0x0000000a0300720c */ /* 0x000fe40003f86070 */
[----:B------:R-:W-:-:S09]  /*1bd10*/  ISETP.NE.AND P1, PT, R17, RZ, PT ;  /* 0x000000ff1100720c */ /* 0x000fd20003f25270 */
[----:B------:R-:W-:Y:S02]  /*1bd20*/  @P6 VIADD R16, R16, 0x1 ;  /* 0x0000000110106836 */ /* 0x000fe40000000000 */
[----:B------:R-:W-:Y:S02]  /*1bd30*/  @P4 IADD3 R11, R11, 0x1, RZ ;  /* 0x000000010b0b4810 */ /* 0x000fe40007ffe0ff */
[----:B------:R-:W-:Y:S02]  /*1bd40*/  IMAD.MOV.U32 R6, RZ, RZ, R16 ;  /* 0x000000ffff067224 */ /* 0x000fe400078e0010 */
[----:B------:R-:W-:Y:S02]  /*1bd50*/  MOV R7, R11 ;  /* 0x0000000b00077202 */ /* 0x000fe40000000f00 */
[----:B------:R-:W-:Y:S01]  /*1bd60*/  @!P2 IMAD.MOV R6, RZ, RZ, -R6 ;  /* 0x000000ffff06a224 */ /* 0x000fe200078e0a06 */
[----:B------:R-:W2:Y:S01]  /*1bd70*/  LD.E.64 R10, desc[UR6][R18.64+0x38] ;  /* 0x00003806120a7980 */ /* 0x000ea2000c101b00 */
[----:B------:R-:W-:-:S03]  /*1bd80*/  @!P0 IADD3 R7, -R7, RZ, RZ ;  /* 0x000000ff07078210 */ /* 0x000fc60007ffe1ff */
[C---:B------:R-:W-:Y:S02]  /*1bd90*/  SEL R6, R2.reuse, R6, !P1 ;  /* 0x0000000602067207 */ /* 0x040fe40004800000 */
[----:B------:R-:W-:-:S03]  /*1bda0*/  SEL R7, R2, R7, !P1 ;  /* 0x0000000702077207 */ /* 0x000fc60004800000 */
[----:B------:R-:W-:-:S04]  /*1bdb0*/  IMAD.WIDE R2, R6, 0x4, R244 ;  /* 0x0000000406027825 */ /* 0x000fc800078e02f4 */
[----:B------:R-:W-:Y:S02]  /*1bdc0*/  IMAD.WIDE R36, R7, 0x4, R244 ;  /* 0x0000000407247825 */ /* 0x000fe400078e02f4 */
[----:B------:R-:W3:Y:S04]  /*1bdd0*/  LD.E R3, desc[UR6][R2.64] ;  /* 0x0000000602037980 */ /* 0x000ee8000c101900 */
[----:B------:R-:W3:Y:S04]  /*1bde0*/  LD.E R2, desc[UR6][R36.64] ;  /* 0x0000000624027980 */ /* 0x000ee8000c101900 */
[----:B------:R-:W4:Y:S01]  /*1bdf0*/  LD.E.64 R36, desc[UR6][R18.64+0x20] ;  /* 0x0000200612247980 */ /* 0x000f22000c101b00 */
[----:B------:R-:W-:-:S04]  /*1be00*/  IMAD.IADD R6, R6, 0x1, -R7 ;  /* 0x0000000106067824 */ /* 0x000fc800078e0a07 */
[----:B------:R-:W-:-:S05]  /*1be10*/  IMAD R17, R17, R6, -0x40 ;  /* 0xffffffc011117424 */ /* 0x000fca00078e0206 */
[----:B------:R-:W-:Y:S01]  /*1be20*/  SHF.R.S32.HI R7, RZ, 0x1f, R17 ;  /* 0x0000001fff077819 */ /* 0x000fe20000011411 */
[-C--:B--2---:R-:W-:Y:S02]  /*1be30*/  IMAD R6, R11, R17.reuse, RZ ;  /* 0x000000110b067224 */ /* 0x084fe400078e02ff */
[----:B------:R-:W-:-:S04]  /*1be40*/  IMAD.WIDE.U32 R16, R10, R17, RZ ;  /* 0x000000110a107225 */ /* 0x000fc800078e00ff */
[----:B------:R-:W-:-:S04]  /*1be50*/  IMAD R6, R10, R7, R6 ;  /* 0x000000070a067224 */ /* 0x000fc800078e0206 */
[----:B------:R-:W-:Y:S01]  /*1be60*/  IMAD.IADD R17, R17, 0x1, R6 ;  /* 0x0000000111117824 */ /* 0x000fe200078e0206 */
[----:B---3--:R-:W-:-:S04]  /*1be70*/  IADD3 R2, -R3, R2, RZ ;  /* 0x0000000203027210 */ /* 0x008fc80007ffe1ff */
[----:B------:R-:W-:Y:S01]  /*1be80*/  SHF.R.S32.HI R7, RZ, 0x1f, R2 ;  /* 0x0000001fff077819 */ /* 0x000fe20000011402 */
[----:B----4-:R-:W-:Y:S02]  /*1be90*/  IMAD R3, R37, R2, RZ ;  /* 0x0000000225037224 */ /* 0x010fe400078e02ff */
[----:B------:R-:W-:-:S04]  /*1bea0*/  IMAD.WIDE.U32 R16, R2, R36, R16 ;  /* 0x0000002402107225 */ /* 0x000fc800078e0010 */
[----:B------:R-:W-:-:S05]  /*1beb0*/  IMAD R3, R36, R7, R3 ;  /* 0x0000000724037224 */ /* 0x000fca00078e0203 */
[----:B------:R-:W-:Y:S01]  /*1bec0*/  IADD3 R2, R17, R3, RZ ;  /* 0x0000000311027210 */ /* 0x000fe20007ffe0ff */
[----:B------:R-:W-:Y:S01]  /*1bed0*/  IMAD.MOV.U32 R3, RZ, RZ, R16 ;  /* 0x000000ffff037224 */ /* 0x000fe200078e0010 */
[----:B------:R-:W-:Y:S05]  /*1bee0*/  BRA `(.L_x_1130) ;  /* 0x00000000000c7947 */ /* 0x000fea0003800000 */
.L_x_1129:
[----:B------:R-:W2:Y:S02]  /*1bef0*/  LD.E R3, desc[UR6][R18.64+0x38] ;  /* 0x0000380612037980 */ /* 0x000ea4000c101900 */
[----:B--2---:R-:W-:-:S04]  /*1bf00*/  LEA R3, -R3, RZ, 0x6 ;  /* 0x000000ff03037211 */ /* 0x004fc800078e31ff */
[----:B------:R-:W-:Y:S02]  /*1bf10*/  SHF.R.S32.HI R2, RZ, 0x1f, R3 ;  /* 0x0000001fff027819 */ /* 0x000fe40000011403 */
.L_x_1130:
[----:B------:R-:W-:Y:S05]  /*1bf20*/  BSYNC B0 ;  /* 0x0000000000007941 */ /* 0x000fea0003800000 */
.L_x_1128:
[C---:B------:R-:W-:Y:S02]  /*1bf30*/  LOP3.LUT P3, RZ, R246.reuse, 0x4, RZ, 0xc0, !PT ;  /* 0x00000004f6ff7812 */ /* 0x040fe4000786c0ff */
[C---:B------:R-:W-:Y:S02]  /*1bf40*/  LOP3.LUT P4, RZ, R246.reuse, 0x2, RZ, 0xc0, !PT ;  /* 0x00000002f6ff7812 */ /* 0x040fe4000788c0ff */
[C---:B------:R-:W-:Y:S02]  /*1bf50*/  IADD3 R156, P1, R3.reuse, R156, RZ ;  /* 0x0000009c039c7210 */ /* 0x040fe40007f3e0ff */
[C---:B------:R-:W-:Y:S02]  /*1bf60*/  LOP3.LUT P2, RZ, R246.reuse, 0x8, RZ, 0xc0, !PT ;  /* 0x00000008f6ff7812 */ /* 0x040fe4000784c0ff */
[----:B------:R-:W-:Y:S01]  /*1bf70*/  LOP3.LUT P6, RZ, R246, 0x1, RZ, 0xc0, !PT ;  /* 0x00000001f6ff7812 */ /* 0x000fe200078cc0ff */
[----:B------:R-:W-:Y:S01]  /*1bf80*/  IMAD.X R154, R2, 0x1, R155, P1 ;  /* 0x00000001029a7824 */ /* 0x000fe200008e069b */
[----:B------:R-:W-:-:S03]  /*1bf90*/  LEA R16, P0, R3, R236, 0x1 ;  /* 0x000000ec03107211 */ /* 0x000fc600078008ff */
[CC--:B------:R-:W-:Y:S02]  /*1bfa0*/  @P3 LEA R6, P1, R156.reuse, R158.reuse, 0x1 ;  /* 0x0000009e9c063211 */ /* 0x0c0fe400078208ff */
[C---:B------:R-:W-:Y:S02]  /*1bfb0*/  LEA.HI.X R17, R3.reuse, R235, R2, 0x1, P0 ;  /* 0x000000eb03117211 */ /* 0x040fe400000f0c02 */
[C---:B------:R-:W-:Y:S02]  /*1bfc0*/  @P3 LEA.HI.X R7, R156.reuse, R159, R154, 0x1, P1 ;  /* 0x0000009f9c073211 */ /* 0x040fe400008f0c9a */
[----:B------:R-:W-:Y:S02]  /*1bfd0*/  IADD3 R3, P1, R3, R233, RZ ;  /* 0x000000e903037210 */ /* 0x000fe40007f3e0ff */
[-C--:B------:R-:W-:Y:S01]  /*1bfe0*/  @P4 LEA R10, P0, R156, R158.reuse, 0x1 ;  /* 0x0000009e9c0a4211 */ /* 0x080fe200078008ff */
[----:B------:R-:W-:Y:S01]  /*1bff0*/  @!PT LDS RZ, [RZ] ;  /* 0x00000000fffff984 */ /* 0x000fe20000000800 */
[----:B------:R-:W-:Y:S01]  /*1c000*/  @!PT LDS RZ, [RZ] ;  /* 0x00000000fffff984 */ /* 0x000fe20000000800 */
[----:B------:R-:W-:Y:S01]  /*1c010*/  @!PT LDS RZ, [RZ] ;  /* 0x00000000fffff984 */ /* 0x000fe20000000800 */
[----:B------:R1:W-:Y:S02]  /*1c020*/  @P6 LDGSTS.E.BYPASS.LTC128B.128 [R243+0x8000], desc[UR6][R16.64] ;  /* 0x0800000010f36fae */ /* 0x0003e4000b901d46 */
[----:B------:R-:W-:Y:S01]  /*1c030*/  IMAD.X R15, R2, 0x1, R234, P1 ;  /* 0x00000001020f7824 */ /* 0x000fe200008e06ea */
[C---:B------:R-:W-:Y:S01]  /*1c040*/  @P4 LEA.HI.X R11, R156.reuse, R159, R154, 0x1, P0 ;  /* 0x0000009f9c0b4211 */ /* 0x040fe200000f0c9a */
[----:B------:R1:W-:Y:S01]  /*1c050*/  @!P6 STS.128 [R243+0x8000], RZ ;  /* 0x008000fff300e388 */ /* 0x0003e20000000c00 */
[----:B------:R-:W-:-:S02]  /*1c060*/  @P2 LEA R36, P0, R156, R158, 0x1 ;  /* 0x0000009e9c242211 */ /* 0x000fc400078008ff */
[CC--:B------:R-:W-:Y:S01]  /*1c070*/  @P6 LEA R44, P1, R3.reuse, R236.reuse, 0x1 ;  /* 0x000000ec032c6211 */ /* 0x0c0fe200078208ff */
[----:B------:R-:W-:Y:S01]  /*1c080*/  @!PT LDS RZ, [RZ] ;  /* 0x00000000fffff984 */ /* 0x000fe20000000800 */
[----:B------:R-:W-:Y:S01]  /*1c090*/  @!PT LDS RZ, [RZ] ;  /* 0x00000000fffff984 */ /* 0x000fe20000000800 */
[----:B------:R-:W-:Y:S01]  /*1c0a0*/  @!PT LDS RZ, [RZ] ;  /* 0x00000000fffff984 */ /* 0x000fe20000000800 */
[----:B------:R1:W-:Y:S01]  /*1c0b0*/  @P4 LDGSTS.E.BYPASS.LTC128B.128 [R243+0xa000], desc[UR6][R10.64+0x80] ;  /* 0x0a0000800af34fae */ /* 0x0003e2000b901d46 */
[----:B------:R-:W-:Y:S02]  /*1c0c0*/  @P2 LEA.HI.X R37, R156, R159, R154, 0x1, P0 ;  /* 0x0000009f9c252211 */ /* 0x000fe400000f0c9a */
[CCC-:B------:R-:W-:Y:S01]  /*1c0d0*/  @P6 LEA.HI.X R45, R3.reuse, R235.reuse, R15.reuse, 0x1, P1 ;  /* 0x000000eb032d6211 */ /* 0x1c0fe200008f0c0f */
[----:B------:R1:W-:Y:S01]  /*1c0e0*/  @!P4 STS.128 [R243+0xa000], RZ ;  /* 0x00a000fff300c388 */ /* 0x0003e20000000c00 */
[CC--:B------:R-:W-:Y:S02]  /*1c0f0*/  @P4 LEA R42, P0, R3.reuse, R236.reuse, 0x1 ;  /* 0x000000ec032a4211 */ /* 0x0c0fe400078008ff */
[C---:B------:R-:W-:Y:S01]  /*1c100*/  @P3 LEA R40, P1, R3.reuse, R236, 0x1 ;  /* 0x000000ec03283211 */ /* 0x040fe200078208ff */
[----:B------:R-:W-:Y:S01]  /*1c110*/  @!PT LDS RZ, [RZ] ;  /* 0x00000000fffff984 */ /* 0x000fe20000000800 */
[----:B------:R-:W-:Y:S01]  /*1c120*/  @!PT LDS RZ, [RZ] ;  /* 0x00000000fffff984 */ /* 0x000fe20000000800 */
[----:B------:R-:W-:Y:S01]  /*1c130*/  @!PT LDS RZ, [RZ] ;  /* 0x00000000fffff984 */ /* 0x000fe20000000800 */
[----:B------:R1:W-:Y:S01]  /*1c140*/  @P3 LDGSTS.E.BYPASS.LTC128B.128 [R243+0xc000], desc[UR6][R6.64+0x100] ;  /* 0x0c00010006f33fae */ /* 0x0003e2000b901d46 */
[----:B------:R-:W-:-:S02]  /*1c150*/  @P4 LEA.HI.X R43, R3, R235, R15, 0x1, P0 ;  /* 0x000000eb032b4211 */ /* 0x000fc400000f0c0f */
[C-C-:B------:R-:W-:Y:S01]  /*1c160*/  @P3 LEA.HI.X R41, R3.reuse, R235, R15.reuse, 0x1, P1 ;  /* 0x000000eb03293211 */ /* 0x140fe200008f0c0f */
[----:B------:R1:W-:Y:S01]  /*1c170*/  @!P3 STS.128 [R243+0xc000], RZ ;  /* 0x00c000fff300b388 */ /* 0x0003e20000000c00 */
[CC--:B------:R-:W-:Y:S02]  /*1c180*/  @P2 LEA R38, P0, R3.reuse, R236.reuse, 0x1 ;  /* 0x000000ec03262211 */ /* 0x0c0fe400078008ff */
[C---:B------:R-:W-:Y:S01]  /*1c190*/  IADD3 R2, P1, R3.reuse, R233, RZ ;  /* 0x000000e903027210 */ /* 0x040fe20007f3e0ff */
[----:B------:R-:W-:Y:S01]  /*1c1a0*/  @!PT LDS RZ, [RZ] ;  /* 0x00000000fffff984 */ /* 0x000fe20000000800 */
[----:B------:R-:W-:Y:S01]  /*1c1b0*/  @!PT LDS RZ, [RZ] ;  /* 0x00000000fffff984 */ /* 0x000fe20000000800 */
[----:B------:R-:W-:Y:S01]  /*1c1c0*/  @!PT LDS RZ, [RZ] ;  /* 0x00000000fffff984 */ /* 0x000fe20000000800 */
[----:B------:R1:W-:Y:S01]  /*1c1d0*/  @P2 LDGSTS.E.BYPASS.LTC128B.128 [R243+0xe000], desc[UR6][R36.64+0x180] ;  /* 0x0e00018024f32fae */ /* 0x0003e2000b901d46 */
[-C--:B------:R-:W-:Y:S02]  /*1c1e0*/  @P2 LEA.HI.X R39, R3, R235.reuse, R15, 0x1, P0 ;  /* 0x000000eb03272211 */ /* 0x080fe400000f0c0f */
[CC--:B------:R-:W-:Y:S01]  /*1c1f0*/  @P4 LEA R50, P0, R2.reuse, R236.reuse, 0x1 ;  /* 0x000000ec02324211 */ /* 0x0c0fe200078008ff */
[----:B------:R-:W-:Y:S01]  /*1c200*/  IMAD.X R15, R15, 0x1, R234, P1 ;  /* 0x000000010f0f7824 */ /* 0x000fe200008e06ea */
[CC--:B------:R-:W-:Y:S01]  /*1c210*/  @P6 LEA R52, P1, R2.reuse, R236.reuse, 0x1 ;  /* 0x000000ec02346211 */ /* 0x0c0fe200078208ff */
[----:B------:R1:W-:Y:S03]  /*1c220*/  @!P2 STS.128 [R243+0xe000], RZ ;  /* 0x00e000fff300a388 */ /* 0x0003e60000000c00 */
[C---:B------:R-:W-:Y:S01]  /*1c230*/  @P6 LEA.HI.X R53, R2.reuse, R235, R15, 0x1, P1 ;  /* 0x000000eb02356211 */ /* 0x040fe200008f0c0f */
[----:B------:R-:W-:Y:S01]  /*1c240*/  @!PT LDS RZ, [RZ] ;  /* 0x00000000fffff984 */ /* 0x000fe20000000800 */
[----:B------:R-:W-:Y:S01]  /*1c250*/  @!PT LDS RZ, [RZ] ;  /* 0x00000000fffff984 */ /* 0x000fe20000000800 */
[----:B------:R-:W-:Y:S01]  /*1c260*/  @!PT LDS RZ, [RZ] ;  /* 0x00000000fffff984 */ /* 0x000fe20000000800 */
[----:B------:R1:W-:Y:S01]  /*1c270*/  @P6 LDGSTS.E.BYPASS.LTC128B.128 [R243+0x8800], desc[UR6][R44.64] ;  /* 0x088000002cf36fae */ /* 0x0003e2000b901d46 */
[----:B------:R-:W-:-:S02]  /*1c280*/  @P3 LEA R48, P1, R2, R236, 0x1 ;  /* 0x000000ec02303211 */ /* 0x000fc400078208ff */
[CCC-:B------:R-:W-:Y:S01]  /*1c290*/  @P4 LEA.HI.X R51, R2.reuse, R235.reuse, R15.reuse, 0x1, P0 ;  /* 0x000000eb02334211 */ /* 0x1c0fe200000f0c0f */
[----:B------:R1:W-:Y:S01]  /*1c2a0*/  @!P6 STS.128 [R243+0x8800], RZ ;  /* 0x008800fff300e388 */ /* 0x0003e20000000c00 */
[C-C-:B------:R-:W-:Y:S02]  /*1c2b0*/  @P3 LEA.HI.X R49, R2.reuse, R235, R15.reuse, 0x1, P1 ;  /* 0x000000eb02313211 */ /* 0x140fe400008f0c0f */
[CC--:B------:R-:W-:Y:S01]  /*1c2c0*/  @P2 LEA R46, P0, R2.reuse, R236.reuse, 0x1 ;  /* 0x000000ec022e2211 */ /* 0x0c0fe200078008ff */
[----:B------:R-:W-:Y:S01]  /*1c2d0*/  @!PT LDS RZ, [RZ] ;  /* 0x00000000fffff984 */ /* 0x000fe20000000800 */
[----:B------:R-:W-:Y:S01]  /*1c2e0*/  @!PT LDS RZ, [RZ] ;  /* 0x00000000fffff984 */ /* 0x000fe20000000800 */
[----:B------:R-:W-:Y:S01]  /*1c2f0*/  @!PT LDS RZ, [RZ] ;  /* 0x00000000fffff984 */ /* 0x000fe20000000800 */
[----:B------:R1:W-:Y:S01]  /*1c300*/  @P4 LDGSTS.E.BYPASS.LTC128B.128 [R243+0xa800], desc[UR6][R42.64+0x80] ;  /* 0x0a8000802af34fae */ /* 0x0003e2000b901d46 */
[C---:B------:R-:W-:Y:S02]  /*1c310*/  IADD3 R3, P1, R2.reuse, R233, RZ ;  /* 0x000000e902037210 */ /* 0x040fe40007f3e0ff */
[-C--:B------:R-:W-:Y:S01]  /*1c320*/  @P2 LEA.HI.X R47, R2, R235.reuse, R15, 0x1, P0 ;  /* 0x000000eb022f2211 */ /* 0x080fe200000f0c0f */
[----:B------:R1:W-:Y:S01]  /*1c330*/  @!P4 STS.128 [R243+0xa800], RZ ;  /* 0x00a800fff300c388 */ /* 0x0003e20000000c00 */
[-C--:B------:R-:W-:Y:S01]  /*1c340*/  @P4 LEA R56, P0, R3, R236.reuse, 0x1 ;  /* 0x000000ec03384211 */ /* 0x080fe200078008ff */
[----:B------:R-:W-:Y:S01]  /*1c350*/  IMAD.X R15, R15, 0x1, R234, P1 ;  /* 0x000000010f0f7824 */ /* 0x000fe200008e06ea */
[CC--:B------:R-:W-:Y:S01]  /*1c360*/  @P6 LEA R58, P1, R3.reuse, R236.reuse, 0x1 ;  /* 0x000000ec033a6211 */ /* 0x0c0fe200078208ff */
[----:B------:R-:W-:Y:S01]  /*1c370*/  @!PT LDS RZ, [RZ] ;  /* 0x00000000fffff984 */ /* 0x000fe20000000800 */
[----:B------:R-:W-:Y:S01]  /*1c380*/  @!PT LDS RZ, [RZ] ;  /* 0x00000000fffff984 */ /* 0x000fe20000000800 */
[----:B------:R-:W-:Y:S01]  /*1c390*/  @!PT LDS RZ, [RZ] ;  /* 0x00000000fffff984 */ /* 0x000fe20000000800 */
[----:B------:R1:W-:Y:S03]  /*1c3a0*/  @P3 LDGSTS.E.BYPASS.LTC128B.128 [R243+0xc800], desc[UR6][R40.64+0x100] ;  /* 0x0c80010028f33fae */ /* 0x0003e6000b901d46 */
[C---:B------:R-:W-:Y:S01]  /*1c3b0*/  @P6 LEA.HI.X R59, R3.reuse, R235, R15, 0x1, P1 ;  /* 0x000000eb033b6211 */ /* 0x040fe200008f0c0f */
[----:B------:R1:W-:Y:S01]  /*1c3c0*/  @!P3 STS.128 [R243+0xc800], RZ ;  /* 0x00c800fff300b388 */ /* 0x0003e20000000c00 */
[----:B------:R-:W-:-:S02]  /*1c3d0*/  @P3 LEA R54, P1, R3, R236, 0x1 ;  /* 0x000000ec03363211 */ /* 0x000fc400078208ff */
[CCC-:B------:R-:W-:Y:S01]  /*1c3e0*/  @P4 LEA.HI.X R57, R3.reuse, R235.reuse, R15.reuse, 0x1, P0 ;  /* 0x000000eb03394211 */ /* 0x1c0fe200000f0c0f */
[----:B------:R-:W-:Y:S01]  /*1c3f0*/  @!PT LDS RZ, [RZ] ;  /* 0x00000000fffff984 */ /* 0x000fe20000000800 */
[----:B------:R-:W-:Y:S01]  /*1c400*/  @!PT LDS RZ, [RZ] ;  /* 0x00000000fffff984 */ /* 0x000fe20000000800 */
[----:B------:R-:W-:Y:S01]  /*1c410*/  @!PT LDS RZ, [RZ] ;  /* 0x00000000fffff984 */ /* 0x000fe20000000800 */
[----:B------:R1:W-:Y:S01]  /*1c420*/  @P2 LDGSTS.E.BYPASS.LTC128B.128 [R243+0xe800], desc[UR6][R38.64+0x180] ;  /* 0x0e80018026f32fae */ /* 0x0003e2000b901d46 */
[C---:B------:R-:W-:Y:S01]  /*1c430*/  @P2 LEA R2, P0, R3.reuse, R236, 0x1 ;  /* 0x000000ec03022211 */ /* 0x040fe200078008ff */
[----:B------:R-:W-:Y:S01]  /*1c440*/  IMAD.MOV.U32 R236, RZ, RZ, R16 ;  /* 0x000000ffffec7224 */ /* 0x000fe200078e0010 */
[CCC-:B------:R-:W-:Y:S01]  /*1c450*/  @P3 LEA.HI.X R55, R3.reuse, R235.reuse, R15.reuse, 0x1, P1 ;  /* 0x000000eb03373211 */ /* 0x1c0fe200008f0c0f */
[----:B------:R1:W-:Y:S01]  /*1c460*/  @!P2 STS.128 [R243+0xe800], RZ ;  /* 0x00e800fff300a388 */ /* 0x0003e20000000c00 */
[----:B------:R-:W-:Y:S01]  /*1c470*/  @P2 LEA.HI.X R3, R3, R235, R15, 0x1, P0 ;  /* 0x000000eb03032211 */ /* 0x000fe200000f0c0f */
[----:B------:R-:W-:Y:S02]  /*1c480*/  IMAD.MOV.U32 R235, RZ, RZ, R17 ;  /* 0x000000ffffeb7224 */ /* 0x000fe400078e0011 */
        /* <DEDUP_REMOVED lines=40> */
[----:B------:R-:W0:Y:S02]  /*1c710*/  LDGDEPBAR ;  /* 0x00000000000079af */ /* 0x000e240000000000 */
.L_x_1127:
[----:B------:R-:W-:Y:S05]  /*1c720*/  BSYNC B1 ;  /* 0x0000000000017941 */ /* 0x000fea0003800000 */
.L_x_1126:
[----:B------:R2:W3:Y:S01]  /*1c730*/  LD.E R194, desc[UR6][R18.64+0xdc] ;  /* 0x0000dc0612c27980 */ /* 0x0004e2000c101900 */
[----:B-1----:R-:W-:Y:S02]  /*1c740*/  FMNMX.FTZ R7, R24, R25, !PT ;  /* 0x0000001918077209 */ /* 0x002fe40007810000 */
        /* <DEDUP_REMOVED lines=32> */
[----:B------:R-:W4:Y:S01]  /*1c950*/  SHFL.BFLY PT, R2, R3, 0x2, 0x1f ;  /* 0x0c401f0003027f89 */ /* 0x000f2200000e0000 */
[C---:B------:R-:W-:Y:S02]  /*1c960*/  LEA R228, R33.reuse, R230, 0x1 ;  /* 0x000000e621e47211 */ /* 0x040fe400078e08ff */
[----:B------:R-:W-:Y:S01]  /*1c970*/  LEA R227, R33, R229, 0x1 ;  /* 0x000000e521e37211 */ /* 0x000fe200078e08ff */
[----:B------:R-:W-:Y:S04]  /*1c980*/  LDSM.16.MT88.4 R156, [R230+0x10000] ;  /* 0x01000000e69c783b */ /* 0x000fe80000004200 */
[----:B------:R-:W-:Y:S04]  /*1c990*/  LDSM.16.MT88.4 R40, [R229+0x10000] ;  /* 0x01000000e528783b */ /* 0x000fe80000004200 */
[----:B------:R-:W-:Y:S04]  /*1c9a0*/  LDSM.16.MT88.4 R48, [R228+0x10000] ;  /* 0x01000000e430783b */ /* 0x000fe80000004200 */
[----:B------:R-:W-:Y:S01]  /*1c9b0*/  LDSM.16.MT88.4 R56, [R227+0x10000] ;  /* 0x01000000e338783b */ /* 0x000fe20000004200 */
[----:B-1----:R-:W-:-:S03]  /*1c9c0*/  FMNMX.FTZ R6, R7, R6, !PT ;  /* 0x0000000607067209 */ /* 0x002fc60007810000 */
[----:B------:R-:W-:Y:S01]  /*1c9d0*/  LDSM.16.MT88.4 R64, [R230+0x12000] ;  /* 0x01200000e640783b */ /* 0x000fe20000004200 */
[----:B----4-:R-:W-:-:S03]  /*1c9e0*/  FMNMX.FTZ R2, R3, R2, !PT ;  /* 0x0000000203027209 */ /* 0x010fc60007810000 */
[----:B------:R-:W1:Y:S04]  /*1c9f0*/  SHFL.BFLY PT, R164, R6, 0x1, 0x1f ;  /* 0x0c201f0006a47f89 */ /* 0x000e6800000e0000 */
[----:B------:R-:W4:Y:S04]  /*1ca00*/  SHFL.BFLY PT, R3, R2, 0x1, 0x1f ;  /* 0x0c201f0002037f89 */ /* 0x000f2800000e0000 */
[----:B------:R-:W5:Y:S04]  /*1ca10*/  LDSM.16.MT88.4 R72, [R229+0x12000] ;  /* 0x01200000e548783b */ /* 0x000f680000004200 */
[----:B------:R-:W5:Y:S04]  /*1ca20*/  LDSM.16.MT88.4 R80, [R228+0x12000] ;  /* 0x01200000e450783b */ /* 0x000f680000004200 */
[----:B------:R-:W-:Y:S04]  /*1ca30*/  LDSM.16.MT88.4 R96, [R230+0x14000] ;  /* 0x01400000e660783b */ /* 0x000fe80000004200 */
[----:B------:R-:W5:Y:S01]  /*1ca40*/  LDSM.16.MT88.4 R88, [R227+0x12000] ;  /* 0x01200000e358783b */ /* 0x000f620000004200 */
[----:B-1----:R-:W-:-:S03]  /*1ca50*/  FMNMX.FTZ R164, R6, R164, !PT ;  /* 0x000000a406a47209 */ /* 0x002fc60007810000 */
[----:B------:R-:W1:Y:S01]  /*1ca60*/  LDSM.16.MT88.4 R104, [R229+0x14000] ;  /* 0x01400000e568783b */ /* 0x000e620000004200 */
[----:B----4-:R-:W-:-:S03]  /*1ca70*/  FMNMX.FTZ R3, R2, R3, !PT ;  /* 0x0000000302037209 */ /* 0x010fc60007810000 */
[----:B------:R-:W4:Y:S01]  /*1ca80*/  LDSM.16.MT88.4 R112, [R228+0x14000] ;  /* 0x01400000e470783b */ /* 0x000f220000004200 */
[----:B------:R-:W-:-:S03]  /*1ca90*/  FSETP.NEU.FTZ.AND P0, PT, R164, -INF , PT ;  /* 0xff800000a400780b */ /* 0x000fc60003f1d000 */
[----:B------:R-:W4:Y:S04]  /*1caa0*/  LDSM.16.MT88.4 R120, [R227+0x14000] ;  /* 0x01400000e378783b */ /* 0x000f280000004200 */
[----:B------:R-:W4:Y:S04]  /*1cab0*/  LDSM.16.MT88.4 R128, [R230+0x16000] ;  /* 0x01600000e680783b */ /* 0x000f280000004200 */
[----:B------:R-:W4:Y:S04]  /*1cac0*/  LDSM.16.MT88.4 R152, [R229+0x16000] ;  /* 0x01600000e598783b */ /* 0x000f280000004200 */
[----:B------:R-:W4:Y:S04]  /*1cad0*/  LDSM.16.MT88.4 R148, [R228+0x16000] ;  /* 0x01600000e494783b */ /* 0x000f280000004200 */
[----:B--2---:R-:W-:Y:S01]  /*1cae0*/  LDSM.16.MT88.4 R16, [R230+0x10800] ;  /* 0x01080000e610783b */ /* 0x004fe20000004200 */
[C---:B---3--:R-:W-:Y:S01]  /*1caf0*/  FMUL.FTZ R198, R194.reuse, R164 ;  /* 0x000000a4c2c67220 */ /* 0x048fe20000410000 */
[----:B------:R-:W-:-:S04]  /*1cb00*/  FMUL.FTZ R193, R194, R3 ;  /* 0x00000003c2c17220 */ /* 0x000fc80000410000 */
[----:B------:R-:W-:Y:S02]  /*1cb10*/  FSEL R198, R198, RZ, P0 ;  /* 0x000000ffc6c67208 */ /* 0x000fe40000000000 */
[----:B------:R-:W-:-:S03]  /*1cb20*/  FSETP.NEU.FTZ.AND P0, PT, R3, -INF , PT ;  /* 0xff8000000300780b */ /* 0x000fc60003f1d000 */
[-CC-:B------:R-:W-:Y:S01]  /*1cb30*/  FFMA.FTZ R177, R24, R194.reuse, -R198.reuse ;  /* 0x000000c218b17223 */ /* 0x180fe200000108c6 */
[----:B------:R-:W-:Y:S01]  /*1cb40*/  FSEL R193, R193, RZ, P0 ;  /* 0x000000ffc1c17208 */ /* 0x000fe20000000000 */
[-CC-:B------:R-:W-:Y:S01]  /*1cb50*/  FFMA.FTZ R176, R25, R194.reuse, -R198.reuse ;  /* 0x000000c219b07223 */ /* 0x180fe200000108c6 */
        /* <DEDUP_REMOVED lines=8> */
[----:B------:R-:W-:Y:S01]  /*1cbe0*/  MUFU.EX2 R177, R177 ;  /* 0x000000b100b17308 */ /* 0x000fe20000000800 */
[----:B------:R-:W2:Y:S01]  /*1cbf0*/  LDSM.16.MT88.4 R4, [R227+0x16000] ;  /* 0x01600000e304783b */ /* 0x000ea20000004200 */
[-CC-:B------:R-:W-:Y:S01]  /*1cc00*/  FFMA.FTZ R2, R9, R194.reuse, -R198.reuse ;  /* 0x000000c209027223 */ /* 0x180fe200000108c6 */
[-CC-:B------:R-:W-:Y:S01]  /*1cc10*/  FFMA.FTZ R167, R8, R194.reuse, -R193.reuse ;  /* 0x000000c208a77223 */ /* 0x180fe200000108c1 */
[-CC-:B------:R-:W-:Y:S01]  /*1cc20*/  FFMA.FTZ R166, R0, R194.reuse, -R193.reuse ;  /* 0x000000c200a67223 */ /* 0x180fe200000108c1 */
[----:B------:R-:W3:Y:S01]  /*1cc30*/  LDSM.16.MT88.4 R8, [R229+0x10800] ;  /* 0x01080000e508783b */ /* 0x000ee20000004200 */
[-CC-:B------:R-:W-:Y:S01]  /*1cc40*/  FFMA.FTZ R169, R13, R194.reuse, -R198.reuse ;  /* 0x000000c20da97223 */ /* 0x180fe200000108c6 */
[-CC-:B------:R-:W-:Y:S01]  /*1cc50*/  FFMA.FTZ R170, R14, R194.reuse, -R193.reuse ;  /* 0x000000c20eaa7223 */ /* 0x180fe200000108c1 */
[----:B------:R-:W5:Y:S01]  /*1cc60*/  MUFU.EX2 R176, R176 ;  /* 0x000000b000b07308 */ /* 0x000f620000000800 */
[-CC-:B------:R-:W-:Y:S01]  /*1cc70*/  FFMA.FTZ R0, R12, R194.reuse, -R193.reuse ;  /* 0x000000c20c007223 */ /* 0x180fe200000108c1 */
[----:B------:R-:W3:Y:S01]  /*1cc80*/  LDSM.16.MT88.4 R20, [R228+0x10800] ;  /* 0x01080000e414783b */ /* 0x000ee20000004200 */
[-CC-:B------:R-:W-:Y:S01]  /*1cc90*/  FFMA.FTZ R180, R180, R194.reuse, -R198.reuse ;  /* 0x000000c2b4b47223 */ /* 0x180fe200000108c6 */
[-CC-:B------:R-:W-:Y:S01]  /*1cca0*/  FFMA.FTZ R181, R181, R194.reuse, -R198.reuse ;  /* 0x000000c2b5b57223 */ /* 0x180fe200000108c6 */
[-CC-:B------:R-:W-:Y:S01]  /*1ccb0*/  FFMA.FTZ R182, R182, R194.reuse, -R198.reuse ;  /* 0x000000c2b6b67223 */ /* 0x180fe200000108c6 */
[----:B------:R-:W3:Y:S01]  /*1ccc0*/  LDSM.16.MT88.4 R12, [R227+0x10800] ;  /* 0x01080000e30c783b */ /* 0x000ee20000004200 */
[-CC-:B------:R-:W-:Y:S01]  /*1ccd0*/  FFMA.FTZ R183, R183, R194.reuse, -R198.reuse ;  /* 0x000000c2b7b77223 */ /* 0x180fe200000108c6 */
[----:B------:R-:W1:Y:S01]  /*1cce0*/  MUFU.EX2 R174, R174 ;  /* 0x000000ae00ae7308 */ /* 0x000e620000000800 */
[-CC-:B------:R-:W-:Y:S01]  /*1ccf0*/  FFMA.FTZ R184, R31, R194.reuse, -R193.reuse ;  /* 0x000000c21fb87223 */ /* 0x180fe200000108c1 */
[----:B------:R-:W-:Y:S01]  /*1cd00*/  LDSM.16.MT88.4 R24, [R230+0x12800] ;  /* 0x01280000e618783b */ /* 0x000fe20000004200 */
[-CC-:B------:R-:W-:Y:S01]  /*1cd10*/  FFMA.FTZ R185, R30, R194.reuse, -R193.reuse ;  /* 0x000000c21eb97223 */ /* 0x180fe200000108c1 */
[-CC-:B------:R-:W-:Y:S01]  /*1cd20*/  FFMA.FTZ R186, R29, R194.reuse, -R193.reuse ;  /* 0x000000c21dba7223 */ /* 0x180fe200000108c1 */
[-CC-:B------:R-:W-:Y:S01]  /*1cd30*/  FFMA.FTZ R187, R28, R194.reuse, -R193.reuse ;  /* 0x000000c21cbb7223 */ /* 0x180fe200000108c1 */
[-CC-:B------:R-:W-:Y:S01]  /*1cd40*/  FFMA.FTZ R199, R199, R194.reuse, -R198.reuse ;  /* 0x000000c2c7c77223 */ /* 0x180fe200000108c6 */
[----:B------:R-:W-:Y:S01]  /*1cd50*/  LDSM.16.MT88.4 R28, [R229+0x13000] ;  /* 0x01300000e51c783b */ /* 0x000fe20000004200 */
[----:B------:R-:W4:Y:S01]  /*1cd60*/  MUFU.EX2 R172, R172 ;  /* 0x000000ac00ac7308 */ /* 0x000f220000000800 */
[----:B-----5:R-:W-:Y:S01]  /*1cd70*/  F2FP.F16.F32.PACK_AB R144, R176, R177 ;  /* 0x000000b1b090723e */ /* 0x020fe200000000ff */
[-CC-:B------:R-:W-:Y:S01]  /*1cd80*/  FFMA.FTZ R197, R197, R194.reuse, -R198.reuse ;  /* 0x000000c2c5c57223 */ /* 0x180fe200000108c6 */
[-CC-:B------:R-:W-:Y:S01]  /*1cd90*/  FFMA.FTZ R196, R196, R194.reuse, -R198.reuse ;  /* 0x000000c2c4c47223 */ /* 0x180fe200000108c6 */
[-C--:B------:R-:W-:Y:S01]  /*1cda0*/  FFMA.FTZ R249, R195, R194.reuse, -R198 ;  /* 0x000000c2c3f97223 */ /* 0x080fe200000108c6 */
[-CC-:B------:R-:W-:Y:S01]  /*1cdb0*/  FFMA.FTZ R192, R192, R194.reuse, -R193.reuse ;  /* 0x000000c2c0c07223 */ /* 0x180fe200000108c1 */
[-CC-:B------:R-:W-:Y:S01]  /*1cdc0*/  FFMA.FTZ R191, R191, R194.reuse, -R193.reuse ;  /* 0x000000c2bfbf7223 */ /* 0x180fe200000108c1 */
[-CC-:B------:R-:W-:Y:S01]  /*1cdd0*/  FFMA.FTZ R190, R190, R194.reuse, -R193.reuse ;  /* 0x000000c2bebe7223 */ /* 0x180fe200000108c1 */
[----:B------:R-:W-:Y:S01]  /*1cde0*/  MUFU.EX2 R178, R178 ;  /* 0x000000b200b27308 */ /* 0x000fe20000000800 */
[----:B------:R-:W-:Y:S01]  /*1cdf0*/  FFMA.FTZ R248, R32, R194, -R193 ;  /* 0x000000c220f87223 */ /* 0x000fe200000108c1 */
[----:B------:R-:W-:Y:S01]  /*1ce00*/  FADD.FTZ R176, R177, R176 ;  /* 0x000000b0b1b07221 */ /* 0x000fe20000010000 */
[----:B------:R-:W-:Y:S03]  /*1ce10*/  LDSM.16.MT88.4 R32, [R228+0x11800] ;  /* 0x01180000e420783b */ /* 0x000fe60000004200 */
[----:B-1----:R-:W-:-:S02]  /*1ce20*/  FADD.FTZ R176, R174, R176 ;  /* 0x000000b0aeb07221 */ /* 0x002fc40000010000 */
[----:B------:R-:W1:Y:S01]  /*1ce30*/  MUFU.EX2 R179, R179 ;  /* 0x000000b300b37308 */ /* 0x000e620000000800 */
[C---:B----4-:R-:W-:Y:S01]  /*1ce40*/  F2FP.F16.F32.PACK_AB R146, R172.reuse, R174 ;  /* 0x000000aeac92723e */ /* 0x050fe200000000ff */
[----:B------:R-:W-:-:S06]  /*1ce50*/  FADD.FTZ R176, R172, R176 ;  /* 0x000000b0acb07221 */ /* 0x000fcc0000010000 */
[----:B------:R-:W4:Y:S08]  /*1ce60*/  MUFU.EX2 R175, R175 ;  /* 0x000000af00af7308 */ /* 0x000f300000000800 */
[----:B------:R-:W5:Y:S01]  /*1ce70*/  MUFU.EX2 R173, R173 ;  /* 0x000000ad00ad7308 */ /* 0x000f620000000800 */
[----:B-1----:R-:W-:Y:S01]  /*1ce80*/  F2FP.F16.F32.PACK_AB R145, R179, R178 ;  /* 0x000000b2b391723e */ /* 0x002fe200000000ff */
[----:B------:R-:W-:-:S06]  /*1ce90*/  FADD.FTZ R178, R178, R179 ;  /* 0x000000b3b2b27221 */ /* 0x000fcc0000010000 */
[----:B------:R-:W1:Y:S01]  /*1cea0*/  MUFU.EX2 R171, R171 ;  /* 0x000000ab00ab7308 */ /* 0x000e620000000800 */
[----:B----4-:R-:W-:-:S07]  /*1ceb0*/  FADD.FTZ R178, R175, R178 ;  /* 0x000000b2afb27221 */ /* 0x010fce0000010000 */
[----:B------:R-:W4:Y:S01]  /*1cec0*/  MUFU.EX2 R169, R169 ;  /* 0x000000a900a97308 */ /* 0x000f220000000800 */
[C---:B-----5:R-:W-:Y:S01]  /*1ced0*/  F2FP.F16.F32.PACK_AB R147, R173.reuse, R175 ;  /* 0x000000afad93723e */ /* 0x060fe200000000ff */
[----:B------:R-:W-:-:S06]  /*1cee0*/  FADD.FTZ R178, R173, R178 ;  /* 0x000000b2adb27221 */ /* 0x000fcc0000010000 */
[----:B------:R-:W-:Y:S01]  /*1cef0*/  HMMA.16816.F32 R160, R144, R156, RZ ;  /* 0x0000009c90a0723c */ /* 0x000fe200000018ff */
[----:B------:R-:W-:Y:S01]  /*1cf00*/  MUFU.EX2 R168, R168 ;  /* 0x000000a800a87308 */ /* 0x000fe20000000800 */
[----:B-1----:R-:W-:-:S04]  /*1cf10*/  FADD.FTZ R176, R171, R176 ;  /* 0x000000b0abb07221 */ /* 0x002fc80000010000 */
[C---:B------:R-:W-:Y:S03]  /*1cf20*/  HMMA.16816.F32 R36, R144.reuse, R40, RZ ;  /* 0x000000289024723c */ /* 0x040fe600000018ff */
[----:B------:R-:W-:Y:S01]  /*1cf30*/  MUFU.EX2 R2, R2 ;  /* 0x0000000200027308 */ /* 0x000fe20000000800 */
[----:B----4-:R-:W-:Y:S02]  /*1cf40*/  FADD.FTZ R176, R169, R176 ;  /* 0x000000b0a9b07221 */ /* 0x010fe40000010000 */
[C---:B------:R-:W-:Y:S05]  /*1cf50*/  HMMA.16816.F32 R156, R144.reuse, R158, RZ ;  /* 0x0000009e909c723c */ /* 0x040fea00000018ff */
[----:B------:R-:W1:Y:S01]  /*1cf60*/  MUFU.EX2 R170, R170 ;  /* 0x000000aa00aa7308 */ /* 0x000e620000000800 */
[C---:B------:R-:W-:Y:S06]  /*1cf70*/  HMMA.16816.F32 R40, R144.reuse, R42, RZ ;  /* 0x0000002a9028723c */ /* 0x040fec00000018ff */
[C---:B------:R-:W-:Y:S01]  /*1cf80*/  HMMA.16816.F32 R44, R144.reuse, R48, RZ ;  /* 0x00000030902c723c */ /* 0x040fe200000018ff */
[----:B------:R-:W4:Y:S05]  /*1cf90*/  MUFU.EX2 R167, R167 ;  /* 0x000000a700a77308 */ /* 0x000f2a0000000800 */
[----:B------:R-:W-:Y:S03]  /*1cfa0*/  HMMA.16816.F32 R52, R144, R56, RZ ;  /* 0x000000389034723c */ /* 0x000fe600000018ff */
[----:B------:R-:W-:Y:S01]  /*1cfb0*/  MUFU.EX2 R166, R166 ;  /* 0x000000a600a67308 */ /* 0x000fe20000000800 */
[----:B-1----:R-:W-:-:S02]  /*1cfc0*/  FADD.FTZ R178, R170, R178 ;  /* 0x000000b2aab27221 */ /* 0x002fc40000010000 */
[C---:B------:R-:W-:Y:S05]  /*1cfd0*/  HMMA.16816.F32 R60, R144.reuse, R64, RZ ;  /* 0x00000040903c723c */ /* 0x040fea00000018ff */
[----:B------:R-:W1:Y:S01]  /*1cfe0*/  MUFU.EX2 R0, R0 ;  /* 0x0000000000007308 */ /* 0x000e620000000800 */
[----:B------:R-:W-:Y:S01]  /*1cff0*/  HMMA.16816.F32 R68, R144, R72, RZ ;  /* 0x000000489044723c */ /* 0x000fe200000018ff */
[----:B----4-:R-:W-:-:S05]  /*1d000*/  FADD.FTZ R178, R167, R178 ;  /* 0x000000b2a7b27221 */ /* 0x010fca0000010000 */
[C---:B------:R-:W-:Y:S01]  /*1d010*/  HMMA.16816.F32 R76, R144.reuse, R80, RZ ;  /* 0x00000050904c723c */ /* 0x040fe200000018ff */
[----:B------:R-:W-:Y:S05]  /*1d020*/  MUFU.EX2 R180, R180 ;  /* 0x000000b400b47308 */ /* 0x000fea0000000800 */
[C---:B------:R-:W-:Y:S03]  /*1d030*/  HMMA.16816.F32 R84, R144.reuse, R88, RZ ;  /* 0x000000589054723c */ /* 0x040fe600000018ff */
        /* <DEDUP_REMOVED lines=8> */
[C---:B------:R-:W-:Y:S05]  /*1d0c0*/  HMMA.16816.F32 R124, R144.reuse, R128, RZ ;  /* 0x00000080907c723c */ /* 0x040fea00000018ff */
[----:B------:R-:W5:Y:S01]  /*1d0d0*/  MUFU.EX2 R185, R185 ;  /* 0x000000b900b97308 */ /* 0x000f620000000800 */
[C---:B------:R-:W-:Y:S06]  /*1d0e0*/  HMMA.16816.F32 R132, R144.reuse, R152, RZ ;  /* 0x000000989084723c */ /* 0x040fec00000018ff */
[C---:B------:R-:W-:Y:S01]  /*1d0f0*/  HMMA.16816.F32 R136, R144.reuse, R148, RZ ;  /* 0x000000949088723c */ /* 0x040fe200000018ff */
[----:B------:R-:W-:Y:S05]  /*1d100*/  MUFU.EX2 R186, R186 ;  /* 0x000000ba00ba7308 */ /* 0x000fea0000000800 */
[C---:B------:R-:W-:Y:S03]  /*1d110*/  HMMA.16816.F32 R48, R144.reuse, R50, RZ ;  /* 0x000000329030723c */ /* 0x040fe600000018ff */
[----:B------:R-:W5:Y:S03]  /*1d120*/  MUFU.EX2 R187, R187 ;  /* 0x000000bb00bb7308 */ /* 0x000f660000000800 */
[C---:B------:R-:W-:Y:S05]  /*1d130*/  HMMA.16816.F32 R56, R144.reuse, R58, RZ ;  /* 0x0000003a9038723c */ /* 0x040fea00000018ff */
[----:B------:R-:W5:Y:S01]  /*1d140*/  MUFU.EX2 R199, R199 ;  /* 0x000000c700c77308 */ /* 0x000f620000000800 */
[C---:B------:R-:W-:Y:S06]  /*1d150*/  HMMA.16816.F32 R64, R144.reuse, R66, RZ ;  /* 0x000000429040723c */ /* 0x040fec00000018ff */
[C---:B------:R-:W-:Y:S01]  /*1d160*/  HMMA.16816.F32 R72, R144.reuse, R74, RZ ;  /* 0x0000004a9048723c */ /* 0x040fe200000018ff */
[----:B------:R-:W-:Y:S05]  /*1d170*/  MUFU.EX2 R197, R197 ;  /* 0x000000c500c57308 */ /* 0x000fea0000000800 */
[C---:B------:R-:W-:Y:S03]  /*1d180*/  HMMA.16816.F32 R80, R144.reuse, R82, RZ ;  /* 0x000000529050723c */ /* 0x040fe600000018ff */
[----:B------:R-:W-:Y:S03]  /*1d190*/  MUFU.EX2 R196, R196 ;  /* 0x000000c400c47308 */ /* 0x000fe60000000800 */
[C---:B------:R-:W-:Y:S05]  /*1d1a0*/  HMMA.16816.F32 R88, R144.reuse, R90, RZ ;  /* 0x0000005a9058723c */ /* 0x040fea00000018ff */
[----:B------:R-:W-:Y:S01]  /*1d1b0*/  MUFU.EX2 R249, R249 ;  /* 0x000000f900f97308 */ /* 0x000fe20000000800 */
[C---:B------:R-:W-:Y:S06]  /*1d1c0*/  HMMA.16816.F32 R96, R144.reuse, R98, RZ ;  /* 0x000000629060723c */ /* 0x040fec00000018ff */
[C---:B------:R-:W-:Y:S01]  /*1d1d0*/  HMMA.16816.F32 R104, R144.reuse, R106, RZ ;  /* 0x0000006a9068723c */ /* 0x040fe200000018ff */
[----:B------:R-:W5:Y:S05]  /*1d1e0*/  MUFU.EX2 R192, R192 ;  /* 0x000000c000c07308 */ /* 0x000f6a0000000800 */
[C---:B------:R-:W-:Y:S03]  /*1d1f0*/  HMMA.16816.F32 R112, R144.reuse, R114, RZ ;  /* 0x000000729070723c */ /* 0x040fe600000018ff */
[----:B------:R-:W5:Y:S03]  /*1d200*/  MUFU.EX2 R191, R191 ;  /* 0x000000bf00bf7308 */ /* 0x000f660000000800 */
[C---:B------:R-:W-:Y:S05]  /*1d210*/  HMMA.16816.F32 R120, R144.reuse, R122, RZ ;  /* 0x0000007a9078723c */ /* 0x040fea00000018ff */
[----:B------:R-:W5:Y:S01]  /*1d220*/  MUFU.EX2 R190, R190 ;  /* 0x000000be00be7308 */ /* 0x000f620000000800 */
[C---:B------:R-:W-:Y:S06]  /*1d230*/  HMMA.16816.F32 R128, R144.reuse, R130, RZ ;  /* 0x000000829080723c */ /* 0x040fec00000018ff */
[C---:B------:R-:W-:Y:S01]  /*1d240*/  HMMA.16816.F32 R152, R144.reuse, R154, RZ ;  /* 0x0000009a9098723c */ /* 0x040fe200000018ff */
[----:B------:R-:W5:Y:S05]  /*1d250*/  MUFU.EX2 R248, R248 ;  /* 0x000000f800f87308 */ /* 0x000f6a0000000800 */
[C---:B------:R-:W-:Y:S06]  /*1d260*/  HMMA.16816.F32 R148, R144.reuse, R150, RZ ;  /* 0x000000969094723c */ /* 0x040fec00000018ff */
[C---:B--2---:R-:W-:Y:S06]  /*1d270*/  HMMA.16816.F32 R140, R144.reuse, R4, RZ ;  /* 0x00000004908c723c */ /* 0x044fec00000018ff */
[----:B------:R-:W-:Y:S01]  /*1d280*/  HMMA.16816.F32 R144, R144, R6, RZ ;  /* 0x000000069090723c */ /* 0x000fe200000018ff */
[----:B------:R-:W-:-:S02]  /*1d290*/  F2FP.F16.F32.PACK_AB R4, R169, R171 ;  /* 0x000000aba904723e */ /* 0x000fc400000000ff */
[----:B------:R-:W-:-:S04]  /*1d2a0*/  F2FP.F16.F32.PACK_AB R5, R167, R170 ;  /* 0x000000aaa705723e */ /* 0x000fc800000000ff */
[----:B------:R-:W-:Y:S01]  /*1d2b0*/  F2FP.F16.F32.PACK_AB R6, R2, R168 ;  /* 0x000000a80206723e */ /* 0x000fe200000000ff */
[----:B------:R-:W-:Y:S01]  /*1d2c0*/  FADD.FTZ R168, R168, R176 ;  /* 0x000000b0a8a87221 */ /* 0x000fe20000010000 */
[----:B-1----:R-:W-:Y:S01]  /*1d2d0*/  F2FP.F16.F32.PACK_AB R7, R0, R166 ;  /* 0x000000a60007723e */ /* 0x002fe200000000ff */
[----:B------:R-:W-:Y:S02]  /*1d2e0*/  FADD.FTZ R166, R166, R178 ;  /* 0x000000b2a6a67221 */ /* 0x000fe40000010000 */
[----:B------:R-:W-:Y:S02]  /*1d2f0*/  FADD.FTZ R168, R2, R168 ;  /* 0x000000a802a87221 */ /* 0x000fe40000010000 */
[----:B------:R-:W-:Y:S02]  /*1d300*/  FADD.FTZ R166, R0, R166 ;  /* 0x000000a600a67221 */ /* 0x000fe40000010000 */
[C---:B------:R-:W-:Y:S06]  /*1d310*/  HMMA.16816.F32 R160, R4.reuse, R16, R160 ;  /* 0x0000001004a0723c */ /* 0x040fec00000018a0 */
[C---:B------:R-:W-:Y:S01]  /*1d320*/  HMMA.16816.F32 R156, R4.reuse, R18, R156 ;  /* 0x00000012049c723c */ /* 0x040fe2000000189c */
[----:B------:R-:W1:Y:S05]  /*1d330*/  LDSM.16.MT88.4 R16, [R229+0x12800] ;  /* 0x01280000e510783b */ /* 0x000e6a0000004200 */
[C---:B---3--:R-:W-:Y:S06]  /*1d340*/  HMMA.16816.F32 R36, R4.reuse, R8, R36 ;  /* 0x000000080424723c */ /* 0x048fec0000001824 */
[C---:B------:R-:W-:Y:S01]  /*1d350*/  HMMA.16816.F32 R40, R4.reuse, R10, R40 ;  /* 0x0000000a0428723c */ /* 0x040fe20000001828 */
[----:B------:R-:W2:Y:S05]  /*1d360*/  LDSM.16.MT88.4 R8, [R228+0x12800] ;  /* 0x01280000e408783b */ /* 0x000eaa0000004200 */
[C---:B------:R-:W-:Y:S06]  /*1d370*/  HMMA.16816.F32 R44, R4.reuse, R20, R44 ;  /* 0x00000014042c723c */ /* 0x040fec000000182c */
[C---:B------:R-:W-:Y:S01]  /*1d380*/  HMMA.16816.F32 R48, R4.reuse, R22, R48 ;  /* 0x000000160430723c */ /* 0x040fe20000001830 */
[----:B------:R-:W3:Y:S05]  /*1d390*/  LDSM.16.MT88.4 R20, [R227+0x12800] ;  /* 0x01280000e314783b */ /* 0x000eea0000004200 */
[C---:B------:R-:W-:Y:S06]  /*1d3a0*/  HMMA.16816.F32 R52, R4.reuse, R12, R52 ;  /* 0x0000000c0434723c */ /* 0x040fec0000001834 */
[C---:B------:R-:W-:Y:S01]  /*1d3b0*/  HMMA.16816.F32 R56, R4.reuse, R14, R56 ;  /* 0x0000000e0438723c */ /* 0x040fe20000001838 */
[----:B------:R-:W4:Y:S05]  /*1d3c0*/  LDSM.16.MT88.4 R12, [R230+0x14800] ;  /* 0x01480000e60c783b */ /* 0x000f2a0000004200 */
[C---:B-1----:R-:W-:Y:S06]  /*1d3d0*/  HMMA.16816.F32 R68, R4.reuse, R16, R68 ;  /* 0x000000100444723c */ /* 0x042fec0000001844 */
[C---:B------:R-:W-:Y:S01]  /*1d3e0*/  HMMA.16816.F32 R72, R4.reuse, R18, R72 ;  /* 0x000000120448723c */ /* 0x040fe20000001848 */
[----:B------:R-:W1:Y:S05]  /*1d3f0*/  LDSM.16.MT88.4 R16, [R228+0x14800] ;  /* 0x01480000e410783b */ /* 0x000e6a0000004200 */
[C---:B--2---:R-:W-:Y:S06]  /*1d400*/  HMMA.16816.F32 R76, R4.reuse, R8, R76 ;  /* 0x00000008044c723c */ /* 0x044fec000000184c */
[C---:B------:R-:W-:Y:S01]  /*1d410*/  HMMA.16816.F32 R80, R4.reuse, R10, R80 ;  /* 0x0000000a0450723c */ /* 0x040fe20000001850 */
[----:B------:R-:W2:Y:S05]  /*1d420*/  LDSM.16.MT88.4 R8, [R227+0x14800] ;  /* 0x01480000e308783b */ /* 0x000eaa0000004200 */
[C---:B------:R-:W-:Y:S06]  /*1d430*/  HMMA.16816.F32 R60, R4.reuse, R24, R60 ;  /* 0x00000018043c723c */ /* 0x040fec000000183c */
[C---:B------:R-:W-:Y:S01]  /*1d440*/  HMMA.16816.F32 R64, R4.reuse, R26, R64 ;  /* 0x0000001a0440723c */ /* 0x040fe20000001840 */
[----:B------:R-:W5:Y:S05]  /*1d450*/  LDSM.16.MT88.4 R24, [R229+0x14800] ;  /* 0x01480000e518783b */ /* 0x000f6a0000004200 */
[C---:B---3--:R-:W-:Y:S06]  /*1d460*/  HMMA.16816.F32 R84, R4.reuse, R20, R84 ;  /* 0x000000140454723c */ /* 0x048fec0000001854 */
[C---:B------:R-:W-:Y:S01]  /*1d470*/  HMMA.16816.F32 R88, R4.reuse, R22, R88 ;  /* 0x000000160458723c */ /* 0x040fe20000001858 */
[----:B------:R-:W3:Y:S05]  /*1d480*/  LDSM.16.MT88.4 R20, [R230+0x16800] ;  /* 0x01680000e614783b */ /* 0x000eea0000004200 */
[C---:B----4-:R-:W-:Y:S06]  /*1d490*/  HMMA.16816.F32 R92, R4.reuse, R12, R92 ;  /* 0x0000000c045c723c */ /* 0x050fec000000185c */
        /* <DEDUP_REMOVED lines=8> */
[C---:B-----5:R-:W-:Y:S06]  /*1d520*/  HMMA.16816.F32 R100, R4.reuse, R24, R100 ;  /* 0x000000180464723c */ /* 0x060fec0000001864 */
[C---:B------:R-:W-:Y:S01]  /*1d530*/  HMMA.16816.F32 R104, R4.reuse, R26, R104 ;  /* 0x0000001a0468723c */ /* 0x040fe20000001868 */
[----:B------:R-:W5:Y:S05]  /*1d540*/  LDSM.16.MT88.4 R24, [R230+0x11000] ;  /* 0x01100000e618783b */ /* 0x000f6a0000004200 */
[C---:B---3--:R-:W-:Y:S06]  /*1d550*/  HMMA.16816.F32 R124, R4.reuse, R20, R124 ;  /* 0x00000014047c723c */ /* 0x048fec000000187c */
[C---:B------:R-:W-:Y:S01]  /*1d560*/  HMMA.16816.F32 R128, R4.reuse, R22, R128 ;  /* 0x000000160480723c */ /* 0x040fe20000001880 */
[----:B------:R-:W-:Y:S05]  /*1d570*/  LDSM.16.MT88.4 R20, [R228+0x11000] ;  /* 0x01100000e414783b */ /* 0x000fea0000004200 */
[C---:B----4-:R-:W-:Y:S06]  /*1d580*/  HMMA.16816.F32 R132, R4.reuse, R12, R132 ;  /* 0x0000000c0484723c */ /* 0x050fec0000001884 */
[C---:B------:R-:W-:Y:S01]  /*1d590*/  HMMA.16816.F32 R152, R4.reuse, R14, R152 ;  /* 0x0000000e0498723c */ /* 0x040fe20000001898 */
[----:B------:R-:W3:Y:S05]  /*1d5a0*/  LDSM.16.MT88.4 R12, [R229+0x11000] ;  /* 0x01100000e50c783b */ /* 0x000eea0000004200 */
[C---:B-1----:R-:W-:Y:S06]  /*1d5b0*/  HMMA.16816.F32 R136, R4.reuse, R16, R136 ;  /* 0x000000100488723c */ /* 0x042fec0000001888 */
[C---:B------:R-:W-:Y:S01]  /*1d5c0*/  HMMA.16816.F32 R148, R4.reuse, R18, R148 ;  /* 0x000000120494723c */ /* 0x040fe20000001894 */
[----:B------:R-:W-:Y:S05]  /*1d5d0*/  LDSM.16.MT88.4 R16, [R227+0x11000] ;  /* 0x01100000e310783b */ /* 0x000fea0000004200 */
[C---:B--2---:R-:W-:Y:S06]  /*1d5e0*/  HMMA.16816.F32 R140, R4.reuse, R8, R140 ;  /* 0x00000008048c723c */ /* 0x044fec000000188c */
[----:B------:R-:W-:Y:S01]  /*1d5f0*/  HMMA.16816.F32 R144, R4, R10, R144 ;  /* 0x0000000a0490723c */ /* 0x000fe20000001890 */
[----:B------:R-:W1:Y:S01]  /*1d600*/  LDSM.16.MT88.4 R4, [R230+0x13000] ;  /* 0x01300000e604783b */ /* 0x000e620000004200 */
[----:B------:R-:W-:Y:S01]  /*1d610*/  F2FP.F16.F32.PACK_AB R8, R181, R180 ;  /* 0x000000b4b508723e */ /* 0x000fe200000000ff */
[----:B------:R-:W-:Y:S01]  /*1d620*/  FADD.FTZ R180, R180, R168 ;  /* 0x000000a8b4b47221 */ /* 0x000fe20000010000 */
[----:B------:R-:W-:Y:S01]  /*1d630*/  F2FP.F16.F32.PACK_AB R9, R185, R184 ;  /* 0x000000b8b909723e */ /* 0x000fe200000000ff */
[----:B------:R-:W-:-:S02]  /*1d640*/  FADD.FTZ R184, R184, R166 ;  /* 0x000000a6b8b87221 */ /* 0x000fc40000010000 */
[----:B------:R-:W-:Y:S01]  /*1d650*/  F2FP.F16.F32.PACK_AB R10, R183, R182 ;  /* 0x000000b6b70a723e */ /* 0x000fe200000000ff */
[----:B------:R-:W-:Y:S01]  /*1d660*/  FADD.FTZ R180, R181, R180 ;  /* 0x000000b4b5b47221 */ /* 0x000fe20000010000 */
[----:B------:R-:W-:Y:S01]  /*1d670*/  F2FP.F16.F32.PACK_AB R11, R187, R186 ;  /* 0x000000babb0b723e */ /* 0x000fe200000000ff */
[----:B------:R-:W-:Y:S02]  /*1d680*/  FADD.FTZ R184, R185, R184 ;  /* 0x000000b8b9b87221 */ /* 0x000fe40000010000 */
[----:B------:R-:W-:Y:S02]  /*1d690*/  FADD.FTZ R182, R182, R180 ;  /* 0x000000b4b6b67221 */ /* 0x000fe40000010000 */
[----:B------:R-:W-:Y:S02]  /*1d6a0*/  FADD.FTZ R186, R186, R184 ;  /* 0x000000b8baba7221 */ /* 0x000fe40000010000 */
[----:B-----5:R-:W-:Y:S01]  /*1d6b0*/  HMMA.16816.F32 R160, R8, R24, R160 ;  /* 0x0000001808a0723c */ /* 0x020fe200000018a0 */
[----:B------:R-:W-:Y:S01]  /*1d6c0*/  FADD.FTZ R182, R183, R182 ;  /* 0x000000b6b7b67221 */ /* 0x000fe20000010000 */
[----:B------:R-:W-:-:S03]  /*1d6d0*/  FADD.FTZ R186, R187, R186 ;  /* 0x000000babbba7221 */ /* 0x000fc60000010000 */
[----:B------:R-:W-:Y:S01]  /*1d6e0*/  FADD.FTZ R182, R199, R182 ;  /* 0x000000b6c7b67221 */ /* 0x000fe20000010000 */
[----:B------:R-:W-:Y:S01]  /*1d6f0*/  HMMA.16816.F32 R156, R8, R26, R156 ;  /* 0x0000001a089c723c */ /* 0x000fe2000000189c */
[----:B------:R-:W-:Y:S01]  /*1d700*/  LDSM.16.MT88.4 R24, [R227+0x13000] ;  /* 0x01300000e318783b */ /* 0x000fe20000004200 */
[----:B------:R-:W-:Y:S01]  /*1d710*/  FADD.FTZ R186, R192, R186 ;  /* 0x000000bac0ba7221 */ /* 0x000fe20000010000 */
[----:B------:R-:W-:-:S03]  /*1d720*/  FADD.FTZ R182, R197, R182 ;  /* 0x000000b6c5b67221 */ /* 0x000fc60000010000 */
[----:B---3--:R-:W-:Y:S01]  /*1d730*/  HMMA.16816.F32 R36, R8, R12, R36 ;  /* 0x0000000c0824723c */ /* 0x008fe20000001824 */
[----:B------:R-:W-:Y:S01]  /*1d740*/  FADD.FTZ R186, R191, R186 ;  /* 0x000000babfba7221 */ /* 0x000fe20000010000 */
[----:B------:R-:W-:-:S03]  /*1d750*/  FADD.FTZ R182, R196, R182 ;  /* 0x000000b6c4b67221 */ /* 0x000fc60000010000 */
[----:B------:R-:W-:Y:S01]  /*1d760*/  FADD.FTZ R186, R190, R186 ;  /* 0x000000babeba7221 */ /* 0x000fe20000010000 */
[C---:B------:R-:W-:Y:S01]  /*1d770*/  HMMA.16816.F32 R40, R8.reuse, R14, R40 ;  /* 0x0000000e0828723c */ /* 0x040fe20000001828 */
[----:B------:R-:W2:Y:S05]  /*1d780*/  LDSM.16.MT88.4 R12, [R228+0x13000] ;  /* 0x01300000e40c783b */ /* 0x000eaa0000004200 */
[C---:B------:R-:W-:Y:S06]  /*1d790*/  HMMA.16816.F32 R44, R8.reuse, R20, R44 ;  /* 0x00000014082c723c */ /* 0x040fec000000182c */
[C---:B------:R-:W-:Y:S01]  /*1d7a0*/  HMMA.16816.F32 R48, R8.reuse, R22, R48 ;  /* 0x000000160830723c */ /* 0x040fe20000001830 */
[----:B------:R-:W3:Y:S05]  /*1d7b0*/  LDSM.16.MT88.4 R20, [R230+0x15000] ;  /* 0x01500000e614783b */ /* 0x000eea0000004200 */
[C---:B-1----:R-:W-:Y:S06]  /*1d7c0*/  HMMA.16816.F32 R60, R8.reuse, R4, R60 ;  /* 0x00000004083c723c */ /* 0x042fec000000183c */
[C---:B------:R-:W-:Y:S01]  /*1d7d0*/  HMMA.16816.F32 R64, R8.reuse, R6, R64 ;  /* 0x000000060840723c */ /* 0x040fe20000001840 */
[----:B------:R-:W1:Y:S05]  /*1d7e0*/  LDSM.16.MT88.4 R4, [R228+0x15000] ;  /* 0x01500000e404783b */ /* 0x000e6a0000004200 */
[C---:B------:R-:W-:Y:S06]  /*1d7f0*/  HMMA.16816.F32 R52, R8.reuse, R16, R52 ;  /* 0x000000100834723c */ /* 0x040fec0000001834 */
[C---:B------:R-:W-:Y:S01]  /*1d800*/  HMMA.16816.F32 R56, R8.reuse, R18, R56 ;  /* 0x000000120838723c */ /* 0x040fe20000001838 */
[----:B------:R-:W4:Y:S05]  /*1d810*/  LDSM.16.MT88.4 R16, [R229+0x15000] ;  /* 0x01500000e510783b */ /* 0x000f2a0000004200 */
[C---:B------:R-:W-:Y:S06]  /*1d820*/  HMMA.16816.F32 R68, R8.reuse, R28, R68 ;  /* 0x0000001c0844723c */ /* 0x040fec0000001844 */
[C---:B------:R-:W-:Y:S01]  /*1d830*/  HMMA.16816.F32 R72, R8.reuse, R30, R72 ;  /* 0x0000001e0848723c */ /* 0x040fe20000001848 */
[----:B------:R-:W-:Y:S05]  /*1d840*/  LDSM.16.MT88.4 R28, [R230+0x17000] ;  /* 0x01700000e61c783b */ /* 0x000fea0000004200 */
        /* <DEDUP_REMOVED lines=8> */
[----:B------:R-:W-:Y:S05]  /*1d8d0*/  LDSM.16.MT88.4 R20, [R227+0x17000] ;  /* 0x01700000e314783b */ /* 0x000fea0000004200 */
[C---:B-1----:R-:W-:Y:S06]  /*1d8e0*/  HMMA.16816.F32 R108, R8.reuse, R4, R108 ;  /* 0x00000004086c723c */ /* 0x042fec000000186c */
[C---:B------:R-:W-:Y:S01]  /*1d8f0*/  HMMA.16816.F32 R112, R8.reuse, R6, R112 ;  /* 0x000000060870723c */ /* 0x040fe20000001870 */
[----:B------:R-:W1:Y:S05]  /*1d900*/  LDSM.16.MT88.4 R4, [R228+0x17000] ;  /* 0x01700000e404783b */ /* 0x000e6a0000004200 */
[C---:B----4-:R-:W-:Y:S06]  /*1d910*/  HMMA.16816.F32 R100, R8.reuse, R16, R100 ;  /* 0x000000100864723c */ /* 0x050fec0000001864 */
[C---:B------:R-:W-:Y:S01]  /*1d920*/  HMMA.16816.F32 R104, R8.reuse, R18, R104 ;  /* 0x000000120868723c */ /* 0x040fe20000001868 */
[----:B------:R-:W3:Y:S05]  /*1d930*/  LDSM.16.MT88.4 R16, [R230+0x11800] ;  /* 0x01180000e610783b */ /* 0x000eea0000004200 */
[C---:B--2---:R-:W-:Y:S06]  /*1d940*/  HMMA.16816.F32 R116, R8.reuse, R12, R116 ;  /* 0x0000000c0874723c */ /* 0x044fec0000001874 */
[C---:B------:R-:W-:Y:S01]  /*1d950*/  HMMA.16816.F32 R120, R8.reuse, R14, R120 ;  /* 0x0000000e0878723c */ /* 0x040fe20000001878 */
[----:B------:R-:W2:Y:S05]  /*1d960*/  LDSM.16.MT88.4 R12, [R229+0x11800] ;  /* 0x01180000e50c783b */ /* 0x000eaa0000004200 */
[C---:B------:R-:W-:Y:S06]  /*1d970*/  HMMA.16816.F32 R124, R8.reuse, R28, R124 ;  /* 0x0000001c087c723c */ /* 0x040fec000000187c */
[C---:B------:R-:W-:Y:S01]  /*1d980*/  HMMA.16816.F32 R128, R8.reuse, R30, R128 ;  /* 0x0000001e0880723c */ /* 0x040fe20000001880 */
[----:B------:R-:W4:Y:S05]  /*1d990*/  LDSM.16.MT88.4 R28, [R227+0x11800] ;  /* 0x01180000e31c783b */ /* 0x000f2a0000004200 */
[C---:B-----5:R-:W-:Y:S06]  /*1d9a0*/  HMMA.16816.F32 R132, R8.reuse, R24, R132 ;  /* 0x000000180884723c */ /* 0x060fec0000001884 */
[C---:B------:R-:W-:Y:S01]  /*1d9b0*/  HMMA.16816.F32 R152, R8.reuse, R26, R152 ;  /* 0x0000001a0898723c */ /* 0x040fe20000001898 */
[----:B------:R-:W-:Y:S05]  /*1d9c0*/  LDSM.16.MT88.4 R24, [R230+0x13800] ;  /* 0x01380000e618783b */ /* 0x000fea0000004200 */
[C---:B-1----:R-:W-:Y:S06]  /*1d9d0*/  HMMA.16816.F32 R136, R8.reuse, R4, R136 ;  /* 0x000000040888723c */ /* 0x042fec0000001888 */
[----:B------:R-:W-:Y:S01]  /*1d9e0*/  HMMA.16816.F32 R148, R8, R6, R148 ;  /* 0x000000060894723c */ /* 0x000fe20000001894 */
[----:B------:R-:W-:-:S02]  /*1d9f0*/  F2FP.F16.F32.PACK_AB R4, R197, R199 ;  /* 0x000000c7c504723e */ /* 0x000fc400000000ff */
[----:B------:R-:W-:-:S03]  /*1da00*/  F2FP.F16.F32.PACK_AB R5, R191, R192 ;  /* 0x000000c0bf05723e */ /* 0x000fc600000000ff */
[C---:B------:R-:W-:Y:S01]  /*1da10*/  HMMA.16816.F32 R140, R8.reuse, R20, R140 ;  /* 0x00000014088c723c */ /* 0x040fe2000000188c */
[C---:B------:R-:W-:Y:S01]  /*1da20*/  F2FP.F16.F32.PACK_AB R6, R249.reuse, R196 ;  /* 0x000000c4f906723e */ /* 0x040fe200000000ff */
[----:B------:R-:W-:Y:S01]  /*1da30*/  FADD.FTZ R249, R249, R182 ;  /* 0x000000b6f9f97221 */ /* 0x000fe20000010000 */
[C---:B------:R-:W-:Y:S01]  /*1da40*/  F2FP.F16.F32.PACK_AB R7, R248.reuse, R190 ;  /* 0x000000bef807723e */ /* 0x040fe200000000ff */
[----:B------:R-:W-:Y:S02]  /*1da50*/  FADD.FTZ R248, R248, R186 ;  /* 0x000000baf8f87221 */ /* 0x000fe40000010000 */
[----:B------:R-:W-:Y:S01]  /*1da60*/  HMMA.16816.F32 R144, R8, R22, R144 ;  /* 0x000000160890723c */ /* 0x000fe20000001890 */
[----:B------:R-:W1:Y:S04]  /*1da70*/  LDSM.16.MT88.4 R8, [R229+0x13800] ;  /* 0x01380000e508783b */ /* 0x000e680000004200 */
[----:B------:R-:W5:Y:S01]  /*1da80*/  LDSM.16.MT88.4 R20, [R228+0x13800] ;  /* 0x01380000e414783b */ /* 0x000f620000004200 */
[C---:B---3--:R-:W-:Y:S06]  /*1da90*/  HMMA.16816.F32 R160, R4.reuse, R16, R160 ;  /* 0x0000001004a0723c */ /* 0x048fec00000018a0 */
[C---:B------:R-:W-:Y:S01]  /*1daa0*/  HMMA.16816.F32 R156, R4.reuse, R18, R156 ;  /* 0x00000012049c723c */ /* 0x040fe2000000189c */
[----:B------:R-:W3:Y:S05]  /*1dab0*/  LDSM.16.MT88.4 R16, [R227+0x13800] ;  /* 0x01380000e310783b */ /* 0x000eea0000004200 */
[C---:B--2---:R-:W-:Y:S06]  /*1dac0*/  HMMA.16816.F32 R36, R4.reuse, R12, R36 ;  /* 0x0000000c0424723c */ /* 0x044fec0000001824 */
[C---:B------:R-:W-:Y:S01]  /*1dad0*/  HMMA.16816.F32 R40, R4.reuse, R14, R40 ;  /* 0x0000000e0428723c */ /* 0x040fe20000001828 */
[----:B------:R-:W2:Y:S05]  /*1dae0*/  LDSM.16.MT88.4 R12, [R230+0x15800] ;  /* 0x01580000e60c783b */ /* 0x000eaa0000004200 */
[C---:B----4-:R-:W-:Y:S06]  /*1daf0*/  HMMA.16816.F32 R52, R4.reuse, R28, R52 ;  /* 0x0000001c0434723c */ /* 0x050fec0000001834 */
[C---:B------:R-:W-:Y:S01]  /*1db00*/  HMMA.16816.F32 R56, R4.reuse, R30, R56 ;  /* 0x0000001e0438723c */ /* 0x040fe20000001838 */
[----:B------:R-:W-:Y:S05]  /*1db10*/  LDSM.16.MT88.4 R28, [R229+0x15800] ;  /* 0x01580000e51c783b */ /* 0x000fea0000004200 */
[C---:B-1----:R-:W-:Y:S06]  /*1db20*/  HMMA.16816.F32 R68, R4.reuse, R8, R68 ;  /* 0x000000080444723c */ /* 0x042fec0000001844 */
[C---:B------:R-:W-:Y:S01]  /*1db30*/  HMMA.16816.F32 R72, R4.reuse, R10, R72 ;  /* 0x0000000a0448723c */ /* 0x040fe20000001848 */
[----:B------:R-:W1:Y:S05]  /*1db40*/  LDSM.16.MT88.4 R8, [R228+0x15800] ;  /* 0x01580000e408783b */ /* 0x000e6a0000004200 */
[C---:B------:R-:W-:Y:S06]  /*1db50*/  HMMA.16816.F32 R60, R4.reuse, R24, R60 ;  /* 0x00000018043c723c */ /* 0x040fec000000183c */
[C---:B------:R-:W-:Y:S01]  /*1db60*/  HMMA.16816.F32 R64, R4.reuse, R26, R64 ;  /* 0x0000001a0440723c */ /* 0x040fe20000001840 */
[----:B------:R-:W4:Y:S05]  /*1db70*/  LDSM.16.MT88.4 R24, [R227+0x15800] ;  /* 0x01580000e318783b */ /* 0x000f2a0000004200 */
[C---:B-----5:R-:W-:Y:S06]  /*1db80*/  HMMA.16816.F32 R76, R4.reuse, R20, R76 ;  /* 0x00000014044c723c */ /* 0x060fec000000184c */
[C---:B------:R-:W-:Y:S01]  /*1db90*/  HMMA.16816.F32 R80, R4.reuse, R22, R80 ;  /* 0x000000160450723c */ /* 0x040fe20000001850 */
[----:B------:R-:W5:Y:S05]  /*1dba0*/  LDSM.16.MT88.4 R20, [R230+0x17800] ;  /* 0x01780000e614783b */ /* 0x000f6a0000004200 */
[C---:B---3--:R-:W-:Y:S06]  /*1dbb0*/  HMMA.16816.F32 R84, R4.reuse, R16, R84 ;  /* 0x000000100454723c */ /* 0x048fec0000001854 */
[C---:B------:R-:W-:Y:S01]  /*1dbc0*/  HMMA.16816.F32 R88, R4.reuse, R18, R88 ;  /* 0x000000120458723c */ /* 0x040fe20000001858 */
[----:B------:R-:W3:Y:S05]  /*1dbd0*/  LDSM.16.MT88.4 R16, [R229+0x17800] ;  /* 0x01780000e510783b */ /* 0x000eea0000004200 */
[C---:B--2---:R-:W-:Y:S06]  /*1dbe0*/  HMMA.16816.F32 R92, R4.reuse, R12, R92 ;  /* 0x0000000c045c723c */ /* 0x044fec000000185c */
[C---:B------:R-:W-:Y:S01]  /*1dbf0*/  HMMA.16816.F32 R96, R4.reuse, R14, R96 ;  /* 0x0000000e0460723c */ /* 0x040fe20000001860 */
[----:B------:R-:W2:Y:S05]  /*1dc00*/  LDSM.16.MT88.4 R12, [R228+0x17800] ;  /* 0x01780000e40c783b */ /* 0x000eaa0000004200 */
[C---:B-1----:R-:W-:Y:S06]  /*1dc10*/  HMMA.16816.F32 R108, R4.reuse, R8, R108 ;  /* 0x00000008046c723c */ /* 0x042fec000000186c */
[C---:B------:R-:W-:Y:S01]  /*1dc20*/  HMMA.16816.F32 R112, R4.reuse, R10, R112 ;  /* 0x0000000a0470723c */ /* 0x040fe20000001870 */
[----:B------:R-:W1:Y:S05]  /*1dc30*/  LDSM.16.MT88.4 R8, [R227+0x17800] ;  /* 0x01780000e308783b */ /* 0x000e6a0000004200 */
[C---:B------:R-:W-:Y:S06]  /*1dc40*/  HMMA.16816.F32 R44, R4.reuse, R32, R44 ;  /* 0x00000020042c723c */ /* 0x040fec000000182c */
[C---:B------:R-:W-:Y:S06]  /*1dc50*/  HMMA.16816.F32 R48, R4.reuse, R34, R48 ;  /* 0x000000220430723c */ /* 0x040fec0000001830 */
[C---:B------:R-:W-:Y:S06]  /*1dc60*/  HMMA.16816.F32 R100, R4.reuse, R28, R100 ;  /* 0x0000001c0464723c */ /* 0x040fec0000001864 */
[C---:B------:R-:W-:Y:S06]  /*1dc70*/  HMMA.16816.F32 R104, R4.reuse, R30, R104 ;  /* 0x0000001e0468723c */ /* 0x040fec0000001868 */
[C---:B----4-:R-:W-:Y:S06]  /*1dc80*/  HMMA.16816.F32 R116, R4.reuse, R24, R116 ;  /* 0x000000180474723c */ /* 0x050fec0000001874 */
[C---:B------:R-:W-:Y:S06]  /*1dc90*/  HMMA.16816.F32 R120, R4.reuse, R26, R120 ;  /* 0x0000001a0478723c */ /* 0x040fec0000001878 */
[C---:B-----5:R-:W-:Y:S06]  /*1dca0*/  HMMA.16816.F32 R124, R4.reuse, R20, R124 ;  /* 0x00000014047c723c */ /* 0x060fec000000187c */
[C---:B------:R-:W-:Y:S06]  /*1dcb0*/  HMMA.16816.F32 R128, R4.reuse, R22, R128 ;  /* 0x000000160480723c */ /* 0x040fec0000001880 */
[C---:B---3--:R-:W-:Y:S06]  /*1dcc0*/  HMMA.16816.F32 R132, R4.reuse, R16, R132 ;  /* 0x000000100484723c */ /* 0x048fec0000001884 */
[C---:B------:R-:W-:Y:S06]  /*1dcd0*/  HMMA.16816.F32 R152, R4.reuse, R18, R152 ;  /* 0x000000120498723c */ /* 0x040fec0000001898 */
[C---:B--2---:R-:W-:Y:S06]  /*1dce0*/  HMMA.16816.F32 R136, R4.reuse, R12, R136 ;  /* 0x0000000c0488723c */ /* 0x044fec0000001888 */
[C---:B------:R-:W-:Y:S06]  /*1dcf0*/  HMMA.16816.F32 R148, R4.reuse, R14, R148 ;  /* 0x0000000e0494723c */ /* 0x040fec0000001894 */
[C---:B-1----:R-:W-:Y:S06]  /*1dd00*/  HMMA.16816.F32 R140, R4.reuse, R8, R140 ;  /* 0x00000008048c723c */ /* 0x042fec000000188c */
[----:B------:R-:W-:Y:S01]  /*1dd10*/  HMMA.16816.F32 R144, R4, R10, R144 ;  /* 0x0000000a0490723c */ /* 0x000fe20000001890 */
[----:B------:R-:W-:-:S08]  /*1dd20*/  NOP ;  /* 0x0000000000007918 */ /* 0x000fd00000000000 */
[----:B------:R-:W-:-:S15]  /*1dd30*/  @!P5 BRA `(.L_x_1131) ;  /* 0x00000048001cd947 */ /* 0x000fde0003800000 */
[----:B------:R-:W-:Y:S02]  /*1dd40*/  IADD3 R247, R165, -0x2, RZ ;  /* 0xfffffffea5f77810 */ /* 0x000fe40007ffe0ff */
[----:B------:R-:W-:Y:S02]  /*1dd50*/  MOV R0, R3 ;  /* 0x0000000300007202 */ /* 0x000fe40000000f00 */
[----:B------:R-:W-:-:S07]  /*1dd60*/  MOV R2, R164 ;  /* 0x000000a400027202 */ /* 0x000fce0000000f00 */
.L_x_1140:
[----:B------:R-:W1:Y:S01]  /*1dd70*/  LDC.64 R166, c[0x0][0x198] ;  /* 0x00006600ffa67b82 */ /* 0x000e620000000a00 */
[----:B------:R-:W-:Y:S04]  /*1dd80*/  DEPBAR.LE SB0, 0x0 ;  /* 0x000080000000791a */ /* 0x000fe80000000000 */
[----:B------:R-:W-:Y:S05]  /*1dd90*/  WARPSYNC.ALL ;  /* 0x0000000000007948 */ /* 0x000fea0003800000 */
[----:B------:R-:W2:Y:S08]  /*1dda0*/  LDC.64 R164, c[0x0][0x208] ;  /* 0x00008200ffa47b82 */ /* 0x000eb00000000a00 */
[----:B------:R-:W-:Y:S01]  /*1ddb0*/  BAR.SYNC.DEFER_BLOCKING 0x0 ;  /* 0x0000000000007b1d */ /* 0x000fe20000010000 */
[----:B------:R-:W-:Y:S04]  /*1ddc0*/  ISETP.NE.U32.AND P0, PT, R244, RZ, PT ;  /* 0x000000fff400720c */ /* 0x000fe80003f05070 */
[----:B------:R-:W-:Y:S01]  /*1ddd0*/  ISETP.NE.AND.EX P0, PT, R245, RZ, PT, P0 ;  /* 0x000000fff500720c */ /* 0x000fe20003f05300 */
[----:B------:R-:W-:Y:S11]  /*1dde0*/  BSSY B0, `(.L_x_1132) ;  /* 0x000004f000007945 */ /* 0x000ff60003800000 */
[----:B------:R-:W-:Y:S01]  /*1ddf0*/  @!UPT UIADD3 URZ, URZ, URZ, URZ ;  /* 0x0000003f3f3ff290 */ /* 0x000fe2000fffe03f */
[----:B------:R-:W-:Y:S05]  /*1de00*/  @!P0 BRA `(.L_x_1133) ;  /* 0x0000000400188947 */ /* 0x000fea0003800000 */
[----:B------:R-:W-:Y:S01]  /*1de10*/  IMAD.SHL.U32 R3, R247, 0x40, RZ ;  /* 0x00000040f7037824 */ /* 0x000fe200078e00ff */
[C---:B--2---:R-:W-:Y:S02]  /*1de20*/  R2UR UR4, R164.reuse ;  /* 0x00000000a40472ca */ /* 0x044fe400000e0000 */
[----:B------:R-:W-:Y:S01]  /*1de30*/  R2UR UR5, R165 ;  /* 0x00000000a50572ca */ /* 0x000fe200000e0000 */
[----:B------:R-:W-:Y:S01]  /*1de40*/  VIADD R11, R3, 0x40 ;  /* 0x00000040030b7836 */ /* 0x000fe20000000000 */
[----:B------:R-:W-:Y:S02]  /*1de50*/  IABS R4, R3 ;  /* 0x0000000300047213 */ /* 0x000fe40000000000 */
[C---:B------:R-:W-:Y:S02]  /*1de60*/  R2UR UR10, R164.reuse ;  /* 0x00000000a40a72ca */ /* 0x040fe400000e0000 */
[C---:B------:R-:W-:Y:S02]  /*1de70*/  R2UR UR11, R165.reuse ;  /* 0x00000000a50b72ca */ /* 0x040fe400000e0000 */
[C---:B------:R-:W-:Y:S02]  /*1de80*/  R2UR UR12, R164.reuse ;  /* 0x00000000a40c72ca */ /* 0x040fe400000e0000 */
[C---:B------:R-:W-:Y:S02]  /*1de90*/  R2UR UR13, R165.reuse ;  /* 0x00000000a50d72ca */ /* 0x040fe400000e0000 */
[----:B------:R-:W-:Y:S01]  /*1dea0*/  R2UR UR8, R164 ;  /* 0x00000000a40872ca */ /* 0x000fe200000e0000 */
[----:B-1----:R-:W2:Y:S01]  /*1deb0*/  LD.E R10, desc[UR4][R166.64+0x170] ;  /* 0x00017004a60a7980 */ /* 0x002ea2000c101900 */
[----:B------:R-:W-:Y:S03]  /*1dec0*/  R2UR UR9, R165 ;  /* 0x00000000a50972ca */ /* 0x000fe600000e0000 */
[----:B------:R-:W3:Y:S10]  /*1ded0*/  LD.E.64 R12, desc[UR4][R166.64+0x40] ;  /* 0x00004004a60c7980 */ /* 0x000ef4000c101b00 */
[----:B------:R-:W4:Y:S01]  /*1dee0*/  LD.E.64 R14, desc[UR8][R166.64+0x28] ;  /* 0x00002808a60e7980 */ /* 0x000f22000c101b00 */
[-C--:B--2---:R-:W-:Y:S02]  /*1def0*/  IABS R7, R10.reuse ;  /* 0x0000000a00077213 */ /* 0x084fe40000000000 */
[-C--:B------:R-:W-:Y:S02]  /*1df00*/  IABS R5, R10.reuse ;  /* 0x0000000a00057213 */ /* 0x080fe40000000000 */
[----:B------:R-:W1:Y:S01]  /*1df10*/  I2F.RP R8, R7 ;  /* 0x0000000700087306 */ /* 0x000e620000209400 */
[-C--:B------:R-:W-:Y:S02]  /*1df20*/  LOP3.LUT R3, R3, R10.reuse, RZ, 0x3c, !PT ;  /* 0x0000000a03037212 */ /* 0x080fe400078e3cff */
[----:B------:R-:W-:Y:S02]  /*1df30*/  IMAD.MOV R5, RZ, RZ, -R5 ;  /* 0x000000ffff057224 */ /* 0x000fe400078e0a05 */
[----:B------:R-:W-:Y:S02]  /*1df40*/  ISETP.GE.AND P0, PT, R3, RZ, PT ;  /* 0x000000ff0300720c */ /* 0x000fe40003f06270 */
[----:B------:R-:W-:Y:S03]  /*1df50*/  LOP3.LUT R3, RZ, R10, RZ, 0x33, !PT ;  /* 0x0000000aff037212 */ /* 0x000fe600078e33ff */
[----:B-1----:R-:W1:Y:S02]  /*1df60*/  MUFU.RCP R8, R8 ;  /* 0x0000000800087308 */ /* 0x002e640000001000 */
[----:B-1----:R-:W-:Y:S08]  /*1df70*/  VIADD R8, R8, 0xffffffe ;  /* 0x0ffffffe08087836 */ /* 0x002ff00000000000 */
[----:B------:R-:W1:Y:S02]  /*1df80*/  F2I.FTZ.U32.TRUNC.NTZ R9, R8 ;  /* 0x0000000800097305 */ /* 0x000e64000021f000 */
[--C-:B-1----:R-:W-:Y:S02]  /*1df90*/  IMAD.MOV R6, RZ, RZ, -R9.reuse ;  /* 0x000000ffff067224 */ /* 0x102fe400078e0a09 */
[----:B------:R-:W-:Y:S02]  /*1dfa0*/  IMAD.MOV.U32 R8, RZ, RZ, RZ ;  /* 0x000000ffff087224 */ /* 0x000fe400078e00ff */
[----:B------:R-:W-:Y:S04]  /*1dfb0*/  IMAD R6, R6, R7, RZ ;  /* 0x0000000706067224 */ /* 0x000fe800078e02ff */
[----:B------:R-:W-:Y:S01]  /*1dfc0*/  IMAD.HI.U32 R9, R9, R6, R8 ;  /* 0x0000000609097227 */ /* 0x000fe200078e0008 */
[----:B------:R-:W-:Y:S02]  /*1dfd0*/  IABS R6, R11 ;  /* 0x0000000b00067213 */ /* 0x000fe40000000000 */
[----:B------:R-:W-:Y:S03]  /*1dfe0*/  LOP3.LUT R11, R11, R10, RZ, 0x3c, !PT ;  /* 0x0000000a0b0b7212 */ /* 0x000fe600078e3cff */
[C---:B------:R-:W-:Y:S04]  /*1dff0*/  IMAD.HI.U32 R8, R9.reuse, R4, RZ ;  /* 0x0000000409087227 */ /* 0x040fe800078e00ff */
[----:B------:R-:W-:Y:S04]  /*1e000*/  IMAD.HI.U32 R9, R9, R6, RZ ;  /* 0x0000000609097227 */ /* 0x000fe800078e00ff */
[-C--:B------:R-:W-:Y:S02]  /*1e010*/  IMAD R4, R8, R5.reuse, R4 ;  /* 0x0000000508047224 */ /* 0x080fe400078e0204 */
[----:B------:R-:W-:Y:S03]  /*1e020*/  IMAD R6, R9, R5, R6 ;  /* 0x0000000509067224 */ /* 0x000fe600078e0206 */
[C---:B------:R-:W-:Y:S02]  /*1e030*/  ISETP.GT.U32.AND P1, PT, R7.reuse, R4, PT ;  /* 0x000000040700720c */ /* 0x040fe40003f24070 */
[----:B------:R-:W-:Y:S11]  /*1e040*/  ISETP.GT.U32.AND P2, PT, R7, R6, PT ;  /* 0x000000060700720c */ /* 0x000ff60003f44070 */
[--C-:B------:R-:W-:Y:S02]  /*1e050*/  @!P1 IMAD.IADD R4, R4, 0x1, -R7.reuse ;  /* 0x0000000104049824 */ /* 0x100fe400078e0a07 */
[----:B------:R-:W-:Y:S01]  /*1e060*/  @!P2 IMAD.IADD R6, R6, 0x1, -R7 ;  /* 0x000000010606a824 */ /* 0x000fe200078e0a07 */
[----:B------:R-:W-:Y:S01]  /*1e070*/  @!P2 IADD3 R9, R9, 0x1, RZ ;  /* 0x000000010909a810 */ /* 0x000fe20007ffe0ff */
[----:B------:R-:W-:Y:S01]  /*1e080*/  @!P1 VIADD R8, R8, 0x1 ;  /* 0x0000000108089836 */ /* 0x000fe20000000000 */
[-C--:B------:R-:W-:Y:S02]  /*1e090*/  ISETP.GE.U32.AND P3, PT, R4, R7.reuse, PT ;  /* 0x000000070400720c */ /* 0x080fe40003f66070 */
[----:B------:R-:W-:Y:S02]  /*1e0a0*/  ISETP.GE.U32.AND P4, PT, R6, R7, PT ;  /* 0x000000070600720c */ /* 0x000fe40003f86070 */
[----:B------:R-:W-:Y:S02]  /*1e0b0*/  ISETP.GE.AND P1, PT, R11, RZ, PT ;  /* 0x000000ff0b00720c */ /* 0x000fe40003f26270 */
[----:B------:R-:W-:Y:S07]  /*1e0c0*/  ISETP.NE.AND P2, PT, R10, RZ, PT ;  /* 0x000000ff0a00720c */ /* 0x000fee0003f45270 */
[----:B------:R-:W-:Y:S02]  /*1e0d0*/  @P3 VIADD R8, R8, 0x1 ;  /* 0x0000000108083836 */ /* 0x000fe40000000000 */
[----:B------:R-:W-:Y:S02]  /*1e0e0*/  @P4 VIADD R9, R9, 0x1 ;  /* 0x0000000109094836 */ /* 0x000fe40000000000 */
[----:B------:R-:W-:Y:S02]  /*1e0f0*/  @!P0 IMAD.MOV R8, RZ, RZ, -R8 ;  /* 0x000000ffff088224 */ /* 0x000fe400078e0a08 */
[----:B------:R-:W-:Y:S03]  /*1e100*/  @!P1 IMAD.MOV R9, RZ, RZ, -R9 ;  /* 0x000000ffff099224 */ /* 0x000fe600078e0a09 */
[C---:B------:R-:W-:Y:S02]  /*1e110*/  SEL R8, R3.reuse, R8, !P2 ;  /* 0x0000000803087207 */ /* 0x040fe40005000000 */
[----:B------:R-:W-:Y:S02]  /*1e120*/  SEL R9, R3, R9, !P2 ;  /* 0x0000000903097207 */ /* 0x000fe40005000000 */
[CC--:B------:R-:W-:Y:S02]  /*1e130*/  LEA R6, P1, R8.reuse, R244.reuse, 0x2 ;  /* 0x000000f408067211 */ /* 0x0c0fe400078210ff */
[C---:B------:R-:W-:Y:S02]  /*1e140*/  LEA R4, P0, R9.reuse, R244, 0x2 ;  /* 0x000000f409047211 */ /* 0x040fe400078010ff */
[-C--:B------:R-:W-:Y:S02]  /*1e150*/  LEA.HI.X.SX32 R7, R8, R245.reuse, 0x2, P1 ;  /* 0x000000f508077211 */ /* 0x080fe400008f16ff */
[C---:B------:R-:W-:Y:S02]  /*1e160*/  LEA.HI.X.SX32 R5, R9.reuse, R245, 0x2, P0 ;  /* 0x000000f509057211 */ /* 0x040fe400000f16ff */
[----:B------:R-:W-:Y:S01]  /*1e170*/  IADD3 R8, R9, -R8, RZ ;  /* 0x8000000809087210 */ /* 0x000fe20007ffe0ff */
[----:B------:R1:W2:Y:S04]  /*1e180*/  LD.E R3, desc[UR10][R6.64] ;  /* 0x0000000a06037980 */ /* 0x0002a8000c101900 */
[----:B------:R-:W-:Y:S01]  /*1e190*/  IMAD R10, R10, R8, -0x40 ;  /* 0xffffffc00a0a7424 */ /* 0x000fe200078e0208 */
[----:B------:R3:W2:Y:S04]  /*1e1a0*/  LD.E R4, desc[UR12][R4.64] ;  /* 0x0000000c04047980 */ /* 0x0006a8000c101900 */
[----:B-1----:R-:W-:Y:S01]  /*1e1b0*/  SHF.R.S32.HI R6, RZ, 0x1f, R10 ;  /* 0x0000001fff067819 */ /* 0x002fe2000001140a */
[-C--:B---3--:R-:W-:Y:S02]  /*1e1c0*/  IMAD R5, R13, R10.reuse, RZ ;  /* 0x0000000a0d057224 */ /* 0x088fe400078e02ff */
[C---:B------:R-:W-:Y:S04]  /*1e1d0*/  IMAD.WIDE.U32 R10, R12.reuse, R10, RZ ;  /* 0x0000000a0c0a7225 */ /* 0x040fe800078e00ff */
[----:B------:R-:W-:Y:S04]  /*1e1e0*/  IMAD R5, R12, R6, R5 ;  /* 0x000000060c057224 */ /* 0x000fe800078e0205 */
[----:B------:R-:W-:Y:S02]  /*1e1f0*/  IMAD.IADD R11, R11, 0x1, R5 ;  /* 0x000000010b0b7824 */ /* 0x000fe400078e0205 */
[----:B--2---:R-:W-:Y:S04]  /*1e200*/  IMAD.IADD R3, R3, 0x1, -R4 ;  /* 0x0000000103037824 */ /* 0x004fe800078e0a04 */
[----:B----4-:R-:W-:Y:S01]  /*1e210*/  IMAD R4, R15, R3, RZ ;  /* 0x000000030f047224 */ /* 0x010fe200078e02ff */
[----:B------:R-:W-:Y:S01]  /*1e220*/  SHF.R.S32.HI R5, RZ, 0x1f, R3 ;  /* 0x0000001fff057819 */ /* 0x000fe20000011403 */
[----:B------:R-:W-:Y:S04]  /*1e230*/  IMAD.WIDE.U32 R10, R3, R14, R10 ;  /* 0x0000000e030a7225 */ /* 0x000fe800078e000a */
[----:B------:R-:W-:Y:S04]  /*1e240*/  IMAD R4, R14, R5, R4 ;  /* 0x000000050e047224 */ /* 0x000fe800078e0204 */
[----:B------:R-:W-:Y:S01]  /*1e250*/  IMAD.IADD R4, R11, 0x1, R4 ;  /* 0x000000010b047824 */ /* 0x000fe200078e0204 */
[----:B------:R-:W-:Y:S05]  /*1e260*/  BRA `(.L_x_1134) ;  /* 0x0000000000187947 */ /* 0x000fea0003800000 */
.L_x_1133:
[----:B--2---:R-:W-:Y:S02]  /*1e270*/  R2UR UR4, R164 ;  /* 0x00000000a40472ca */ /* 0x004fe400000e0000 */
[----:B------:R-:W-:Y:S11]  /*1e280*/  R2UR UR5, R165 ;  /* 0x00000000a50572ca */ /* 0x000ff600000e0000 */
[----:B------:R-:W-:Y:S02]  /*1e290*/  @!UPT UIADD3 URZ, URZ, URZ, URZ ;  /* 0x0000003f3f3ff290 */ /* 0x000fe4000fffe03f */
[----:B-1----:R-:W2:Y:S02]  /*1e2a0*/  LD.E R10, desc[UR4][R166.64+0x40] ;  /* 0x00004004a60a7980 */ /* 0x002ea4000c101900 */
[----:B--2---:R-:W-:Y:S05]  /*1e2b0*/  IMAD.U32 R10, R10, -0x40, RZ ;  /* 0xffffffc00a0a7824 */ /* 0x004fea00078e00ff */
[----:B------:R-:W-:Y:S02]  /*1e2c0*/  SHF.R.S32.HI R4, RZ, 0x1f, R10 ;  /* 0x0000001fff047819 */ /* 0x000fe4000001140a */
.L_x_1134:
[----:B------:R-:W-:Y:S05]  /*1e2d0*/  BSYNC B0 ;  /* 0x0000000000007941 */ /* 0x000fea0003800000 */
.L_x_1132:
[C---:B------:R-:W-:Y:S01]  /*1e2e0*/  LOP3.LUT P6, RZ, R246.reuse, 0x1, RZ, 0xc0, !PT ;  /* 0x00000001f6ff7812 */ /* 0x040fe200078cc0ff */
[----:B------:R-:W-:Y:S01]  /*1e2f0*/  BSSY B1, `(.L_x_1135) ;  /* 0x000023b000017945 */ /* 0x000fe20003800000 */
[C---:B------:R-:W-:Y:S02]  /*1e300*/  LOP3.LUT P5, RZ, R246.reuse, 0x2, RZ, 0xc0, !PT ;  /* 0x00000002f6ff7812 */ /* 0x040fe400078ac0ff */
[----:B------:R-:W-:Y:S02]  /*1e310*/  LOP3.LUT P4, RZ, R246, 0x4, RZ, 0xc0, !PT ;  /* 0x00000004f6ff7812 */ /* 0x000fe4000788c0ff */
[----:B------:R-:W-:Y:S02]  /*1e320*/  LEA R250, P1, R10, R189, 0x1 ;  /* 0x000000bd0afa7211 */ /* 0x000fe400078208ff */
[----:B------:R-:W-:Y:S02]  /*1e330*/  LOP3.LUT P3, RZ, R246, 0x8, RZ, 0xc0, !PT ;  /* 0x00000008f6ff7812 */ /* 0x000fe4000786c0ff */
[CC--:B------:R-:W-:Y:S02]  /*1e340*/  LEA.HI.X R251, R10.reuse, R188.reuse, R4, 0x1, P1 ;  /* 0x000000bc0afb7211 */ /* 0x0c0fe400008f0c04 */
[----:B------:R-:W-:Y:S02]  /*1e350*/  IADD3 R3, P0, R10, R231, RZ ;  /* 0x000000e70a037210 */ /* 0x000fe40007f1e0ff */
[----:B------:R-:W-:Y:S02]  /*1e360*/  @P6 R2UR UR4, R164 ;  /* 0x00000000a40462ca */ /* 0x000fe400000e0000 */
[C---:B------:R-:W-:Y:S01]  /*1e370*/  @P6 R2UR UR5, R165.reuse ;  /* 0x00000000a50562ca */ /* 0x040fe200000e0000 */
[----:B------:R-:W-:Y:S01]  /*1e380*/  IMAD.X R4, R4, 0x1, R232, P0 ;  /* 0x0000000104047824 */ /* 0x000fe200000e06e8 */
[C---:B------:R-:W-:Y:S02]  /*1e390*/  @P5 R2UR UR8, R164.reuse ;  /* 0x00000000a40852ca */ /* 0x040fe400000e0000 */
[C---:B------:R-:W-:Y:S02]  /*1e3a0*/  @P5 R2UR UR9, R165.reuse ;  /* 0x00000000a50952ca */ /* 0x040fe400000e0000 */
[C---:B------:R-:W-:Y:S02]  /*1e3b0*/  @P3 R2UR UR12, R164.reuse ;  /* 0x00000000a40c32ca */ /* 0x040fe400000e0000 */
[C---:B------:R-:W-:Y:S02]  /*1e3c0*/  @P3 R2UR UR13, R165.reuse ;  /* 0x00000000a50d32ca */ /* 0x040fe400000e0000 */
[C---:B------:R-:W-:Y:S02]  /*1e3d0*/  @P6 R2UR UR10, R164.reuse ;  /* 0x00000000a40a62ca */ /* 0x040fe400000e0000 */
[C---:B------:R-:W-:Y:S01]  /*1e3e0*/  @P6 R2UR UR11, R165.reuse ;  /* 0x00000000a50b62ca */ /* 0x040fe200000e0000 */
[----:B------:R-:W-:Y:S01]  /*1e3f0*/  @!PT LDS RZ, [RZ] ;  /* 0x00000000fffff984 */ /* 0x000fe20000000800 */
[----:B------:R-:W-:Y:S01]  /*1e400*/  @!PT LDS RZ, [RZ] ;  /* 0x00000000fffff984 */ /* 0x000fe20000000800 */
[----:B------:R-:W-:Y:S01]  /*1e410*/  @!PT LDS RZ, [RZ] ;  /* 0x00000000fffff984 */ /* 0x000fe20000000800 */
[----:B------:R-:W-:Y:S01]  /*1e420*/  @P6 LDGSTS.E.BYPASS.LTC128B.128 [R243+0x10000], desc[UR4][R250.64] ;  /* 0x10000000faf36fae */ /* 0x000fe2000b901d44 */
[----:B------:R-:W-:Y:S02]  /*1e430*/  @P4 R2UR UR4, R164 ;  /* 0x00000000a40442ca */ /* 0x000fe400000e0000 */
[----:B------:R-:W-:Y:S01]  /*1e440*/  @P4 R2UR UR5, R165 ;  /* 0x00000000a50542ca */ /* 0x000fe200000e0000 */
[----:B------:R-:W-:Y:S01]  /*1e450*/  @!P6 STS.128 [R243+0x10000], RZ ;  /* 0x010000fff300e388 */ /* 0x000fe20000000c00 */
[CC--:B------:R-:W-:Y:S02]  /*1e460*/  @P6 LEA R12, P0, R3.reuse, R189.reuse, 0x1 ;  /* 0x000000bd030c6211 */ /* 0x0c0fe400078008ff */
[CC--:B------:R-:W-:Y:S01]  /*1e470*/  @P5 LEA R10, P2, R3.reuse, R189.reuse, 0x1 ;  /* 0x000000bd030a5211 */ /* 0x0c0fe200078408ff */
[----:B------:R-:W-:Y:S01]  /*1e480*/  @!PT LDS RZ, [RZ] ;  /* 0x00000000fffff984 */ /* 0x000fe20000000800 */
[----:B------:R-:W-:Y:S01]  /*1e490*/  @!PT LDS RZ, [RZ] ;  /* 0x00000000fffff984 */ /* 0x000fe20000000800 */
[----:B------:R-:W-:Y:S01]  /*1e4a0*/  @!PT LDS RZ, [RZ] ;  /* 0x00000000fffff984 */ /* 0x000fe20000000800 */
[----:B------:R-:W-:Y:S01]  /*1e4b0*/  @P5 LDGSTS.E.BYPASS.LTC128B.128 [R243+0x12000], desc[UR8][R250.64+0x80] ;  /* 0x12000080faf35fae */ /* 0x000fe2000b901d48 */
[CCC-:B------:R-:W-:Y:S02]  /*1e4c0*/  @P6 LEA.HI.X R13, R3.reuse, R188.reuse, R4.reuse, 0x1, P0 ;  /* 0x000000bc030d6211 */ /* 0x1c0fe400000f0c04 */
[CCC-:B------:R-:W-:Y:S01]  /*1e4d0*/  @P5 LEA.HI.X R11, R3.reuse, R188.reuse, R4.reuse, 0x1, P2 ;  /* 0x000000bc030b5211 */ /* 0x1c0fe200010f0c04 */
[----:B------:R-:W-:Y:S01]  /*1e4e0*/  @!P5 STS.128 [R243+0x12000], RZ ;  /* 0x012000fff300d388 */ /* 0x000fe20000000c00 */
[CC--:B------:R-:W-:Y:S02]  /*1e4f0*/  @P4 LEA R8, P1, R3.reuse, R189.reuse, 0x1 ;  /* 0x000000bd03084211 */ /* 0x0c0fe400078208ff */
[C---:B------:R-:W-:Y:S01]  /*1e500*/  @P3 LEA R6, P0, R3.reuse, R189, 0x1 ;  /* 0x000000bd03063211 */ /* 0x040fe200078008ff */
[----:B------:R-:W-:Y:S01]  /*1e510*/  @!PT LDS RZ, [RZ] ;  /* 0x00000000fffff984 */ /* 0x000fe20000000800 */
[----:B------:R-:W-:Y:S01]  /*1e520*/  @!PT LDS RZ, [RZ] ;  /* 0x00000000fffff984 */ /* 0x000fe20000000800 */
[----:B------:R-:W-:Y:S01]  /*1e530*/  @!PT LDS RZ, [RZ] ;  /* 0x00000000fffff984 */ /* 0x000fe20000000800 */
[----:B------:R-:W-:Y:S01]  /*1e540*/  @P4 LDGSTS.E.BYPASS.LTC128B.128 [R243+0x14000], desc[UR4][R250.64+0x100] ;  /* 0x14000100faf34fae */ /* 0x000fe2000b901d44 */
[CCC-:B------:R-:W-:Y:S02]  /*1e550*/  @P4 LEA.HI.X R9, R3.reuse, R188.reuse, R4.reuse, 0x1, P1 ;  /* 0x000000bc03094211 */ /* 0x1c0fe400008f0c04 */
[C---:B------:R-:W-:Y:S01]  /*1e560*/  IADD3 R5, P2, R3.reuse, R231, RZ ;  /* 0x000000e703057210 */ /* 0x040fe20007f5e0ff */
[----:B------:R-:W-:Y:S01]  /*1e570*/  @!P4 STS.128 [R243+0x14000], RZ ;  /* 0x014000fff300c388 */ /* 0x000fe20000000c00 */
[-C--:B------:R-:W-:Y:S02]  /*1e580*/  @P3 LEA.HI.X R7, R3, R188.reuse, R4, 0x1, P0 ;  /* 0x000000bc03073211 */ /* 0x080fe400000f0c04 */
[CC--:B------:R-:W-:Y:S01]  /*1e590*/  @P6 LEA R20, P0, R5.reuse, R189.reuse, 0x1 ;  /* 0x000000bd05146211 */ /* 0x0c0fe200078008ff */
[----:B------:R-:W-:Y:S01]  /*1e5a0*/  @!PT LDS RZ, [RZ] ;  /* 0x00000000fffff984 */ /* 0x000fe20000000800 */
[----:B------:R-:W-:Y:S01]  /*1e5b0*/  @!PT LDS RZ, [RZ] ;  /* 0x00000000fffff984 */ /* 0x000fe20000000800 */
[----:B------:R-:W-:Y:S01]  /*1e5c0*/  @!PT LDS RZ, [RZ] ;  /* 0x00000000fffff984 */ /* 0x000fe20000000800 */
[----:B------:R-:W-:Y:S01]  /*1e5d0*/  @P3 LDGSTS.E.BYPASS.LTC128B.128 [R243+0x16000], desc[UR12][R250.64+0x180] ;  /* 0x16000180faf33fae */ /* 0x000fe2000b901d4c */
[----:B------:R-:W-:Y:S01]  /*1e5e0*/  IMAD.X R4, R4, 0x1, R232, P2 ;  /* 0x0000000104047824 */ /* 0x000fe200010e06e8 */
[CC--:B------:R-:W-:Y:S02]  /*1e5f0*/  @P5 LEA R18, P2, R5.reuse, R189.reuse, 0x1 ;  /* 0x000000bd05125211 */ /* 0x0c0fe400078408ff */
[----:B------:R-:W-:Y:S01]  /*1e600*/  @!P3 STS.128 [R243+0x16000], RZ ;  /* 0x016000fff300b388 */ /* 0x000fe20000000c00 */
[CC--:B------:R-:W-:Y:S02]  /*1e610*/  @P4 LEA R16, P1, R5.reuse, R189.reuse, 0x1 ;  /* 0x000000bd05104211 */ /* 0x0c0fe400078208ff */
[CCC-:B------:R-:W-:Y:S01]  /*1e620*/  @P6 LEA.HI.X R21, R5.reuse, R188.reuse, R4.reuse, 0x1, P0 ;  /* 0x000000bc05156211 */ /* 0x1c0fe200000f0c04 */
[----:B------:R-:W-:Y:S01]  /*1e630*/  @!PT LDS RZ, [RZ] ;  /* 0x00000000fffff984 */ /* 0x000fe20000000800 */
[----:B------:R-:W-:Y:S01]  /*1e640*/  @!PT LDS RZ, [RZ] ;  /* 0x00000000fffff984 */ /* 0x000fe20000000800 */
[----:B------:R-:W-:Y:S01]  /*1e650*/  @!PT LDS RZ, [RZ] ;  /* 0x00000000fffff984 */ /* 0x000fe20000000800 */
[----:B------:R-:W-:Y:S01]  /*1e660*/  @P6 LDGSTS.E.BYPASS.LTC128B.128 [R243+0x10800], desc[UR10][R12.64] ;  /* 0x108000000cf36fae */ /* 0x000fe2000b901d4a */
[CCC-:B------:R-:W-:Y:S02]  /*1e670*/  @P5 LEA.HI.X R19, R5.reuse, R188.reuse, R4.reuse, 0x1, P2 ;  /* 0x000000bc05135211 */ /* 0x1c0fe400010f0c04 */
[-CC-:B------:R-:W-:Y:S01]  /*1e680*/  @P4 LEA.HI.X R17, R5, R188.reuse, R4.reuse, 0x1, P1 ;  /* 0x000000bc05114211 */ /* 0x180fe200008f0c04 */
[----:B------:R-:W-:Y:S01]  /*1e690*/  @!P6 STS.128 [R243+0x10800], RZ ;  /* 0x010800fff300e388 */ /* 0x000fe20000000c00 */
[----:B------:R-:W-:Y:S02]  /*1e6a0*/  @P3 R2UR UR14, R164 ;  /* 0x00000000a40e32ca */ /* 0x000fe400000e0000 */
[----:B------:R-:W-:Y:S01]  /*1e6b0*/  @P3 R2UR UR15, R165 ;  /* 0x00000000a50f32ca */ /* 0x000fe200000e0000 */
[----:B------:R-:W-:Y:S01]  /*1e6c0*/  @!PT LDS RZ, [RZ] ;  /* 0x00000000fffff984 */ /* 0x000fe20000000800 */
[----:B------:R-:W-:Y:S01]  /*1e6d0*/  @!PT LDS RZ, [RZ] ;  /* 0x00000000fffff984 */ /* 0x000fe20000000800 */
[----:B------:R-:W-:Y:S01]  /*1e6e0*/  @!PT LDS RZ, [RZ] ;  /* 0x00000000fffff984 */ /* 0x000fe20000000800 */
[----:B------:R-:W-:Y:S01]  /*1e6f0*/  @P5 LDGSTS.E.BYPASS.LTC128B.128 [R243+0x12800], desc[UR8][R10.64+0x80] ;  /* 0x128000800af35fae */ /* 0x000fe2000b901d48 */
[C---:B------:R-:W-:Y:S02]  /*1e700*/  @P3 LEA R14, P0, R5.reuse, R189, 0x1 ;  /* 0x000000bd050e3211 */ /* 0x040fe400078008ff */
[C---:B------:R-:W-:Y:S01]  /*1e710*/  IADD3 R3, P2, R5.reuse, R231, RZ ;  /* 0x000000e705037210 */ /* 0x040fe20007f5e0ff */
[----:B------:R-:W-:Y:S01]  /*1e720*/  @!P5 STS.128 [R243+0x12800], RZ ;  /* 0x012800fff300d388 */ /* 0x000fe20000000c00 */
[-C--:B------:R-:W-:Y:S02]  /*1e730*/  @P3 LEA.HI.X R15, R5, R188.reuse, R4, 0x1, P0 ;  /* 0x000000bc050f3211 */ /* 0x080fe400000f0c04 */
[CC--:B------:R-:W-:Y:S01]  /*1e740*/  @P6 LEA R26, P0, R3.reuse, R189.reuse, 0x1 ;  /* 0x000000bd031a6211 */ /* 0x0c0fe200078008ff */
[----:B------:R-:W-:Y:S01]  /*1e750*/  @!PT LDS RZ, [RZ] ;  /* 0x00000000fffff984 */ /* 0x000fe20000000800 */
[----:B------:R-:W-:Y:S01]  /*1e760*/  @!PT LDS RZ, [RZ] ;  /* 0x00000000fffff984 */ /* 0x000fe20000000800 */
[----:B------:R-:W-:Y:S01]  /*1e770*/  @!PT LDS RZ, [RZ] ;  /* 0x00000000fffff984 */ /* 0x000fe20000000800 */
[----:B------:R1:W-:Y:S01]  /*1e780*/  @P4 LDGSTS.E.BYPASS.LTC128B.128 [R243+0x14800], desc[UR4][R8.64+0x100] ;  /* 0x1480010008f34fae */ /* 0x0003e2000b901d44 */
[----:B------:R-:W-:Y:S01]  /*1e790*/  IMAD.X R4, R4, 0x1, R232, P2 ;  /* 0x0000000104047824 */ /* 0x000fe200010e06e8 */
[CC--:B------:R-:W-:Y:S02]  /*1e7a0*/  @P5 LEA R24, P2, R3.reuse, R189.reuse, 0x1 ;  /* 0x000000bd03185211 */ /* 0x0c0fe400078408ff */
[----:B------:R-:W-:Y:S01]  /*1e7b0*/  @!P4 STS.128 [R243+0x14800], RZ ;  /* 0x014800fff300c388 */ /* 0x000fe20000000c00 */
[CC--:B------:R-:W-:Y:S02]  /*1e7c0*/  @P4 LEA R22, P1, R3.reuse, R189.reuse, 0x1 ;  /* 0x000000bd03164211 */ /* 0x0c0fe400078208ff */
[-CC-:B------:R-:W-:Y:S01]  /*1e7d0*/  @P6 LEA.HI.X R27, R3, R188.reuse, R4.reuse, 0x1, P0 ;  /* 0x000000bc031b6211 */ /* 0x180fe200000f0c04 */
[----:B------:R-:W-:Y:S01]  /*1e7e0*/  @!PT LDS RZ, [RZ] ;  /* 0x00000000fffff984 */ /* 0x000fe20000000800 */
[----:B------:R-:W-:Y:S01]  /*1e7f0*/  @!PT LDS RZ, [RZ] ;  /* 0x00000000fffff984 */ /* 0x000fe20000000800 */
[----:B------:R-:W-:Y:S01]  /*1e800*/  @!PT LDS RZ, [RZ] ;  /* 0x00000000fffff984 */ /* 0x000fe20000000800 */
[----:B------:R-:W-:Y:S01]  /*1e810*/  @P3 LDGSTS.E.BYPASS.LTC128B.128 [R243+0x16800], desc[UR12][R6.64+0x180] ;  /* 0x1680018006f33fae */ /* 0x000fe2000b901d4c */
[C---:B------:R-:W-:Y:S02]  /*1e820*/  @P6 R2UR UR12, R164.reuse ;  /* 0x00000000a40c62ca */ /* 0x040fe400000e0000 */
[----:B------:R-:W-:Y:S01]  /*1e830*/  @P6 R2UR UR13, R165 ;  /* 0x00000000a50d62ca */ /* 0x000fe200000e0000 */
[----:B------:R-:W-:Y:S01]  /*1e840*/  @!P3 STS.128 [R243+0x16800], RZ ;  /* 0x016800fff300b388 */ /* 0x000fe20000000c00 */
[CCC-:B------:R-:W-:Y:S02]  /*1e850*/  @P5 LEA.HI.X R25, R3.reuse, R188.reuse, R4.reuse, 0x1, P2 ;  /* 0x000000bc03195211 */ /* 0x1c0fe400010f0c04 */
        /* <DEDUP_REMOVED lines=8> */
[----:B------:R-:W-:Y:S03]  /*1e8e0*/  @P3 LEA R28, P0, R3, R189, 0x1 ;  /* 0x000000bd031c3211 */ /* 0x000fe600078008ff */
[----:B------:R-:W-:Y:S01]  /*1e8f0*/  @!PT LDS RZ, [RZ] ;  /* 0x00000000fffff984 */ /* 0x000fe20000000800 */
[----:B------:R-:W-:Y:S01]  /*1e900*/  @!PT LDS RZ, [RZ] ;  /* 0x00000000fffff984 */ /* 0x000fe20000000800 */
[----:B------:R-:W-:Y:S01]  /*1e910*/  @!PT LDS RZ, [RZ] ;  /* 0x00000000fffff984 */ /* 0x000fe20000000800 */
[----:B------:R-:W-:Y:S01]  /*1e920*/  @P5 LDGSTS.E.BYPASS.LTC128B.128 [R243+0x13000], desc[UR8][R18.64+0x80] ;  /* 0x1300008012f35fae */ /* 0x000fe2000b901d48 */
[C---:B------:R-:W-:Y:S02]  /*1e930*/  @P4 R2UR UR8, R164.reuse ;  /* 0x00000000a40842ca */ /* 0x040fe400000e0000 */
[----:B------:R-:W-:Y:S01]  /*1e940*/  @P4 R2UR UR9, R165 ;  /* 0x00000000a50942ca */ /* 0x000fe200000e0000 */
[----:B------:R-:W-:Y:S01]  /*1e950*/  @!P5 STS.128 [R243+0x13000], RZ ;  /* 0x013000fff300d388 */ /* 0x000fe20000000c00 */
[----:B------:R-:W-:Y:S02]  /*1e960*/  @P3 LEA.HI.X R29, R3, R188, R4, 0x1, P0 ;  /* 0x000000bc031d3211 */ /* 0x000fe400000f0c04 */
[----:B------:R-:W-:Y:S01]  /*1e970*/  ISETP.GE.AND P0, PT, R247, 0x1, PT ;  /* 0x00000001f700780c */ /* 0x000fe20003f06270 */
[----:B------:R-:W-:Y:S01]  /*1e980*/  @!PT LDS RZ, [RZ] ;  /* 0x00000000fffff984 */ /* 0x000fe20000000800 */
[----:B------:R-:W-:Y:S01]  /*1e990*/  @!PT LDS RZ, [RZ] ;  /* 0x00000000fffff984 */ /* 0x000fe20000000800 */
[----:B------:R-:W-:Y:S01]  /*1e9a0*/  @!PT LDS RZ, [RZ] ;  /* 0x00000000fffff984 */ /* 0x000fe20000000800 */
[----:B------:R2:W-:Y:S01]  /*1e9b0*/  @P4 LDGSTS.E.BYPASS.LTC128B.128 [R243+0x15000], desc[UR4][R16.64+0x100] ;  /* 0x1500010010f34fae */ /* 0x0005e2000b901d44 */
[----:B------:R-:W-:Y:S02]  /*1e9c0*/  @P3 R2UR UR4, R164 ;  /* 0x00000000a40432ca */ /* 0x000fe400000e0000 */
[----:B------:R-:W-:Y:S01]  /*1e9d0*/  @P3 R2UR UR5, R165 ;  /* 0x00000000a50532ca */ /* 0x000fe200000e0000 */
[----:B------:R-:W-:Y:S04]  /*1e9e0*/  @!P4 STS.128 [R243+0x15000], RZ ;  /* 0x015000fff300c388 */ /* 0x000fe80000000c00 */
[----:B------:R-:W-:Y:S01]  /*1e9f0*/  @!PT LDS RZ, [RZ] ;  /* 0x00000000fffff984 */ /* 0x000fe20000000800 */
[----:B------:R-:W-:Y:S01]  /*1ea00*/  @!PT LDS RZ, [RZ] ;  /* 0x00000000fffff984 */ /* 0x000fe20000000800 */
[----:B------:R-:W-:Y:S01]  /*1ea10*/  @!PT LDS RZ, [RZ] ;  /* 0x00000000fffff984 */ /* 0x000fe20000000800 */
[----:B------:R-:W-:Y:S04]  /*1ea20*/  @P3 LDGSTS.E.BYPASS.LTC128B.128 [R243+0x17000], desc[UR14][R14.64+0x180] ;  /* 0x170001800ef33fae */ /* 0x000fe8000b901d4e */
        /* <DEDUP_REMOVED lines=9> */
[----:B------:R3:W-:Y:S04]  /*1eac0*/  @P5 LDGSTS.E.BYPASS.LTC128B.128 [R243+0x13800], desc[UR10][R24.64+0x80] ;  /* 0x1380008018f35fae */ /* 0x0007e8000b901d4a */
        /* <DEDUP_REMOVED lines=11> */
[----:B------:R-:W-:Y:S04]  /*1eb80*/  LDSM.16.M88.4 R32, [R226] ;  /* 0x00000000e220783b */ /* 0x000fe80000000200 */
[----:B-1----:R-:W1:Y:S04]  /*1eb90*/  LDSM.16.M88.4 R8, [R225+0x8000] ;  /* 0x00800000e108783b */ /* 0x002e680000000200 */
[----:B--2---:R-:W2:Y:S04]  /*1eba0*/  LDSM.16.M88.4 R16, [R225+0x8800] ;  /* 0x00880000e110783b */ /* 0x004ea80000000200 */
[----:B---3--:R-:W4:Y:S04]  /*1ebb0*/  LDSM.16.M88.4 R24, [R225+0x9000] ;  /* 0x00900000e118783b */ /* 0x008f280000000200 */
[----:B------:R-:W5:Y:S04]  /*1ebc0*/  LDSM.16.M88.4 R168, [R225+0x9800] ;  /* 0x00980000e1a8783b */ /* 0x000f680000000200 */
[----:B------:R-:W0:Y:S04]  /*1ebd0*/  LDGDEPBAR ;  /* 0x00000000000079af */ /* 0x000e280000000000 */
[----:B------:R-:W-:Y:S04]  /*1ebe0*/  LDSM.16.M88.4 R172, [R224] ;  /* 0x00000000e0ac783b */ /* 0x000fe80000000200 */
[----:B------:R-:W3:Y:S04]  /*1ebf0*/  LDSM.16.M88.4 R176, [R223] ;  /* 0x00000000dfb0783b */ /* 0x000ee80000000200 */
[----:B------:R-:W3:Y:S04]  /*1ec00*/  LDSM.16.M88.4 R180, [R219] ;  /* 0x00000000dbb4783b */ /* 0x000ee80000000200 */
[----:B------:R-:W3:Y:S04]  /*1ec10*/  LDSM.16.M88.4 R184, [R218] ;  /* 0x00000000dab8783b */ /* 0x000ee80000000200 */
[----:B------:R-:W3:Y:S01]  /*1ec20*/  LDSM.16.M88.4 R188, [R217] ;  /* 0x00000000d9bc783b */ /* 0x000ee20000000200 */
[C---:B-1----:R-:W-:Y:S03]  /*1ec30*/  HMMA.16816.F32 R4, R32.reuse, R8, RZ ;  /* 0x000000082004723c */ /* 0x042fe600000018ff */
[----:B------:R-:W-:Y:S04]  /*1ec40*/  LDSM.16.M88.4 R192, [R222] ;  /* 0x00000000dec0783b */ /* 0x000fe80000000200 */
[----:B------:R-:W1:Y:S01]  /*1ec50*/  LDSM.16.M88.4 R196, [R220+0x8000] ;  /* 0x00800000dcc4783b */ /* 0x000e620000000200 */
[C---:B------:R-:W-:Y:S03]  /*1ec60*/  HMMA.16816.F32 R8, R32.reuse, R10, RZ ;  /* 0x0000000a2008723c */ /* 0x040fe600000018ff */
[----:B------:R-:W1:Y:S03]  /*1ec70*/  LDSM.16.M88.4 R200, [R220+0x8800] ;  /* 0x00880000dcc8783b */ /* 0x000e660000000200 */
[C---:B--2---:R-:W-:Y:S06]  /*1ec80*/  HMMA.16816.F32 R12, R32.reuse, R16, RZ ;  /* 0x00000010200c723c */ /* 0x044fec00000018ff */
[C---:B------:R-:W-:Y:S06]  /*1ec90*/  HMMA.16816.F32 R16, R32.reuse, R18, RZ ;  /* 0x000000122010723c */ /* 0x040fec00000018ff */
[C---:B----4-:R-:W-:Y:S06]  /*1eca0*/  HMMA.16816.F32 R20, R32.reuse, R24, RZ ;  /* 0x000000182014723c */ /* 0x050fec00000018ff */
[C---:B------:R-:W-:Y:S06]  /*1ecb0*/  HMMA.16816.F32 R24, R32.reuse, R26, RZ ;  /* 0x0000001a2018723c */ /* 0x040fec00000018ff */
[C---:B-----5:R-:W-:Y:S06]  /*1ecc0*/  HMMA.16816.F32 R28, R32.reuse, R168, RZ ;  /* 0x000000a8201c723c */ /* 0x060fec00000018ff */
[----:B------:R-:W-:Y:S01]  /*1ecd0*/  HMMA.16816.F32 R32, R32, R170, RZ ;  /* 0x000000aa2020723c */ /* 0x000fe200000018ff */
[----:B------:R-:W2:Y:S05]  /*1ece0*/  LDSM.16.M88.4 R168, [R220+0x9000] ;  /* 0x00900000dca8783b */ /* 0x000eaa0000000200 */
[C---:B---3--:R-:W-:Y:S06]  /*1ecf0*/  HMMA.16816.F32 R4, R172.reuse, R176, R4 ;  /* 0x000000b0ac04723c */ /* 0x048fec0000001804 */
        /* <DEDUP_REMOVED lines=15> */
[C---:B------:R-:W-:Y:S06]  /*1edf0*/  HMMA.16816.F32 R12, R192.reuse, R200, R12 ;  /* 0x000000c8c00c723c */ /* 0x040fec000000180c */
[C---:B------:R-:W-:Y:S01]  /*1ee00*/  HMMA.16816.F32 R16, R192.reuse, R202, R16 ;  /* 0x000000cac010723c */ /* 0x040fe20000001810 */
[----:B------:R-:W-:Y:S05]  /*1ee10*/  LDSM.16.M88.4 R200, [R225+0xa000] ;  /* 0x00a00000e1c8783b */ /* 0x000fea0000000200 */
[C---:B--2---:R-:W-:Y:S06]  /*1ee20*/  HMMA.16816.F32 R20, R192.reuse, R168, R20 ;  /* 0x000000a8c014723c */ /* 0x044fec0000001814 */
[C---:B------:R-:W-:Y:S01]  /*1ee30*/  HMMA.16816.F32 R24, R192.reuse, R170, R24 ;  /* 0x000000aac018723c */ /* 0x040fe20000001818 */
[----:B------:R-:W1:Y:S05]  /*1ee40*/  LDSM.16.M88.4 R168, [R216+0x1800] ;  /* 0x00180000d8a8783b */ /* 0x000e6a0000000200 */
[C---:B---3--:R-:W-:Y:S06]  /*1ee50*/  HMMA.16816.F32 R28, R192.reuse, R176, R28 ;  /* 0x000000b0c01c723c */ /* 0x048fec000000181c */
[----:B------:R-:W-:Y:S01]  /*1ee60*/  HMMA.16816.F32 R32, R192, R178, R32 ;  /* 0x000000b2c020723c */ /* 0x000fe20000001820 */
[----:B------:R-:W2:Y:S04]  /*1ee70*/  LDSM.16.M88.4 R176, [R225+0xa800] ;  /* 0x00a80000e1b0783b */ /* 0x000ea80000000200 */
[----:B------:R-:W3:Y:S01]  /*1ee80*/  LDSM.16.M88.4 R192, [R225+0xb000] ;  /* 0x00b00000e1c0783b */ /* 0x000ee20000000200 */
[C---:B----4-:R-:W-:Y:S06]  /*1ee90*/  HMMA.16816.F32 R4, R180.reuse, R184, R4 ;  /* 0x000000b8b404723c */ /* 0x050fec0000001804 */
[C---:B------:R-:W-:Y:S01]  /*1eea0*/  HMMA.16816.F32 R8, R180.reuse, R186, R8 ;  /* 0x000000bab408723c */ /* 0x040fe20000001808 */
[----:B------:R-:W4:Y:S05]  /*1eeb0*/  LDSM.16.M88.4 R184, [R225+0xb800] ;  /* 0x00b80000e1b8783b */ /* 0x000f2a0000000200 */
[C---:B-----5:R-:W-:Y:S06]  /*1eec0*/  HMMA.16816.F32 R12, R180.reuse, R172, R12 ;  /* 0x000000acb40c723c */ /* 0x060fec000000180c */
[C---:B------:R-:W-:Y:S01]  /*1eed0*/  HMMA.16816.F32 R16, R180.reuse, R174, R16 ;  /* 0x000000aeb410723c */ /* 0x040fe20000001810 */
[----:B------:R-:W-:Y:S05]  /*1eee0*/  LDSM.16.M88.4 R172, [R215] ;  /* 0x00000000d7ac783b */ /* 0x000fea0000000200 */
[C---:B------:R-:W-:Y:S06]  /*1eef0*/  HMMA.16816.F32 R20, R180.reuse, R188, R20 ;  /* 0x000000bcb414723c */ /* 0x040fec0000001814 */
[C---:B------:R-:W-:Y:S01]  /*1ef00*/  HMMA.16816.F32 R24, R180.reuse, R190, R24 ;  /* 0x000000beb418723c */ /* 0x040fe20000001818 */
[----:B------:R-:W-:Y:S05]  /*1ef10*/  LDSM.16.M88.4 R188, [R213] ;  /* 0x00000000d5bc783b */ /* 0x000fea0000000200 */
[C---:B-1----:R-:W-:Y:S06]  /*1ef20*/  HMMA.16816.F32 R28, R180.reuse, R168, R28 ;  /* 0x000000a8b41c723c */ /* 0x042fec000000181c */
[----:B------:R-:W-:Y:S01]  /*1ef30*/  HMMA.16816.F32 R32, R180, R170, R32 ;  /* 0x000000aab420723c */ /* 0x000fe20000001820 */
[----:B------:R-:W1:Y:S04]  /*1ef40*/  LDSM.16.M88.4 R168, [R224+0x2000] ;  /* 0x00200000e0a8783b */ /* 0x000e680000000200 */
[----:B------:R-:W5:Y:S01]  /*1ef50*/  LDSM.16.M88.4 R180, [R214] ;  /* 0x00000000d6b4783b */ /* 0x000f620000000200 */
[C---:B------:R-:W-:Y:S06]  /*1ef60*/  HMMA.16816.F32 R4, R196.reuse, R200, R4 ;  /* 0x000000c8c404723c */ /* 0x040fec0000001804 */
[C---:B------:R-:W-:Y:S01]  /*1ef70*/  HMMA.16816.F32 R8, R196.reuse, R202, R8 ;  /* 0x000000cac408723c */ /* 0x040fe20000001808 */
[----:B------:R-:W5:Y:S05]  /*1ef80*/  LDSM.16.M88.4 R200, [R212] ;  /* 0x00000000d4c8783b */ /* 0x000f6a0000000200 */
[C---:B--2---:R-:W-:Y:S06]  /*1ef90*/  HMMA.16816.F32 R12, R196.reuse, R176, R12 ;  /* 0x000000b0c40c723c */ /* 0x044fec000000180c */
        /* <DEDUP_REMOVED lines=11> */
[----:B------:R-:W1:Y:S05]  /*1f050*/  LDSM.16.M88.4 R172, [R220+0xb800] ;  /* 0x00b80000dcac783b */ /* 0x000e6a0000000200 */
[C---:B-----5:R-:W-:Y:S06]  /*1f060*/  HMMA.16816.F32 R12, R168.reuse, R180, R12 ;  /* 0x000000b4a80c723c */ /* 0x060fec000000180c */
[C---:B------:R-:W-:Y:S01]  /*1f070*/  HMMA.16816.F32 R16, R168.reuse, R182, R16 ;  /* 0x000000b6a810723c */ /* 0x040fe20000001810 */
[----:B------:R-:W-:Y:S05]  /*1f080*/  LDSM.16.M88.4 R180, [R221+0x2000] ;  /* 0x00200000ddb4783b */ /* 0x000fea0000000200 */
[C---:B------:R-:W-:Y:S06]  /*1f090*/  HMMA.16816.F32 R20, R168.reuse, R188, R20 ;  /* 0x000000bca814723c */ /* 0x040fec0000001814 */
[C---:B------:R-:W-:Y:S01]  /*1f0a0*/  HMMA.16816.F32 R24, R168.reuse, R190, R24 ;  /* 0x000000bea818723c */ /* 0x040fe20000001818 */
[----:B------:R-:W5:Y:S05]  /*1f0b0*/  LDSM.16.M88.4 R188, [R216+0x2000] ;  /* 0x00200000d8bc783b */ /* 0x000f6a0000000200 */
[C---:B------:R-:W-:Y:S06]  /*1f0c0*/  HMMA.16816.F32 R28, R168.reuse, R200, R28 ;  /* 0x000000c8a81c723c */ /* 0x040fec000000181c */
[----:B------:R-:W-:Y:S01]  /*1f0d0*/  HMMA.16816.F32 R32, R168, R202, R32 ;  /* 0x000000caa820723c */ /* 0x000fe20000001820 */
[----:B------:R-:W5:Y:S04]  /*1f0e0*/  LDSM.16.M88.4 R168, [R216+0x2800] ;  /* 0x00280000d8a8783b */ /* 0x000f680000000200 */
[----:B------:R-:W5:Y:S01]  /*1f0f0*/  LDSM.16.M88.4 R200, [R216+0x3000] ;  /* 0x00300000d8c8783b */ /* 0x000f620000000200 */
[C---:B--2---:R-:W-:Y:S06]  /*1f100*/  HMMA.16816.F32 R4, R176.reuse, R192, R4 ;  /* 0x000000c0b004723c */ /* 0x044fec0000001804 */
[C---:B------:R-:W-:Y:S01]  /*1f110*/  HMMA.16816.F32 R8, R176.reuse, R194, R8 ;  /* 0x000000c2b008723c */ /* 0x040fe20000001808 */
[----:B------:R-:W-:Y:S05]  /*1f120*/  LDSM.16.M88.4 R192, [R226+0x4000] ;  /* 0x00400000e2c0783b */ /* 0x000fea0000000200 */
[C---:B---3--:R-:W-:Y:S06]  /*1f130*/  HMMA.16816.F32 R12, R176.reuse, R184, R12 ;  /* 0x000000b8b00c723c */ /* 0x048fec000000180c */
[C---:B------:R-:W-:Y:S01]  /*1f140*/  HMMA.16816.F32 R16, R176.reuse, R186, R16 ;  /* 0x000000bab010723c */ /* 0x040fe20000001810 */
[----:B------:R-:W2:Y:S05]  /*1f150*/  LDSM.16.M88.4 R184, [R216+0x3800] ;  /* 0x00380000d8b8783b */ /* 0x000eaa0000000200 */
[C---:B----4-:R-:W-:Y:S06]  /*1f160*/  HMMA.16816.F32 R20, R176.reuse, R196, R20 ;  /* 0x000000c4b014723c */ /* 0x050fec0000001814 */
[C---:B------:R-:W-:Y:S01]  /*1f170*/  HMMA.16816.F32 R24, R176.reuse, R198, R24 ;  /* 0x000000c6b018723c */ /* 0x040fe20000001818 */
[----:B------:R-:W3:Y:S05]  /*1f180*/  LDSM.16.M88.4 R196, [R225+0xc000] ;  /* 0x00c00000e1c4783b */ /* 0x000eea0000000200 */
[C---:B-1----:R-:W-:Y:S06]  /*1f190*/  HMMA.16816.F32 R28, R176.reuse, R172, R28 ;  /* 0x000000acb01c723c */ /* 0x042fec000000181c */
[----:B------:R-:W-:Y:S01]  /*1f1a0*/  HMMA.16816.F32 R32, R176, R174, R32 ;  /* 0x000000aeb020723c */ /* 0x000fe20000001820 */
[----:B------:R-:W-:Y:S04]  /*1f1b0*/  LDSM.16.M88.4 R172, [R225+0xd000] ;  /* 0x00d00000e1ac783b */ /* 0x000fe80000000200 */
[----:B------:R-:W-:Y:S01]  /*1f1c0*/  LDSM.16.M88.4 R176, [R225+0xd800] ;  /* 0x00d80000e1b0783b */ /* 0x000fe20000000200 */
[C---:B-----5:R-:W-:Y:S06]  /*1f1d0*/  HMMA.16816.F32 R4, R180.reuse, R188, R4 ;  /* 0x000000bcb404723c */ /* 0x060fec0000001804 */
[C---:B------:R-:W-:Y:S01]  /*1f1e0*/  HMMA.16816.F32 R8, R180.reuse, R190, R8 ;  /* 0x000000beb408723c */ /* 0x040fe20000001808 */
[----:B------:R-:W-:Y:S05]  /*1f1f0*/  LDSM.16.M88.4 R188, [R224+0x4000] ;  /* 0x00400000e0bc783b */ /* 0x000fea0000000200 */
[C---:B------:R-:W-:Y:S06]  /*1f200*/  HMMA.16816.F32 R12, R180.reuse, R168, R12 ;  /* 0x000000a8b40c723c */ /* 0x040fec000000180c */
[C---:B------:R-:W-:Y:S01]  /*1f210*/  HMMA.16816.F32 R16, R180.reuse, R170, R16 ;  /* 0x000000aab410723c */ /* 0x040fe20000001810 */
[----:B------:R-:W1:Y:S05]  /*1f220*/  LDSM.16.M88.4 R168, [R225+0xc800] ;  /* 0x00c80000e1a8783b */ /* 0x000e6a0000000200 */
[C---:B------:R-:W-:Y:S06]  /*1f230*/  HMMA.16816.F32 R20, R180.reuse, R200, R20 ;  /* 0x000000c8b414723c */ /* 0x040fec0000001814 */
[C---:B------:R-:W-:Y:S01]  /*1f240*/  HMMA.16816.F32 R24, R180.reuse, R202, R24 ;  /* 0x000000cab418723c */ /* 0x040fe20000001818 */
[----:B------:R-:W4:Y:S05]  /*1f250*/  LDSM.16.M88.4 R200, [R211] ;  /* 0x00000000d3c8783b */ /* 0x000f2a0000000200 */
[C---:B--2---:R-:W-:Y:S06]  /*1f260*/  HMMA.16816.F32 R28, R180.reuse, R184, R28 ;  /* 0x000000b8b41c723c */ /* 0x044fec000000181c */
[----:B------:R-:W-:Y:S01]  /*1f270*/  HMMA.16816.F32 R32, R180, R186, R32 ;  /* 0x000000bab420723c */ /* 0x000fe20000001820 */
[----:B------:R-:W2:Y:S04]  /*1f280*/  LDSM.16.M88.4 R180, [R210] ;  /* 0x00000000d2b4783b */ /* 0x000ea80000000200 */
[----:B------:R-:W5:Y:S01]  /*1f290*/  LDSM.16.M88.4 R184, [R209] ;  /* 0x00000000d1b8783b */ /* 0x000f620000000200 */
[C---:B---3--:R-:W-:Y:S06]  /*1f2a0*/  HMMA.16816.F32 R4, R192.reuse, R196, R4 ;  /* 0x000000c4c004723c */ /* 0x048fec0000001804 */
[C---:B------:R-:W-:Y:S01]  /*1f2b0*/  HMMA.16816.F32 R8, R192.reuse, R198, R8 ;  /* 0x000000c6c008723c */ /* 0x040fe20000001808 */
[----:B------:R-:W3:Y:S05]  /*1f2c0*/  LDSM.16.M88.4 R196, [R208] ;  /* 0x00000000d0c4783b */ /* 0x000eea0000000200 */
[C---:B-1----:R-:W-:Y:S06]  /*1f2d0*/  HMMA.16816.F32 R12, R192.reuse, R168, R12 ;  /* 0x000000a8c00c723c */ /* 0x042fec000000180c */
[C---:B------:R-:W-:Y:S01]  /*1f2e0*/  HMMA.16816.F32 R16, R192.reuse, R170, R16 ;  /* 0x000000aac010723c */ /* 0x040fe20000001810 */
[----:B------:R-:W-:Y:S05]  /*1f2f0*/  LDSM.16.M88.4 R168, [R222+0x4000] ;  /* 0x00400000dea8783b */ /* 0x000fea0000000200 */
[C---:B------:R-:W-:Y:S06]  /*1f300*/  HMMA.16816.F32 R20, R192.reuse, R172, R20 ;  /* 0x000000acc014723c */ /* 0x040fec0000001814 */
[C---:B------:R-:W-:Y:S01]  /*1f310*/  HMMA.16816.F32 R24, R192.reuse, R174, R24 ;  /* 0x000000aec018723c */ /* 0x040fe20000001818 */
[----:B------:R-:W1:Y:S05]  /*1f320*/  LDSM.16.M88.4 R172, [R220+0xc000] ;  /* 0x00c00000dcac783b */ /* 0x000e6a0000000200 */
[C---:B------:R-:W-:Y:S06]  /*1f330*/  HMMA.16816.F32 R28, R192.reuse, R176, R28 ;  /* 0x000000b0c01c723c */ /* 0x040fec000000181c */
[----:B------:R-:W-:Y:S01]  /*1f340*/  HMMA.16816.F32 R32, R192, R178, R32 ;  /* 0x000000b2c020723c */ /* 0x000fe20000001820 */
[----:B------:R-:W1:Y:S04]  /*1f350*/  LDSM.16.M88.4 R176, [R220+0xc800] ;  /* 0x00c80000dcb0783b */ /* 0x000e680000000200 */
[----:B------:R-:W1:Y:S01]  /*1f360*/  LDSM.16.M88.4 R192, [R220+0xd000] ;  /* 0x00d00000dcc0783b */ /* 0x000e620000000200 */
[C---:B----4-:R-:W-:Y:S06]  /*1f370*/  HMMA.16816.F32 R4, R188.reuse, R200, R4 ;  /* 0x000000c8bc04723c */ /* 0x050fec0000001804 */
[C---:B------:R-:W-:Y:S01]  /*1f380*/  HMMA.16816.F32 R8, R188.reuse, R202, R8 ;  /* 0x000000cabc08723c */ /* 0x040fe20000001808 */
[----:B------:R-:W4:Y:S05]  /*1f390*/  LDSM.16.M88.4 R200, [R220+0xd800] ;  /* 0x00d80000dcc8783b */ /* 0x000f2a0000000200 */
[C---:B--2---:R-:W-:Y:S06]  /*1f3a0*/  HMMA.16816.F32 R12, R188.reuse, R180, R12 ;  /* 0x000000b4bc0c723c */ /* 0x044fec000000180c */
[C---:B------:R-:W-:Y:S01]  /*1f3b0*/  HMMA.16816.F32 R16, R188.reuse, R182, R16 ;  /* 0x000000b6bc10723c */ /* 0x040fe20000001810 */
[----:B------:R-:W-:Y:S05]  /*1f3c0*/  LDSM.16.M88.4 R180, [R221+0x4000] ;  /* 0x00400000ddb4783b */ /* 0x000fea0000000200 */
[C---:B-----5:R-:W-:Y:S06]  /*1f3d0*/  HMMA.16816.F32 R20, R188.reuse, R184, R20 ;  /* 0x000000b8bc14723c */ /* 0x060fec0000001814 */
[C---:B------:R-:W-:Y:S01]  /*1f3e0*/  HMMA.16816.F32 R24, R188.reuse, R186, R24 ;  /* 0x000000babc18723c */ /* 0x040fe20000001818 */
[----:B------:R-:W2:Y:S05]  /*1f3f0*/  LDSM.16.M88.4 R184, [R216+0x4000] ;  /* 0x00400000d8b8783b */ /* 0x000eaa0000000200 */
[C---:B---3--:R-:W-:Y:S06]  /*1f400*/  HMMA.16816.F32 R28, R188.reuse, R196, R28 ;  /* 0x000000c4bc1c723c */ /* 0x048fec000000181c */
[----:B------:R-:W-:Y:S01]  /*1f410*/  HMMA.16816.F32 R32, R188, R198, R32 ;  /* 0x000000c6bc20723c */ /* 0x000fe20000001820 */
[----:B------:R-:W3:Y:S04]  /*1f420*/  LDSM.16.M88.4 R188, [R216+0x4800] ;  /* 0x00480000d8bc783b */ /* 0x000ee80000000200 */
[----:B------:R-:W5:Y:S01]  /*1f430*/  LDSM.16.M88.4 R196, [R216+0x5000] ;  /* 0x00500000d8c4783b */ /* 0x000f620000000200 */
[C---:B-1----:R-:W-:Y:S06]  /*1f440*/  HMMA.16816.F32 R4, R168.reuse, R172, R4 ;  /* 0x000000aca804723c */ /* 0x042fec0000001804 */
[C---:B------:R-:W-:Y:S01]  /*1f450*/  HMMA.16816.F32 R8, R168.reuse, R174, R8 ;  /* 0x000000aea808723c */ /* 0x040fe20000001808 */
[----:B------:R-:W1:Y:S05]  /*1f460*/  LDSM.16.M88.4 R172, [R216+0x5800] ;  /* 0x00580000d8ac783b */ /* 0x000e6a0000000200 */
[C---:B------:R-:W-:Y:S06]  /*1f470*/  HMMA.16816.F32 R12, R168.reuse, R176, R12 ;  /* 0x000000b0a80c723c */ /* 0x040fec000000180c */
[C---:B------:R-:W-:Y:S01]  /*1f480*/  HMMA.16816.F32 R16, R168.reuse, R178, R16 ;  /* 0x000000b2a810723c */ /* 0x040fe20000001810 */
[----:B------:R-:W-:Y:S05]  /*1f490*/  LDSM.16.M88.4 R176, [R226+0x6000] ;  /* 0x00600000e2b0783b */ /* 0x000fea0000000200 */
[C---:B------:R-:W-:Y:S06]  /*1f4a0*/  HMMA.16816.F32 R20, R168.reuse, R192, R20 ;  /* 0x000000c0a814723c */ /* 0x040fec0000001814 */
[C---:B------:R-:W-:Y:S01]  /*1f4b0*/  HMMA.16816.F32 R24, R168.reuse, R194, R24 ;  /* 0x000000c2a818723c */ /* 0x040fe20000001818 */
[----:B------:R-:W1:Y:S05]  /*1f4c0*/  LDSM.16.M88.4 R192, [R225+0xe000] ;  /* 0x00e00000e1c0783b */ /* 0x000e6a0000000200 */
[C---:B----4-:R-:W-:Y:S06]  /*1f4d0*/  HMMA.16816.F32 R28, R168.reuse, R200, R28 ;  /* 0x000000c8a81c723c */ /* 0x050fec000000181c */
[----:B------:R-:W-:Y:S01]  /*1f4e0*/  HMMA.16816.F32 R32, R168, R202, R32 ;  /* 0x000000caa820723c */ /* 0x000fe20000001820 */
[----:B------:R-:W4:Y:S04]  /*1f4f0*/  LDSM.16.M88.4 R168, [R225+0xe800] ;  /* 0x00e80000e1a8783b */ /* 0x000f280000000200 */
[----:B------:R-:W4:Y:S01]  /*1f500*/  LDSM.16.M88.4 R200, [R225+0xf000] ;  /* 0x00f00000e1c8783b */ /* 0x000f220000000200 */
[C---:B--2---:R-:W-:Y:S06]  /*1f510*/  HMMA.16816.F32 R4, R180.reuse, R184, R4 ;  /* 0x000000b8b404723c */ /* 0x044fec0000001804 */
[C---:B------:R-:W-:Y:S01]  /*1f520*/  HMMA.16816.F32 R8, R180.reuse, R186, R8 ;  /* 0x000000bab408723c */ /* 0x040fe20000001808 */
[----:B------:R-:W2:Y:S05]  /*1f530*/  LDSM.16.M88.4 R184, [R225+0xf800] ;  /* 0x00f80000e1b8783b */ /* 0x000eaa0000000200 */
[C---:B---3--:R-:W-:Y:S06]  /*1f540*/  HMMA.16816.F32 R12, R180.reuse, R188, R12 ;  /* 0x000000bcb40c723c */ /* 0x048fec000000180c */
[C---:B------:R-:W-:Y:S01]  /*1f550*/  HMMA.16816.F32 R16, R180.reuse, R190, R16 ;  /* 0x000000beb410723c */ /* 0x040fe20000001810 */
[----:B------:R-:W-:Y:S05]  /*1f560*/  LDSM.16.M88.4 R188, [R224+0x6000] ;  /* 0x00600000e0bc783b */ /* 0x000fea0000000200 */
[C---:B-----5:R-:W-:Y:S06]  /*1f570*/  HMMA.16816.F32 R20, R180.reuse, R196, R20 ;  /* 0x000000c4b414723c */ /* 0x060fec0000001814 */
[C---:B------:R-:W-:Y:S01]  /*1f580*/  HMMA.16816.F32 R24, R180.reuse, R198, R24 ;  /* 0x000000c6b418723c */ /* 0x040fe20000001818 */
[----:B------:R-:W3:Y:S05]  /*1f590*/  LDSM.16.M88.4 R196, [R207] ;  /* 0x00000000cfc4783b */ /* 0x000eea0000000200 */
[C---:B-1----:R-:W-:Y:S06]  /*1f5a0*/  HMMA.16816.F32 R28, R180.reuse, R172, R28 ;  /* 0x000000acb41c723c */ /* 0x042fec000000181c */
[----:B------:R-:W-:Y:S01]  /*1f5b0*/  HMMA.16816.F32 R32, R180, R174, R32 ;  /* 0x000000aeb420723c */ /* 0x000fe20000001820 */
[----:B------:R-:W-:Y:S04]  /*1f5c0*/  LDSM.16.M88.4 R172, [R205] ;  /* 0x00000000cdac783b */ /* 0x000fe80000000200 */
[----:B------:R-:W-:Y:S01]  /*1f5d0*/  LDSM.16.M88.4 R180, [R204] ;  /* 0x00000000ccb4783b */ /* 0x000fe20000000200 */
[C---:B------:R-:W-:Y:S06]  /*1f5e0*/  HMMA.16816.F32 R4, R176.reuse, R192, R4 ;  /* 0x000000c0b004723c */ /* 0x040fec0000001804 */
[C---:B------:R-:W-:Y:S01]  /*1f5f0*/  HMMA.16816.F32 R8, R176.reuse, R194, R8 ;  /* 0x000000c2b008723c */ /* 0x040fe20000001808 */
[----:B------:R-:W-:Y:S05]  /*1f600*/  LDSM.16.M88.4 R192, [R222+0x6000] ;  /* 0x00600000dec0783b */ /* 0x000fea0000000200 */
[C---:B----4-:R-:W-:Y:S06]  /*1f610*/  HMMA.16816.F32 R12, R176.reuse, R168, R12 ;  /* 0x000000a8b00c723c */ /* 0x050fec000000180c */
[C---:B------:R-:W-:Y:S01]  /*1f620*/  HMMA.16816.F32 R16, R176.reuse, R170, R16 ;  /* 0x000000aab010723c */ /* 0x040fe20000001810 */
[----:B------:R-:W1:Y:S05]  /*1f630*/  LDSM.16.M88.4 R168, [R206] ;  /* 0x00000000cea8783b */ /* 0x000e6a0000000200 */
[C---:B------:R-:W-:Y:S06]  /*1f640*/  HMMA.16816.F32 R20, R176.reuse, R200, R20 ;  /* 0x000000c8b014723c */ /* 0x040fec0000001814 */
[C---:B------:R-:W-:Y:S01]  /*1f650*/  HMMA.16816.F32 R24, R176.reuse, R202, R24 ;  /* 0x000000cab018723c */ /* 0x040fe20000001818 */
[----:B------:R-:W4:Y:S05]  /*1f660*/  LDSM.16.M88.4 R200, [R220+0xe000] ;  /* 0x00e00000dcc8783b */ /* 0x000f2a0000000200 */
[C---:B--2---:R-:W-:Y:S06]  /*1f670*/  HMMA.16816.F32 R28, R176.reuse, R184, R28 ;  /* 0x000000b8b01c723c */ /* 0x044fec000000181c */
[----:B------:R-:W-:Y:S01]  /*1f680*/  HMMA.16816.F32 R32, R176, R186, R32 ;  /* 0x000000bab020723c */ /* 0x000fe20000001820 */
[----:B------:R-:W2:Y:S04]  /*1f690*/  LDSM.16.M88.4 R176, [R220+0xe800] ;  /* 0x00e80000dcb0783b */ /* 0x000ea80000000200 */
[----:B------:R-:W5:Y:S01]  /*1f6a0*/  LDSM.16.M88.4 R184, [R220+0xf000] ;  /* 0x00f00000dcb8783b */ /* 0x000f620000000200 */
[C---:B---3--:R-:W-:Y:S06]  /*1f6b0*/  HMMA.16816.F32 R4, R188.reuse, R196, R4 ;  /* 0x000000c4bc04723c */ /* 0x048fec0000001804 */
[C---:B------:R-:W-:Y:S01]  /*1f6c0*/  HMMA.16816.F32 R8, R188.reuse, R198, R8 ;  /* 0x000000c6bc08723c */ /* 0x040fe20000001808 */
[----:B------:R-:W3:Y:S05]  /*1f6d0*/  LDSM.16.M88.4 R196, [R220+0xf800] ;  /* 0x00f80000dcc4783b */ /* 0x000eea0000000200 */
        /* <DEDUP_REMOVED lines=12> */
[----:B------:R-:W4:Y:S01]  /*1f7a0*/  LDSM.16.M88.4 R200, [R216+0x7800] ;  /* 0x00780000d8c8783b */ /* 0x000f220000000200 */
[----:B------:R-:W-:Y:S04]  /*1f7b0*/  DEPBAR.LE SB0, 0x0 ;  /* 0x000080000000791a */ /* 0x000fe80000000000 */
[C---:B--2---:R-:W-:Y:S01]  /*1f7c0*/  HMMA.16816.F32 R12, R192.reuse, R176, R12 ;  /* 0x000000b0c00c723c */ /* 0x044fe2000000180c */
[----:B------:R-:W-:Y:S05]  /*1f7d0*/  BAR.SYNC.DEFER_BLOCKING 0x0 ;  /* 0x0000000000007b1d */ /* 0x000fea0000010000 */
[C---:B------:R-:W-:Y:S06]  /*1f7e0*/  HMMA.16816.F32 R16, R192.reuse, R178, R16 ;  /* 0x000000b2c010723c */ /* 0x040fec0000001810 */
[C---:B-----5:R-:W-:Y:S06]  /*1f7f0*/  HMMA.16816.F32 R20, R192.reuse, R184, R20 ;  /* 0x000000b8c014723c */ /* 0x060fec0000001814 */
[C---:B------:R-:W-:Y:S06]  /*1f800*/  HMMA.16816.F32 R24, R192.reuse, R186, R24 ;  /* 0x000000bac018723c */ /* 0x040fec0000001818 */
[C---:B---3--:R-:W-:Y:S06]  /*1f810*/  HMMA.16816.F32 R28, R192.reuse, R196, R28 ;  /* 0x000000c4c01c723c */ /* 0x048fec000000181c */
[----:B------:R-:W-:Y:S06]  /*1f820*/  HMMA.16816.F32 R32, R192, R198, R32 ;  /* 0x000000c6c020723c */ /* 0x000fec0000001820 */
[C---:B-1----:R-:W-:Y:S06]  /*1f830*/  HMMA.16816.F32 R4, R168.reuse, R172, R4 ;  /* 0x000000aca804723c */ /* 0x042fec0000001804 */
[C---:B------:R-:W-:Y:S06]  /*1f840*/  HMMA.16816.F32 R8, R168.reuse, R174, R8 ;  /* 0x000000aea808723c */ /* 0x040fec0000001808 */
[C---:B------:R-:W-:Y:S06]  /*1f850*/  HMMA.16816.F32 R12, R168.reuse, R180, R12 ;  /* 0x000000b4a80c723c */ /* 0x040fec000000180c */
[C---:B------:R-:W-:Y:S06]  /*1f860*/  HMMA.16816.F32 R16, R168.reuse, R182, R16 ;  /* 0x000000b6a810723c */ /* 0x040fec0000001810 */
[C---:B------:R-:W-:Y:S06]  /*1f870*/  HMMA.16816.F32 R20, R168.reuse, R188, R20 ;  /* 0x000000bca814723c */ /* 0x040fec0000001814 */
[C---:B------:R-:W-:Y:S05]  /*1f880*/  HMMA.16816.F32 R24, R168.reuse, R190, R24 ;  /* 0x000000bea818723c */ /* 0x040fea0000001818 */
[----:B------:R-:W-:Y:S01]  /*1f890*/  IMAD.MOV.U32 R189, RZ, RZ, R250 ;  /* 0x000000ffffbd7224 */ /* 0x000fe200078e00fa */
[C---:B----4-:R-:W-:Y:S05]  /*1f8a0*/  HMMA.16816.F32 R28, R168.reuse, R200, R28 ;  /* 0x000000c8a81c723c */ /* 0x050fea000000181c */
[----:B------:R-:W-:Y:S01]  /*1f8b0*/  IMAD.MOV.U32 R188, RZ, RZ, R251 ;  /* 0x000000ffffbc7224 */ /* 0x000fe200078e00fb */
[----:B------:R-:W-:Y:S01]  /*1f8c0*/  HMMA.16816.F32 R32, R168, R202, R32 ;  /* 0x000000caa820723c */ /* 0x000fe20000001820 */
[----:B------:R-:W-:Y:S11]  /*1f8d0*/  @!UPT UIADD3 URZ, URZ, URZ, URZ ;  /* 0x0000003f3f3ff290 */ /* 0x000ff6000fffe03f */
[----:B------:R-:W-:Y:S01]  /*1f8e0*/  @!UPT UIADD3 URZ, URZ, URZ, URZ ;  /* 0x0000003f3f3ff290 */ /* 0x000fe2000fffe03f */
[----:B------:R-:W-:Y:S11]  /*1f8f0*/  @!P0 BRA `(.L_x_1136) ;  /* 0x0000000c00688947 */ /* 0x000ff60003800000 */
[----:B------:R-:W-:Y:S01]  /*1f900*/  ISETP.NE.U32.AND P0, PT, R244, RZ, PT ;  /* 0x000000fff400720c */ /* 0x000fe20003f05070 */
[----:B------:R-:W-:Y:S03]  /*1f910*/  BSSY B0, `(.L_x_1137) ;  /* 0x0000051000007945 */ /* 0x000fe60003800000 */
[----:B------:R-:W-:Y:S11]  /*1f920*/  ISETP.NE.AND.EX P0, PT, R245, RZ, PT, P0 ;  /* 0x000000fff500720c */ /* 0x000ff60003f05300 */
[----:B------:R-:W-:Y:S02]  /*1f930*/  @!UPT UIADD3 URZ, URZ, URZ, URZ ;  /* 0x0000003f3f3ff290 */ /* 0x000fe4000fffe03f */
[----:B------:R-:W-:Y:S05]  /*1f940*/  @!P0 BRA `(.L_x_1138) ;  /* 0x00000004001c8947 */ /* 0x000fea0003800000 */
[----:B------:R-:W-:Y:S01]  /*1f950*/  IMAD.SHL.U32 R168, R247, 0x40, RZ ;  /* 0x00000040f7a87824 */ /* 0x000fe200078e00ff */
[----:B------:R-:W-:Y:S02]  /*1f960*/  R2UR UR4, R164 ;  /* 0x00000000a40472ca */ /* 0x000fe400000e0000 */
[C---:B------:R-:W-:Y:S01]  /*1f970*/  R2UR UR5, R165.reuse ;  /* 0x00000000a50572ca */ /* 0x040fe200000e0000 */
[----:B------:R-:W-:Y:S01]  /*1f980*/  VIADD R173, R168, 0xffffffc0 ;  /* 0xffffffc0a8ad7836 */ /* 0x000fe20000000000 */
[----:B------:R-:W-:Y:S02]  /*1f990*/  IABS R3, R168 ;  /* 0x000000a800037213 */ /* 0x000fe40000000000 */
[C---:B------:R-:W-:Y:S02]  /*1f9a0*/  R2UR UR10, R164.reuse ;  /* 0x00000000a40a72ca */ /* 0x040fe400000e0000 */
[----:B------:R-:W-:Y:S02]  /*1f9b0*/  IABS R169, R173 ;  /* 0x000000ad00a97213 */ /* 0x000fe40000000000 */
[C---:B------:R-:W-:Y:S02]  /*1f9c0*/  R2UR UR11, R165.reuse ;  /* 0x00000000a50b72ca */ /* 0x040fe400000e0000 */
[C---:B------:R-:W-:Y:S02]  /*1f9d0*/  R2UR UR12, R164.reuse ;  /* 0x00000000a40c72ca */ /* 0x040fe400000e0000 */
[C---:B------:R-:W-:Y:S01]  /*1f9e0*/  R2UR UR13, R165.reuse ;  /* 0x00000000a50d72ca */ /* 0x040fe200000e0000 */
[----:B------:R-:W2:Y:S01]  /*1f9f0*/  LD.E R175, desc[UR4][R166.64+0x170] ;  /* 0x00017004a6af7980 */ /* 0x000ea2000c101900 */
[----:B------:R-:W-:Y:S02]  /*1fa00*/  R2UR UR8, R164 ;  /* 0x00000000a40872ca */ /* 0x000fe400000e0000 */
[----:B------:R-:W-:Y:S11]  /*1fa10*/  R2UR UR9, R165 ;  /* 0x00000000a50972ca */ /* 0x000ff600000e0000 */
[----:B------:R-:W-:Y:S02]  /*1fa20*/  @!UPT UIADD3 URZ, URZ, URZ, URZ ;  /* 0x0000003f3f3ff290 */ /* 0x000fe4000fffe03f */
[----:B------:R-:W3:Y:S01]  /*1fa30*/  LD.E.64 R178, desc[UR8][R166.64+0x20] ;  /* 0x00002008a6b27980 */ /* 0x000ee2000c101b00 */
[-C--:B--2---:R-:W-:Y:S02]  /*1fa40*/  IABS R171, R175.reuse ;  /* 0x000000af00ab7213 */ /* 0x084fe40000000000 */
[-C--:B------:R-:W-:Y:S02]  /*1fa50*/  IABS R170, R175.reuse ;  /* 0x000000af00aa7213 */ /* 0x080fe40000000000 */
[----:B------:R-:W1:Y:S01]  /*1fa60*/  I2F.RP R176, R171 ;  /* 0x000000ab00b07306 */ /* 0x000e620000209400 */
[-C--:B------:R-:W-:Y:S02]  /*1fa70*/  LOP3.LUT R168, R168, R175.reuse, RZ, 0x3c, !PT ;  /* 0x000000afa8a87212 */ /* 0x080fe400078e3cff */
[----:B------:R-:W-:Y:S01]  /*1fa80*/  IMAD.MOV R170, RZ, RZ, -R170 ;  /* 0x000000ffffaa7224 */ /* 0x000fe200078e0aaa */
[----:B------:R-:W-:Y:S06]  /*1fa90*/  LOP3.LUT R173, R173, R175, RZ, 0x3c, !PT ;  /* 0x000000afadad7212 */ /* 0x000fec00078e3cff */
[----:B-1----:R-:W1:Y:S02]  /*1faa0*/  MUFU.RCP R176, R176 ;  /* 0x000000b000b07308 */ /* 0x002e640000001000 */
[----:B-1----:R-:W-:Y:S08]  /*1fab0*/  VIADD R176, R176, 0xffffffe ;  /* 0x0ffffffeb0b07836 */ /* 0x002ff00000000000 */
[----:B------:R-:W1:Y:S02]  /*1fac0*/  F2I.FTZ.U32.TRUNC.NTZ R177, R176 ;  /* 0x000000b000b17305 */ /* 0x000e64000021f000 */
[--C-:B-1----:R-:W-:Y:S02]  /*1fad0*/  IMAD.MOV R174, RZ, RZ, -R177.reuse ;  /* 0x000000ffffae7224 */ /* 0x102fe400078e0ab1 */
[----:B------:R-:W-:Y:S02]  /*1fae0*/  IMAD.MOV.U32 R176, RZ, RZ, RZ ;  /* 0x000000ffffb07224 */ /* 0x000fe400078e00ff */
[----:B------:R-:W-:Y:S04]  /*1faf0*/  IMAD R174, R174, R171, RZ ;  /* 0x000000abaeae7224 */ /* 0x000fe800078e02ff */
[----:B------:R-:W-:Y:S02]  /*1fb00*/  IMAD.HI.U32 R174, R177, R174, R176 ;  /* 0x000000aeb1ae7227 */ /* 0x000fe400078e00b0 */
[----:B------:R-:W2:Y:S04]  /*1fb10*/  LD.E.64 R176, desc[UR4][R166.64+0x38] ;  /* 0x00003804a6b07980 */ /* 0x000ea8000c101b00 */
[----:B------:R-:W-:Y:S04]  /*1fb20*/  IMAD.HI.U32 R172, R174, R169, RZ ;  /* 0x000000a9aeac7227 */ /* 0x000fe800078e00ff */
[-C--:B------:R-:W-:Y:S02]  /*1fb30*/  IMAD R169, R172, R170.reuse, R169 ;  /* 0x000000aaaca97224 */ /* 0x080fe400078e02a9 */
[----:B------:R-:W-:Y:S03]  /*1fb40*/  IMAD.HI.U32 R174, R174, R3, RZ ;  /* 0x00000003aeae7227 */ /* 0x000fe600078e00ff */
[C---:B------:R-:W-:Y:S01]  /*1fb50*/  ISETP.GT.U32.AND P2, PT, R171.reuse, R169, PT ;  /* 0x000000a9ab00720c */ /* 0x040fe20003f44070 */
[----:B------:R-:W-:Y:S05]  /*1fb60*/  IMAD R3, R174, R170, R3 ;  /* 0x000000aaae037224 */ /* 0x000fea00078e0203 */
[----:B------:R-:W-:Y:S07]  /*1fb70*/  ISETP.GT.U32.AND P0, PT, R171, R3, PT ;  /* 0x00000003ab00720c */ /* 0x000fee0003f04070 */
[--C-:B------:R-:W-:Y:S02]  /*1fb80*/  @!P2 IMAD.IADD R169, R169, 0x1, -R171.reuse ;  /* 0x00000001a9a9a824 */ /* 0x100fe400078e0aab */
[----:B------:R-:W-:Y:S03]  /*1fb90*/  @!P2 VIADD R172, R172, 0x1 ;  /* 0x00000001acaca836 */ /* 0x000fe60000000000 */
[-C--:B------:R-:W-:Y:S01]  /*1fba0*/  ISETP.GE.U32.AND P1, PT, R169, R171.reuse, PT ;  /* 0x000000aba900720c */ /* 0x080fe20003f26070 */
[----:B------:R-:W-:Y:S01]  /*1fbb0*/  @!P0 IMAD.IADD R3, R3, 0x1, -R171 ;  /* 0x0000000103038824 */ /* 0x000fe200078e0aab */
[----:B------:R-:W-:Y:S02]  /*1fbc0*/  @!P0 IADD3 R174, R174, 0x1, RZ ;  /* 0x00000001aeae8810 */ /* 0x000fe40007ffe0ff */
[----:B------:R-:W-:Y:S02]  /*1fbd0*/  ISETP.GE.AND P0, PT, R173, RZ, PT ;  /* 0x000000ffad00720c */ /* 0x000fe40003f06270 */
[----:B------:R-:W-:Y:S02]  /*1fbe0*/  ISETP.GE.U32.AND P2, PT, R3, R171, PT ;  /* 0x000000ab0300720c */ /* 0x000fe40003f46070 */
[----:B------:R-:W-:Y:S05]  /*1fbf0*/  LOP3.LUT R3, RZ, R175, RZ, 0x33, !PT ;  /* 0x000000afff037212 */ /* 0x000fea00078e33ff */
[----:B------:R-:W-:Y:S01]  /*1fc00*/  @P1 VIADD R172, R172, 0x1 ;  /* 0x00000001acac1836 */ /* 0x000fe20000000000 */
[----:B------:R-:W-:Y:S03]  /*1fc10*/  ISETP.GE.AND P1, PT, R168, RZ, PT ;  /* 0x000000ffa800720c */ /* 0x000fe60003f26270 */
[----:B------:R-:W-:Y:S02]  /*1fc20*/  @!P0 IMAD.MOV R172, RZ, RZ, -R172 ;  /* 0x000000ffffac8224 */ /* 0x000fe400078e0aac */
[----:B------:R-:W-:Y:S01]  /*1fc30*/  @P2 VIADD R174, R174, 0x1 ;  /* 0x00000001aeae2836 */ /* 0x000fe20000000000 */
[----:B------:R-:W-:Y:S04]  /*1fc40*/  ISETP.NE.AND P2, PT, R175, RZ, PT ;  /* 0x000000ffaf00720c */ /* 0x000fe80003f45270 */
[C---:B------:R-:W-:Y:S03]  /*1fc50*/  SEL R172, R3.reuse, R172, !P2 ;  /* 0x000000ac03ac7207 */ /* 0x040fe60005000000 */
[----:B------:R-:W-:Y:S01]  /*1fc60*/  @!P1 IMAD.MOV R174, RZ, RZ, -R174 ;  /* 0x000000ffffae9224 */ /* 0x000fe200078e0aae */
[C---:B------:R-:W-:Y:S04]  /*1fc70*/  LEA R170, P1, R172.reuse, R244, 0x2 ;  /* 0x000000f4acaa7211 */ /* 0x040fe800078210ff */
[----:B------:R-:W-:Y:S02]  /*1fc80*/  SEL R174, R3, R174, !P2 ;  /* 0x000000ae03ae7207 */ /* 0x000fe40005000000 */
[-C--:B------:R-:W-:Y:S02]  /*1fc90*/  LEA.HI.X.SX32 R171, R172, R245.reuse, 0x2, P1 ;  /* 0x000000f5acab7211 */ /* 0x080fe400008f16ff */
[C---:B------:R-:W-:Y:S02]  /*1fca0*/  LEA R168, P0, R174.reuse, R244, 0x2 ;  /* 0x000000f4aea87211 */ /* 0x040fe400078010ff */
[C---:B------:R-:W-:Y:S01]  /*1fcb0*/  IADD3 R172, R174.reuse, -R172, RZ ;  /* 0x800000acaeac7210 */ /* 0x040fe20007ffe0ff */
[----:B------:R1:W4:Y:S01]  /*1fcc0*/  LD.E R3, desc[UR10][R170.64] ;  /* 0x0000000aaa037980 */ /* 0x000322000c101900 */
[----:B------:R-:W-:Y:S03]  /*1fcd0*/  LEA.HI.X.SX32 R169, R174, R245, 0x2, P0 ;  /* 0x000000f5aea97211 */ /* 0x000fe600000f16ff */
[----:B------:R-:W-:Y:S02]  /*1fce0*/  IMAD R175, R175, R172, -0x40 ;  /* 0xffffffc0afaf7424 */ /* 0x000fe400078e02ac */
[----:B------:R2:W4:Y:S03]  /*1fcf0*/  LD.E R168, desc[UR12][R168.64] ;  /* 0x0000000ca8a87980 */ /* 0x000526000c101900 */
[----:B-1----:R-:W-:Y:S01]  /*1fd00*/  SHF.R.S32.HI R170, RZ, 0x1f, R175 ;  /* 0x0000001fffaa7819 */ /* 0x002fe200000114af */
[-C--:B--2---:R-:W-:Y:S02]  /*1fd10*/  IMAD R169, R177, R175.reuse, RZ ;  /* 0x000000afb1a97224 */ /* 0x084fe400078e02ff */
[C---:B------:R-:W-:Y:S04]  /*1fd20*/  IMAD.WIDE.U32 R172, R176.reuse, R175, RZ ;  /* 0x000000afb0ac7225 */ /* 0x040fe800078e00ff */
[----:B------:R-:W-:Y:S04]  /*1fd30*/  IMAD R169, R176, R170, R169 ;  /* 0x000000aab0a97224 */ /* 0x000fe800078e02a9 */
[----:B------:R-:W-:Y:S02]  /*1fd40*/  IMAD.IADD R173, R173, 0x1, R169 ;  /* 0x00000001adad7824 */ /* 0x000fe400078e02a9 */
[----:B----4-:R-:W-:Y:S04]  /*1fd50*/  IMAD.IADD R3, R3, 0x1, -R168 ;  /* 0x0000000103037824 */ /* 0x010fe800078e0aa8 */
[----:B---3--:R-:W-:Y:S01]  /*1fd60*/  IMAD R168, R179, R3, RZ ;  /* 0x00000003b3a87224 */ /* 0x008fe200078e02ff */
[----:B------:R-:W-:Y:S01]  /*1fd70*/  SHF.R.S32.HI R169, RZ, 0x1f, R3 ;  /* 0x0000001fffa97819 */ /* 0x000fe20000011403 */
[----:B------:R-:W-:Y:S04]  /*1fd80*/  IMAD.WIDE.U32 R172, R3, R178, R172 ;  /* 0x000000b203ac7225 */ /* 0x000fe800078e00ac */
[----:B------:R-:W-:Y:S04]  /*1fd90*/  IMAD R168, R178, R169, R168 ;  /* 0x000000a9b2a87224 */ /* 0x000fe800078e02a8 */
[----:B------:R-:W-:Y:S01]  /*1fda0*/  IMAD.IADD R168, R173, 0x1, R168 ;  /* 0x00000001ada87824 */ /* 0x000fe200078e02a8 */
[----:B------:R-:W-:Y:S05]  /*1fdb0*/  BRA `(.L_x_1139) ;  /* 0x0000000000187947 */ /* 0x000fea0003800000 */
.L_x_1138:
[----:B------:R-:W-:Y:S02]  /*1fdc0*/  R2UR UR4, R164 ;  /* 0x00000000a40472ca */ /* 0x000fe400000e0000 */
[----:B------:R-:W-:Y:S11]  /*1fdd0*/  R2UR UR5, R165 ;  /* 0x00000000a50572ca */ /* 0x000ff600000e0000 */
[----:B------:R-:W-:Y:S02]  /*1fde0*/  @!UPT UIADD3 URZ, URZ, URZ, URZ ;  /* 0x0000003f3f3ff290 */ /* 0x000fe4000fffe03f */
[----:B------:R-:W2:Y:S02]  /*1fdf0*/  LD.E R172, desc[UR4][R166.64+0x38] ;  /* 0x00003804a6ac7980 */ /* 0x000ea4000c101900 */
[----:B--2---:R-:W-:Y:S05]  /*1fe00*/  IMAD.U32 R172, R172, -0x40, RZ ;  /* 0xffffffc0acac7824 */ /* 0x004fea00078e00ff */
[----:B------:R-:W-:Y:S02]  /*1fe10*/  SHF.R.S32.HI R168, RZ, 0x1f, R172 ;  /* 0x0000001fffa87819 */ /* 0x000fe400000114ac */
.L_x_1139:
[----:B------:R-:W-:Y:S05]  /*1fe20*/  BSYNC B0 ;  /* 0x0000000000007941 */ /* 0x000fea0003800000 */
.L_x_1137:
[----:B------:R-:W-:Y:S02]  /*1fe30*/  @P6 R2UR UR4, R164 ;  /* 0x00000000a40462ca */ /* 0x000fe400000e0000 */
[C---:B------:R-:W-:Y:S02]  /*1fe40*/  @P6 R2UR UR5, R165.reuse ;  /* 0x00000000a50562ca */ /* 0x040fe400000e0000 */
[-C--:B------:R-:W-:Y:S02]  /*1fe50*/  LEA R178, P1, R172, R236.reuse, 0x1 ;  /* 0x000000ecacb27211 */ /* 0x080fe400078208ff */
[----:B------:R-:W-:Y:S02]  /*1fe60*/  @P5 R2UR UR8, R164 ;  /* 0x00000000a40852ca */ /* 0x000fe400000e0000 */
[----:B------:R-:W-:Y:S02]  /*1fe70*/  LEA.HI.X R179, R172, R235, R168, 0x1, P1 ;  /* 0x000000ebacb37211 */ /* 0x000fe400008f0ca8 */
[C---:B------:R-:W-:Y:S02]  /*1fe80*/  @P5 R2UR UR9, R165.reuse ;  /* 0x00000000a50952ca */ /* 0x040fe400000e0000 */
[C---:B------:R-:W-:Y:S02]  /*1fe90*/  @P3 R2UR UR12, R164.reuse ;  /* 0x00000000a40c32ca */ /* 0x040fe400000e0000 */
[C---:B------:R-:W-:Y:S01]  /*1fea0*/  @P3 R2UR UR13, R165.reuse ;  /* 0x00000000a50d32ca */ /* 0x040fe200000e0000 */
[----:B------:R-:W-:Y:S01]  /*1feb0*/  @!PT LDS RZ, [RZ] ;  /* 0x00000000fffff984 */ /* 0x000fe20000000800 */
[----:B------:R-:W-:Y:S01]  /*1fec0*/  @!PT LDS RZ, [RZ] ;  /* 0x00000000fffff984 */ /* 0x000fe20000000800 */
[----:B------:R-:W-:Y:S01]  /*1fed0*/  @!PT LDS RZ, [RZ] ;  /* 0x00000000fffff984 */ /* 0x000fe20000000800 */
[----:B------:R1:W-:Y:S01]  /*1fee0*/  @P6 LDGSTS.E.BYPASS.LTC128B.128 [R243+0x8000], desc[UR4][R178.64] ;  /* 0x08000000b2f36fae */ /* 0x0003e2000b901d44 */
[C---:B------:R-:W-:Y:S02]  /*1fef0*/  @P4 R2UR UR4, R164.reuse ;  /* 0x00000000a40442ca */ /* 0x040fe400000e0000 */
[C---:B------:R-:W-:Y:S01]  /*1ff00*/  @P4 R2UR UR5, R165.reuse ;  /* 0x00000000a50542ca */ /* 0x040fe200000e0000 */
[----:B------:R1:W-:Y:S01]  /*1ff10*/  @!P6 STS.128 [R243+0x8000], RZ ;  /* 0x008000fff300e388 */ /* 0x0003e20000000c00 */
[C---:B------:R-:W-:Y:S02]  /*1ff20*/  @P6 R2UR UR10, R164.reuse ;  /* 0x00000000a40a62ca */ /* 0x040fe400000e0000 */
[C---:B------:R-:W-:Y:S01]  /*1ff30*/  @P6 R2UR UR11, R165.reuse ;  /* 0x00000000a50b62ca */ /* 0x040fe200000e0000 */
[----:B------:R-:W-:Y:S01]  /*1ff40*/  @!PT LDS RZ, [RZ] ;  /* 0x00000000fffff984 */ /* 0x000fe20000000800 */
[----:B------:R-:W-:Y:S01]  /*1ff50*/  @!PT LDS RZ, [RZ] ;  /* 0x00000000fffff984 */ /* 0x000fe20000000800 */
[----:B------:R-:W-:Y:S01]  /*1ff60*/  @!PT LDS RZ, [RZ] ;  /* 0x00000000fffff984 */ /* 0x000fe20000000800 */
[----:B------:R1:W-:Y:S01]  /*1ff70*/  @P5 LDGSTS.E.BYPASS.LTC128B.128 [R243+0xa000], desc[UR8][R178.64+0x80] ;  /* 0x0a000080b2f35fae */ /* 0x0003e2000b901d48 */
[----:B------:R-:W-:Y:S02]  /*1ff80*/  @P3 R2UR UR14, R164 ;  /* 0x00000000a40e32ca */ /* 0x000fe400000e0000 */
[----:B------:R-:W-:Y:S01]  /*1ff90*/  @P3 R2UR UR15, R165 ;  /* 0x00000000a50f32ca */ /* 0x000fe200000e0000 */
[----:B------:R1:W-:Y:S01]  /*1ffa0*/  @!P5 STS.128 [R243+0xa000], RZ ;  /* 0x00a000fff300d388 */ /* 0x0003e20000000c00 */
[----:B------:R-:W-:Y:S03]  /*1ffb0*/  IADD3 R3, P0, R172, R233, RZ ;  /* 0x000000e9ac037210 */ /* 0x000fe60007f1e0ff */
[----:B------:R-:W-:Y:S01]  /*1ffc0*/  @!PT LDS RZ, [RZ] ;  /* 0x00000000fffff984 */ /* 0x000fe20000000800 */
[----:B------:R-:W-:Y:S01]  /*1ffd0*/  @!PT LDS RZ, [RZ] ;  /* 0x00000000fffff984 */ /* 0x000fe20000000800 */
[----:B------:R-:W-:Y:S01]  /*1ffe0*/  @!PT LDS RZ, [RZ] ;  /* 0x00000000fffff984 */ /* 0x000fe20000000800 */
[----:B------:R1:W-:Y:S01]  /*1fff0*/  @P4 LDGSTS.E.BYPASS.LTC128B.128 [R243+0xc000], desc[UR4][R178.64+0x100] ;  /* 0x0c000100b2f34fae */ /* 0x0003e2000b901d44 */
[CC--:B------:R-:W-:Y:S01]  /*20000*/  @P5 LEA R174, P2, R3.reuse, R236.reuse, 0x1 ;  /* 0x000000ec03ae5211 */ /* 0x0c0fe200078408ff */
[----:B------:R-:W-:Y:S01]  /*20010*/  IMAD.X R168, R168, 0x1, R234, P0 ;  /* 0x00000001a8a87824 */ /* 0x000fe200000e06ea */
[CC--:B------:R-:W-:Y:S01]  /*20020*/  @P6 LEA R176, P0, R3.reuse, R236.reuse, 0x1 ;  /* 0x000000ec03b06211 */ /* 0x0c0fe200078008ff */
[----:B------:R1:W-:Y:S01]  /*20030*/  @!P4 STS.128 [R243+0xc000], RZ ;  /* 0x00c000fff300c388 */ /* 0x0003e20000000c00 */
[CC--:B------:R-:W-:Y:S02]  /*20040*/  @P4 LEA R172, P1, R3.reuse, R236.reuse, 0x1 ;  /* 0x000000ec03ac4211 */ /* 0x0c0fe400078208ff */
[CCC-:B------:R-:W-:Y:S01]  /*20050*/  @P6 LEA.HI.X R177, R3.reuse, R235.reuse, R168.reuse, 0x1, P0 ;  /* 0x000000eb03b16211 */ /* 0x1c0fe200000f0ca8 */
[----:B------:R-:W-:Y:S01]  /*20060*/  @!PT LDS RZ, [RZ] ;  /* 0x00000000fffff984 */ /* 0x000fe20000000800 */
[----:B------:R-:W-:Y:S01]  /*20070*/  @!PT LDS RZ, [RZ] ;  /* 0x00000000fffff984 */ /* 0x000fe20000000800 */
[----:B------:R-:W-:Y:S01]  /*20080*/  @!PT LDS RZ, [RZ] ;  /* 0x00000000fffff984 */ /* 0x000fe20000000800 */
[----:B------:R1:W-:Y:S01]  /*20090*/  @P3 LDGSTS.E.BYPASS.LTC128B.128 [R243+0xe000], desc[UR12][R178.64+0x180] ;  /* 0x0e000180b2f33fae */ /* 0x0003e2000b901d4c */
[CCC-:B------:R-:W-:Y:S02]  /*200a0*/  @P5 LEA.HI.X R175, R3.reuse, R235.reuse, R168.reuse, 0x1, P2 ;  /* 0x000000eb03af5211 */ /* 0x1c0fe400010f0ca8 */
        /* <DEDUP_REMOVED lines=10> */
[----:B------:R1:W-:Y:S01]  /*20150*/  @!P6 STS.128 [R243+0x8800], RZ ;  /* 0x008800fff300e388 */ /* 0x0003e20000000c00 */
[CC--:B------:R-:W-:Y:S01]  /*20160*/  @P4 LEA R182, P1, R169.reuse, R236.reuse, 0x1 ;  /* 0x000000eca9b64211 */ /* 0x0c0fe200078208ff */
[----:B------:R-:W-:Y:S01]  /*20170*/  IMAD.X R168, R168, 0x1, R234, P2 ;  /* 0x00000001a8a87824 */ /* 0x000fe200010e06ea */
[CC--:B------:R-:W-:Y:S01]  /*20180*/  @P5 LEA R184, P2, R169.reuse, R236.reuse, 0x1 ;  /* 0x000000eca9b85211 */ /* 0x0c0fe200078408ff */
[----:B------:R-:W-:Y:S01]  /*20190*/  @!PT LDS RZ, [RZ] ;  /* 0x00000000fffff984 */ /* 0x000fe20000000800 */
[----:B------:R-:W-:Y:S01]  /*201a0*/  @!PT LDS RZ, [RZ] ;  /* 0x00000000fffff984 */ /* 0x000fe20000000800 */
[----:B------:R-:W-:Y:S01]  /*201b0*/  @!PT LDS RZ, [RZ] ;  /* 0x00000000fffff984 */ /* 0x000fe20000000800 */
[----:B------:R1:W-:Y:S03]  /*201c0*/  @P5 LDGSTS.E.BYPASS.LTC128B.128 [R243+0xa800], desc[UR8][R174.64+0x80] ;  /* 0x0a800080aef35fae */ /* 0x0003e6000b901d48 */
[CCC-:B------:R-:W-:Y:S01]  /*201d0*/  @P6 LEA.HI.X R187, R169.reuse, R235.reuse, R168.reuse, 0x1, P0 ;  /* 0x000000eba9bb6211 */ /* 0x1c0fe200000f0ca8 */
[----:B------:R1:W-:Y:S01]  /*201e0*/  @!P5 STS.128 [R243+0xa800], RZ ;  /* 0x00a800fff300d388 */ /* 0x0003e20000000c00 */
[CCC-:B------:R-:W-:Y:S02]  /*201f0*/  @P5 LEA.HI.X R185, R169.reuse, R235.reuse, R168.reuse, 0x1, P2 ;  /* 0x000000eba9b95211 */ /* 0x1c0fe400010f0ca8 */
[C-C-:B------:R-:W-:Y:S01]  /*20200*/  @P4 LEA.HI.X R183, R169.reuse, R235, R168.reuse, 0x1, P1 ;  /* 0x000000eba9b74211 */ /* 0x140fe200008f0ca8 */
[----:B------:R-:W-:Y:S01]  /*20210*/  @!PT LDS RZ, [RZ] ;  /* 0x00000000fffff984 */ /* 0x000fe20000000800 */
[----:B------:R-:W-:Y:S01]  /*20220*/  @!PT LDS RZ, [RZ] ;  /* 0x00000000fffff984 */ /* 0x000fe20000000800 */
[----:B------:R-:W-:Y:S01]  /*20230*/  @!PT LDS RZ, [RZ] ;  /* 0x00000000fffff984 */ /* 0x000fe20000000800 */
[----:B------:R1:W-:Y:S01]  /*20240*/  @P4 LDGSTS.E.BYPASS.LTC128B.128 [R243+0xc800], desc[UR4][R172.64+0x100] ;  /* 0x0c800100acf34fae */ /* 0x0003e2000b901d44 */
[CC--:B------:R-:W-:Y:S02]  /*20250*/  @P3 LEA R180, P0, R169.reuse, R236.reuse, 0x1 ;  /* 0x000000eca9b43211 */ /* 0x0c0fe400078008ff */
[C---:B------:R-:W-:Y:S01]  /*20260*/  IADD3 R3, P2, R169.reuse, R233, RZ ;  /* 0x000000e9a9037210 */ /* 0x040fe20007f5e0ff */
[----:B------:R1:W-:Y:S01]  /*20270*/  @!P4 STS.128 [R243+0xc800], RZ ;  /* 0x00c800fff300c388 */ /* 0x0003e20000000c00 */
[-C--:B------:R-:W-:Y:S02]  /*20280*/  @P3 LEA.HI.X R181, R169, R235.reuse, R168, 0x1, P0 ;  /* 0x000000eba9b53211 */ /* 0x080fe400000f0ca8 */
[-C--:B------:R-:W-:Y:S01]  /*20290*/  @P6 LEA R194, P0, R3, R236.reuse, 0x1 ;  /* 0x000000ec03c26211 */ /* 0x080fe200078008ff */
[----:B------:R-:W-:Y:S01]  /*202a0*/  @!PT LDS RZ, [RZ] ;  /* 0x00000000fffff984 */ /* 0x000fe20000000800 */
[----:B------:R-:W-:Y:S01]  /*202b0*/  @!PT LDS RZ, [RZ] ;  /* 0x00000000fffff984 */ /* 0x000fe20000000800 */
[----:B------:R-:W-:Y:S01]  /*202c0*/  @!PT LDS RZ, [RZ] ;  /* 0x00000000fffff984 */ /* 0x000fe20000000800 */
[----:B------:R1:W-:Y:S01]  /*202d0*/  @P3 LDGSTS.E.BYPASS.LTC128B.128 [R243+0xe800], desc[UR12][R170.64+0x180] ;  /* 0x0e800180aaf33fae */ /* 0x0003e2000b901d4c */
[----:B------:R-:W-:Y:S01]  /*202e0*/  @P6 R2UR UR12, R164 ;  /* 0x00000000a40c62ca */ /* 0x000fe200000e0000 */
[----:B------:R-:W-:Y:S01]  /*202f0*/  IMAD.X R168, R168, 0x1, R234, P2 ;  /* 0x00000001a8a87824 */ /* 0x000fe200010e06ea */
[----:B------:R-:W-:Y:S01]  /*20300*/  @P6 R2UR UR13, R165 ;  /* 0x00000000a50d62ca */ /* 0x000fe200000e0000 */
[----:B------:R1:W-:Y:S01]  /*20310*/  @!P3 STS.128 [R243+0xe800], RZ ;  /* 0x00e800fff300b388 */ /* 0x0003e20000000c00 */
[CC--:B------:R-:W-:Y:S02]  /*20320*/  @P5 LEA R192, P2, R3.reuse, R236.reuse, 0x1 ;  /* 0x000000ec03c05211 */ /* 0x0c0fe400078408ff */
[-CC-:B------:R-:W-:Y:S01]  /*20330*/  @P6 LEA.HI.X R195, R3, R235.reuse, R168.reuse, 0x1, P0 ;  /* 0x000000eb03c36211 */ /* 0x180fe200000f0ca8 */
[----:B------:R-:W-:Y:S01]  /*20340*/  @!PT LDS RZ, [RZ] ;  /* 0x00000000fffff984 */ /* 0x000fe20000000800 */
[----:B------:R-:W-:Y:S01]  /*20350*/  @!PT LDS RZ, [RZ] ;  /* 0x00000000fffff984 */ /* 0x000fe20000000800 */
[----:B------:R-:W-:Y:S01]  /*20360*/  @!PT LDS RZ, [RZ] ;  /* 0x00000000fffff984 */ /* 0x000fe20000000800 */
[----:B------:R1:W-:Y:S01]  /*20370*/  @P6 LDGSTS.E.BYPASS.LTC128B.128 [R243+0x9000], desc[UR10][R186.64] ;  /* 0x09000000baf36fae */ /* 0x0003e2000b901d4a */
[C---:B------:R-:W-:Y:S02]  /*20380*/  @P5 R2UR UR10, R164.reuse ;  /* 0x00000000a40a52ca */ /* 0x040fe400000e0000 */
[----:B------:R-:W-:Y:S01]  /*20390*/  @P5 R2UR UR11, R165 ;  /* 0x00000000a50b52ca */ /* 0x000fe200000e0000 */
[----:B------:R1:W-:Y:S01]  /*203a0*/  @!P6 STS.128 [R243+0x9000], RZ ;  /* 0x009000fff300e388 */ /* 0x0003e20000000c00 */
[CCC-:B------:R-:W-:Y:S02]  /*203b0*/  @P5 LEA.HI.X R193, R3.reuse, R235.reuse, R168.reuse, 0x1, P2 ;  /* 0x000000eb03c15211 */ /* 0x1c0fe400010f0ca8 */
[-C--:B------:R-:W-:Y:S01]  /*203c0*/  @P4 LEA R190, P1, R3, R236.reuse, 0x1 ;  /* 0x000000ec03be4211 */ /* 0x080fe200078208ff */
[----:B------:R-:W-:Y:S01]  /*203d0*/  @!PT LDS RZ, [RZ] ;  /* 0x00000000fffff984 */ /* 0x000fe20000000800 */
[----:B------:R-:W-:Y:S01]  /*203e0*/  @!PT LDS RZ, [RZ] ;  /* 0x00000000fffff984 */ /* 0x000fe20000000800 */
[----:B------:R-:W-:Y:S01]  /*203f0*/  @!PT LDS RZ, [RZ] ;  /* 0x00000000fffff984 */ /* 0x000fe20000000800 */
[----:B------:R1:W-:Y:S01]  /*20400*/  @P5 LDGSTS.E.BYPASS.LTC128B.128 [R243+0xb000], desc[UR8][R184.64+0x80] ;  /* 0x0b000080b8f35fae */ /* 0x0003e2000b901d48 */
[C---:B------:R-:W-:Y:S02]  /*20410*/  @P4 R2UR UR8, R164.reuse ;  /* 0x00000000a40842ca */ /* 0x040fe400000e0000 */
[----:B------:R-:W-:Y:S01]  /*20420*/  @P4 R2UR UR9, R165 ;  /* 0x00000000a50942ca */ /* 0x000fe200000e0000 */
[----:B------:R1:W-:Y:S01]  /*20430*/  @!P5 STS.128 [R243+0xb000], RZ ;  /* 0x00b000fff300d388 */ /* 0x0003e20000000c00 */
[CC--:B------:R-:W-:Y:S02]  /*20440*/  @P4 LEA.HI.X R191, R3.reuse, R235.reuse, R168, 0x1, P1 ;  /* 0x000000eb03bf4211 */ /* 0x0c0fe400008f0ca8 */
[----:B------:R-:W-:Y:S01]  /*20450*/  @P3 LEA R196, P0, R3, R236, 0x1 ;  /* 0x000000ec03c43211 */ /* 0x000fe200078008ff */
[----:B------:R-:W-:Y:S01]  /*20460*/  @!PT LDS RZ, [RZ] ;  /* 0x00000000fffff984 */ /* 0x000fe20000000800 */
[----:B------:R-:W-:Y:S01]  /*20470*/  @!PT LDS RZ, [RZ] ;  /* 0x00000000fffff984 */ /* 0x000fe20000000800 */
[----:B------:R-:W-:Y:S01]  /*20480*/  @!PT LDS RZ, [RZ] ;  /* 0x00000000fffff984 */ /* 0x000fe20000000800 */
[----:B------:R1:W-:Y:S01]  /*20490*/  @P4 LDGSTS.E.BYPASS.LTC128B.128 [R243+0xd000], desc[UR4][R182.64+0x100] ;  /* 0x0d000100b6f34fae */ /* 0x0003e2000b901d44 */
[----:B------:R-:W-:Y:S01]  /*204a0*/  @P3 R2UR UR4, R164 ;  /* 0x00000000a40432ca */ /* 0x000fe200000e0000 */
[----:B------:R-:W-:Y:S01]  /*204b0*/  IMAD.MOV.U32 R236, RZ, RZ, R178 ;  /* 0x000000ffffec7224 */ /* 0x000fe200078e00b2 */
[----:B------:R-:W-:Y:S01]  /*204c0*/  @P3 R2UR UR5, R165 ;  /* 0x00000000a50532ca */ /* 0x000fe200000e0000 */
        /* <DEDUP_REMOVED lines=29> */
.L_x_1136:
[----:B------:R-:W-:Y:S05]  /*206a0*/  BSYNC B1 ;  /* 0x0000000000017941 */ /* 0x000fea0003800000 */
.L_x_1135:
[----:B------:R-:W-:Y:S01]  /*206b0*/  R2UR UR4, R164 ;  /* 0x00000000a40472ca */ /* 0x000fe200000e0000 */
[----:B-1----:R-:W-:Y:S01]  /*206c0*/  LDSM.16.MT88.4 R168, [R230+0x10000] ;  /* 0x01000000e6a8783b */ /* 0x002fe20000004200 */
[----:B------:R-:W-:Y:S02]  /*206d0*/  R2UR UR5, R165 ;  /* 0x00000000a50572ca */ /* 0x000fe400000e0000 */
[----:B------:R-:W-:Y:S04]  /*206e0*/  FMNMX.FTZ R3, R6, R0, !PT ;  /* 0x0000000006037209 */ /* 0x000fe80007810000 */
[----:B------:R-:W-:Y:S01]  /*206f0*/  FMNMX.FTZ R3, R7, R3, !PT ;  /* 0x0000000307037209 */ /* 0x000fe20007810000 */
[----:B------:R-:W-:Y:S03]  /*20700*/  LDSM.16.MT88.4 R172, [R229+0x10000] ;  /* 0x01000000e5ac783b */ /* 0x000fe60000004200 */
[----:B------:R-:W-:Y:S04]  /*20710*/  FMNMX.FTZ R3, R10, R3, !PT ;  /* 0x000000030a037209 */ /* 0x000fe80007810000 */
[----:B------:R-:W-:Y:S01]  /*20720*/  FMNMX.FTZ R3, R11, R3, !PT ;  /* 0x000000030b037209 */ /* 0x000fe20007810000 */
[----:B------:R1:W2:Y:S03]  /*20730*/  LD.E R165, desc[UR4][R166.64+0xdc] ;  /* 0x0000dc04a6a57980 */ /* 0x0002a6000c101900 */
[----:B------:R-:W-:Y:S01]  /*20740*/  FMNMX.FTZ R3, R14, R3, !PT ;  /* 0x000000030e037209 */ /* 0x000fe20007810000 */
[----:B------:R-:W-:Y:S03]  /*20750*/  LDSM.16.MT88.4 R176, [R228+0x10000] ;  /* 0x01000000e4b0783b */ /* 0x000fe60000004200 */
[----:B------:R-:W-:Y:S04]  /*20760*/  FMNMX.FTZ R3, R15, R3, !PT ;  /* 0x000000030f037209 */ /* 0x000fe80007810000 */
[----:B------:R-:W-:Y:S01]  /*20770*/  FMNMX.FTZ R3, R18, R3, !PT ;  /* 0x0000000312037209 */ /* 0x000fe20007810000 */
[----:B------:R-:W-:Y:S03]  /*20780*/  LDSM.16.MT88.4 R180, [R230+0x12800] ;  /* 0x01280000e6b4783b */ /* 0x000fe60000004200 */
[----:B------:R-:W-:Y:S04]  /*20790*/  FMNMX.FTZ R3, R19, R3, !PT ;  /* 0x0000000313037209 */ /* 0x000fe80007810000 */
[----:B------:R-:W-:Y:S01]  /*207a0*/  FMNMX.FTZ R3, R22, R3, !PT ;  /* 0x0000000316037209 */ /* 0x000fe20007810000 */
[----:B------:R-:W-:Y:S03]  /*207b0*/  LDSM.16.MT88.4 R184, [R227+0x12800] ;  /* 0x01280000e3b8783b */ /* 0x000fe60000004200 */
[----:B------:R-:W-:Y:S02]  /*207c0*/  FMNMX.FTZ R3, R23, R3, !PT ;  /* 0x0000000317037209 */ /* 0x000fe40007810000 */
[----:B-1----:R-:W-:Y:S02]  /*207d0*/  FMNMX.FTZ R167, R4, R2, !PT ;  /* 0x0000000204a77209 */ /* 0x002fe40007810000 */
        /* <DEDUP_REMOVED lines=11> */
[----:B------:R-:W-:Y:S03]  /*20890*/  FMNMX.FTZ R167, R16, R167, !PT ;  /* 0x000000a710a77209 */ /* 0x000fe60007810000 */
[----:B------:R-:W1:Y:S01]  /*208a0*/  SHFL.BFLY PT, R166, R3, 0x2, 0x1f ;  /* 0x0c401f0003a67f89 */ /* 0x000e6200000e0000 */
[----:B------:R-:W-:Y:S04]  /*208b0*/  FMNMX.FTZ R167, R17, R167, !PT ;  /* 0x000000a711a77209 */ /* 0x000fe80007810000 */
[----:B------:R-:W-:Y:S04]  /*208c0*/  FMNMX.FTZ R167, R20, R167, !PT ;  /* 0x000000a714a77209 */ /* 0x000fe80007810000 */
[----:B------:R-:W-:Y:S04]  /*208d0*/  FMNMX.FTZ R167, R21, R167, !PT ;  /* 0x000000a715a77209 */ /* 0x000fe80007810000 */
[----:B------:R-:W-:Y:S04]  /*208e0*/  FMNMX.FTZ R167, R24, R167, !PT ;  /* 0x000000a718a77209 */ /* 0x000fe80007810000 */
[----:B------:R-:W-:Y:S04]  /*208f0*/  FMNMX.FTZ R167, R25, R167, !PT ;  /* 0x000000a719a77209 */ /* 0x000fe80007810000 */
[----:B------:R-:W-:Y:S04]  /*20900*/  FMNMX.FTZ R167, R28, R167, !PT ;  /* 0x000000a71ca77209 */ /* 0x000fe80007810000 */
[----:B------:R-:W-:Y:S04]  /*20910*/  FMNMX.FTZ R167, R29, R167, !PT ;  /* 0x000000a71da77209 */ /* 0x000fe80007810000 */
[----:B------:R-:W-:Y:S04]  /*20920*/  FMNMX.FTZ R167, R32, R167, !PT ;  /* 0x000000a720a77209 */ /* 0x000fe80007810000 */
[----:B------:R-:W-:Y:S05]  /*20930*/  FMNMX.FTZ R167, R33, R167, !PT ;  /* 0x000000a721a77209 */ /* 0x000fea0007810000 */
[----:B------:R-:W3:Y:S01]  /*20940*/  SHFL.BFLY PT, R164, R167, 0x2, 0x1f ;  /* 0x0c401f00a7a47f89 */ /* 0x000ee200000e0000 */
[----:B-1----:R-:W-:Y:S07]  /*20950*/  FMNMX.FTZ R166, R3, R166, !PT ;  /* 0x000000a603a67209 */ /* 0x002fee0007810000 */
[----:B------:R-:W1:Y:S01]  /*20960*/  SHFL.BFLY PT, R3, R166, 0x1, 0x1f ;  /* 0x0c201f00a6037f89 */ /* 0x000e6200000e0000 */
[----:B---3--:R-:W-:Y:S07]  /*20970*/  FMNMX.FTZ R167, R167, R164, !PT ;  /* 0x000000a4a7a77209 */ /* 0x008fee0007810000 */
[----:B------:R-:W3:Y:S01]  /*20980*/  SHFL.BFLY PT, R164, R167, 0x1, 0x1f ;  /* 0x0c201f00a7a47f89 */ /* 0x000ee200000e0000 */
[----:B-1----:R-:W-:Y:S05]  /*20990*/  FMNMX.FTZ R3, R166, R3, !PT ;  /* 0x00000003a6037209 */ /* 0x002fea0007810000 */
[----:B------:R-:W-:Y:S01]  /*209a0*/  FADD.FTZ R0, -R3, R0 ;  /* 0x0000000003007221 */ /* 0x000fe20000010100 */
[----:B---3--:R-:W-:Y:S04]  /*209b0*/  FMNMX.FTZ R164, R167, R164, !PT ;  /* 0x000000a4a7a47209 */ /* 0x008fe80007810000 */
[C---:B------:R-:W-:Y:S01]  /*209c0*/  FSETP.NEU.FTZ.AND P0, PT, R164.reuse, -INF , PT ;  /* 0xff800000a400780b */ /* 0x040fe20003f1d000 */
[----:B------:R-:W-:Y:S01]  /*209d0*/  FADD.FTZ R2, -R164, R2 ;  /* 0x00000002a4027221 */ /* 0x000fe20000010100 */
[C---:B--2---:R-:W-:Y:S01]  /*209e0*/  FMUL.FTZ R197, R165.reuse, R164 ;  /* 0x000000a4a5c57220 */ /* 0x044fe20000410000 */
[C---:B------:R-:W-:Y:S02]  /*209f0*/  FMUL.FTZ R196, R165.reuse, R3 ;  /* 0x00000003a5c47220 */ /* 0x040fe40000410000 */
[C---:B------:R-:W-:Y:S01]  /*20a00*/  FMUL.FTZ R2, R165.reuse, R2 ;  /* 0x00000002a5027220 */ /* 0x040fe20000410000 */
[----:B------:R-:W-:Y:S01]  /*20a10*/  FMUL.FTZ R0, R165, R0 ;  /* 0x00000000a5007220 */ /* 0x000fe20000410000 */
[----:B------:R-:W-:Y:S02]  /*20a20*/  FSEL R197, R197, RZ, P0 ;  /* 0x000000ffc5c57208 */ /* 0x000fe40000000000 */
[----:B------:R-:W-:Y:S02]  /*20a30*/  FSETP.NEU.FTZ.AND P0, PT, R3, -INF , PT ;  /* 0xff8000000300780b */ /* 0x000fe40003f1d000 */
[----:B------:R-:W1:Y:S01]  /*20a40*/  MUFU.EX2 R2, R2 ;  /* 0x0000000200027308 */ /* 0x000e620000000800 */
        /* <DEDUP_REMOVED lines=10> */
[----:B------:R-:W2:Y:S01]  /*20af0*/  MUFU.EX2 R0, R0 ;  /* 0x0000000000007308 */ /* 0x000ea20000000800 */
[-CC-:B------:R-:W-:Y:S01]  /*20b00*/  FFMA.FTZ R34, R34, R165.reuse, -R196.reuse ;  /* 0x000000a522227223 */ /* 0x180fe200000108c4 */
[-CC-:B------:R-:W-:Y:S01]  /*20b10*/  FFMA.FTZ R198, R12, R165.reuse, -R197.reuse ;  /* 0x000000a50cc67223 */ /* 0x180fe200000108c5 */
[-CC-:B------:R-:W-:Y:S01]  /*20b20*/  FFMA.FTZ R199, R13, R165.reuse, -R197.reuse ;  /* 0x000000a50dc77223 */ /* 0x180fe200000108c5 */
[--C-:B------:R-:W-:Y:S01]  /*20b30*/  FFMA.FTZ R200, R14, R165, -R196.reuse ;  /* 0x000000a50ec87223 */ /* 0x100fe200000108c4 */
[C---:B-1----:R-:W-:Y:S01]  /*20b40*/  FMUL.FTZ R4, R2.reuse, R160 ;  /* 0x000000a002047220 */ /* 0x042fe20000410000 */
        /* <DEDUP_REMOVED lines=10> */
[----:B------:R-:W1:Y:S01]  /*20bf0*/  MUFU.EX2 R166, R166 ;  /* 0x000000a600a67308 */ /* 0x000e620000000800 */
[C---:B--2---:R-:W-:Y:S01]  /*20c00*/  FMUL.FTZ R6, R0.reuse, R162 ;  /* 0x000000a200067220 */ /* 0x044fe20000410000 */
[C---:B------:R-:W-:Y:S01]  /*20c10*/  FMUL.FTZ R7, R0.reuse, R163 ;  /* 0x000000a300077220 */ /* 0x040fe20000410000 */
[C---:B------:R-:W-:Y:S01]  /*20c20*/  FMUL.FTZ R10, R0.reuse, R158 ;  /* 0x0000009e000a7220 */ /* 0x040fe20000410000 */
[C---:B------:R-:W-:Y:S01]  /*20c30*/  FMUL.FTZ R11, R0.reuse, R159 ;  /* 0x0000009f000b7220 */ /* 0x040fe20000410000 */
[C---:B------:R-:W-:Y:S01]  /*20c40*/  FMUL.FTZ R38, R0.reuse, R38 ;  /* 0x0000002600267220 */ /* 0x040fe20000410000 */
[----:B------:R-:W2:Y:S01]  /*20c50*/  LDSM.16.MT88.4 R156, [R227+0x10000] ;  /* 0x01000000e39c783b */ /* 0x000ea20000004200 */
[C---:B------:R-:W-:Y:S03]  /*20c60*/  FMUL.FTZ R39, R0.reuse, R39 ;  /* 0x0000002700277220 */ /* 0x040fe60000410000 */
[----:B------:R-:W-:Y:S01]  /*20c70*/  MUFU.EX2 R194, R194 ;  /* 0x000000c200c27308 */ /* 0x000fe20000000800 */
[C---:B------:R-:W-:Y:S01]  /*20c80*/  FMUL.FTZ R42, R0.reuse, R42 ;  /* 0x0000002a002a7220 */ /* 0x040fe20000410000 */
[C---:B------:R-:W-:Y:S01]  /*20c90*/  FMUL.FTZ R43, R0.reuse, R43 ;  /* 0x0000002b002b7220 */ /* 0x040fe20000410000 */
[C---:B------:R-:W-:Y:S01]  /*20ca0*/  FMUL.FTZ R46, R0.reuse, R46 ;  /* 0x0000002e002e7220 */ /* 0x040fe20000410000 */
[----:B------:R-:W-:Y:S01]  /*20cb0*/  FMUL.FTZ R47, R0, R47 ;  /* 0x0000002f002f7220 */ /* 0x000fe20000410000 */
[C---:B------:R-:W-:Y:S01]  /*20cc0*/  FMUL.FTZ R48, R2.reuse, R48 ;  /* 0x0000003002307220 */ /* 0x040fe20000410000 */
[----:B------:R-:W-:Y:S01]  /*20cd0*/  FMUL.FTZ R49, R2, R49 ;  /* 0x0000003102317220 */ /* 0x000fe20000410000 */
[----:B------:R-:W-:Y:S03]  /*20ce0*/  FMUL.FTZ R50, R0, R50 ;  /* 0x0000003200327220 */ /* 0x000fe60000410000 */
[----:B------:R-:W3:Y:S01]  /*20cf0*/  MUFU.EX2 R167, R167 ;  /* 0x000000a700a77308 */ /* 0x000ee20000000800 */
[----:B-1----:R-:W-:Y:S01]  /*20d00*/  F2FP.F16.F32.PACK_AB R160, R166, R191 ;  /* 0x000000bfa6a0723e */ /* 0x002fe200000000ff */
        /* <DEDUP_REMOVED lines=14> */
[----:B------:R-:W1:Y:S01]  /*20df0*/  MUFU.EX2 R192, R192 ;  /* 0x000000c000c07308 */ /* 0x000e620000000800 */
        /* <DEDUP_REMOVED lines=15> */
[----:B------:R-:W3:Y:S01]  /*20ef0*/  MUFU.EX2 R195, R195 ;  /* 0x000000c300c37308 */ /* 0x000ee20000000800 */
        /* <DEDUP_REMOVED lines=16> */
[----:B---3--:R-:W-:Y:S01]  /*21000*/  F2FP.F16.F32.PACK_AB R163, R195, R193 ;  /* 0x000000c1c3a3723e */ /* 0x008fe200000000ff */
[----:B------:R-:W-:Y:S01]  /*21010*/  FMUL.FTZ R89, R2, R89 ;  /* 0x0000005902597220 */ /* 0x000fe20000410000 */
[C---:B------:R-:W-:Y:S01]  /*21020*/  FMUL.FTZ R90, R0.reuse, R90 ;  /* 0x0000005a005a7220 */ /* 0x040fe20000410000 */
[----:B------:R-:W-:Y:S01]  /*21030*/  FMUL.FTZ R91, R0, R91 ;  /* 0x0000005b005b7220 */ /* 0x000fe20000410000 */
[C---:B------:R-:W-:Y:S01]  /*21040*/  FMUL.FTZ R92, R2.reuse, R92 ;  /* 0x0000005c025c7220 */ /* 0x040fe20000410000 */
[----:B------:R-:W-:Y:S01]  /*21050*/  FMUL.FTZ R93, R2, R93 ;  /* 0x0000005d025d7220 */ /* 0x000fe20000410000 */
[C---:B------:R-:W-:Y:S01]  /*21060*/  FMUL.FTZ R94, R0.reuse, R94 ;  /* 0x0000005e005e7220 */ /* 0x040fe20000410000 */
[C---:B------:R-:W-:Y:S01]  /*21070*/  HMMA.16816.F32 R4, R160.reuse, R168, R4 ;  /* 0x000000a8a004723c */ /* 0x040fe20000001804 */
[----:B------:R-:W-:Y:S04]  /*21080*/  MUFU.EX2 R198, R198 ;  /* 0x000000c600c67308 */ /* 0x000fe80000000800 */
[----:B------:R-:W-:Y:S01]  /*21090*/  FMUL.FTZ R95, R0, R95 ;  /* 0x0000005f005f7220 */ /* 0x000fe20000410000 */
[C---:B------:R-:W-:Y:S01]  /*210a0*/  HMMA.16816.F32 R8, R160.reuse, R170, R8 ;  /* 0x000000aaa008723c */ /* 0x040fe20000001808 */
[----:B------:R-:W1:Y:S04]  /*210b0*/  LDSM.16.MT88.4 R168, [R230+0x12000] ;  /* 0x01200000e6a8783b */ /* 0x000e680000004200 */
[----:B------:R-:W3:Y:S01]  /*210c0*/  MUFU.EX2 R199, R199 ;  /* 0x000000c700c77308 */ /* 0x000ee20000000800 */
[----:B------:R-:W-:Y:S01]  /*210d0*/  ISETP.GT.AND P0, PT, R247, RZ, PT ;  /* 0x000000fff700720c */ /* 0x000fe20003f04270 */
[C---:B------:R-:W-:Y:S01]  /*210e0*/  FMUL.FTZ R96, R2.reuse, R96 ;  /* 0x0000006002607220 */ /* 0x040fe20000410000 */
[C---:B------:R-:W-:Y:S03]  /*210f0*/  HMMA.16816.F32 R36, R160.reuse, R172, R36 ;  /* 0x000000aca024723c */ /* 0x040fe60000001824 */
[----:B------:R-:W-:Y:S03]  /*21100*/  FMUL.FTZ R97, R2, R97 ;  /* 0x0000006102617220 */ /* 0x000fe60000410000 */
[C---:B------:R-:W-:Y:S01]  /*21110*/  HMMA.16816.F32 R40, R160.reuse, R174, R40 ;  /* 0x000000aea028723c */ /* 0x040fe20000001828 */
[----:B------:R-:W4:Y:S01]  /*21120*/  LDSM.16.MT88.4 R172, [R229+0x12000] ;  /* 0x01200000e5ac783b */ /* 0x000f220000004200 */
[----:B------:R-:W-:Y:S03]  /*21130*/  MUFU.EX2 R200, R200 ;  /* 0x000000c800c87308 */ /* 0x000fe60000000800 */
[C---:B------:R-:W-:Y:S01]  /*21140*/  FMUL.FTZ R98, R0.reuse, R98 ;  /* 0x0000006200627220 */ /* 0x040fe20000410000 */
[C---:B------:R-:W-:Y:S06]  /*21150*/  HMMA.16816.F32 R44, R160.reuse, R176, R44 ;  /* 0x000000b0a02c723c */ /* 0x040fec000000182c */
[----:B------:R-:W-:Y:S01]  /*21160*/  MUFU.EX2 R252, R252 ;  /* 0x000000fc00fc7308 */ /* 0x000fe20000000800 */
[----:B------:R-:W-:Y:S01]  /*21170*/  FMUL.FTZ R99, R0, R99 ;  /* 0x0000006300637220 */ /* 0x000fe20000410000 */
[C---:B------:R-:W-:Y:S01]  /*21180*/  HMMA.16816.F32 R48, R160.reuse, R178, R48 ;  /* 0x000000b2a030723c */ /* 0x040fe20000001830 */
[----:B------:R-:W-:Y:S02]  /*21190*/  LDSM.16.MT88.4 R176, [R228+0x10800] ;  /* 0x01080000e4b0783b */ /* 0x000fe40000004200 */
[C---:B------:R-:W-:Y:S03]  /*211a0*/  FMUL.FTZ R100, R2.reuse, R100 ;  /* 0x0000006402647220 */ /* 0x040fe60000410000 */
[C---:B--2---:R-:W-:Y:S05]  /*211b0*/  HMMA.16816.F32 R52, R160.reuse, R156, R52 ;  /* 0x0000009ca034723c */ /* 0x044fea0000001834 */
[----:B------:R-:W-:Y:S01]  /*211c0*/  FMUL.FTZ R101, R2, R101 ;  /* 0x0000006502657220 */ /* 0x000fe20000410000 */
[C---:B------:R-:W-:Y:S01]  /*211d0*/  HMMA.16816.F32 R56, R160.reuse, R158, R56 ;  /* 0x0000009ea038723c */ /* 0x040fe20000001838 */
[----:B------:R-:W2:Y:S04]  /*211e0*/  LDSM.16.MT88.4 R156, [R228+0x12000] ;  /* 0x01200000e49c783b */ /* 0x000ea80000004200 */
[C---:B------:R-:W-:Y:S01]  /*211f0*/  FMUL.FTZ R102, R0.reuse, R102 ;  /* 0x0000006600667220 */ /* 0x040fe20000410000 */
[C---:B-1----:R-:W-:Y:S05]  /*21200*/  HMMA.16816.F32 R60, R160.reuse, R168, R60 ;  /* 0x000000a8a03c723c */ /* 0x042fea000000183c */
[----:B------:R-:W-:Y:S01]  /*21210*/  FMUL.FTZ R103, R0, R103 ;  /* 0x0000006700677220 */ /* 0x000fe20000410000 */
[C---:B------:R-:W-:Y:S01]  /*21220*/  HMMA.16816.F32 R64, R160.reuse, R170, R64 ;  /* 0x000000aaa040723c */ /* 0x040fe20000001840 */
[----:B------:R-:W1:Y:S04]  /*21230*/  LDSM.16.MT88.4 R168, [R227+0x12000] ;  /* 0x01200000e3a8783b */ /* 0x000e680000004200 */
[C---:B------:R-:W-:Y:S01]  /*21240*/  FMUL.FTZ R104, R2.reuse, R104 ;  /* 0x0000006802687220 */ /* 0x040fe20000410000 */
[C---:B----4-:R-:W-:Y:S05]  /*21250*/  HMMA.16816.F32 R68, R160.reuse, R172, R68 ;  /* 0x000000aca044723c */ /* 0x050fea0000001844 */
[----:B------:R-:W-:Y:S01]  /*21260*/  FMUL.FTZ R105, R2, R105 ;  /* 0x0000006902697220 */ /* 0x000fe20000410000 */
[C---:B------:R-:W-:Y:S01]  /*21270*/  HMMA.16816.F32 R72, R160.reuse, R174, R72 ;  /* 0x000000aea048723c */ /* 0x040fe20000001848 */
[----:B------:R-:W4:Y:S04]  /*21280*/  LDSM.16.MT88.4 R172, [R230+0x14000] ;  /* 0x01400000e6ac783b */ /* 0x000f280000004200 */
[C---:B------:R-:W-:Y:S01]  /*21290*/  FMUL.FTZ R106, R0.reuse, R106 ;  /* 0x0000006a006a7220 */ /* 0x040fe20000410000 */
[----:B------:R-:W-:Y:S01]  /*212a0*/  FMUL.FTZ R107, R0, R107 ;  /* 0x0000006b006b7220 */ /* 0x000fe20000410000 */
[C---:B------:R-:W-:Y:S01]  /*212b0*/  FMUL.FTZ R108, R2.reuse, R108 ;  /* 0x0000006c026c7220 */ /* 0x040fe20000410000 */
[----:B------:R-:W-:Y:S03]  /*212c0*/  FMUL.FTZ R109, R2, R109 ;  /* 0x0000006d026d7220 */ /* 0x000fe60000410000 */
[C---:B------:R-:W-:Y:S01]  /*212d0*/  FMUL.FTZ R110, R0.reuse, R110 ;  /* 0x0000006e006e7220 */ /* 0x040fe20000410000 */
[----:B------:R-:W-:Y:S01]  /*212e0*/  FMUL.FTZ R111, R0, R111 ;  /* 0x0000006f006f7220 */ /* 0x000fe20000410000 */
[C---:B------:R-:W-:Y:S01]  /*212f0*/  FMUL.FTZ R112, R2.reuse, R112 ;  /* 0x0000007002707220 */ /* 0x040fe20000410000 */
[----:B------:R-:W-:Y:S01]  /*21300*/  FMUL.FTZ R113, R2, R113 ;  /* 0x0000007102717220 */ /* 0x000fe20000410000 */
[C---:B------:R-:W-:Y:S01]  /*21310*/  FMUL.FTZ R114, R0.reuse, R114 ;  /* 0x0000007200727220 */ /* 0x040fe20000410000 */
[----:B------:R-:W-:Y:S01]  /*21320*/  FMUL.FTZ R115, R0, R115 ;  /* 0x0000007300737220 */ /* 0x000fe20000410000 */
[C---:B--2---:R-:W-:Y:S03]  /*21330*/  HMMA.16816.F32 R76, R160.reuse, R156, R76 ;  /* 0x0000009ca04c723c */ /* 0x044fe6000000184c */
[C---:B------:R-:W-:Y:S01]  /*21340*/  FMUL.FTZ R116, R2.reuse, R116 ;  /* 0x0000007402747220 */ /* 0x040fe20000410000 */
[----:B------:R-:W-:Y:S01]  /*21350*/  FMUL.FTZ R117, R2, R117 ;  /* 0x0000007502757220 */ /* 0x000fe20000410000 */
[C---:B------:R-:W-:Y:S01]  /*21360*/  FMUL.FTZ R118, R0.reuse, R118 ;  /* 0x0000007600767220 */ /* 0x040fe20000410000 */
[C---:B------:R-:W-:Y:S01]  /*21370*/  HMMA.16816.F32 R80, R160.reuse, R158, R80 ;  /* 0x0000009ea050723c */ /* 0x040fe20000001850 */
[----:B------:R-:W2:Y:S04]  /*21380*/  LDSM.16.MT88.4 R156, [R229+0x14000] ;  /* 0x01400000e59c783b */ /* 0x000ea80000004200 */
[----:B------:R-:W-:Y:S01]  /*21390*/  FMUL.FTZ R119, R0, R119 ;  /* 0x0000007700777220 */ /* 0x000fe20000410000 */
[C---:B-1----:R-:W-:Y:S05]  /*213a0*/  HMMA.16816.F32 R84, R160.reuse, R168, R84 ;  /* 0x000000a8a054723c */ /* 0x042fea0000001854 */
[C---:B------:R-:W-:Y:S01]  /*213b0*/  FMUL.FTZ R120, R2.reuse, R120 ;  /* 0x0000007802787220 */ /* 0x040fe20000410000 */
[C---:B------:R-:W-:Y:S01]  /*213c0*/  HMMA.16816.F32 R88, R160.reuse, R170, R88 ;  /* 0x000000aaa058723c */ /* 0x040fe20000001858 */
[----:B------:R-:W1:Y:S04]  /*213d0*/  LDSM.16.MT88.4 R168, [R228+0x14000] ;  /* 0x01400000e4a8783b */ /* 0x000e680000004200 */
[----:B------:R-:W-:Y:S01]  /*213e0*/  FMUL.FTZ R121, R2, R121 ;  /* 0x0000007902797220 */ /* 0x000fe20000410000 */
[C---:B----4-:R-:W-:Y:S05]  /*213f0*/  HMMA.16816.F32 R92, R160.reuse, R172, R92 ;  /* 0x000000aca05c723c */ /* 0x050fea000000185c */
        /* <DEDUP_REMOVED lines=10> */
[C---:B------:R-:W-:Y:S01]  /*214a0*/  FMUL.FTZ R130, R0.reuse, R130 ;  /* 0x0000008200827220 */ /* 0x040fe20000410000 */
[----:B------:R-:W-:Y:S01]  /*214b0*/  FMUL.FTZ R131, R0, R131 ;  /* 0x0000008300837220 */ /* 0x000fe20000410000 */
[C---:B------:R-:W-:Y:S01]  /*214c0*/  FMUL.FTZ R132, R2.reuse, R132 ;  /* 0x0000008402847220 */ /* 0x040fe20000410000 */
[C---:B--2---:R-:W-:Y:S03]  /*214d0*/  HMMA.16816.F32 R100, R160.reuse, R156, R100 ;  /* 0x0000009ca064723c */ /* 0x044fe60000001864 */
[----:B------:R-:W-:Y:S01]  /*214e0*/  FMUL.FTZ R133, R2, R133 ;  /* 0x0000008502857220 */ /* 0x000fe20000410000 */
[C---:B------:R-:W-:Y:S01]  /*214f0*/  FMUL.FTZ R134, R0.reuse, R134 ;  /* 0x0000008600867220 */ /* 0x040fe20000410000 */
[C---:B------:R-:W-:Y:S01]  /*21500*/  FMUL.FTZ R135, R0.reuse, R135 ;  /* 0x0000008700877220 */ /* 0x040fe20000410000 */
[C---:B------:R-:W-:Y:S01]  /*21510*/  HMMA.16816.F32 R104, R160.reuse, R158, R104 ;  /* 0x0000009ea068723c */ /* 0x040fe20000001868 */
[----:B------:R-:W2:Y:S04]  /*21520*/  LDSM.16.MT88.4 R156, [R230+0x16000] ;  /* 0x01600000e69c783b */ /* 0x000ea80000004200 */
[--C-:B------:R-:W-:Y:S01]  /*21530*/  FFMA.FTZ R201, R15, R165, -R196.reuse ;  /* 0x000000a50fc97223 */ /* 0x100fe200000108c4 */
[C---:B-1----:R-:W-:Y:S05]  /*21540*/  HMMA.16816.F32 R108, R160.reuse, R168, R108 ;  /* 0x000000a8a06c723c */ /* 0x042fea000000186c */
[----:B------:R-:W-:Y:S01]  /*21550*/  FMUL.FTZ R15, R0, R155 ;  /* 0x0000009b000f7220 */ /* 0x000fe20000410000 */
[C---:B------:R-:W-:Y:S01]  /*21560*/  HMMA.16816.F32 R112, R160.reuse, R170, R112 ;  /* 0x000000aaa070723c */ /* 0x040fe20000001870 */
[----:B------:R-:W1:Y:S01]  /*21570*/  LDSM.16.MT88.4 R168, [R229+0x16000] ;  /* 0x01600000e5a8783b */ /* 0x000e620000004200 */
[----:B------:R-:W5:Y:S03]  /*21580*/  MUFU.EX2 R201, R201 ;  /* 0x000000c900c97308 */ /* 0x000f660000000800 */
[C---:B------:R-:W-:Y:S01]  /*21590*/  FMUL.FTZ R136, R2.reuse, R136 ;  /* 0x0000008802887220 */ /* 0x040fe20000410000 */
[C---:B----4-:R-:W-:Y:S03]  /*215a0*/  HMMA.16816.F32 R116, R160.reuse, R172, R116 ;  /* 0x000000aca074723c */ /* 0x050fe60000001874 */
[----:B------:R-:W-:Y:S02]  /*215b0*/  LDSM.16.MT88.4 R152, [R230+0x10800] ;  /* 0x01080000e698783b */ /* 0x000fe40000004200 */
[----:B------:R-:W-:Y:S01]  /*215c0*/  FMUL.FTZ R137, R2, R137 ;  /* 0x0000008902897220 */ /* 0x000fe20000410000 */
[C---:B------:R-:W-:Y:S05]  /*215d0*/  HMMA.16816.F32 R120, R160.reuse, R174, R120 ;  /* 0x000000aea078723c */ /* 0x040fea0000001878 */
[----:B------:R-:W4:Y:S01]  /*215e0*/  LDSM.16.MT88.4 R172, [R228+0x16000] ;  /* 0x01600000e4ac783b */ /* 0x000f220000004200 */
[C---:B------:R-:W-:Y:S01]  /*215f0*/  FMUL.FTZ R138, R0.reuse, R138 ;  /* 0x0000008a008a7220 */ /* 0x040fe20000410000 */
[----:B------:R-:W-:Y:S01]  /*21600*/  FMUL.FTZ R139, R0, R139 ;  /* 0x0000008b008b7220 */ /* 0x000fe20000410000 */
[-CC-:B------:R-:W-:Y:S03]  /*21610*/  FFMA.FTZ R202, R16, R165.reuse, -R197.reuse ;  /* 0x000000a510ca7223 */ /* 0x180fe600000108c5 */
[-C--:B------:R-:W-:Y:S01]  /*21620*/  FFMA.FTZ R203, R17, R165.reuse, -R197 ;  /* 0x000000a511cb7223 */ /* 0x080fe200000108c5 */
[-CC-:B------:R-:W-:Y:S01]  /*21630*/  FFMA.FTZ R250, R18, R165.reuse, -R196.reuse ;  /* 0x000000a512fa7223 */ /* 0x180fe200000108c4 */
[----:B------:R-:W-:Y:S01]  /*21640*/  FFMA.FTZ R251, R19, R165, -R196 ;  /* 0x000000a513fb7223 */ /* 0x000fe200000108c4 */
[C---:B------:R-:W-:Y:S01]  /*21650*/  FMUL.FTZ R16, R2.reuse, R148 ;  /* 0x0000009402107220 */ /* 0x040fe20000410000 */
[----:B---3--:R-:W-:Y:S01]  /*21660*/  F2FP.F16.F32.PACK_AB R148, R199, R198 ;  /* 0x000000c6c794723e */ /* 0x008fe200000000ff */
[----:B------:R-:W-:Y:S01]  /*21670*/  FMUL.FTZ R17, R2, R149 ;  /* 0x0000009502117220 */ /* 0x000fe20000410000 */
[C---:B--2---:R-:W-:Y:S01]  /*21680*/  HMMA.16816.F32 R124, R160.reuse, R156, R124 ;  /* 0x0000009ca07c723c */ /* 0x044fe2000000187c */
[----:B------:R-:W-:Y:S02]  /*21690*/  MUFU.EX2 R202, R202 ;  /* 0x000000ca00ca7308 */ /* 0x000fe40000000800 */
[----:B-----5:R-:W-:Y:S01]  /*216a0*/  F2FP.F16.F32.PACK_AB R149, R201, R200 ;  /* 0x000000c8c995723e */ /* 0x020fe200000000ff */
[C---:B------:R-:W-:Y:S01]  /*216b0*/  FMUL.FTZ R18, R0.reuse, R150 ;  /* 0x0000009600127220 */ /* 0x040fe20000410000 */
[----:B------:R-:W-:Y:S01]  /*216c0*/  FMUL.FTZ R19, R0, R151 ;  /* 0x0000009700137220 */ /* 0x000fe20000410000 */
[C---:B------:R-:W-:Y:S01]  /*216d0*/  HMMA.16816.F32 R128, R160.reuse, R158, R128 ;  /* 0x0000009ea080723c */ /* 0x040fe20000001880 */
[----:B------:R-:W2:Y:S04]  /*216e0*/  LDSM.16.MT88.4 R156, [R227+0x16000] ;  /* 0x01600000e39c783b */ /* 0x000ea80000004200 */
[----:B------:R-:W3:Y:S01]  /*216f0*/  MUFU.EX2 R203, R203 ;  /* 0x000000cb00cb7308 */ /* 0x000ee20000000800 */
[C---:B------:R-:W-:Y:S01]  /*21700*/  FMUL.FTZ R140, R2.reuse, R140 ;  /* 0x0000008c028c7220 */ /* 0x040fe20000410000 */
[C---:B-1----:R-:W-:Y:S08]  /*21710*/  HMMA.16816.F32 R132, R160.reuse, R168, R132 ;  /* 0x000000a8a084723c */ /* 0x042ff00000001884 */
[----:B------:R-:W-:Y:S01]  /*21720*/  MUFU.EX2 R250, R250 ;  /* 0x000000fa00fa7308 */ /* 0x000fe20000000800 */
[C---:B------:R-:W-:Y:S01]  /*21730*/  HMMA.16816.F32 R12, R160.reuse, R170, R12 ;  /* 0x000000aaa00c723c */ /* 0x040fe2000000180c */
[----:B------:R-:W1:Y:S02]  /*21740*/  LDSM.16.MT88.4 R168, [R229+0x10800] ;  /* 0x01080000e5a8783b */ /* 0x000e640000004200 */
[----:B------:R-:W-:Y:S01]  /*21750*/  FMUL.FTZ R141, R2, R141 ;  /* 0x0000008d028d7220 */ /* 0x000fe20000410000 */
[C---:B------:R-:W-:Y:S05]  /*21760*/  FMUL.FTZ R142, R0.reuse, R142 ;  /* 0x0000008e008e7220 */ /* 0x040fea0000410000 */
[----:B------:R-:W5:Y:S02]  /*21770*/  MUFU.EX2 R251, R251 ;  /* 0x000000fb00fb7308 */ /* 0x000f640000000800 */
[----:B---3--:R-:W-:Y:S01]  /*21780*/  F2FP.F16.F32.PACK_AB R150, R203, R202 ;  /* 0x000000cacb96723e */ /* 0x008fe200000000ff */
[C---:B----4-:R-:W-:Y:S03]  /*21790*/  HMMA.16816.F32 R136, R160.reuse, R172, R136 ;  /* 0x000000aca088723c */ /* 0x050fe60000001888 */
[----:B------:R-:W-:Y:S01]  /*217a0*/  FMUL.FTZ R143, R0, R143 ;  /* 0x0000008f008f7220 */ /* 0x000fe20000410000 */
[C---:B------:R-:W-:Y:S01]  /*217b0*/  FMUL.FTZ R144, R2.reuse, R144 ;  /* 0x0000009002907220 */ /* 0x040fe20000410000 */
[----:B------:R-:W-:Y:S01]  /*217c0*/  FMUL.FTZ R145, R2, R145 ;  /* 0x0000009102917220 */ /* 0x000fe20000410000 */
[C---:B------:R-:W-:Y:S01]  /*217d0*/  HMMA.16816.F32 R16, R160.reuse, R174, R16 ;  /* 0x000000aea010723c */ /* 0x040fe20000001810 */
[----:B------:R-:W3:Y:S04]  /*217e0*/  LDSM.16.MT88.4 R172, [R227+0x10800] ;  /* 0x01080000e3ac783b */ /* 0x000ee80000004200 */
[C---:B------:R-:W-:Y:S01]  /*217f0*/  FMUL.FTZ R146, R0.reuse, R146 ;  /* 0x0000009200927220 */ /* 0x040fe20000410000 */
[----:B------:R-:W-:Y:S01]  /*21800*/  FMUL.FTZ R147, R0, R147 ;  /* 0x0000009300937220 */ /* 0x000fe20000410000 */
[----:B------:R-:W-:Y:S01]  /*21810*/  FFMA.FTZ R191, R2, R249, R191 ;  /* 0x000000f902bf7223 */ /* 0x000fe200000100bf */
[----:B-----5:R-:W-:Y:S03]  /*21820*/  F2FP.F16.F32.PACK_AB R151, R251, R250 ;  /* 0x000000fafb97723e */ /* 0x020fe600000000ff */
[----:B------:R-:W-:Y:S01]  /*21830*/  MOV R2, R164 ;  /* 0x000000a400027202 */ /* 0x000fe20000000f00 */
[----:B------:R-:W-:Y:S01]  /*21840*/  FFMA.FTZ R194, R0, R248, R194 ;  /* 0x000000f800c27223 */ /* 0x000fe200000100c2 */
[C---:B--2---:R-:W-:Y:S03]  /*21850*/  HMMA.16816.F32 R140, R160.reuse, R156, R140 ;  /* 0x0000009ca08c723c */ /* 0x044fe6000000188c */
[----:B------:R-:W-:Y:S01]  /*21860*/  FADD.FTZ R191, R166, R191 ;  /* 0x000000bfa6bf7221 */ /* 0x000fe20000010000 */
[----:B------:R-:W-:Y:S01]  /*21870*/  FADD.FTZ R194, R167, R194 ;  /* 0x000000c2a7c27221 */ /* 0x000fe20000010000 */
[----:B------:R-:W-:Y:S01]  /*21880*/  IADD3 R0, R247, -0x1, RZ ;  /* 0xfffffffff7007810 */ /* 0x000fe20007ffe0ff */
[----:B------:R-:W-:Y:S01]  /*21890*/  HMMA.16816.F32 R144, R160, R158, R144 ;  /* 0x0000009ea090723c */ /* 0x000fe20000001890 */
[----:B------:R-:W2:Y:S04]  /*218a0*/  LDSM.16.MT88.4 R156, [R229+0x12800] ;  /* 0x01280000e59c783b */ /* 0x000ea80000004200 */
[----:B------:R-:W-:Y:S01]  /*218b0*/  FADD.FTZ R191, R190, R191 ;  /* 0x000000bfbebf7221 */ /* 0x000fe20000010000 */
[C---:B------:R-:W-:Y:S03]  /*218c0*/  HMMA.16816.F32 R4, R148.reuse, R152, R4 ;  /* 0x000000989404723c */ /* 0x040fe60000001804 */
[----:B------:R-:W4:Y:S02]  /*218d0*/  LDSM.16.MT88.4 R160, [R228+0x12800] ;  /* 0x01280000e4a0783b */ /* 0x000f240000004200 */
[----:B------:R-:W-:Y:S01]  /*218e0*/  FADD.FTZ R194, R193, R194 ;  /* 0x000000c2c1c27221 */ /* 0x000fe20000010000 */
[C---:B------:R-:W-:Y:S05]  /*218f0*/  HMMA.16816.F32 R8, R148.reuse, R154, R8 ;  /* 0x0000009a9408723c */ /* 0x040fea0000001808 */
[----:B------:R-:W5:Y:S01]  /*21900*/  LDSM.16.MT88.4 R152, [R230+0x14800] ;  /* 0x01480000e698783b */ /* 0x000f620000004200 */
[C---:B-1----:R-:W-:Y:S05]  /*21910*/  HMMA.16816.F32 R36, R148.reuse, R168, R36 ;  /* 0x000000a89424723c */ /* 0x042fea0000001824 */
[----:B------:R-:W-:Y:S01]  /*21920*/  FADD.FTZ R192, R192, R191 ;  /* 0x000000bfc0c07221 */ /* 0x000fe20000010000 */
[C---:B------:R-:W-:Y:S01]  /*21930*/  HMMA.16816.F32 R40, R148.reuse, R170, R40 ;  /* 0x000000aa9428723c */ /* 0x040fe20000001828 */
[----:B------:R-:W1:Y:S04]  /*21940*/  LDSM.16.MT88.4 R168, [R229+0x14800] ;  /* 0x01480000e5a8783b */ /* 0x000e680000004200 */
[----:B------:R-:W-:Y:S01]  /*21950*/  FADD.FTZ R194, R195, R194 ;  /* 0x000000c2c3c27221 */ /* 0x000fe20000010000 */
[C---:B------:R-:W-:Y:S05]  /*21960*/  HMMA.16816.F32 R44, R148.reuse, R176, R44 ;  /* 0x000000b0942c723c */ /* 0x040fea000000182c */
[----:B------:R-:W-:Y:S01]  /*21970*/  FADD.FTZ R192, R198, R192 ;  /* 0x000000c0c6c07221 */ /* 0x000fe20000010000 */
[C---:B------:R-:W-:Y:S01]  /*21980*/  HMMA.16816.F32 R48, R148.reuse, R178, R48 ;  /* 0x000000b29430723c */ /* 0x040fe20000001830 */
[----:B------:R-:W-:Y:S04]  /*21990*/  LDSM.16.MT88.4 R176, [R229+0x11000] ;  /* 0x01100000e5b0783b */ /* 0x000fe80000004200 */
[----:B------:R-:W-:Y:S01]  /*219a0*/  FADD.FTZ R200, R200, R194 ;  /* 0x000000c2c8c87221 */ /* 0x000fe20000010000 */
[C---:B---3--:R-:W-:Y:S05]  /*219b0*/  HMMA.16816.F32 R52, R148.reuse, R172, R52 ;  /* 0x000000ac9434723c */ /* 0x048fea0000001834 */
[----:B------:R-:W-:Y:S01]  /*219c0*/  FADD.FTZ R192, R199, R192 ;  /* 0x000000c0c7c07221 */ /* 0x000fe20000010000 */
[C---:B------:R-:W-:Y:S01]  /*219d0*/  HMMA.16816.F32 R56, R148.reuse, R174, R56 ;  /* 0x000000ae9438723c */ /* 0x040fe20000001838 */
[----:B------:R-:W3:Y:S04]  /*219e0*/  LDSM.16.MT88.4 R172, [R228+0x14800] ;  /* 0x01480000e4ac783b */ /* 0x000ee80000004200 */
[----:B------:R-:W-:Y:S01]  /*219f0*/  FADD.FTZ R200, R201, R200 ;  /* 0x000000c8c9c87221 */ /* 0x000fe20000010000 */
[C---:B------:R-:W-:Y:S05]  /*21a00*/  HMMA.16816.F32 R60, R148.reuse, R180, R60 ;  /* 0x000000b4943c723c */ /* 0x040fea000000183c */
[----:B------:R-:W-:Y:S01]  /*21a10*/  FADD.FTZ R202, R202, R192 ;  /* 0x000000c0caca7221 */ /* 0x000fe20000010000 */
[C---:B------:R-:W-:Y:S05]  /*21a20*/  HMMA.16816.F32 R64, R148.reuse, R182, R64 ;  /* 0x000000b69440723c */ /* 0x040fea0000001840 */
[-CC-:B------:R-:W-:Y:S01]  /*21a30*/  FFMA.FTZ R180, R20, R165.reuse, -R197.reuse ;  /* 0x000000a514b47223 */ /* 0x180fe200000108c5 */
[C---:B--2---:R-:W-:Y:S05]  /*21a40*/  HMMA.16816.F32 R68, R148.reuse, R156, R68 ;  /* 0x0000009c9444723c */ /* 0x044fea0000001844 */
[-CC-:B------:R-:W-:Y:S01]  /*21a50*/  FFMA.FTZ R181, R21, R165.reuse, -R197.reuse ;  /* 0x000000a515b57223 */ /* 0x180fe200000108c5 */
[C---:B------:R-:W-:Y:S01]  /*21a60*/  HMMA.16816.F32 R72, R148.reuse, R158, R72 ;  /* 0x0000009e9448723c */ /* 0x040fe20000001848 */
[----:B------:R-:W2:Y:S01]  /*21a70*/  LDSM.16.MT88.4 R156, [R227+0x14800] ;  /* 0x01480000e39c783b */ /* 0x000ea20000004200 */
[----:B------:R-:W3:Y:S03]  /*21a80*/  MUFU.EX2 R180, R180 ;  /* 0x000000b400b47308 */ /* 0x000ee60000000800 */
[-CC-:B------:R-:W-:Y:S01]  /*21a90*/  FFMA.FTZ R182, R22, R165.reuse, -R196.reuse ;  /* 0x000000a516b67223 */ /* 0x180fe200000108c4 */
[C---:B----4-:R-:W-:Y:S06]  /*21aa0*/  HMMA.16816.F32 R76, R148.reuse, R160, R76 ;  /* 0x000000a0944c723c */ /* 0x050fec000000184c */
[----:B------:R-:W-:Y:S01]  /*21ab0*/  MUFU.EX2 R181, R181 ;  /* 0x000000b500b57308 */ /* 0x000fe20000000800 */
[-C--:B------:R-:W-:Y:S01]  /*21ac0*/  FFMA.FTZ R183, R23, R165.reuse, -R196 ;  /* 0x000000a517b77223 */ /* 0x080fe200000108c4 */
[C---:B------:R-:W-:Y:S01]  /*21ad0*/  HMMA.16816.F32 R80, R148.reuse, R162, R80 ;  /* 0x000000a29450723c */ /* 0x040fe20000001850 */
[----:B------:R-:W-:Y:S02]  /*21ae0*/  LDSM.16.MT88.4 R160, [R229+0x16800] ;  /* 0x01680000e5a0783b */ /* 0x000fe40000004200 */
[----:B------:R-:W-:Y:S03]  /*21af0*/  FADD.FTZ R200, R250, R200 ;  /* 0x000000c8fac87221 */ /* 0x000fe60000010000 */
[C---:B------:R-:W-:Y:S02]  /*21b00*/  HMMA.16816.F32 R84, R148.reuse, R184, R84 ;  /* 0x000000b89454723c */ /* 0x040fe40000001854 */
[----:B------:R-:W4:Y:S01]  /*21b10*/  MUFU.EX2 R182, R182 ;  /* 0x000000b600b67308 */ /* 0x000f220000000800 */
[----:B------:R-:W-:Y:S02]  /*21b20*/  LDSM.16.MT88.4 R20, [R228+0x16800] ;  /* 0x01680000e414783b */ /* 0x000fe40000004200 */
[----:B------:R-:W-:Y:S01]  /*21b30*/  FADD.FTZ R202, R203, R202 ;  /* 0x000000cacbca7221 */ /* 0x000fe20000010000 */
[C---:B------:R-:W-:Y:S06]  /*21b40*/  HMMA.16816.F32 R88, R148.reuse, R186, R88 ;  /* 0x000000ba9458723c */ /* 0x040fec0000001858 */
[----:B------:R-:W4:Y:S01]  /*21b50*/  MUFU.EX2 R183, R183 ;  /* 0x000000b700b77308 */ /* 0x000f220000000800 */
[-CC-:B------:R-:W-:Y:S01]  /*21b60*/  FFMA.FTZ R184, R24, R165.reuse, -R197.reuse ;  /* 0x000000a518b87223 */ /* 0x180fe200000108c5 */
[C---:B-----5:R-:W-:Y:S03]  /*21b70*/  HMMA.16816.F32 R92, R148.reuse, R152, R92 ;  /* 0x00000098945c723c */ /* 0x060fe6000000185c */
[-C--:B------:R-:W-:Y:S03]  /*21b80*/  FFMA.FTZ R185, R25, R165.reuse, -R197 ;  /* 0x000000a519b97223 */ /* 0x080fe600000108c5 */
[C---:B------:R-:W-:Y:S01]  /*21b90*/  HMMA.16816.F32 R96, R148.reuse, R154, R96 ;  /* 0x0000009a9460723c */ /* 0x040fe20000001860 */
[----:B------:R-:W5:Y:S01]  /*21ba0*/  LDSM.16.MT88.4 R152, [R230+0x16800] ;  /* 0x01680000e698783b */ /* 0x000f620000004200 */
[----:B------:R-:W-:Y:S03]  /*21bb0*/  MUFU.EX2 R184, R184 ;  /* 0x000000b800b87308 */ /* 0x000fe60000000800 */
[-CC-:B------:R-:W-:Y:S01]  /*21bc0*/  FFMA.FTZ R186, R26, R165.reuse, -R196.reuse ;  /* 0x000000a51aba7223 */ /* 0x180fe200000108c4 */
[C---:B-1----:R-:W-:Y:S06]  /*21bd0*/  HMMA.16816.F32 R100, R148.reuse, R168, R100 ;  /* 0x000000a89464723c */ /* 0x042fec0000001864 */
[----:B------:R-:W1:Y:S01]  /*21be0*/  MUFU.EX2 R185, R185 ;  /* 0x000000b900b97308 */ /* 0x000e620000000800 */
[----:B------:R-:W-:Y:S01]  /*21bf0*/  FFMA.FTZ R187, R27, R165, -R196 ;  /* 0x000000a51bbb7223 */ /* 0x000fe200000108c4 */
[C---:B------:R-:W-:Y:S01]  /*21c00*/  HMMA.16816.F32 R104, R148.reuse, R170, R104 ;  /* 0x000000aa9468723c */ /* 0x040fe20000001868 */
[----:B------:R-:W1:Y:S02]  /*21c10*/  LDSM.16.MT88.4 R168, [R227+0x16800] ;  /* 0x01680000e3a8783b */ /* 0x000e640000004200 */
[----:B------:R-:W-:Y:S03]  /*21c20*/  FADD.FTZ R251, R251, R200 ;  /* 0x000000c8fbfb7221 */ /* 0x000fe60000010000 */
[C---:B---3--:R-:W-:Y:S02]  /*21c30*/  HMMA.16816.F32 R108, R148.reuse, R172, R108 ;  /* 0x000000ac946c723c */ /* 0x048fe4000000186c */
[----:B------:R-:W-:Y:S01]  /*21c40*/  MUFU.EX2 R186, R186 ;  /* 0x000000ba00ba7308 */ /* 0x000fe20000000800 */
[----:B------:R-:W-:Y:S02]  /*21c50*/  LDSM.16.MT88.4 R24, [R227+0x11000] ;  /* 0x01100000e318783b */ /* 0x000fe40000004200 */
[----:B------:R-:W-:Y:S01]  /*21c60*/  FADD.FTZ R202, R180, R202 ;  /* 0x000000cab4ca7221 */ /* 0x000fe20000010000 */
[C---:B------:R-:W-:Y:S06]  /*21c70*/  HMMA.16816.F32 R112, R148.reuse, R174, R112 ;  /* 0x000000ae9470723c */ /* 0x040fec0000001870 */
[----:B------:R-:W3:Y:S01]  /*21c80*/  MUFU.EX2 R187, R187 ;  /* 0x000000bb00bb7308 */ /* 0x000ee20000000800 */
[----:B------:R-:W3:Y:S01]  /*21c90*/  LDSM.16.MT88.4 R172, [R230+0x11000] ;  /* 0x01100000e6ac783b */ /* 0x000ee20000004200 */
[C---:B--2---:R-:W-:Y:S03]  /*21ca0*/  HMMA.16816.F32 R116, R148.reuse, R156, R116 ;  /* 0x0000009c9474723c */ /* 0x044fe60000001874 */
[----:B----4-:R-:W-:Y:S03]  /*21cb0*/  FADD.FTZ R251, R182, R251 ;  /* 0x000000fbb6fb7221 */ /* 0x010fe60000010000 */
[C---:B------:R-:W-:Y:S01]  /*21cc0*/  HMMA.16816.F32 R120, R148.reuse, R158, R120 ;  /* 0x0000009e9478723c */ /* 0x040fe20000001878 */
[----:B------:R-:W2:Y:S04]  /*21cd0*/  LDSM.16.MT88.4 R156, [R228+0x11000] ;  /* 0x01100000e49c783b */ /* 0x000ea80000004200 */
[----:B------:R-:W-:Y:S01]  /*21ce0*/  FADD.FTZ R251, R183, R251 ;  /* 0x000000fbb7fb7221 */ /* 0x000fe20000010000 */
[C---:B-----5:R-:W-:Y:S05]  /*21cf0*/  HMMA.16816.F32 R124, R148.reuse, R152, R124 ;  /* 0x00000098947c723c */ /* 0x060fea000000187c */
[----:B------:R-:W-:Y:S01]  /*21d00*/  MOV R247, R0 ;  /* 0x0000000000f77202 */ /* 0x000fe20000000f00 */
[C---:B------:R-:W-:Y:S01]  /*21d10*/  HMMA.16816.F32 R128, R148.reuse, R154, R128 ;  /* 0x0000009a9480723c */ /* 0x040fe20000001880 */
[----:B------:R-:W4:Y:S04]  /*21d20*/  LDSM.16.MT88.4 R152, [R230+0x13000] ;  /* 0x01300000e698783b */ /* 0x000f280000004200 */
[----:B------:R-:W-:Y:S01]  /*21d30*/  MOV R0, R3 ;  /* 0x0000000300007202 */ /* 0x000fe20000000f00 */
[C---:B------:R-:W-:Y:S06]  /*21d40*/  HMMA.16816.F32 R132, R148.reuse, R160, R132 ;  /* 0x000000a09484723c */ /* 0x040fec0000001884 */
[C---:B------:R-:W-:Y:S01]  /*21d50*/  HMMA.16816.F32 R12, R148.reuse, R162, R12 ;  /* 0x000000a2940c723c */ /* 0x040fe2000000180c */
[----:B------:R-:W-:Y:S05]  /*21d60*/  LDSM.16.MT88.4 R160, [R228+0x13000] ;  /* 0x01300000e4a0783b */ /* 0x000fea0000004200 */
[C---:B------:R-:W-:Y:S06]  /*21d70*/  HMMA.16816.F32 R136, R148.reuse, R20, R136 ;  /* 0x000000149488723c */ /* 0x040fec0000001888 */
[C---:B------:R-:W-:Y:S05]  /*21d80*/  HMMA.16816.F32 R16, R148.reuse, R22, R16 ;  /* 0x000000169410723c */ /* 0x040fea0000001810 */
[----:B------:R-:W-:Y:S01]  /*21d90*/  F2FP.F16.F32.PACK_AB R20, R181, R180 ;  /* 0x000000b4b514723e */ /* 0x000fe200000000ff */
[C---:B-1----:R-:W-:Y:S05]  /*21da0*/  HMMA.16816.F32 R140, R148.reuse, R168, R140 ;  /* 0x000000a8948c723c */ /* 0x042fea000000188c */
[----:B------:R-:W-:Y:S01]  /*21db0*/  F2FP.F16.F32.PACK_AB R21, R183, R182 ;  /* 0x000000b6b715723e */ /* 0x000fe200000000ff */
[----:B------:R-:W-:Y:S01]  /*21dc0*/  HMMA.16816.F32 R144, R148, R170, R144 ;  /* 0x000000aa9490723c */ /* 0x000fe20000001890 */
[----:B------:R-:W1:Y:S04]  /*21dd0*/  LDSM.16.MT88.4 R148, [R229+0x13000] ;  /* 0x01300000e594783b */ /* 0x000e680000004200 */
[----:B------:R-:W-:Y:S01]  /*21de0*/  F2FP.F16.F32.PACK_AB R22, R185, R184 ;  /* 0x000000b8b916723e */ /* 0x000fe200000000ff */
[----:B------:R-:W-:Y:S01]  /*21df0*/  FADD.FTZ R181, R181, R202 ;  /* 0x000000cab5b57221 */ /* 0x000fe20000010000 */
[C---:B---3--:R-:W-:Y:S01]  /*21e00*/  F2FP.F16.F32.PACK_AB R23, R187.reuse, R186 ;  /* 0x000000babb17723e */ /* 0x048fe200000000ff */
[----:B------:R-:W-:Y:S01]  /*21e10*/  FADD.FTZ R186, R186, R251 ;  /* 0x000000fbbaba7221 */ /* 0x000fe20000010000 */
[----:B------:R-:W3:Y:S02]  /*21e20*/  LDSM.16.MT88.4 R168, [R227+0x13000] ;  /* 0x01300000e3a8783b */ /* 0x000ee40000004200 */
[----:B------:R-:W-:Y:S01]  /*21e30*/  FADD.FTZ R181, R184, R181 ;  /* 0x000000b5b8b57221 */ /* 0x000fe20000010000 */
[----:B------:R-:W-:Y:S02]  /*21e40*/  FADD.FTZ R186, R187, R186 ;  /* 0x000000babbba7221 */ /* 0x000fe40000010000 */
[C---:B------:R-:W-:Y:S05]  /*21e50*/  HMMA.16816.F32 R4, R20.reuse, R172, R4 ;  /* 0x000000ac1404723c */ /* 0x040fea0000001804 */
[----:B------:R-:W-:Y:S01]  /*21e60*/  FADD.FTZ R181, R185, R181 ;  /* 0x000000b5b9b57221 */ /* 0x000fe20000010000 */
[C---:B------:R-:W-:Y:S01]  /*21e70*/  HMMA.16816.F32 R8, R20.reuse, R174, R8 ;  /* 0x000000ae1408723c */ /* 0x040fe20000001808 */
[----:B------:R-:W-:Y:S05]  /*21e80*/  LDSM.16.MT88.4 R172, [R229+0x15000] ;  /* 0x01500000e5ac783b */ /* 0x000fea0000004200 */
        /* <DEDUP_REMOVED lines=9> */
[C---:B----4-:R-:W-:Y:S06]  /*21f20*/  HMMA.16816.F32 R60, R20.reuse, R152, R60 ;  /* 0x00000098143c723c */ /* 0x050fec000000183c */
[C---:B------:R-:W-:Y:S01]  /*21f30*/  HMMA.16816.F32 R64, R20.reuse, R154, R64 ;  /* 0x0000009a1440723c */ /* 0x040fe20000001840 */
[----:B------:R-:W-:Y:S05]  /*21f40*/  LDSM.16.MT88.4 R152, [R229+0x17000] ;  /* 0x01700000e598783b */ /* 0x000fea0000004200 */
[C---:B-1----:R-:W-:Y:S06]  /*21f50*/  HMMA.16816.F32 R68, R20.reuse, R148, R68 ;  /* 0x000000941444723c */ /* 0x042fec0000001844 */
[C---:B------:R-:W-:Y:S01]  /*21f60*/  HMMA.16816.F32 R72, R20.reuse, R150, R72 ;  /* 0x000000961448723c */ /* 0x040fe20000001848 */
[----:B------:R-:W1:Y:S05]  /*21f70*/  LDSM.16.MT88.4 R148, [R230+0x17000] ;  /* 0x01700000e694783b */ /* 0x000e6a0000004200 */
[C---:B------:R-:W-:Y:S01]  /*21f80*/  HMMA.16816.F32 R76, R20.reuse, R160, R76 ;  /* 0x000000a0144c723c */ /* 0x040fe2000000184c */
[----:B------:R4:W4:Y:S05]  /*21f90*/  MUFU.EX2 R161, R34 ;  /* 0x0000002200a17308 */ /* 0x00092a0000000800 */
[C---:B------:R-:W-:Y:S06]  /*21fa0*/  HMMA.16816.F32 R80, R20.reuse, R162, R80 ;  /* 0x000000a21450723c */ /* 0x040fec0000001850 */
[C---:B---3--:R-:W-:Y:S06]  /*21fb0*/  HMMA.16816.F32 R84, R20.reuse, R168, R84 ;  /* 0x000000a81454723c */ /* 0x048fec0000001854 */
[C---:B------:R-:W-:Y:S01]  /*21fc0*/  HMMA.16816.F32 R88, R20.reuse, R170, R88 ;  /* 0x000000aa1458723c */ /* 0x040fe20000001858 */
[----:B------:R-:W-:Y:S05]  /*21fd0*/  LDSM.16.MT88.4 R168, [R229+0x11800] ;  /* 0x01180000e5a8783b */ /* 0x000fea0000004200 */
[C---:B--2---:R-:W-:Y:S06]  /*21fe0*/  HMMA.16816.F32 R92, R20.reuse, R156, R92 ;  /* 0x0000009c145c723c */ /* 0x044fec000000185c */
[C---:B------:R-:W-:Y:S01]  /*21ff0*/  HMMA.16816.F32 R96, R20.reuse, R158, R96 ;  /* 0x0000009e1460723c */ /* 0x040fe20000001860 */
[----:B------:R-:W2:Y:S05]  /*22000*/  LDSM.16.MT88.4 R156, [R228+0x17000] ;  /* 0x01700000e49c783b */ /* 0x000eaa0000004200 */
[C---:B------:R-:W-:Y:S06]  /*22010*/  HMMA.16816.F32 R100, R20.reuse, R172, R100 ;  /* 0x000000ac1464723c */ /* 0x040fec0000001864 */
[C---:B------:R-:W-:Y:S01]  /*22020*/  HMMA.16816.F32 R104, R20.reuse, R174, R104 ;  /* 0x000000ae1468723c */ /* 0x040fe20000001868 */
[----:B------:R-:W-:Y:S05]  /*22030*/  LDSM.16.MT88.4 R172, [R230+0x13800] ;  /* 0x01380000e6ac783b */ /* 0x000fea0000004200 */
[C---:B------:R-:W-:Y:S06]  /*22040*/  HMMA.16816.F32 R108, R20.reuse, R176, R108 ;  /* 0x000000b0146c723c */ /* 0x040fec000000186c */
[C---:B------:R-:W-:Y:S05]  /*22050*/  HMMA.16816.F32 R112, R20.reuse, R178, R112 ;  /* 0x000000b21470723c */ /* 0x040fea0000001870 */
[-CC-:B------:R-:W-:Y:S01]  /*22060*/  FFMA.FTZ R176, R28, R165.reuse, -R197.reuse ;  /* 0x000000a51cb07223 */ /* 0x180fe200000108c5 */
[C---:B-----5:R-:W-:Y:S05]  /*22070*/  HMMA.16816.F32 R116, R20.reuse, R24, R116 ;  /* 0x000000181474723c */ /* 0x060fea0000001874 */
[-CC-:B------:R-:W-:Y:S01]  /*22080*/  FFMA.FTZ R177, R29, R165.reuse, -R197.reuse ;  /* 0x000000a51db17223 */ /* 0x180fe200000108c5 */
[C---:B------:R-:W-:Y:S01]  /*22090*/  HMMA.16816.F32 R120, R20.reuse, R26, R120 ;  /* 0x0000001a1478723c */ /* 0x040fe20000001878 */
[----:B------:R-:W3:Y:S01]  /*220a0*/  LDSM.16.MT88.4 R24, [R227+0x17000] ;  /* 0x01700000e318783b */ /* 0x000ee20000004200 */
[----:B------:R-:W-:Y:S03]  /*220b0*/  MUFU.EX2 R176, R176 ;  /* 0x000000b000b07308 */ /* 0x000fe60000000800 */
[-C--:B------:R-:W-:Y:S01]  /*220c0*/  FFMA.FTZ R197, R33, R165.reuse, -R197 ;  /* 0x000000a521c57223 */ /* 0x080fe200000108c5 */
[C---:B-1----:R-:W-:Y:S06]  /*220d0*/  HMMA.16816.F32 R124, R20.reuse, R148, R124 ;  /* 0x00000094147c723c */ /* 0x042fec000000187c */
[----:B------:R-:W1:Y:S01]  /*220e0*/  MUFU.EX2 R177, R177 ;  /* 0x000000b100b17308 */ /* 0x000e620000000800 */
[-CC-:B------:R-:W-:Y:S01]  /*220f0*/  FFMA.FTZ R178, R30, R165.reuse, -R196.reuse ;  /* 0x000000a51eb27223 */ /* 0x180fe200000108c4 */
[C---:B------:R-:W-:Y:S01]  /*22100*/  HMMA.16816.F32 R128, R20.reuse, R150, R128 ;  /* 0x000000961480723c */ /* 0x040fe20000001880 */
[----:B------:R-:W5:Y:S02]  /*22110*/  LDSM.16.MT88.4 R148, [R230+0x11800] ;  /* 0x01180000e694783b */ /* 0x000f640000004200 */
[-CC-:B------:R-:W-:Y:S03]  /*22120*/  FFMA.FTZ R179, R31, R165.reuse, -R196.reuse ;  /* 0x000000a51fb37223 */ /* 0x180fe600000108c4 */
[C---:B------:R-:W-:Y:S02]  /*22130*/  HMMA.16816.F32 R132, R20.reuse, R152, R132 ;  /* 0x000000981484723c */ /* 0x040fe40000001884 */
[----:B------:R-:W-:Y:S03]  /*22140*/  MUFU.EX2 R178, R178 ;  /* 0x000000b200b27308 */ /* 0x000fe60000000800 */
[----:B------:R-:W-:Y:S01]  /*22150*/  FFMA.FTZ R196, R35, R165, -R196 ;  /* 0x000000a523c47223 */ /* 0x000fe200000108c4 */
[C---:B------:R-:W-:Y:S01]  /*22160*/  HMMA.16816.F32 R12, R20.reuse, R154, R12 ;  /* 0x0000009a140c723c */ /* 0x040fe2000000180c */
[----:B----4-:R-:W4:Y:S05]  /*22170*/  LDSM.16.MT88.4 R32, [R228+0x11800] ;  /* 0x01180000e420783b */ /* 0x010f2a0000004200 */
[----:B------:R-:W3:Y:S01]  /*22180*/  MUFU.EX2 R179, R179 ;  /* 0x000000b300b37308 */ /* 0x000ee20000000800 */
[----:B------:R-:W-:Y:S01]  /*22190*/  MOV R165, R161 ;  /* 0x000000a100a57202 */ /* 0x000fe20000000f00 */
[C---:B--2---:R-:W-:Y:S01]  /*221a0*/  HMMA.16816.F32 R136, R20.reuse, R156, R136 ;  /* 0x0000009c1488723c */ /* 0x044fe20000001888 */
[----:B------:R-:W2:Y:S07]  /*221b0*/  LDSM.16.MT88.4 R152, [R227+0x11800] ;  /* 0x01180000e398783b */ /* 0x000eae0000004200 */
[----:B------:R-:W5:Y:S01]  /*221c0*/  MUFU.EX2 R197, R197 ;  /* 0x000000c500c57308 */ /* 0x000f620000000800 */
[C---:B------:R-:W-:Y:S03]  /*221d0*/  HMMA.16816.F32 R16, R20.reuse, R158, R16 ;  /* 0x0000009e1410723c */ /* 0x040fe60000001810 */
[----:B-1----:R-:W-:Y:S03]  /*221e0*/  F2FP.F16.F32.PACK_AB R28, R177, R176 ;  /* 0x000000b0b11c723e */ /* 0x002fe600000000ff */
[C---:B---3--:R-:W-:Y:S03]  /*221f0*/  HMMA.16816.F32 R140, R20.reuse, R24, R140 ;  /* 0x00000018148c723c */ /* 0x048fe6000000188c */
[----:B------:R-:W1:Y:S02]  /*22200*/  MUFU.EX2 R196, R196 ;  /* 0x000000c400c47308 */ /* 0x000e640000000800 */
[----:B------:R-:W-:Y:S01]  /*22210*/  F2FP.F16.F32.PACK_AB R29, R179, R178 ;  /* 0x000000b2b31d723e */ /* 0x000fe200000000ff */
[----:B------:R-:W-:Y:S01]  /*22220*/  HMMA.16816.F32 R144, R20, R26, R144 ;  /* 0x0000001a1490723c */ /* 0x000fe20000001890 */
[----:B------:R-:W3:Y:S04]  /*22230*/  LDSM.16.MT88.4 R20, [R229+0x13800] ;  /* 0x01380000e514783b */ /* 0x000ee80000004200 */
[----:B-----5:R-:W-:Y:S01]  /*22240*/  F2FP.F16.F32.PACK_AB R30, R197, R252 ;  /* 0x000000fcc51e723e */ /* 0x020fe200000000ff */
[----:B------:R-:W-:Y:S01]  /*22250*/  FADD.FTZ R176, R176, R181 ;  /* 0x000000b5b0b07221 */ /* 0x000fe20000010000 */
[----:B------:R-:W-:Y:S02]  /*22260*/  FADD.FTZ R186, R178, R186 ;  /* 0x000000bab2ba7221 */ /* 0x000fe40000010000 */
[----:B------:R-:W-:Y:S02]  /*22270*/  LDSM.16.MT88.4 R24, [R230+0x15800] ;  /* 0x01580000e618783b */ /* 0x000fe40000004200 */
[----:B------:R-:W-:Y:S01]  /*22280*/  FADD.FTZ R176, R177, R176 ;  /* 0x000000b0b1b07221 */ /* 0x000fe20000010000 */
[----:B-1----:R-:W-:Y:S01]  /*22290*/  F2FP.F16.F32.PACK_AB R31, R196, R165 ;  /* 0x000000a5c41f723e */ /* 0x002fe200000000ff */
[----:B------:R-:W-:Y:S02]  /*222a0*/  FADD.FTZ R186, R179, R186 ;  /* 0x000000bab3ba7221 */ /* 0x000fe40000010000 */
[----:B------:R-:W-:Y:S02]  /*222b0*/  FADD.FTZ R176, R252, R176 ;  /* 0x000000b0fcb07221 */ /* 0x000fe40000010000 */
[----:B------:R-:W-:Y:S02]  /*222c0*/  FADD.FTZ R186, R165, R186 ;  /* 0x000000baa5ba7221 */ /* 0x000fe40000010000 */
[C---:B------:R-:W-:Y:S01]  /*222d0*/  HMMA.16816.F32 R160, R28.reuse, R148, R4 ;  /* 0x000000941ca0723c */ /* 0x040fe20000001804 */
[----:B------:R-:W1:Y:S04]  /*222e0*/  LDSM.16.MT88.4 R4, [R228+0x13800] ;  /* 0x01380000e404783b */ /* 0x000e680000004200 */
[----:B------:R-:W-:Y:S01]  /*222f0*/  FADD.FTZ R249, R197, R176 ;  /* 0x000000b0c5f97221 */ /* 0x000fe20000010000 */
[C---:B------:R-:W-:Y:S03]  /*22300*/  HMMA.16816.F32 R156, R28.reuse, R150, R8 ;  /* 0x000000961c9c723c */ /* 0x040fe60000001808 */
[----:B------:R-:W5:Y:S02]  /*22310*/  LDSM.16.MT88.4 R8, [R227+0x13800] ;  /* 0x01380000e308783b */ /* 0x000f640000004200 */
[----:B------:R-:W-:Y:S01]  /*22320*/  FADD.FTZ R248, R196, R186 ;  /* 0x000000bac4f87221 */ /* 0x000fe20000010000 */
[C---:B------:R-:W-:Y:S05]  /*22330*/  HMMA.16816.F32 R36, R28.reuse, R168, R36 ;  /* 0x000000a81c24723c */ /* 0x040fea0000001824 */
[----:B------:R-:W5:Y:S01]  /*22340*/  LDSM.16.MT88.4 R148, [R229+0x15800] ;  /* 0x01580000e594783b */ /* 0x000f620000004200 */
[C---:B------:R-:W-:Y:S06]  /*22350*/  HMMA.16816.F32 R40, R28.reuse, R170, R40 ;  /* 0x000000aa1c28723c */ /* 0x040fec0000001828 */
[C---:B----4-:R-:W-:Y:S01]  /*22360*/  HMMA.16816.F32 R44, R28.reuse, R32, R44 ;  /* 0x000000201c2c723c */ /* 0x050fe2000000182c */
[----:B------:R-:W-:Y:S05]  /*22370*/  LDSM.16.MT88.4 R168, [R227+0x15800] ;  /* 0x01580000e3a8783b */ /* 0x000fea0000004200 */
[C---:B------:R-:W-:Y:S03]  /*22380*/  HMMA.16816.F32 R48, R28.reuse, R34, R48 ;  /* 0x000000221c30723c */ /* 0x040fe60000001830 */
[----:B------:R-:W4:Y:S03]  /*22390*/  LDSM.16.MT88.4 R32, [R228+0x15800] ;  /* 0x01580000e420783b */ /* 0x000f260000004200 */
[C---:B--2---:R-:W-:Y:S06]  /*223a0*/  HMMA.16816.F32 R52, R28.reuse, R152, R52 ;  /* 0x000000981c34723c */ /* 0x044fec0000001834 */
[C---:B------:R-:W-:Y:S01]  /*223b0*/  HMMA.16816.F32 R56, R28.reuse, R154, R56 ;  /* 0x0000009a1c38723c */ /* 0x040fe20000001838 */
[----:B------:R-:W2:Y:S05]  /*223c0*/  LDSM.16.MT88.4 R152, [R230+0x17800] ;  /* 0x01780000e698783b */ /* 0x000eaa0000004200 */
[C---:B------:R-:W-:Y:S06]  /*223d0*/  HMMA.16816.F32 R60, R28.reuse, R172, R60 ;  /* 0x000000ac1c3c723c */ /* 0x040fec000000183c */
[C---:B------:R-:W-:Y:S06]  /*223e0*/  HMMA.16816.F32 R64, R28.reuse, R174, R64 ;  /* 0x000000ae1c40723c */ /* 0x040fec0000001840 */
[C---:B---3--:R-:W-:Y:S06]  /*223f0*/  HMMA.16816.F32 R68, R28.reuse, R20, R68 ;  /* 0x000000141c44723c */ /* 0x048fec0000001844 */
[C---:B------:R-:W-:Y:S06]  /*22400*/  HMMA.16816.F32 R72, R28.reuse, R22, R72 ;  /* 0x000000161c48723c */ /* 0x040fec0000001848 */
[C---:B-1----:R-:W-:Y:S06]  /*22410*/  HMMA.16816.F32 R76, R28.reuse, R4, R76 ;  /* 0x000000041c4c723c */ /* 0x042fec000000184c */
[C---:B------:R-:W-:Y:S01]  /*22420*/  HMMA.16816.F32 R80, R28.reuse, R6, R80 ;  /* 0x000000061c50723c */ /* 0x040fe20000001850 */
[----:B------:R-:W1:Y:S05]  /*22430*/  LDSM.16.MT88.4 R4, [R229+0x17800] ;  /* 0x01780000e504783b */ /* 0x000e6a0000004200 */
[C---:B-----5:R-:W-:Y:S06]  /*22440*/  HMMA.16816.F32 R84, R28.reuse, R8, R84 ;  /* 0x000000081c54723c */ /* 0x060fec0000001854 */
[C---:B------:R-:W-:Y:S01]  /*22450*/  HMMA.16816.F32 R88, R28.reuse, R10, R88 ;  /* 0x0000000a1c58723c */ /* 0x040fe20000001858 */
[----:B------:R-:W-:Y:S05]  /*22460*/  LDSM.16.MT88.4 R8, [R227+0x17800] ;  /* 0x01780000e308783b */ /* 0x000fea0000004200 */
[C---:B------:R-:W-:Y:S06]  /*22470*/  HMMA.16816.F32 R92, R28.reuse, R24, R92 ;  /* 0x000000181c5c723c */ /* 0x040fec000000185c */
[C---:B------:R-:W-:Y:S06]  /*22480*/  HMMA.16816.F32 R96, R28.reuse, R26, R96 ;  /* 0x0000001a1c60723c */ /* 0x040fec0000001860 */
[C---:B------:R-:W-:Y:S06]  /*22490*/  HMMA.16816.F32 R100, R28.reuse, R148, R100 ;  /* 0x000000941c64723c */ /* 0x040fec0000001864 */
[C---:B------:R-:W-:Y:S01]  /*224a0*/  HMMA.16816.F32 R104, R28.reuse, R150, R104 ;  /* 0x000000961c68723c */ /* 0x040fe20000001868 */
[----:B------:R-:W3:Y:S05]  /*224b0*/  LDSM.16.MT88.4 R148, [R228+0x17800] ;  /* 0x01780000e494783b */ /* 0x000eea0000004200 */
[C---:B----4-:R-:W-:Y:S06]  /*224c0*/  HMMA.16816.F32 R108, R28.reuse, R32, R108 ;  /* 0x000000201c6c723c */ /* 0x050fec000000186c */
[C---:B------:R-:W-:Y:S06]  /*224d0*/  HMMA.16816.F32 R112, R28.reuse, R34, R112 ;  /* 0x000000221c70723c */ /* 0x040fec0000001870 */
[C---:B------:R-:W-:Y:S06]  /*224e0*/  HMMA.16816.F32 R116, R28.reuse, R168, R116 ;  /* 0x000000a81c74723c */ /* 0x040fec0000001874 */
[C---:B------:R-:W-:Y:S06]  /*224f0*/  HMMA.16816.F32 R120, R28.reuse, R170, R120 ;  /* 0x000000aa1c78723c */ /* 0x040fec0000001878 */
[C---:B--2---:R-:W-:Y:S06]  /*22500*/  HMMA.16816.F32 R124, R28.reuse, R152, R124 ;  /* 0x000000981c7c723c */ /* 0x044fec000000187c */
[C---:B------:R-:W-:Y:S06]  /*22510*/  HMMA.16816.F32 R128, R28.reuse, R154, R128 ;  /* 0x0000009a1c80723c */ /* 0x040fec0000001880 */
[C---:B-1----:R-:W-:Y:S06]  /*22520*/  HMMA.16816.F32 R132, R28.reuse, R4, R132 ;  /* 0x000000041c84723c */ /* 0x042fec0000001884 */
[C---:B------:R-:W-:Y:S06]  /*22530*/  HMMA.16816.F32 R152, R28.reuse, R6, R12 ;  /* 0x000000061c98723c */ /* 0x040fec000000180c */
[C---:B---3--:R-:W-:Y:S06]  /*22540*/  HMMA.16816.F32 R136, R28.reuse, R148, R136 ;  /* 0x000000941c88723c */ /* 0x048fec0000001888 */
[C---:B------:R-:W-:Y:S06]  /*22550*/  HMMA.16816.F32 R148, R28.reuse, R150, R16 ;  /* 0x000000961c94723c */ /* 0x040fec0000001810 */
[C---:B------:R-:W-:Y:S06]  /*22560*/  HMMA.16816.F32 R140, R28.reuse, R8, R140 ;  /* 0x000000081c8c723c */ /* 0x040fec000000188c */
[----:B------:R-:W-:Y:S01]  /*22570*/  HMMA.16816.F32 R144, R28, R10, R144 ;  /* 0x0000000a1c90723c */ /* 0x000fe20000001890 */
[----:B------:R-:W-:Y:S11]  /*22580*/  @!UPT UIADD3 URZ, URZ, URZ, URZ ;  /* 0x0000003f3f3ff290 */ /* 0x000ff6000fffe03f */
[----:B------:R-:W-:Y:S01]  /*22590*/  @!UPT UIADD3 URZ, URZ, URZ, URZ ;  /* 0x0000003f3f3ff290 */ /* 0x000fe2000fffe03f */
[----:B------:R-:W-:Y:S11]  /*225a0*/  @P0 BRA `(.L_x_1140) ;  /* 0xffffffb400f00947 */ /* 0x000ff6000383ffff */
.L_x_1131:
[----:B------:R-:W1:Y:S08]  /*225b0*/  LDC.64 R8, c[0x0][0x208] ;  /* 0x00008200ff087b82 */ /* 0x000e700000000a00 */
[----:B------:R-:W2:Y:S01]  /*225c0*/  LDC.64 R10, c[0x0][0x198] ;  /* 0x00006600ff0a7b82 */ /* 0x000ea20000000a00 */
[----:B-1----:R-:W-:Y:S02]  /*225d0*/  R2UR UR4, R8 ;  /* 0x00000000080472ca */ /* 0x002fe400000e0000 */
[----:B------:R-:W-:-:S13]  /*225e0*/  R2UR UR5, R9 ;  /* 0x00000000090572ca */ /* 0x000fda00000e0000 */
[----:B--2---:R1:W5:Y:S01]  /*225f0*/  LD.E R5, desc[UR4][R10.64+0xd8] ;  /* 0x0000d8040a057980 */ /* 0x004362000c101900 */
[----:B------:R-:W-:-:S03]  /*22600*/  UMOV UR4, 0xffffffff ;  /* 0xffffffff00047882 */ /* 0x000fc60000000000 */
[----:B------:R-:W-:Y:S05]  /*22610*/  BRA.DIV UR4, `(.L_x_1141) ;  /* 0x0000002204e47947 */ /* 0x000fea000b800000 */
[----:B------:R-:W2:Y:S04]  /*22620*/  SHFL.BFLY PT, R2, R249, 0x2, 0x1f ;  /* 0x0c401f00f9027f89 */ /* 0x000ea800000e0000 */
[----:B------:R-:W3:Y:S01]  /*22630*/  SHFL.BFLY PT, R0, R248, 0x2, 0x1f ;  /* 0x0c401f00f8007f89 */ /* 0x000ee200000e0000 */
[----:B--2---:R-:W-:Y:S01]  /*22640*/  FADD.FTZ R249, R2, R249 ;  /* 0x000000f902f97221 */ /* 0x004fe20000010000 */
[----:B---3--:R-:W-:-:S04]  /*22650*/  FADD.FTZ R248, R0, R248 ;  /* 0x000000f800f87221 */ /* 0x008fc80000010000 */
[----:B------:R-:W2:Y:S04]  /*22660*/  SHFL.BFLY PT, R7, R249, 0x1, 0x1f ;  /* 0x0c201f00f9077f89 */ /* 0x000ea800000e0000 */
[----:B------:R3:W4:Y:S01]  /*22670*/  SHFL.BFLY PT, R0, R248, 0x1, 0x1f ;  /* 0x0c201f00f8007f89 */ /* 0x00072200000e0000 */
[----:B--2---:R-:W-:-:S07]  /*22680*/  FADD.FTZ R7, R249, R7 ;  /* 0x00000007f9077221 */ /* 0x004fce0000010000 */
.L_x_1157:
[----:B------:R-:W2:Y:S01]  /*22690*/  S2R R6, SR_TID.X ;  /* 0x0000000000067919 */ /* 0x000ea20000002100 */
[----:B----4-:R-:W-:Y:S01]  /*226a0*/  FADD.FTZ R0, R248, R0 ;  /* 0x00000000f8007221 */ /* 0x010fe20000010000 */
[----:B------:R-:W4:Y:S01]  /*226b0*/  S2UR UR4, SR_CgaCtaId ;  /* 0x00000000000479c3 */ /* 0x000f220000008800 */
[----:B------:R-:W-:Y:S01]  /*226c0*/  FSETP.NE.FTZ.AND P4, PT, R7, RZ, PT ;  /* 0x000000ff0700720b */ /* 0x000fe20003f95000 */
[----:B------:R-:W-:Y:S01]  /*226d0*/  UMOV UR5, 0x400 ;  /* 0x0000040000057882 */ /* 0x000fe20000000000 */
[----:B------:R-:W-:Y:S02]  /*226e0*/  MOV R2, 0x3f800000 ;  /* 0x3f80000000027802 */ /* 0x000fe40000000f00 */
[----:B------:R-:W-:Y:S02]  /*226f0*/  FSETP.NE.FTZ.AND P3, PT, R0, RZ, PT ;  /* 0x000000ff0000720b */ /* 0x000fe40003f75000 */
[----:B------:R-:W-:Y:S02]  /*22700*/  MOV R4, 0x3f800000 ;  /* 0x3f80000000047802 */ /* 0x000fe40000000f00 */
[----:B------:R-:W-:-:S02]  /*22710*/  R2UR UR10, R8 ;  /* 0x00000000080a72ca */ /* 0x000fc400000e0000 */
[----:B------:R-:W-:-:S03]  /*22720*/  R2UR UR11, R9 ;  /* 0x00000000090b72ca */ /* 0x000fc600000e0000 */
[----:B------:R-:W1:Y:S08]  /*22730*/  @P4 MUFU.RCP R2, R7 ;  /* 0x0000000700024308 */ /* 0x000e700000001000 */
[----:B------:R-:W3:Y:S01]  /*22740*/  @P3 MUFU.RCP R4, R0 ;  /* 0x0000000000043308 */ /* 0x000ee20000001000 */
[----:B----4-:R-:W-:Y:S01]  /*22750*/  ULEA UR4, UR4, UR5, 0x18 ;  /* 0x0000000504047291 */ /* 0x010fe2000f8ec03f */
[----:B------:R-:W-:-:S02]  /*22760*/  R2UR UR5, R9 ;  /* 0x00000000090572ca */ /* 0x000fc400000e0000 */
[----:B--2---:R-:W-:Y:S01]  /*22770*/  SHF.R.S32.HI R12, RZ, 0x1f, R6 ;  /* 0x0000001fff0c7819 */ /* 0x004fe20000011406 */
[C---:B-1----:R-:W-:Y:S01]  /*22780*/  FMUL.FTZ R160, R2.reuse, R160 ;  /* 0x000000a002a07220 */ /* 0x042fe20000410000 */
[C---:B------:R-:W-:Y:S01]  /*22790*/  FMUL.FTZ R161, R2.reuse, R161 ;  /* 0x000000a102a17220 */ /* 0x040fe20000410000 */
[----:B------:R-:W-:Y:S01]  /*227a0*/  FMUL.FTZ R156, R2, R156 ;  /* 0x0000009c029c7220 */ /* 0x000fe20000410000 */
[----:B------:R-:W-:Y:S01]  /*227b0*/  LEA.HI R13, R12, R6, RZ, 0x2 ;  /* 0x000000060c0d7211 */ /* 0x000fe200078f10ff */
[C---:B------:R-:W-:Y:S01]  /*227c0*/  FMUL.FTZ R157, R2.reuse, R157 ;  /* 0x0000009d029d7220 */ /* 0x040fe20000410000 */
[C---:B------:R-:W-:Y:S01]  /*227d0*/  FMUL.FTZ R36, R2.reuse, R36 ;  /* 0x0000002402247220 */ /* 0x040fe20000410000 */
[----:B------:R-:W-:Y:S01]  /*227e0*/  FMUL.FTZ R37, R2, R37 ;  /* 0x0000002502257220 */ /* 0x000fe20000410000 */
[--C-:B------:R-:W-:Y:S01]  /*227f0*/  SHF.R.S32.HI R15, RZ, 0x2, R13.reuse ;  /* 0x00000002ff0f7819 */ /* 0x100fe2000001140d */
[C---:B---3--:R-:W-:Y:S01]  /*22800*/  FMUL.FTZ R163, R4.reuse, R163 ;  /* 0x000000a304a37220 */ /* 0x048fe20000410000 */
[----:B------:R-:W-:Y:S01]  /*22810*/  SHF.R.S32.HI R14, RZ, 0x1f, R13 ;  /* 0x0000001fff0e7819 */ /* 0x000fe2000001140d */
[C---:B------:R-:W-:Y:S01]  /*22820*/  FMUL.FTZ R162, R4.reuse, R162 ;  /* 0x000000a204a27220 */ /* 0x040fe20000410000 */
[----:B------:R-:W-:Y:S01]  /*22830*/  LOP3.LUT R13, R13, 0x3ffffffc, RZ, 0xc0, !PT ;  /* 0x3ffffffc0d0d7812 */ /* 0x000fe200078ec0ff */
[----:B------:R-:W-:Y:S01]  /*22840*/  FMUL.FTZ R159, R4, R159 ;  /* 0x0000009f049f7220 */ /* 0x000fe20000410000 */
[----:B------:R-:W-:Y:S01]  /*22850*/  LEA.HI R14, R14, R15, RZ, 0x3 ;  /* 0x0000000f0e0e7211 */ /* 0x000fe200078f18ff */
[C---:B------:R-:W-:Y:S01]  /*22860*/  FMUL.FTZ R158, R4.reuse, R158 ;  /* 0x0000009e049e7220 */ /* 0x040fe20000410000 */
[----:B------:R-:W-:Y:S01]  /*22870*/  IADD3 R13, -R13, R6, RZ ;  /* 0x000000060d0d7210 */ /* 0x000fe20007ffe1ff */
[----:B------:R-:W-:Y:S01]  /*22880*/  FMUL.FTZ R39, R4, R39 ;  /* 0x0000002704277220 */ /* 0x000fe20000410000 */
[----:B------:R-:W-:Y:S01]  /*22890*/  LOP3.LUT R14, R14, 0xfffffff8, RZ, 0xc0, !PT ;  /* 0xfffffff80e0e7812 */ /* 0x000fe200078ec0ff */
[----:B------:R-:W-:Y:S01]  /*228a0*/  FMUL.FTZ R38, R4, R38 ;  /* 0x0000002604267220 */ /* 0x000fe20000410000 */
[C---:B------:R-:W-:Y:S01]  /*228b0*/  FMUL.FTZ R40, R2.reuse, R40 ;  /* 0x0000002802287220 */ /* 0x040fe20000410000 */
[----:B------:R-:W-:Y:S01]  /*228c0*/  FMUL.FTZ R41, R2, R41 ;  /* 0x0000002902297220 */ /* 0x000fe20000410000 */
[----:B------:R-:W-:Y:S01]  /*228d0*/  IADD3 R15, R15, -R14, RZ ;  /* 0x8000000e0f0f7210 */ /* 0x000fe20007ffe0ff */
[----:B------:R-:W-:Y:S01]  /*228e0*/  FMUL.FTZ R43, R4, R43 ;  /* 0x0000002b042b7220 */ /* 0x000fe20000410000 */
[----:B------:R-:W-:Y:S01]  /*228f0*/  LEA.HI R14, R12, R6, RZ, 0x5 ;  /* 0x000000060c0e7211 */ /* 0x000fe200078f28ff */
[----:B------:R-:W-:Y:S01]  /*22900*/  FMUL.FTZ R42, R4, R42 ;  /* 0x0000002a042a7220 */ /* 0x000fe20000410000 */
[----:B------:R-:W-:Y:S01]  /*22910*/  SHF.L.U32 R17, R15, 0x6, RZ ;  /* 0x000000060f117819 */ /* 0x000fe200000006ff */
[C---:B------:R-:W-:Y:S01]  /*22920*/  FMUL.FTZ R44, R2.reuse, R44 ;  /* 0x0000002c022c7220 */ /* 0x040fe20000410000 */
[----:B------:R-:W-:Y:S01]  /*22930*/  SHF.R.S32.HI R16, RZ, 0x5, R14 ;  /* 0x00000005ff107819 */ /* 0x000fe2000001140e */
[----:B------:R-:W-:Y:S01]  /*22940*/  FMUL.FTZ R45, R2, R45 ;  /* 0x0000002d022d7220 */ /* 0x000fe20000410000 */
[----:B------:R-:W-:Y:S01]  /*22950*/  LOP3.LUT R17, R17, 0x1c0, RZ, 0xc0, !PT ;  /* 0x000001c011117812 */ /* 0x000fe200078ec0ff */
[C---:B------:R-:W-:Y:S01]  /*22960*/  FMUL.FTZ R47, R4.reuse, R47 ;  /* 0x0000002f042f7220 */ /* 0x040fe20000410000 */
[----:B------:R-:W-:Y:S01]  /*22970*/  LOP3.LUT R18, R15, 0x1, RZ, 0xc0, !PT ;  /* 0x000000010f127812 */ /* 0x000fe200078ec0ff */
[----:B------:R-:W-:Y:S01]  /*22980*/  FMUL.FTZ R46, R4, R46 ;  /* 0x0000002e042e7220 */ /* 0x000fe20000410000 */
[----:B------:R-:W-:Y:S01]  /*22990*/  LEA R13, R16, R13, 0x9 ;  /* 0x0000000d100d7211 */ /* 0x000fe200078e48ff */
[C---:B------:R-:W-:Y:S01]  /*229a0*/  FMUL.FTZ R48, R2.reuse, R48 ;  /* 0x0000003002307220 */ /* 0x040fe20000410000 */
[----:B------:R-:W-:Y:S01]  /*229b0*/  LEA.HI R17, R17, R17, RZ, 0x1d ;  /* 0x0000001111117211 */ /* 0x000fe200078fe8ff */
[----:B------:R-:W-:Y:S01]  /*229c0*/  FMUL.FTZ R49, R2, R49 ;  /* 0x0000003102317220 */ /* 0x000fe20000410000 */
[----:B------:R-:W-:Y:S01]  /*229d0*/  ISETP.NE.U32.AND P0, PT, R18, 0x1, PT ;  /* 0x000000011200780c */ /* 0x000fe20003f05070 */
[C---:B------:R-:W-:Y:S01]  /*229e0*/  FMUL.FTZ R51, R4.reuse, R51 ;  /* 0x0000003304337220 */ /* 0x040fe20000410000 */
[----:B------:R-:W-:Y:S01]  /*229f0*/  LEA R13, R13, R17, 0x1 ;  /* 0x000000110d0d7211 */ /* 0x000fe200078e08ff */
[----:B------:R-:W-:Y:S01]  /*22a00*/  FMUL.FTZ R50, R4, R50 ;  /* 0x0000003204327220 */ /* 0x000fe20000410000 */
[----:B------:R-:W-:Y:S01]  /*22a10*/  R2P PR, R15, 0x6 ;  /* 0x000000060f007804 */ /* 0x000fe20000000000 */
[C---:B------:R-:W-:Y:S01]  /*22a20*/  FMUL.FTZ R52, R2.reuse, R52 ;  /* 0x0000003402347220 */ /* 0x040fe20000410000 */
[----:B------:R-:W-:Y:S01]  /*22a30*/  LEA R13, R13, UR4, 0x1 ;  /* 0x000000040d0d7c11 */ /* 0x000fe2000f8e08ff */
[----:B------:R-:W-:Y:S01]  /*22a40*/  FMUL.FTZ R53, R2, R53 ;  /* 0x0000003502357220 */ /* 0x000fe20000410000 */
[----:B------:R-:W-:Y:S01]  /*22a50*/  MOV R15, 0x20 ;  /* 0x00000020000f7802 */ /* 0x000fe20000000f00 */
[C---:B------:R-:W-:Y:S01]  /*22a60*/  FMUL.FTZ R55, R4.reuse, R55 ;  /* 0x0000003704377220 */ /* 0x040fe20000410000 */
[----:B------:R-:W-:Y:S01]  /*22a70*/  MOV R18, 0x40 ;  /* 0x0000004000127802 */ /* 0x000fe20000000f00 */
[----:B------:R-:W-:Y:S01]  /*22a80*/  FMUL.FTZ R54, R4, R54 ;  /* 0x0000003604367220 */ /* 0x000fe20000410000 */
[----:B------:R-:W-:Y:S01]  /*22a90*/  IADD3 R17, R13, -0x10, RZ ;  /* 0xfffffff00d117810 */ /* 0x000fe20007ffe0ff */
[C---:B------:R-:W-:Y:S01]  /*22aa0*/  FMUL.FTZ R56, R2.reuse, R56 ;  /* 0x0000003802387220 */ /* 0x040fe20000410000 */
[----:B------:R-:W-:Y:S01]  /*22ab0*/  SEL R15, R15, 0xffffffe0, !P1 ;  /* 0xffffffe00f0f7807 */ /* 0x000fe20004800000 */
[----:B------:R-:W-:Y:S01]  /*22ac0*/  FMUL.FTZ R57, R2, R57 ;  /* 0x0000003902397220 */ /* 0x000fe20000410000 */
[----:B------:R-:W-:Y:S01]  /*22ad0*/  @P0 IADD3 R17, R13, 0x10, RZ ;  /* 0x000000100d110810 */ /* 0x000fe20007ffe0ff */
[C---:B------:R-:W-:Y:S01]  /*22ae0*/  FMUL.FTZ R59, R4.reuse, R59 ;  /* 0x0000003b043b7220 */ /* 0x040fe20000410000 */
[----:B------:R-:W-:Y:S01]  /*22af0*/  F2FP.F16.F32.PACK_AB R160, R161, R160 ;  /* 0x000000a0a1a0723e */ /* 0x000fe200000000ff */
[----:B------:R-:W-:Y:S01]  /*22b00*/  FMUL.FTZ R58, R4, R58 ;  /* 0x0000003a043a7220 */ /* 0x000fe20000410000 */
[----:B------:R-:W-:Y:S01]  /*22b10*/  F2FP.F16.F32.PACK_AB R162, R163, R162 ;  /* 0x000000a2a3a2723e */ /* 0x000fe200000000ff */
[----:B------:R-:W-:Y:S01]  /*22b20*/  FMUL.FTZ R60, R2, R60 ;  /* 0x0000003c023c7220 */ /* 0x000fe20000410000 */
[----:B------:R-:W-:Y:S01]  /*22b30*/  SEL R18, R18, 0xffffffc0, !P2 ;  /* 0xffffffc012127807 */ /* 0x000fe20005000000 */
[----:B------:R-:W-:Y:S01]  /*22b40*/  FMUL.FTZ R61, R2, R61 ;  /* 0x0000003d023d7220 */ /* 0x000fe20000410000 */
[----:B------:R-:W-:Y:S01]  /*22b50*/  F2FP.F16.F32.PACK_AB R156, R157, R156 ;  /* 0x0000009c9d9c723e */ /* 0x000fe200000000ff */
[C---:B------:R-:W-:Y:S01]  /*22b60*/  FMUL.FTZ R63, R4.reuse, R63 ;  /* 0x0000003f043f7220 */ /* 0x040fe20000410000 */
[----:B------:R-:W-:Y:S01]  /*22b70*/  F2FP.F16.F32.PACK_AB R158, R159, R158 ;  /* 0x0000009e9f9e723e */ /* 0x000fe200000000ff */
[----:B------:R-:W-:Y:S01]  /*22b80*/  FMUL.FTZ R62, R4, R62 ;  /* 0x0000003e043e7220 */ /* 0x000fe20000410000 */
[----:B------:R-:W-:Y:S01]  /*22b90*/  F2FP.F16.F32.PACK_AB R36, R37, R36 ;  /* 0x000000242524723e */ /* 0x000fe200000000ff */
[C---:B------:R-:W-:Y:S01]  /*22ba0*/  FMUL.FTZ R64, R2.reuse, R64 ;  /* 0x0000004002407220 */ /* 0x040fe20000410000 */
[----:B------:R-:W-:Y:S01]  /*22bb0*/  F2FP.F16.F32.PACK_AB R38, R39, R38 ;  /* 0x000000262726723e */ /* 0x000fe200000000ff */
[----:B------:R-:W-:Y:S01]  /*22bc0*/  FMUL.FTZ R65, R2, R65 ;  /* 0x0000004102417220 */ /* 0x000fe20000410000 */
[----:B------:R-:W-:Y:S01]  /*22bd0*/  IADD3 R19, R13, R15, RZ ;  /* 0x0000000f0d137210 */ /* 0x000fe20007ffe0ff */
[C---:B------:R-:W-:Y:S01]  /*22be0*/  FMUL.FTZ R67, R4.reuse, R67 ;  /* 0x0000004304437220 */ /* 0x040fe20000410000 */
[----:B------:R-:W-:Y:S01]  /*22bf0*/  F2FP.F16.F32.PACK_AB R40, R41, R40 ;  /* 0x000000282928723e */ /* 0x000fe200000000ff */
[----:B------:R-:W-:Y:S01]  /*22c00*/  FMUL.FTZ R66, R4, R66 ;  /* 0x0000004204427220 */ /* 0x000fe20000410000 */
[----:B------:R-:W-:Y:S01]  /*22c10*/  F2FP.F16.F32.PACK_AB R42, R43, R42 ;  /* 0x0000002a2b2a723e */ /* 0x000fe200000000ff */
[C---:B------:R-:W-:Y:S01]  /*22c20*/  FMUL.FTZ R68, R2.reuse, R68 ;  /* 0x0000004402447220 */ /* 0x040fe20000410000 */
[----:B------:R-:W-:Y:S01]  /*22c30*/  IADD3 R15, R15, R17, RZ ;  /* 0x000000110f0f7210 */ /* 0x000fe20007ffe0ff */
[----:B------:R-:W-:Y:S01]  /*22c40*/  FMUL.FTZ R69, R2, R69 ;  /* 0x0000004502457220 */ /* 0x000fe20000410000 */
[----:B------:R-:W-:Y:S01]  /*22c50*/  F2FP.F16.F32.PACK_AB R44, R45, R44 ;  /* 0x0000002c2d2c723e */ /* 0x000fe200000000ff */
[C---:B------:R-:W-:Y:S01]  /*22c60*/  FMUL.FTZ R71, R4.reuse, R71 ;  /* 0x0000004704477220 */ /* 0x040fe20000410000 */
[----:B------:R-:W-:Y:S01]  /*22c70*/  F2FP.F16.F32.PACK_AB R46, R47, R46 ;  /* 0x0000002e2f2e723e */ /* 0x000fe200000000ff */
[----:B------:R-:W-:Y:S01]  /*22c80*/  FMUL.FTZ R70, R4, R70 ;  /* 0x0000004604467220 */ /* 0x000fe20000410000 */
[----:B------:R-:W-:Y:S01]  /*22c90*/  IADD3 R20, R13, R18, RZ ;  /* 0x000000120d147210 */ /* 0x000fe20007ffe0ff */
[----:B------:R-:W-:Y:S01]  /*22ca0*/  STS [R13], R160 ;  /* 0x000000a00d007388 */ /* 0x000fe20000000800 */
[----:B------:R-:W-:Y:S01]  /*22cb0*/  F2FP.F16.F32.PACK_AB R48, R49, R48 ;  /* 0x000000303130723e */ /* 0x000fe200000000ff */
[----:B------:R-:W-:Y:S01]  /*22cc0*/  FMUL.FTZ R72, R2, R72 ;  /* 0x0000004802487220 */ /* 0x000fe20000410000 */
[----:B------:R-:W-:Y:S01]  /*22cd0*/  F2FP.F16.F32.PACK_AB R50, R51, R50 ;  /* 0x000000323332723e */ /* 0x000fe200000000ff */
[----:B------:R-:W-:Y:S01]  /*22ce0*/  STS [R13+0x400], R162 ;  /* 0x000400a20d007388 */ /* 0x000fe20000000800 */
[----:B------:R-:W-:Y:S01]  /*22cf0*/  IADD3 R21, R18, R17, RZ ;  /* 0x0000001112157210 */ /* 0x000fe20007ffe0ff */
[----:B------:R-:W-:Y:S01]  /*22d00*/  FMUL.FTZ R73, R2, R73 ;  /* 0x0000004902497220 */ /* 0x000fe20000410000 */
[----:B------:R-:W-:Y:S01]  /*22d10*/  F2FP.F16.F32.PACK_AB R52, R53, R52 ;  /* 0x000000343534723e */ /* 0x000fe200000000ff */
[C---:B------:R-:W-:Y:S01]  /*22d20*/  FMUL.FTZ R75, R4.reuse, R75 ;  /* 0x0000004b044b7220 */ /* 0x040fe20000410000 */
[----:B------:R-:W-:Y:S01]  /*22d30*/  FMUL.FTZ R74, R4, R74 ;  /* 0x0000004a044a7220 */ /* 0x000fe20000410000 */
[----:B------:R-:W-:Y:S01]  /*22d40*/  F2FP.F16.F32.PACK_AB R54, R55, R54 ;  /* 0x000000363736723e */ /* 0x000fe200000000ff */
[----:B------:R-:W-:Y:S01]  /*22d50*/  STS [R17], R156 ;  /* 0x0000009c11007388 */ /* 0x000fe20000000800 */
[----:B------:R-:W-:Y:S01]  /*22d60*/  IADD3 R22, R19, R18, RZ ;  /* 0x0000001213167210 */ /* 0x000fe20007ffe0ff */
[C---:B------:R-:W-:Y:S01]  /*22d70*/  FMUL.FTZ R76, R2.reuse, R76 ;  /* 0x0000004c024c7220 */ /* 0x040fe20000410000 */
[----:B------:R-:W-:Y:S01]  /*22d80*/  FMUL.FTZ R77, R2, R77 ;  /* 0x0000004d024d7220 */ /* 0x000fe20000410000 */
[----:B------:R-:W-:Y:S01]  /*22d90*/  STS [R17+0x400], R158 ;  /* 0x0004009e11007388 */ /* 0x000fe20000000800 */
        /* <DEDUP_REMOVED lines=14> */
[C---:B------:R-:W-:Y:S01]  /*22e80*/  FMUL.FTZ R84, R2.reuse, R84 ;  /* 0x0000005402547220 */ /* 0x040fe20000410000 */
[----:B------:R-:W-:Y:S01]  /*22e90*/  FMUL.FTZ R85, R2, R85 ;  /* 0x0000005502557220 */ /* 0x000fe20000410000 */
[----:B------:R-:W-:Y:S01]  /*22ea0*/  F2FP.F16.F32.PACK_AB R64, R65, R64 ;  /* 0x000000404140723e */ /* 0x000fe200000000ff */
[----:B------:R-:W-:Y:S01]  /*22eb0*/  STS [R15+0x400], R42 ;  /* 0x0004002a0f007388 */ /* 0x000fe20000000800 */
        /* <DEDUP_REMOVED lines=52> */
[----:B------:R-:W-:Y:S01]  /*23200*/  ISETP.NE.AND P0, PT, R242, -0x1, PT ;  /* 0xfffffffff200780c */ /* 0x000fe20003f05270 */
[C---:B------:R-:W-:Y:S01]  /*23210*/  FMUL.FTZ R112, R2.reuse, R112 ;  /* 0x0000007002707220 */ /* 0x040fe20000410000 */
[----:B------:R-:W-:Y:S01]  /*23220*/  FMUL.FTZ R113, R2, R113 ;  /* 0x0000007102717220 */ /* 0x000fe20000410000 */
[----:B------:R-:W-:Y:S01]  /*23230*/  STS [R19+0x2400], R70 ;  /* 0x0024004613007388 */ /* 0x000fe20000000800 */
[----:B------:R-:W-:Y:S01]  /*23240*/  F2FP.F16.F32.PACK_AB R92, R93, R92 ;  /* 0x0000005c5d5c723e */ /* 0x000fe200000000ff */
        /* <DEDUP_REMOVED lines=23> */
[----:B------:R1:W-:Y:S01]  /*233c0*/  STS [R21+0x2400], R82 ;  /* 0x0024005215007388 */ /* 0x0003e20000000800 */
        /* <DEDUP_REMOVED lines=44> */
[----:B------:R-:W-:Y:S01]  /*23690*/  R2UR UR4, R8 ;  /* 0x00000000080472ca */ /* 0x000fe200000e0000 */
[C---:B------:R-:W-:Y:S01]  /*236a0*/  FMUL.FTZ R140, R2.reuse, R140 ;  /* 0x0000008c028c7220 */ /* 0x040fe20000410000 */
[C---:B------:R-:W-:Y:S01]  /*236b0*/  FMUL.FTZ R141, R2.reuse, R141 ;  /* 0x0000008d028d7220 */ /* 0x040fe20000410000 */
[----:B------:R-:W-:Y:S01]  /*236c0*/  STS [R15+0x4400], R106 ;  /* 0x0044006a0f007388 */ /* 0x000fe20000000800 */
[----:B------:R-:W-:Y:S01]  /*236d0*/  FMUL.FTZ R144, R2, R144 ;  /* 0x0000009002907220 */ /* 0x000fe20000410000 */
[----:B------:R-:W-:Y:S01]  /*236e0*/  F2FP.F16.F32.PACK_AB R128, R129, R128 ;  /* 0x000000808180723e */ /* 0x000fe200000000ff */
[C---:B------:R-:W-:Y:S01]  /*236f0*/  FMUL.FTZ R143, R4.reuse, R143 ;  /* 0x0000008f048f7220 */ /* 0x040fe20000410000 */
[C---:B------:R-:W-:Y:S01]  /*23700*/  FMUL.FTZ R142, R4.reuse, R142 ;  /* 0x0000008e048e7220 */ /* 0x040fe20000410000 */
[----:B------:R-:W-:Y:S01]  /*23710*/  FMUL.FTZ R147, R4, R147 ;  /* 0x0000009304937220 */ /* 0x000fe20000410000 */
[----:B------:R-:W-:Y:S01]  /*23720*/  F2FP.F16.F32.PACK_AB R130, R131, R130 ;  /* 0x000000828382723e */ /* 0x000fe200000000ff */
[----:B------:R-:W-:Y:S01]  /*23730*/  STS [R20+0x4000], R108 ;  /* 0x0040006c14007388 */ /* 0x000fe20000000800 */
[----:B------:R-:W-:Y:S01]  /*23740*/  FMUL.FTZ R2, R2, R145 ;  /* 0x0000009102027220 */ /* 0x000fe20000410000 */
[----:B------:R-:W-:Y:S01]  /*23750*/  F2FP.F16.F32.PACK_AB R132, R133, R132 ;  /* 0x000000848584723e */ /* 0x000fe200000000ff */
[----:B------:R-:W-:Y:S01]  /*23760*/  FMUL.FTZ R4, R4, R146 ;  /* 0x0000009204047220 */ /* 0x000fe20000410000 */
        /* <DEDUP_REMOVED lines=8> */
[----:B------:R-:W-:Y:S01]  /*237f0*/  @!P0 R2UR UR8, R8 ;  /* 0x00000000080882ca */ /* 0x000fe200000e0000 */
[----:B------:R-:W-:Y:S01]  /*23800*/  STS [R22+0x4000], R116 ;  /* 0x0040007416007388 */ /* 0x000fe20000000800 */
[----:B------:R-:W-:-:S02]  /*23810*/  @!P0 R2UR UR9, R9 ;  /* 0x00000000090982ca */ /* 0x000fc400000e0000 */
        /* <DEDUP_REMOVED lines=8> */
[----:B------:R-:W-:-:S03]  /*238a0*/  F2FP.F16.F32.PACK_AB R4, R147, R4 ;  /* 0x000000049304723e */ /* 0x000fc600000000ff */
[----:B------:R-:W-:Y:S04]  /*238b0*/  STS [R13+0x6000], R124 ;  /* 0x0060007c0d007388 */ /* 0x000fe80000000800 */
[----:B------:R-:W-:Y:S04]  /*238c0*/  STS [R13+0x6400], R126 ;  /* 0x0064007e0d007388 */ /* 0x000fe80000000800 */
[----:B------:R-:W-:Y:S04]  /*238d0*/  STS [R17+0x6000], R128 ;  /* 0x0060008011007388 */ /* 0x000fe80000000800 */
[----:B------:R2:W-:Y:S04]  /*238e0*/  STS [R17+0x6400], R130 ;  /* 0x0064008211007388 */ /* 0x0005e80000000800 */
        /* <DEDUP_REMOVED lines=11> */
[----:B------:R4:W-:Y:S04]  /*239a0*/  STS [R18+0x6400], R4 ;  /* 0x0064000412007388 */ /* 0x0009e80000000800 */
[----:B-1----:R-:W4:Y:S01]  /*239b0*/  LD.E.64 R82, desc[UR10][R10.64+0x88] ;  /* 0x0000880a0a527980 */ /* 0x002f22000c101b00 */
[----:B--2---:R-:W1:Y:S01]  /*239c0*/  @P4 MUFU.LG2 R17, R7 ;  /* 0x0000000700114308 */ /* 0x004e620000000c00 */
[----:B------:R-:W-:Y:S02]  /*239d0*/  BSSY B0, `(.L_x_1142) ;  /* 0x0000029000007945 */ /* 0x000fe40003800000 */
[----:B------:R2:W5:Y:S04]  /*239e0*/  LD.E.64 R80, desc[UR4][R10.64+0x90] ;  /* 0x000090040a507980 */ /* 0x000568000c101b00 */
[----:B---3--:R-:W3:Y:S04]  /*239f0*/  LD.E.U8 R2, desc[UR4][R10.64+0x1c8] ;  /* 0x0001c8040a027980 */ /* 0x008ee8000c101100 */
[----:B----4-:R-:W4:Y:S01]  /*23a00*/  @!P0 LD.E.64 R18, desc[UR8][R10.64+0x80] ;  /* 0x000080080a128980 */ /* 0x010f22000c101b00 */
[----:B------:R2:W2:Y:S01]  /*23a10*/  @P3 MUFU.LG2 R15, R0 ;  /* 0x00000000000f3308 */ /* 0x0004a20000000c00 */
[----:B-1----:R-:W-:Y:S01]  /*23a20*/  @P4 FMUL.FTZ R17, R17, 0.69314718246459960938 ;  /* 0x3f31721811114820 */ /* 0x002fe20000410000 */
[----:B------:R-:W-:-:S02]  /*23a30*/  MOV R4, 0x7f800000 ;  /* 0x7f80000000047802 */ /* 0x000fc40000000f00 */
[----:B------:R-:W-:Y:S01]  /*23a40*/  MOV R7, 0x7f800000 ;  /* 0x7f80000000077802 */ /* 0x000fe20000000f00 */
[----:B-----5:R-:W-:Y:S01]  /*23a50*/  @P4 FFMA.FTZ R4, R5, R164, R17 ;  /* 0x000000a405044223 */ /* 0x020fe20000010011 */
[----:B--2---:R-:W-:Y:S01]  /*23a60*/  @!P0 SHF.R.S32.HI R0, RZ, 0x1f, R239 ;  /* 0x0000001fff008819 */ /* 0x004fe200000114ef */
[----:B------:R-:W-:-:S04]  /*23a70*/  @P3 FMUL.FTZ R15, R15, 0.69314718246459960938 ;  /* 0x3f3172180f0f3820 */ /* 0x000fc80000410000 */
[----:B------:R-:W-:Y:S01]  /*23a80*/  @P3 FFMA.FTZ R7, R5, R3, R15 ;  /* 0x0000000305073223 */ /* 0x000fe2000001000f */
[----:B------:R-:W-:Y:S01]  /*23a90*/  @P0 IMAD.WIDE.U32 R20, R82, R242, RZ ;  /* 0x000000f252140225 */ /* 0x000fe200078e00ff */
[----:B---3--:R-:W-:-:S03]  /*23aa0*/  ISETP.NE.AND P1, PT, R2, RZ, PT ;  /* 0x000000ff0200720c */ /* 0x008fc60003f25270 */
[----:B----4-:R-:W-:-:S04]  /*23ab0*/  @!P0 IMAD R13, R19, R239, RZ ;  /* 0x000000ef130d8224 */ /* 0x010fc800078e02ff */
[C---:B------:R-:W-:Y:S02]  /*23ac0*/  @!P0 IMAD R13, R18.reuse, R0, R13 ;  /* 0x00000000120d8224 */ /* 0x040fe400078e020d */
[----:B------:R-:W-:Y:S02]  /*23ad0*/  @P0 IMAD R0, R83, R242, RZ ;  /* 0x000000f253000224 */ /* 0x000fe400078e02ff */
[----:B------:R-:W-:Y:S01]  /*23ae0*/  @!P0 IMAD.WIDE.U32 R18, R18, R239, RZ ;  /* 0x000000ef12128225 */ /* 0x000fe200078e00ff */
[----:B------:R-:W-:Y:S02]  /*23af0*/  @P0 MOV R2, R20 ;  /* 0x0000001400020202 */ /* 0x000fe40000000f00 */
[----:B------:R-:W-:Y:S02]  /*23b00*/  @P0 IADD3 R0, R21, R0, RZ ;  /* 0x0000000015000210 */ /* 0x000fe40007ffe0ff */
[----:B------:R-:W-:Y:S02]  /*23b10*/  @!P0 IADD3 R0, R19, R13, RZ ;  /* 0x0000000d13008210 */ /* 0x000fe40007ffe0ff */
[----:B------:R-:W-:Y:S01]  /*23b20*/  @!P0 MOV R2, R18 ;  /* 0x0000001200028202 */ /* 0x000fe20000000f00 */
[----:B------:R-:W-:Y:S06]  /*23b30*/  @!P1 BRA `(.L_x_1143) ;  /* 0x0000000000289947 */ /* 0x000fec0003800000 */
[----:B------:R-:W-:Y:S02]  /*23b40*/  ISETP.NE.AND P0, PT, R242, -0x1, PT ;  /* 0xfffffffff200780c */ /* 0x000fe40003f05270 */
[----:B------:R-:W-:Y:S02]  /*23b50*/  R2UR UR8, R8 ;  /* 0x00000000080872ca */ /* 0x000fe400000e0000 */
[----:B------:R-:W-:-:S09]  /*23b60*/  R2UR UR9, R9 ;  /* 0x00000000090972ca */ /* 0x000fd200000e0000 */
[----:B------:R-:W-:Y:S02]  /*23b70*/  @!P0 R2UR UR4, R8 ;  /* 0x00000000080482ca */ /* 0x000fe400000e0000 */
[----:B------:R-:W-:Y:S02]  /*23b80*/  @!P0 R2UR UR5, R9 ;  /* 0x00000000090582ca */ /* 0x000fe400000e0000 */
[----:B------:R-:W2:Y:S11]  /*23b90*/  LD.E R5, desc[UR8][R10.64+0xd4] ;  /* 0x0000d4080a057980 */ /* 0x000eb6000c101900 */
[----:B------:R-:W3:Y:S02]  /*23ba0*/  @!P0 LD.E R3, desc[UR4][R10.64+0xb4] ;  /* 0x0000b4040a038980 */ /* 0x000ee4000c101900 */
[----:B---3--:R-:W-:-:S04]  /*23bb0*/  @!P0 IMAD R242, R3, R239, RZ ;  /* 0x000000ef03f28224 */ /* 0x008fc800078e02ff */
[----:B--2---:R-:W-:Y:S01]  /*23bc0*/  IMAD R242, R5, R238, R242 ;  /* 0x000000ee05f27224 */ /* 0x004fe200078e02f2 */
[----:B------:R-:W-:Y:S05]  /*23bd0*/  BRA `(.L_x_1144) ;  /* 0x0000000000207947 */ /* 0x000fea0003800000 */
.L_x_1143:
[C---:B------:R-:W-:Y:S02]  /*23be0*/  R2UR UR8, R8.reuse ;  /* 0x00000000080872ca */ /* 0x040fe400000e0000 */
[C---:B------:R-:W-:Y:S02]  /*23bf0*/  R2UR UR9, R9.reuse ;  /* 0x00000000090972ca */ /* 0x040fe400000e0000 */
[----:B------:R-:W-:Y:S02]  /*23c00*/  R2UR UR4, R8 ;  /* 0x00000000080472ca */ /* 0x000fe400000e0000 */
[----:B------:R-:W-:-:S09]  /*23c10*/  R2UR UR5, R9 ;  /* 0x00000000090572ca */ /* 0x000fd200000e0000 */
[----:B------:R-:W2:Y:S04]  /*23c20*/  LD.E R3, desc[UR8][R10.64+0x60] ;  /* 0x000060080a037980 */ /* 0x000ea8000c101900 */
[----:B------:R-:W3:Y:S01]  /*23c30*/  LD.E R242, desc[UR4][R10.64+0xb4] ;  /* 0x0000b4040af27980 */ /* 0x000ee2000c101900 */
[----:B--2---:R-:W-:-:S04]  /*23c40*/  IMAD R3, R3, R239, R238 ;  /* 0x000000ef03037224 */ /* 0x004fc800078e02ee */
[----:B---3--:R-:W-:Y:S02]  /*23c50*/  IMAD R242, R242, R3, RZ ;  /* 0x00000003f2f27224 */ /* 0x008fe400078e02ff */
.L_x_1144:
[----:B------:R-:W-:Y:S05]  /*23c60*/  BSYNC B0 ;  /* 0x0000000000007941 */ /* 0x000fea0003800000 */
.L_x_1142:
[C---:B------:R-:W-:Y:S02]  /*23c70*/  R2UR UR8, R8.reuse ;  /* 0x00000000080872ca */ /* 0x040fe400000e0000 */
[C---:B------:R-:W-:Y:S02]  /*23c80*/  R2UR UR9, R9.reuse ;  /* 0x00000000090972ca */ /* 0x040fe400000e0000 */
[----:B------:R-:W-:Y:S02]  /*23c90*/  R2UR UR4, R8 ;  /* 0x00000000080472ca */ /* 0x000fe400000e0000 */
[----:B------:R-:W-:Y:S02]  /*23ca0*/  R2UR UR5, R9 ;  /* 0x00000000090572ca */ /* 0x000fe400000e0000 */
[----:B------:R-:W-:Y:S02]  /*23cb0*/  LOP3.LUT R13, R14, 0xffffffe0, RZ, 0xc0, !PT ;  /* 0xffffffe00e0d7812 */ /* 0x000fe400078ec0ff */
[----:B------:R-:W-:-:S03]  /*23cc0*/  SHF.R.S32.HI R5, RZ, 0x1f, R16 ;  /* 0x0000001fff057819 */ /* 0x000fc60000011410 */
[----:B------:R-:W-:Y:S01]  /*23cd0*/  IMAD.IADD R13, R6, 0x1, -R13 ;  /* 0x00000001060d7824 */ /* 0x000fe200078e0a0d */
[----:B------:R-:W-:Y:S01]  /*23ce0*/  LEA.HI R5, R5, R16, RZ, 0x2 ;  /* 0x0000001005057211 */ /* 0x000fe200078f10ff */
[----:B------:R1:W5:Y:S03]  /*23cf0*/  LD.E.64 R14, desc[UR8][R10.64+0x70] ;  /* 0x000070080a0e7980 */ /* 0x000366000c101b00 */
[----:B------:R-:W-:Y:S01]  /*23d00*/  SHF.R.S32.HI R3, RZ, 0x1f, R13 ;  /* 0x0000001fff037819 */ /* 0x000fe2000001140d */
[----:B------:R1:W5:Y:S01]  /*23d10*/  LD.E.64 R84, desc[UR4][R10.64+0xa0] ;  /* 0x0000a0040a547980 */ /* 0x000362000c101b00 */
[----:B------:R-:W-:Y:S05]  /*23d20*/  WARPSYNC.ALL ;  /* 0x0000000000007948 */ /* 0x000fea0003800000 */
[----:B------:R-:W-:Y:S01]  /*23d30*/  BAR.SYNC.DEFER_BLOCKING 0x0 ;  /* 0x0000000000007b1d */ /* 0x000fe20000010000 */
[----:B------:R-:W-:-:S02]  /*23d40*/  LOP3.LUT R5, R5, 0xffffffc, RZ, 0xc0, !PT ;  /* 0x0ffffffc05057812 */ /* 0x000fc400078ec0ff */
[----:B------:R-:W-:Y:S02]  /*23d50*/  LEA.HI R3, R3, R13, RZ, 0x2 ;  /* 0x0000000d03037211 */ /* 0x000fe400078f10ff */
[----:B------:R-:W-:Y:S01]  /*23d60*/  LOP3.LUT P0, RZ, R13, 0x3, RZ, 0xc0, !PT ;  /* 0x000000030dff7812 */ /* 0x000fe2000780c0ff */
[----:B------:R-:W-:Y:S01]  /*23d70*/  IMAD.IADD R16, R16, 0x1, -R5 ;  /* 0x0000000110107824 */ /* 0x000fe200078e0a05 */
[----:B------:R-:W-:-:S05]  /*23d80*/  SHF.R.S32.HI R3, RZ, 0x2, R3 ;  /* 0x00000002ff037819 */ /* 0x000fca0000011403 */
[----:B------:R-:W-:Y:S01]  /*23d90*/  IMAD R3, R16, 0x10, R3 ;  /* 0x0000001010037824 */ /* 0x000fe200078e0203 */
[----:B------:R1:W2:Y:S04]  /*23da0*/  LDS.128 R72, [R243] ;  /* 0x00000000f3487984 */ /* 0x0002a80000000c00 */
[----:B------:R1:W3:Y:S04]  /*23db0*/  LDS.128 R68, [R243+0x800] ;  /* 0x00080000f3447984 */ /* 0x0002e80000000c00 */
[----:B------:R1:W4:Y:S04]  /*23dc0*/  LDS.128 R64, [R243+0x1000] ;  /* 0x00100000f3407984 */ /* 0x0003280000000c00 */
[----:B------:R1:W1:Y:S04]  /*23dd0*/  LDS.128 R60, [R243+0x1800] ;  /* 0x00180000f33c7984 */ /* 0x0002680000000c00 */
        /* <DEDUP_REMOVED lines=11> */
[----:B------:R1:W1:Y:S01]  /*23e90*/  LDS.128 R76, [R243+0x7800] ;  /* 0x00780000f34c7984 */ /* 0x0002620000000c00 */
[----:B------:R-:W-:Y:S04]  /*23ea0*/  BSSY B0, `(.L_x_1145) ;  /* 0x0000012000007945 */ /* 0x000fe80003800000 */
[----:B--234-:R-:W-:Y:S05]  /*23eb0*/  @P0 BRA `(.L_x_1146) ;  /* 0x0000000000400947 */ /* 0x01cfea0003800000 */
[C---:B------:R-:W-:Y:S02]  /*23ec0*/  IMAD R5, R240.reuse, -0x40, R241 ;  /* 0xffffffc0f0057824 */ /* 0x040fe400078e02f1 */
[C---:B------:R-:W-:Y:S02]  /*23ed0*/  VIADD R13, R3.reuse, 0x8 ;  /* 0x00000008030d7836 */ /* 0x040fe40000000000 */
[----:B------:R-:W-:Y:S01]  /*23ee0*/  IMAD R242, R240, 0x40, R242 ;  /* 0x00000040f0f27824 */ /* 0x000fe200078e02f2 */
[-C--:B------:R-:W-:Y:S02]  /*23ef0*/  ISETP.GE.AND P2, PT, R3, R5.reuse, PT ;  /* 0x000000050300720c */ /* 0x080fe40003f46270 */
[----:B------:R-:W-:Y:S02]  /*23f00*/  ISETP.GE.AND P1, PT, R13, R5, PT ;  /* 0x000000050d00720c */ /* 0x000fe40003f26270 */
[----:B------:R-:W-:Y:S02]  /*23f10*/  SHF.R.S32.HI R13, RZ, 0x1f, R242 ;  /* 0x0000001fff0d7819 */ /* 0x000fe400000114f2 */
[----:B------:R-:W-:-:S04]  /*23f20*/  IADD3 R5, P0, R3, R242, RZ ;  /* 0x000000f203057210 */ /* 0x000fc80007f1e0ff */
[----:B------:R-:W-:Y:S02]  /*23f30*/  LEA.HI.X.SX32 R13, R3, R13, 0x1, P0 ;  /* 0x0000000d030d7211 */ /* 0x000fe400000f0eff */
[----:B-----5:R-:W-:Y:S02]  /*23f40*/  LEA R84, P0, R5, R84, 0x2 ;  /* 0x0000005405547211 */ /* 0x020fe400078010ff */
[C---:B------:R-:W-:Y:S02]  /*23f50*/  @!P2 R2UR UR8, R8.reuse ;  /* 0x000000000808a2ca */ /* 0x040fe400000e0000 */
[C---:B------:R-:W-:Y:S02]  /*23f60*/  @!P2 R2UR UR9, R9.reuse ;  /* 0x000000000909a2ca */ /* 0x040fe400000e0000 */
[----:B------:R-:W-:Y:S02]  /*23f70*/  @!P1 R2UR UR4, R8 ;  /* 0x00000000080492ca */ /* 0x000fe400000e0000 */
[----:B------:R-:W-:-:S02]  /*23f80*/  @!P1 R2UR UR5, R9 ;  /* 0x00000000090592ca */ /* 0x000fc400000e0000 */
[----:B------:R-:W-:-:S07]  /*23f90*/  LEA.HI.X R85, R5, R85, R13, 0x2, P0 ;  /* 0x0000005505557211 */ /* 0x000fce00000f140d */
[----:B------:R2:W-:Y:S04]  /*23fa0*/  @!P2 ST.E desc[UR8][R84.64], R4 ;  /* 0x000000045400a985 */ /* 0x0005e8000c101908 */
[----:B------:R2:W-:Y:S02]  /*23fb0*/  @!P1 ST.E desc[UR4][R84.64+0x20], R7 ;  /* 0x0000200754009985 */ /* 0x0005e4000c101904 */
.L_x_1146:
[----:B------:R-:W-:Y:S05]  /*23fc0*/  BSYNC B0 ;  /* 0x0000000000007941 */ /* 0x000fea0003800000 */
.L_x_1145:
[----:B------:R-:W3:Y:S01]  /*23fd0*/  S2R R3, SR_TID.X ;  /* 0x0000000000037919 */ /* 0x000ee20000002100 */
[----:B--2---:R-:W-:Y:S02]  /*23fe0*/  LEA.HI R4, R12, R6, RZ, 0x3 ;  /* 0x000000060c047211 */ /* 0x004fe400078f18ff */
[----:B------:R-:W-:Y:S02]  /*23ff0*/  R2UR UR4, R8 ;  /* 0x00000000080472ca */ /* 0x000fe400000e0000 */
[----:B------:R-:W-:Y:S02]  /*24000*/  R2UR UR5, R9 ;  /* 0x00000000090572ca */ /* 0x000fe400000e0000 */
[----:B------:R-:W-:-:S05]  /*24010*/  LOP3.LUT R4, R4, 0xfffffff8, RZ, 0xc0, !PT ;  /* 0xfffffff804047812 */ /* 0x000fca00078ec0ff */
[----:B------:R-:W-:-:S04]  /*24020*/  IMAD.IADD R4, R6, 0x1, -R4 ;  /* 0x0000000106047824 */ /* 0x000fc800078e0a04 */
[----:B-----5:R-:W-:Y:S02]  /*24030*/  IMAD.SHL.U32 R84, R4, 0x8, RZ ;  /* 0x0000000804547824 */ /* 0x020fe400078e00ff */
[----:B-1----:R1:W5:Y:S01]  /*24040*/  LD.E R10, desc[UR4][R10.64+0xc0] ;  /* 0x0000c0040a0a7980 */ /* 0x002362000c101900 */
[----:B------:R-:W-:Y:S01]  /*24050*/  SHF.R.S32.HI R5, RZ, 0x1f, R238 ;  /* 0x0000001fff057819 */ /* 0x000fe200000114ee */
[----:B------:R-:W-:Y:S01]  /*24060*/  IMAD R4, R81, R238, RZ ;  /* 0x000000ee51047224 */ /* 0x000fe200078e02ff */
[----:B------:R-:W-:Y:S01]  /*24070*/  SHF.R.S32.HI R85, RZ, 0x1f, R84 ;  /* 0x0000001fff557819 */ /* 0x000fe20000011454 */
[----:B------:R-:W-:Y:S02]  /*24080*/  BSSY B0, `(.L_x_1147) ;  /* 0x0000035000007945 */ /* 0x000fe40003800000 */
[----:B------:R-:W-:Y:S01]  /*24090*/  IMAD R4, R80, R5, R4 ;  /* 0x0000000550047224 */ /* 0x000fe200078e0204 */
[----:B---3--:R-:W-:-:S04]  /*240a0*/  SHF.R.S32.HI R6, RZ, 0x1f, R3 ;  /* 0x0000001fff067819 */ /* 0x008fc80000011403 */
[----:B------:R-:W-:-:S04]  /*240b0*/  LEA.HI R6, R6, R3, RZ, 0x3 ;  /* 0x0000000306067211 */ /* 0x000fc800078f18ff */
[----:B------:R-:W-:Y:S02]  /*240c0*/  SHF.R.S32.HI R7, RZ, 0x3, R6 ;  /* 0x00000003ff077819 */ /* 0x000fe40000011406 */
[----:B------:R-:W-:Y:S01]  /*240d0*/  LOP3.LUT R6, R6, 0xfffffff8, RZ, 0xc0, !PT ;  /* 0xfffffff806067812 */ /* 0x000fe200078ec0ff */
[----:B-1----:R-:W-:Y:S02]  /*240e0*/  IMAD.SHL.U32 R11, R240, 0x40, RZ ;  /* 0x00000040f00b7824 */ /* 0x002fe400078e00ff */
[----:B------:R-:W-:Y:S02]  /*240f0*/  VIADD R5, R7, 0x10 ;  /* 0x0000001007057836 */ /* 0x000fe40000000000 */
[--C-:B------:R-:W-:Y:S01]  /*24100*/  IMAD.IADD R241, R241, 0x1, -R11.reuse ;  /* 0x00000001f1f17824 */ /* 0x100fe200078e0a0b */
[----:B------:R-:W-:Y:S01]  /*24110*/  SHF.R.S32.HI R12, RZ, 0x1f, R11 ;  /* 0x0000001fff0c7819 */ /* 0x000fe2000001140b */
[----:B------:R-:W-:-:S03]  /*24120*/  IMAD.WIDE.U32 R86, R82, R11, R84 ;  /* 0x0000000b52567225 */ /* 0x000fc600078e0054 */
[----:B------:R-:W-:Y:S01]  /*24130*/  ISETP.GE.AND P0, PT, R5, R241, PT ;  /* 0x000000f10500720c */ /* 0x000fe20003f06270 */
[----:B------:R-:W-:Y:S02]  /*24140*/  IMAD R11, R83, R11, RZ ;  /* 0x0000000b530b7224 */ /* 0x000fe400078e02ff */
[----:B------:R-:W-:Y:S02]  /*24150*/  IMAD.IADD R6, R3, 0x1, -R6 ;  /* 0x0000000103067824 */ /* 0x000fe400078e0a06 */
[----:B------:R-:W-:Y:S01]  /*24160*/  IMAD R11, R82, R12, R11 ;  /* 0x0000000c520b7224 */ /* 0x000fe200078e020b */
[----:B------:R-:W-:Y:S01]  /*24170*/  IADD3 R12, P1, R2, R86, RZ ;  /* 0x00000056020c7210 */ /* 0x000fe20007f3e0ff */
[C---:B------:R-:W-:Y:S01]  /*24180*/  VIADD R3, R7.reuse, 0x30 ;  /* 0x0000003007037836 */ /* 0x040fe20000000000 */
[----:B------:R-:W-:Y:S01]  /*24190*/  IADD3 R2, R7, 0x20, RZ ;  /* 0x0000002007027810 */ /* 0x000fe20007ffe0ff */
[----:B------:R-:W-:Y:S01]  /*241a0*/  IMAD.SHL.U32 R6, R6, 0x8, RZ ;  /* 0x0000000806067824 */ /* 0x000fe200078e00ff */
[----:B------:R-:W-:-:S02]  /*241b0*/  IADD3.X R13, R0, R87, R11, P1, !PT ;  /* 0x00000057000d7210 */ /* 0x000fc40000ffe40b */
[-C--:B------:R-:W-:Y:S02]  /*241c0*/  ISETP.GE.AND P1, PT, R7, R241.reuse, PT ;  /* 0x000000f10700720c */ /* 0x080fe40003f26270 */
[-C--:B------:R-:W-:Y:S01]  /*241d0*/  ISETP.GE.AND P6, PT, R2, R241.reuse, PT ;  /* 0x000000f10200720c */ /* 0x080fe20003fc6270 */
[----:B------:R-:W-:Y:S01]  /*241e0*/  IMAD.WIDE.U32 R80, R80, R238, R12 ;  /* 0x000000ee50507225 */ /* 0x000fe200078e000c */
[----:B------:R-:W-:Y:S02]  /*241f0*/  ISETP.GE.AND P5, PT, R3, R241, PT ;  /* 0x000000f10300720c */ /* 0x000fe40003fa6270 */
[C---:B------:R-:W-:Y:S01]  /*24200*/  IADD3 R0, R6.reuse, 0x80, RZ ;  /* 0x0000008006007810 */ /* 0x040fe20007ffe0ff */
[C---:B------:R-:W-:Y:S01]  /*24210*/  VIADD R2, R6.reuse, 0x40 ;  /* 0x0000004006027836 */ /* 0x040fe20000000000 */
[----:B------:R-:W-:Y:S01]  /*24220*/  SHF.R.S32.HI R3, RZ, 0x1f, R7 ;  /* 0x0000001fff037819 */ /* 0x000fe20000011407 */
[----:B------:R-:W-:Y:S02]  /*24230*/  VIADD R6, R6, 0xc0 ;  /* 0x000000c006067836 */ /* 0x000fe40000000000 */
[----:B------:R-:W-:-:S02]  /*24240*/  IMAD.IADD R13, R81, 0x1, R4 ;  /* 0x00000001510d7824 */ /* 0x000fc400078e0204 */
[----:B------:R-:W-:Y:S05]  /*24250*/  @P1 BRA `(.L_x_1148) ;  /* 0x00000000005c1947 */ /* 0x000fea0003800000 */
[----:B------:R-:W-:Y:S01]  /*24260*/  IMAD R4, R83, R7, RZ ;  /* 0x0000000753047224 */ /* 0x000fe200078e02ff */
[-C--:B-----5:R-:W-:Y:S01]  /*24270*/  ISETP.GE.AND P4, PT, R84, R10.reuse, PT ;  /* 0x0000000a5400720c */ /* 0x0a0fe20003f86270 */
[----:B------:R-:W-:Y:S01]  /*24280*/  IMAD.MOV.U32 R12, RZ, RZ, R80 ;  /* 0x000000ffff0c7224 */ /* 0x000fe200078e0050 */
[-C--:B------:R-:W-:Y:S01]  /*24290*/  ISETP.GE.AND P3, PT, R2, R10.reuse, PT ;  /* 0x0000000a0200720c */ /* 0x080fe20003f66270 */
[----:B------:R-:W-:Y:S01]  /*242a0*/  IMAD R4, R82, R3, R4 ;  /* 0x0000000352047224 */ /* 0x000fe200078e0204 */
[----:B------:R-:W-:Y:S01]  /*242b0*/  ISETP.GE.AND P2, PT, R0, R10, PT ;  /* 0x0000000a0000720c */ /* 0x000fe20003f46270 */
[----:B------:R-:W-:-:S04]  /*242c0*/  IMAD.WIDE.U32 R86, R7, R82, R12 ;  /* 0x0000005207567225 */ /* 0x000fc800078e000c */
[----:B------:R-:W-:Y:S01]  /*242d0*/  IMAD.IADD R4, R87, 0x1, R4 ;  /* 0x0000000157047824 */ /* 0x000fe200078e0204 */
[----:B------:R-:W-:-:S03]  /*242e0*/  LEA R88, P1, R86, R14, 0x1 ;  /* 0x0000000e56587211 */ /* 0x000fc600078208ff */
[----:B------:R-:W-:Y:S02]  /*242f0*/  @!P4 R2UR UR12, R8 ;  /* 0x00000000080cc2ca */ /* 0x000fe400000e0000 */
[----:B------:R-:W-:Y:S02]  /*24300*/  LEA.HI.X R89, R86, R15, R4, 0x1, P1 ;  /* 0x0000000f56597211 */ /* 0x000fe400008f0c04 */
[----:B------:R-:W-:Y:S02]  /*24310*/  ISETP.GE.AND P1, PT, R6, R10, PT ;  /* 0x0000000a0600720c */ /* 0x000fe40003f26270 */
[C---:B------:R-:W-:Y:S02]  /*24320*/  @!P4 R2UR UR13, R9.reuse ;  /* 0x00000000090dc2ca */ /* 0x040fe400000e0000 */
[----:B------:R-:W-:Y:S02]  /*24330*/  @!P3 R2UR UR10, R8 ;  /* 0x00000000080ab2ca */ /* 0x000fe400000e0000 */
[----:B------:R-:W-:-:S02]  /*24340*/  @!P3 R2UR UR11, R9 ;  /* 0x00000000090bb2ca */ /* 0x000fc400000e0000 */
[----:B------:R-:W-:Y:S02]  /*24350*/  @!P2 R2UR UR8, R8 ;  /* 0x000000000808a2ca */ /* 0x000fe400000e0000 */
[----:B------:R-:W-:-:S03]  /*24360*/  @!P2 R2UR UR9, R9 ;  /* 0x000000000909a2ca */ /* 0x000fc600000e0000 */
[----:B------:R-:W-:Y:S02]  /*24370*/  @!P1 R2UR UR4, R8 ;  /* 0x00000000080492ca */ /* 0x000fe400000e0000 */
[----:B------:R-:W-:Y:S01]  /*24380*/  @!P1 R2UR UR5, R9 ;  /* 0x00000000090592ca */ /* 0x000fe200000e0000 */
[----:B------:R1:W-:Y:S04]  /*24390*/  @!P4 ST.E.128 desc[UR12][R88.64], R72 ;  /* 0x000000485800c985 */ /* 0x0003e8000c101d0c */
[----:B------:R1:W-:Y:S04]  /*243a0*/  @!P3 ST.E.128 desc[UR10][R88.64+0x80], R56 ;  /* 0x000080385800b985 */ /* 0x0003e8000c101d0a */
[----:B------:R1:W-:Y:S04]  /*243b0*/  @!P2 ST.E.128 desc[UR8][R88.64+0x100], R40 ;  /* 0x000100285800a985 */ /* 0x0003e8000c101d08 */
[----:B------:R1:W-:Y:S02]  /*243c0*/  @!P1 ST.E.128 desc[UR4][R88.64+0x180], R24 ;  /* 0x0001801858009985 */ /* 0x0003e4000c101d04 */
.L_x_1148:
[----:B------:R-:W-:Y:S05]  /*243d0*/  BSYNC B0 ;  /* 0x0000000000007941 */ /* 0x000fea0003800000 */
.L_x_1147:
[----:B------:R-:W-:Y:S04]  /*243e0*/  BSSY B0, `(.L_x_1149) ;  /* 0x000001c000007945 */ /* 0x000fe80003800000 */
[----:B------:R-:W-:Y:S05]  /*243f0*/  @P0 BRA `(.L_x_1150) ;  /* 0x0000000000680947 */ /* 0x000fea0003800000 */
[----:B------:R-:W-:Y:S01]  /*24400*/  IADD3 R5, P3, R7, 0x10, RZ ;  /* 0x0000001007057810 */ /* 0x000fe20007f7e0ff */
[----:B-1----:R-:W-:Y:S01]  /*24410*/  IMAD.MOV.U32 R24, RZ, RZ, R80 ;  /* 0x000000ffff187224 */ /* 0x002fe200078e0050 */
[-C--:B-----5:R-:W-:Y:S01]  /*24420*/  ISETP.GE.AND P4, PT, R84, R10.reuse, PT ;  /* 0x0000000a5400720c */ /* 0x0a0fe20003f86270 */
[----:B------:R-:W-:Y:S01]  /*24430*/  IMAD.MOV.U32 R25, RZ, RZ, R13 ;  /* 0x000000ffff197224 */ /* 0x000fe200078e000d */
[-C--:B------:R-:W-:Y:S01]  /*24440*/  ISETP.GE.AND P2, PT, R2, R10.reuse, PT ;  /* 0x0000000a0200720c */ /* 0x080fe20003f46270 */
[----:B------:R-:W-:Y:S01]  /*24450*/  IMAD.X R4, RZ, RZ, R3, P3 ;  /* 0x000000ffff047224 */ /* 0x000fe200018e0603 */
[-C--:B------:R-:W-:Y:S01]  /*24460*/  ISETP.GE.AND P1, PT, R0, R10.reuse, PT ;  /* 0x0000000a0000720c */ /* 0x080fe20003f26270 */
[----:B------:R-:W-:Y:S01]  /*24470*/  IMAD.WIDE.U32 R24, R82, R5, R24 ;  /* 0x0000000552187225 */ /* 0x000fe200078e0018 */
[----:B------:R-:W-:-:S03]  /*24480*/  ISETP.GE.AND P0, PT, R6, R10, PT ;  /* 0x0000000a0600720c */ /* 0x000fc60003f06270 */
[----:B------:R-:W-:Y:S01]  /*24490*/  IMAD R4, R4, R82, RZ ;  /* 0x0000005204047224 */ /* 0x000fe200078e02ff */
[----:B------:R-:W-:-:S03]  /*244a0*/  LEA R26, P3, R24, R14, 0x1 ;  /* 0x0000000e181a7211 */ /* 0x000fc600078608ff */
[----:B------:R-:W-:Y:S01]  /*244b0*/  IMAD R4, R83, R5, R4 ;  /* 0x0000000553047224 */ /* 0x000fe200078e0204 */
[C---:B------:R-:W-:Y:S02]  /*244c0*/  @!P4 R2UR UR12, R8.reuse ;  /* 0x00000000080cc2ca */ /* 0x040fe400000e0000 */
[----:B------:R-:W-:Y:S01]  /*244d0*/  @!P4 R2UR UR13, R9 ;  /* 0x00000000090dc2ca */ /* 0x000fe200000e0000 */
[----:B------:R-:W-:Y:S01]  /*244e0*/  IMAD.IADD R4, R25, 0x1, R4 ;  /* 0x0000000119047824 */ /* 0x000fe200078e0204 */
[C---:B------:R-:W-:Y:S02]  /*244f0*/  @!P2 R2UR UR10, R8.reuse ;  /* 0x00000000080aa2ca */ /* 0x040fe400000e0000 */
[C---:B------:R-:W-:Y:S02]  /*24500*/  @!P2 R2UR UR11, R9.reuse ;  /* 0x00000000090ba2ca */ /* 0x040fe400000e0000 */
[----:B------:R-:W-:Y:S02]  /*24510*/  @!P1 R2UR UR8, R8 ;  /* 0x00000000080892ca */ /* 0x000fe400000e0000 */
[----:B------:R-:W-:-:S02]  /*24520*/  @!P1 R2UR UR9, R9 ;  /* 0x00000000090992ca */ /* 0x000fc400000e0000 */
[----:B------:R-:W-:Y:S02]  /*24530*/  @!P0 R2UR UR4, R8 ;  /* 0x00000000080482ca */ /* 0x000fe400000e0000 */
[----:B------:R-:W-:Y:S02]  /*24540*/  @!P0 R2UR UR5, R9 ;  /* 0x00000000090582ca */ /* 0x000fe400000e0000 */
[----:B------:R-:W-:-:S05]  /*24550*/  LEA.HI.X R27, R24, R15, R4, 0x1, P3 ;  /* 0x0000000f181b7211 */ /* 0x000fca00018f0c04 */
[----:B------:R2:W-:Y:S04]  /*24560*/  @!P4 ST.E.128 desc[UR12][R26.64], R68 ;  /* 0x000000441a00c985 */ /* 0x0005e8000c101d0c */
[----:B------:R2:W-:Y:S04]  /*24570*/  @!P2 ST.E.128 desc[UR10][R26.64+0x80], R52 ;  /* 0x000080341a00a985 */ /* 0x0005e8000c101d0a */
[----:B------:R2:W-:Y:S04]  /*24580*/  @!P1 ST.E.128 desc[UR8][R26.64+0x100], R36 ;  /* 0x000100241a009985 */ /* 0x0005e8000c101d08 */
[----:B------:R2:W-:Y:S02]  /*24590*/  @!P0 ST.E.128 desc[UR4][R26.64+0x180], R20 ;  /* 0x000180141a008985 */ /* 0x0005e4000c101d04 */
.L_x_1150:
[----:B------:R-:W-:Y:S05]  /*245a0*/  BSYNC B0 ;  /* 0x0000000000007941 */ /* 0x000fea0003800000 */
.L_x_1149:
[----:B------:R-:W-:Y:S04]  /*245b0*/  BSSY B0, `(.L_x_1151) ;  /* 0x000001c000007945 */ /* 0x000fe80003800000 */
[----:B------:R-:W-:Y:S05]  /*245c0*/  @P6 BRA `(.L_x_1152) ;  /* 0x0000000000686947 */ /* 0x000fea0003800000 */
[----:B------:R-:W-:Y:S01]  /*245d0*/  IADD3 R5, P3, R7, 0x20, RZ ;  /* 0x0000002007057810 */ /* 0x000fe20007f7e0ff */
[----:B--2---:R-:W-:Y:S01]  /*245e0*/  IMAD.MOV.U32 R20, RZ, RZ, R80 ;  /* 0x000000ffff147224 */ /* 0x004fe200078e0050 */
        /* <DEDUP_REMOVED lines=24> */
.L_x_1152:
[----:B------:R-:W-:Y:S05]  /*24770*/  BSYNC B0 ;  /* 0x0000000000007941 */ /* 0x000fea0003800000 */
.L_x_1151:
[----:B------:R-:W-:Y:S02]  /*24780*/  MOV R4, R237 ;  /* 0x000000ed00047202 */ /* 0x000fe40000000f00 */
[----:B------:R-:W-:-:S04]  /*24790*/  MOV R5, 0x0 ;  /* 0x0000000000057802 */ /* 0x000fc80000000f00 */
[----:B-123-5:R-:W-:Y:S05]  /*247a0*/  @P5 RET.REL.NODEC R4 `(_ZN5flash24flash_fwd_splitkv_kernelI23Flash_fwd_kernel_traitsILi256ELi64ELi64ELi4ELb0ELb0EN7cutlass6half_tE19Flash_kernel_traitsILi256ELi64ELi64ELi4ES3_EELb0ELb0ELb0ELb0ELb0ELb0ELb0ELb1EEEvNS_16Flash_fwd_paramsE) ;  /* 0xfffffdb804145950 */ /* 0x02efea0003c3ffff */
        /* <DEDUP_REMOVED lines=15> */
[C---:B------:R-:W-:Y:S01]  /*248a0*/  @!P2 R2UR UR8, R8.reuse ;  /* 0x000000000808a2ca */ /* 0x040fe200000e0000 */
[----:B------:R-:W-:Y:S01]  /*248b0*/  IMAD.MOV.U32 R5, RZ, RZ, 0x0 ;  /* 0x00000000ff057424 */ /* 0x000fe200078e00ff */
[C---:B------:R-:W-:Y:S02]  /*248c0*/  @!P2 R2UR UR9, R9.reuse ;  /* 0x000000000909a2ca */ /* 0x040fe400000e0000 */
[----:B------:R-:W-:Y:S02]  /*248d0*/  @!P1 R2UR UR4, R8 ;  /* 0x00000000080492ca */ /* 0x000fe400000e0000 */
[----:B------:R-:W-:-:S02]  /*248e0*/  @!P1 R2UR UR5, R9 ;  /* 0x00000000090592ca */ /* 0x000fc400000e0000 */
[----:B------:R-:W-:Y:S01]  /*248f0*/  LEA.HI.X R3, R4, R15, R3, 0x1, P4 ;  /* 0x0000000f04037211 */ /* 0x000fe200020f0c03 */
[----:B------:R-:W-:-:S04]  /*24900*/  IMAD.MOV.U32 R4, RZ, RZ, R237 ;  /* 0x000000ffff047224 */ /* 0x000fc800078e00ed */
[----:B------:R-:W-:Y:S04]  /*24910*/  @!P3 ST.E.128 desc[UR10][R2.64], R60 ;  /* 0x0000003c0200b985 */ /* 0x000fe8000c101d0a */
[----:B------:R-:W-:Y:S04]  /*24920*/  @!P2 ST.E.128 desc[UR8][R2.64+0x80], R44 ;  /* 0x0000802c0200a985 */ /* 0x000fe8000c101d08 */
[----:B------:R1:W-:Y:S02]  /*24930*/  @!P1 ST.E.128 desc[UR4][R2.64+0x100], R28 ;  /* 0x0001001c02009985 */ /* 0x0003e4000c101d04 */
[----:B-1----:R-:W-:Y:S05]  /*24940*/  @P0 RET.REL.NODEC R4 `(_ZN5flash24flash_fwd_splitkv_kernelI23Flash_fwd_kernel_traitsILi256ELi64ELi64ELi4ELb0ELb0EN7cutlass6half_tE19Flash_kernel_traitsILi256ELi64ELi64ELi4ES3_EELb0ELb0ELb0ELb0ELb0ELb0ELb0ELb1EEEvNS_16Flash_fwd_paramsE) ;  /* 0xfffffdb404ac0950 */ /* 0x002fea0003c3ffff */
[----:B------:R-:W-:Y:S02]  /*24950*/  R2UR UR4, R8 ;  /* 0x00000000080472ca */ /* 0x000fe400000e0000 */
[----:B------:R-:W-:-:S13]  /*24960*/  R2UR UR5, R9 ;  /* 0x00000000090572ca */ /* 0x000fda00000e0000 */
[----:B------:R1:W-:Y:S02]  /*24970*/  ST.E.128 desc[UR4][R2.64+0x180], R76 ;  /* 0x0001804c02007985 */ /* 0x0003e4000c101d04 */
[----:B-1----:R-:W-:Y:S02]  /*24980*/  IMAD.MOV.U32 R2, RZ, RZ, R237 ;  /* 0x000000ffff027224 */ /* 0x002fe400078e00ed */
[----:B------:R-:W-:-:S04]  /*24990*/  IMAD.MOV.U32 R3, RZ, RZ, 0x0 ;  /* 0x00000000ff037424 */ /* 0x000fc800078e00ff */
[----:B------:R-:W-:Y:S05]  /*249a0*/  RET.REL.NODEC R2 `(_ZN5flash24flash_fwd_splitkv_kernelI23Flash_fwd_kernel_traitsILi256ELi64ELi64ELi4ELb0ELb0EN7cutlass6half_tE19Flash_kernel_traitsILi256ELi64ELi64ELi4ES3_EELb0ELb0ELb0ELb0ELb0ELb0ELb0ELb1EEEvNS_16Flash_fwd_paramsE) ;  /* 0xfffffdb402947950 */ /* 0x000fea0003c3ffff */
.L_x_1141:
[----:B------:R-:W-:Y:S01]  /*249b0*/  MOV R0, 0x1f ;  /* 0x0000001f00007802 */ /* 0x000fe20000000f00 */
[----:B------:R-:W-:Y:S01]  /*249c0*/  IMAD.MOV.U32 R2, RZ, RZ, 0x2 ;  /* 0x00000002ff027424 */ /* 0x000fe200078e00ff */
[----:B------:R-:W-:Y:S01]  /*249d0*/  MOV R6, R249 ;  /* 0x000000f900067202 */ /* 0x000fe20000000f00 */
[----:B------:R-:W-:-:S07]  /*249e0*/  IMAD.MOV.U32 R4, RZ, RZ, -0x1 ;  /* 0xffffffffff047424 */ /* 0x000fce00078e00ff */
[----:B-1---5:R-:W-:Y:S05]  /*249f0*/  WARPSYNC.COLLECTIVE R4, `(.L_x_1153) ;  /* 0x0000000004087348 */ /* 0x022fea0003c00000 */
[----:B------:R2:W3:Y:S02]  /*24a00*/  SHFL.BFLY P0, R0, R6, R2, R0 ;  /* 0x0c00000206007389 */ /* 0x0004e40000000000 */
[----:B-123-5:R-:W-:Y:S01]  /*24a10*/  ENDCOLLECTIVE ;  /* 0x000000000000791b */ /* 0x02efe20003800000 */
.L_x_1153:
[----:B------:R-:W-:Y:S01]  /*24a20*/  MOV R2, R0 ;  /* 0x0000000000027202 */ /* 0x000fe20000000f00 */
[----:B------:R-:W-:-:S04]  /*24a30*/  IMAD.MOV.U32 R0, RZ, RZ, 0x1f ;  /* 0x0000001fff007424 */ /* 0x000fc800078e00ff */
[----:B------:R-:W-:Y:S01]  /*24a40*/  FADD.FTZ R249, R2, R249 ;  /* 0x000000f902f97221 */ /* 0x000fe20000010000 */
[----:B------:R-:W-:-:S03]  /*24a50*/  MOV R2, 0x1 ;  /* 0x0000000100027802 */ /* 0x000fc60000000f00 */
[----:B------:R-:W-:-:S07]  /*24a60*/  IMAD.MOV.U32 R6, RZ, RZ, R249 ;  /* 0x000000ffff067224 */ /* 0x000fce00078e00f9 */
[----:B------:R-:W-:Y:S05]  /*24a70*/  WARPSYNC.COLLECTIVE R4, `(.L_x_1154) ;  /* 0x0000000004087348 */ /* 0x000fea0003c00000 */
[----:B------:R1:W2:Y:S02]  /*24a80*/  SHFL.BFLY P0, R0, R6, R2, R0 ;  /* 0x0c00000206007389 */ /* 0x0002a40000000000 */
[----:B-12---:R-:W-:Y:S01]  /*24a90*/  ENDCOLLECTIVE ;  /* 0x000000000000791b */ /* 0x006fe20003800000 */
.L_x_1154:
[----:B------:R-:W-:Y:S01]  /*24aa0*/  MOV R7, R0 ;  /* 0x0000000000077202 */ /* 0x000fe20000000f00 */
[----:B------:R-:W-:Y:S01]  /*24ab0*/  IMAD.MOV.U32 R6, RZ, RZ, R248 ;  /* 0x000000ffff067224 */ /* 0x000fe200078e00f8 */
[----:B------:R-:W-:Y:S02]  /*24ac0*/  MOV R0, 0x1f ;  /* 0x0000001f00007802 */ /* 0x000fe40000000f00 */
[----:B------:R-:W-:Y:S01]  /*24ad0*/  MOV R2, 0x2 ;  /* 0x0000000200027802 */ /* 0x000fe20000000f00 */
[----:B------:R-:W-:-:S07]  /*24ae0*/  FADD.FTZ R7, R249, R7 ;  /* 0x00000007f9077221 */ /* 0x000fce0000010000 */
[----:B------:R-:W-:Y:S05]  /*24af0*/  WARPSYNC.COLLECTIVE R4, `(.L_x_1155) ;  /* 0x0000000004087348 */ /* 0x000fea0003c00000 */
[----:B------:R1:W2:Y:S02]  /*24b00*/  SHFL.BFLY P0, R0, R6, R2, R0 ;  /* 0x0c00000206007389 */ /* 0x0002a40000000000 */
[----:B-12---:R-:W-:Y:S01]  /*24b10*/  ENDCOLLECTIVE ;  /* 0x000000000000791b */ /* 0x006fe20003800000 */
.L_x_1155:
[----:B------:R-:W-:Y:S01]  /*24b20*/  FADD.FTZ R248, R0, R248 ;  /* 0x000000f800f87221 */ /* 0x000fe20000010000 */
[----:B------:R-:W-:Y:S02]  /*24b30*/  MOV R0, 0x1f ;  /* 0x0000001f00007802 */ /* 0x000fe40000000f00 */
[----:B------:R-:W-:Y:S01]  /*24b40*/  MOV R2, 0x1 ;  /* 0x0000000100027802 */ /* 0x000fe20000000f00 */
[----:B------:R-:W-:-:S07]  /*24b50*/  IMAD.MOV.U32 R6, RZ, RZ, R248 ;  /* 0x000000ffff067224 */ /* 0x000fce00078e00f8 */
[----:B------:R-:W-:Y:S05]  /*24b60*/  WARPSYNC.COLLECTIVE R4, `(.L_x_1156) ;  /* 0x0000000004087348 */ /* 0x000fea0003c00000 */
[----:B------:R1:W2:Y:S02]  /*24b70*/  SHFL.BFLY P0, R0, R6, R2, R0 ;  /* 0x0c00000206007389 */ /* 0x0002a40000000000 */
[----:B-12---:R-:W-:Y:S01]  /*24b80*/  ENDCOLLECTIVE ;  /* 0x000000000000791b */ /* 0x006fe20003800000 */
.L_x_1156:
[----:B------:R-:W-:Y:S05]  /*24b90*/  BRA `(.L_x_1157) ;  /* 0xffffffd800bc7947 */ /* 0x000fea000383ffff */
.L_x_1158:
        /* <DEDUP_REMOVED lines=14> */
.L_x_8852:


//--------------------- .text._ZN5flash24flash_fwd_splitkv_kernelI23Flash_fwd_kernel_traitsILi256ELi64ELi64ELi4ELb0ELb0EN7cutlass6half_tE19Flash_kernel_traitsILi256ELi64ELi64ELi4ES3_EELb0ELb0ELb0ELb0ELb0ELb1ELb0ELb1EEEvNS_16Flash_fwd_paramsE --------------------------
	.section	.text._ZN5flash24flash_fwd_splitkv_kernelI23Flash_fwd_kernel_traitsILi256ELi64ELi64ELi4ELb0ELb0EN7cutlass6half_tE19Flash_kernel_traitsILi256ELi64ELi64ELi4ES3_EELb0ELb0ELb0ELb0ELb0ELb1ELb0ELb1EEEvNS_16Flash_fwd_paramsE,"ax",@progbits
	.align	128
        .global         _ZN5flash24flash_fwd_splitkv_kernelI23Flash_fwd_kernel_traitsILi256ELi64ELi64ELi4ELb0ELb0EN7cutlass6half_tE19Flash_kernel_traitsILi256ELi64ELi64ELi4ES3_EELb0ELb0ELb0ELb0ELb0ELb1ELb0ELb1EEEvNS_16Flash_fwd_paramsE
        .type           _ZN5flash24flash_fwd_splitkv_kernelI23Flash_fwd_kernel_traitsILi256ELi64ELi64ELi4ELb0ELb0EN7cutlass6half_tE19Flash_kernel_traitsILi256ELi64ELi64ELi4ES3_EELb0ELb0ELb0ELb0ELb0ELb1ELb0ELb1EEEvNS_16Flash_fwd_paramsE,@function
        .size           _ZN5flash24flash_fwd_splitkv_kernelI23Flash_fwd_kernel_traitsILi256ELi64ELi64ELi4ELb0ELb0EN7cutlass6half_tE19Flash_kernel_traitsILi256ELi64ELi64ELi4ES3_EELb0ELb0ELb0ELb0ELb0ELb1ELb0ELb1EEEvNS_16Flash_fwd_paramsE,(.L_x_8853 - _ZN5flash24flash_fwd_splitkv_kernelI23Flash_fwd_kernel_traitsILi256ELi64ELi64ELi4ELb0ELb0EN7cutlass6half_tE19Flash_kernel_traitsILi256ELi64ELi64ELi4ES3_EELb0ELb0ELb0ELb0ELb0ELb1ELb0ELb1EEEvNS_16Flash_fwd_paramsE)
        .other          _ZN5flash24flash_fwd_splitkv_kernelI23Flash_fwd_kernel_traitsILi256ELi64ELi64ELi4ELb0ELb0EN7cutlass6half_tE19Flash_kernel_traitsILi256ELi64ELi64ELi4ES3_EELb0ELb0ELb0ELb0ELb0ELb1ELb0ELb1EEEvNS_16Flash_fwd_paramsE,@"STO_CUDA_ENTRY STV_DEFAULT"
_ZN5flash24flash_fwd_splitkv_kernelI23Flash_fwd_kernel_traitsILi256ELi64ELi64ELi4ELb0ELb0EN7cutlass6half_tE19Flash_kernel_traitsILi256ELi64ELi64ELi4ES3_EELb0ELb0ELb0ELb0ELb0ELb1ELb0ELb1EEEvNS_16Flash_fwd_paramsE:
.text._ZN5flash24flash_fwd_splitkv_kernelI23Flash_fwd_kernel_traitsILi256ELi64ELi64ELi4ELb0ELb0EN7cutlass6half_tE19Flash_kernel_traitsILi256ELi64ELi64ELi4ES3_EELb0ELb0ELb0ELb0ELb0ELb1ELb0ELb1EEEvNS_16Flash_fwd_paramsE:
[----:B------:R-:W-:Y:S01]  /*0000*/  LDC R1, c[0x0][0x28] ;  /* 0x00000a00ff017b82 */ /* 0x000fe20000000800 */
[----:B------:R-:W1:Y:S07]  /*0010*/  S2R R239, SR_CTAID.X ;  /* 0x0000000000ef7919 */ /* 0x000e6e0000002500 */
[----:B------:R-:W2:Y:S01]  /*0020*/  LDC.64 R18, c[0x0][0x198] ;  /* 0x00006600ff127b82 */ /* 0x000ea20000000a00 */
[----:B------:R-:W-:Y:S01]  /*0030*/  BSSY B4, `(.L_x_1159) ;  /* 0x0000005000047945 */ /* 0x000fe20003800000 */
[----:B------:R-:W-:Y:S01]  /*0040*/  MOV R236, 0x80 ;  /* 0x0000008000ec7802 */ /* 0x000fe20000000f00 */
[----:B------:R-:W3:Y:S01]  /*0050*/  S2R R238, SR_CTAID.Y ;  /* 0x0000000000ee7919 */ /* 0x000ee20000002600 */
[----:B------:R-:W4:Y:S05]  /*0060*/  S2R R237, SR_CTAID.Z ;  /* 0x0000000000ed7919 */ /* 0x000f2a0000002700 */
[----:B-1234-:R-:W-:Y:S05]  /*0070*/  CALL.REL.NOINC `($_ZN5flash24flash_fwd_splitkv_kernelI23Flash_fwd_kernel_traitsILi256ELi64ELi64ELi4ELb0ELb0EN7cutlass6half_tE19Flash_kernel_traitsILi256ELi64ELi64ELi4ES3_EELb0ELb0ELb0ELb0ELb0ELb1ELb0ELb1EEEvNS_16Flash_fwd_paramsE$_ZN5flash30compute_attn_1rowblock_splitkvI23Flash_fwd_kernel_traitsILi256ELi64ELi64ELi4ELb0ELb0EN7cutlass6half_tE19Flash_kernel_traitsILi256ELi64ELi64ELi4ES3_EELb0ELb0ELb0ELb0ELb0ELb1ELb0ELb1ENS_16Flash_fwd_paramsEEEvRKT8_iiiii) ;  /* 0x0000000000087944 */ /* 0x01efea0003c00000 */
[----:B------:R-:W-:Y:S05]  /*0080*/  BSYNC B4 ;  /* 0x0000000000047941 */ /* 0x000fea0003800000 */
.L_x_1159:
[----:B------:R-:W-:Y:S05]  /*0090*/  EXIT ;  /* 0x000000000000794d */ /* 0x000fea0003800000 */
        .type           $_ZN5flash24flash_fwd_splitkv_kernelI23Flash_fwd_kernel_traitsILi256ELi64ELi64ELi4ELb0ELb0EN7cutlass6half_tE19Flash_kernel_traitsILi256ELi64ELi64ELi4ES3_EELb0ELb0ELb0ELb0ELb0ELb1ELb0ELb1EEEvNS_16Flash_fwd_paramsE$_ZN5flash30compute_attn_1rowblock_splitkvI23Flash_fwd_kernel_traitsILi256ELi64ELi64ELi4ELb0ELb0EN7cutlass6half_tE19Flash_kernel_traitsILi256ELi64ELi64ELi4ES3_EELb0ELb0ELb0ELb0ELb0ELb1ELb0ELb1ENS_16Flash_fwd_paramsEEEvRKT8_iiiii,@function
        .size           $_ZN5flash24flash_fwd_splitkv_kernelI23Flash_fwd_kernel_traitsILi256ELi64ELi64ELi4ELb0ELb0EN7cutlass6half_tE19Flash_kernel_traitsILi256ELi64ELi64ELi4ES3_EELb0ELb0ELb0ELb0ELb0ELb1ELb0ELb1EEEvNS_16Flash_fwd_paramsE$_ZN5flash30compute_attn_1rowblock_splitkvI23Flash_fwd_kernel_traitsILi256ELi64ELi64ELi4ELb0ELb0EN7cutlass6half_tE19Flash_kernel_traitsILi256ELi64ELi64ELi4ES3_EELb0ELb0ELb0ELb0ELb0ELb1ELb0ELb1ENS_16Flash_fwd_paramsEEEvRKT8_iiiii,(.L_x_8853 - $_ZN5flash24flash_fwd_splitkv_kernelI23Flash_fwd_kernel_traitsILi256ELi64ELi64ELi4ELb0ELb0EN7cutlass6half_tE19Flash_kernel_traitsILi256ELi64ELi64ELi4ES3_EELb0ELb0ELb0ELb0ELb0ELb1ELb0ELb1EEEvNS_16Flash_fwd_paramsE$_ZN5flash30compute_attn_1rowblock_splitkvI23Flash_fwd_kernel_traitsILi256ELi64ELi64ELi4ELb0ELb0EN7cutlass6half_tE19Flash_kernel_traitsILi256ELi64ELi64ELi4ES3_EELb0ELb0ELb0ELb0ELb0ELb1ELb0ELb1ENS_16Flash_fwd_paramsEEEvRKT8_iiiii)
$_ZN5flash24flash_fwd_splitkv_kernelI23Flash_fwd_kernel_traitsILi256ELi64ELi64ELi4ELb0ELb0EN7cutlass6half_tE19Flash_kernel_traitsILi256ELi64ELi64ELi4ES3_EELb0ELb0ELb0ELb0ELb0ELb1ELb0ELb1EEEvNS_16Flash_fwd_paramsE$_ZN5flash30compute_attn_1rowblock_splitkvI23Flash_fwd_kernel_traitsILi256ELi64ELi64ELi4ELb0ELb0EN7cutlass6half_tE19Flash_kernel_traitsILi256ELi64ELi64ELi4ES3_EELb0ELb0ELb0ELb0ELb0ELb1ELb0ELb1ENS_16Flash_fwd_paramsEEEvRKT8_iiiii:
[----:B------:R-:W-:Y:S02]  /*00a0*/  ULDC.64 UR6, c[0x0][0x208] ;  /* 0x0000820000067ab9 */ /* 0x000fe40000000a00 */
[----:B------:R-:W2:Y:S04]  /*00b0*/  LD.E.64 R6, desc[UR6][R18.64+0xe0] ;  /* 0x0000e00612067980 */ /* 0x000ea8000c101b00 */
[----:B------:R-:W3:Y:S01]  /*00c0*/  LD.E.64 R20, desc[UR6][R18.64+0xf0] ;  /* 0x0000f00612147980 */ /* 0x000ee2000c101b00 */
[----:B------:R-:W-:-:S03]  /*00d0*/  IMAD.MOV.U32 R242, RZ, RZ, -0x1 ;  /* 0xfffffffffff27424 */ /* 0x000fc600078e00ff */
[----:B------:R-:W4:Y:S01]  /*00e0*/  LD.E.64 R4, desc[UR6][R18.64+0xe8] ;  /* 0x0000e80612047980 */ /* 0x000f22000c101b00 */
        /* <DEDUP_REMOVED lines=9> */
[----:B------:R1:W5:Y:S01]  /*0180*/  @P4 LD.E R11, desc[UR6][R20.64] ;  /* 0x00000006140b4980 */ /* 0x000362000c101900 */
[----:B------:R-:W3:Y:S01]  /*0190*/  S2R R55, SR_TID.X ;  /* 0x0000000000377919 */ /* 0x000ee20000002100 */
[----:B------:R-:W-:Y:S01]  /*01a0*/  BSSY B0, `(.L_x_1160) ;  /* 0x000000c000007945 */ /* 0x000fe20003800000 */
[----:B------:R-:W-:Y:S01]  /*01b0*/  IMAD.MOV.U32 R12, RZ, RZ, -0x1 ;  /* 0xffffffffff0c7424 */ /* 0x000fe200078e00ff */
[----:B--2---:R-:W-:-:S06]  /*01c0*/  @P0 IADD3 R240, -R242, R3, RZ ;  /* 0x00000003f2f00210 */ /* 0x004fcc0007ffe1ff */
[----:B------:R1:W5:Y:S01]  /*01d0*/  @!P0 LD.E R240, desc[UR6][R18.64+0xb4] ;  /* 0x0000b40612f08980 */ /* 0x000362000c101900 */
[----:B----4-:R-:W-:-:S04]  /*01e0*/  ISETP.NE.U32.AND P0, PT, R4, RZ, PT ;  /* 0x000000ff0400720c */ /* 0x010fc80003f05070 */
[----:B------:R-:W-:Y:S01]  /*01f0*/  ISETP.NE.AND.EX P0, PT, R5, RZ, PT, P0 ;  /* 0x000000ff0500720c */ /* 0x000fe20003f05300 */
[----:B------:R-:W-:-:S12]  /*0200*/  IMAD.WIDE R4, R238, 0x4, R4 ;  /* 0x00000004ee047825 */ /* 0x000fd800078e0204 */
[----:B---3--:R-:W-:Y:S05]  /*0210*/  @!P0 BRA `(.L_x_1161) ;  /* 0x0000000000108947 */ /* 0x008fea0003800000 */
[----:B------:R-:W2:Y:S02]  /*0220*/  LD.E.U8 R0, desc[UR6][R18.64+0x1b2] ;  /* 0x0001b20612007980 */ /* 0x000ea4000c101100 */
[----:B--2---:R-:W-:-:S13]  /*0230*/  ISETP.NE.AND P1, PT, R0, RZ, PT ;  /* 0x000000ff0000720c */ /* 0x004fda0003f25270 */
[----:B------:R-:W-:Y:S05]  /*0240*/  @!P1 BRA `(.L_x_1161) ;  /* 0x0000000000049947 */ /* 0x000fea0003800000 */
[----:B------:R2:W5:Y:S02]  /*0250*/  LD.E R12, desc[UR6][R4.64] ;  /* 0x00000006040c7980 */ /* 0x000564000c101900 */
.L_x_1161:
[----:B------:R-:W-:Y:S05]  /*0260*/  BSYNC B0 ;  /* 0x0000000000007941 */ /* 0x000fea0003800000 */
.L_x_1160:
[----:B------:R-:W-:Y:S04]  /*0270*/  BSSY B0, `(.L_x_1162) ;  /* 0x0000009000007945 */ /* 0x000fe80003800000 */
[----:B------:R-:W-:Y:S05]  /*0280*/  @!P0 BRA `(.L_x_1163) ;  /* 0x0000000000188947 */ /* 0x000fea0003800000 */
[----:B------:R-:W3:Y:S02]  /*0290*/  LD.E.U8 R0, desc[UR6][R18.64+0x1b2] ;  /* 0x0001b20612007980 */ /* 0x000ee4000c101100 */
[----:B---3--:R-:W-:-:S13]  /*02a0*/  ISETP.NE.AND P0, PT, R0, RZ, PT ;  /* 0x000000ff0000720c */ /* 0x008fda0003f05270 */
[----:B------:R-:W3:Y:S02]  /*02b0*/  @P0 LD.E R3, desc[UR6][R4.64+0x4] ;  /* 0x0000040604030980 */ /* 0x000ee4000c101900 */
[----:B---3-5:R-:W-:-:S06]  /*02c0*/  @P0 IADD3 R96, R3, -R12, RZ ;  /* 0x8000000c03600210 */ /* 0x028fcc0007ffe0ff */
[----:B------:R4:W5:Y:S01]  /*02d0*/  @!P0 LD.E R96, desc[UR6][R4.64] ;  /* 0x0000000604608980 */ /* 0x000962000c101900 */
[----:B------:R-:W-:Y:S05]  /*02e0*/  BRA `(.L_x_1164) ;  /* 0x0000000000047947 */ /* 0x000fea0003800000 */
.L_x_1163:
[----:B------:R3:W5:Y:S02]  /*02f0*/  LD.E R96, desc[UR6][R18.64+0xb8] ;  /* 0x0000b80612607980 */ /* 0x000764000c101900 */
.L_x_1164:
[----:B------:R-:W-:Y:S05]  /*0300*/  BSYNC B0 ;  /* 0x0000000000007941 */ /* 0x000fea0003800000 */
.L_x_1162:
[----:B------:R-:W2:Y:S01]  /*0310*/  LD.E.64 R2, desc[UR6][R18.64+0xf8] ;  /* 0x0000f80612027980 */ /* 0x000ea2000c101b00 */
[----:B------:R-:W-:Y:S01]  /*0320*/  BSSY B1, `(.L_x_1165) ;  /* 0x0000012000017945 */ /* 0x000fe20003800000 */
[----:B-----5:R-:W-:Y:S01]  /*0330*/  IMAD.IADD R96, R96, 0x1, -R11 ;  /* 0x0000000160607824 */ /* 0x020fe200078e0a0b */
[----:B--2---:R-:W-:-:S04]  /*0340*/  ISETP.NE.U32.AND P0, PT, R2, RZ, PT ;  /* 0x000000ff0200720c */ /* 0x004fc80003f05070 */
[----:B------:R-:W-:-:S13]  /*0350*/  ISETP.NE.AND.EX P0, PT, R3, RZ, PT, P0 ;  /* 0x000000ff0300720c */ /* 0x000fda0003f05300 */
[----:B------:R-:W-:Y:S05]  /*0360*/  @!P0 BRA `(.L_x_1166) ;  /* 0x0000000000108947 */ /* 0x000fea0003800000 */
[----:B------:R-:W-:-:S05]  /*0370*/  IMAD.WIDE R2, R238, 0x4, R2 ;  /* 0x00000004ee027825 */ /* 0x000fca00078e0202 */
[----:B------:R-:W2:Y:S02]  /*0380*/  LD.E R64, desc[UR6][R2.64] ;  /* 0x0000000602407980 */ /* 0x000ea4000c101900 */
[----:B--2---:R-:W-:Y:S01]  /*0390*/  IADD3 R64, R64, -R11, RZ ;  /* 0x8000000b40407210 */ /* 0x004fe20007ffe0ff */
[----:B------:R-:W-:Y:S05]  /*03a0*/  BRA `(.L_x_1167) ;  /* 0x0000000000247947 */ /* 0x000fea0003800000 */
.L_x_1166:
[----:B------:R-:W2:Y:S01]  /*03b0*/  LD.E.64 R2, desc[UR6][R18.64+0x108] ;  /* 0x0001080612027980 */ /* 0x000ea2000c101b00 */
[----:B------:R-:W-:Y:S01]  /*03c0*/  BSSY B0, `(.L_x_1168) ;  /* 0x0000006000007945 */ /* 0x000fe20003800000 */
[----:B--2---:R-:W-:-:S04]  /*03d0*/  ISETP.NE.U32.AND P0, PT, R2, RZ, PT ;  /* 0x000000ff0200720c */ /* 0x004fc80003f05070 */
[----:B------:R-:W-:Y:S01]  /*03e0*/  ISETP.NE.AND.EX P0, PT, R3, RZ, PT, P0 ;  /* 0x000000ff0300720c */ /* 0x000fe20003f05300 */
[----:B------:R-:W-:-:S12]  /*03f0*/  IMAD.MOV.U32 R3, RZ, RZ, RZ ;  /* 0x000000ffff037224 */ /* 0x000fd800078e00ff */
[----:B------:R-:W-:Y:S05]  /*0400*/  @!P0 BRA `(.L_x_1169) ;  /* 0x0000000000048947 */ /* 0x000fea0003800000 */
[----:B------:R2:W5:Y:S02]  /*0410*/  LD.E R3, desc[UR6][R18.64+0xbc] ;  /* 0x0000bc0612037980 */ /* 0x000564000c101900 */
.L_x_1169:
[----:B------:R-:W-:Y:S05]  /*0420*/  BSYNC B0 ;  /* 0x0000000000007941 */ /* 0x000fea0003800000 */
.L_x_1168:
[----:B-----5:R-:W-:Y:S02]  /*0430*/  IADD3 R64, R96, R3, RZ ;  /* 0x0000000360407210 */ /* 0x020fe40007ffe0ff */
.L_x_1167:
[----:B------:R-:W-:Y:S05]  /*0440*/  BSYNC B1 ;  /* 0x0000000000017941 */ /* 0x000fea0003800000 */
.L_x_1165:
[----:B------:R-:W-:Y:S01]  /*0450*/  IMAD.SHL.U32 R169, R239, 0x40, RZ ;  /* 0x00000040efa97824 */ /* 0x000fe200078e00ff */
[----:B------:R-:W-:Y:S01]  /*0460*/  MOV R2, R236 ;  /* 0x000000ec00027202 */ /* 0x000fe20000000f00 */
[----:B------:R-:W-:-:S03]  /*0470*/  IMAD.MOV.U32 R3, RZ, RZ, 0x0 ;  /* 0x00000000ff037424 */ /* 0x000fc600078e00ff */
[----:B------:R-:W-:-:S13]  /*0480*/  ISETP.GT.AND P0, PT, R240, R169, PT ;  /* 0x000000a9f000720c */ /* 0x000fda0003f04270 */
[----:B-1234-:R-:W-:Y:S05]  /*0490*/  @!P0 RET.REL.NODEC R2 `(_ZN5flash24flash_fwd_splitkv_kernelI23Flash_fwd_kernel_traitsILi256ELi64ELi64ELi4ELb0ELb0EN7cutlass6half_tE19Flash_kernel_traitsILi256ELi64ELi64ELi4ES3_EELb0ELb0ELb0ELb0ELb0ELb1ELb0ELb1EEEvNS_16Flash_fwd_paramsE) ;  /* 0xfffffff802d88950 */ /* 0x01efea0003c3ffff */
        /* <DEDUP_REMOVED lines=15> */
[----:B------:R-:W5:Y:S04]  /*0590*/  LD.E R3, desc[UR6][R18.64+0x60] ;  /* 0x0000600612037980 */ /* 0x000f68000c101900 */
[----:B------:R-:W4:Y:S01]  /*05a0*/  @!P0 LD.E.64 R14, desc[UR6][R18.64+0x80] ;  /* 0x00008006120e8980 */ /* 0x000f22000c101b00 */
[----:B------:R-:W-:-:S03]  /*05b0*/  SHF.R.S32.HI R8, RZ, 0x1f, R55 ;  /* 0x0000001fff087819 */ /* 0x000fc60000011437 */
[----:B------:R-:W5:Y:S01]  /*05c0*/  LD.E R0, desc[UR6][R18.64+0xb4] ;  /* 0x0000b40612007980 */ /* 0x000f62000c101900 */
[----:B------:R-:W-:-:S03]  /*05d0*/  LEA.HI R9, R8, R55, RZ, 0x3 ;  /* 0x0000003708097211 */ /* 0x000fc600078f18ff */
[----:B------:R-:W5:Y:S01]  /*05e0*/  LD.E.64 R4, desc[UR6][R18.64+0xa0] ;  /* 0x0000a00612047980 */ /* 0x000f62000c101b00 */
[----:B------:R-:W-:-:S03]  /*05f0*/  LOP3.LUT R8, R9, 0xfffffff8, RZ, 0xc0, !PT ;  /* 0xfffffff809087812 */ /* 0x000fc600078ec0ff */
[----:B------:R-:W5:Y:S02]  /*0600*/  LD.E R2, desc[UR6][R18.64+0xc0] ;  /* 0x0000c00612027980 */ /* 0x000f64000c101900 */
[----:B------:R-:W-:Y:S02]  /*0610*/  IMAD.IADD R55, R55, 0x1, -R8 ;  /* 0x0000000137377824 */ /* 0x000fe400078e0a08 */
[----:B------:R1:W5:Y:S02]  /*0620*/  LD.E.64 R26, desc[UR6][R18.64+0x70] ;  /* 0x00007006121a7980 */ /* 0x000364000c101b00 */
[----:B------:R-:W-:Y:S01]  /*0630*/  IMAD.SHL.U32 R28, R55, 0x8, RZ ;  /* 0x00000008371c7824 */ /* 0x000fe200078e00ff */
[----:B------:R-:W-:-:S04]  /*0640*/  @!P0 SHF.R.S32.HI R8, RZ, 0x1f, R238 ;  /* 0x0000001fff088819 */ /* 0x000fc800000114ee */
[----:B------:R-:W-:Y:S02]  /*0650*/  SHF.R.S32.HI R29, RZ, 0x1f, R28 ;  /* 0x0000001fff1d7819 */ /* 0x000fe4000001141c */
[----:B------:R-:W-:Y:S02]  /*0660*/  SHF.R.S32.HI R9, RZ, 0x3, R9 ;  /* 0x00000003ff097819 */ /* 0x000fe40000011409 */
[----:B------:R-:W-:Y:S01]  /*0670*/  IADD3 R240, -R169, R240, RZ ;  /* 0x000000f0a9f07210 */ /* 0x000fe20007ffe1ff */
[----:B------:R-:W-:Y:S01]  /*0680*/  BSSY B0, `(.L_x_1171) ;  /* 0x000002d000007945 */ /* 0x000fe20003800000 */
[----:B------:R-:W-:Y:S01]  /*0690*/  ISETP.NE.AND P3, PT, R55, RZ, PT ;  /* 0x000000ff3700720c */ /* 0x000fe20003f65270 */
[C---:B------:R-:W-:Y:S01]  /*06a0*/  VIADD R25, R28.reuse, 0x40 ;  /* 0x000000401c197836 */ /* 0x040fe20000000000 */
[C---:B------:R-:W-:Y:S01]  /*06b0*/  IADD3 R23, R28.reuse, 0x80, RZ ;  /* 0x000000801c177810 */ /* 0x040fe20007ffe0ff */
[----:B------:R-:W-:Y:S02]  /*06c0*/  VIADD R21, R28, 0xc0 ;  /* 0x000000c01c157836 */ /* 0x000fe40000000000 */
[----:B-1----:R-:W-:-:S05]  /*06d0*/  VIADD R19, R9, 0x10 ;  /* 0x0000001009137836 */ /* 0x002fca0000000000 */
[----:B------:R-:W-:Y:S01]  /*06e0*/  ISETP.GE.AND P1, PT, R19, R240, PT ;  /* 0x000000f01300720c */ /* 0x000fe20003f26270 */
        /* <DEDUP_REMOVED lines=14> */
[----:B------:R-:W-:Y:S01]  /*07d0*/  ISETP.GE.AND P0, PT, R9, R240, PT ;  /* 0x000000f00900720c */ /* 0x000fe20003f06270 */
[----:B---3--:R-:W-:Y:S01]  /*07e0*/  IMAD R33, R31, R237, RZ ;  /* 0x000000ed1f217224 */ /* 0x008fe200078e02ff */
[----:B------:R-:W-:-:S05]  /*07f0*/  SHF.R.S32.HI R8, RZ, 0x1f, R237 ;  /* 0x0000001fff087819 */ /* 0x000fca00000114ed */
[----:B------:R-:W-:Y:S02]  /*0800*/  IMAD R33, R30, R8, R33 ;  /* 0x000000081e217224 */ /* 0x000fe400078e0221 */
[----:B------:R-:W-:Y:S01]  /*0810*/  IMAD.WIDE.U32 R30, R237, R30, R12 ;  /* 0x0000001eed1e7225 */ /* 0x000fe200078e000c */
[----:B------:R-:W-:Y:S02]  /*0820*/  SHF.R.S32.HI R15, RZ, 0x1f, R9 ;  /* 0x0000001fff0f7819 */ /* 0x000fe40000011409 */
[----:B------:R-:W-:Y:S02]  /*0830*/  IADD3 R17, R9, 0x20, RZ ;  /* 0x0000002009117810 */ /* 0x000fe40007ffe0ff */
[----:B------:R-:W-:Y:S01]  /*0840*/  IADD3 R33, R31, R33, RZ ;  /* 0x000000211f217210 */ /* 0x000fe20007ffe0ff */
[----:B------:R-:W-:Y:S06]  /*0850*/  @P0 BRA `(.L_x_1172) ;  /* 0x00000000003c0947 */ /* 0x000fec0003800000 */
[----:B------:R-:W-:Y:S01]  /*0860*/  IMAD R8, R7, R9, RZ ;  /* 0x0000000907087224 */ /* 0x000fe200078e02ff */
[-C--:B-----5:R-:W-:Y:S01]  /*0870*/  ISETP.GE.AND P6, PT, R28, R2.reuse, PT ;  /* 0x000000021c00720c */ /* 0x0a0fe20003fc6270 */
[----:B------:R-:W-:Y:S01]  /*0880*/  IMAD.MOV.U32 R32, RZ, RZ, R30 ;  /* 0x000000ffff207224 */ /* 0x000fe200078e001e */
[-C--:B------:R-:W-:Y:S01]  /*0890*/  ISETP.GE.AND P5, PT, R25, R2.reuse, PT ;  /* 0x000000021900720c */ /* 0x080fe20003fa6270 */
[C---:B------:R-:W-:Y:S01]  /*08a0*/  IMAD R8, R6.reuse, R15, R8 ;  /* 0x0000000f06087224 */ /* 0x040fe200078e0208 */
[-C--:B------:R-:W-:Y:S01]  /*08b0*/  ISETP.GE.AND P4, PT, R23, R2.reuse, PT ;  /* 0x000000021700720c */ /* 0x080fe20003f86270 */
        /* <DEDUP_REMOVED lines=9> */
.L_x_1172:
[----:B------:R-:W-:Y:S05]  /*0950*/  BSYNC B0 ;  /* 0x0000000000007941 */ /* 0x000fea0003800000 */
.L_x_1171:
[----:B------:R-:W-:Y:S01]  /*0960*/  BSSY B0, `(.L_x_1173) ;  /* 0x0000015000007945 */ /* 0x000fe20003800000 */
[----:B------:R-:W-:-:S03]  /*0970*/  ISETP.GE.AND P0, PT, R17, R240, PT ;  /* 0x000000f01100720c */ /* 0x000fc60003f06270 */
[----:B------:R-:W-:Y:S10]  /*0980*/  @P1 BRA `(.L_x_1174) ;  /* 0x0000000000481947 */ /* 0x000ff40003800000 */
[----:B-1----:R-:W-:Y:S01]  /*0990*/  IADD3 R13, P1, R9, 0x10, RZ ;  /* 0x00000010090d7810 */ /* 0x002fe20007f3e0ff */
[----:B------:R-:W-:Y:S01]  /*09a0*/  IMAD.MOV.U32 R34, RZ, RZ, R30 ;  /* 0x000000ffff227224 */ /* 0x000fe200078e001e */
        /* <DEDUP_REMOVED lines=9> */
[----:B------:R-:W-:-:S04]  /*0a40*/  IMAD R11, R7, R13, R11 ;  /* 0x0000000d070b7224 */ /* 0x000fc800078e020b */
[----:B------:R-:W-:-:S05]  /*0a50*/  IMAD.IADD R11, R35, 0x1, R11 ;  /* 0x00000001230b7824 */ /* 0x000fca00078e020b */
[----:B------:R-:W-:-:S05]  /*0a60*/  LEA.HI.X R11, R34, R27, R11, 0x1, P6 ;  /* 0x0000001b220b7211 */ /* 0x000fca00030f0c0b */
[----:B------:R2:W-:Y:S04]  /*0a70*/  @!P5 ST.E.128 desc[UR6][R10.64], RZ ;  /* 0x000000ff0a00d985 */ /* 0x0005e8000c101d06 */
[----:B------:R2:W-:Y:S04]  /*0a80*/  @!P4 ST.E.128 desc[UR6][R10.64+0x80], RZ ;  /* 0x000080ff0a00c985 */ /* 0x0005e8000c101d06 */
[----:B------:R2:W-:Y:S04]  /*0a90*/  @!P2 ST.E.128 desc[UR6][R10.64+0x100], RZ ;  /* 0x000100ff0a00a985 */ /* 0x0005e8000c101d06 */
[----:B------:R2:W-:Y:S02]  /*0aa0*/  @!P1 ST.E.128 desc[UR6][R10.64+0x180], RZ ;  /* 0x000180ff0a009985 */ /* 0x0005e4000c101d06 */
.L_x_1174:
[----:B------:R-:W-:Y:S05]  /*0ab0*/  BSYNC B0 ;  /* 0x0000000000007941 */ /* 0x000fea0003800000 */
.L_x_1173:
[----:B-----5:R-:W-:Y:S01]  /*0ac0*/  IMAD R3, R238, R3, R237 ;  /* 0x00000003ee037224 */ /* 0x020fe200078e02ed */
[----:B------:R-:W-:Y:S01]  /*0ad0*/  BSSY B0, `(.L_x_1175) ;  /* 0x0000016000007945 */ /* 0x000fe20003800000 */
[----:B------:R-:W-:Y:S02]  /*0ae0*/  ISETP.GE.OR P5, PT, R19, R240, P3 ;  /* 0x000000f01300720c */ /* 0x000fe40001fa6670 */
[----:B------:R-:W-:Y:S01]  /*0af0*/  IMAD R0, R0, R3, R169 ;  /* 0x0000000300007224 */ /* 0x000fe200078e02a9 */
[----:B------:R-:W-:Y:S10]  /*0b00*/  @P0 BRA `(.L_x_1176) ;  /* 0x0000000000480947 */ /* 0x000ff40003800000 */
[----:B--2---:R-:W-:Y:S01]  /*0b10*/  IADD3 R11, P0, R9, 0x20, RZ ;  /* 0x00000020090b7810 */ /* 0x004fe20007f1e0ff */
[----:B-1----:R-:W-:Y:S01]  /*0b20*/  IMAD.MOV.U32 R12, RZ, RZ, R30 ;  /* 0x000000ffff0c7224 */ /* 0x002fe200078e001e */
        /* <DEDUP_REMOVED lines=16> */
.L_x_1176:
[----:B------:R-:W-:Y:S05]  /*0c30*/  BSYNC B0 ;  /* 0x0000000000007941 */ /* 0x000fea0003800000 */
.L_x_1175:
[C---:B--23--:R-:W-:Y:S01]  /*0c40*/  VIADD R11, R9.reuse, 0x30 ;  /* 0x00000030090b7836 */ /* 0x04cfe20000000000 */
[-C--:B------:R-:W-:Y:S01]  /*0c50*/  ISETP.GE.OR P6, PT, R9, R240.reuse, P3 ;  /* 0x000000f00900720c */ /* 0x080fe20001fc6670 */
[----:B------:R-:W-:Y:S01]  /*0c60*/  BSSY B0, `(.L_x_1177) ;  /* 0x000001e000007945 */ /* 0x000fe20003800000 */
[-C--:B------:R-:W-:Y:S02]  /*0c70*/  ISETP.GE.OR P4, PT, R17, R240.reuse, P3 ;  /* 0x000000f01100720c */ /* 0x080fe40001f86670 */
[CC--:B------:R-:W-:Y:S02]  /*0c80*/  ISETP.GE.AND P1, PT, R11.reuse, R240.reuse, PT ;  /* 0x000000f00b00720c */ /* 0x0c0fe40003f26270 */
[C---:B------:R-:W-:Y:S02]  /*0c90*/  IADD3 R3, P0, R0.reuse, R9, RZ ;  /* 0x0000000900037210 */ /* 0x040fe40007f1e0ff */
[----:B------:R-:W-:Y:S02]  /*0ca0*/  ISETP.GE.OR P3, PT, R11, R240, P3 ;  /* 0x000000f00b00720c */ /* 0x000fe40001f66670 */
[----:B------:R-:W-:-:S02]  /*0cb0*/  LEA.HI.X.SX32 R0, R0, R15, 0x1, P0 ;  /* 0x0000000f00007211 */ /* 0x000fc400000f0eff */
[----:B------:R-:W-:Y:S01]  /*0cc0*/  LEA R10, P0, R3, R4, 0x2 ;  /* 0x00000004030a7211 */ /* 0x000fe200078010ff */
[----:B------:R-:W-:-:S03]  /*0cd0*/  @!P6 IMAD.MOV.U32 R4, RZ, RZ, 0x7f800000 ;  /* 0x7f800000ff04e424 */ /* 0x000fc600078e00ff */
[----:B------:R-:W-:Y:S01]  /*0ce0*/  LEA.HI.X R11, R3, R5, R0, 0x2, P0 ;  /* 0x00000005030b7211 */ /* 0x000fe200000f1400 */
[----:B------:R-:W-:Y:S02]  /*0cf0*/  @!P5 IMAD.MOV.U32 R3, RZ, RZ, 0x7f800000 ;  /* 0x7f800000ff03d424 */ /* 0x000fe400078e00ff */
[----:B------:R-:W-:Y:S01]  /*0d00*/  @!P4 IMAD.MOV.U32 R0, RZ, RZ, 0x7f800000 ;  /* 0x7f800000ff00c424 */ /* 0x000fe200078e00ff */
[----:B------:R-:W-:Y:S06]  /*0d10*/  @P1 BRA `(.L_x_1178) ;  /* 0x0000000000481947 */ /* 0x000fec0003800000 */
[----:B------:R-:W-:Y:S01]  /*0d20*/  IADD3 R9, P0, R9, 0x30, RZ ;  /* 0x0000003009097810 */ /* 0x000fe20007f1e0ff */
[----:B-1----:R-:W-:Y:S01]  /*0d30*/  IMAD.MOV.U32 R12, RZ, RZ, R30 ;  /* 0x000000ffff0c7224 */ /* 0x002fe200078e001e */
[-C--:B------:R-:W-:Y:S01]  /*0d40*/  ISETP.GE.AND P2, PT, R25, R2.reuse, PT ;  /* 0x000000021900720c */ /* 0x080fe20003f46270 */
[----:B------:R-:W-:Y:S02]  /*0d50*/  IMAD.MOV.U32 R13, RZ, RZ, R33 ;  /* 0x000000ffff0d7224 */ /* 0x000fe400078e0021 */
[----:B------:R-:W-:Y:S01]  /*0d60*/  IMAD.X R5, RZ, RZ, R15, P0 ;  /* 0x000000ffff057224 */ /* 0x000fe200000e060f */
[----:B------:R-:W-:Y:S01]  /*0d70*/  ISETP.GE.AND P0, PT, R28, R2, PT ;  /* 0x000000021c00720c */ /* 0x000fe20003f06270 */
[----:B------:R-:W-:-:S04]  /*0d80*/  IMAD.WIDE.U32 R12, R6, R9, R12 ;  /* 0x00000009060c7225 */ /* 0x000fc800078e000c */
[----:B------:R-:W-:Y:S01]  /*0d90*/  IMAD R5, R5, R6, RZ ;  /* 0x0000000605057224 */ /* 0x000fe200078e02ff */
[----:B------:R-:W-:-:S03]  /*0da0*/  LEA R6, P1, R12, R26, 0x1 ;  /* 0x0000001a0c067211 */ /* 0x000fc600078208ff */
[----:B------:R-:W-:-:S04]  /*0db0*/  IMAD R5, R7, R9, R5 ;  /* 0x0000000907057224 */ /* 0x000fc800078e0205 */
        /* <DEDUP_REMOVED lines=8> */
.L_x_1178:
[----:B------:R-:W-:Y:S05]  /*0e40*/  BSYNC B0 ;  /* 0x0000000000007941 */ /* 0x000fea0003800000 */
.L_x_1177:
[----:B------:R-:W-:Y:S01]  /*0e50*/  MOV R237, 0x0 ;  /* 0x0000000000ed7802 */ /* 0x000fe20000000f00 */
[----:B------:R-:W-:Y:S04]  /*0e60*/  @!P6 ST.E desc[UR6][R10.64], R4 ;  /* 0x000000040a00e985 */ /* 0x000fe8000c101906 */
[----:B------:R-:W-:Y:S04]  /*0e70*/  @!P5 ST.E desc[UR6][R10.64+0x40], R3 ;  /* 0x000040030a00d985 */ /* 0x000fe8000c101906 */
[----:B------:R1:W-:Y:S02]  /*0e80*/  @!P4 ST.E desc[UR6][R10.64+0x80], R0 ;  /* 0x000080000a00c985 */ /* 0x0003e4000c101906 */
[----:B-12---:R-:W-:Y:S05]  /*0e90*/  @P3 RET.REL.NODEC R236 `(_ZN5flash24flash_fwd_splitkv_kernelI23Flash_fwd_kernel_traitsILi256ELi64ELi64ELi4ELb0ELb0EN7cutlass6half_tE19Flash_kernel_traitsILi256ELi64ELi64ELi4ES3_EELb0ELb0ELb0ELb0ELb0ELb1ELb0ELb1EEEvNS_16Flash_fwd_paramsE) ;  /* 0xfffffff0ec583950 */ /* 0x006fea0003c3ffff */
[----:B------:R-:W-:Y:S02]  /*0ea0*/  MOV R3, 0x7f800000 ;  /* 0x7f80000000037802 */ /* 0x000fe40000000f00 */
[----:B------:R-:W-:-:S03]  /*0eb0*/  MOV R237, 0x0 ;  /* 0x0000000000ed7802 */ /* 0x000fc60000000f00 */
[----:B------:R1:W-:Y:S02]  /*0ec0*/  ST.E desc[UR6][R10.64+0xc0], R3 ;  /* 0x0000c0030a007985 */ /* 0x0003e4000c101906 */
[----:B-1----:R-:W-:Y:S05]  /*0ed0*/  RET.REL.NODEC R236 `(_ZN5flash24flash_fwd_splitkv_kernelI23Flash_fwd_kernel_traitsILi256ELi64ELi64ELi4ELb0ELb0EN7cutlass6half_tE19Flash_kernel_traitsILi256ELi64ELi64ELi4ES3_EELb0ELb0ELb0ELb0ELb0ELb1ELb0ELb1EEEvNS_16Flash_fwd_paramsE) ;  /* 0xfffffff0ec487950 */ /* 0x002fea0003c3ffff */
.L_x_1170:
        /* <DEDUP_REMOVED lines=14> */
[----:B------:R-:W-:-:S04]  /*0fc0*/  @P1 IMAD.WIDE.U32 R2, R4, R238, RZ ;  /* 0x000000ee04021225 */ /* 0x000fc800078e00ff */
[----:B------:R-:W-:Y:S01]  /*0fd0*/  @P1 IMAD R0, R4, R0, R5 ;  /* 0x0000000004001224 */ /* 0x000fe200078e0205 */
[----:B------:R-:W-:-:S03]  /*0fe0*/  @P1 LEA R244, P0, R2, R6, 0x2 ;  /* 0x0000000602f41211 */ /* 0x000fc600078010ff */
[----:B------:R-:W-:-:S05]  /*0ff0*/  @P1 IMAD.IADD R0, R3, 0x1, R0 ;  /* 0x0000000103001824 */ /* 0x000fca00078e0200 */
[----:B------:R-:W-:Y:S02]  /*1000*/  @P1 LEA.HI.X R245, R2, R7, R0, 0x2, P0 ;  /* 0x0000000702f51211 */ /* 0x000fe400000f1400 */
[----:B------:R-:W-:-:S04]  /*1010*/  ISETP.NE.U32.AND P0, PT, R244, RZ, PT ;  /* 0x000000fff400720c */ /* 0x000fc80003f05070 */
[----:B------:R-:W-:-:S13]  /*1020*/  ISETP.NE.AND.EX P0, PT, R245, RZ, PT, P0 ;  /* 0x000000fff500720c */ /* 0x000fda0003f05300 */
[----:B-1----:R-:W-:Y:S05]  /*1030*/  @!P0 BRA `(.L_x_1180) ;  /* 0x0000000400508947 */ /* 0x002fea0003800000 */
[----:B------:R-:W2:Y:S04]  /*1040*/  LD.E R8, desc[UR6][R18.64+0x170] ;  /* 0x0001700612087980 */ /* 0x000ea8000c101900 */
[----:B------:R-:W3:Y:S01]  /*1050*/  LD.E R2, desc[UR6][R18.64+0x68] ;  /* 0x0000680612027980 */ /* 0x000ee2000c101900 */
[----:B------:R-:W-:-:S03]  /*1060*/  LEA R7, R165, 0xffffffc0, 0x6 ;  /* 0xffffffc0a5077811 */ /* 0x000fc600078e30ff */
[----:B------:R-:W4:Y:S04]  /*1070*/  LD.E.64 R14, desc[UR6][R18.64+0x20] ;  /* 0x00002006120e7980 */ /* 0x000f28000c101b00 */
[----:B------:R-:W4:Y:S04]  /*1080*/  LD.E.64 R60, desc[UR6][R18.64+0x38] ;  /* 0x00003806123c7980 */ /* 0x000f28000c101b00 */
[----:B------:R-:W4:Y:S04]  /*1090*/  LD.E.64 R16, desc[UR6][R18.64+0x50] ;  /* 0x0000500612107980 */ /* 0x000f28000c101b00 */
[----:B------:R-:W4:Y:S04]  /*10a0*/  LD.E.64 R12, desc[UR6][R18.64+0x28] ;  /* 0x00002806120c7980 */ /* 0x000f28000c101b00 */
[----:B------:R-:W5:Y:S04]  /*10b0*/  LD.E.64 R24, desc[UR6][R18.64+0x58] ;  /* 0x0000580612187980 */ /* 0x000f68000c101b00 */
[----:B------:R-:W5:Y:S01]  /*10c0*/  LD.E.64 R62, desc[UR6][R18.64+0x40] ;  /* 0x00004006123e7980 */ /* 0x000f62000c101b00 */
[----:B--2---:R-:W-:-:S04]  /*10d0*/  IABS R4, R8 ;  /* 0x0000000800047213 */ /* 0x004fc80000000000 */
[----:B------:R-:W1:Y:S08]  /*10e0*/  I2F.RP R5, R4 ;  /* 0x0000000400057306 */ /* 0x000e700000209400 */
[----:B-1---5:R-:W1:Y:S02]  /*10f0*/  MUFU.RCP R10, R5 ;  /* 0x00000005000a7308 */ /* 0x022e640000001000 */
[----:B-1----:R-:W-:-:S06]  /*1100*/  VIADD R10, R10, 0xffffffe ;  /* 0x0ffffffe0a0a7836 */ /* 0x002fcc0000000000 */
[----:B------:R-:W1:Y:S01]  /*1110*/  F2I.FTZ.U32.TRUNC.NTZ R11, R10 ;  /* 0x0000000a000b7305 */ /* 0x000e62000021f000 */
[----:B------:R-:W-:Y:S01]  /*1120*/  IABS R0, R8 ;  /* 0x0000000800007213 */ /* 0x000fe20000000000 */
[----:B-1----:R-:W-:Y:S01]  /*1130*/  IMAD.MOV R3, RZ, RZ, -R11 ;  /* 0x000000ffff037224 */ /* 0x002fe200078e0a0b */
[----:B------:R-:W-:-:S03]  /*1140*/  MOV R10, RZ ;  /* 0x000000ff000a7202 */ /* 0x000fc60000000f00 */
[----:B------:R-:W-:Y:S01]  /*1150*/  IMAD R6, R3, R4, RZ ;  /* 0x0000000403067224 */ /* 0x000fe200078e02ff */
[----:B------:R-:W-:-:S03]  /*1160*/  IABS R3, R7 ;  /* 0x0000000700037213 */ /* 0x000fc60000000000 */
[----:B------:R-:W-:-:S04]  /*1170*/  IMAD.HI.U32 R6, R11, R6, R10 ;  /* 0x000000060b067227 */ /* 0x000fc800078e000a */
[----:B------:R-:W-:Y:S02]  /*1180*/  IMAD.MOV R0, RZ, RZ, -R0 ;  /* 0x000000ffff007224 */ /* 0x000fe400078e0a00 */
[----:B------:R-:W-:-:S04]  /*1190*/  IMAD.HI.U32 R9, R6, R3, RZ ;  /* 0x0000000306097227 */ /* 0x000fc800078e00ff */
[----:B------:R-:W-:-:S05]  /*11a0*/  IMAD R3, R9, R0, R3 ;  /* 0x0000000009037224 */ /* 0x000fca00078e0203 */
[----:B------:R-:W-:Y:S02]  /*11b0*/  ISETP.GT.U32.AND P1, PT, R4, R3, PT ;  /* 0x000000030400720c */ /* 0x000fe40003f24070 */
[----:B------:R-:W-:-:S11]  /*11c0*/  LOP3.LUT R0, R7, R8, RZ, 0x3c, !PT ;  /* 0x0000000807007212 */ /* 0x000fd600078e3cff */
[----:B------:R-:W-:-:S04]  /*11d0*/  @!P1 IADD3 R3, R3, -R4, RZ ;  /* 0x8000000403039210 */ /* 0x000fc80007ffe0ff */
[----:B------:R-:W-:Y:S01]  /*11e0*/  ISETP.GE.U32.AND P2, PT, R3, R4, PT ;  /* 0x000000040300720c */ /* 0x000fe20003f46070 */
[----:B------:R-:W-:Y:S01]  /*11f0*/  @!P1 VIADD R9, R9, 0x1 ;  /* 0x0000000109099836 */ /* 0x000fe20000000000 */
[----:B------:R-:W-:Y:S02]  /*1200*/  ISETP.GE.AND P0, PT, R0, RZ, PT ;  /* 0x000000ff0000720c */ /* 0x000fe40003f06270 */
[----:B------:R-:W-:-:S09]  /*1210*/  ISETP.NE.AND P1, PT, R8, RZ, PT ;  /* 0x000000ff0800720c */ /* 0x000fd20003f25270 */
[----:B------:R-:W-:-:S05]  /*1220*/  @P2 IADD3 R9, R9, 0x1, RZ ;  /* 0x0000000109092810 */ /* 0x000fca0007ffe0ff */
        /* <DEDUP_REMOVED lines=18> */
[----:B------:R-:W-:-:S13]  /*1350*/  ISETP.GT.U32.AND P1, PT, R6, R5, PT ;  /* 0x000000050600720c */ /* 0x000fda0003f24070 */
[----:B------:R-:W-:-:S04]  /*1360*/  @!P1 IADD3 R5, R5, -R6, RZ ;  /* 0x8000000605059210 */ /* 0x000fc80007ffe0ff */
[----:B------:R-:W-:Y:S01]  /*1370*/  ISETP.GE.U32.AND P2, PT, R5, R6, PT ;  /* 0x000000060500720c */ /* 0x000fe20003f46070 */
[----:B------:R-:W-:Y:S01]  /*1380*/  IMAD.MOV R6, RZ, RZ, -R9 ;  /* 0x000000ffff067224 */ /* 0x000fe200078e0a09 */
[----:B------:R-:W-:Y:S02]  /*1390*/  LOP3.LUT R5, R237, R2, RZ, 0x3c, !PT ;  /* 0x00000002ed057212 */ /* 0x000fe400078e3cff */
[----:B------:R-:W-:Y:S02]  /*13a0*/  @!P1 IADD3 R3, R3, 0x1, RZ ;  /* 0x0000000103039810 */ /* 0x000fe40007ffe0ff */
[----:B------:R-:W-:Y:S02]  /*13b0*/  ISETP.GE.AND P0, PT, R5, RZ, PT ;  /* 0x000000ff0500720c */ /* 0x000fe40003f06270 */
[----:B------:R-:W-:Y:S01]  /*13c0*/  ISETP.NE.AND P1, PT, R2, RZ, PT ;  /* 0x000000ff0200720c */ /* 0x000fe20003f25270 */
[----:B------:R-:W-:-:S04]  /*13d0*/  IMAD R7, R8, R6, R7 ;  /* 0x0000000608077224 */ /* 0x000fc800078e0207 */
[----:B------:R-:W-:Y:S01]  /*13e0*/  @P2 VIADD R3, R3, 0x1 ;  /* 0x0000000103032836 */ /* 0x000fe20000000000 */
[----:B--2---:R-:W-:Y:S01]  /*13f0*/  SHF.R.S32.HI R9, RZ, 0x1f, R0 ;  /* 0x0000001fff097819 */ /* 0x004fe20000011400 */
[-C--:B----4-:R-:W-:Y:S02]  /*1400*/  IMAD R4, R15, R0.reuse, RZ ;  /* 0x000000000f047224 */ /* 0x090fe400078e02ff */
[----:B------:R-:W-:-:S04]  /*1410*/  IMAD.WIDE.U32 R10, R14, R0, RZ ;  /* 0x000000000e0a7225 */ /* 0x000fc800078e00ff */
[----:B------:R-:W-:Y:S01]  /*1420*/  IMAD R4, R14, R9, R4 ;  /* 0x000000090e047224 */ /* 0x000fe200078e0204 */
[----:B------:R-:W-:-:S04]  /*1430*/  SHF.R.S32.HI R15, RZ, 0x1f, R7 ;  /* 0x0000001fff0f7819 */ /* 0x000fc80000011407 */
[----:B------:R-:W-:Y:S01]  /*1440*/  IADD3 R11, R11, R4, RZ ;  /* 0x000000040b0b7210 */ /* 0x000fe20007ffe0ff */
[----:B------:R-:W-:Y:S02]  /*1450*/  IMAD.MOV.U32 R4, RZ, RZ, R3 ;  /* 0x000000ffff047224 */ /* 0x000fe400078e0003 */
[----:B------:R-:W-:Y:S02]  /*1460*/  IMAD R3, R61, R7, RZ ;  /* 0x000000073d037224 */ /* 0x000fe400078e02ff */
[----:B------:R-:W-:Y:S01]  /*1470*/  IMAD.WIDE.U32 R10, R7, R60, R10 ;  /* 0x0000003c070a7225 */ /* 0x000fe200078e000a */
[----:B------:R-:W-:Y:S02]  /*1480*/  @!P0 IADD3 R4, -R4, RZ, RZ ;  /* 0x000000ff04048210 */ /* 0x000fe40007ffe1ff */
[----:B------:R-:W-:Y:S01]  /*1490*/  @!P1 LOP3.LUT R4, RZ, R2, RZ, 0x33, !PT ;  /* 0x00000002ff049212 */ /* 0x000fe200078e33ff */
[----:B------:R-:W-:-:S03]  /*14a0*/  IMAD R3, R60, R15, R3 ;  /* 0x0000000f3c037224 */ /* 0x000fc600078e0203 */
[----:B------:R-:W-:Y:S01]  /*14b0*/  SHF.R.S32.HI R5, RZ, 0x1f, R4 ;  /* 0x0000001fff057819 */ /* 0x000fe20000011404 */
[----:B------:R-:W-:Y:S02]  /*14c0*/  IMAD.IADD R11, R11, 0x1, R3 ;  /* 0x000000010b0b7824 */ /* 0x000fe400078e0203 */
[----:B------:R-:W-:Y:S02]  /*14d0*/  IMAD R3, R17, R4, RZ ;  /* 0x0000000411037224 */ /* 0x000fe400078e02ff */
[-C--:B------:R-:W-:Y:S02]  /*14e0*/  IMAD R2, R13, R0.reuse, RZ ;  /* 0x000000000d027224 */ /* 0x080fe400078e02ff */
[----:B------:R-:W-:-:S04]  /*14f0*/  IMAD.WIDE.U32 R22, R12, R0, RZ ;  /* 0x000000000c167225 */ /* 0x000fc800078e00ff */
[----:B------:R-:W-:Y:S02]  /*1500*/  IMAD R3, R16, R5, R3 ;  /* 0x0000000510037224 */ /* 0x000fe400078e0203 */
[----:B------:R-:W-:-:S04]  /*1510*/  IMAD.WIDE.U32 R10, R4, R16, R10 ;  /* 0x00000010040a7225 */ /* 0x000fc800078e000a */
[----:B------:R-:W-:Y:S01]  /*1520*/  IMAD R2, R12, R9, R2 ;  /* 0x000000090c027224 */ /* 0x000fe200078e0202 */
[----:B------:R-:W-:Y:S02]  /*1530*/  MOV R8, R22 ;  /* 0x0000001600087202 */ /* 0x000fe40000000f00 */
[----:B------:R-:W-:Y:S01]  /*1540*/  IADD3 R3, R11, R3, RZ ;  /* 0x000000030b037210 */ /* 0x000fe20007ffe0ff */
[----:B------:R-:W-:Y:S01]  /*1550*/  IMAD.IADD R9, R23, 0x1, R2 ;  /* 0x0000000117097824 */ /* 0x000fe200078e0202 */
[----:B------:R-:W-:Y:S01]  /*1560*/  MOV R0, R10 ;  /* 0x0000000a00007202 */ /* 0x000fe20000000f00 */
[----:B------:R-:W-:Y:S05]  /*1570*/  BRA `(.L_x_1181) ;  /* 0x0000000400387947 */ /* 0x000fea0003800000 */
.L_x_1180:
        /* <DEDUP_REMOVED lines=9> */
[----:B--2---:R-:W-:-:S04]  /*1610*/  IABS R3, R4 ;  /* 0x0000000400037213 */ /* 0x004fc80000000000 */
[----:B------:R-:W2:Y:S08]  /*1620*/  I2F.RP R6, R3 ;  /* 0x0000000300067306 */ /* 0x000eb00000209400 */
[----:B--2---:R-:W2:Y:S02]  /*1630*/  MUFU.RCP R2, R6 ;  /* 0x0000000600027308 */ /* 0x004ea40000001000 */
[----:B--2---:R-:W-:-:S06]  /*1640*/  IADD3 R2, R2, 0xffffffe, RZ ;  /* 0x0ffffffe02027810 */ /* 0x004fcc0007ffe0ff */
[----:B------:R-:W2:Y:S01]  /*1650*/  F2I.FTZ.U32.TRUNC.NTZ R9, R2 ;  /* 0x0000000200097305 */ /* 0x000ea2000021f000 */
[----:B------:R-:W-:Y:S02]  /*1660*/  IABS R7, R4 ;  /* 0x0000000400077213 */ /* 0x000fe40000000000 */
[----:B--2---:R-:W-:-:S05]  /*1670*/  IADD3 R0, RZ, -R9, RZ ;  /* 0x80000009ff007210 */ /* 0x004fca0007ffe0ff */
[----:B------:R-:W-:Y:S01]  /*1680*/  IMAD R5, R0, R3, RZ ;  /* 0x0000000300057224 */ /* 0x000fe200078e02ff */
[----:B------:R-:W-:-:S03]  /*1690*/  IABS R0, R237 ;  /* 0x000000ed00007213 */ /* 0x000fc60000000000 */
[----:B------:R-:W-:Y:S01]  /*16a0*/  IMAD.HI.U32 R5, R9, R5, R8 ;  /* 0x0000000509057227 */ /* 0x000fe200078e0008 */
[----:B------:R-:W-:-:S05]  /*16b0*/  IADD3 R7, RZ, -R7, RZ ;  /* 0x80000007ff077210 */ /* 0x000fca0007ffe0ff */
[----:B------:R-:W-:-:S04]  /*16c0*/  IMAD.HI.U32 R2, R5, R0, RZ ;  /* 0x0000000005027227 */ /* 0x000fc800078e00ff */
[----:B------:R-:W-:Y:S01]  /*16d0*/  IMAD R0, R2, R7, R0 ;  /* 0x0000000702007224 */ /* 0x000fe200078e0200 */
[----:B------:R-:W-:-:S04]  /*16e0*/  @!P3 SHF.R.S32.HI R6, RZ, 0x1f, R11 ;  /* 0x0000001fff06b819 */ /* 0x000fc8000001140b */
[----:B------:R-:W-:Y:S01]  /*16f0*/  ISETP.GT.U32.AND P0, PT, R3, R0, PT ;  /* 0x000000000300720c */ /* 0x000fe20003f04070 */
[-C--:B---3--:R-:W-:Y:S02]  /*1700*/  @!P3 IMAD R5, R61, R11.reuse, RZ ;  /* 0x0000000b3d05b224 */ /* 0x088fe400078e02ff */
[----:B------:R-:W-:-:S04]  /*1710*/  @!P3 IMAD.WIDE.U32 R26, R60, R11, RZ ;  /* 0x0000000b3c1ab225 */ /* 0x000fc800078e00ff */
[----:B------:R-:W-:Y:S01]  /*1720*/  @!P3 IMAD R5, R6, R60, R5 ;  /* 0x0000003c0605b224 */ /* 0x000fe200078e0205 */
[----:B-----5:R-:W-:Y:S01]  /*1730*/  @!P3 SHF.R.S32.HI R6, RZ, 0x1f, R10 ;  /* 0x0000001fff06b819 */ /* 0x020fe2000001140a */
[----:B------:R-:W-:-:S03]  /*1740*/  @P3 IMAD.IADD R7, R11, 0x1, R12 ;  /* 0x000000010b073824 */ /* 0x000fc600078e020c */
[----:B------:R-:W-:Y:S01]  /*1750*/  @!P3 IADD3 R27, R27, R5, RZ ;  /* 0x000000051b1bb210 */ /* 0x000fe20007ffe0ff */
[----:B----4-:R-:W-:Y:S01]  /*1760*/  @!P3 IMAD R5, R15, R10, RZ ;  /* 0x0000000a0f05b224 */ /* 0x010fe200078e02ff */
[----:B------:R-:W-:Y:S01]  /*1770*/  @!P0 IADD3 R0, R0, -R3, RZ ;  /* 0x8000000300008210 */ /* 0x000fe20007ffe0ff */
[-C--:B------:R-:W-:Y:S02]  /*1780*/  @P3 IMAD R9, R61, R7.reuse, RZ ;  /* 0x000000073d093224 */ /* 0x080fe400078e02ff */
[----:B------:R-:W-:Y:S01]  /*1790*/  @P3 IMAD.WIDE.U32 R28, R60, R7, RZ ;  /* 0x000000073c1c3225 */ /* 0x000fe200078e00ff */
[----:B------:R-:W-:Y:S02]  /*17a0*/  ISETP.GE.U32.AND P2, PT, R0, R3, PT ;  /* 0x000000030000720c */ /* 0x000fe40003f46070 */
[----:B------:R-:W-:Y:S01]  /*17b0*/  LOP3.LUT R0, R237, R4, RZ, 0x3c, !PT ;  /* 0x00000004ed007212 */ /* 0x000fe200078e3cff */
[C---:B------:R-:W-:Y:S02]  /*17c0*/  @!P3 IMAD R5, R14.reuse, R6, R5 ;  /* 0x000000060e05b224 */ /* 0x040fe400078e0205 */
[----:B------:R-:W-:Y:S01]  /*17d0*/  @!P3 IMAD.WIDE.U32 R14, R14, R10, R26 ;  /* 0x0000000a0e0eb225 */ /* 0x000fe200078e001a */
[----:B------:R-:W-:-:S02]  /*17e0*/  ISETP.GE.AND P1, PT, R0, RZ, PT ;  /* 0x000000ff0000720c */ /* 0x000fc40003f26270 */
[----:B------:R-:W-:Y:S02]  /*17f0*/  @!P0 IADD3 R2, R2, 0x1, RZ ;  /* 0x0000000102028810 */ /* 0x000fe40007ffe0ff */
[----:B------:R-:W-:Y:S02]  /*1800*/  @P3 IADD3 R9, R29, R9, RZ ;  /* 0x000000091d093210 */ /* 0x000fe40007ffe0ff */
[----:B------:R-:W-:Y:S02]  /*1810*/  ISETP.NE.AND P0, PT, R4, RZ, PT ;  /* 0x000000ff0400720c */ /* 0x000fe40003f05270 */
[----:B------:R-:W-:Y:S01]  /*1820*/  @!P3 IADD3 R9, R15, R5, RZ ;  /* 0x000000050f09b210 */ /* 0x000fe20007ffe0ff */
[-C--:B------:R-:W-:Y:S01]  /*1830*/  @!P3 IMAD R5, R63, R11.reuse, RZ ;  /* 0x0000000b3f05b224 */ /* 0x080fe200078e02ff */
[----:B------:R-:W-:Y:S01]  /*1840*/  @!P3 SHF.R.S32.HI R3, RZ, 0x1f, R11 ;  /* 0x0000001fff03b819 */ /* 0x000fe2000001140b */
[----:B------:R-:W-:Y:S01]  /*1850*/  @!P3 IMAD.WIDE.U32 R26, R62, R11, RZ ;  /* 0x0000000b3e1ab225 */ /* 0x000fe200078e00ff */
[----:B------:R-:W-:-:S03]  /*1860*/  LEA R7, R165, 0xffffffc0, 0x6 ;  /* 0xffffffc0a5077811 */ /* 0x000fc600078e30ff */
[----:B------:R-:W-:Y:S01]  /*1870*/  @!P3 IMAD R3, R3, R62, R5 ;  /* 0x0000003e0303b224 */ /* 0x000fe200078e0205 */
[----:B------:R-:W-:Y:S01]  /*1880*/  @P2 IADD3 R2, R2, 0x1, RZ ;  /* 0x0000000102022810 */ /* 0x000fe20007ffe0ff */
[----:B------:R-:W-:Y:S01]  /*1890*/  @P3 IMAD.MOV.U32 R8, RZ, RZ, R28 ;  /* 0x000000ffff083224 */ /* 0x000fe200078e001c */
[----:B------:R-:W-:Y:S01]  /*18a0*/  SHF.R.S32.HI R15, RZ, 0x1f, R7 ;  /* 0x0000001fff0f7819 */ /* 0x000fe20000011407 */
[----:B------:R-:W-:Y:S01]  /*18b0*/  @!P3 IMAD.MOV.U32 R8, RZ, RZ, R14 ;  /* 0x000000ffff08b224 */ /* 0x000fe200078e000e */
[----:B------:R-:W-:Y:S01]  /*18c0*/  @!P3 IADD3 R27, R27, R3, RZ ;  /* 0x000000031b1bb210 */ /* 0x000fe20007ffe0ff */
[-C--:B------:R-:W-:Y:S01]  /*18d0*/  IMAD R6, R61, R7.reuse, RZ ;  /* 0x000000073d067224 */ /* 0x080fe200078e02ff */
[----:B------:R-:W-:Y:S01]  /*18e0*/  @!P1 IADD3 R2, -R2, RZ, RZ ;  /* 0x000000ff02029210 */ /* 0x000fe20007ffe1ff */
[----:B------:R-:W-:Y:S01]  /*18f0*/  @!P3 IMAD R0, R23, R10, RZ ;  /* 0x0000000a1700b224 */ /* 0x000fe200078e02ff */
[----:B------:R-:W-:Y:S01]  /*1900*/  @!P3 SHF.R.S32.HI R3, RZ, 0x1f, R10 ;  /* 0x0000001fff03b819 */ /* 0x000fe2000001140a */
[----:B------:R-:W-:Y:S01]  /*1910*/  IMAD R6, R15, R60, R6 ;  /* 0x0000003c0f067224 */ /* 0x000fe200078e0206 */
[----:B------:R-:W-:Y:S01]  /*1920*/  @!P0 LOP3.LUT R2, RZ, R4, RZ, 0x33, !PT ;  /* 0x00000004ff028212 */ /* 0x000fe200078e33ff */
[----:B------:R-:W-:Y:S01]  /*1930*/  IMAD.WIDE.U32 R8, R60, R7, R8 ;  /* 0x000000073c087225 */ /* 0x000fe200078e0008 */
[----:B------:R-:W-:-:S02]  /*1940*/  @P3 IADD3 R11, R11, R12, RZ ;  /* 0x0000000c0b0b3210 */ /* 0x000fc40007ffe0ff */
[----:B------:R-:W-:Y:S01]  /*1950*/  SHF.R.S32.HI R5, RZ, 0x1f, R2 ;  /* 0x0000001fff057819 */ /* 0x000fe20000011402 */
[----:B------:R-:W-:Y:S02]  /*1960*/  @!P3 IMAD R0, R22, R3, R0 ;  /* 0x000000031600b224 */ /* 0x000fe400078e0200 */
[----:B------:R-:W-:Y:S02]  /*1970*/  IMAD.IADD R13, R9, 0x1, R6 ;  /* 0x00000001090d7824 */ /* 0x000fe400078e0206 */
[----:B------:R-:W-:Y:S02]  /*1980*/  IMAD.MOV.U32 R12, RZ, RZ, R8 ;  /* 0x000000ffff0c7224 */ /* 0x000fe400078e0008 */
[----:B------:R-:W-:Y:S02]  /*1990*/  IMAD R3, R17, R2, RZ ;  /* 0x0000000211037224 */ /* 0x000fe400078e02ff */
[-C--:B------:R-:W-:Y:S02]  /*19a0*/  @P3 IMAD R9, R63, R11.reuse, RZ ;  /* 0x0000000b3f093224 */ /* 0x080fe400078e02ff */
[----:B------:R-:W-:-:S04]  /*19b0*/  @P3 IMAD.WIDE.U32 R28, R62, R11, RZ ;  /* 0x0000000b3e1c3225 */ /* 0x000fc800078e00ff */
[----:B------:R-:W-:Y:S01]  /*19c0*/  @!P3 IMAD.WIDE.U32 R22, R22, R10, R26 ;  /* 0x0000000a1616b225 */ /* 0x000fe200078e001a */
[----:B------:R-:W-:-:S03]  /*19d0*/  @P3 IADD3 R9, R29, R9, RZ ;  /* 0x000000091d093210 */ /* 0x000fc60007ffe0ff */
[----:B------:R-:W-:-:S04]  /*19e0*/  IMAD.WIDE.U32 R12, R16, R2, R12 ;  /* 0x00000002100c7225 */ /* 0x000fc800078e000c */
[----:B------:R-:W-:Y:S01]  /*19f0*/  IMAD R3, R16, R5, R3 ;  /* 0x0000000510037224 */ /* 0x000fe200078e0203 */
[----:B------:R-:W-:Y:S01]  /*1a00*/  @!P3 IADD3 R9, R23, R0, RZ ;  /* 0x000000001709b210 */ /* 0x000fe20007ffe0ff */
[----:B------:R-:W-:Y:S01]  /*1a10*/  @P3 IMAD.MOV.U32 R8, RZ, RZ, R28 ;  /* 0x000000ffff083224 */ /* 0x000fe200078e001c */
[----:B------:R-:W-:Y:S01]  /*1a20*/  @!P3 MOV R8, R22 ;  /* 0x000000160008b202 */ /* 0x000fe20000000f00 */
[----:B------:R-:W-:Y:S01]  /*1a30*/  IMAD.MOV.U32 R0, RZ, RZ, R12 ;  /* 0x000000ffff007224 */ /* 0x000fe200078e000c */
[----:B------:R-:W-:Y:S02]  /*1a40*/  IADD3 R3, R13, R3, RZ ;  /* 0x000000030d037210 */ /* 0x000fe40007ffe0ff */
[----:B-1----:R-:W-:Y:S02]  /*1a50*/  MOV R4, R2 ;  /* 0x0000000200047202 */ /* 0x002fe40000000f00 */
.L_x_1181:
[----:B------:R-:W-:Y:S05]  /*1a60*/  BSYNC B0 ;  /* 0x0000000000007941 */ /* 0x000fea0003800000 */
.L_x_1179:
        /* <DEDUP_REMOVED lines=15> */
[----:B------:R-:W-:Y:S01]  /*1b60*/  LOP3.LUT R6, R6, 0xfffffff0, RZ, 0xc0, !PT ;  /* 0xfffffff006067812 */ /* 0x000fe200078ec0ff */
[----:B------:R-:W-:-:S04]  /*1b70*/  IMAD.IADD R65, R55, 0x1, -R12 ;  /* 0x0000000137417824 */ /* 0x000fc800078e0a0c */
[----:B------:R-:W-:Y:S02]  /*1b80*/  IMAD.IADD R13, R55, 0x1, -R6 ;  /* 0x00000001370d7824 */ /* 0x000fe400078e0a06 */
[----:B------:R-:W-:-:S03]  /*1b90*/  IMAD.SHL.U32 R14, R65, 0x8, RZ ;  /* 0x00000008410e7824 */ /* 0x000fc600078e00ff */
[----:B------:R-:W-:Y:S02]  /*1ba0*/  SHF.R.S32.HI R12, RZ, 0x1f, R13 ;  /* 0x0000001fff0c7819 */ /* 0x000fe4000001140d */
[----:B------:R-:W-:Y:S02]  /*1bb0*/  IADD3 R26, P1, R14, R8, RZ ;  /* 0x000000080e1a7210 */ /* 0x000fe40007f3e0ff */
[----:B------:R-:W-:Y:S02]  /*1bc0*/  LEA.HI R8, R12, R13, RZ, 0x3 ;  /* 0x0000000d0c087211 */ /* 0x000fe400078f18ff */
[----:B------:R-:W-:Y:S02]  /*1bd0*/  LOP3.LUT R66, R66, 0xfffffffe, RZ, 0xc0, !PT ;  /* 0xfffffffe42427812 */ /* 0x000fe400078ec0ff */
[----:B------:R-:W-:Y:S02]  /*1be0*/  SHF.R.S32.HI R180, RZ, 0x3, R180 ;  /* 0x00000003ffb47819 */ /* 0x000fe400000114b4 */
[----:B------:R-:W-:Y:S01]  /*1bf0*/  LOP3.LUT R12, R8, 0xfffffff8, RZ, 0xc0, !PT ;  /* 0xfffffff8080c7812 */ /* 0x000fe200078ec0ff */
[----:B------:R-:W-:Y:S01]  /*1c00*/  IMAD R6, R15, R62, RZ ;  /* 0x0000003e0f067224 */ /* 0x000fe200078e02ff */
[----:B------:R-:W-:Y:S01]  /*1c10*/  SHF.R.S32.HI R15, RZ, 0x1f, R14 ;  /* 0x0000001fff0f7819 */ /* 0x000fe2000001140e */
[----:B------:R-:W-:Y:S01]  /*1c20*/  IMAD.IADD R66, R17, 0x1, -R66 ;  /* 0x0000000111427824 */ /* 0x000fe200078e0a42 */
[----:B------:R-:W-:Y:S01]  /*1c30*/  LEA.HI R2, R2, R55, RZ, 0x6 ;  /* 0x0000003702027211 */ /* 0x000fe200078f30ff */
[----:B------:R-:W-:-:S02]  /*1c40*/  IMAD.SHL.U32 R17, R180, 0x40, RZ ;  /* 0x00000040b4117824 */ /* 0x000fc400078e00ff */
[----:B------:R-:W-:Y:S02]  /*1c50*/  IMAD.IADD R12, R13, 0x1, -R12 ;  /* 0x000000010d0c7824 */ /* 0x000fe400078e0a0c */
[----:B------:R-:W-:Y:S02]  /*1c60*/  IMAD.X R27, R15, 0x1, R9, P1 ;  /* 0x000000010f1b7824 */ /* 0x000fe400008e0609 */
[----:B------:R-:W-:Y:S01]  /*1c70*/  IMAD.SHL.U32 R168, R2, 0x8, RZ ;  /* 0x0000000802a87824 */ /* 0x000fe200078e00ff */
[----:B------:R-:W-:Y:S01]  /*1c80*/  LOP3.LUT R17, R17, 0x1c0, RZ, 0xc0, !PT ;  /* 0x000001c011117812 */ /* 0x000fe200078ec0ff */
[----:B------:R-:W-:Y:S02]  /*1c90*/  IMAD.SHL.U32 R2, R12, 0x40, RZ ;  /* 0x000000400c027824 */ /* 0x000fe400078e00ff */
[C---:B------:R-:W-:Y:S02]  /*1ca0*/  IMAD R6, R7.reuse, R63, R6 ;  /* 0x0000003f07067224 */ /* 0x040fe400078e0206 */
[----:B------:R-:W-:Y:S01]  /*1cb0*/  IMAD.WIDE.U32 R26, R7, R62, R26 ;  /* 0x0000003e071a7225 */ /* 0x000fe200078e001a */
[----:B-1----:R-:W-:-:S02]  /*1cc0*/  LOP3.LUT R20, R17, 0x38, R14, 0xf8, !PT ;  /* 0x0000003811147812 */ /* 0x002fc400078ef80e */
[----:B------:R-:W-:Y:S01]  /*1cd0*/  LOP3.LUT R2, R2, 0x1c0, RZ, 0xc0, !PT ;  /* 0x000001c002027812 */ /* 0x000fe200078ec0ff */
[----:B------:R-:W-:Y:S01]  /*1ce0*/  IMAD.SHL.U32 R7, R66, 0x8, RZ ;  /* 0x0000000842077824 */ /* 0x000fe200078e00ff */
[----:B------:R-:W-:Y:S02]  /*1cf0*/  SHF.R.U32.HI R17, RZ, 0x3, R17 ;  /* 0x00000003ff117819 */ /* 0x000fe40000011611 */
[----:B------:R-:W-:Y:S02]  /*1d00*/  LOP3.LUT P3, RZ, R12, 0x4, RZ, 0xc0, !PT ;  /* 0x000000040cff7812 */ /* 0x000fe4000786c0ff */
[----:B------:R-:W-:Y:S02]  /*1d10*/  LOP3.LUT R7, R2, 0x8, R7, 0xf8, !PT ;  /* 0x0000000802077812 */ /* 0x000fe400078ef807 */
[----:B------:R-:W-:Y:S02]  /*1d20*/  LOP3.LUT R17, R20, R17, RZ, 0x3c, !PT ;  /* 0x0000001114117212 */ /* 0x000fe400078e3cff */
[----:B------:R-:W-:-:S02]  /*1d30*/  SHF.R.U32.HI R2, RZ, 0x3, R2 ;  /* 0x00000003ff027819 */ /* 0x000fc40000011602 */
[----:B------:R-:W-:Y:S01]  /*1d40*/  LOP3.LUT P2, RZ, R12, 0x2, RZ, 0xc0, !PT ;  /* 0x000000020cff7812 */ /* 0x000fe2000784c0ff */
[----:B------:R-:W-:Y:S01]  /*1d50*/  IMAD.IADD R27, R27, 0x1, R6 ;  /* 0x000000011b1b7824 */ /* 0x000fe200078e0206 */
[----:B------:R-:W-:Y:S02]  /*1d60*/  LOP3.LUT R47, R7, R2, RZ, 0x3c, !PT ;  /* 0x00000002072f7212 */ /* 0x000fe400078e3cff */
[----:B------:R-:W-:Y:S02]  /*1d70*/  SHF.R.S32.HI R71, RZ, 0x1f, R238 ;  /* 0x0000001fff477819 */ /* 0x000fe400000114ee */
[----:B------:R-:W-:Y:S01]  /*1d80*/  SHF.R.S32.HI R9, RZ, 0x1f, R237 ;  /* 0x0000001fff097819 */ /* 0x000fe200000114ed */
[----:B------:R-:W-:Y:S01]  /*1d90*/  IMAD R176, R25, R4, RZ ;  /* 0x0000000419b07224 */ /* 0x000fe200078e02ff */
[----:B------:R-:W-:-:S03]  /*1da0*/  SHF.R.S32.HI R181, RZ, 0x1f, R180 ;  /* 0x0000001fffb57819 */ /* 0x000fc600000114b4 */
[-C--:B------:R-:W-:Y:S02]  /*1db0*/  IMAD R176, R5, R24.reuse, R176 ;  /* 0x0000001805b07224 */ /* 0x080fe400078e02b0 */
[----:B------:R-:W-:-:S04]  /*1dc0*/  IMAD.WIDE.U32 R24, R4, R24, R26 ;  /* 0x0000001804187225 */ /* 0x000fc800078e001a */
        /* <DEDUP_REMOVED lines=8> */
[----:B------:R-:W-:Y:S02]  /*1e50*/  IMAD.SHL.U32 R8, R8, 0x40, RZ ;  /* 0x0000004008087824 */ /* 0x000fe400078e00ff */
[----:B------:R-:W-:Y:S02]  /*1e60*/  IMAD.MOV.U32 R50, RZ, RZ, 0x10 ;  /* 0x00000010ff327424 */ /* 0x000fe400078e00ff */
[----:B------:R-:W-:Y:S02]  /*1e70*/  IMAD.MOV.U32 R48, RZ, RZ, 0x20 ;  /* 0x00000020ff307424 */ /* 0x000fe400078e00ff */
[----:B------:R-:W-:Y:S01]  /*1e80*/  IMAD.IADD R179, R177, 0x1, R179 ;  /* 0x00000001b1b37824 */ /* 0x000fe200078e02b3 */
[----:B------:R-:W-:Y:S01]  /*1e90*/  LOP3.LUT R168, R17, 0xfffffe00, R168, 0xf8, !PT ;  /* 0xfffffe0011a87812 */ /* 0x000fe200078ef8a8 */
[----:B------:R-:W-:Y:S01]  /*1ea0*/  IMAD.SHL.U32 R230, R62, 0x10, RZ ;  /* 0x000000103ee67824 */ /* 0x000fe200078e00ff */
[----:B------:R-:W-:Y:S01]  /*1eb0*/  LOP3.LUT R47, R47, 0xfffffe00, R8, 0xf8, !PT ;  /* 0xfffffe002f2f7812 */ /* 0x000fe200078ef808 */
[----:B------:R-:W-:Y:S01]  /*1ec0*/  IMAD.SHL.U32 R164, R65, 0x4, RZ ;  /* 0x0000000441a47824 */ /* 0x000fe200078e00ff */
[----:B------:R-:W-:-:S02]  /*1ed0*/  SHF.L.U64.HI R233, R60, 0x4, R61 ;  /* 0x000000043ce97819 */ /* 0x000fc4000001023d */
[----:B------:R-:W-:Y:S02]  /*1ee0*/  SHF.L.U32 R232, R60, 0x4, RZ ;  /* 0x000000043ce87819 */ /* 0x000fe400000006ff */
[----:B------:R-:W-:Y:S02]  /*1ef0*/  SHF.L.U64.HI R231, R62, 0x4, R63 ;  /* 0x000000043ee77819 */ /* 0x000fe4000001023f */
[----:B------:R-:W-:Y:S02]  /*1f00*/  SEL R50, R50, 0xfffffff0, !P2 ;  /* 0xfffffff032327807 */ /* 0x000fe40005000000 */
[----:B------:R-:W-:Y:S01]  /*1f10*/  SEL R48, R48, 0xffffffe0, !P3 ;  /* 0xffffffe030307807 */ /* 0x000fe20005800000 */
[----:B--2---:R-:W-:-:S04]  /*1f20*/  @P0 IMAD.WIDE.U32 R20, R190, R242, RZ ;  /* 0x000000f2be140225 */ /* 0x004fc800078e00ff */
[----:B------:R-:W-:Y:S02]  /*1f30*/  @P0 IMAD.MOV.U32 R2, RZ, RZ, R20 ;  /* 0x000000ffff020224 */ /* 0x000fe400078e0014 */
[----:B---3--:R-:W-:-:S04]  /*1f40*/  @!P0 IMAD.WIDE.U32 R12, R22, R238, RZ ;  /* 0x000000ee160c8225 */ /* 0x008fc800078e00ff */
[----:B------:R-:W-:Y:S02]  /*1f50*/  @!P0 IMAD R6, R23, R238, RZ ;  /* 0x000000ee17068224 */ /* 0x000fe400078e02ff */
[----:B------:R-:W-:Y:S02]  /*1f60*/  @!P0 IMAD.MOV.U32 R2, RZ, RZ, R12 ;  /* 0x000000ffff028224 */ /* 0x000fe400078e000c */
[----:B------:R-:W-:Y:S02]  /*1f70*/  @P0 IMAD R7, R191, R242, RZ ;  /* 0x000000f2bf070224 */ /* 0x000fe400078e02ff */
[----:B------:R-:W-:Y:S01]  /*1f80*/  @!P0 IMAD R6, R22, R71, R6 ;  /* 0x0000004716068224 */ /* 0x000fe200078e0206 */
[C---:B------:R-:W-:Y:S01]  /*1f90*/  IADD3 R12, P1, R14.reuse, R2, RZ ;  /* 0x000000020e0c7210 */ /* 0x040fe20007f3e0ff */
[----:B------:R-:W-:Y:S02]  /*1fa0*/  IMAD R2, R11, R237, RZ ;  /* 0x000000ed0b027224 */ /* 0x000fe400078e02ff */
[----:B------:R-:W-:Y:S01]  /*1fb0*/  @P0 IMAD.IADD R7, R21, 0x1, R7 ;  /* 0x0000000115070824 */ /* 0x000fe200078e0207 */
[----:B------:R-:W-:Y:S01]  /*1fc0*/  @!P0 IADD3 R7, R13, R6, RZ ;  /* 0x000000060d078210 */ /* 0x000fe20007ffe0ff */
[----:B------:R-:W-:-:S04]  /*1fd0*/  VIADD R11, R14, 0x40 ;  /* 0x000000400e0b7836 */ /* 0x000fc80000000000 */
[----:B------:R-:W-:Y:S01]  /*1fe0*/  IMAD.X R13, R15, 0x1, R7, P1 ;  /* 0x000000010f0d7824 */ /* 0x000fe200008e0607 */
[----:B----4-:R-:W-:Y:S01]  /*1ff0*/  ISETP.GE.AND P0, PT, R11, R167, PT ;  /* 0x000000a70b00720c */ /* 0x010fe20003f06270 */
[----:B------:R-:W-:Y:S01]  /*2000*/  IMAD R2, R10, R9, R2 ;  /* 0x000000090a027224 */ /* 0x000fe200078e0202 */
[----:B------:R-:W-:Y:S01]  /*2010*/  ISETP.GE.AND P1, PT, R14, R167, PT ;  /* 0x000000a70e00720c */ /* 0x000fe20003f26270 */
[----:B------:R-:W-:Y:S01]  /*2020*/  IMAD.WIDE.U32 R12, R237, R10, R12 ;  /* 0x0000000aed0c7225 */ /* 0x000fe200078e000c */
[----:B------:R-:W-:-:S03]  /*2030*/  SEL R6, RZ, 0xffffffff, P0 ;  /* 0xffffffffff067807 */ /* 0x000fc60000000000 */
[C---:B------:R-:W-:Y:S02]  /*2040*/  VIADD R10, R14.reuse, 0x80 ;  /* 0x000000800e0a7836 */ /* 0x040fe40000000000 */
[----:B------:R-:W-:Y:S01]  /*2050*/  VIADD R9, R14, 0xc0 ;  /* 0x000000c00e097836 */ /* 0x000fe20000000000 */
[----:B------:R-:W-:Y:S01]  /*2060*/  SEL R7, RZ, 0x1, P1 ;  /* 0x00000001ff077807 */ /* 0x000fe20000800000 */
[----:B------:R-:W-:Y:S01]  /*2070*/  IMAD.SHL.U32 R6, R6, 0x2, RZ ;  /* 0x0000000206067824 */ /* 0x000fe200078e00ff */
[-C--:B------:R-:W-:Y:S02]  /*2080*/  ISETP.GE.AND P1, PT, R10, R167.reuse, PT ;  /* 0x000000a70a00720c */ /* 0x080fe40003f26270 */
[----:B------:R-:W-:Y:S01]  /*2090*/  ISETP.GE.AND P0, PT, R9, R167, PT ;  /* 0x000000a70900720c */ /* 0x000fe20003f06270 */
[----:B------:R-:W-:Y:S01]  /*20a0*/  IMAD.IADD R13, R13, 0x1, R2 ;  /* 0x000000010d0d7824 */ /* 0x000fe200078e0202 */
[----:B------:R-:W-:Y:S02]  /*20b0*/  LOP3.LUT R2, R6, 0x2, R7, 0xe2, !PT ;  /* 0x0000000206027812 */ /* 0x000fe400078ee207 */
[----:B------:R-:W-:-:S02]  /*20c0*/  SEL R7, RZ, 0x4, P1 ;  /* 0x00000004ff077807 */ /* 0x000fc40000800000 */
[----:B------:R-:W-:-:S04]  /*20d0*/  SEL R166, RZ, 0x8, P0 ;  /* 0x00000008ffa67807 */ /* 0x000fc80000000000 */
[----:B------:R-:W-:Y:S02]  /*20e0*/  LOP3.LUT R166, R166, R2, R7, 0xfe, !PT ;  /* 0x00000002a6a67212 */ /* 0x000fe400078efe07 */
[----:B------:R-:W-:-:S04]  /*20f0*/  SHF.R.S32.HI R7, RZ, 0x1f, R96 ;  /* 0x0000001fff077819 */ /* 0x000fc80000011460 */
[----:B------:R-:W-:-:S04]  /*2100*/  LEA.HI R94, R7, R96, RZ, 0x6 ;  /* 0x00000060075e7211 */ /* 0x000fc800078f30ff */
[----:B------:R-:W-:Y:S02]  /*2110*/  SHF.R.S32.HI R94, RZ, 0x6, R94 ;  /* 0x00000006ff5e7819 */ /* 0x000fe4000001145e */
[----:B------:R-:W-:Y:S02]  /*2120*/  IADD3 R170, P0, R14, R0, RZ ;  /* 0x000000000eaa7210 */ /* 0x000fe40007f1e0ff */
[----:B------:R-:W-:Y:S01]  /*2130*/  VIMNMX R94, RZ, R94, !PT ;  /* 0x0000005eff5e7248 */ /* 0x000fe20007fe0100 */
[----:B------:R-:W-:-:S03]  /*2140*/  @!P4 IMAD.MOV.U32 R16, RZ, RZ, RZ ;  /* 0x000000ffff10c224 */ /* 0x000fc600078e00ff */
[----:B------:R-:W-:Y:S01]  /*2150*/  ISETP.GT.AND P4, PT, R165, R94, PT ;  /* 0x0000005ea500720c */ /* 0x000fe20003f84270 */
[----:B------:R-:W-:Y:S02]  /*2160*/  IMAD.X R171, R15, 0x1, R3, P0 ;  /* 0x000000010fab7824 */ /* 0x000fe400000e0603 */
[----:B------:R-:W-:Y:S02]  /*2170*/  IMAD R187, R185, R190, RZ ;  /* 0x000000beb9bb7224 */ /* 0x000fe400078e02ff */
[----:B------:R-:W-:Y:S01]  /*2180*/  IMAD.WIDE.U32 R170, R180, R60, R170 ;  /* 0x0000003cb4aa7225 */ /* 0x000fe200078e00aa */
[----:B------:R-:W-:-:S03]  /*2190*/  LEA R188, P0, R176, R182, 0x1 ;  /* 0x000000b6b0bc7211 */ /* 0x000fc600078008ff */
[----:B------:R-:W-:Y:S01]  /*21a0*/  IMAD R187, R184, R191, R187 ;  /* 0x000000bfb8bb7224 */ /* 0x000fe200078e02bb */
[----:B------:R-:W-:Y:S01]  /*21b0*/  LEA R234, P1, R170, R174, 0x1 ;  /* 0x000000aeaaea7211 */ /* 0x000fe200078208ff */
[----:B------:R-:W-:Y:S02]  /*21c0*/  IMAD.IADD R173, R171, 0x1, R173 ;  /* 0x00000001abad7824 */ /* 0x000fe400078e02ad */
[----:B------:R-:W-:Y:S01]  /*21d0*/  IMAD.WIDE.U32 R184, R184, R190, R12 ;  /* 0x000000beb8b87225 */ /* 0x000fe200078e000c */
[----:B------:R-:W-:Y:S02]  /*21e0*/  LEA.HI.X R189, R176, R183, R179, 0x1, P0 ;  /* 0x000000b7b0bd7211 */ /* 0x000fe400000f0cb3 */
[----:B------:R-:W-:Y:S01]  /*21f0*/  LEA.HI.X R235, R170, R175, R173, 0x1, P1 ;  /* 0x000000afaaeb7211 */ /* 0x000fe200008f0cad */
[----:B------:R-:W-:Y:S01]  /*2200*/  IMAD.IADD R187, R185, 0x1, R187 ;  /* 0x00000001b9bb7824 */ /* 0x000fe200078e02bb */
        /* <DEDUP_REMOVED lines=12> */
[----:B------:R-:W-:Y:S01]  /*22d0*/  IMAD.WIDE.U32 R194, R62, 0x60, RZ ;  /* 0x000000603ec27825 */ /* 0x000fe200078e00ff */
[----:B------:R-:W-:-:S02]  /*22e0*/  LOP3.LUT R158, R166, 0xffff, RZ, 0xc0, !PT ;  /* 0x0000ffffa69e7812 */ /* 0x000fc400078ec0ff */
[C---:B------:R-:W-:Y:S01]  /*22f0*/  SHF.L.U64.HI R73, R62.reuse, 0x5, R63 ;  /* 0x000000053e497819 */ /* 0x040fe2000001023f */
[----:B------:R-:W-:Y:S01]  /*2300*/  IMAD.SHL.U32 R72, R62, 0x20, RZ ;  /* 0x000000203e487824 */ /* 0x000fe200078e00ff */
[----:B------:R-:W-:Y:S01]  /*2310*/  LOP3.LUT R162, R158, 0x1, RZ, 0xc0, !PT ;  /* 0x000000019ea27812 */ /* 0x000fe200078ec0ff */
[----:B------:R-:W-:Y:S01]  /*2320*/  VIADD R69, R180, 0x10 ;  /* 0x00000010b4457836 */ /* 0x000fe20000000000 */
[----:B------:R-:W-:Y:S01]  /*2330*/  LOP3.LUT R161, R158, 0x2, RZ, 0xc0, !PT ;  /* 0x000000029ea17812 */ /* 0x000fe200078ec0ff */
[----:B------:R-:W-:Y:S01]  /*2340*/  VIADD R67, R180, 0x30 ;  /* 0x00000030b4437836 */ /* 0x000fe20000000000 */
[----:B------:R-:W-:Y:S01]  /*2350*/  LOP3.LUT R160, R158, 0x4, RZ, 0xc0, !PT ;  /* 0x000000049ea07812 */ /* 0x000fe200078ec0ff */
[----:B------:R-:W-:Y:S01]  /*2360*/  IMAD.SHL.U32 R92, R60, 0x20, RZ ;  /* 0x000000203c5c7824 */ /* 0x000fe200078e00ff */
[----:B------:R-:W-:Y:S01]  /*2370*/  SHF.L.U64.HI R73, R72, 0x1, R73 ;  /* 0x0000000148497819 */ /* 0x000fe20000010249 */
[----:B------:R-:W-:Y:S01]  /*2380*/  IMAD.MOV.U32 R133, RZ, RZ, R235 ;  /* 0x000000ffff857224 */ /* 0x000fe200078e00eb */
[----:B------:R-:W-:Y:S01]  /*2390*/  IADD3 R68, R180, 0x20, RZ ;  /* 0x00000020b4447810 */ /* 0x000fe20007ffe0ff */
[----:B------:R-:W-:Y:S01]  /*23a0*/  IMAD.MOV.U32 R134, RZ, RZ, R188 ;  /* 0x000000ffff867224 */ /* 0x000fe200078e00bc */
[----:B------:R-:W-:Y:S01]  /*23b0*/  SHF.L.U64.HI R93, R60, 0x5, R61 ;  /* 0x000000053c5d7819 */ /* 0x000fe2000001023d */
[----:B------:R-:W-:Y:S01]  /*23c0*/  IMAD.MOV.U32 R135, RZ, RZ, R189 ;  /* 0x000000ffff877224 */ /* 0x000fe200078e00bd */
[----:B------:R-:W-:-:S02]  /*23d0*/  MOV R132, R234 ;  /* 0x000000ea00847202 */ /* 0x000fc40000000f00 */
[----:B------:R-:W-:Y:S02]  /*23e0*/  LOP3.LUT R158, R158, 0x8, RZ, 0xc0, !PT ;  /* 0x000000089e9e7812 */ /* 0x000fe400078ec0ff */
[----:B------:R-:W-:Y:S01]  /*23f0*/  SHF.L.U32 R72, R72, 0x1, RZ ;  /* 0x0000000148487819 */ /* 0x000fe200000006ff */
[-C--:B--2---:R-:W-:Y:S02]  /*2400*/  IMAD R2, R33, R238.reuse, RZ ;  /* 0x000000ee21027224 */ /* 0x084fe400078e02ff */
[----:B---3--:R-:W-:Y:S02]  /*2410*/  IMAD R0, R21, R238, RZ ;  /* 0x000000ee15007224 */ /* 0x008fe400078e02ff */
[----:B------:R-:W-:Y:S01]  /*2420*/  IMAD R2, R32, R71, R2 ;  /* 0x0000004720027224 */ /* 0x000fe200078e0202 */
[----:B------:R-:W-:Y:S01]  /*2430*/  LEA R21, R165, 0xffffffc0, 0x6 ;  /* 0xffffffc0a5157811 */ /* 0x000fe200078e30ff */
[----:B------:R-:W-:-:S04]  /*2440*/  IMAD.WIDE.U32 R32, R238, R32, R14 ;  /* 0x00000020ee207225 */ /* 0x000fc800078e000e */
[----:B------:R-:W-:-:S04]  /*2450*/  IMAD.WIDE.U32 R30, R238, R20, R14 ;  /* 0x00000014ee1e7225 */ /* 0x000fc800078e000e */
[----:B------:R-:W-:Y:S02]  /*2460*/  IMAD R0, R20, R71, R0 ;  /* 0x0000004714007224 */ /* 0x000fe400078e0200 */
[----:B------:R-:W-:Y:S01]  /*2470*/  IMAD.IADD R33, R33, 0x1, R2 ;  /* 0x0000000121217824 */ /* 0x000fe200078e0202 */
[----:B------:R-:W-:Y:S01]  /*2480*/  SHF.R.S32.HI R2, RZ, 0x1f, R21 ;  /* 0x0000001fff027819 */ /* 0x000fe20000011415 */
[-C--:B----4-:R-:W-:Y:S02]  /*2490*/  IMAD R3, R199, R21.reuse, RZ ;  /* 0x00000015c7037224 */ /* 0x090fe400078e02ff */
[----:B------:R-:W-:Y:S02]  /*24a0*/  IMAD.IADD R31, R31, 0x1, R0 ;  /* 0x000000011f1f7824 */ /* 0x000fe400078e0200 */
[----:B------:R-:W-:Y:S02]  /*24b0*/  IMAD R17, R197, R21, RZ ;  /* 0x00000015c5117224 */ /* 0x000fe400078e02ff */
[----:B------:R-:W-:-:S02]  /*24c0*/  IMAD R3, R198, R2, R3 ;  /* 0x00000002c6037224 */ /* 0x000fc400078e0203 */
[----:B------:R-:W-:-:S04]  /*24d0*/  IMAD.WIDE.U32 R30, R198, R21, R30 ;  /* 0x00000015c61e7225 */ /* 0x000fc800078e001e */
[----:B------:R-:W-:Y:S02]  /*24e0*/  IMAD R17, R196, R2, R17 ;  /* 0x00000002c4117224 */ /* 0x000fe400078e0211 */
[----:B------:R-:W-:Y:S01]  /*24f0*/  IMAD.WIDE.U32 R32, R21, R196, R32 ;  /* 0x000000c415207225 */ /* 0x000fe200078e0020 */
[----:B------:R-:W-:-:S03]  /*2500*/  IADD3 R31, R31, R3, RZ ;  /* 0x000000031f1f7210 */ /* 0x000fc60007ffe0ff */
[----:B------:R-:W-:Y:S01]  /*2510*/  IMAD R0, R27, R4, RZ ;  /* 0x000000041b007224 */ /* 0x000fe200078e02ff */
[----:B------:R-:W-:Y:S01]  /*2520*/  IADD3 R3, P0, -R96, R180, RZ ;  /* 0x000000b460037210 */ /* 0x000fe20007f1e1ff */
[----:B------:R-:W-:Y:S01]  /*2530*/  IMAD.IADD R33, R33, 0x1, R17 ;  /* 0x0000000121217824 */ /* 0x000fe200078e0211 */
[----:B------:R-:W-:Y:S01]  /*2540*/  SHF.R.S32.HI R17, RZ, 0x1f, R96 ;  /* 0x0000001fff117819 */ /* 0x000fe20000011460 */
[----:B------:R-:W-:Y:S01]  /*2550*/  IMAD R2, R29, R4, RZ ;  /* 0x000000041d027224 */ /* 0x000fe200078e02ff */
[----:B------:R-:W-:Y:S01]  /*2560*/  LEA.HI R157, R8, R8, RZ, 0x1 ;  /* 0x00000008089d7211 */ /* 0x000fe200078f08ff */
[C---:B------:R-:W-:Y:S02]  /*2570*/  IMAD R0, R26.reuse, R5, R0 ;  /* 0x000000051a007224 */ /* 0x040fe400078e0200 */
[----:B------:R-:W-:Y:S01]  /*2580*/  IMAD.WIDE.U32 R26, R26, R4, R30 ;  /* 0x000000041a1a7225 */ /* 0x000fe200078e001e */
[----:B------:R-:W-:-:S03]  /*2590*/  SHF.R.S32.HI R157, RZ, 0x1, R157 ;  /* 0x00000001ff9d7819 */ /* 0x000fc6000001149d */
[C---:B------:R-:W-:Y:S02]  /*25a0*/  IMAD R2, R28.reuse, R5, R2 ;  /* 0x000000051c027224 */ /* 0x040fe400078e0202 */
[----:B------:R-:W-:Y:S01]  /*25b0*/  IMAD.WIDE.U32 R28, R28, R4, R32 ;  /* 0x000000041c1c7225 */ /* 0x000fe200078e0020 */
[----:B------:R-:W-:-:S03]  /*25c0*/  IADD3 R27, R27, R0, RZ ;  /* 0x000000001b1b7210 */ /* 0x000fc60007ffe0ff */
[----:B------:R-:W-:Y:S02]  /*25d0*/  IMAD.X R17, R181, 0x1, ~R17, P0 ;  /* 0x00000001b5117824 */ /* 0x000fe400000e0e11 */
[----:B------:R-:W-:Y:S02]  /*25e0*/  IMAD.IADD R29, R29, 0x1, R2 ;  /* 0x000000011d1d7824 */ /* 0x000fe400078e0202 */
[C---:B------:R-:W-:Y:S02]  /*25f0*/  IMAD R123, R17.reuse, R196, RZ ;  /* 0x000000c4117b7224 */ /* 0x040fe400078e02ff */
[----:B------:R-:W-:Y:S02]  /*2600*/  IMAD R127, R17, R198, RZ ;  /* 0x000000c6117f7224 */ /* 0x000fe400078e02ff */
[----:B-----5:R-:W-:Y:S02]  /*2610*/  IMAD.IADD R4, R21, 0x1, R16 ;  /* 0x0000000115047824 */ /* 0x020fe400078e0210 */
[----:B------:R-:W-:-:S02]  /*2620*/  IMAD R5, R180, R157, R164 ;  /* 0x0000009db4057224 */ /* 0x000fc400078e02a4 */
[-C--:B------:R-:W-:Y:S02]  /*2630*/  IMAD R123, R197, R3.reuse, R123 ;  /* 0x00000003c57b7224 */ /* 0x080fe400078e027b */
[-C--:B------:R-:W-:Y:S02]  /*2640*/  IMAD R127, R199, R3.reuse, R127 ;  /* 0x00000003c77f7224 */ /* 0x080fe400078e027f */
[----:B------:R-:W-:-:S04]  /*2650*/  IMAD.WIDE.U32 R16, R196, R3, R28 ;  /* 0x00000003c4107225 */ /* 0x000fc800078e001c */
[----:B------:R-:W-:-:S04]  /*2660*/  IMAD.WIDE.U32 R20, R198, R3, R26 ;  /* 0x00000003c6147225 */ /* 0x000fc800078e001a */
[----:B------:R-:W-:Y:S02]  /*2670*/  IMAD R4, R157, R4, RZ ;  /* 0x000000049d047224 */ /* 0x000fe400078e02ff */
[----:B------:R-:W-:Y:S01]  /*2680*/  IMAD.IADD R3, R164, 0x1, R5 ;  /* 0x00000001a4037824 */ /* 0x000fe200078e0205 */
[----:B------:R-:W-:Y:S01]  /*2690*/  LEA R126, P0, R20, R24, 0x1 ;  /* 0x00000018147e7211 */ /* 0x000fe200078008ff */
[----:B------:R-:W-:Y:S01]  /*26a0*/  IMAD.IADD R127, R21, 0x1, R127 ;  /* 0x00000001157f7824 */ /* 0x000fe200078e027f */
[----:B------:R-:W-:Y:S02]  /*26b0*/  SHF.R.S32.HI R2, RZ, 0x1f, R4 ;  /* 0x0000001fff027819 */ /* 0x000fe40000011404 */
[C---:B------:R-:W-:Y:S02]  /*26c0*/  IADD3 R131, P2, R4.reuse, R3, RZ ;  /* 0x0000000304837210 */ /* 0x040fe40007f5e0ff */
[----:B------:R-:W-:Y:S01]  /*26d0*/  IADD3 R0, P3, R4, R5, RZ ;  /* 0x0000000504007210 */ /* 0x000fe20007f7e0ff */
[----:B------:R-:W-:-:S02]  /*26e0*/  IMAD.IADD R123, R17, 0x1, R123 ;  /* 0x00000001117b7824 */ /* 0x000fc400078e027b */
[----:B------:R-:W-:Y:S01]  /*26f0*/  IMAD.SHL.U32 R130, R131, 0x2, RZ ;  /* 0x0000000283827824 */ /* 0x000fe200078e00ff */
[-C--:B------:R-:W-:Y:S02]  /*2700*/  LEA.HI.X.SX32 R5, R5, R2.reuse, 0x1, P3 ;  /* 0x0000000205057211 */ /* 0x080fe400018f0eff */
[----:B------:R-:W-:Y:S02]  /*2710*/  LEA.HI.X.SX32 R2, R3, R2, 0x1, P2 ;  /* 0x0000000203027211 */ /* 0x000fe400010f0eff */
[----:B------:R-:W-:Y:S02]  /*2720*/  LEA R124, P1, R16, R22, 0x1 ;  /* 0x00000016107c7211 */ /* 0x000fe400078208ff */
[----:B------:R-:W-:Y:S02]  /*2730*/  LEA.HI.X R127, R20, R25, R127, 0x1, P0 ;  /* 0x00000019147f7211 */ /* 0x000fe400000f0c7f */
[----:B------:R-:W-:Y:S02]  /*2740*/  SHF.L.U32 R20, R0, 0x1, RZ ;  /* 0x0000000100147819 */ /* 0x000fe400000006ff */
[----:B------:R-:W-:-:S02]  /*2750*/  SHF.L.U64.HI R131, R131, 0x1, R2 ;  /* 0x0000000183837819 */ /* 0x000fc40000010202 */
[-C--:B------:R-:W-:Y:S02]  /*2760*/  IADD3 R128, P3, R12, R130.reuse, RZ ;  /* 0x000000820c807210 */ /* 0x080fe40007f7e0ff */
[----:B------:R-:W-:Y:S02]  /*2770*/  LEA.HI.X R123, R16, R23, R123, 0x1, P1 ;  /* 0x00000017107b7211 */ /* 0x000fe400008f0c7b */
[----:B------:R-:W-:Y:S02]  /*2780*/  IADD3 R130, P2, R6, R130, RZ ;  /* 0x0000008206827210 */ /* 0x000fe40007f5e0ff */
[----:B------:R-:W-:Y:S02]  /*2790*/  SHF.L.U64.HI R0, R0, 0x1, R5 ;  /* 0x0000000100007819 */ /* 0x000fe40000010205 */
[-C--:B------:R-:W-:Y:S01]  /*27a0*/  IADD3 R52, P1, R12, R20.reuse, RZ ;  /* 0x000000140c347210 */ /* 0x080fe20007f3e0ff */
[--C-:B------:R-:W-:Y:S01]  /*27b0*/  IMAD.X R129, R13, 0x1, R131.reuse, P3 ;  /* 0x000000010d817824 */ /* 0x100fe200018e0683 */
[----:B------:R-:W-:Y:S01]  /*27c0*/  IADD3 R20, P0, R6, R20, RZ ;  /* 0x0000001406147210 */ /* 0x000fe20007f1e0ff */
[----:B------:R-:W-:Y:S01]  /*27d0*/  IMAD.X R131, R7, 0x1, R131, P2 ;  /* 0x0000000107837824 */ /* 0x000fe200010e0683 */
[----:B------:R-:W-:Y:S01]  /*27e0*/  IADD3 R91, P2, R232, 0x40, RZ ;  /* 0x00000040e85b7810 */ /* 0x000fe20007f5e0ff */
[----:B------:R-:W-:Y:S01]  /*27f0*/  IMAD.X R53, R13, 0x1, R0, P1 ;  /* 0x000000010d357824 */ /* 0x000fe200008e0600 */
[----:B------:R-:W-:-:S02]  /*2800*/  IADD3.X R21, R7, R0, RZ, P0, !PT ;  /* 0x0000000007157210 */ /* 0x000fc400007fe4ff */
[C---:B------:R-:W-:Y:S02]  /*2810*/  IADD3 R87, P1, R232.reuse, 0x80, RZ ;  /* 0x00000080e8577810 */ /* 0x040fe40007f3e0ff */
[----:B------:R-:W-:Y:S01]  /*2820*/  IADD3 R81, P0, R232, 0xc0, RZ ;  /* 0x000000c0e8517810 */ /* 0x000fe20007f1e0ff */
[--C-:B------:R-:W-:Y:S01]  /*2830*/  IMAD.X R90, RZ, RZ, R233.reuse, P2 ;  /* 0x000000ffff5a7224 */ /* 0x100fe200010e06e9 */
[-C--:B------:R-:W-:Y:S01]  /*2840*/  IADD3 R89, P2, R91, R232.reuse, RZ ;  /* 0x000000e85b597210 */ /* 0x080fe20007f5e0ff */
[----:B------:R-:W-:Y:S01]  /*2850*/  IMAD.X R86, RZ, RZ, R233, P1 ;  /* 0x000000ffff567224 */ /* 0x000fe200008e06e9 */
[----:B------:R-:W-:Y:S01]  /*2860*/  IADD3.X R80, RZ, R233, RZ, P0, !PT ;  /* 0x000000e9ff507210 */ /* 0x000fe200007fe4ff */
[----:B------:R-:W-:Y:S01]  /*2870*/  IMAD.SHL.U32 R163, R157, 0x10, RZ ;  /* 0x000000109da37824 */ /* 0x000fe200078e00ff */
[-C--:B------:R-:W-:Y:S01]  /*2880*/  IADD3 R85, P1, R87, R232.reuse, RZ ;  /* 0x000000e857557210 */ /* 0x080fe20007f3e0ff */
[C---:B------:R-:W-:Y:S01]  /*2890*/  IMAD.SHL.U32 R98, R198.reuse, 0x10, RZ ;  /* 0x00000010c6627824 */ /* 0x040fe200078e00ff */
[-C--:B------:R-:W-:Y:S01]  /*28a0*/  IADD3 R79, P0, R81, R232.reuse, RZ ;  /* 0x000000e8514f7210 */ /* 0x080fe20007f1e0ff */
[C---:B------:R-:W-:Y:S01]  /*28b0*/  VIADD R156, R163.reuse, 0x40 ;  /* 0x00000040a39c7836 */ /* 0x040fe20000000000 */
[C---:B------:R-:W-:Y:S01]  /*28c0*/  IADD3 R155, R163.reuse, 0x80, RZ ;  /* 0x00000080a39b7810 */ /* 0x040fe20007ffe0ff */
[----:B------:R-:W-:Y:S01]  /*28d0*/  VIADD R153, R163, 0xc0 ;  /* 0x000000c0a3997836 */ /* 0x000fe20000000000 */
[----:B------:R-:W-:Y:S01]  /*28e0*/  SHF.L.U64.HI R95, R198, 0x4, R199 ;  /* 0x00000004c65f7819 */ /* 0x000fe200000102c7 */
[--C-:B------:R-:W-:Y:S01]  /*28f0*/  IMAD.X R88, R90, 0x1, R233.reuse, P2 ;  /* 0x000000015a587824 */ /* 0x100fe200010e06e9 */
[-C--:B------:R-:W-:Y:S01]  /*2900*/  IADD3 R75, P2, R79, R232.reuse, RZ ;  /* 0x000000e84f4b7210 */ /* 0x080fe20007f5e0ff */
[--C-:B------:R-:W-:Y:S01]  /*2910*/  IMAD.X R84, R86, 0x1, R233.reuse, P1 ;  /* 0x0000000156547824 */ /* 0x100fe200008e06e9 */
[----:B------:R-:W-:Y:S01]  /*2920*/  IADD3 R97, P5, R98, 0x40, RZ ;  /* 0x0000004062617810 */ /* 0x000fe20007fbe0ff */
[----:B------:R-:W-:Y:S01]  /*2930*/  IMAD.X R78, R80, 0x1, R233, P0 ;  /* 0x00000001504e7824 */ /* 0x000fe200000e06e9 */
[-C--:B------:R-:W-:Y:S01]  /*2940*/  IADD3 R83, P4, R89, R232.reuse, RZ ;  /* 0x000000e859537210 */ /* 0x080fe20007f9e0ff */
[----:B------:R-:W-:Y:S01]  /*2950*/  IMAD R3, R63, 0x60, RZ ;  /* 0x000000603f037824 */ /* 0x000fe200078e02ff */
[----:B------:R-:W-:Y:S01]  /*2960*/  IADD3 R77, P3, R85, R232, RZ ;  /* 0x000000e8554d7210 */ /* 0x000fe20007f7e0ff */
[C---:B------:R-:W-:Y:S01]  /*2970*/  IMAD.IADD R154, R163.reuse, 0x1, R156 ;  /* 0x00000001a39a7824 */ /* 0x040fe200078e029c */
[C---:B------:R-:W-:Y:S01]  /*2980*/  IADD3 R101, P1, R98.reuse, 0x80, RZ ;  /* 0x0000008062657810 */ /* 0x040fe20007f3e0ff */
[----:B------:R-:W-:Y:S01]  /*2990*/  IMAD.IADD R150, R163, 0x1, R153 ;  /* 0x00000001a3967824 */ /* 0x000fe200078e0299 */
[----:B------:R-:W-:-:S02]  /*29a0*/  IADD3 R109, P0, R98, 0xc0, RZ ;  /* 0x000000c0626d7810 */ /* 0x000fc40007f1e0ff */
[----:B------:R-:W-:Y:S02]  /*29b0*/  SHF.L.U32 R108, R198, 0x5, RZ ;  /* 0x00000005c66c7819 */ /* 0x000fe400000006ff */
[----:B------:R-:W-:Y:S01]  /*29c0*/  IADD3 R152, R163, R155, RZ ;  /* 0x0000009ba3987210 */ /* 0x000fe20007ffe0ff */
[----:B------:R-:W-:Y:S01]  /*29d0*/  IMAD.IADD R70, R195, 0x1, R3 ;  /* 0x00000001c3467824 */ /* 0x000fe200078e0203 */
[----:B------:R-:W-:Y:S01]  /*29e0*/  IADD3.X R76, R84, R233, RZ, P3, !PT ;  /* 0x000000e9544c7210 */ /* 0x000fe20001ffe4ff */
[C---:B------:R-:W-:Y:S01]  /*29f0*/  IMAD.SHL.U32 R119, R196.reuse, 0x10, RZ ;  /* 0x00000010c4777824 */ /* 0x040fe200078e00ff */
[----:B------:R-:W-:Y:S01]  /*2a00*/  IADD3.X R112, RZ, R95, RZ, P0, !PT ;  /* 0x0000005fff707210 */ /* 0x000fe200007fe4ff */
[C---:B------:R-:W-:Y:S01]  /*2a10*/  IMAD.SHL.U32 R121, R196.reuse, 0x20, RZ ;  /* 0x00000020c4797824 */ /* 0x040fe200078e00ff */
[----:B------:R-:W-:Y:S01]  /*2a20*/  SHF.L.U64.HI R0, R196, 0x4, R197 ;  /* 0x00000004c4007819 */ /* 0x000fe200000102c5 */
[----:B------:R-:W-:Y:S01]  /*2a30*/  IMAD.X R74, R78, 0x1, R233, P2 ;  /* 0x000000014e4a7824 */ /* 0x000fe200010e06e9 */
[----:B------:R-:W-:Y:S01]  /*2a40*/  SHF.L.U64.HI R120, R196, 0x5, R197 ;  /* 0x00000005c4787819 */ /* 0x000fe200000102c5 */
[----:B------:R-:W-:Y:S01]  /*2a50*/  IMAD.X R100, RZ, RZ, R95, P5 ;  /* 0x000000ffff647224 */ /* 0x000fe200028e065f */
[----:B------:R-:W-:Y:S01]  /*2a60*/  SHF.L.U64.HI R105, R198, 0x5, R199 ;  /* 0x00000005c6697819 */ /* 0x000fe200000102c7 */
[----:B------:R-:W-:Y:S01]  /*2a70*/  IMAD.SHL.U32 R159, R157, 0x20, RZ ;  /* 0x000000209d9f7824 */ /* 0x000fe200078e00ff */
[-C--:B------:R-:W-:Y:S01]  /*2a80*/  IADD3 R102, P5, R97, R98.reuse, RZ ;  /* 0x0000006261667210 */ /* 0x080fe20007fbe0ff */
[----:B------:R-:W-:Y:S01]  /*2a90*/  IMAD R3, R197, 0x60, RZ ;  /* 0x00000060c5037824 */ /* 0x000fe200078e02ff */
[----:B------:R-:W-:Y:S01]  /*2aa0*/  IADD3 R110, P3, R108, R97, RZ ;  /* 0x000000616c6e7210 */ /* 0x000fe20007f7e0ff */
[----:B------:R-:W-:Y:S01]  /*2ab0*/  IMAD.X R82, R88, 0x1, R233, P4 ;  /* 0x0000000158527824 */ /* 0x000fe200020e06e9 */
[C---:B------:R-:W-:Y:S01]  /*2ac0*/  IADD3 R114, P2, R109.reuse, R98, RZ ;  /* 0x000000626d727210 */ /* 0x040fe20007f5e0ff */
[----:B------:R-:W-:Y:S01]  /*2ad0*/  IMAD.X R104, RZ, RZ, R95, P1 ;  /* 0x000000ffff687224 */ /* 0x000fe200008e065f */
[----:B------:R-:W-:Y:S01]  /*2ae0*/  IADD3 R118, P0, R109, R108, RZ ;  /* 0x0000006c6d767210 */ /* 0x000fe20007f1e0ff */
[----:B------:R-:W-:Y:S01]  /*2af0*/  IMAD R157, R157, 0x30, RZ ;  /* 0x000000309d9d7824 */ /* 0x000fe200078e02ff */
[----:B------:R-:W-:Y:S01]  /*2b00*/  IADD3 R106, P4, R101, R98, RZ ;  /* 0x00000062656a7210 */ /* 0x000fe20007f9e0ff */
[C---:B------:R-:W-:Y:S01]  /*2b10*/  IMAD.IADD R151, R163.reuse, 0x1, R154 ;  /* 0x00000001a3977824 */ /* 0x040fe200078e029a */
[----:B------:R-:W-:Y:S01]  /*2b20*/  IADD3 R116, P1, R108, R101, RZ ;  /* 0x000000656c747210 */ /* 0x000fe20007f3e0ff */
[C---:B------:R-:W-:Y:S01]  /*2b30*/  IMAD.IADD R148, R163.reuse, 0x1, R150 ;  /* 0x00000001a3947824 */ /* 0x040fe200078e0296 */
[----:B------:R-:W-:Y:S01]  /*2b40*/  IADD3 R149, R163, R152, RZ ;  /* 0x00000098a3957210 */ /* 0x000fe20007ffe0ff */
[----:B------:R-:W-:Y:S01]  /*2b50*/  IMAD.WIDE.U32 R196, R196, 0x60, RZ ;  /* 0x00000060c4c47825 */ /* 0x000fe200078e00ff */
[----:B------:R-:W-:-:S02]  /*2b60*/  SHF.L.U64.HI R117, R119, 0x1, R0 ;  /* 0x0000000177757819 */ /* 0x000fc40000010200 */
[----:B------:R-:W-:Y:S01]  /*2b70*/  SHF.L.U64.HI R120, R121, 0x1, R120 ;  /* 0x0000000179787819 */ /* 0x000fe20000010278 */
[----:B------:R-:W-:Y:S01]  /*2b80*/  IMAD.MOV.U32 R12, RZ, RZ, R165 ;  /* 0x000000ffff0c7224 */ /* 0x000fe200078e00a5 */
[----:B------:R-:W-:Y:S01]  /*2b90*/  SHF.L.U32 R119, R119, 0x1, RZ ;  /* 0x0000000177777819 */ /* 0x000fe200000006ff */
[----:B------:R-:W-:Y:S01]  /*2ba0*/  IMAD.SHL.U32 R121, R121, 0x2, RZ ;  /* 0x0000000279797824 */ /* 0x000fe200078e00ff */
[----:B------:R-:W-:Y:S01]  /*2bb0*/  IADD3.X R103, R104, R95, RZ, P4, !PT ;  /* 0x0000005f68677210 */ /* 0x000fe200027fe4ff */
[----:B------:R-:W-:Y:S01]  /*2bc0*/  IMAD.IADD R122, R197, 0x1, R3 ;  /* 0x00000001c57a7824 */ /* 0x000fe200078e0203 */
[C---:B------:R-:W-:Y:S01]  /*2bd0*/  IADD3.X R113, R105.reuse, R104, RZ, P1, !PT ;  /* 0x0000006869717210 */ /* 0x040fe20000ffe4ff */
[----:B------:R-:W-:Y:S01]  /*2be0*/  IMAD.X R99, R100, 0x1, R95, P5 ;  /* 0x0000000164637824 */ /* 0x000fe200028e065f */
[----:B------:R-:W-:Y:S01]  /*2bf0*/  SHF.R.S32.HI R147, RZ, 0x1f, R163 ;  /* 0x0000001fff937819 */ /* 0x000fe200000114a3 */
[----:B------:R-:W-:Y:S01]  /*2c00*/  IMAD.X R107, R105, 0x1, R100, P3 ;  /* 0x00000001696b7824 */ /* 0x000fe200018e0664 */
[----:B------:R-:W-:Y:S01]  /*2c10*/  SHF.R.S32.HI R146, RZ, 0x1f, R159 ;  /* 0x0000001fff927819 */ /* 0x000fe2000001149f */
[C---:B------:R-:W-:Y:S01]  /*2c20*/  IMAD.X R111, R112.reuse, 0x1, R95, P2 ;  /* 0x00000001706f7824 */ /* 0x040fe200010e065f */
[----:B------:R-:W-:Y:S01]  /*2c30*/  SHF.R.S32.HI R144, RZ, 0x1f, R157 ;  /* 0x0000001fff907819 */ /* 0x000fe2000001149d */
[----:B------:R-:W-:Y:S01]  /*2c40*/  IMAD.X R115, R112, 0x1, R105, P0 ;  /* 0x0000000170737824 */ /* 0x000fe200000e0669 */
[----:B------:R-:W-:-:S02]  /*2c50*/  SHF.R.S32.HI R145, RZ, 0x1f, R156 ;  /* 0x0000001fff917819 */ /* 0x000fc4000001149c */
[----:B------:R-:W-:Y:S02]  /*2c60*/  SHF.R.S32.HI R143, RZ, 0x1f, R155 ;  /* 0x0000001fff8f7819 */ /* 0x000fe4000001149b */
[----:B------:R-:W-:Y:S02]  /*2c70*/  SHF.R.S32.HI R141, RZ, 0x1f, R153 ;  /* 0x0000001fff8d7819 */ /* 0x000fe40000011499 */
[----:B------:R-:W-:Y:S02]  /*2c80*/  SHF.R.S32.HI R142, RZ, 0x1f, R154 ;  /* 0x0000001fff8e7819 */ /* 0x000fe4000001149a */
[----:B------:R-:W-:Y:S02]  /*2c90*/  SHF.R.S32.HI R140, RZ, 0x1f, R152 ;  /* 0x0000001fff8c7819 */ /* 0x000fe40000011498 */
[----:B------:R-:W-:Y:S02]  /*2ca0*/  SHF.R.S32.HI R138, RZ, 0x1f, R150 ;  /* 0x0000001fff8a7819 */ /* 0x000fe40000011496 */
[----:B------:R-:W-:-:S02]  /*2cb0*/  SHF.R.S32.HI R139, RZ, 0x1f, R151 ;  /* 0x0000001fff8b7819 */ /* 0x000fc40000011497 */
[----:B------:R-:W-:Y:S02]  /*2cc0*/  SHF.R.S32.HI R137, RZ, 0x1f, R149 ;  /* 0x0000001fff897819 */ /* 0x000fe40000011495 */
[----:B------:R-:W-:-:S07]  /*2cd0*/  SHF.R.S32.HI R136, RZ, 0x1f, R148 ;  /* 0x0000001fff887819 */ /* 0x000fce0000011494 */
.L_x_1300:
        /* <DEDUP_REMOVED lines=14> */
[----:B------:R-:W2:Y:S04]  /*2dc0*/  @P2 LD.E.128 R32, desc[UR6][R124.64] ;  /* 0x000000067c202980 */ /* 0x000ea8000c101d00 */
[----:B--2---:R1:W-:Y:S01]  /*2dd0*/  @P2 ST.E.128 desc[UR6][R134.64], R32 ;  /* 0x0000002086002985 */ /* 0x0043e2000c101d06 */
[----:B------:R-:W-:Y:S03]  /*2de0*/  ISETP.NE.AND P2, PT, R160, RZ, PT ;  /* 0x000000ffa000720c */ /* 0x000fe60003f45270 */
[----:B------:R-:W2:Y:S04]  /*2df0*/  @P1 LD.E.128 R28, desc[UR6][R124.64+0x80] ;  /* 0x000080067c1c1980 */ /* 0x000ea8000c101d00 */
[----:B--2---:R1:W-:Y:S01]  /*2e00*/  @P1 ST.E.128 desc[UR6][R134.64+0x80], R28 ;  /* 0x0000801c86001985 */ /* 0x0043e2000c101d06 */
[----:B------:R-:W-:Y:S05]  /*2e10*/  ISETP.NE.AND P1, PT, R158, RZ, PT ;  /* 0x000000ff9e00720c */ /* 0x000fea0003f25270 */
[----:B------:R-:W2:Y:S04]  /*2e20*/  @P2 LD.E.128 R24, desc[UR6][R124.64+0x100] ;  /* 0x000100067c182980 */ /* 0x000ea8000c101d00 */
[----:B--2---:R1:W-:Y:S04]  /*2e30*/  @P2 ST.E.128 desc[UR6][R134.64+0x100], R24 ;  /* 0x0001001886002985 */ /* 0x0043e8000c101d06 */
[----:B------:R-:W2:Y:S04]  /*2e40*/  @P1 LD.E.128 R4, desc[UR6][R124.64+0x180] ;  /* 0x000180067c041980 */ /* 0x000ea8000c101d00 */
[----:B--2---:R1:W-:Y:S02]  /*2e50*/  @P1 ST.E.128 desc[UR6][R134.64+0x180], R4 ;  /* 0x0001800486001985 */ /* 0x0043e4000c101d06 */
.L_x_1184:
[----:B------:R-:W-:Y:S05]  /*2e60*/  BSYNC B0 ;  /* 0x0000000000007941 */ /* 0x000fea0003800000 */
.L_x_1183:
[----:B------:R-:W-:Y:S04]  /*2e70*/  BSSY B0, `(.L_x_1185) ;  /* 0x0000012000007945 */ /* 0x000fe80003800000 */
[----:B------:R-:W-:Y:S05]  /*2e80*/  @!P0 BRA `(.L_x_1186) ;  /* 0x0000000000408947 */ /* 0x000fea0003800000 */
[----:B------:R-:W-:Y:S02]  /*2e90*/  ISETP.NE.AND P1, PT, R162, RZ, PT ;  /* 0x000000ffa200720c */ /* 0x000fe40003f25270 */
[----:B------:R-:W-:Y:S02]  /*2ea0*/  IADD3 R22, P0, R124, R119, RZ ;  /* 0x000000777c167210 */ /* 0x000fe40007f1e0ff */
[C---:B------:R-:W-:Y:S03]  /*2eb0*/  LEA R2, P2, R230.reuse, R134, 0x1 ;  /* 0x00000086e6027211 */ /* 0x040fe600078408ff */
[----:B------:R-:W-:Y:S01]  /*2ec0*/  IMAD.X R23, R125, 0x1, R117, P0 ;  /* 0x000000017d177824 */ /* 0x000fe200000e0675 */
[----:B------:R-:W-:Y:S02]  /*2ed0*/  ISETP.NE.AND P0, PT, R161, RZ, PT ;  /* 0x000000ffa100720c */ /* 0x000fe40003f05270 */
[----:B------:R-:W-:Y:S03]  /*2ee0*/  LEA.HI.X R3, R230, R135, R231, 0x1, P2 ;  /* 0x00000087e6037211 */ /* 0x000fe600010f0ce7 */
[----:B-1----:R-:W2:Y:S04]  /*2ef0*/  @P1 LD.E.128 R32, desc[UR6][R22.64] ;  /* 0x0000000616201980 */ /* 0x002ea8000c101d00 */
[----:B--2---:R2:W-:Y:S01]  /*2f00*/  @P1 ST.E.128 desc[UR6][R2.64], R32 ;  /* 0x0000002002001985 */ /* 0x0045e2000c101d06 */
[----:B------:R-:W-:Y:S03]  /*2f10*/  ISETP.NE.AND P1, PT, R160, RZ, PT ;  /* 0x000000ffa000720c */ /* 0x000fe60003f25270 */
[----:B------:R-:W3:Y:S04]  /*2f20*/  @P0 LD.E.128 R28, desc[UR6][R22.64+0x80] ;  /* 0x00008006161c0980 */ /* 0x000ee8000c101d00 */
[----:B---3--:R2:W-:Y:S01]  /*2f30*/  @P0 ST.E.128 desc[UR6][R2.64+0x80], R28 ;  /* 0x0000801c02000985 */ /* 0x0085e2000c101d06 */
[----:B------:R-:W-:Y:S05]  /*2f40*/  ISETP.NE.AND P0, PT, R158, RZ, PT ;  /* 0x000000ff9e00720c */ /* 0x000fea0003f05270 */
[----:B------:R-:W3:Y:S04]  /*2f50*/  @P1 LD.E.128 R24, desc[UR6][R22.64+0x100] ;  /* 0x0001000616181980 */ /* 0x000ee8000c101d00 */
[----:B---3--:R2:W-:Y:S04]  /*2f60*/  @P1 ST.E.128 desc[UR6][R2.64+0x100], R24 ;  /* 0x0001001802001985 */ /* 0x0085e8000c101d06 */
[----:B------:R-:W3:Y:S04]  /*2f70*/  @P0 LD.E.128 R4, desc[UR6][R22.64+0x180] ;  /* 0x0001800616040980 */ /* 0x000ee8000c101d00 */
[----:B---3--:R2:W-:Y:S02]  /*2f80*/  @P0 ST.E.128 desc[UR6][R2.64+0x180], R4 ;  /* 0x0001800402000985 */ /* 0x0085e4000c101d06 */
.L_x_1186:
[----:B------:R-:W-:Y:S05]  /*2f90*/  BSYNC B0 ;  /* 0x0000000000007941 */ /* 0x000fea0003800000 */
.L_x_1185:
[----:B------:R-:W-:Y:S01]  /*2fa0*/  ISETP.GE.AND P4, PT, R68, R200, !P4 ;  /* 0x000000c84400720c */ /* 0x000fe20006786270 */
[----:B------:R-:W-:Y:S01]  /*2fb0*/  BSSY B0, `(.L_x_1187) ;  /* 0x0000014000007945 */ /* 0x000fe20003800000 */
[C---:B------:R-:W-:Y:S04]  /*2fc0*/  ISETP.GE.AND P2, PT, R67.reuse, R202, PT ;  /* 0x000000ca4300720c */ /* 0x040fe80003f46270 */
[----:B------:R-:W-:Y:S07]  /*2fd0*/  ISETP.GE.AND P2, PT, R67, R200, !P2 ;  /* 0x000000c84300720c */ /* 0x000fee0005746270 */
[----:B------:R-:W-:Y:S06]  /*2fe0*/  @!P4 BRA `(.L_x_1188) ;  /* 0x000000000040c947 */ /* 0x000fec0003800000 */
[----:B------:R-:W-:Y:S02]  /*2ff0*/  ISETP.NE.AND P1, PT, R162, RZ, PT ;  /* 0x000000ffa200720c */ /* 0x000fe40003f25270 */
[----:B------:R-:W-:Y:S02]  /*3000*/  IADD3 R22, P0, R124, R121, RZ ;  /* 0x000000797c167210 */ /* 0x000fe40007f1e0ff */
[----:B--2---:R-:W-:Y:S03]  /*3010*/  IADD3 R2, P4, R134, R72, RZ ;  /* 0x0000004886027210 */ /* 0x004fe60007f9e0ff */
[----:B------:R-:W-:Y:S01]  /*3020*/  IMAD.X R23, R125, 0x1, R120, P0 ;  /* 0x000000017d177824 */ /* 0x000fe200000e0678 */
[----:B------:R-:W-:Y:S01]  /*3030*/  ISETP.NE.AND P0, PT, R161, RZ, PT ;  /* 0x000000ffa100720c */ /* 0x000fe20003f05270 */
[----:B------:R-:W-:Y:S04]  /*3040*/  IMAD.X R3, R135, 0x1, R73, P4 ;  /* 0x0000000187037824 */ /* 0x000fe800020e0649 */
[----:B-1----:R-:W2:Y:S04]  /*3050*/  @P1 LD.E.128 R32, desc[UR6][R22.64] ;  /* 0x0000000616201980 */ /* 0x002ea8000c101d00 */
        /* <DEDUP_REMOVED lines=9> */
.L_x_1188:
[----:B------:R-:W-:Y:S05]  /*30f0*/  BSYNC B0 ;  /* 0x0000000000007941 */ /* 0x000fea0003800000 */
.L_x_1187:
[----:B------:R-:W-:Y:S04]  /*3100*/  BSSY B0, `(.L_x_1189) ;  /* 0x0000012000007945 */ /* 0x000fe80003800000 */
[----:B------:R-:W-:Y:S05]  /*3110*/  @!P2 BRA `(.L_x_1190) ;  /* 0x000000000040a947 */ /* 0x000fea0003800000 */
[----:B------:R-:W-:Y:S02]  /*3120*/  ISETP.NE.AND P1, PT, R162, RZ, PT ;  /* 0x000000ffa200720c */ /* 0x000fe40003f25270 */
[----:B------:R-:W-:Y:S02]  /*3130*/  IADD3 R22, P0, R124, R196, RZ ;  /* 0x000000c47c167210 */ /* 0x000fe40007f1e0ff */
[----:B--23--:R-:W-:Y:S03]  /*3140*/  IADD3 R2, P2, R134, R194, RZ ;  /* 0x000000c286027210 */ /* 0x00cfe60007f5e0ff */
        /* <DEDUP_REMOVED lines=13> */
.L_x_1190:
[----:B------:R-:W-:Y:S05]  /*3220*/  BSYNC B0 ;  /* 0x0000000000007941 */ /* 0x000fea0003800000 */
.L_x_1189:
        /* <DEDUP_REMOVED lines=21> */
[----:B------:R-:W-:Y:S01]  /*3380*/  ISETP.GE.AND P0, PT, R14, R17, PT ;  /* 0x000000110e00720c */ /* 0x000fe20003f06270 */
[----:B---34-:R-:W2:Y:S11]  /*3390*/  LD.E.128 R24, desc[UR6][R126.64] ;  /* 0x000000067e187980 */ /* 0x018eb6000c101d00 */
[----:B------:R-:W-:Y:S01]  /*33a0*/  @!UPT UIADD3 URZ, URZ, URZ, URZ ;  /* 0x0000003f3f3ff290 */ /* 0x000fe2000fffe03f */
[----:B------:R-:W3:Y:S06]  /*33b0*/  @!P0 LD.E.64 R36, desc[UR6][R52.64] ;  /* 0x0000000634248980 */ /* 0x000eec000c101b00 */
[----:B------:R-:W4:Y:S01]  /*33c0*/  @!P0 LD.E.64 R6, desc[UR6][R20.64] ;  /* 0x0000000614068980 */ /* 0x000f22000c101b00 */
[--C-:B---3--:R-:W-:Y:S01]  /*33d0*/  @!P0 HADD2.F32 R31, -RZ, R36.reuse.H0_H0 ;  /* 0x20000024ff1f8230 */ /* 0x108fe20000004100 */
[----:B--2---:R-:W-:Y:S01]  /*33e0*/  @!P0 MOV R23, R24 ;  /* 0x0000001800178202 */ /* 0x004fe20000000f00 */
[----:B------:R-:W-:Y:S01]  /*33f0*/  @!P0 HADD2.F32 R30, -RZ, R37.H0_H0 ;  /* 0x20000025ff1e8230 */ /* 0x000fe20000004100 */
[----:B------:R-:W-:Y:S01]  /*3400*/  @!P0 MOV R8, R25 ;  /* 0x0000001900088202 */ /* 0x000fe20000000f00 */
[----:B------:R-:W-:Y:S02]  /*3410*/  @!P0 HADD2.F32 R35, -RZ, R36.H1_H1 ;  /* 0x30000024ff238230 */ /* 0x000fe40000004100 */
[--C-:B------:R-:W-:Y:S02]  /*3420*/  @!P0 HADD2.F32 R29, -RZ, R23.reuse.H1_H1 ;  /* 0x30000017ff1d8230 */ /* 0x100fe40000004100 */
[--C-:B----4-:R-:W-:Y:S02]  /*3430*/  @!P0 HADD2.F32 R22, -RZ, R6.reuse.H0_H0 ;  /* 0x20000006ff168230 */ /* 0x110fe40000004100 */
[----:B------:R-:W-:Y:S01]  /*3440*/  @!P0 HADD2.F32 R33, -RZ, R23.H0_H0 ;  /* 0x20000017ff218230 */ /* 0x000fe20000004100 */
[----:B------:R-:W-:Y:S01]  /*3450*/  @!P0 MOV R23, R26 ;  /* 0x0000001a00178202 */ /* 0x000fe20000000f00 */
        /* <DEDUP_REMOVED lines=9> */
[----:B------:R-:W-:Y:S02]  /*34f0*/  @!P0 HADD2.F32 R31, -RZ, R8.H0_H0 ;  /* 0x20000008ff1f8230 */ /* 0x000fe40000004100 */
[----:B------:R-:W-:Y:S01]  /*3500*/  @!P0 FMUL.FTZ R41, R29, R35 ;  /* 0x000000231d298220 */ /* 0x000fe20000410000 */
[----:B------:R-:W-:Y:S01]  /*3510*/  @!P0 F2FP.F16.F32.PACK_AB R39, R0, R39 ;  /* 0x000000270027823e */ /* 0x000fe200000000ff */
[----:B------:R-:W-:Y:S02]  /*3520*/  @!P0 HADD2.F32 R28, -RZ, R23.H1_H1 ;  /* 0x30000017ff1c8230 */ /* 0x000fe40000004100 */
[----:B------:R-:W-:Y:S01]  /*3530*/  @!P0 HADD2.F32 R7, -RZ, R7.H1_H1 ;  /* 0x30000007ff078230 */ /* 0x000fe20000004100 */
[----:B------:R-:W-:Y:S01]  /*3540*/  @!P0 MOV R24, R39 ;  /* 0x0000002700188202 */ /* 0x000fe20000000f00 */
[----:B------:R-:W-:Y:S02]  /*3550*/  @!P0 HADD2.F32 R37, -RZ, R37.H1_H1 ;  /* 0x30000025ff258230 */ /* 0x000fe40000004100 */
[C---:B------:R-:W-:Y:S01]  /*3560*/  @!P0 FMUL.FTZ R3, R28.reuse, R5 ;  /* 0x000000051c038220 */ /* 0x040fe20000410000 */
[--C-:B------:R-:W-:Y:S02]  /*3570*/  @!P0 HADD2.F32 R8, -RZ, R22.reuse.H1_H1 ;  /* 0x30000016ff088230 */ /* 0x100fe40000004100 */
[----:B------:R-:W-:Y:S01]  /*3580*/  @!P0 FMUL.FTZ R38, R28, R30 ;  /* 0x0000001e1c268220 */ /* 0x000fe20000410000 */
[----:B------:R-:W-:Y:S02]  /*3590*/  @!P0 HADD2.F32 R32, -RZ, R23.H0_H0 ;  /* 0x20000017ff208230 */ /* 0x000fe40000004100 */
[----:B------:R-:W-:Y:S01]  /*35a0*/  @!P0 FFMA.FTZ R2, R35, R31, R2 ;  /* 0x0000001f23028223 */ /* 0x000fe20000010002 */
[----:B------:R-:W-:Y:S02]  /*35b0*/  @!P0 HADD2.F32 R34, -RZ, R22.H0_H0 ;  /* 0x20000016ff228230 */ /* 0x000fe40000004100 */
[C---:B------:R-:W-:Y:S01]  /*35c0*/  @!P0 FMUL.FTZ R43, R8.reuse, R37 ;  /* 0x00000025082b8220 */ /* 0x040fe20000410000 */
[----:B------:R-:W-:Y:S01]  /*35d0*/  @!P0 FMUL.FTZ R4, R8, R7 ;  /* 0x0000000708048220 */ /* 0x000fe20000410000 */
[----:B------:R-:W-:Y:S01]  /*35e0*/  @!P0 FFMA.FTZ R3, R30, R32, R3 ;  /* 0x000000201e038223 */ /* 0x000fe20000010003 */
[----:B------:R-:W-:Y:S01]  /*35f0*/  @!P0 FFMA.FTZ R41, R31, R6, -R41 ;  /* 0x000000061f298223 */ /* 0x000fe20000010829 */
[----:B------:R-:W-:Y:S01]  /*3600*/  @!P0 FFMA.FTZ R38, R32, R5, -R38 ;  /* 0x0000000520268223 */ /* 0x000fe20000010826 */
[----:B------:R-:W-:Y:S01]  /*3610*/  @!P0 FFMA.FTZ R43, R34, R7, -R43 ;  /* 0x00000007222b8223 */ /* 0x000fe2000001082b */
[----:B------:R-:W-:Y:S02]  /*3620*/  @!P0 FFMA.FTZ R4, R37, R34, R4 ;  /* 0x0000002225048223 */ /* 0x000fe40000010004 */
[----:B------:R-:W-:Y:S02]  /*3630*/  @!P0 F2FP.F16.F32.PACK_AB R40, R2, R41 ;  /* 0x000000290228823e */ /* 0x000fe400000000ff */
[----:B------:R-:W-:Y:S02]  /*3640*/  @!P0 F2FP.F16.F32.PACK_AB R38, R3, R38 ;  /* 0x000000260326823e */ /* 0x000fe400000000ff */
[----:B------:R-:W-:Y:S02]  /*3650*/  @!P0 F2FP.F16.F32.PACK_AB R43, R4, R43 ;  /* 0x0000002b042b823e */ /* 0x000fe400000000ff */
[----:B------:R-:W-:Y:S02]  /*3660*/  @!P0 MOV R25, R40 ;  /* 0x0000002800198202 */ /* 0x000fe40000000f00 */
[----:B------:R-:W-:Y:S02]  /*3670*/  @!P0 MOV R26, R38 ;  /* 0x00000026001a8202 */ /* 0x000fe40000000f00 */
[----:B------:R-:W-:Y:S05]  /*3680*/  @!P0 MOV R27, R43 ;  /* 0x0000002b001b8202 */ /* 0x000fea0000000f00 */
[----:B------:R1:W-:Y:S02]  /*3690*/  ST.E.128 desc[UR6][R132.64], R24 ;  /* 0x0000001884007985 */ /* 0x0003e4000c101d06 */
.L_x_1197:
[----:B------:R-:W-:Y:S05]  /*36a0*/  BSYNC B0 ;  /* 0x0000000000007941 */ /* 0x000fea0003800000 */
.L_x_1196:
[----:B------:R-:W-:Y:S04]  /*36b0*/  BSSY B0, `(.L_x_1198) ;  /* 0x0000034000007945 */ /* 0x000fe80003800000 */
[----:B------:R-:W-:Y:S05]  /*36c0*/  @P3 BRA `(.L_x_1199) ;  /* 0x0000000000c83947 */ /* 0x000fea0003800000 */
[----:B------:R-:W-:Y:S01]  /*36d0*/  ISETP.GE.AND P0, PT, R11, R17, PT ;  /* 0x000000110b00720c */ /* 0x000fe20003f06270 */
[----:B-1-34-:R-:W2:Y:S11]  /*36e0*/  LD.E.128 R24, desc[UR6][R126.64+0x80] ;  /* 0x000080067e187980 */ /* 0x01aeb6000c101d00 */
        /* <DEDUP_REMOVED lines=48> */
.L_x_1199:
[----:B------:R-:W-:Y:S05]  /*39f0*/  BSYNC B0 ;  /* 0x0000000000007941 */ /* 0x000fea0003800000 */
.L_x_1198:
[----:B------:R-:W-:Y:S04]  /*3a00*/  BSSY B0, `(.L_x_1200) ;  /* 0x0000034000007945 */ /* 0x000fe80003800000 */
[----:B------:R-:W-:Y:S05]  /*3a10*/  @P2 BRA `(.L_x_1201) ;  /* 0x0000000000c82947 */ /* 0x000fea0003800000 */
[----:B------:R-:W-:Y:S01]  /*3a20*/  ISETP.GE.AND P0, PT, R10, R17, PT ;  /* 0x000000110a00720c */ /* 0x000fe20003f06270 */
[----:B-1234-:R-:W2:Y:S11]  /*3a30*/  LD.E.128 R24, desc[UR6][R126.64+0x100] ;  /* 0x000100067e187980 */ /* 0x01eeb6000c101d00 */
        /* <DEDUP_REMOVED lines=48> */
.L_x_1201:
[----:B------:R-:W-:Y:S05]  /*3d40*/  BSYNC B0 ;  /* 0x0000000000007941 */ /* 0x000fea0003800000 */
.L_x_1200:
        /* <DEDUP_REMOVED lines=51> */
.L_x_1195:
[----:B------:R-:W-:Y:S05]  /*4080*/  BSYNC B1 ;  /* 0x0000000000017941 */ /* 0x000fea0003800000 */
.L_x_1194:
[C---:B------:R-:W-:Y:S01]  /*4090*/  ISETP.GE.AND P0, PT, R69.reuse, R202, PT ;  /* 0x000000ca4500720c */ /* 0x040fe20003f06270 */
[----:B------:R-:W-:Y:S03]  /*40a0*/  BSSY B1, `(.L_x_1202) ;  /* 0x00000ec000017945 */ /* 0x000fe60003800000 */
[----:B------:R-:W-:Y:S11]  /*40b0*/  ISETP.GE.AND P0, PT, R69, R200, !P0 ;  /* 0x000000c84500720c */ /* 0x000ff60004706270 */
[----:B------:R-:W-:Y:S02]  /*40c0*/  @!UPT UIADD3 URZ, URZ, URZ, URZ ;  /* 0x0000003f3f3ff290 */ /* 0x000fe4000fffe03f */
[----:B------:R-:W-:Y:S05]  /*40d0*/  @!P0 BRA `(.L_x_1203) ;  /* 0x0000000c00a08947 */ /* 0x000fea0003800000 */
[-C--:B-----5:R-:W-:Y:S01]  /*40e0*/  ISETP.GE.AND P0, PT, R14, R125.reuse, PT ;  /* 0x0000007d0e00720c */ /* 0x0a0fe20003f06270 */
[C---:B---34-:R-:W-:Y:S01]  /*40f0*/  IMAD.SHL.U32 R5, R163.reuse, 0x2, RZ ;  /* 0x00000002a3057824 */ /* 0x058fe200078e00ff */
[----:B------:R-:W-:Y:S01]  /*4100*/  SHF.L.U64.HI R3, R163, 0x1, R147 ;  /* 0x00000001a3037819 */ /* 0x000fe20000010293 */
[----:B------:R-:W-:Y:S01]  /*4110*/  BSSY B0, `(.L_x_1204) ;  /* 0x000003e000007945 */ /* 0x000fe20003800000 */
[----:B------:R-:W-:Y:S02]  /*4120*/  ISETP.GE.AND P3, PT, R11, R125, PT ;  /* 0x0000007d0b00720c */ /* 0x000fe40003f66270 */
[-C--:B------:R-:W-:Y:S02]  /*4130*/  IADD3 R22, P5, R20, R5.reuse, RZ ;  /* 0x0000000514167210 */ /* 0x080fe40007fbe0ff */
[----:B------:R-:W-:Y:S02]  /*4140*/  IADD3 R40, P4, R52, R5, RZ ;  /* 0x0000000534287210 */ /* 0x000fe40007f9e0ff */
[-C--:B------:R-:W-:Y:S01]  /*4150*/  ISETP.GE.AND P2, PT, R10, R125.reuse, PT ;  /* 0x0000007d0a00720c */ /* 0x080fe20003f46270 */
[--C-:B------:R-:W-:Y:S01]  /*4160*/  IMAD.X R23, R21, 0x1, R3.reuse, P5 ;  /* 0x0000000115177824 */ /* 0x100fe200028e0603 */
[----:B------:R-:W-:Y:S01]  /*4170*/  ISETP.GE.AND P1, PT, R9, R125, PT ;  /* 0x0000007d0900720c */ /* 0x000fe20003f26270 */
[----:B------:R-:W-:Y:S01]  /*4180*/  IMAD.X R41, R53, 0x1, R3, P4 ;  /* 0x0000000135297824 */ /* 0x000fe200020e0603 */
[----:B------:R-:W-:Y:S11]  /*4190*/  @P0 BRA `(.L_x_1205) ;  /* 0x0000000000d40947 */ /* 0x000ff60003800000 */
[----:B------:R-:W-:Y:S02]  /*41a0*/  LEA R42, P4, R98, R126, 0x1 ;  /* 0x0000007e622a7211 */ /* 0x000fe400078808ff */
[----:B------:R-:W-:Y:S02]  /*41b0*/  ISETP.GE.AND P0, PT, R14, R17, PT ;  /* 0x000000110e00720c */ /* 0x000fe40003f06270 */
[----:B------:R-:W-:Y:S02]  /*41c0*/  LEA.HI.X R43, R98, R127, R95, 0x1, P4 ;  /* 0x0000007f622b7211 */ /* 0x000fe400020f0c5f */
[C---:B------:R-:W-:Y:S03]  /*41d0*/  LEA R56, P4, R232.reuse, R132, 0x1 ;  /* 0x00000084e8387211 */ /* 0x040fe600078808ff */
[----:B-12---:R-:W2:Y:S01]  /*41e0*/  LD.E.128 R24, desc[UR6][R42.64] ;  /* 0x000000062a187980 */ /* 0x006ea2000c101d00 */
[----:B------:R-:W-:Y:S07]  /*41f0*/  LEA.HI.X R57, R232, R133, R233, 0x1, P4 ;  /* 0x00000085e8397211 */ /* 0x000fee00020f0ce9 */
        /* <DEDUP_REMOVED lines=47> */
.L_x_1205:
[----:B------:R-:W-:Y:S05]  /*44f0*/  BSYNC B0 ;  /* 0x0000000000007941 */ /* 0x000fea0003800000 */
.L_x_1204:
[----:B------:R-:W-:Y:S04]  /*4500*/  BSSY B0, `(.L_x_1206) ;  /* 0x0000037000007945 */ /* 0x000fe80003800000 */
[----:B------:R-:W-:Y:S05]  /*4510*/  @P3 BRA `(.L_x_1207) ;  /* 0x0000000000d43947 */ /* 0x000fea0003800000 */
[----:B------:R-:W-:Y:S02]  /*4520*/  LEA R42, P3, R97, R126, 0x1 ;  /* 0x0000007e612a7211 */ /* 0x000fe400078608ff */
[----:B------:R-:W-:Y:S02]  /*4530*/  ISETP.GE.AND P0, PT, R11, R17, PT ;  /* 0x000000110b00720c */ /* 0x000fe40003f06270 */
[----:B------:R-:W-:Y:S02]  /*4540*/  LEA.HI.X R43, R97, R127, R100, 0x1, P3 ;  /* 0x0000007f612b7211 */ /* 0x000fe400018f0c64 */
[C---:B---3--:R-:W-:Y:S03]  /*4550*/  LEA R56, P3, R91.reuse, R132, 0x1 ;  /* 0x000000845b387211 */ /* 0x048fe600078608ff */
        /* <DEDUP_REMOVED lines=49> */
.L_x_1207:
[----:B------:R-:W-:Y:S05]  /*4870*/  BSYNC B0 ;  /* 0x0000000000007941 */ /* 0x000fea0003800000 */
.L_x_1206:
[----:B------:R-:W-:Y:S04]  /*4880*/  BSSY B0, `(.L_x_1208) ;  /* 0x0000037000007945 */ /* 0x000fe80003800000 */
[----:B------:R-:W-:Y:S05]  /*4890*/  @P2 BRA `(.L_x_1209) ;  /* 0x0000000000d42947 */ /* 0x000fea0003800000 */
[C---:B------:R-:W-:Y:S02]  /*48a0*/  LEA R42, P2, R101.reuse, R126, 0x1 ;  /* 0x0000007e652a7211 */ /* 0x040fe400078408ff */
[----:B------:R-:W-:Y:S02]  /*48b0*/  ISETP.GE.AND P0, PT, R10, R17, PT ;  /* 0x000000110a00720c */ /* 0x000fe40003f06270 */
[----:B------:R-:W-:Y:S02]  /*48c0*/  LEA.HI.X R43, R101, R127, R104, 0x1, P2 ;  /* 0x0000007f652b7211 */ /* 0x000fe400010f0c68 */
[C---:B---34-:R-:W-:Y:S03]  /*48d0*/  LEA R56, P2, R87.reuse, R132, 0x1 ;  /* 0x0000008457387211 */ /* 0x058fe600078408ff */
        /* <DEDUP_REMOVED lines=49> */
.L_x_1209:
[----:B------:R-:W-:Y:S05]  /*4bf0*/  BSYNC B0 ;  /* 0x0000000000007941 */ /* 0x000fea0003800000 */
.L_x_1208:
[----:B------:R-:W-:Y:S05]  /*4c00*/  @P1 BRA `(.L_x_1203) ;  /* 0x0000000000d41947 */ /* 0x000fea0003800000 */
[----:B------:R-:W-:Y:S02]  /*4c10*/  LEA R42, P1, R109, R126, 0x1 ;  /* 0x0000007e6d2a7211 */ /* 0x000fe400078208ff */
[----:B------:R-:W-:Y:S02]  /*4c20*/  ISETP.GE.AND P0, PT, R9, R17, PT ;  /* 0x000000110900720c */ /* 0x000fe40003f06270 */
[----:B------:R-:W-:Y:S02]  /*4c30*/  LEA.HI.X R43, R109, R127, R112, 0x1, P1 ;  /* 0x0000007f6d2b7211 */ /* 0x000fe400008f0c70 */
[----:B------:R-:W-:Y:S03]  /*4c40*/  LEA R44, P1, R81, R132, 0x1 ;  /* 0x00000084512c7211 */ /* 0x000fe600078208ff */
[----:B-1234-:R-:W2:Y:S08]  /*4c50*/  LD.E.128 R24, desc[UR6][R42.64] ;  /* 0x000000062a187980 */ /* 0x01eeb0000c101d00 */
[----:B------:R-:W3:Y:S06]  /*4c60*/  @!P0 LD.E.64 R6, desc[UR6][R22.64+0xc0] ;  /* 0x0000c00616068980 */ /* 0x000eec000c101b00 */
[----:B------:R-:W4:Y:S01]  /*4c70*/  @!P0 LD.E.64 R40, desc[UR6][R40.64+0xc0] ;  /* 0x0000c00628288980 */ /* 0x000f22000c101b00 */
[--C-:B---3--:R-:W-:Y:S01]  /*4c80*/  @!P0 HADD2.F32 R28, -RZ, R6.reuse.H0_H0 ;  /* 0x20000006ff1c8230 */ /* 0x108fe20000004100 */
[----:B--2---:R-:W-:Y:S01]  /*4c90*/  @!P0 MOV R29, R24 ;  /* 0x00000018001d8202 */ /* 0x004fe20000000f00 */
[----:B------:R-:W-:Y:S01]  /*4ca0*/  @!P0 HADD2.F32 R6, -RZ, R6.H1_H1 ;  /* 0x30000006ff068230 */ /* 0x000fe20000004100 */
[----:B------:R-:W-:Y:S01]  /*4cb0*/  @!P0 MOV R8, R25 ;  /* 0x0000001900088202 */ /* 0x000fe20000000f00 */
[----:B------:R-:W-:Y:S01]  /*4cc0*/  @!P0 HADD2.F32 R5, -RZ, R7.H0_H0 ;  /* 0x20000007ff058230 */ /* 0x000fe20000004100 */
[----:B------:R-:W-:Y:S01]  /*4cd0*/  @!P0 MOV R23, R26 ;  /* 0x0000001a00178202 */ /* 0x000fe20000000f00 */
[----:B----4-:R-:W-:Y:S01]  /*4ce0*/  @!P0 HADD2.F32 R33, -RZ, R40.H0_H0 ;  /* 0x20000028ff218230 */ /* 0x010fe20000004100 */
[----:B------:R-:W-:Y:S01]  /*4cf0*/  @!P0 MOV R22, R27 ;  /* 0x0000001b00168202 */ /* 0x000fe20000000f00 */
[--C-:B------:R-:W-:Y:S02]  /*4d00*/  @!P0 HADD2.F32 R31, -RZ, R29.reuse.H1_H1 ;  /* 0x3000001dff1f8230 */ /* 0x100fe40000004100 */
[----:B------:R-:W-:Y:S02]  /*4d10*/  @!P0 HADD2.F32 R35, -RZ, R29.H0_H0 ;  /* 0x2000001dff238230 */ /* 0x000fe40000004100 */
[--C-:B------:R-:W-:Y:S02]  /*4d20*/  @!P0 HADD2.F32 R29, -RZ, R8.reuse.H1_H1 ;  /* 0x30000008ff1d8230 */ /* 0x100fe40000004100 */
[C---:B------:R-:W-:Y:S01]  /*4d30*/  @!P0 FMUL.FTZ R43, R31.reuse, R33 ;  /* 0x000000211f2b8220 */ /* 0x040fe20000410000 */
[-C--:B------:R-:W-:Y:S01]  /*4d40*/  @!P0 FMUL.FTZ R0, R31, R28.reuse ;  /* 0x0000001c1f008220 */ /* 0x080fe20000410000 */
[----:B------:R-:W-:Y:S02]  /*4d50*/  @!P0 HADD2.F32 R7, -RZ, R7.H1_H1 ;  /* 0x30000007ff078230 */ /* 0x000fe40000004100 */
[----:B------:R-:W-:Y:S01]  /*4d60*/  @!P0 FFMA.FTZ R43, R35, R28, -R43 ;  /* 0x0000001c232b8223 */ /* 0x000fe2000001082b */
[----:B------:R-:W-:Y:S01]  /*4d70*/  @!P0 FFMA.FTZ R0, R33, R35, R0 ;  /* 0x0000002321008223 */ /* 0x000fe20000010000 */
[----:B------:R-:W-:Y:S02]  /*4d80*/  @!P0 HADD2.F32 R33, -RZ, R8.H0_H0 ;  /* 0x20000008ff218230 */ /* 0x000fe40000004100 */
[C---:B------:R-:W-:Y:S01]  /*4d90*/  @!P0 FMUL.FTZ R2, R29.reuse, R6 ;  /* 0x000000061d028220 */ /* 0x040fe20000410000 */
[----:B------:R-:W-:Y:S01]  /*4da0*/  @!P0 HADD2.F32 R28, -RZ, R23.H1_H1 ;  /* 0x30000017ff1c8230 */ /* 0x000fe20000004100 */
[----:B------:R-:W-:Y:S01]  /*4db0*/  @!P0 F2FP.F16.F32.PACK_AB R43, R0, R43 ;  /* 0x0000002b002b823e */ /* 0x000fe200000000ff */
[----:B------:R-:W-:Y:S02]  /*4dc0*/  @!P0 HADD2.F32 R37, -RZ, R40.H1_H1 ;  /* 0x30000028ff258230 */ /* 0x000fe40000004100 */
[--C-:B------:R-:W-:Y:S01]  /*4dd0*/  @!P0 HADD2.F32 R30, -RZ, R41.reuse.H0_H0 ;  /* 0x20000029ff1e8230 */ /* 0x100fe20000004100 */
[----:B------:R-:W-:Y:S01]  /*4de0*/  @!P0 MOV R24, R43 ;  /* 0x0000002b00188202 */ /* 0x000fe20000000f00 */
[----:B------:R-:W-:Y:S02]  /*4df0*/  @!P0 HADD2.F32 R39, -RZ, R41.H1_H1 ;  /* 0x30000029ff278230 */ /* 0x000fe40000004100 */
[C---:B------:R-:W-:Y:S01]  /*4e00*/  @!P0 FMUL.FTZ R3, R28.reuse, R5 ;  /* 0x000000051c038220 */ /* 0x040fe20000410000 */
[--C-:B------:R-:W-:Y:S02]  /*4e10*/  @!P0 HADD2.F32 R8, -RZ, R22.reuse.H1_H1 ;  /* 0x30000016ff088230 */ /* 0x100fe40000004100 */
[----:B------:R-:W-:Y:S01]  /*4e20*/  @!P0 FMUL.FTZ R45, R29, R37 ;  /* 0x000000251d2d8220 */ /* 0x000fe20000410000 */
[----:B------:R-:W-:Y:S02]  /*4e30*/  @!P0 HADD2.F32 R32, -RZ, R23.H0_H0 ;  /* 0x20000017ff208230 */ /* 0x000fe40000004100 */
[----:B------:R-:W-:Y:S01]  /*4e40*/  @!P0 FMUL.FTZ R36, R28, R30 ;  /* 0x0000001e1c248220 */ /* 0x000fe20000410000 */
[----:B------:R-:W-:Y:S02]  /*4e50*/  @!P0 HADD2.F32 R34, -RZ, R22.H0_H0 ;  /* 0x20000016ff228230 */ /* 0x000fe40000004100 */
[C---:B------:R-:W-:Y:S01]  /*4e60*/  @!P0 FMUL.FTZ R49, R8.reuse, R39 ;  /* 0x0000002708318220 */ /* 0x040fe20000410000 */
[----:B------:R-:W-:Y:S01]  /*4e70*/  @!P0 FMUL.FTZ R4, R8, R7 ;  /* 0x0000000708048220 */ /* 0x000fe20000410000 */
[----:B------:R-:W-:Y:S01]  /*4e80*/  @!P0 FFMA.FTZ R2, R37, R33, R2 ;  /* 0x0000002125028223 */ /* 0x000fe20000010002 */
        /* <DEDUP_REMOVED lines=8> */
[----:B------:R-:W-:Y:S02]  /*4f10*/  LEA.HI.X R45, R81, R133, R80, 0x1, P1 ;  /* 0x00000085512d7211 */ /* 0x000fe400008f0c50 */
[----:B------:R-:W-:Y:S02]  /*4f20*/  @!P0 MOV R25, R38 ;  /* 0x0000002600198202 */ /* 0x000fe40000000f00 */
[----:B------:R-:W-:Y:S02]  /*4f30*/  @!P0 MOV R26, R36 ;  /* 0x00000024001a8202 */ /* 0x000fe40000000f00 */
[----:B------:R-:W-:Y:S05]  /*4f40*/  @!P0 MOV R27, R49 ;  /* 0x00000031001b8202 */ /* 0x000fea0000000f00 */
[----:B------:R1:W-:Y:S02]  /*4f50*/  ST.E.128 desc[UR6][R44.64], R24 ;  /* 0x000000182c007985 */ /* 0x0003e4000c101d06 */
.L_x_1203:
[----:B------:R-:W-:Y:S05]  /*4f60*/  BSYNC B1 ;  /* 0x0000000000017941 */ /* 0x000fea0003800000 */
.L_x_1202:
        /* <DEDUP_REMOVED lines=20> */
[C---:B-1----:R-:W-:Y:S03]  /*50b0*/  LEA R56, P4, R92.reuse, R132, 0x1 ;  /* 0x000000845c387211 */ /* 0x042fe600078808ff */
[----:B--2---:R-:W2:Y:S01]  /*50c0*/  LD.E.128 R24, desc[UR6][R42.64] ;  /* 0x000000062a187980 */ /* 0x004ea2000c101d00 */
        /* <DEDUP_REMOVED lines=48> */
.L_x_1213:
[----:B------:R-:W-:Y:S05]  /*53d0*/  BSYNC B0 ;  /* 0x0000000000007941 */ /* 0x000fea0003800000 */
.L_x_1212:
[----:B------:R-:W-:Y:S04]  /*53e0*/  BSSY B0, `(.L_x_1214) ;  /* 0x0000037000007945 */ /* 0x000fe80003800000 */
[----:B------:R-:W-:Y:S05]  /*53f0*/  @P3 BRA `(.L_x_1215) ;  /* 0x0000000000d43947 */ /* 0x000fea0003800000 */
[C---:B------:R-:W-:Y:S02]  /*5400*/  LEA R42, P3, R102.reuse, R126, 0x1 ;  /* 0x0000007e662a7211 */ /* 0x040fe400078608ff */
[----:B------:R-:W-:Y:S02]  /*5410*/  ISETP.GE.AND P0, PT, R11, R17, PT ;  /* 0x000000110b00720c */ /* 0x000fe40003f06270 */
[----:B------:R-:W-:Y:S02]  /*5420*/  LEA.HI.X R43, R102, R127, R99, 0x1, P3 ;  /* 0x0000007f662b7211 */ /* 0x000fe400018f0c63 */
[C---:B-1-3--:R-:W-:Y:S03]  /*5430*/  LEA R56, P3, R89.reuse, R132, 0x1 ;  /* 0x0000008459387211 */ /* 0x04afe600078608ff */
        /* <DEDUP_REMOVED lines=49> */
.L_x_1215:
[----:B------:R-:W-:Y:S05]  /*5750*/  BSYNC B0 ;  /* 0x0000000000007941 */ /* 0x000fea0003800000 */
.L_x_1214:
[----:B------:R-:W-:Y:S04]  /*5760*/  BSSY B0, `(.L_x_1216) ;  /* 0x0000037000007945 */ /* 0x000fe80003800000 */
[----:B------:R-:W-:Y:S05]  /*5770*/  @P2 BRA `(.L_x_1217) ;  /* 0x0000000000d42947 */ /* 0x000fea0003800000 */
[----:B------:R-:W-:Y:S02]  /*5780*/  LEA R42, P2, R106, R126, 0x1 ;  /* 0x0000007e6a2a7211 */ /* 0x000fe400078408ff */
[----:B------:R-:W-:Y:S02]  /*5790*/  ISETP.GE.AND P0, PT, R10, R17, PT ;  /* 0x000000110a00720c */ /* 0x000fe40003f06270 */
[----:B------:R-:W-:Y:S02]  /*57a0*/  LEA.HI.X R43, R106, R127, R103, 0x1, P2 ;  /* 0x0000007f6a2b7211 */ /* 0x000fe400010f0c67 */
[C---:B-1-34-:R-:W-:Y:S03]  /*57b0*/  LEA R56, P2, R85.reuse, R132, 0x1 ;  /* 0x0000008455387211 */ /* 0x05afe600078408ff */
        /* <DEDUP_REMOVED lines=49> */
.L_x_1217:
[----:B------:R-:W-:Y:S05]  /*5ad0*/  BSYNC B0 ;  /* 0x0000000000007941 */ /* 0x000fea0003800000 */
.L_x_1216:
[----:B------:R-:W-:Y:S05]  /*5ae0*/  @P1 BRA `(.L_x_1211) ;  /* 0x0000000000d41947 */ /* 0x000fea0003800000 */
[C---:B------:R-:W-:Y:S02]  /*5af0*/  LEA R42, P1, R114.reuse, R126, 0x1 ;  /* 0x0000007e722a7211 */ /* 0x040fe400078208ff */
[----:B------:R-:W-:Y:S02]  /*5b00*/  ISETP.GE.AND P0, PT, R9, R17, PT ;  /* 0x000000110900720c */ /* 0x000fe40003f06270 */
[----:B------:R-:W-:Y:S02]  /*5b10*/  LEA.HI.X R43, R114, R127, R111, 0x1, P1 ;  /* 0x0000007f722b7211 */ /* 0x000fe400008f0c6f */
[----:B-1----:R-:W-:Y:S03]  /*5b20*/  LEA R44, P1, R79, R132, 0x1 ;  /* 0x000000844f2c7211 */ /* 0x002fe600078208ff */
[----:B--234-:R-:W2:Y:S08]  /*5b30*/  LD.E.128 R24, desc[UR6][R42.64] ;  /* 0x000000062a187980 */ /* 0x01ceb0000c101d00 */
        /* <DEDUP_REMOVED lines=48> */
.L_x_1211:
[----:B------:R-:W-:Y:S05]  /*5e40*/  BSYNC B1 ;  /* 0x0000000000017941 */ /* 0x000fea0003800000 */
.L_x_1210:
        /* <DEDUP_REMOVED lines=17> */
[----:B------:R-:W-:Y:S01]  /*5f60*/  IMAD R42, R199, 0x60, RZ ;  /* 0x00000060c72a7824 */ /* 0x000fe200078e02ff */
[----:B------:R-:W-:Y:S01]  /*5f70*/  ISETP.GE.AND P0, PT, R14, R17, PT ;  /* 0x000000110e00720c */ /* 0x000fe20003f06270 */
[----:B-1----:R-:W-:Y:S04]  /*5f80*/  IMAD.WIDE.U32 R44, R198, 0x60, R126 ;  /* 0x00000060c62c7825 */ /* 0x002fe800078e007e */
[----:B------:R-:W-:Y:S01]  /*5f90*/  IMAD.WIDE.U32 R56, R60, 0x60, R132 ;  /* 0x000000603c387825 */ /* 0x000fe200078e0084 */
[----:B------:R-:W-:Y:S05]  /*5fa0*/  IADD3 R45, R45, R42, RZ ;  /* 0x0000002a2d2d7210 */ /* 0x000fea0007ffe0ff */
[----:B--2---:R1:W2:Y:S08]  /*5fb0*/  LD.E.128 R24, desc[UR6][R44.64] ;  /* 0x000000062c187980 */ /* 0x0042b0000c101d00 */
[----:B------:R-:W3:Y:S06]  /*5fc0*/  @!P0 LD.E.64 R38, desc[UR6][R40.64] ;  /* 0x0000000628268980 */ /* 0x000eec000c101b00 */
[----:B------:R-:W4:Y:S01]  /*5fd0*/  @!P0 LD.E.64 R6, desc[UR6][R22.64] ;  /* 0x0000000616068980 */ /* 0x000f22000c101b00 */
[----:B-1----:R-:W-:Y:S05]  /*5fe0*/  IMAD R44, R61, 0x60, RZ ;  /* 0x000000603d2c7824 */ /* 0x002fea00078e02ff */
[----:B------:R-:W-:Y:S01]  /*5ff0*/  IADD3 R57, R57, R44, RZ ;  /* 0x0000002c39397210 */ /* 0x000fe20007ffe0ff */
        /* <DEDUP_REMOVED lines=45> */
.L_x_1221:
[----:B------:R-:W-:Y:S05]  /*62d0*/  BSYNC B0 ;  /* 0x0000000000007941 */ /* 0x000fea0003800000 */
.L_x_1220:
        /* <DEDUP_REMOVED lines=55> */
.L_x_1223:
[----:B------:R-:W-:Y:S05]  /*6650*/  BSYNC B0 ;  /* 0x0000000000007941 */ /* 0x000fea0003800000 */
.L_x_1222:
        /* <DEDUP_REMOVED lines=55> */
.L_x_1225:
[----:B------:R-:W-:Y:S05]  /*69d0*/  BSYNC B0 ;  /* 0x0000000000007941 */ /* 0x000fea0003800000 */
.L_x_1224:
[----:B------:R-:W-:Y:S05]  /*69e0*/  @P1 BRA `(.L_x_1219) ;  /* 0x0000000000d41947 */ /* 0x000fea0003800000 */
[C---:B------:R-:W-:Y:S02]  /*69f0*/  LEA R38, P1, R118.reuse, R126, 0x1 ;  /* 0x0000007e76267211 */ /* 0x040fe400078208ff */
[----:B------:R-:W-:Y:S02]  /*6a00*/  ISETP.GE.AND P0, PT, R9, R17, PT ;  /* 0x000000110900720c */ /* 0x000fe40003f06270 */
[----:B------:R-:W-:Y:S02]  /*6a10*/  LEA.HI.X R39, R118, R127, R115, 0x1, P1 ;  /* 0x0000007f76277211 */ /* 0x000fe400008f0c73 */
[C---:B-1----:R-:W-:Y:S03]  /*6a20*/  LEA R44, P1, R75.reuse, R132, 0x1 ;  /* 0x000000844b2c7211 */ /* 0x042fe600078208ff */
[----:B--234-:R-:W2:Y:S01]  /*6a30*/  LD.E.128 R24, desc[UR6][R38.64] ;  /* 0x0000000626187980 */ /* 0x01cea2000c101d00 */
[----:B------:R-:W-:Y:S07]  /*6a40*/  LEA.HI.X R45, R75, R133, R74, 0x1, P1 ;  /* 0x000000854b2d7211 */ /* 0x000fee00008f0c4a */
[----:B------:R-:W3:Y:S06]  /*6a50*/  @!P0 LD.E.64 R40, desc[UR6][R40.64+0xc0] ;  /* 0x0000c00628288980 */ /* 0x000eec000c101b00 */
[----:B------:R1:W4:Y:S01]  /*6a60*/  @!P0 LD.E.64 R6, desc[UR6][R22.64+0xc0] ;  /* 0x0000c00616068980 */ /* 0x000322000c101b00 */
[--C-:B---3--:R-:W-:Y:S01]  /*6a70*/  @!P0 HADD2.F32 R29, -RZ, R40.reuse.H0_H0 ;  /* 0x20000028ff1d8230 */ /* 0x108fe20000004100 */
[----:B--2---:R-:W-:Y:S01]  /*6a80*/  @!P0 MOV R28, R24 ;  /* 0x00000018001c8202 */ /* 0x004fe20000000f00 */
[----:B------:R-:W-:Y:S01]  /*6a90*/  @!P0 HADD2.F32 R31, -RZ, R40.H1_H1 ;  /* 0x30000028ff1f8230 */ /* 0x000fe20000004100 */
[----:B------:R-:W-:Y:S01]  /*6aa0*/  @!P0 MOV R8, R25 ;  /* 0x0000001900088202 */ /* 0x000fe20000000f00 */
[----:B------:R-:W-:Y:S01]  /*6ab0*/  @!P0 HADD2.F32 R34, -RZ, R41.H0_H0 ;  /* 0x20000029ff228230 */ /* 0x000fe20000004100 */
[----:B-1----:R-:W-:Y:S01]  /*6ac0*/  @!P0 MOV R22, R26 ;  /* 0x0000001a00168202 */ /* 0x002fe20000000f00 */
[----:B------:R-:W-:Y:S02]  /*6ad0*/  @!P0 HADD2.F32 R30, -RZ, R28.H1_H1 ;  /* 0x3000001cff1e8230 */ /* 0x000fe40000004100 */
[----:B----4-:R-:W-:Y:S02]  /*6ae0*/  @!P0 HADD2.F32 R17, -RZ, R6.H0_H0 ;  /* 0x20000006ff118230 */ /* 0x010fe40000004100 */
[----:B------:R-:W-:Y:S02]  /*6af0*/  @!P0 HADD2.F32 R32, -RZ, R28.H0_H0 ;  /* 0x2000001cff208230 */ /* 0x000fe40000004100 */
[C---:B------:R-:W-:Y:S01]  /*6b00*/  @!P0 FMUL.FTZ R35, R30.reuse, R29 ;  /* 0x0000001d1e238220 */ /* 0x040fe20000410000 */
[----:B------:R-:W-:Y:S02]  /*6b10*/  @!P0 HADD2.F32 R6, -RZ, R6.H1_H1 ;  /* 0x30000006ff068230 */ /* 0x000fe40000004100 */
[-C--:B------:R-:W-:Y:S01]  /*6b20*/  @!P0 FMUL.FTZ R0, R30, R17.reuse ;  /* 0x000000111e008220 */ /* 0x080fe20000410000 */
[--C-:B------:R-:W-:Y:S02]  /*6b30*/  @!P0 HADD2.F32 R23, -RZ, R8.reuse.H1_H1 ;  /* 0x30000008ff178230 */ /* 0x100fe40000004100 */
[----:B------:R-:W-:Y:S01]  /*6b40*/  @!P0 FFMA.FTZ R35, R32, R17, -R35 ;  /* 0x0000001120238223 */ /* 0x000fe20000010823 */
[----:B------:R-:W-:Y:S01]  /*6b50*/  @!P0 MOV R17, R27 ;  /* 0x0000001b00118202 */ /* 0x000fe20000000f00 */
[----:B------:R-:W-:Y:S01]  /*6b60*/  @!P0 FFMA.FTZ R0, R29, R32, R0 ;  /* 0x000000201d008223 */ /* 0x000fe20000010000 */
[--C-:B------:R-:W-:Y:S02]  /*6b70*/  @!P0 HADD2.F32 R5, -RZ, R7.reuse.H0_H0 ;  /* 0x20000007ff058230 */ /* 0x100fe40000004100 */
[C---:B------:R-:W-:Y:S01]  /*6b80*/  @!P0 FMUL.FTZ R2, R23.reuse, R6 ;  /* 0x0000000617028220 */ /* 0x040fe20000410000 */
[----:B------:R-:W-:Y:S02]  /*6b90*/  @!P0 HADD2.F32 R29, -RZ, R8.H0_H0 ;  /* 0x20000008ff1d8230 */ /* 0x000fe40000004100 */
[----:B------:R-:W-:Y:S01]  /*6ba0*/  @!P0 FMUL.FTZ R37, R23, R31 ;  /* 0x0000001f17258220 */ /* 0x000fe20000410000 */
[----:B------:R-:W-:Y:S01]  /*6bb0*/  @!P0 F2FP.F16.F32.PACK_AB R35, R0, R35 ;  /* 0x000000230023823e */ /* 0x000fe200000000ff */
[--C-:B------:R-:W-:Y:S02]  /*6bc0*/  @!P0 HADD2.F32 R28, -RZ, R22.reuse.H1_H1 ;  /* 0x30000016ff1c8230 */ /* 0x100fe40000004100 */
        /* <DEDUP_REMOVED lines=23> */
.L_x_1219:
[----:B------:R-:W-:Y:S05]  /*6d40*/  BSYNC B1 ;  /* 0x0000000000017941 */ /* 0x000fea0003800000 */
.L_x_1218:
[----:B---34-:R-:W3:Y:S02]  /*6d50*/  LD.E R3, desc[UR6][R18.64+0xd0] ;  /* 0x0000d00612037980 */ /* 0x018ee4000c101900 */
[----:B---3--:R-:W-:Y:S05]  /*6d60*/  IMAD.U32 R3, R3, -0x20, RZ ;  /* 0xffffffe003037824 */ /* 0x008fea00078e00ff */
[C---:B------:R-:W-:Y:S02]  /*6d70*/  LEA R20, P1, R3.reuse, R20, 0x1 ;  /* 0x0000001403147211 */ /* 0x040fe400078208ff */
[C---:B------:R-:W-:Y:S02]  /*6d80*/  LEA R52, P0, R3.reuse, R52, 0x1 ;  /* 0x0000003403347211 */ /* 0x040fe400078008ff */
[C---:B------:R-:W-:Y:S02]  /*6d90*/  LEA.HI.X.SX32 R21, R3.reuse, R21, 0x1, P1 ;  /* 0x0000001503157211 */ /* 0x040fe400008f0eff */
[----:B------:R-:W-:Y:S01]  /*6da0*/  LEA.HI.X.SX32 R53, R3, R53, 0x1, P0 ;  /* 0x0000003503357211 */ /* 0x000fe200000f0eff */
[----:B------:R-:W-:Y:S05]  /*6db0*/  BRA `(.L_x_1226) ;  /* 0x0000006c00687947 */ /* 0x000fea0003800000 */
.L_x_1193:
[----:B------:R-:W-:Y:S04]  /*6dc0*/  BSSY B2, `(.L_x_1227) ;  /* 0x0000180000027945 */ /* 0x000fe80003800000 */
[----:B------:R-:W-:Y:S05]  /*6dd0*/  @!P3 BRA `(.L_x_1228) ;  /* 0x0000001400f8b947 */ /* 0x000fea0003800000 */
[----:B-----5:R-:W-:Y:S01]  /*6de0*/  ISETP.GE.AND P0, PT, R14, R125, PT ;  /* 0x0000007d0e00720c */ /* 0x020fe20003f06270 */
[----:B------:R-:W-:Y:S11]  /*6df0*/  BSSY B1, `(.L_x_1229) ;  /* 0x000005e000017945 */ /* 0x000ff60003800000 */
[----:B------:R-:W-:Y:S01]  /*6e00*/  @!UPT UIADD3 URZ, URZ, URZ, URZ ;  /* 0x0000003f3f3ff290 */ /* 0x000fe2000fffe03f */
[----:B------:R-:W-:Y:S05]  /*6e10*/  @P0 BRA `(.L_x_1230) ;  /* 0x00000004006c0947 */ /* 0x000fea0003800000 */
[----:B------:R1:W5:Y:S01]  /*6e20*/  LD.E.128 R36, desc[UR6][R126.64] ;  /* 0x000000067e247980 */ /* 0x000362000c101d00 */
[----:B------:R-:W-:Y:S01]  /*6e30*/  ISETP.GE.AND P0, PT, R14, R17, PT ;  /* 0x000000110e00720c */ /* 0x000fe20003f06270 */
[----:B------:R-:W-:Y:S11]  /*6e40*/  BSSY B0, `(.L_x_1231) ;  /* 0x0000057000007945 */ /* 0x000ff60003800000 */
[----:B------:R-:W-:Y:S01]  /*6e50*/  @!UPT UIADD3 URZ, URZ, URZ, URZ ;  /* 0x0000003f3f3ff290 */ /* 0x000fe2000fffe03f */
[----:B------:R-:W-:Y:S05]  /*6e60*/  @P0 BRA `(.L_x_1232) ;  /* 0x0000000400500947 */ /* 0x000fea0003800000 */
[----:B------:R-:W-:Y:S02]  /*6e70*/  LEA.HI R203, R17, R17, RZ, 0x1 ;  /* 0x0000001111cb7211 */ /* 0x000fe400078f08ff */
[----:B------:R-:W-:Y:S02]  /*6e80*/  MOV R201, RZ ;  /* 0x000000ff00c97202 */ /* 0x000fe40000000f00 */
[----:B------:R-:W-:Y:S02]  /*6e90*/  SHF.R.S32.HI R203, RZ, 0x1, R203 ;  /* 0x00000001ffcb7819 */ /* 0x000fe400000114cb */
[----:B-----5:R-:W-:Y:S01]  /*6ea0*/  MOV R51, R37 ;  /* 0x0000002500337202 */ /* 0x020fe20000000f00 */
[--C-:B------:R-:W-:Y:S01]  /*6eb0*/  HADD2.F32 R37, -RZ, R36.reuse.H0_H0 ;  /* 0x20000024ff257230 */ /* 0x100fe20000004100 */
[-C--:B------:R-:W-:Y:S02]  /*6ec0*/  ISETP.GE.AND P2, PT, R14, R203.reuse, PT ;  /* 0x000000cb0e00720c */ /* 0x080fe40003f46270 */
[----:B------:R-:W-:Y:S02]  /*6ed0*/  MOV R205, R203 ;  /* 0x000000cb00cd7202 */ /* 0x000fe40000000f00 */
[----:B------:R-:W-:Y:S01]  /*6ee0*/  MOV R49, R39 ;  /* 0x0000002700317202 */ /* 0x000fe20000000f00 */
[----:B------:R-:W-:Y:S01]  /*6ef0*/  HADD2.F32 R39, -RZ, R36.H1_H1 ;  /* 0x30000024ff277230 */ /* 0x000fe20000004100 */
[----:B------:R-:W-:Y:S07]  /*6f00*/  MOV R54, R38 ;  /* 0x0000002600367202 */ /* 0x000fee0000000f00 */
[C---:B------:R-:W-:Y:S02]  /*6f10*/  @P2 IADD3 R201, -R203.reuse, RZ, RZ ;  /* 0x000000ffcbc92210 */ /* 0x040fe40007ffe1ff */
[----:B------:R-:W-:Y:S02]  /*6f20*/  @P2 IADD3 R205, -R203, RZ, RZ ;  /* 0x000000ffcbcd2210 */ /* 0x000fe40007ffe1ff */
[----:B------:R-:W-:Y:S02]  /*6f30*/  LEA R206, P0, R201, R128, 0x1 ;  /* 0x00000080c9ce7211 */ /* 0x000fe400078008ff */
[----:B------:R-:W-:Y:S02]  /*6f40*/  LEA R22, P1, R205, R126, 0x1 ;  /* 0x0000007ecd167211 */ /* 0x000fe400078208ff */
[----:B------:R-:W-:Y:S02]  /*6f50*/  LEA.HI.X.SX32 R207, R201, R129, 0x1, P0 ;  /* 0x00000081c9cf7211 */ /* 0x000fe400000f0eff */
[----:B------:R-:W-:Y:S02]  /*6f60*/  LEA.HI.X.SX32 R23, R205, R127, 0x1, P1 ;  /* 0x0000007fcd177211 */ /* 0x000fe400008f0eff */
[----:B------:R-:W-:Y:S02]  /*6f70*/  MOV R201, RZ ;  /* 0x000000ff00c97202 */ /* 0x000fe40000000f00 */
[----:B------:R-:W-:Y:S01]  /*6f80*/  @P2 IADD3 R201, -R203, RZ, RZ ;  /* 0x000000ffcbc92210 */ /* 0x000fe20007ffe1ff */
[----:B---34-:R-:W2:Y:S03]  /*6f90*/  LD.E.128 R28, desc[UR6][R22.64] ;  /* 0x00000006161c7980 */ /* 0x018ea6000c101d00 */
[C---:B------:R-:W-:Y:S04]  /*6fa0*/  LEA R40, P0, R201.reuse, R130, 0x1 ;  /* 0x00000082c9287211 */ /* 0x040fe800078008ff */
[----:B------:R-:W-:Y:S01]  /*6fb0*/  LEA.HI.X.SX32 R41, R201, R131, 0x1, P0 ;  /* 0x00000083c9297211 */ /* 0x000fe200000f0eff */
[----:B------:R-:W3:Y:S08]  /*6fc0*/  LD.E.128 R204, desc[UR6][R206.64] ;  /* 0x00000006cecc7980 */ /* 0x000ef0000c101d00 */
[----:B------:R4:W2:Y:S02]  /*6fd0*/  LD.E.128 R56, desc[UR6][R40.64] ;  /* 0x0000000628387980 */ /* 0x0008a4000c101d00 */
[----:B----4-:R-:W-:Y:S02]  /*6fe0*/  HADD2.F32 R40, -RZ, R51.H0_H0 ;  /* 0x20000033ff287230 */ /* 0x010fe40000004100 */
[--C-:B---3--:R-:W-:Y:S01]  /*6ff0*/  HADD2.F32 R34, -RZ, R204.reuse.H0_H0 ;  /* 0x200000ccff227230 */ /* 0x108fe20000004100 */
[----:B--2---:R-:W-:Y:S01]  /*7000*/  MOV R33, R28 ;  /* 0x0000001c00217202 */ /* 0x004fe20000000f00 */
[--C-:B------:R-:W-:Y:S01]  /*7010*/  HADD2.F32 R28, -RZ, R205.reuse.H1_H1 ;  /* 0x300000cdff1c7230 */ /* 0x100fe20000004100 */
[----:B------:R-:W-:Y:S01]  /*7020*/  MOV R26, R30 ;  /* 0x0000001e001a7202 */ /* 0x000fe20000000f00 */
[----:B------:R-:W-:Y:S01]  /*7030*/  HADD2.F32 R32, -RZ, R204.H1_H1 ;  /* 0x300000ccff207230 */ /* 0x000fe20000004100 */
[----:B------:R-:W-:Y:S01]  /*7040*/  MOV R27, R31 ;  /* 0x0000001f001b7202 */ /* 0x000fe20000000f00 */
[----:B------:R-:W-:Y:S02]  /*7050*/  HADD2.F32 R30, -RZ, R205.H0_H0 ;  /* 0x200000cdff1e7230 */ /* 0x000fe40000004100 */
[----:B------:R-:W-:Y:S01]  /*7060*/  @!P2 FADD.FTZ R34, -R34, -RZ ;  /* 0x800000ff2222a221 */ /* 0x000fe20000010100 */
[----:B------:R-:W-:Y:S02]  /*7070*/  HADD2.F32 R35, -RZ, R33.H0_H0 ;  /* 0x20000021ff237230 */ /* 0x000fe40000004100 */
        /* <DEDUP_REMOVED lines=8> */
[----:B------:R-:W-:Y:S01]  /*7100*/  FMUL.FTZ R4, R29, R28 ;  /* 0x0000001c1d047220 */ /* 0x000fe20000410000 */
[----:B------:R-:W-:Y:S02]  /*7110*/  HADD2.F32 R24, -RZ, R206.H1_H1 ;  /* 0x300000ceff187230 */ /* 0x000fe40000004100 */
[----:B------:R-:W-:Y:S01]  /*7120*/  FMUL.FTZ R2, R33, R32 ;  /* 0x0000002021027220 */ /* 0x000fe20000410000 */
[--C-:B------:R-:W-:Y:S02]  /*7130*/  HADD2.F32 R36, -RZ, R56.reuse.H0_H0 ;  /* 0x20000038ff247230 */ /* 0x100fe40000004100 */
[----:B------:R-:W-:Y:S01]  /*7140*/  @!P2 FADD.FTZ R25, -R25, -RZ ;  /* 0x800000ff1919a221 */ /* 0x000fe20000010100 */
[--C-:B------:R-:W-:Y:S02]  /*7150*/  HADD2.F32 R23, -RZ, R207.reuse.H0_H0 ;  /* 0x200000cfff177230 */ /* 0x100fe40000004100 */
[----:B------:R-:W-:Y:S01]  /*7160*/  FMUL.FTZ R3, R31, R30 ;  /* 0x0000001e1f037220 */ /* 0x000fe20000410000 */
[----:B------:R-:W-:Y:S02]  /*7170*/  HADD2.F32 R22, -RZ, R207.H1_H1 ;  /* 0x300000cfff167230 */ /* 0x000fe40000004100 */
[----:B------:R-:W-:Y:S01]  /*7180*/  @!P2 FADD.FTZ R24, -R24, -RZ ;  /* 0x800000ff1818a221 */ /* 0x000fe20000010100 */
[----:B------:R-:W-:Y:S02]  /*7190*/  HADD2.F32 R38, -RZ, R56.H1_H1 ;  /* 0x30000038ff267230 */ /* 0x000fe40000004100 */
[----:B------:R-:W-:Y:S01]  /*71a0*/  FFMA.FTZ R0, R37, R36, R0 ;  /* 0x0000002425007223 */ /* 0x000fe20000010000 */
[--C-:B------:R-:W-:Y:S02]  /*71b0*/  HADD2.F32 R28, -RZ, R26.reuse.H0_H0 ;  /* 0x2000001aff1c7230 */ /* 0x100fe40000004100 */
[----:B------:R-:W-:Y:S01]  /*71c0*/  @!P2 FADD.FTZ R23, -R23, -RZ ;  /* 0x800000ff1717a221 */ /* 0x000fe20000010100 */
[----:B------:R-:W-:Y:S02]  /*71d0*/  HADD2.F32 R29, -RZ, R26.H1_H1 ;  /* 0x3000001aff1d7230 */ /* 0x000fe40000004100 */
[----:B------:R-:W-:Y:S01]  /*71e0*/  @!P2 FADD.FTZ R22, -R22, -RZ ;  /* 0x800000ff1616a221 */ /* 0x000fe20000010100 */
[----:B------:R-:W-:Y:S02]  /*71f0*/  HADD2.F32 R41, -RZ, R57.H0_H0 ;  /* 0x20000039ff297230 */ /* 0x000fe40000004100 */
[----:B------:R-:W-:Y:S01]  /*7200*/  FFMA.FTZ R2, R39, R38, R2 ;  /* 0x0000002627027223 */ /* 0x000fe20000010002 */
[--C-:B------:R-:W-:Y:S02]  /*7210*/  HADD2.F32 R26, -RZ, R27.reuse.H0_H0 ;  /* 0x2000001bff1a7230 */ /* 0x100fe40000004100 */
[----:B------:R-:W-:Y:S01]  /*7220*/  FMUL.FTZ R5, R28, R25 ;  /* 0x000000191c057220 */ /* 0x000fe20000410000 */
[----:B------:R-:W-:Y:S02]  /*7230*/  HADD2.F32 R27, -RZ, R27.H1_H1 ;  /* 0x3000001bff1b7230 */ /* 0x000fe40000004100 */
[----:B------:R-:W-:Y:S01]  /*7240*/  FMUL.FTZ R6, R29, R24 ;  /* 0x000000181d067220 */ /* 0x000fe20000410000 */
[----:B------:R-:W-:Y:S02]  /*7250*/  HADD2.F32 R42, -RZ, R57.H1_H1 ;  /* 0x30000039ff2a7230 */ /* 0x000fe40000004100 */
[----:B------:R-:W-:Y:S01]  /*7260*/  FFMA.FTZ R3, R40, R41, R3 ;  /* 0x0000002928037223 */ /* 0x000fe20000010003 */
[----:B------:R-:W-:Y:S02]  /*7270*/  HADD2.F32 R37, -RZ, R51.H1_H1 ;  /* 0x30000033ff257230 */ /* 0x000fe40000004100 */
[----:B------:R-:W-:Y:S01]  /*7280*/  FMUL.FTZ R7, R26, R23 ;  /* 0x000000171a077220 */ /* 0x000fe20000410000 */
[----:B------:R-:W-:Y:S02]  /*7290*/  HADD2.F32 R43, -RZ, R58.H0_H0 ;  /* 0x2000003aff2b7230 */ /* 0x000fe40000004100 */
[----:B------:R-:W-:Y:S01]  /*72a0*/  FMUL.FTZ R8, R27, R22 ;  /* 0x000000161b087220 */ /* 0x000fe20000410000 */
[----:B------:R-:W-:Y:S02]  /*72b0*/  HADD2.F32 R36, -RZ, R54.H0_H0 ;  /* 0x20000036ff247230 */ /* 0x000fe40000004100 */
[----:B------:R-:W-:Y:S01]  /*72c0*/  FFMA.FTZ R4, R37, R42, R4 ;  /* 0x0000002a25047223 */ /* 0x000fe20000010004 */
[----:B------:R-:W-:Y:S02]  /*72d0*/  HADD2.F32 R44, -RZ, R58.H1_H1 ;  /* 0x3000003aff2c7230 */ /* 0x000fe40000004100 */
[----:B------:R-:W-:Y:S02]  /*72e0*/  HADD2.F32 R39, -RZ, R54.H1_H1 ;  /* 0x30000036ff277230 */ /* 0x000fe40000004100 */
[----:B------:R-:W-:Y:S01]  /*72f0*/  FFMA.FTZ R5, R36, R43, R5 ;  /* 0x0000002b24057223 */ /* 0x000fe20000010005 */
[----:B------:R-:W-:Y:S01]  /*7300*/  F2FP.F16.F32.PACK_AB R36, R2, R0 ;  /* 0x000000000224723e */ /* 0x000fe200000000ff */
[----:B------:R-:W-:Y:S01]  /*7310*/  HADD2.F32 R45, -RZ, R59.H0_H0 ;  /* 0x2000003bff2d7230 */ /* 0x000fe20000004100 */
[----:B------:R-:W-:Y:S01]  /*7320*/  F2FP.F16.F32.PACK_AB R37, R4, R3 ;  /* 0x000000030425723e */ /* 0x000fe200000000ff */
[----:B------:R-:W-:Y:S02]  /*7330*/  HADD2.F32 R38, -RZ, R49.H0_H0 ;  /* 0x20000031ff267230 */ /* 0x000fe40000004100 */
[----:B------:R-:W-:Y:S01]  /*7340*/  FFMA.FTZ R6, R39, R44, R6 ;  /* 0x0000002c27067223 */ /* 0x000fe20000010006 */
[----:B------:R-:W-:Y:S02]  /*7350*/  HADD2.F32 R46, -RZ, R59.H1_H1 ;  /* 0x3000003bff2e7230 */ /* 0x000fe40000004100 */
[----:B------:R-:W-:Y:S02]  /*7360*/  HADD2.F32 R41, -RZ, R49.H1_H1 ;  /* 0x30000031ff297230 */ /* 0x000fe40000004100 */
[----:B------:R-:W-:Y:S01]  /*7370*/  FFMA.FTZ R7, R38, R45, R7 ;  /* 0x0000002d26077223 */ /* 0x000fe20000010007 */
[----:B------:R-:W-:Y:S02]  /*7380*/  F2FP.F16.F32.PACK_AB R38, R6, R5 ;  /* 0x000000050626723e */ /* 0x000fe400000000ff */
[----:B------:R-:W-:Y:S05]  /*7390*/  FFMA.FTZ R8, R41, R46, R8 ;  /* 0x0000002e29087223 */ /* 0x000fea0000010008 */
[----:B------:R-:W-:Y:S02]  /*73a0*/  F2FP.F16.F32.PACK_AB R39, R8, R7 ;  /* 0x000000070827723e */ /* 0x000fe400000000ff */
.L_x_1232:
[----:B------:R-:W-:Y:S05]  /*73b0*/  BSYNC B0 ;  /* 0x0000000000007941 */ /* 0x000fea0003800000 */
.L_x_1231:
[----:B-----5:R2:W-:Y:S02]  /*73c0*/  ST.E.128 desc[UR6][R132.64], R36 ;  /* 0x0000002484007985 */ /* 0x0205e4000c101d06 */
.L_x_1230:
[----:B------:R-:W-:Y:S05]  /*73d0*/  BSYNC B1 ;  /* 0x0000000000017941 */ /* 0x000fea0003800000 */
.L_x_1229:
[----:B------:R-:W-:Y:S01]  /*73e0*/  ISETP.GE.AND P0, PT, R11, R125, PT ;  /* 0x0000007d0b00720c */ /* 0x000fe20003f06270 */
[----:B------:R-:W-:Y:S11]  /*73f0*/  BSSY B1, `(.L_x_1233) ;  /* 0x000005e000017945 */ /* 0x000ff60003800000 */
[----:B------:R-:W-:Y:S01]  /*7400*/  @!UPT UIADD3 URZ, URZ, URZ, URZ ;  /* 0x0000003f3f3ff290 */ /* 0x000fe2000fffe03f */
[----:B------:R-:W-:Y:S05]  /*7410*/  @P0 BRA `(.L_x_1234) ;  /* 0x00000004006c0947 */ /* 0x000fea0003800000 */
[----:B--2---:R2:W5:Y:S01]  /*7420*/  LD.E.128 R36, desc[UR6][R126.64+0x80] ;  /* 0x000080067e247980 */ /* 0x004562000c101d00 */
        /* <DEDUP_REMOVED lines=15> */
[C---:B------:R-:W-:Y:S02]  /*7520*/  @P2 IADD3 R203, -R208.reuse, RZ, RZ ;  /* 0x000000ffd0cb2210 */ /* 0x040fe40007ffe1ff */
[----:B------:R-:W-:Y:S02]  /*7530*/  LEA R204, P0, R201, R128, 0x1 ;  /* 0x00000080c9cc7211 */ /* 0x000fe400078008ff */
[----:B------:R-:W-:Y:S02]  /*7540*/  LEA R22, P1, R203, R126, 0x1 ;  /* 0x0000007ecb167211 */ /* 0x000fe400078208ff */
[----:B------:R-:W-:Y:S02]  /*7550*/  LEA.HI.X.SX32 R205, R201, R129, 0x1, P0 ;  /* 0x00000081c9cd7211 */ /* 0x000fe400000f0eff */
[----:B------:R-:W-:Y:S02]  /*7560*/  LEA.HI.X.SX32 R23, R203, R127, 0x1, P1 ;  /* 0x0000007fcb177211 */ /* 0x000fe400008f0eff */
[----:B------:R-:W-:Y:S02]  /*7570*/  MOV R201, RZ ;  /* 0x000000ff00c97202 */ /* 0x000fe40000000f00 */
[----:B------:R-:W-:Y:S01]  /*7580*/  @P2 IADD3 R201, -R208, RZ, RZ ;  /* 0x000000ffd0c92210 */ /* 0x000fe20007ffe1ff */
[----:B---34-:R-:W3:Y:S03]  /*7590*/  LD.E.128 R28, desc[UR6][R22.64+0x80] ;  /* 0x00008006161c7980 */ /* 0x018ee6000c101d00 */
[C---:B------:R-:W-:Y:S04]  /*75a0*/  LEA R40, P0, R201.reuse, R130, 0x1 ;  /* 0x00000082c9287211 */ /* 0x040fe800078008ff */
[----:B------:R-:W-:Y:S01]  /*75b0*/  LEA.HI.X.SX32 R41, R201, R131, 0x1, P0 ;  /* 0x00000083c9297211 */ /* 0x000fe200000f0eff */
[----:B------:R-:W4:Y:S08]  /*75c0*/  LD.E.128 R204, desc[UR6][R204.64+0x80] ;  /* 0x00008006cccc7980 */ /* 0x000f30000c101d00 */
[----:B------:R1:W2:Y:S02]  /*75d0*/  LD.E.128 R56, desc[UR6][R40.64+0x80] ;  /* 0x0000800628387980 */ /* 0x0002a4000c101d00 */
[----:B-1----:R-:W-:Y:S02]  /*75e0*/  HADD2.F32 R40, -RZ, R51.H0_H0 ;  /* 0x20000033ff287230 */ /* 0x002fe40000004100 */
[--C-:B----4-:R-:W-:Y:S01]  /*75f0*/  HADD2.F32 R34, -RZ, R204.reuse.H0_H0 ;  /* 0x200000ccff227230 */ /* 0x110fe20000004100 */
[----:B---3--:R-:W-:Y:S01]  /*7600*/  MOV R33, R28 ;  /* 0x0000001c00217202 */ /* 0x008fe20000000f00 */
        /* <DEDUP_REMOVED lines=18> */
[--C-:B--2---:R-:W-:Y:S02]  /*7730*/  HADD2.F32 R36, -RZ, R56.reuse.H0_H0 ;  /* 0x20000038ff247230 */ /* 0x104fe40000004100 */
        /* <DEDUP_REMOVED lines=39> */
.L_x_1236:
[----:B------:R-:W-:Y:S05]  /*79b0*/  BSYNC B0 ;  /* 0x0000000000007941 */ /* 0x000fea0003800000 */
.L_x_1235:
[----:B-----5:R1:W-:Y:S02]  /*79c0*/  ST.E.128 desc[UR6][R132.64+0x80], R36 ;  /* 0x0000802484007985 */ /* 0x0203e4000c101d06 */
.L_x_1234:
[----:B------:R-:W-:Y:S05]  /*79d0*/  BSYNC B1 ;  /* 0x0000000000017941 */ /* 0x000fea0003800000 */
.L_x_1233:
[----:B------:R-:W-:Y:S01]  /*79e0*/  ISETP.GE.AND P0, PT, R10, R125, PT ;  /* 0x0000007d0a00720c */ /* 0x000fe20003f06270 */
[----:B------:R-:W-:Y:S11]  /*79f0*/  BSSY B1, `(.L_x_1237) ;  /* 0x000005e000017945 */ /* 0x000ff60003800000 */
[----:B------:R-:W-:Y:S01]  /*7a00*/  @!UPT UIADD3 URZ, URZ, URZ, URZ ;  /* 0x0000003f3f3ff290 */ /* 0x000fe2000fffe03f */
[----:B------:R-:W-:Y:S05]  /*7a10*/  @P0 BRA `(.L_x_1238) ;  /* 0x00000004006c0947 */ /* 0x000fea0003800000 */
[----:B-12---:R1:W5:Y:S01]  /*7a20*/  LD.E.128 R36, desc[UR6][R126.64+0x100] ;  /* 0x000100067e247980 */ /* 0x006362000c101d00 */
        /* <DEDUP_REMOVED lines=88> */
.L_x_1240:
[----:B------:R-:W-:Y:S05]  /*7fb0*/  BSYNC B0 ;  /* 0x0000000000007941 */ /* 0x000fea0003800000 */
.L_x_1239:
[----:B-----5:R2:W-:Y:S02]  /*7fc0*/  ST.E.128 desc[UR6][R132.64+0x100], R36 ;  /* 0x0001002484007985 */ /* 0x0205e4000c101d06 */
.L_x_1238:
[----:B------:R-:W-:Y:S05]  /*7fd0*/  BSYNC B1 ;  /* 0x0000000000017941 */ /* 0x000fea0003800000 */
.L_x_1237:
[----:B------:R-:W-:Y:S11]  /*7fe0*/  ISETP.GE.AND P0, PT, R9, R125, PT ;  /* 0x0000007d0900720c */ /* 0x000ff60003f06270 */
[----:B------:R-:W-:Y:S02]  /*7ff0*/  @!UPT UIADD3 URZ, URZ, URZ, URZ ;  /* 0x0000003f3f3ff290 */ /* 0x000fe4000fffe03f */
        /* <DEDUP_REMOVED lines=90> */
.L_x_1242:
[----:B------:R-:W-:Y:S05]  /*85a0*/  BSYNC B0 ;  /* 0x0000000000007941 */ /* 0x000fea0003800000 */
.L_x_1241:
[----:B-----5:R2:W-:Y:S02]  /*85b0*/  ST.E.128 desc[UR6][R132.64+0x180], R36 ;  /* 0x0001802484007985 */ /* 0x0205e4000c101d06 */
.L_x_1228:
[----:B------:R-:W-:Y:S05]  /*85c0*/  BSYNC B2 ;  /* 0x0000000000027941 */ /* 0x000fea0003800000 */
.L_x_1227:
        /* <DEDUP_REMOVED lines=9> */
[----:B------:R-:W-:Y:S01]  /*8660*/  LEA R206, P0, R98, R126, 0x1 ;  /* 0x0000007e62ce7211 */ /* 0x000fe200078008ff */
        /* <DEDUP_REMOVED lines=10> */
[----:B------:R-:W-:Y:S02]  /*8710*/  MOV R210, RZ ;  /* 0x000000ff00d27202 */ /* 0x000fe40000000f00 */
[-C--:B------:R-:W-:Y:S02]  /*8720*/  ISETP.GE.AND P1, PT, R14, R201.reuse, PT ;  /* 0x000000c90e00720c */ /* 0x080fe40003f26270 */
[----:B------:R-:W-:Y:S02]  /*8730*/  MOV R205, R201 ;  /* 0x000000c900cd7202 */ /* 0x000fe40000000f00 */
[----:B-----5:R-:W-:Y:S01]  /*8740*/  MOV R51, R37 ;  /* 0x0000002500337202 */ /* 0x020fe20000000f00 */
[--C-:B------:R-:W-:Y:S01]  /*8750*/  HADD2.F32 R37, -RZ, R36.reuse.H0_H0 ;  /* 0x20000024ff257230 */ /* 0x100fe20000004100 */
[----:B------:R-:W-:Y:S01]  /*8760*/  MOV R49, R39 ;  /* 0x0000002700317202 */ /* 0x000fe20000000f00 */
[----:B------:R-:W-:Y:S01]  /*8770*/  HADD2.F32 R39, -RZ, R36.H1_H1 ;  /* 0x30000024ff277230 */ /* 0x000fe20000004100 */
[----:B------:R-:W-:Y:S05]  /*8780*/  MOV R54, R38 ;  /* 0x0000002600367202 */ /* 0x000fea0000000f00 */
[C---:B------:R-:W-:Y:S02]  /*8790*/  @P1 IADD3 R205, -R201.reuse, RZ, RZ ;  /* 0x000000ffc9cd1210 */ /* 0x040fe40007ffe1ff */
[----:B------:R-:W-:Y:S02]  /*87a0*/  @P1 IADD3 R204, -R201, RZ, RZ ;  /* 0x000000ffc9cc1210 */ /* 0x000fe40007ffe1ff */
[----:B------:R-:W-:Y:S02]  /*87b0*/  LEA R22, P0, R205, R206, 0x1 ;  /* 0x000000cecd167211 */ /* 0x000fe400078008ff */
[----:B------:R-:W-:Y:S02]  /*87c0*/  IADD3 R203, P2, R163, R204, RZ ;  /* 0x000000cca3cb7210 */ /* 0x000fe40007f5e0ff */
[----:B------:R-:W-:Y:S02]  /*87d0*/  LEA.HI.X.SX32 R23, R205, R207, 0x1, P0 ;  /* 0x000000cfcd177211 */ /* 0x000fe400000f0eff */
[----:B------:R-:W-:Y:S02]  /*87e0*/  LEA.HI.X.SX32 R204, R204, R147, 0x1, P2 ;  /* 0x00000093cccc7211 */ /* 0x000fe400010f0eff */
[----:B-1----:R-:W-:Y:S01]  /*87f0*/  LEA R206, P0, R203, R128, 0x1 ;  /* 0x00000080cbce7211 */ /* 0x002fe200078008ff */
[----:B---34-:R-:W2:Y:S01]  /*8800*/  LD.E.128 R28, desc[UR6][R22.64] ;  /* 0x00000006161c7980 */ /* 0x018ea2000c101d00 */
[----:B------:R-:W-:Y:S02]  /*8810*/  @P1 IADD3 R210, -R201, RZ, RZ ;  /* 0x000000ffc9d21210 */ /* 0x000fe40007ffe1ff */
[----:B------:R-:W-:Y:S02]  /*8820*/  LEA.HI.X R207, R203, R129, R204, 0x1, P0 ;  /* 0x00000081cbcf7211 */ /* 0x000fe400000f0ccc */
[----:B------:R-:W-:Y:S04]  /*8830*/  IADD3 R201, P0, R163, R210, RZ ;  /* 0x000000d2a3c97210 */ /* 0x000fe80007f1e0ff */
[----:B------:R-:W-:Y:S01]  /*8840*/  LEA.HI.X.SX32 R210, R210, R147, 0x1, P0 ;  /* 0x00000093d2d27211 */ /* 0x000fe200000f0eff */
[----:B------:R-:W3:Y:S01]  /*8850*/  LD.E.128 R204, desc[UR6][R206.64] ;  /* 0x00000006cecc7980 */ /* 0x000ee2000c101d00 */
[C---:B------:R-:W-:Y:S04]  /*8860*/  LEA R40, P0, R201.reuse, R130, 0x1 ;  /* 0x00000082c9287211 */ /* 0x040fe800078008ff */
[----:B------:R-:W-:Y:S05]  /*8870*/  LEA.HI.X R41, R201, R131, R210, 0x1, P0 ;  /* 0x00000083c9297211 */ /* 0x000fea00000f0cd2 */
[----:B------:R1:W4:Y:S02]  /*8880*/  LD.E.128 R56, desc[UR6][R40.64] ;  /* 0x0000000628387980 */ /* 0x000324000c101d00 */
[----:B-1----:R-:W-:Y:S02]  /*8890*/  HADD2.F32 R40, -RZ, R51.H0_H0 ;  /* 0x20000033ff287230 */ /* 0x002fe40000004100 */
        /* <DEDUP_REMOVED lines=20> */
[--C-:B----4-:R-:W-:Y:S02]  /*89e0*/  HADD2.F32 R36, -RZ, R56.reuse.H0_H0 ;  /* 0x20000038ff247230 */ /* 0x110fe40000004100 */
        /* <DEDUP_REMOVED lines=39> */
.L_x_1248:
[----:B------:R-:W-:Y:S05]  /*8c60*/  BSYNC B0 ;  /* 0x0000000000007941 */ /* 0x000fea0003800000 */
.L_x_1247:
[----:B-----5:R2:W-:Y:S02]  /*8c70*/  ST.E.128 desc[UR6][R208.64], R36 ;  /* 0x00000024d0007985 */ /* 0x0205e4000c101d06 */
.L_x_1246:
[----:B------:R-:W-:Y:S05]  /*8c80*/  BSYNC B1 ;  /* 0x0000000000017941 */ /* 0x000fea0003800000 */
.L_x_1245:
[----:B------:R-:W-:Y:S01]  /*8c90*/  ISETP.GE.AND P0, PT, R11, R125, PT ;  /* 0x0000007d0b00720c */ /* 0x000fe20003f06270 */
[----:B------:R-:W-:Y:S11]  /*8ca0*/  BSSY B1, `(.L_x_1249) ;  /* 0x0000065000017945 */ /* 0x000ff60003800000 */
[----:B------:R-:W-:Y:S01]  /*8cb0*/  @!UPT UIADD3 URZ, URZ, URZ, URZ ;  /* 0x0000003f3f3ff290 */ /* 0x000fe2000fffe03f */
[----:B------:R-:W-:Y:S05]  /*8cc0*/  @P0 BRA `(.L_x_1250) ;  /* 0x0000000400880947 */ /* 0x000fea0003800000 */
[----:B-1----:R-:W-:Y:S01]  /*8cd0*/  LEA R206, P0, R97, R126, 0x1 ;  /* 0x0000007e61ce7211 */ /* 0x002fe200078008ff */
        /* <DEDUP_REMOVED lines=20> */
[----:B------:R-:W-:Y:S02]  /*8e20*/  IADD3 R201, P2, R156, R203, RZ ;  /* 0x000000cb9cc97210 */ /* 0x000fe40007f5e0ff */
[----:B------:R-:W-:Y:S02]  /*8e30*/  LEA.HI.X.SX32 R23, R204, R207, 0x1, P0 ;  /* 0x000000cfcc177211 */ /* 0x000fe400000f0eff */
[----:B------:R-:W-:Y:S02]  /*8e40*/  LEA.HI.X.SX32 R204, R203, R145, 0x1, P2 ;  /* 0x00000091cbcc7211 */ /* 0x000fe400010f0eff */
[C---:B-1----:R-:W-:Y:S01]  /*8e50*/  LEA R206, P0, R201.reuse, R128, 0x1 ;  /* 0x00000080c9ce7211 */ /* 0x042fe200078008ff */
[----:B---34-:R-:W2:Y:S01]  /*8e60*/  LD.E.128 R28, desc[UR6][R22.64] ;  /* 0x00000006161c7980 */ /* 0x018ea2000c101d00 */
[----:B------:R-:W-:Y:S02]  /*8e70*/  MOV R203, RZ ;  /* 0x000000ff00cb7202 */ /* 0x000fe40000000f00 */
        /* <DEDUP_REMOVED lines=69> */
.L_x_1252:
[----:B------:R-:W-:Y:S05]  /*92d0*/  BSYNC B0 ;  /* 0x0000000000007941 */ /* 0x000fea0003800000 */
.L_x_1251:
[----:B-----5:R2:W-:Y:S02]  /*92e0*/  ST.E.128 desc[UR6][R208.64], R36 ;  /* 0x00000024d0007985 */ /* 0x0205e4000c101d06 */
.L_x_1250:
[----:B------:R-:W-:Y:S05]  /*92f0*/  BSYNC B1 ;  /* 0x0000000000017941 */ /* 0x000fea0003800000 */
.L_x_1249:
[----:B------:R-:W-:Y:S01]  /*9300*/  ISETP.GE.AND P0, PT, R10, R125, PT ;  /* 0x0000007d0a00720c */ /* 0x000fe20003f06270 */
[----:B------:R-:W-:Y:S11]  /*9310*/  BSSY B1, `(.L_x_1253) ;  /* 0x0000065000017945 */ /* 0x000ff60003800000 */
[----:B------:R-:W-:Y:S01]  /*9320*/  @!UPT UIADD3 URZ, URZ, URZ, URZ ;  /* 0x0000003f3f3ff290 */ /* 0x000fe2000fffe03f */
[----:B------:R-:W-:Y:S05]  /*9330*/  @P0 BRA `(.L_x_1254) ;  /* 0x0000000400880947 */ /* 0x000fea0003800000 */
[C---:B-1----:R-:W-:Y:S01]  /*9340*/  LEA R206, P0, R101.reuse, R126, 0x1 ;  /* 0x0000007e65ce7211 */ /* 0x042fe200078008ff */
        /* <DEDUP_REMOVED lines=95> */
.L_x_1256:
[----:B------:R-:W-:Y:S05]  /*9940*/  BSYNC B0 ;  /* 0x0000000000007941 */ /* 0x000fea0003800000 */
.L_x_1255:
[----:B-----5:R2:W-:Y:S02]  /*9950*/  ST.E.128 desc[UR6][R208.64], R36 ;  /* 0x00000024d0007985 */ /* 0x0205e4000c101d06 */
.L_x_1254:
[----:B------:R-:W-:Y:S05]  /*9960*/  BSYNC B1 ;  /* 0x0000000000017941 */ /* 0x000fea0003800000 */
.L_x_1253:
[----:B------:R-:W-:Y:S11]  /*9970*/  ISETP.GE.AND P0, PT, R9, R125, PT ;  /* 0x0000007d0900720c */ /* 0x000ff60003f06270 */
[----:B------:R-:W-:Y:S02]  /*9980*/  @!UPT UIADD3 URZ, URZ, URZ, URZ ;  /* 0x0000003f3f3ff290 */ /* 0x000fe4000fffe03f */
        /* <DEDUP_REMOVED lines=97> */
.L_x_1258:
[----:B------:R-:W-:Y:S05]  /*9fa0*/  BSYNC B0 ;  /* 0x0000000000007941 */ /* 0x000fea0003800000 */
.L_x_1257:
[----:B-----5:R2:W-:Y:S02]  /*9fb0*/  ST.E.128 desc[UR6][R208.64], R36 ;  /* 0x00000024d0007985 */ /* 0x0205e4000c101d06 */
.L_x_1244:
[----:B------:R-:W-:Y:S05]  /*9fc0*/  BSYNC B2 ;  /* 0x0000000000027941 */ /* 0x000fea0003800000 */
.L_x_1243:
        /* <DEDUP_REMOVED lines=105> */
.L_x_1264:
[----:B------:R-:W-:Y:S05]  /*a660*/  BSYNC B0 ;  /* 0x0000000000007941 */ /* 0x000fea0003800000 */
.L_x_1263:
[----:B-----5:R2:W-:Y:S02]  /*a670*/  ST.E.128 desc[UR6][R208.64], R36 ;  /* 0x00000024d0007985 */ /* 0x0205e4000c101d06 */
.L_x_1262:
[----:B------:R-:W-:Y:S05]  /*a680*/  BSYNC B1 ;  /* 0x0000000000017941 */ /* 0x000fea0003800000 */
.L_x_1261:
        /* <DEDUP_REMOVED lines=100> */
.L_x_1268:
[----:B------:R-:W-:Y:S05]  /*acd0*/  BSYNC B0 ;  /* 0x0000000000007941 */ /* 0x000fea0003800000 */
.L_x_1267:
[----:B-----5:R2:W-:Y:S02]  /*ace0*/  ST.E.128 desc[UR6][R208.64], R36 ;  /* 0x00000024d0007985 */ /* 0x0205e4000c101d06 */
.L_x_1266:
[----:B------:R-:W-:Y:S05]  /*acf0*/  BSYNC B1 ;  /* 0x0000000000017941 */ /* 0x000fea0003800000 */
.L_x_1265:
[----:B------:R-:W-:Y:S01]  /*ad00*/  ISETP.GE.AND P0, PT, R10, R125, PT ;  /* 0x0000007d0a00720c */ /* 0x000fe20003f06270 */
[----:B------:R-:W-:Y:S11]  /*ad10*/  BSSY B1, `(.L_x_1269) ;  /* 0x0000065000017945 */ /* 0x000ff60003800000 */
[----:B------:R-:W-:Y:S01]  /*ad20*/  @!UPT UIADD3 URZ, URZ, URZ, URZ ;  /* 0x0000003f3f3ff290 */ /* 0x000fe2000fffe03f */
[----:B------:R-:W-:Y:S05]  /*ad30*/  @P0 BRA `(.L_x_1270) ;  /* 0x0000000400880947 */ /* 0x000fea0003800000 */
[----:B------:R-:W-:Y:S01]  /*ad40*/  LEA R42, P0, R106, R126, 0x1 ;  /* 0x0000007e6a2a7211 */ /* 0x000fe200078008ff */
[----:B------:R-:W-:Y:S01]  /*ad50*/  BSSY B0, `(.L_x_1271) ;  /* 0x000005f000007945 */ /* 0x000fe20003800000 */
[----:B------:R-:W-:Y:S02]  /*ad60*/  ISETP.GE.AND P1, PT, R10, R17, PT ;  /* 0x000000110a00720c */ /* 0x000fe40003f26270 */
[----:B------:R-:W-:Y:S02]  /*ad70*/  LEA.HI.X R43, R106, R127, R103, 0x1, P0 ;  /* 0x0000007f6a2b7211 */ /* 0x000fe400000f0c67 */
[C---:B--2---:R-:W-:Y:S03]  /*ad80*/  LEA R208, P0, R85.reuse, R132, 0x1 ;  /* 0x0000008455d07211 */ /* 0x044fe600078008ff */
[----:B-1----:R1:W5:Y:S01]  /*ad90*/  LD.E.128 R36, desc[UR6][R42.64] ;  /* 0x000000062a247980 */ /* 0x002362000c101d00 */
[----:B------:R-:W-:Y:S05]  /*ada0*/  LEA.HI.X R209, R85, R133, R84, 0x1, P0 ;  /* 0x0000008555d17211 */ /* 0x000fea00000f0c54 */
[----:B------:R-:W-:Y:S05]  /*adb0*/  @P1 BRA `(.L_x_1272) ;  /* 0x0000000400601947 */ /* 0x000fea0003800000 */
[----:B---34-:R-:W-:Y:S02]  /*adc0*/  LEA.HI R5, R17, R17, RZ, 0x1 ;  /* 0x0000001111057211 */ /* 0x018fe400078f08ff */
        /* <DEDUP_REMOVED lines=14> */
[C---:B------:R-:W-:Y:S02]  /*aeb0*/  LEA R204, P0, R6.reuse, R128, 0x1 ;  /* 0x0000008006cc7211 */ /* 0x040fe400078008ff */
[-C--:B------:R-:W-:Y:S01]  /*aec0*/  LEA.HI.X.SX32 R7, R7, R140.reuse, 0x1, P2 ;  /* 0x0000008c07077211 */ /* 0x080fe200010f0eff */
[----:B------:R-:W2:Y:S03]  /*aed0*/  LD.E.128 R28, desc[UR6][R22.64] ;  /* 0x00000006161c7980 */ /* 0x000ea6000c101d00 */
[----:B------:R-:W-:Y:S02]  /*aee0*/  LEA.HI.X R205, R6, R129, R7, 0x1, P0 ;  /* 0x0000008106cd7211 */ /* 0x000fe400000f0c07 */
[----:B------:R-:W-:Y:S02]  /*aef0*/  MOV R7, RZ ;  /* 0x000000ff00077202 */ /* 0x000fe40000000f00 */
[----:B------:R-:W-:Y:S02]  /*af00*/  @P1 IADD3 R7, -R5, RZ, RZ ;  /* 0x000000ff05071210 */ /* 0x000fe40007ffe1ff */
[----:B------:R-:W3:Y:S02]  /*af10*/  LD.E.128 R204, desc[UR6][R204.64] ;  /* 0x00000006cccc7980 */ /* 0x000ee4000c101d00 */
[----:B------:R-:W-:Y:S04]  /*af20*/  IADD3 R5, P0, R152, R7, RZ ;  /* 0x0000000798057210 */ /* 0x000fe80007f1e0ff */
[----:B------:R-:W-:Y:S02]  /*af30*/  LEA.HI.X.SX32 R6, R7, R140, 0x1, P0 ;  /* 0x0000008c07067211 */ /* 0x000fe400000f0eff */
[C---:B------:R-:W-:Y:S04]  /*af40*/  LEA R40, P0, R5.reuse, R130, 0x1 ;  /* 0x0000008205287211 */ /* 0x040fe800078008ff */
[----:B------:R-:W-:Y:S05]  /*af50*/  LEA.HI.X R41, R5, R131, R6, 0x1, P0 ;  /* 0x0000008305297211 */ /* 0x000fea00000f0c06 */
        /* <DEDUP_REMOVED lines=40> */
[----:B-1----:R-:W-:Y:S02]  /*b1e0*/  HADD2.F32 R42, -RZ, R57.H1_H1 ;  /* 0x30000039ff2a7230 */ /* 0x002fe40000004100 */
        /* <DEDUP_REMOVED lines=21> */
.L_x_1272:
[----:B------:R-:W-:Y:S05]  /*b340*/  BSYNC B0 ;  /* 0x0000000000007941 */ /* 0x000fea0003800000 */
.L_x_1271:
[----:B-----5:R2:W-:Y:S02]  /*b350*/  ST.E.128 desc[UR6][R208.64], R36 ;  /* 0x00000024d0007985 */ /* 0x0205e4000c101d06 */
.L_x_1270:
[----:B------:R-:W-:Y:S05]  /*b360*/  BSYNC B1 ;  /* 0x0000000000017941 */ /* 0x000fea0003800000 */
.L_x_1269:
[----:B------:R-:W-:Y:S11]  /*b370*/  ISETP.GE.AND P0, PT, R9, R125, PT ;  /* 0x0000007d0900720c */ /* 0x000ff60003f06270 */
[----:B------:R-:W-:Y:S02]  /*b380*/  @!UPT UIADD3 URZ, URZ, URZ, URZ ;  /* 0x0000003f3f3ff290 */ /* 0x000fe4000fffe03f */
[----:B------:R-:W-:Y:S05]  /*b390*/  @P0 BRA `(.L_x_1260) ;  /* 0x0000000400840947 */ /* 0x000fea0003800000 */
[C---:B---34-:R-:W-:Y:S01]  /*b3a0*/  LEA R2, P0, R114.reuse, R126, 0x1 ;  /* 0x0000007e72027211 */ /* 0x058fe200078008ff */
[----:B------:R-:W-:Y:S01]  /*b3b0*/  BSSY B0, `(.L_x_1273) ;  /* 0x000005e000007945 */ /* 0x000fe20003800000 */
[----:B------:R-:W-:Y:S02]  /*b3c0*/  ISETP.GE.AND P1, PT, R9, R17, PT ;  /* 0x000000110900720c */ /* 0x000fe40003f26270 */
[----:B------:R-:W-:Y:S02]  /*b3d0*/  LEA.HI.X R3, R114, R127, R111, 0x1, P0 ;  /* 0x0000007f72037211 */ /* 0x000fe400000f0c6f */
[C---:B------:R-:W-:Y:S03]  /*b3e0*/  LEA R44, P0, R79.reuse, R132, 0x1 ;  /* 0x000000844f2c7211 */ /* 0x040fe600078008ff */
        /* <DEDUP_REMOVED lines=9> */
[----:B-12--5:R-:W-:Y:S02]  /*b480*/  MOV R39, R29 ;  /* 0x0000001d00277202 */ /* 0x026fe40000000f00 */
[----:B------:R-:W-:Y:S02]  /*b490*/  MOV R36, R30 ;  /* 0x0000001e00247202 */ /* 0x000fe40000000f00 */
[----:B------:R-:W-:Y:S05]  /*b4a0*/  MOV R37, R31 ;  /* 0x0000001f00257202 */ /* 0x000fea0000000f00 */
[C---:B------:R-:W-:Y:S02]  /*b4b0*/  @P1 IADD3 R6, -R0.reuse, RZ, RZ ;  /* 0x000000ff00061210 */ /* 0x040fe40007ffe1ff */
[----:B------:R-:W-:Y:S02]  /*b4c0*/  @P1 IADD3 R5, -R0, RZ, RZ ;  /* 0x000000ff00051210 */ /* 0x000fe40007ffe1ff */
[----:B---3--:R-:W-:Y:S02]  /*b4d0*/  LEA R2, P0, R6, R2, 0x1 ;  /* 0x0000000206027211 */ /* 0x008fe400078008ff */
[----:B------:R-:W-:Y:S02]  /*b4e0*/  IADD3 R4, P2, R150, R5, RZ ;  /* 0x0000000596047210 */ /* 0x000fe40007f5e0ff */
[----:B------:R-:W-:Y:S02]  /*b4f0*/  LEA.HI.X.SX32 R3, R6, R3, 0x1, P0 ;  /* 0x0000000306037211 */ /* 0x000fe400000f0eff */
[----:B------:R-:W-:Y:S02]  /*b500*/  LEA R40, P0, R4, R128, 0x1 ;  /* 0x0000008004287211 */ /* 0x000fe400078008ff */
[-C--:B------:R-:W-:Y:S01]  /*b510*/  LEA.HI.X.SX32 R5, R5, R138.reuse, 0x1, P2 ;  /* 0x0000008a05057211 */ /* 0x080fe200010f0eff */
[----:B------:R-:W2:Y:S01]  /*b520*/  LD.E.128 R24, desc[UR6][R2.64] ;  /* 0x0000000602187980 */ /* 0x000ea2000c101d00 */
[----:B------:R-:W-:Y:S02]  /*b530*/  @P1 IADD3 R23, -R0, RZ, RZ ;  /* 0x000000ff00171210 */ /* 0x000fe40007ffe1ff */
[----:B------:R-:W-:Y:S02]  /*b540*/  LEA.HI.X R41, R4, R129, R5, 0x1, P0 ;  /* 0x0000008104297211 */ /* 0x000fe400000f0c05 */
[----:B------:R-:W-:Y:S04]  /*b550*/  IADD3 R7, P0, R150, R23, RZ ;  /* 0x0000001796077210 */ /* 0x000fe80007f1e0ff */
[----:B------:R-:W3:Y:S01]  /*b560*/  LD.E.128 R40, desc[UR6][R40.64] ;  /* 0x0000000628287980 */ /* 0x000ee2000c101d00 */
[----:B------:R-:W-:Y:S02]  /*b570*/  LEA.HI.X.SX32 R0, R23, R138, 0x1, P0 ;  /* 0x0000008a17007211 */ /* 0x000fe400000f0eff */
[C---:B------:R-:W-:Y:S04]  /*b580*/  LEA R4, P0, R7.reuse, R130, 0x1 ;  /* 0x0000008207047211 */ /* 0x040fe800078008ff */
[----:B------:R-:W-:Y:S05]  /*b590*/  LEA.HI.X R5, R7, R131, R0, 0x1, P0 ;  /* 0x0000008307057211 */ /* 0x000fea00000f0c00 */
[----:B------:R1:W4:Y:S01]  /*b5a0*/  LD.E.128 R32, desc[UR6][R4.64] ;  /* 0x0000000604207980 */ /* 0x000322000c101d00 */
[--C-:B--2---:R-:W-:Y:S01]  /*b5b0*/  HADD2.F32 R29, -RZ, R24.reuse.H0_H0 ;  /* 0x20000018ff1d7230 */ /* 0x104fe20000004100 */
[----:B------:R-:W-:Y:S01]  /*b5c0*/  MOV R23, R27 ;  /* 0x0000001b00177202 */ /* 0x000fe20000000f00 */
[----:B------:R-:W-:Y:S01]  /*b5d0*/  HADD2.F32 R27, -RZ, R24.H1_H1 ;  /* 0x30000018ff1b7230 */ /* 0x000fe20000004100 */
[----:B------:R-:W-:Y:S01]  /*b5e0*/  MOV R22, R26 ;  /* 0x0000001a00167202 */ /* 0x000fe20000000f00 */
[--C-:B------:R-:W-:Y:S02]  /*b5f0*/  HADD2.F32 R24, -RZ, R25.reuse.H0_H0 ;  /* 0x20000019ff187230 */ /* 0x100fe40000004100 */
[----:B------:R-:W-:Y:S02]  /*b600*/  HADD2.F32 R25, -RZ, R25.H1_H1 ;  /* 0x30000019ff197230 */ /* 0x000fe40000004100 */
[----:B------:R-:W-:Y:S02]  /*b610*/  HADD2.F32 R26, -RZ, R39.H0_H0 ;  /* 0x20000027ff1a7230 */ /* 0x000fe40000004100 */
[--C-:B---3--:R-:W-:Y:S02]  /*b620*/  HADD2.F32 R3, -RZ, R41.reuse.H0_H0 ;  /* 0x20000029ff037230 */ /* 0x108fe40000004100 */
[----:B-1----:R-:W-:Y:S02]  /*b630*/  HADD2.F32 R4, -RZ, R41.H1_H1 ;  /* 0x30000029ff047230 */ /* 0x002fe40000004100 */
[--C-:B------:R-:W-:Y:S02]  /*b640*/  HADD2.F32 R7, -RZ, R43.reuse.H0_H0 ;  /* 0x2000002bff077230 */ /* 0x100fe40000004100 */
[----:B------:R-:W-:Y:S01]  /*b650*/  @!P1 FADD.FTZ R3, -R3, -RZ ;  /* 0x800000ff03039221 */ /* 0x000fe20000010100 */
[----:B------:R-:W-:Y:S02]  /*b660*/  HADD2.F32 R8, -RZ, R43.H1_H1 ;  /* 0x3000002bff087230 */ /* 0x000fe40000004100 */
[----:B------:R-:W-:Y:S01]  /*b670*/  @!P1 FADD.FTZ R4, -R4, -RZ ;  /* 0x800000ff04049221 */ /* 0x000fe20000010100 */
        /* <DEDUP_REMOVED lines=16> */
[----:B----4-:R-:W-:Y:S02]  /*b780*/  HADD2.F32 R22, -RZ, R32.H0_H0 ;  /* 0x20000020ff167230 */ /* 0x010fe40000004100 */
[----:B------:R-:W-:Y:S01]  /*b790*/  @!P1 FADD.FTZ R2, -R2, -RZ ;  /* 0x800000ff02029221 */ /* 0x000fe20000010100 */
[----:B------:R-:W-:Y:S02]  /*b7a0*/  HADD2.F32 R30, -RZ, R34.H1_H1 ;  /* 0x30000022ff1e7230 */ /* 0x000fe40000004100 */
[----:B------:R-:W-:Y:S01]  /*b7b0*/  FMUL.FTZ R8, R23, R8 ;  /* 0x0000000817087220 */ /* 0x000fe20000410000 */
[----:B------:R-:W-:Y:S02]  /*b7c0*/  HADD2.F32 R23, -RZ, R28.H0_H0 ;  /* 0x2000001cff177230 */ /* 0x000fe40000004100 */
[----:B------:R-:W-:Y:S01]  /*b7d0*/  FMUL.FTZ R0, R29, R0 ;  /* 0x000000001d007220 */ /* 0x000fe20000410000 */
[----:B------:R-:W-:Y:S02]  /*b7e0*/  HADD2.F32 R29, -RZ, R34.H0_H0 ;  /* 0x20000022ff1d7230 */ /* 0x000fe40000004100 */
[----:B------:R-:W-:Y:S01]  /*b7f0*/  FMUL.FTZ R5, R24, R5 ;  /* 0x0000000518057220 */ /* 0x000fe20000410000 */
[----:B------:R-:W-:Y:S02]  /*b800*/  HADD2.F32 R24, -RZ, R32.H1_H1 ;  /* 0x30000020ff187230 */ /* 0x000fe40000004100 */
[----:B------:R-:W-:Y:S01]  /*b810*/  FMUL.FTZ R6, R25, R6 ;  /* 0x0000000619067220 */ /* 0x000fe20000410000 */
[----:B------:R-:W-:Y:S02]  /*b820*/  HADD2.F32 R25, -RZ, R28.H1_H1 ;  /* 0x3000001cff197230 */ /* 0x000fe40000004100 */
[----:B------:R-:W-:Y:S01]  /*b830*/  FMUL.FTZ R2, R27, R2 ;  /* 0x000000021b027220 */ /* 0x000fe20000410000 */
[--C-:B------:R-:W-:Y:S02]  /*b840*/  HADD2.F32 R27, -RZ, R33.reuse.H0_H0 ;  /* 0x20000021ff1b7230 */ /* 0x100fe40000004100 */
[----:B------:R-:W-:Y:S01]  /*b850*/  FFMA.FTZ R0, R23, R22, R0 ;  /* 0x0000001617007223 */ /* 0x000fe20000010000 */
[----:B------:R-:W-:Y:S02]  /*b860*/  HADD2.F32 R28, -RZ, R33.H1_H1 ;  /* 0x30000021ff1c7230 */ /* 0x000fe40000004100 */
[----:B------:R-:W-:Y:S01]  /*b870*/  FFMA.FTZ R2, R25, R24, R2 ;  /* 0x0000001819027223 */ /* 0x000fe20000010002 */
[----:B------:R-:W-:Y:S02]  /*b880*/  HADD2.F32 R23, -RZ, R39.H1_H1 ;  /* 0x30000027ff177230 */ /* 0x000fe40000004100 */
[----:B------:R-:W-:Y:S01]  /*b890*/  FFMA.FTZ R3, R26, R27, R3 ;  /* 0x0000001b1a037223 */ /* 0x000fe20000010003 */
[--C-:B------:R-:W-:Y:S02]  /*b8a0*/  HADD2.F32 R22, -RZ, R36.reuse.H0_H0 ;  /* 0x20000024ff167230 */ /* 0x100fe40000004100 */
[----:B------:R-:W-:Y:S02]  /*b8b0*/  HADD2.F32 R25, -RZ, R36.H1_H1 ;  /* 0x30000024ff197230 */ /* 0x000fe40000004100 */
[----:B------:R-:W-:Y:S01]  /*b8c0*/  FFMA.FTZ R4, R23, R28, R4 ;  /* 0x0000001c17047223 */ /* 0x000fe20000010004 */
[----:B------:R-:W-:Y:S01]  /*b8d0*/  F2FP.F16.F32.PACK_AB R28, R2, R0 ;  /* 0x00000000021c723e */ /* 0x000fe200000000ff */
[----:B------:R-:W-:Y:S02]  /*b8e0*/  HADD2.F32 R31, -RZ, R35.H0_H0 ;  /* 0x20000023ff1f7230 */ /* 0x000fe40000004100 */
[----:B------:R-:W-:Y:S01]  /*b8f0*/  FFMA.FTZ R5, R22, R29, R5 ;  /* 0x0000001d16057223 */ /* 0x000fe20000010005 */
[----:B------:R-:W-:Y:S01]  /*b900*/  HADD2.F32 R24, -RZ, R37.H0_H0 ;  /* 0x20000025ff187230 */ /* 0x000fe20000004100 */
[----:B------:R-:W-:Y:S01]  /*b910*/  F2FP.F16.F32.PACK_AB R29, R4, R3 ;  /* 0x00000003041d723e */ /* 0x000fe200000000ff */
[----:B------:R-:W-:Y:S02]  /*b920*/  HADD2.F32 R32, -RZ, R35.H1_H1 ;  /* 0x30000023ff207230 */ /* 0x000fe40000004100 */
[----:B------:R-:W-:Y:S01]  /*b930*/  FFMA.FTZ R6, R25, R30, R6 ;  /* 0x0000001e19067223 */ /* 0x000fe20000010006 */
[----:B------:R-:W-:Y:S02]  /*b940*/  HADD2.F32 R27, -RZ, R37.H1_H1 ;  /* 0x30000025ff1b7230 */ /* 0x000fe40000004100 */
[----:B------:R-:W-:Y:S02]  /*b950*/  FFMA.FTZ R7, R24, R31, R7 ;  /* 0x0000001f18077223 */ /* 0x000fe40000010007 */
[----:B------:R-:W-:Y:S01]  /*b960*/  F2FP.F16.F32.PACK_AB R30, R6, R5 ;  /* 0x00000005061e723e */ /* 0x000fe200000000ff */
[----:B------:R-:W-:Y:S05]  /*b970*/  FFMA.FTZ R8, R27, R32, R8 ;  /* 0x000000201b087223 */ /* 0x000fea0000010008 */
[----:B------:R-:W-:Y:S02]  /*b980*/  F2FP.F16.F32.PACK_AB R31, R8, R7 ;  /* 0x00000007081f723e */ /* 0x000fe400000000ff */
.L_x_1274:
[----:B------:R-:W-:Y:S05]  /*b990*/  BSYNC B0 ;  /* 0x0000000000007941 */ /* 0x000fea0003800000 */
.L_x_1273:
[----:B-----5:R4:W-:Y:S02]  /*b9a0*/  ST.E.128 desc[UR6][R44.64], R28 ;  /* 0x0000001c2c007985 */ /* 0x0209e4000c101d06 */
.L_x_1260:
[----:B------:R-:W-:Y:S05]  /*b9b0*/  BSYNC B2 ;  /* 0x0000000000027941 */ /* 0x000fea0003800000 */
.L_x_1259:
        /* <DEDUP_REMOVED lines=10> */
[----:B------:R-:W-:Y:S01]  /*ba60*/  ISETP.GE.AND P0, PT, R14, R17, PT ;  /* 0x000000110e00720c */ /* 0x000fe20003f06270 */
[----:B------:R-:W-:Y:S01]  /*ba70*/  IMAD.WIDE.U32 R22, R198, 0x60, R126 ;  /* 0x00000060c6167825 */ /* 0x000fe200078e007e */
[----:B------:R-:W-:Y:S03]  /*ba80*/  BSSY B0, `(.L_x_1279) ;  /* 0x000005e000007945 */ /* 0x000fe60003800000 */
[----:B---34-:R-:W-:Y:S01]  /*ba90*/  IMAD R3, R61, 0x60, RZ ;  /* 0x000000603d037824 */ /* 0x018fe200078e02ff */
[----:B------:R-:W-:Y:S01]  /*baa0*/  IADD3 R23, R23, R0, RZ ;  /* 0x0000000017177210 */ /* 0x000fe20007ffe0ff */
[----:B------:R-:W-:Y:S04]  /*bab0*/  IMAD.WIDE.U32 R44, R60, 0x60, R132 ;  /* 0x000000603c2c7825 */ /* 0x000fe800078e0084 */
[----:B------:R3:W5:Y:S01]  /*bac0*/  LD.E.128 R28, desc[UR6][R22.64] ;  /* 0x00000006161c7980 */ /* 0x000762000c101d00 */
[----:B------:R-:W-:Y:S01]  /*bad0*/  IADD3 R45, R45, R3, RZ ;  /* 0x000000032d2d7210 */ /* 0x000fe20007ffe0ff */
[----:B------:R-:W-:Y:S06]  /*bae0*/  @P0 BRA `(.L_x_1280) ;  /* 0x00000004005c0947 */ /* 0x000fec0003800000 */
[----:B------:R-:W-:Y:S02]  /*baf0*/  LEA.HI R5, R17, R17, RZ, 0x1 ;  /* 0x0000001111057211 */ /* 0x000fe400078f08ff */
[----:B------:R-:W-:Y:S02]  /*bb00*/  MOV R4, RZ ;  /* 0x000000ff00047202 */ /* 0x000fe40000000f00 */
[----:B------:R-:W-:Y:S02]  /*bb10*/  SHF.R.S32.HI R5, RZ, 0x1, R5 ;  /* 0x00000001ff057819 */ /* 0x000fe40000011405 */
[----:B-12--5:R-:W-:Y:S02]  /*bb20*/  MOV R39, R29 ;  /* 0x0000001d00277202 */ /* 0x026fe40000000f00 */
        /* <DEDUP_REMOVED lines=9> */
[----:B------:R-:W-:Y:S02]  /*bbc0*/  LEA R40, P0, R0, R128, 0x1 ;  /* 0x0000008000287211 */ /* 0x000fe400078008ff */
[----:B------:R-:W-:Y:S01]  /*bbd0*/  LEA.HI.X.SX32 R4, R4, R144, 0x1, P2 ;  /* 0x0000009004047211 */ /* 0x000fe200010f0eff */
[----:B------:R-:W2:Y:S03]  /*bbe0*/  LD.E.128 R24, desc[UR6][R2.64] ;  /* 0x0000000602187980 */ /* 0x000ea6000c101d00 */
[----:B------:R-:W-:Y:S02]  /*bbf0*/  LEA.HI.X R41, R0, R129, R4, 0x1, P0 ;  /* 0x0000008100297211 */ /* 0x000fe400000f0c04 */
[----:B------:R-:W-:Y:S02]  /*bc00*/  MOV R0, RZ ;  /* 0x000000ff00007202 */ /* 0x000fe40000000f00 */
[----:B------:R-:W-:Y:S02]  /*bc10*/  @P1 IADD3 R0, -R5, RZ, RZ ;  /* 0x000000ff05001210 */ /* 0x000fe40007ffe1ff */
[----:B------:R-:W4:Y:S02]  /*bc20*/  LD.E.128 R40, desc[UR6][R40.64] ;  /* 0x0000000628287980 */ /* 0x000f24000c101d00 */
[----:B------:R-:W-:Y:S04]  /*bc30*/  IADD3 R7, P0, R157, R0, RZ ;  /* 0x000000009d077210 */ /* 0x000fe80007f1e0ff */
[----:B------:R-:W-:Y:S02]  /*bc40*/  LEA.HI.X.SX32 R0, R0, R144, 0x1, P0 ;  /* 0x0000009000007211 */ /* 0x000fe400000f0eff */
[C---:B------:R-:W-:Y:S04]  /*bc50*/  LEA R4, P0, R7.reuse, R130, 0x1 ;  /* 0x0000008207047211 */ /* 0x040fe800078008ff */
[----:B------:R-:W-:Y:S05]  /*bc60*/  LEA.HI.X R5, R7, R131, R0, 0x1, P0 ;  /* 0x0000008307057211 */ /* 0x000fea00000f0c00 */
[----:B------:R1:W4:Y:S01]  /*bc70*/  LD.E.128 R32, desc[UR6][R4.64] ;  /* 0x0000000604207980 */ /* 0x000322000c101d00 */
[--C-:B--2---:R-:W-:Y:S01]  /*bc80*/  HADD2.F32 R29, -RZ, R24.reuse.H0_H0 ;  /* 0x20000018ff1d7230 */ /* 0x104fe20000004100 */
[----:B---3--:R-:W-:Y:S01]  /*bc90*/  MOV R23, R27 ;  /* 0x0000001b00177202 */ /* 0x008fe20000000f00 */
[----:B------:R-:W-:Y:S01]  /*bca0*/  HADD2.F32 R27, -RZ, R24.H1_H1 ;  /* 0x30000018ff1b7230 */ /* 0x000fe20000004100 */
[----:B------:R-:W-:Y:S01]  /*bcb0*/  MOV R22, R26 ;  /* 0x0000001a00167202 */ /* 0x000fe20000000f00 */
[--C-:B------:R-:W-:Y:S02]  /*bcc0*/  HADD2.F32 R24, -RZ, R25.reuse.H0_H0 ;  /* 0x20000019ff187230 */ /* 0x100fe40000004100 */
[----:B------:R-:W-:Y:S02]  /*bcd0*/  HADD2.F32 R25, -RZ, R25.H1_H1 ;  /* 0x30000019ff197230 */ /* 0x000fe40000004100 */
[----:B------:R-:W-:Y:S02]  /*bce0*/  HADD2.F32 R26, -RZ, R39.H0_H0 ;  /* 0x20000027ff1a7230 */ /* 0x000fe40000004100 */
[--C-:B----4-:R-:W-:Y:S02]  /*bcf0*/  HADD2.F32 R3, -RZ, R41.reuse.H0_H0 ;  /* 0x20000029ff037230 */ /* 0x110fe40000004100 */
        /* <DEDUP_REMOVED lines=21> */
[----:B------:R-:W-:Y:S02]  /*be50*/  HADD2.F32 R22, -RZ, R32.H0_H0 ;  /* 0x20000020ff167230 */ /* 0x000fe40000004100 */
        /* <DEDUP_REMOVED lines=32> */
.L_x_1280:
[----:B------:R-:W-:Y:S05]  /*c060*/  BSYNC B0 ;  /* 0x0000000000007941 */ /* 0x000fea0003800000 */
.L_x_1279:
[----:B-----5:R4:W-:Y:S02]  /*c070*/  ST.E.128 desc[UR6][R44.64], R28 ;  /* 0x0000001c2c007985 */ /* 0x0209e4000c101d06 */
.L_x_1278:
[----:B------:R-:W-:Y:S05]  /*c080*/  BSYNC B1 ;  /* 0x0000000000017941 */ /* 0x000fea0003800000 */
.L_x_1277:
[----:B------:R-:W-:Y:S01]  /*c090*/  ISETP.GE.AND P0, PT, R11, R125, PT ;  /* 0x0000007d0b00720c */ /* 0x000fe20003f06270 */
        /* <DEDUP_REMOVED lines=21> */
[----:B---3--:R-:W-:Y:S02]  /*c1f0*/  LEA R2, P0, R5, R2, 0x1 ;  /* 0x0000000205027211 */ /* 0x008fe400078008ff */
        /* <DEDUP_REMOVED lines=76> */
.L_x_1284:
[----:B------:R-:W-:Y:S05]  /*c6c0*/  BSYNC B0 ;  /* 0x0000000000007941 */ /* 0x000fea0003800000 */
.L_x_1283:
[----:B-----5:R4:W-:Y:S02]  /*c6d0*/  ST.E.128 desc[UR6][R44.64], R28 ;  /* 0x0000001c2c007985 */ /* 0x0209e4000c101d06 */
.L_x_1282:
[----:B------:R-:W-:Y:S05]  /*c6e0*/  BSYNC B1 ;  /* 0x0000000000017941 */ /* 0x000fea0003800000 */
.L_x_1281:
[----:B------:R-:W-:Y:S01]  /*c6f0*/  ISETP.GE.AND P0, PT, R10, R125, PT ;  /* 0x0000007d0a00720c */ /* 0x000fe20003f06270 */
[----:B------:R-:W-:Y:S11]  /*c700*/  BSSY B1, `(.L_x_1285) ;  /* 0x0000064000017945 */ /* 0x000ff60003800000 */
[----:B------:R-:W-:Y:S01]  /*c710*/  @!UPT UIADD3 URZ, URZ, URZ, URZ ;  /* 0x0000003f3f3ff290 */ /* 0x000fe2000fffe03f */
[----:B------:R-:W-:Y:S05]  /*c720*/  @P0 BRA `(.L_x_1286) ;  /* 0x0000000400840947 */ /* 0x000fea0003800000 */
[----:B---34-:R-:W-:Y:S01]  /*c730*/  LEA R2, P0, R116, R126, 0x1 ;  /* 0x0000007e74027211 */ /* 0x018fe200078008ff */
        /* <DEDUP_REMOVED lines=17> */
[C---:B---3--:R-:W-:Y:S02]  /*c850*/  LEA R2, P0, R6.reuse, R2, 0x1 ;  /* 0x0000000206027211 */ /* 0x048fe400078008ff */
        /* <DEDUP_REMOVED lines=76> */
.L_x_1288:
[----:B------:R-:W-:Y:S05]  /*cd20*/  BSYNC B0 ;  /* 0x0000000000007941 */ /* 0x000fea0003800000 */
.L_x_1287:
[----:B-----5:R4:W-:Y:S02]  /*cd30*/  ST.E.128 desc[UR6][R44.64], R28 ;  /* 0x0000001c2c007985 */ /* 0x0209e4000c101d06 */
.L_x_1286:
[----:B------:R-:W-:Y:S05]  /*cd40*/  BSYNC B1 ;  /* 0x0000000000017941 */ /* 0x000fea0003800000 */
.L_x_1285:
        /* <DEDUP_REMOVED lines=27> */
[----:B------:R1:W2:Y:S01]  /*cf00*/  LD.E.128 R24, desc[UR6][R2.64] ;  /* 0x0000000602187980 */ /* 0x0002a2000c101d00 */
[----:B------:R-:W-:Y:S02]  /*cf10*/  @P1 IADD3 R23, -R0, RZ, RZ ;  /* 0x000000ff00171210 */ /* 0x000fe40007ffe1ff */
[----:B------:R-:W-:Y:S02]  /*cf20*/  LEA.HI.X R41, R4, R129, R5, 0x1, P0 ;  /* 0x0000008104297211 */ /* 0x000fe400000f0c05 */
[----:B------:R-:W-:Y:S04]  /*cf30*/  IADD3 R7, P0, R148, R23, RZ ;  /* 0x0000001794077210 */ /* 0x000fe80007f1e0ff */
[----:B------:R-:W1:Y:S01]  /*cf40*/  LD.E.128 R40, desc[UR6][R40.64] ;  /* 0x0000000628287980 */ /* 0x000e62000c101d00 */
[----:B------:R-:W-:Y:S02]  /*cf50*/  LEA.HI.X.SX32 R0, R23, R136, 0x1, P0 ;  /* 0x0000008817007211 */ /* 0x000fe400000f0eff */
[C---:B------:R-:W-:Y:S04]  /*cf60*/  LEA R4, P0, R7.reuse, R130, 0x1 ;  /* 0x0000008207047211 */ /* 0x040fe800078008ff */
[----:B------:R-:W-:Y:S05]  /*cf70*/  LEA.HI.X R5, R7, R131, R0, 0x1, P0 ;  /* 0x0000008307057211 */ /* 0x000fea00000f0c00 */
[----:B------:R3:W4:Y:S01]  /*cf80*/  LD.E.128 R32, desc[UR6][R4.64] ;  /* 0x0000000604207980 */ /* 0x000722000c101d00 */
[--C-:B-1----:R-:W-:Y:S01]  /*cf90*/  HADD2.F32 R3, -RZ, R41.reuse.H0_H0 ;  /* 0x20000029ff037230 */ /* 0x102fe20000004100 */
[----:B--2---:R-:W-:Y:S01]  /*cfa0*/  MOV R23, R25 ;  /* 0x0000001900177202 */ /* 0x004fe20000000f00 */
[----:B---3--:R-:W-:Y:S01]  /*cfb0*/  HADD2.F32 R4, -RZ, R41.H1_H1 ;  /* 0x30000029ff047230 */ /* 0x008fe20000004100 */
[----:B------:R-:W-:Y:S01]  /*cfc0*/  MOV R17, R27 ;  /* 0x0000001b00117202 */ /* 0x000fe20000000f00 */
[--C-:B------:R-:W-:Y:S01]  /*cfd0*/  HADD2.F32 R27, -RZ, R24.reuse.H0_H0 ;  /* 0x20000018ff1b7230 */ /* 0x100fe20000004100 */
[----:B------:R-:W-:Y:S01]  /*cfe0*/  MOV R22, R26 ;  /* 0x0000001a00167202 */ /* 0x000fe20000000f00 */
[----:B------:R-:W-:Y:S02]  /*cff0*/  HADD2.F32 R25, -RZ, R24.H1_H1 ;  /* 0x30000018ff197230 */ /* 0x000fe40000004100 */
[----:B------:R-:W-:Y:S01]  /*d000*/  @!P1 FADD.FTZ R3, -R3, -RZ ;  /* 0x800000ff03039221 */ /* 0x000fe20000010100 */
[--C-:B------:R-:W-:Y:S02]  /*d010*/  HADD2.F32 R24, -RZ, R23.reuse.H0_H0 ;  /* 0x20000017ff187230 */ /* 0x100fe40000004100 */
[----:B------:R-:W-:Y:S01]  /*d020*/  @!P1 FADD.FTZ R4, -R4, -RZ ;  /* 0x800000ff04049221 */ /* 0x000fe20000010100 */
[----:B------:R-:W-:Y:S02]  /*d030*/  HADD2.F32 R23, -RZ, R23.H1_H1 ;  /* 0x30000017ff177230 */ /* 0x000fe40000004100 */
[----:B------:R-:W-:Y:S02]  /*d040*/  HADD2.F32 R6, -RZ, R42.H1_H1 ;  /* 0x3000002aff067230 */ /* 0x000fe40000004100 */
[----:B------:R-:W-:Y:S01]  /*d050*/  FMUL.FTZ R3, R24, R3 ;  /* 0x0000000318037220 */ /* 0x000fe20000410000 */
[----:B------:R-:W-:Y:S02]  /*d060*/  HADD2.F32 R7, -RZ, R43.H0_H0 ;  /* 0x2000002bff077230 */ /* 0x000fe40000004100 */
[----:B------:R-:W-:Y:S01]  /*d070*/  FMUL.FTZ R4, R23, R4 ;  /* 0x0000000417047220 */ /* 0x000fe20000410000 */
[--C-:B------:R-:W-:Y:S02]  /*d080*/  HADD2.F32 R0, -RZ, R40.reuse.H0_H0 ;  /* 0x20000028ff007230 */ /* 0x100fe40000004100 */
[----:B------:R-:W-:Y:S01]  /*d090*/  @!P1 FADD.FTZ R6, -R6, -RZ ;  /* 0x800000ff06069221 */ /* 0x000fe20000010100 */
[----:B------:R-:W-:Y:S02]  /*d0a0*/  HADD2.F32 R2, -RZ, R40.H1_H1 ;  /* 0x30000028ff027230 */ /* 0x000fe40000004100 */
[----:B------:R-:W-:Y:S01]  /*d0b0*/  @!P1 FADD.FTZ R7, -R7, -RZ ;  /* 0x800000ff07079221 */ /* 0x000fe20000010100 */
[----:B------:R-:W-:Y:S02]  /*d0c0*/  HADD2.F32 R5, -RZ, R42.H0_H0 ;  /* 0x2000002aff057230 */ /* 0x000fe40000004100 */
[----:B------:R-:W-:Y:S01]  /*d0d0*/  @!P1 FADD.FTZ R0, -R0, -RZ ;  /* 0x800000ff00009221 */ /* 0x000fe20000010100 */
[--C-:B------:R-:W-:Y:S02]  /*d0e0*/  HADD2.F32 R24, -RZ, R22.reuse.H0_H0 ;  /* 0x20000016ff187230 */ /* 0x100fe40000004100 */
[----:B------:R-:W-:Y:S01]  /*d0f0*/  @!P1 FADD.FTZ R2, -R2, -RZ ;  /* 0x800000ff02029221 */ /* 0x000fe20000010100 */
[----:B------:R-:W-:Y:S02]  /*d100*/  HADD2.F32 R23, -RZ, R22.H1_H1 ;  /* 0x30000016ff177230 */ /* 0x000fe40000004100 */
[----:B------:R-:W-:Y:S01]  /*d110*/  @!P1 FADD.FTZ R5, -R5, -RZ ;  /* 0x800000ff05059221 */ /* 0x000fe20000010100 */
[----:B------:R-:W-:Y:S02]  /*d120*/  HADD2.F32 R22, -RZ, R17.H0_H0 ;  /* 0x20000011ff167230 */ /* 0x000fe40000004100 */
[----:B------:R-:W-:Y:S01]  /*d130*/  FMUL.FTZ R0, R27, R0 ;  /* 0x000000001b007220 */ /* 0x000fe20000410000 */
[----:B------:R-:W-:Y:S02]  /*d140*/  HADD2.F32 R8, -RZ, R43.H1_H1 ;  /* 0x3000002bff087230 */ /* 0x000fe40000004100 */
[----:B------:R-:W-:Y:S01]  /*d150*/  FMUL.FTZ R6, R23, R6 ;  /* 0x0000000617067220 */ /* 0x000fe20000410000 */
[----:B------:R-:W-:Y:S02]  /*d160*/  HADD2.F32 R23, -RZ, R28.H0_H0 ;  /* 0x2000001cff177230 */ /* 0x000fe40000004100 */
[----:B------:R-:W-:Y:S01]  /*d170*/  FMUL.FTZ R7, R22, R7 ;  /* 0x0000000716077220 */ /* 0x000fe20000410000 */
[----:B----4-:R-:W-:Y:S02]  /*d180*/  HADD2.F32 R22, -RZ, R32.H0_H0 ;  /* 0x20000020ff167230 */ /* 0x010fe40000004100 */
[----:B------:R-:W-:Y:S01]  /*d190*/  FMUL.FTZ R2, R25, R2 ;  /* 0x0000000219027220 */ /* 0x000fe20000410000 */
[----:B------:R-:W-:Y:S02]  /*d1a0*/  HADD2.F32 R25, -RZ, R28.H1_H1 ;  /* 0x3000001cff197230 */ /* 0x000fe40000004100 */
[----:B------:R-:W-:Y:S01]  /*d1b0*/  FMUL.FTZ R5, R24, R5 ;  /* 0x0000000518057220 */ /* 0x000fe20000410000 */
[----:B------:R-:W-:Y:S02]  /*d1c0*/  HADD2.F32 R24, -RZ, R32.H1_H1 ;  /* 0x30000020ff187230 */ /* 0x000fe40000004100 */
[----:B------:R-:W-:Y:S01]  /*d1d0*/  FFMA.FTZ R0, R23, R22, R0 ;  /* 0x0000001617007223 */ /* 0x000fe20000010000 */
[----:B------:R-:W-:Y:S02]  /*d1e0*/  HADD2.F32 R26, -RZ, R39.H0_H0 ;  /* 0x20000027ff1a7230 */ /* 0x000fe40000004100 */
[----:B------:R-:W-:Y:S01]  /*d1f0*/  @!P1 FADD.FTZ R8, -R8, -RZ ;  /* 0x800000ff08089221 */ /* 0x000fe20000010100 */
[----:B------:R-:W-:Y:S02]  /*d200*/  HADD2.F32 R27, -RZ, R33.H0_H0 ;  /* 0x20000021ff1b7230 */ /* 0x000fe40000004100 */
[----:B------:R-:W-:Y:S01]  /*d210*/  FFMA.FTZ R2, R25, R24, R2 ;  /* 0x0000001819027223 */ /* 0x000fe20000010002 */
[----:B------:R-:W-:Y:S02]  /*d220*/  HADD2.F32 R17, -RZ, R17.H1_H1 ;  /* 0x30000011ff117230 */ /* 0x000fe40000004100 */
[----:B------:R-:W-:Y:S02]  /*d230*/  HADD2.F32 R28, -RZ, R33.H1_H1 ;  /* 0x30000021ff1c7230 */ /* 0x000fe40000004100 */
[----:B------:R-:W-:Y:S01]  /*d240*/  FFMA.FTZ R3, R26, R27, R3 ;  /* 0x0000001b1a037223 */ /* 0x000fe20000010003 */
[----:B------:R-:W-:Y:S02]  /*d250*/  HADD2.F32 R23, -RZ, R39.H1_H1 ;  /* 0x30000027ff177230 */ /* 0x000fe40000004100 */
[----:B------:R-:W-:Y:S01]  /*d260*/  FMUL.FTZ R8, R17, R8 ;  /* 0x0000000811087220 */ /* 0x000fe20000410000 */
[----:B------:R-:W-:Y:S02]  /*d270*/  HADD2.F32 R29, -RZ, R34.H0_H0 ;  /* 0x20000022ff1d7230 */ /* 0x000fe40000004100 */
[----:B------:R-:W-:Y:S02]  /*d280*/  HADD2.F32 R22, -RZ, R36.H0_H0 ;  /* 0x20000024ff167230 */ /* 0x000fe40000004100 */
[----:B------:R-:W-:Y:S01]  /*d290*/  FFMA.FTZ R4, R23, R28, R4 ;  /* 0x0000001c17047223 */ /* 0x000fe20000010004 */
[----:B------:R-:W-:Y:S01]  /*d2a0*/  HADD2.F32 R30, -RZ, R34.H1_H1 ;  /* 0x30000022ff1e7230 */ /* 0x000fe20000004100 */
[----:B------:R-:W-:Y:S01]  /*d2b0*/  F2FP.F16.F32.PACK_AB R28, R2, R0 ;  /* 0x00000000021c723e */ /* 0x000fe200000000ff */
        /* <DEDUP_REMOVED lines=12> */
.L_x_1290:
[----:B------:R-:W-:Y:S05]  /*d380*/  BSYNC B0 ;  /* 0x0000000000007941 */ /* 0x000fea0003800000 */
.L_x_1289:
[----:B-----5:R4:W-:Y:S02]  /*d390*/  ST.E.128 desc[UR6][R44.64], R28 ;  /* 0x0000001c2c007985 */ /* 0x0209e4000c101d06 */
.L_x_1276:
[----:B------:R-:W-:Y:S05]  /*d3a0*/  BSYNC B2 ;  /* 0x0000000000027941 */ /* 0x000fea0003800000 */
.L_x_1275:
[----:B---34-:R-:W3:Y:S02]  /*d3b0*/  LD.E R3, desc[UR6][R18.64+0xd0] ;  /* 0x0000d00612037980 */ /* 0x018ee4000c101900 */
[----:B---3--:R-:W-:Y:S05]  /*d3c0*/  IMAD.U32 R3, R3, -0x20, RZ ;  /* 0xffffffe003037824 */ /* 0x008fea00078e00ff */
[C---:B------:R-:W-:Y:S02]  /*d3d0*/  LEA R130, P1, R3.reuse, R130, 0x1 ;  /* 0x0000008203827211 */ /* 0x040fe400078208ff */
[C---:B------:R-:W-:Y:S02]  /*d3e0*/  LEA R128, P0, R3.reuse, R128, 0x1 ;  /* 0x0000008003807211 */ /* 0x040fe400078008ff */
[C---:B------:R-:W-:Y:S02]  /*d3f0*/  LEA.HI.X.SX32 R131, R3.reuse, R131, 0x1, P1 ;  /* 0x0000008303837211 */ /* 0x040fe400008f0eff */
[----:B------:R-:W-:Y:S01]  /*d400*/  LEA.HI.X.SX32 R129, R3, R129, 0x1, P0 ;  /* 0x0000008103817211 */ /* 0x000fe200000f0eff */
[----:B------:R-:W-:Y:S05]  /*d410*/  BRA `(.L_x_1226) ;  /* 0x0000000400d07947 */ /* 0x000fea0003800000 */
.L_x_1192:
        /* <DEDUP_REMOVED lines=11> */
[----:B-1-34-:R-:W2:Y:S04]  /*d4d0*/  @P4 LD.E.128 R4, desc[UR6][R126.64] ;  /* 0x000000067e044980 */ /* 0x01aea8000c101d00 */
[----:B--2---:R1:W-:Y:S01]  /*d4e0*/  @P4 ST.E.128 desc[UR6][R132.64], R4 ;  /* 0x0000000484004985 */ /* 0x0043e2000c101d06 */
[----:B------:R-:W-:Y:S03]  /*d4f0*/  ISETP.NE.AND P4, PT, R160, RZ, PT ;  /* 0x000000ffa000720c */ /* 0x000fe60003f85270 */
[----:B------:R-:W2:Y:S04]  /*d500*/  @P3 LD.E.128 R28, desc[UR6][R126.64+0x80] ;  /* 0x000080067e1c3980 */ /* 0x000ea8000c101d00 */
[----:B--2---:R2:W-:Y:S01]  /*d510*/  @P3 ST.E.128 desc[UR6][R132.64+0x80], R28 ;  /* 0x0000801c84003985 */ /* 0x0045e2000c101d06 */
[----:B------:R-:W-:Y:S05]  /*d520*/  ISETP.NE.AND P3, PT, R158, RZ, PT ;  /* 0x000000ff9e00720c */ /* 0x000fea0003f65270 */
[----:B------:R-:W3:Y:S04]  /*d530*/  @P4 LD.E.128 R24, desc[UR6][R126.64+0x100] ;  /* 0x000100067e184980 */ /* 0x000ee8000c101d00 */
[----:B---3--:R2:W-:Y:S04]  /*d540*/  @P4 ST.E.128 desc[UR6][R132.64+0x100], R24 ;  /* 0x0001001884004985 */ /* 0x0085e8000c101d06 */
[----:B-1----:R-:W3:Y:S04]  /*d550*/  @P3 LD.E.128 R4, desc[UR6][R126.64+0x180] ;  /* 0x000180067e043980 */ /* 0x002ee8000c101d00 */
[----:B---3--:R2:W-:Y:S02]  /*d560*/  @P3 ST.E.128 desc[UR6][R132.64+0x180], R4 ;  /* 0x0001800484003985 */ /* 0x0085e4000c101d06 */
.L_x_1292:
[----:B------:R-:W-:Y:S05]  /*d570*/  BSYNC B0 ;  /* 0x0000000000007941 */ /* 0x000fea0003800000 */
.L_x_1291:
[----:B------:R-:W-:Y:S04]  /*d580*/  BSSY B0, `(.L_x_1293) ;  /* 0x000001e000007945 */ /* 0x000fe80003800000 */
[----:B------:R-:W-:Y:S05]  /*d590*/  @!P2 BRA `(.L_x_1294) ;  /* 0x000000000070a947 */ /* 0x000fea0003800000 */
[----:B------:R-:W-:Y:S02]  /*d5a0*/  ISETP.NE.AND P5, PT, R162, RZ, PT ;  /* 0x000000ffa200720c */ /* 0x000fe40003fa5270 */
[----:B------:R-:W-:Y:S11]  /*d5b0*/  ISETP.NE.AND P4, PT, R161, RZ, PT ;  /* 0x000000ffa100720c */ /* 0x000ff60003f85270 */
[----:B------:R-:W-:Y:S02]  /*d5c0*/  @P5 LEA R22, P2, R98, R126, 0x1 ;  /* 0x0000007e62165211 */ /* 0x000fe400078408ff */
[----:B---34-:R-:W-:Y:S02]  /*d5d0*/  @P5 LEA R2, P3, R232, R132, 0x1 ;  /* 0x00000084e8025211 */ /* 0x018fe400078608ff */
[----:B------:R-:W-:Y:S02]  /*d5e0*/  @P5 LEA.HI.X R23, R98, R127, R95, 0x1, P2 ;  /* 0x0000007f62175211 */ /* 0x000fe400010f0c5f */
[C---:B------:R-:W-:Y:S02]  /*d5f0*/  @P4 LEA R36, P2, R97.reuse, R126, 0x1 ;  /* 0x0000007e61244211 */ /* 0x040fe400078408ff */
[----:B------:R-:W-:Y:S01]  /*d600*/  @P5 LEA.HI.X R3, R232, R133, R233, 0x1, P3 ;  /* 0x00000085e8035211 */ /* 0x000fe200018f0ce9 */
[----:B-12---:R-:W2:Y:S01]  /*d610*/  @P5 LD.E.128 R4, desc[UR6][R22.64] ;  /* 0x0000000616045980 */ /* 0x006ea2000c101d00 */
[----:B------:R-:W-:Y:S02]  /*d620*/  @P4 LEA.HI.X R37, R97, R127, R100, 0x1, P2 ;  /* 0x0000007f61254211 */ /* 0x000fe400010f0c64 */
[C---:B------:R-:W-:Y:S04]  /*d630*/  @P4 LEA R34, P3, R91.reuse, R132, 0x1 ;  /* 0x000000845b224211 */ /* 0x040fe800078608ff */
[----:B------:R-:W-:Y:S02]  /*d640*/  @P4 LEA.HI.X R35, R91, R133, R90, 0x1, P3 ;  /* 0x000000855b234211 */ /* 0x000fe400018f0c5a */
[----:B------:R-:W-:Y:S01]  /*d650*/  ISETP.NE.AND P3, PT, R158, RZ, PT ;  /* 0x000000ff9e00720c */ /* 0x000fe20003f65270 */
[----:B--2---:R1:W-:Y:S01]  /*d660*/  @P5 ST.E.128 desc[UR6][R2.64], R4 ;  /* 0x0000000402005985 */ /* 0x0043e2000c101d06 */
[----:B------:R-:W-:Y:S03]  /*d670*/  ISETP.NE.AND P5, PT, R160, RZ, PT ;  /* 0x000000ffa000720c */ /* 0x000fe60003fa5270 */
[----:B------:R2:W3:Y:S10]  /*d680*/  @P4 LD.E.128 R28, desc[UR6][R36.64] ;  /* 0x00000006241c4980 */ /* 0x0004f4000c101d00 */
[CC--:B------:R-:W-:Y:S04]  /*d690*/  @P5 LEA R32, P2, R101.reuse, R126.reuse, 0x1 ;  /* 0x0000007e65205211 */ /* 0x0c0fe800078408ff */
[-C--:B------:R-:W-:Y:S02]  /*d6a0*/  @P5 LEA.HI.X R33, R101, R127.reuse, R104, 0x1, P2 ;  /* 0x0000007f65215211 */ /* 0x080fe400010f0c68 */
[C---:B-1----:R-:W-:Y:S04]  /*d6b0*/  @P3 LEA R2, P2, R109.reuse, R126, 0x1 ;  /* 0x0000007e6d023211 */ /* 0x042fe800078408ff */
[----:B------:R-:W-:Y:S02]  /*d6c0*/  @P3 LEA.HI.X R3, R109, R127, R112, 0x1, P2 ;  /* 0x0000007f6d033211 */ /* 0x000fe400010f0c70 */
[CC--:B--2---:R-:W-:Y:S04]  /*d6d0*/  @P3 LEA R36, P2, R81.reuse, R132.reuse, 0x1 ;  /* 0x0000008451243211 */ /* 0x0c4fe800078408ff */
[-C--:B------:R-:W-:Y:S01]  /*d6e0*/  @P3 LEA.HI.X R37, R81, R133.reuse, R80, 0x1, P2 ;  /* 0x0000008551253211 */ /* 0x080fe200010f0c50 */
[----:B---3--:R1:W-:Y:S01]  /*d6f0*/  @P4 ST.E.128 desc[UR6][R34.64], R28 ;  /* 0x0000001c22004985 */ /* 0x0083e2000c101d06 */
[C---:B------:R-:W-:Y:S03]  /*d700*/  @P5 LEA R22, P4, R87.reuse, R132, 0x1 ;  /* 0x0000008457165211 */ /* 0x040fe600078808ff */
[----:B------:R-:W2:Y:S01]  /*d710*/  @P5 LD.E.128 R24, desc[UR6][R32.64] ;  /* 0x0000000620185980 */ /* 0x000ea2000c101d00 */
[----:B------:R-:W-:Y:S05]  /*d720*/  @P5 LEA.HI.X R23, R87, R133, R86, 0x1, P4 ;  /* 0x0000008557175211 */ /* 0x000fea00020f0c56 */
[----:B--2---:R1:W-:Y:S04]  /*d730*/  @P5 ST.E.128 desc[UR6][R22.64], R24 ;  /* 0x0000001816005985 */ /* 0x0043e8000c101d06 */
[----:B------:R-:W2:Y:S04]  /*d740*/  @P3 LD.E.128 R4, desc[UR6][R2.64] ;  /* 0x0000000602043980 */ /* 0x000ea8000c101d00 */
[----:B--2---:R1:W-:Y:S02]  /*d750*/  @P3 ST.E.128 desc[UR6][R36.64], R4 ;  /* 0x0000000424003985 */ /* 0x0043e4000c101d06 */
.L_x_1294:
[----:B------:R-:W-:Y:S05]  /*d760*/  BSYNC B0 ;  /* 0x0000000000007941 */ /* 0x000fea0003800000 */
.L_x_1293:
[----:B------:R-:W-:Y:S04]  /*d770*/  BSSY B0, `(.L_x_1295) ;  /* 0x000001e000007945 */ /* 0x000fe80003800000 */
[----:B------:R-:W-:Y:S05]  /*d780*/  @!P1 BRA `(.L_x_1296) ;  /* 0x0000000000709947 */ /* 0x000fea0003800000 */
[----:B------:R-:W-:Y:S02]  /*d790*/  ISETP.NE.AND P4, PT, R162, RZ, PT ;  /* 0x000000ffa200720c */ /* 0x000fe40003f85270 */
[----:B------:R-:W-:Y:S11]  /*d7a0*/  ISETP.NE.AND P3, PT, R161, RZ, PT ;  /* 0x000000ffa100720c */ /* 0x000ff60003f65270 */
[----:B-1----:R-:W-:Y:S02]  /*d7b0*/  @P4 LEA R22, P1, R108, R126, 0x1 ;  /* 0x0000007e6c164211 */ /* 0x002fe400078208ff */
[----:B---34-:R-:W-:Y:S02]  /*d7c0*/  @P4 LEA R2, P2, R92, R132, 0x1 ;  /* 0x000000845c024211 */ /* 0x018fe400078408ff */
[----:B------:R-:W-:Y:S02]  /*d7d0*/  @P4 LEA.HI.X R23, R108, R127, R105, 0x1, P1 ;  /* 0x0000007f6c174211 */ /* 0x000fe400008f0c69 */
[----:B------:R-:W-:Y:S02]  /*d7e0*/  @P3 LEA R36, P1, R102, R126, 0x1 ;  /* 0x0000007e66243211 */ /* 0x000fe400078208ff */
[----:B------:R-:W-:Y:S01]  /*d7f0*/  @P4 LEA.HI.X R3, R92, R133, R93, 0x1, P2 ;  /* 0x000000855c034211 */ /* 0x000fe200010f0c5d */
[----:B--2---:R-:W2:Y:S01]  /*d800*/  @P4 LD.E.128 R4, desc[UR6][R22.64] ;  /* 0x0000000616044980 */ /* 0x004ea2000c101d00 */
        /* <DEDUP_REMOVED lines=20> */
.L_x_1296:
[----:B------:R-:W-:Y:S05]  /*d950*/  BSYNC B0 ;  /* 0x0000000000007941 */ /* 0x000fea0003800000 */
.L_x_1295:
[----:B------:R-:W-:Y:S05]  /*d960*/  @!P0 BRA `(.L_x_1226) ;  /* 0x00000000007c8947 */ /* 0x000fea0003800000 */
[----:B------:R-:W-:Y:S02]  /*d970*/  ISETP.NE.AND P1, PT, R162, RZ, PT ;  /* 0x000000ffa200720c */ /* 0x000fe40003f25270 */
[----:B------:R-:W-:Y:S02]  /*d980*/  ISETP.NE.AND P2, PT, R161, RZ, PT ;  /* 0x000000ffa100720c */ /* 0x000fe40003f45270 */
[----:B------:R-:W-:Y:S09]  /*d990*/  ISETP.NE.AND P3, PT, R160, RZ, PT ;  /* 0x000000ffa000720c */ /* 0x000ff20003f65270 */
[----:B---34-:R-:W-:Y:S04]  /*d9a0*/  @P1 IMAD.WIDE.U32 R2, R198, 0x60, R126 ;  /* 0x00000060c6021825 */ /* 0x018fe800078e007e */
[----:B------:R-:W-:Y:S02]  /*d9b0*/  @P1 IMAD R0, R199, 0x60, RZ ;  /* 0x00000060c7001824 */ /* 0x000fe400078e02ff */
[----:B-1----:R-:W-:Y:S04]  /*d9c0*/  @P1 IMAD.WIDE.U32 R22, R60, 0x60, R132 ;  /* 0x000000603c161825 */ /* 0x002fe800078e0084 */
[----:B------:R-:W-:Y:S02]  /*d9d0*/  @P1 IMAD.IADD R3, R3, 0x1, R0 ;  /* 0x0000000103031824 */ /* 0x000fe400078e0200 */
[----:B------:R-:W-:Y:S03]  /*d9e0*/  @P1 IMAD R0, R61, 0x60, RZ ;  /* 0x000000603d001824 */ /* 0x000fe600078e02ff */
[----:B--2---:R1:W2:Y:S01]  /*d9f0*/  @P1 LD.E.128 R4, desc[UR6][R2.64] ;  /* 0x0000000602041980 */ /* 0x0042a2000c101d00 */
[----:B------:R-:W-:Y:S01]  /*da00*/  @P1 IMAD.IADD R23, R23, 0x1, R0 ;  /* 0x0000000117171824 */ /* 0x000fe200078e0200 */
[CC--:B-1----:R-:W-:Y:S04]  /*da10*/  @P2 LEA R2, P0, R110.reuse, R126.reuse, 0x1 ;  /* 0x0000007e6e022211 */ /* 0x0c2fe800078008ff */
[-C--:B------:R-:W-:Y:S02]  /*da20*/  @P2 LEA.HI.X R3, R110, R127.reuse, R107, 0x1, P0 ;  /* 0x0000007f6e032211 */ /* 0x080fe400000f0c6b */
[C---:B------:R-:W-:Y:S04]  /*da30*/  @P3 LEA R34, P0, R116.reuse, R126, 0x1 ;  /* 0x0000007e74223211 */ /* 0x040fe800078008ff */
[----:B------:R-:W-:Y:S01]  /*da40*/  @P3 LEA.HI.X R35, R116, R127, R113, 0x1, P0 ;  /* 0x0000007f74233211 */ /* 0x000fe200000f0c71 */
[----:B--2---:R1:W-:Y:S01]  /*da50*/  @P1 ST.E.128 desc[UR6][R22.64], R4 ;  /* 0x0000000416001985 */ /* 0x0043e2000c101d06 */
[C---:B------:R-:W-:Y:S03]  /*da60*/  @P2 LEA R36, P1, R83.reuse, R132, 0x1 ;  /* 0x0000008453242211 */ /* 0x040fe600078208ff */
[----:B------:R2:W3:Y:S01]  /*da70*/  @P2 LD.E.128 R28, desc[UR6][R2.64] ;  /* 0x00000006021c2980 */ /* 0x0004e2000c101d00 */
[----:B------:R-:W-:Y:S02]  /*da80*/  @P2 LEA.HI.X R37, R83, R133, R82, 0x1, P1 ;  /* 0x0000008553252211 */ /* 0x000fe400008f0c52 */
[----:B------:R-:W-:Y:S11]  /*da90*/  ISETP.NE.AND P1, PT, R158, RZ, PT ;  /* 0x000000ff9e00720c */ /* 0x000ff60003f25270 */
[----:B------:R-:W-:Y:S02]  /*daa0*/  @!UPT UIADD3 URZ, URZ, URZ, URZ ;  /* 0x0000003f3f3ff290 */ /* 0x000fe4000fffe03f */
        /* <DEDUP_REMOVED lines=11> */
.L_x_1226:
[----:B------:R-:W-:Y:S05]  /*db60*/  BSYNC B3 ;  /* 0x0000000000037941 */ /* 0x000fea0003800000 */
.L_x_1191:
[----:B------:R-:W-:Y:S01]  /*db70*/  ISETP.NE.U32.AND P1, PT, R244, RZ, PT ;  /* 0x000000fff400720c */ /* 0x000fe20003f25070 */
[----:B-1-34-:R-:W3:Y:S01]  /*db80*/  LD.E R3, desc[UR6][R18.64+0x128] ;  /* 0x0001280612037980 */ /* 0x01aee2000c101900 */
[----:B------:R-:W-:Y:S02]  /*db90*/  BSSY B0, `(.L_x_1297) ;  /* 0x000005f000007945 */ /* 0x000fe40003800000 */
[----:B------:R-:W-:Y:S01]  /*dba0*/  ISETP.NE.AND.EX P1, PT, R245, RZ, PT, P1 ;  /* 0x000000fff500720c */ /* 0x000fe20003f25310 */
[----:B---3--:R-:W-:Y:S05]  /*dbb0*/  IMAD.U32 R3, R3, -0x40, RZ ;  /* 0xffffffc003037824 */ /* 0x008fea00078e00ff */
[C---:B--2---:R-:W-:Y:S04]  /*dbc0*/  LEA R126, P0, R3.reuse, R126, 0x1 ;  /* 0x0000007e037e7211 */ /* 0x044fe800078008ff */
[----:B------:R-:W-:Y:S03]  /*dbd0*/  LEA.HI.X.SX32 R127, R3, R127, 0x1, P0 ;  /* 0x0000007f037f7211 */ /* 0x000fe600000f0eff */
[----:B------:R-:W-:Y:S06]  /*dbe0*/  @!P1 BRA `(.L_x_1298) ;  /* 0x0000000400449947 */ /* 0x000fec0003800000 */
[----:B------:R-:W-:Y:S04]  /*dbf0*/  IADD3 R3, R12, -0x1, RZ ;  /* 0xffffffff0c037810 */ /* 0x000fe80007ffe0ff */
[----:B------:R-:W-:Y:S11]  /*dc00*/  ISETP.GT.AND P0, PT, R3, R94, PT ;  /* 0x0000005e0300720c */ /* 0x000ff60003f04270 */
[----:B------:R-:W-:Y:S02]  /*dc10*/  @!UPT UIADD3 URZ, URZ, URZ, URZ ;  /* 0x0000003f3f3ff290 */ /* 0x000fe4000fffe03f */
[----:B------:R-:W-:Y:S05]  /*dc20*/  @!P0 BRA `(.L_x_1299) ;  /* 0x0000000400548947 */ /* 0x000fea0003800000 */
[----:B------:R-:W-:Y:S01]  /*dc30*/  IMAD.MOV.U32 R22, RZ, RZ, RZ ;  /* 0x000000ffff167224 */ /* 0x000fe200078e00ff */
[----:B------:R-:W2:Y:S01]  /*dc40*/  LD.E R2, desc[UR6][R18.64+0x170] ;  /* 0x0001700612027980 */ /* 0x000ea2000c101900 */
[----:B------:R-:W-:Y:S03]  /*dc50*/  IABS R8, R13 ;  /* 0x0000000d00087213 */ /* 0x000fe60000000000 */
[----:B------:R-:W3:Y:S06]  /*dc60*/  LD.E.64 R26, desc[UR6][R18.64+0x40] ;  /* 0x00004006121a7980 */ /* 0x000eec000c101b00 */
[----:B------:R-:W4:Y:S01]  /*dc70*/  LD.E.64 R24, desc[UR6][R18.64+0x20] ;  /* 0x0000200612187980 */ /* 0x000f22000c101b00 */
[-C--:B--2---:R-:W-:Y:S02]  /*dc80*/  IABS R3, R2.reuse ;  /* 0x0000000200037213 */ /* 0x084fe40000000000 */
[----:B------:R-:W-:Y:S02]  /*dc90*/  IABS R7, R2 ;  /* 0x0000000200077213 */ /* 0x000fe40000000000 */
[----:B------:R-:W1:Y:S03]  /*dca0*/  I2F.RP R17, R3 ;  /* 0x0000000300117306 */ /* 0x000e660000209400 */
[----:B------:R-:W-:Y:S07]  /*dcb0*/  IMAD.MOV R7, RZ, RZ, -R7 ;  /* 0x000000ffff077224 */ /* 0x000fee00078e0a07 */
[----:B-1----:R-:W1:Y:S02]  /*dcc0*/  MUFU.RCP R0, R17 ;  /* 0x0000001100007308 */ /* 0x002e640000001000 */
[----:B-1----:R-:W-:Y:S01]  /*dcd0*/  VIADD R4, R0, 0xffffffe ;  /* 0x0ffffffe00047836 */ /* 0x002fe20000000000 */
[----:B------:R-:W-:Y:S02]  /*dce0*/  IADD3 R0, R16, -0x80, RZ ;  /* 0xffffff8010007810 */ /* 0x000fe40007ffe0ff */
[----:B------:R-:W2:Y:S05]  /*dcf0*/  LD.E.64 R16, desc[UR6][R18.64+0x38] ;  /* 0x0000380612107980 */ /* 0x000eaa000c101b00 */
[----:B------:R-:W1:Y:S01]  /*dd00*/  F2I.FTZ.U32.TRUNC.NTZ R23, R4 ;  /* 0x0000000400177305 */ /* 0x000e62000021f000 */
[----:B------:R-:W-:Y:S01]  /*dd10*/  IABS R5, R0 ;  /* 0x0000000000057213 */ /* 0x000fe20000000000 */
[--C-:B-1----:R-:W-:Y:S04]  /*dd20*/  IMAD.MOV R6, RZ, RZ, -R23.reuse ;  /* 0x000000ffff067224 */ /* 0x102fe800078e0a17 */
[----:B------:R-:W-:Y:S04]  /*dd30*/  IMAD R6, R6, R3, RZ ;  /* 0x0000000306067224 */ /* 0x000fe800078e02ff */
[----:B------:R-:W-:Y:S02]  /*dd40*/  IMAD.HI.U32 R6, R23, R6, R22 ;  /* 0x0000000617067227 */ /* 0x000fe400078e0016 */
[----:B------:R-:W2:Y:S04]  /*dd50*/  LD.E.64 R22, desc[UR6][R18.64+0x28] ;  /* 0x0000280612167980 */ /* 0x000ea8000c101b00 */
[C---:B------:R-:W-:Y:S04]  /*dd60*/  IMAD.HI.U32 R4, R6.reuse, R5, RZ ;  /* 0x0000000506047227 */ /* 0x040fe800078e00ff */
[----:B------:R-:W-:Y:S04]  /*dd70*/  IMAD.HI.U32 R6, R6, R8, RZ ;  /* 0x0000000806067227 */ /* 0x000fe800078e00ff */
[-C--:B------:R-:W-:Y:S02]  /*dd80*/  IMAD R8, R6, R7.reuse, R8 ;  /* 0x0000000706087224 */ /* 0x080fe400078e0208 */
        /* <DEDUP_REMOVED lines=10> */
[-C--:B------:R-:W-:Y:S02]  /*de30*/  LOP3.LUT R5, R13, R2.reuse, RZ, 0x3c, !PT ;  /* 0x000000020d057212 */ /* 0x080fe400078e3cff */
[CC--:B------:R-:W-:Y:S01]  /*de40*/  LOP3.LUT R3, R0.reuse, R2.reuse, RZ, 0x3c, !PT ;  /* 0x0000000200037212 */ /* 0x0c0fe200078e3cff */
[----:B------:R-:W-:Y:S01]  /*de50*/  IMAD.IADD R0, R0, 0x1, -R13 ;  /* 0x0000000100007824 */ /* 0x000fe200078e0a0d */
[----:B------:R-:W-:Y:S02]  /*de60*/  ISETP.GE.AND P2, PT, R5, RZ, PT ;  /* 0x000000ff0500720c */ /* 0x000fe40003f46270 */
[----:B------:R-:W-:Y:S02]  /*de70*/  ISETP.GE.AND P1, PT, R3, RZ, PT ;  /* 0x000000ff0300720c */ /* 0x000fe40003f26270 */
[----:B------:R-:W-:Y:S01]  /*de80*/  LOP3.LUT R3, RZ, R2, RZ, 0x33, !PT ;  /* 0x00000002ff037212 */ /* 0x000fe200078e33ff */
[----:B------:R-:W-:Y:S02]  /*de90*/  @P4 VIADD R4, R4, 0x1 ;  /* 0x0000000104044836 */ /* 0x000fe40000000000 */
[----:B------:R-:W-:Y:S06]  /*dea0*/  @P5 VIADD R6, R6, 0x1 ;  /* 0x0000000106065836 */ /* 0x000fec0000000000 */
[----:B------:R-:W-:Y:S02]  /*deb0*/  @!P2 IMAD.MOV R6, RZ, RZ, -R6 ;  /* 0x000000ffff06a224 */ /* 0x000fe400078e0a06 */
[----:B------:R-:W-:Y:S04]  /*dec0*/  @!P1 IADD3 R4, -R4, RZ, RZ ;  /* 0x000000ff04049210 */ /* 0x000fe80007ffe1ff */
[C---:B------:R-:W-:Y:S02]  /*ded0*/  SEL R4, R3.reuse, R4, !P0 ;  /* 0x0000000403047207 */ /* 0x040fe40004000000 */
[----:B------:R-:W-:Y:S02]  /*dee0*/  SEL R3, R3, R6, !P0 ;  /* 0x0000000603037207 */ /* 0x000fe40004000000 */
[CC--:B------:R-:W-:Y:S02]  /*def0*/  LEA R30, P1, R4.reuse, R244.reuse, 0x2 ;  /* 0x000000f4041e7211 */ /* 0x0c0fe400078210ff */
[C---:B------:R-:W-:Y:S02]  /*df00*/  LEA R28, P0, R3.reuse, R244, 0x2 ;  /* 0x000000f4031c7211 */ /* 0x040fe400078010ff */
[-C--:B------:R-:W-:Y:S02]  /*df10*/  LEA.HI.X.SX32 R31, R4, R245.reuse, 0x2, P1 ;  /* 0x000000f5041f7211 */ /* 0x080fe400008f16ff */
[C---:B------:R-:W-:Y:S02]  /*df20*/  LEA.HI.X.SX32 R29, R3.reuse, R245, 0x2, P0 ;  /* 0x000000f5031d7211 */ /* 0x040fe400000f16ff */
[----:B------:R-:W-:Y:S01]  /*df30*/  IADD3 R3, R3, -R4, RZ ;  /* 0x8000000403037210 */ /* 0x000fe20007ffe0ff */
[----:B------:R-:W4:Y:S04]  /*df40*/  LD.E R5, desc[UR6][R30.64] ;  /* 0x000000061e057980 */ /* 0x000f28000c101900 */
[----:B------:R-:W-:Y:S01]  /*df50*/  IMAD R0, R3, R2, R0 ;  /* 0x0000000203007224 */ /* 0x000fe200078e0200 */
[----:B------:R1:W4:Y:S03]  /*df60*/  LD.E R6, desc[UR6][R28.64] ;  /* 0x000000061c067980 */ /* 0x000326000c101900 */
[-C--:B---3--:R-:W-:Y:S01]  /*df70*/  IMAD R4, R27, R0.reuse, RZ ;  /* 0x000000001b047224 */ /* 0x088fe200078e02ff */
[----:B------:R-:W-:Y:S01]  /*df80*/  SHF.R.S32.HI R3, RZ, 0x1f, R0 ;  /* 0x0000001fff037819 */ /* 0x000fe20000011400 */
[C---:B-1----:R-:W-:Y:S04]  /*df90*/  IMAD.WIDE.U32 R28, R26.reuse, R0, RZ ;  /* 0x000000001a1c7225 */ /* 0x042fe800078e00ff */
[----:B----4-:R-:W-:Y:S02]  /*dfa0*/  IMAD.IADD R6, R5, 0x1, -R6 ;  /* 0x0000000105067824 */ /* 0x010fe400078e0a06 */
[----:B------:R-:W-:Y:S02]  /*dfb0*/  IMAD R5, R26, R3, R4 ;  /* 0x000000031a057224 */ /* 0x000fe400078e0204 */
[-C--:B------:R-:W-:Y:S01]  /*dfc0*/  IMAD R4, R25, R6.reuse, RZ ;  /* 0x0000000619047224 */ /* 0x080fe200078e02ff */
[----:B------:R-:W-:Y:S01]  /*dfd0*/  SHF.R.S32.HI R7, RZ, 0x1f, R6 ;  /* 0x0000001fff077819 */ /* 0x000fe20000011406 */
[C---:B------:R-:W-:Y:S01]  /*dfe0*/  IMAD.WIDE.U32 R26, R24.reuse, R6, RZ ;  /* 0x00000006181a7225 */ /* 0x040fe200078e00ff */
[----:B------:R-:W-:Y:S03]  /*dff0*/  IADD3 R25, R29, R5, RZ ;  /* 0x000000051d197210 */ /* 0x000fe60007ffe0ff */
[-C--:B------:R-:W-:Y:S01]  /*e000*/  IMAD R4, R24, R7.reuse, R4 ;  /* 0x0000000718047224 */ /* 0x080fe200078e0204 */
[----:B------:R-:W-:Y:S03]  /*e010*/  MOV R24, R28 ;  /* 0x0000001c00187202 */ /* 0x000fe60000000f00 */
[----:B------:R-:W-:Y:S02]  /*e020*/  IMAD.IADD R27, R27, 0x1, R4 ;  /* 0x000000011b1b7824 */ /* 0x000fe400078e0204 */
[----:B--2---:R-:W-:Y:S04]  /*e030*/  IMAD.WIDE.U32 R24, R6, R22, R24 ;  /* 0x0000001606187225 */ /* 0x004fe800078e0018 */
[----:B------:R-:W-:Y:S01]  /*e040*/  IMAD R6, R23, R6, RZ ;  /* 0x0000000617067224 */ /* 0x000fe200078e02ff */
[----:B------:R-:W-:Y:S01]  /*e050*/  LEA R134, P1, R24, R134, 0x1 ;  /* 0x0000008618867211 */ /* 0x000fe200078208ff */
[----:B------:R-:W-:Y:S02]  /*e060*/  IMAD R4, R17, R0, RZ ;  /* 0x0000000011047224 */ /* 0x000fe400078e02ff */
        /* <DEDUP_REMOVED lines=9> */
.L_x_1298:
[----:B------:R-:W2:Y:S04]  /*e100*/  LD.E R5, desc[UR6][R18.64+0x40] ;  /* 0x0000400612057980 */ /* 0x000ea8000c101900 */
[----:B------:R-:W3:Y:S02]  /*e110*/  LD.E R3, desc[UR6][R18.64+0x38] ;  /* 0x0000380612037980 */ /* 0x000ee4000c101900 */
[----:B---3--:R-:W-:Y:S02]  /*e120*/  IMAD.U32 R3, R3, -0x40, RZ ;  /* 0xffffffc003037824 */ /* 0x008fe400078e00ff */
[----:B--2---:R-:W-:Y:S03]  /*e130*/  IMAD.U32 R5, R5, -0x40, RZ ;  /* 0xffffffc005057824 */ /* 0x004fe600078e00ff */
[----:B------:R-:W-:Y:S02]  /*e140*/  LEA R132, P0, R3, R132, 0x1 ;  /* 0x0000008403847211 */ /* 0x000fe400078008ff */
[----:B------:R-:W-:Y:S02]  /*e150*/  LEA R134, P1, R5, R134, 0x1 ;  /* 0x0000008605867211 */ /* 0x000fe400078208ff */
[----:B------:R-:W-:Y:S02]  /*e160*/  LEA.HI.X.SX32 R133, R3, R133, 0x1, P0 ;  /* 0x0000008503857211 */ /* 0x000fe400000f0eff */
[----:B------:R-:W-:Y:S09]  /*e170*/  LEA.HI.X.SX32 R135, R5, R135, 0x1, P1 ;  /* 0x0000008705877211 */ /* 0x000ff200008f0eff */
.L_x_1299:
[----:B------:R-:W-:Y:S05]  /*e180*/  BSYNC B0 ;  /* 0x0000000000007941 */ /* 0x000fea0003800000 */
.L_x_1297:
[----:B------:R-:W-:Y:S04]  /*e190*/  IADD3 R12, R12, -0x1, RZ ;  /* 0xffffffff0c0c7810 */ /* 0x000fe80007ffe0ff */
[----:B------:R-:W-:Y:S11]  /*e1a0*/  ISETP.GT.AND P0, PT, R12, R94, PT ;  /* 0x0000005e0c00720c */ /* 0x000ff60003f04270 */
[----:B------:R-:W-:Y:S02]  /*e1b0*/  @!UPT UIADD3 URZ, URZ, URZ, URZ ;  /* 0x0000003f3f3ff290 */ /* 0x000fe4000fffe03f */
[----:B------:R-:W-:Y:S05]  /*e1c0*/  @P0 BRA `(.L_x_1300) ;  /* 0xffffff4800c40947 */ /* 0x000fea000383ffff */
.L_x_1182:
        /* <DEDUP_REMOVED lines=12> */
[----:B------:R-:W2:Y:S01]  /*e290*/  LD.E.64 R2, desc[UR6][R18.64+0xf0] ;  /* 0x0000f00612027980 */ /* 0x000ea2000c101b00 */
[----:B------:R-:W-:-:S03]  /*e2a0*/  IMAD.MOV.U32 R17, RZ, RZ, RZ ;  /* 0x000000ffff117224 */ /* 0x000fc600078e00ff */
[----:B------:R-:W3:Y:S04]  /*e2b0*/  LD.E.U8 R4, desc[UR6][R18.64+0x1b3] ;  /* 0x0001b30612047980 */ /* 0x000ee8000c101100 */
[----:B------:R1:W5:Y:S04]  /*e2c0*/  LD.E.64 R24, desc[UR6][R18.64+0x148] ;  /* 0x0001480612187980 */ /* 0x000368000c101b00 */
[----:B------:R1:W5:Y:S01]  /*e2d0*/  LD.E.64 R26, desc[UR6][R18.64+0x150] ;  /* 0x00015006121a7980 */ /* 0x000362000c101b00 */
[----:B--2---:R-:W-:-:S04]  /*e2e0*/  ISETP.NE.U32.AND P1, PT, R2, RZ, PT ;  /* 0x000000ff0200720c */ /* 0x004fc80003f25070 */
[----:B------:R-:W-:-:S13]  /*e2f0*/  ISETP.NE.AND.EX P1, PT, R3, RZ, PT, P1 ;  /* 0x000000ff0300720c */ /* 0x000fda0003f25310 */
[----:B------:R-:W-:-:S04]  /*e300*/  @P1 LEA R20, P0, R238, R2, 0x2 ;  /* 0x00000002ee141211 */ /* 0x000fc800078010ff */
[----:B------:R-:W-:Y:S02]  /*e310*/  @P1 LEA.HI.X R21, R238, R3, R71, 0x2, P0 ;  /* 0x00000003ee151211 */ /* 0x000fe400000f1447 */
[----:B------:R1:W5:Y:S04]  /*e320*/  LD.E R3, desc[UR6][R18.64+0xc0] ;  /* 0x0000c00612037980 */ /* 0x000368000c101900 */
[----:B------:R-:W2:Y:S01]  /*e330*/  @P1 LD.E R17, desc[UR6][R20.64] ;  /* 0x0000000614111980 */ /* 0x000ea2000c101900 */
[----:B------:R-:W-:Y:S02]  /*e340*/  IADD3 R13, P1, R5, R184, RZ ;  /* 0x000000b8050d7210 */ /* 0x000fe40007f3e0ff */
[----:B------:R-:W-:Y:S02]  /*e350*/  LEA.HI R2, R0, R0, RZ, 0x1 ;  /* 0x0000000000027211 */ /* 0x000fe400078f08ff */
[----:B------:R-:W-:Y:S01]  /*e360*/  LEA R5, P0, R190, R184, 0x5 ;  /* 0x000000b8be057211 */ /* 0x000fe200078028ff */
[----:B------:R-:W-:Y:S01]  /*e370*/  IMAD.X R8, R7, 0x1, R187, P1 ;  /* 0x0000000107087824 */ /* 0x000fe200008e06bb */
[----:B-----5:R-:W-:Y:S01]  /*e380*/  LEA R30, P2, R184, R192, 0x1 ;  /* 0x000000c0b81e7211 */ /* 0x020fe200078408ff */
[----:B------:R-:W-:Y:S01]  /*e390*/  IMAD.MOV.U32 R186, RZ, RZ, R184 ;  /* 0x000000ffffba7224 */ /* 0x000fe200078e00b8 */
[----:B------:R-:W-:-:S02]  /*e3a0*/  SHF.R.S32.HI R2, RZ, 0x1, R2 ;  /* 0x00000001ff027819 */ /* 0x000fc40000011402 */
[----:B---3--:R-:W-:Y:S02]  /*e3b0*/  ISETP.NE.AND P4, PT, R4, RZ, PT ;  /* 0x000000ff0400720c */ /* 0x008fe40003f85270 */
[-C--:B------:R-:W-:Y:S02]  /*e3c0*/  LEA R34, P1, R13, R192.reuse, 0x1 ;  /* 0x000000c00d227211 */ /* 0x080fe400078208ff */
[----:B------:R-:W-:Y:S01]  /*e3d0*/  LEA.HI.X R7, R190, R187, R191, 0x5, P0 ;  /* 0x000000bbbe077211 */ /* 0x000fe200000f2cbf */
[----:B------:R-:W-:Y:S01]  /*e3e0*/  IMAD R6, R191, 0x30, RZ ;  /* 0x00000030bf067824 */ /* 0x000fe200078e02ff */
[-CC-:B------:R-:W-:Y:S01]  /*e3f0*/  LEA.HI.X R31, R184, R193.reuse, R187.reuse, 0x1, P2 ;  /* 0x000000c1b81f7211 */ /* 0x180fe200010f0cbb */
[----:B------:R-:W-:Y:S01]  /*e400*/  IMAD.WIDE.U32 R186, R190, 0x30, R186 ;  /* 0x00000030beba7825 */ /* 0x000fe200078e00ba */
[-C--:B------:R-:W-:Y:S02]  /*e410*/  LEA R32, P0, R5, R192.reuse, 0x1 ;  /* 0x000000c005207211 */ /* 0x080fe400078008ff */
[-C--:B------:R-:W-:Y:S01]  /*e420*/  LEA.HI.X R35, R13, R193.reuse, R8, 0x1, P1 ;  /* 0x000000c10d237211 */ /* 0x080fe200008f0c08 */
[----:B------:R-:W-:Y:S01]  /*e430*/  IMAD.IADD R13, R240, 0x1, -R169 ;  /* 0x00000001f00d7824 */ /* 0x000fe200078e0aa9 */
[----:B------:R-:W-:Y:S01]  /*e440*/  LEA.HI.X R33, R5, R193, R7, 0x1, P0 ;  /* 0x000000c105217211 */ /* 0x000fe200000f0c07 */
[----:B------:R-:W-:Y:S01]  /*e450*/  IMAD.IADD R5, R187, 0x1, R6 ;  /* 0x00000001bb057824 */ /* 0x000fe200078e0206 */
[----:B------:R-:W-:-:S02]  /*e460*/  LEA R28, P1, R186, R192, 0x1 ;  /* 0x000000c0ba1c7211 */ /* 0x000fc400078208ff */
[----:B------:R-:W-:Y:S02]  /*e470*/  ISETP.GE.AND P0, PT, R180, R13, PT ;  /* 0x0000000db400720c */ /* 0x000fe40003f06270 */
[----:B------:R-:W-:Y:S02]  /*e480*/  LEA.HI.X R29, R186, R193, R5, 0x1, P1 ;  /* 0x000000c1ba1d7211 */ /* 0x000fe400008f0c05 */
[----:B------:R-:W-:Y:S01]  /*e490*/  ISETP.GT.AND P0, PT, R55, -0x8, !P0 ;  /* 0xfffffff83700780c */ /* 0x000fe20004704270 */
[----:B--2---:R-:W-:-:S04]  /*e4a0*/  IMAD.IADD R17, R96, 0x1, R17 ;  /* 0x0000000160117824 */ /* 0x004fc800078e0211 */
[----:B------:R-:W-:-:S05]  /*e4b0*/  IMAD R17, R2, R17, RZ ;  /* 0x0000001102117224 */ /* 0x000fca00078e02ff */
[----:B------:R-:W-:Y:S02]  /*e4c0*/  SHF.R.S32.HI R7, RZ, 0x1f, R17 ;  /* 0x0000001fff077819 */ /* 0x000fe40000011411 */
[-C--:B------:R-:W-:Y:S02]  /*e4d0*/  IADD3 R8, P2, R14, R17.reuse, RZ ;  /* 0x000000110e087210 */ /* 0x080fe40007f5e0ff */
[C---:B------:R-:W-:Y:S01]  /*e4e0*/  IADD3 R4, P3, R164.reuse, R17, RZ ;  /* 0x00000011a4047210 */ /* 0x040fe20007f7e0ff */
[----:B------:R-:W-:Y:S02]  /*e4f0*/  IMAD.MOV.U32 R17, RZ, RZ, R2 ;  /* 0x000000ffff117224 */ /* 0x000fe400078e0002 */
[----:B------:R-:W-:Y:S01]  /*e500*/  IMAD.X R16, R15, 0x1, R7, P2 ;  /* 0x000000010f107824 */ /* 0x000fe200010e0607 */
[----:B------:R-:W-:Y:S01]  /*e510*/  LEA.HI.X.SX32 R5, R164, R7, 0x1, P3 ;  /* 0x00000007a4057211 */ /* 0x000fe200018f0eff */
[----:B-1----:R-:W-:Y:S08]  /*e520*/  @!P4 BRA `(.L_x_1303) ;  /* 0x0000003000c4c947 */ /* 0x002ff00003800000 */
        /* <DEDUP_REMOVED lines=18> */
[----:B-----5:R-:W-:Y:S01]  /*e650*/  MOV R37, R25 ;  /* 0x0000001900257202 */ /* 0x020fe20000000f00 */
[--C-:B------:R-:W-:Y:S02]  /*e660*/  HADD2.F32 R23, -RZ, R27.reuse.H1_H1 ;  /* 0x3000001bff177230 */ /* 0x100fe40000004100 */
[----:B------:R-:W-:Y:S02]  /*e670*/  HADD2.F32 R38, -RZ, R27.H0_H0 ;  /* 0x2000001bff267230 */ /* 0x000fe40000004100 */
[----:B------:R-:W-:-:S02]  /*e680*/  HADD2.F32 R25, -RZ, R37.H0_H0 ;  /* 0x20000025ff197230 */ /* 0x000fc40000004100 */
[----:B------:R-:W-:Y:S02]  /*e690*/  HADD2.F32 R37, -RZ, R37.H1_H1 ;  /* 0x30000025ff257230 */ /* 0x000fe40000004100 */
[----:B---3--:R-:W-:Y:S02]  /*e6a0*/  HADD2.F32 R2, -RZ, R5.H1_H1 ;  /* 0x30000005ff027230 */ /* 0x008fe40000004100 */
[----:B------:R-:W-:Y:S02]  /*e6b0*/  HADD2.F32 R8, -RZ, R4.H1_H1 ;  /* 0x30000004ff087230 */ /* 0x000fe40000004100 */
[----:B----4-:R-:W-:Y:S02]  /*e6c0*/  HADD2.F32 R12, -RZ, R7.H1_H1 ;  /* 0x30000007ff0c7230 */ /* 0x010fe40000004100 */
[----:B------:R-:W-:Y:S01]  /*e6d0*/  FMUL.FTZ R27, R23, R2 ;  /* 0x00000002171b7220 */ /* 0x000fe20000410000 */
[--C-:B------:R-:W-:Y:S02]  /*e6e0*/  HADD2.F32 R22, -RZ, R6.reuse.H1_H1 ;  /* 0x30000006ff167230 */ /* 0x100fe40000004100 */
[----:B------:R-:W-:Y:S01]  /*e6f0*/  FMUL.FTZ R36, R37, R8 ;  /* 0x0000000825247220 */ /* 0x000fe20000410000 */
[----:B------:R-:W-:-:S02]  /*e700*/  HADD2.F32 R6, -RZ, R6.H0_H0 ;  /* 0x20000006ff067230 */ /* 0x000fc40000004100 */
[----:B------:R-:W-:Y:S01]  /*e710*/  FMUL.FTZ R23, R23, R12 ;  /* 0x0000000c17177220 */ /* 0x000fe20000410000 */
[----:B------:R-:W-:Y:S02]  /*e720*/  HADD2.F32 R4, -RZ, R4.H0_H0 ;  /* 0x20000004ff047230 */ /* 0x000fe40000004100 */
[----:B------:R-:W-:Y:S01]  /*e730*/  FMUL.FTZ R37, R37, R22 ;  /* 0x0000001625257220 */ /* 0x000fe20000410000 */
[----:B------:R-:W-:Y:S02]  /*e740*/  HADD2.F32 R5, -RZ, R5.H0_H0 ;  /* 0x20000005ff057230 */ /* 0x000fe40000004100 */
[----:B------:R-:W-:Y:S01]  /*e750*/  FFMA.FTZ R2, R38, R2, R23 ;  /* 0x0000000226027223 */ /* 0x000fe20000010017 */
[----:B------:R-:W-:Y:S02]  /*e760*/  HADD2.F32 R23, -RZ, R24.H1_H1 ;  /* 0x30000018ff177230 */ /* 0x000fe40000004100 */
[----:B------:R-:W-:Y:S01]  /*e770*/  FFMA.FTZ R37, R25, R8, R37 ;  /* 0x0000000819257223 */ /* 0x000fe20000010025 */
[----:B------:R-:W-:-:S02]  /*e780*/  HADD2.F32 R8, -RZ, R26.H1_H1 ;  /* 0x3000001aff087230 */ /* 0x000fc40000004100 */
[----:B------:R-:W-:Y:S01]  /*e790*/  FFMA.FTZ R27, R38, R12, -R27 ;  /* 0x0000000c261b7223 */ /* 0x000fe2000001081b */
[----:B------:R-:W-:Y:S02]  /*e7a0*/  HADD2.F32 R7, -RZ, R7.H0_H0 ;  /* 0x20000007ff077230 */ /* 0x000fe40000004100 */
[----:B------:R-:W-:Y:S01]  /*e7b0*/  FFMA.FTZ R36, R25, R22, -R36 ;  /* 0x0000001619247223 */ /* 0x000fe20000010824 */
[C---:B------:R-:W-:Y:S01]  /*e7c0*/  FMUL.FTZ R12, R23.reuse, R4 ;  /* 0x00000004170c7220 */ /* 0x040fe20000410000 */
[-C--:B------:R-:W-:Y:S01]  /*e7d0*/  FMUL.FTZ R39, R23, R6.reuse ;  /* 0x0000000617277220 */ /* 0x080fe20000410000 */
[----:B------:R-:W-:Y:S02]  /*e7e0*/  HADD2.F32 R25, -RZ, R24.H0_H0 ;  /* 0x20000018ff197230 */ /* 0x000fe40000004100 */
[C---:B------:R-:W-:Y:S01]  /*e7f0*/  FMUL.FTZ R23, R8.reuse, R5 ;  /* 0x0000000508177220 */ /* 0x040fe20000410000 */
[----:B------:R-:W-:Y:S02]  /*e800*/  HADD2.F32 R26, -RZ, R26.H0_H0 ;  /* 0x2000001aff1a7230 */ /* 0x000fe40000004100 */
[----:B------:R-:W-:Y:S01]  /*e810*/  FMUL.FTZ R8, R8, R7 ;  /* 0x0000000708087220 */ /* 0x000fe20000410000 */
[----:B------:R-:W-:Y:S01]  /*e820*/  F2FP.F16.F32.PACK_AB R27, R2, R27 ;  /* 0x0000001b021b723e */ /* 0x000fe200000000ff */
[C---:B------:R-:W-:Y:S01]  /*e830*/  FFMA.FTZ R12, R25.reuse, R6, -R12 ;  /* 0x00000006190c7223 */ /* 0x040fe2000001080c */
[----:B------:R-:W-:Y:S01]  /*e840*/  FFMA.FTZ R39, R25, R4, R39 ;  /* 0x0000000419277223 */ /* 0x000fe20000010027 */
[C---:B------:R-:W-:Y:S01]  /*e850*/  FFMA.FTZ R23, R26.reuse, R7, -R23 ;  /* 0x000000071a177223 */ /* 0x040fe20000010817 */
[----:B------:R-:W-:Y:S01]  /*e860*/  FFMA.FTZ R8, R26, R5, R8 ;  /* 0x000000051a087223 */ /* 0x000fe20000010008 */
[----:B------:R-:W-:-:S02]  /*e870*/  F2FP.F16.F32.PACK_AB R25, R37, R36 ;  /* 0x000000242519723e */ /* 0x000fc400000000ff */
[----:B------:R-:W-:Y:S02]  /*e880*/  F2FP.F16.F32.PACK_AB R24, R39, R12 ;  /* 0x0000000c2718723e */ /* 0x000fe400000000ff */
[----:B------:R-:W-:Y:S02]  /*e890*/  F2FP.F16.F32.PACK_AB R26, R8, R23 ;  /* 0x00000017081a723e */ /* 0x000fe400000000ff */
.L_x_1309:
[----:B------:R-:W-:Y:S05]  /*e8a0*/  BSYNC B0 ;  /* 0x0000000000007941 */ /* 0x000fea0003800000 */
.L_x_1308:
[----:B-----5:R3:W-:Y:S02]  /*e8b0*/  STS.128 [R241], R24 ;  /* 0x00000018f1007388 */ /* 0x0207e40000000c00 */
.L_x_1307:
[----:B------:R-:W-:Y:S05]  /*e8c0*/  BSYNC B1 ;  /* 0x0000000000017941 */ /* 0x000fea0003800000 */
.L_x_1306:
        /* <DEDUP_REMOVED lines=10> */
[----:B-----5:R-:W-:Y:S01]  /*e970*/  MOV R37, R25 ;  /* 0x0000001900257202 */ /* 0x020fe20000000f00 */
[--C-:B------:R-:W-:Y:S02]  /*e980*/  HADD2.F32 R23, -RZ, R27.reuse.H1_H1 ;  /* 0x3000001bff177230 */ /* 0x100fe40000004100 */
[----:B------:R-:W-:Y:S02]  /*e990*/  HADD2.F32 R38, -RZ, R27.H0_H0 ;  /* 0x2000001bff267230 */ /* 0x000fe40000004100 */
[----:B------:R-:W-:-:S02]  /*e9a0*/  HADD2.F32 R25, -RZ, R37.H0_H0 ;  /* 0x20000025ff197230 */ /* 0x000fc40000004100 */
[----:B------:R-:W-:Y:S02]  /*e9b0*/  HADD2.F32 R37, -RZ, R37.H1_H1 ;  /* 0x30000025ff257230 */ /* 0x000fe40000004100 */
[----:B--2---:R-:W-:Y:S02]  /*e9c0*/  HADD2.F32 R2, -RZ, R5.H1_H1 ;  /* 0x30000005ff027230 */ /* 0x004fe40000004100 */
        /* <DEDUP_REMOVED lines=31> */
.L_x_1313:
[----:B------:R-:W-:Y:S05]  /*ebc0*/  BSYNC B0 ;  /* 0x0000000000007941 */ /* 0x000fea0003800000 */
.L_x_1312:
[----:B-----5:R1:W-:Y:S02]  /*ebd0*/  STS.128 [R241+0x2000], R24 ;  /* 0x00200018f1007388 */ /* 0x0203e40000000c00 */
.L_x_1311:
[----:B------:R-:W-:Y:S05]  /*ebe0*/  BSYNC B1 ;  /* 0x0000000000017941 */ /* 0x000fea0003800000 */
.L_x_1310:
        /* <DEDUP_REMOVED lines=10> */
[----:B-----5:R-:W-:Y:S01]  /*ec90*/  MOV R37, R25 ;  /* 0x0000001900257202 */ /* 0x020fe20000000f00 */
[--C-:B------:R-:W-:Y:S02]  /*eca0*/  HADD2.F32 R23, -RZ, R27.reuse.H1_H1 ;  /* 0x3000001bff177230 */ /* 0x100fe40000004100 */
[----:B------:R-:W-:Y:S02]  /*ecb0*/  HADD2.F32 R38, -RZ, R27.H0_H0 ;  /* 0x2000001bff267230 */ /* 0x000fe40000004100 */
[----:B------:R-:W-:-:S02]  /*ecc0*/  HADD2.F32 R25, -RZ, R37.H0_H0 ;  /* 0x20000025ff197230 */ /* 0x000fc40000004100 */
[----:B------:R-:W-:Y:S02]  /*ecd0*/  HADD2.F32 R37, -RZ, R37.H1_H1 ;  /* 0x30000025ff257230 */ /* 0x000fe40000004100 */
[----:B---3--:R-:W-:Y:S02]  /*ece0*/  HADD2.F32 R2, -RZ, R5.H1_H1 ;  /* 0x30000005ff027230 */ /* 0x008fe40000004100 */
[----:B------:R-:W-:Y:S02]  /*ecf0*/  HADD2.F32 R8, -RZ, R4.H1_H1 ;  /* 0x30000004ff087230 */ /* 0x000fe40000004100 */
[----:B--2---:R-:W-:Y:S02]  /*ed00*/  HADD2.F32 R12, -RZ, R7.H1_H1 ;  /* 0x30000007ff0c7230 */ /* 0x004fe40000004100 */
        /* <DEDUP_REMOVED lines=29> */
.L_x_1317:
[----:B------:R-:W-:Y:S05]  /*eee0*/  BSYNC B0 ;  /* 0x0000000000007941 */ /* 0x000fea0003800000 */
.L_x_1316:
[----:B-----5:R3:W-:Y:S02]  /*eef0*/  STS.128 [R241+0x4000], R24 ;  /* 0x00400018f1007388 */ /* 0x0207e40000000c00 */
.L_x_1315:
[----:B------:R-:W-:Y:S05]  /*ef00*/  BSYNC B1 ;  /* 0x0000000000017941 */ /* 0x000fea0003800000 */
.L_x_1314:
        /* <DEDUP_REMOVED lines=9> */
[----:B-12--5:R-:W-:Y:S01]  /*efa0*/  MOV R31, R25 ;  /* 0x00000019001f7202 */ /* 0x026fe20000000f00 */
        /* <DEDUP_REMOVED lines=36> */
.L_x_1319:
[----:B------:R-:W-:Y:S05]  /*f1f0*/  BSYNC B0 ;  /* 0x0000000000007941 */ /* 0x000fea0003800000 */
.L_x_1318:
[----:B-----5:R3:W-:Y:S02]  /*f200*/  STS.128 [R241+0x6000], R24 ;  /* 0x00600018f1007388 */ /* 0x0207e40000000c00 */
.L_x_1305:
[----:B------:R-:W-:Y:S05]  /*f210*/  BSYNC B2 ;  /* 0x0000000000027941 */ /* 0x000fea0003800000 */
.L_x_1304:
        /* <DEDUP_REMOVED lines=52> */
.L_x_1325:
[----:B------:R-:W-:Y:S05]  /*f560*/  BSYNC B0 ;  /* 0x0000000000007941 */ /* 0x000fea0003800000 */
.L_x_1324:
[----:B-----5:R3:W-:Y:S02]  /*f570*/  STS.128 [R241+0x800], R24 ;  /* 0x00080018f1007388 */ /* 0x0207e40000000c00 */
.L_x_1323:
[----:B------:R-:W-:Y:S05]  /*f580*/  BSYNC B1 ;  /* 0x0000000000017941 */ /* 0x000fea0003800000 */
.L_x_1322:
        /* <DEDUP_REMOVED lines=47> */
.L_x_1329:
[----:B------:R-:W-:Y:S05]  /*f880*/  BSYNC B0 ;  /* 0x0000000000007941 */ /* 0x000fea0003800000 */
.L_x_1328:
[----:B-----5:R1:W-:Y:S02]  /*f890*/  STS.128 [R241+0x2800], R24 ;  /* 0x00280018f1007388 */ /* 0x0203e40000000c00 */
.L_x_1327:
[----:B------:R-:W-:Y:S05]  /*f8a0*/  BSYNC B1 ;  /* 0x0000000000017941 */ /* 0x000fea0003800000 */
.L_x_1326:
        /* <DEDUP_REMOVED lines=47> */
.L_x_1333:
[----:B------:R-:W-:Y:S05]  /*fba0*/  BSYNC B0 ;  /* 0x0000000000007941 */ /* 0x000fea0003800000 */
.L_x_1332:
[----:B-----5:R3:W-:Y:S02]  /*fbb0*/  STS.128 [R241+0x4800], R24 ;  /* 0x00480018f1007388 */ /* 0x0207e40000000c00 */
.L_x_1331:
[----:B------:R-:W-:Y:S05]  /*fbc0*/  BSYNC B1 ;  /* 0x0000000000017941 */ /* 0x000fea0003800000 */
.L_x_1330:
        /* <DEDUP_REMOVED lines=19> */
[----:B-1----:R-:W-:Y:S01]  /*fd00*/  FMUL.FTZ R34, R31, R8 ;  /* 0x000000081f227220 */ /* 0x002fe20000410000 */
        /* <DEDUP_REMOVED lines=26> */
.L_x_1335:
[----:B------:R-:W-:Y:S05]  /*feb0*/  BSYNC B0 ;  /* 0x0000000000007941 */ /* 0x000fea0003800000 */
.L_x_1334:
[----:B-----5:R3:W-:Y:S02]  /*fec0*/  STS.128 [R241+0x6800], R24 ;  /* 0x00680018f1007388 */ /* 0x0207e40000000c00 */
.L_x_1321:
[----:B------:R-:W-:Y:S05]  /*fed0*/  BSYNC B2 ;  /* 0x0000000000027941 */ /* 0x000fea0003800000 */
.L_x_1320:
        /* <DEDUP_REMOVED lines=52> */
.L_x_1341:
[----:B------:R-:W-:Y:S05]  /*10220*/  BSYNC B0 ;  /* 0x0000000000007941 */ /* 0x000fea0003800000 */
.L_x_1340:
[----:B-----5:R3:W-:Y:S02]  /*10230*/  STS.128 [R241+0x1000], R24 ;  /* 0x00100018f1007388 */ /* 0x0207e40000000c00 */
.L_x_1339:
[----:B------:R-:W-:Y:S05]  /*10240*/  BSYNC B1 ;  /* 0x0000000000017941 */ /* 0x000fea0003800000 */
.L_x_1338:
        /* <DEDUP_REMOVED lines=47> */
.L_x_1345:
[----:B------:R-:W-:Y:S05]  /*10540*/  BSYNC B0 ;  /* 0x0000000000007941 */ /* 0x000fea0003800000 */
.L_x_1344:
[----:B-----5:R1:W-:Y:S02]  /*10550*/  STS.128 [R241+0x3000], R24 ;  /* 0x00300018f1007388 */ /* 0x0203e40000000c00 */
.L_x_1343:
[----:B------:R-:W-:Y:S05]  /*10560*/  BSYNC B1 ;  /* 0x0000000000017941 */ /* 0x000fea0003800000 */
.L_x_1342:
        /* <DEDUP_REMOVED lines=47> */
.L_x_1349:
[----:B------:R-:W-:Y:S05]  /*10860*/  BSYNC B0 ;  /* 0x0000000000007941 */ /* 0x000fea0003800000 */
.L_x_1348:
[----:B-----5:R3:W-:Y:S02]  /*10870*/  STS.128 [R241+0x5000], R24 ;  /* 0x00500018f1007388 */ /* 0x0207e40000000c00 */
.L_x_1347:
[----:B------:R-:W-:Y:S05]  /*10880*/  BSYNC B1 ;  /* 0x0000000000017941 */ /* 0x000fea0003800000 */
.L_x_1346:
        /* <DEDUP_REMOVED lines=46> */
.L_x_1351:
[----:B------:R-:W-:Y:S05]  /*10b70*/  BSYNC B0 ;  /* 0x0000000000007941 */ /* 0x000fea0003800000 */
.L_x_1350:
[----:B-----5:R3:W-:Y:S02]  /*10b80*/  STS.128 [R241+0x7000], R24 ;  /* 0x00700018f1007388 */ /* 0x0207e40000000c00 */
.L_x_1337:
[----:B------:R-:W-:Y:S05]  /*10b90*/  BSYNC B2 ;  /* 0x0000000000027941 */ /* 0x000fea0003800000 */
.L_x_1336:
[----:B-123--:R-:W-:-:S05]  /*10ba0*/  VIADD R32, R180, 0x30 ;  /* 0x00000030b4207836 */ /* 0x00efca0000000000 */
        /* <DEDUP_REMOVED lines=13> */
[--C-:B-----5:R-:W-:Y:S02]  /*10c80*/  HADD2.F32 R14, -RZ, R25.reuse.H0_H0 ;  /* 0x20000019ff0e7230 */ /* 0x120fe40000004100 */
[----:B------:R-:W-:Y:S02]  /*10c90*/  HADD2.F32 R25, -RZ, R25.H1_H1 ;  /* 0x30000019ff197230 */ /* 0x000fe40000004100 */
[--C-:B------:R-:W-:Y:S02]  /*10ca0*/  HADD2.F32 R15, -RZ, R27.reuse.H1_H1 ;  /* 0x3000001bff0f7230 */ /* 0x100fe40000004100 */
[----:B------:R-:W-:-:S02]  /*10cb0*/  HADD2.F32 R22, -RZ, R27.H0_H0 ;  /* 0x2000001bff167230 */ /* 0x000fc40000004100 */
[----:B---3--:R-:W-:Y:S02]  /*10cc0*/  HADD2.F32 R8, -RZ, R4.H1_H1 ;  /* 0x30000004ff087230 */ /* 0x008fe40000004100 */
[----:B------:R-:W-:Y:S02]  /*10cd0*/  HADD2.F32 R2, -RZ, R5.H1_H1 ;  /* 0x30000005ff027230 */ /* 0x000fe40000004100 */
[--C-:B----4-:R-:W-:Y:S02]  /*10ce0*/  HADD2.F32 R13, -RZ, R6.reuse.H1_H1 ;  /* 0x30000006ff0d7230 */ /* 0x110fe40000004100 */
[----:B------:R-:W-:Y:S01]  /*10cf0*/  FMUL.FTZ R27, R25, R8 ;  /* 0x00000008191b7220 */ /* 0x000fe20000410000 */
[----:B------:R-:W-:Y:S02]  /*10d00*/  HADD2.F32 R12, -RZ, R7.H1_H1 ;  /* 0x30000007ff0c7230 */ /* 0x000fe40000004100 */
[----:B------:R-:W-:Y:S01]  /*10d10*/  FMUL.FTZ R23, R15, R2 ;  /* 0x000000020f177220 */ /* 0x000fe20000410000 */
[----:B------:R-:W-:-:S02]  /*10d20*/  HADD2.F32 R6, -RZ, R6.H0_H0 ;  /* 0x20000006ff067230 */ /* 0x000fc40000004100 */
[-C--:B------:R-:W-:Y:S01]  /*10d30*/  FMUL.FTZ R25, R25, R13.reuse ;  /* 0x0000000d19197220 */ /* 0x080fe20000410000 */
[----:B------:R-:W-:Y:S01]  /*10d40*/  FFMA.FTZ R27, R14, R13, -R27 ;  /* 0x0000000d0e1b7223 */ /* 0x000fe2000001081b */
[-C--:B------:R-:W-:Y:S01]  /*10d50*/  FMUL.FTZ R15, R15, R12.reuse ;  /* 0x0000000c0f0f7220 */ /* 0x080fe20000410000 */
[----:B------:R-:W-:Y:S01]  /*10d60*/  FFMA.FTZ R23, R22, R12, -R23 ;  /* 0x0000000c16177223 */ /* 0x000fe20000010817 */
[----:B------:R-:W-:Y:S02]  /*10d70*/  HADD2.F32 R13, -RZ, R24.H1_H1 ;  /* 0x30000018ff0d7230 */ /* 0x000fe40000004100 */
[----:B------:R-:W-:Y:S01]  /*10d80*/  FFMA.FTZ R8, R14, R8, R25 ;  /* 0x000000080e087223 */ /* 0x000fe20000010019 */
[----:B------:R-:W-:Y:S02]  /*10d90*/  HADD2.F32 R4, -RZ, R4.H0_H0 ;  /* 0x20000004ff047230 */ /* 0x000fe40000004100 */
[----:B------:R-:W-:Y:S01]  /*10da0*/  FFMA.FTZ R2, R22, R2, R15 ;  /* 0x0000000216027223 */ /* 0x000fe2000001000f */
[----:B------:R-:W-:-:S02]  /*10db0*/  HADD2.F32 R5, -RZ, R5.H0_H0 ;  /* 0x20000005ff057230 */ /* 0x000fc40000004100 */
[C---:B------:R-:W-:Y:S01]  /*10dc0*/  FMUL.FTZ R25, R13.reuse, R6 ;  /* 0x000000060d197220 */ /* 0x040fe20000410000 */
[----:B------:R-:W-:Y:S02]  /*10dd0*/  HADD2.F32 R12, -RZ, R26.H1_H1 ;  /* 0x3000001aff0c7230 */ /* 0x000fe40000004100 */
[----:B------:R-:W-:Y:S01]  /*10de0*/  FMUL.FTZ R14, R13, R4 ;  /* 0x000000040d0e7220 */ /* 0x000fe20000410000 */
[----:B------:R-:W-:Y:S01]  /*10df0*/  HADD2.F32 R7, -RZ, R7.H0_H0 ;  /* 0x20000007ff077230 */ /* 0x000fe20000004100 */
[----:B------:R-:W-:Y:S01]  /*10e00*/  F2FP.F16.F32.PACK_AB R8, R8, R27 ;  /* 0x0000001b0808723e */ /* 0x000fe200000000ff */
        /* <DEDUP_REMOVED lines=8> */
[----:B------:R-:W-:-:S03]  /*10e90*/  FFMA.FTZ R12, R26, R5, R12 ;  /* 0x000000051a0c7223 */ /* 0x000fc6000001000c */
[----:B------:R-:W-:Y:S02]  /*10ea0*/  F2FP.F16.F32.PACK_AB R24, R25, R14 ;  /* 0x0000000e1918723e */ /* 0x000fe400000000ff */
[----:B------:R-:W-:Y:S02]  /*10eb0*/  F2FP.F16.F32.PACK_AB R26, R12, R13 ;  /* 0x0000000d0c1a723e */ /* 0x000fe400000000ff */
[----:B------:R-:W-:Y:S02]  /*10ec0*/  MOV R25, R8 ;  /* 0x0000000800197202 */ /* 0x000fe40000000f00 */
.L_x_1356:
[----:B------:R-:W-:Y:S05]  /*10ed0*/  BSYNC B0 ;  /* 0x0000000000007941 */ /* 0x000fea0003800000 */
.L_x_1355:
[----:B-----5:R3:W-:Y:S02]  /*10ee0*/  STS.128 [R241+0x1800], R24 ;  /* 0x00180018f1007388 */ /* 0x0207e40000000c00 */
.L_x_1354:
[----:B------:R-:W-:Y:S05]  /*10ef0*/  BSYNC B1 ;  /* 0x0000000000017941 */ /* 0x000fea0003800000 */
.L_x_1353:
        /* <DEDUP_REMOVED lines=10> */
[--C-:B-----5:R-:W-:Y:S01]  /*10fa0*/  HADD2.F32 R23, -RZ, R13.reuse.H0_H0 ;  /* 0x2000000dff177230 */ /* 0x120fe20000004100 */
[----:B------:R-:W-:Y:S01]  /*10fb0*/  MOV R22, R14 ;  /* 0x0000000e00167202 */ /* 0x000fe20000000f00 */
[----:B---3--:R-:W-:Y:S02]  /*10fc0*/  HADD2.F32 R24, -RZ, R13.H1_H1 ;  /* 0x3000000dff187230 */ /* 0x008fe40000004100 */
[--C-:B------:R-:W-:Y:S02]  /*10fd0*/  HADD2.F32 R14, -RZ, R15.reuse.H1_H1 ;  /* 0x3000000fff0e7230 */ /* 0x100fe40000004100 */
[----:B------:R-:W-:-:S02]  /*10fe0*/  HADD2.F32 R25, -RZ, R15.H0_H0 ;  /* 0x2000000fff197230 */ /* 0x000fc40000004100 */
[----:B--2---:R-:W-:Y:S02]  /*10ff0*/  HADD2.F32 R8, -RZ, R4.H1_H1 ;  /* 0x30000004ff087230 */ /* 0x004fe40000004100 */
[----:B------:R-:W-:Y:S02]  /*11000*/  HADD2.F32 R2, -RZ, R5.H1_H1 ;  /* 0x30000005ff027230 */ /* 0x000fe40000004100 */
[--C-:B----4-:R-:W-:Y:S02]  /*11010*/  HADD2.F32 R13, -RZ, R6.reuse.H1_H1 ;  /* 0x30000006ff0d7230 */ /* 0x110fe40000004100 */
[C---:B------:R-:W-:Y:S01]  /*11020*/  FMUL.FTZ R26, R24.reuse, R8 ;  /* 0x00000008181a7220 */ /* 0x040fe20000410000 */
[----:B------:R-:W-:Y:S02]  /*11030*/  HADD2.F32 R11, -RZ, R7.H1_H1 ;  /* 0x30000007ff0b7230 */ /* 0x000fe40000004100 */
[----:B------:R-:W-:Y:S02]  /*11040*/  HADD2.F32 R6, -RZ, R6.H0_H0 ;  /* 0x20000006ff067230 */ /* 0x000fe40000004100 */
[----:B------:R-:W-:Y:S01]  /*11050*/  FMUL.FTZ R15, R24, R13 ;  /* 0x0000000d180f7220 */ /* 0x000fe20000410000 */
[C---:B------:R-:W-:Y:S01]  /*11060*/  FMUL.FTZ R24, R14.reuse, R2 ;  /* 0x000000020e187220 */ /* 0x040fe20000410000 */
[----:B------:R-:W-:Y:S01]  /*11070*/  FMUL.FTZ R27, R14, R11 ;  /* 0x0000000b0e1b7220 */ /* 0x000fe20000410000 */
[----:B------:R-:W-:-:S02]  /*11080*/  HADD2.F32 R4, -RZ, R4.H0_H0 ;  /* 0x20000004ff047230 */ /* 0x000fc40000004100 */
[----:B------:R-:W-:Y:S01]  /*11090*/  FFMA.FTZ R26, R23, R13, -R26 ;  /* 0x0000000d171a7223 */ /* 0x000fe2000001081a */
[C---:B------:R-:W-:Y:S01]  /*110a0*/  FFMA.FTZ R24, R25.reuse, R11, -R24 ;  /* 0x0000000b19187223 */ /* 0x040fe20000010818 */
[----:B------:R-:W-:Y:S01]  /*110b0*/  FFMA.FTZ R27, R25, R2, R27 ;  /* 0x00000002191b7223 */ /* 0x000fe2000001001b */
[----:B------:R-:W-:Y:S02]  /*110c0*/  HADD2.F32 R11, -RZ, R12.H1_H1 ;  /* 0x3000000cff0b7230 */ /* 0x000fe40000004100 */
[----:B------:R-:W-:Y:S01]  /*110d0*/  FFMA.FTZ R15, R23, R8, R15 ;  /* 0x00000008170f7223 */ /* 0x000fe2000001000f */
[----:B------:R-:W-:Y:S02]  /*110e0*/  HADD2.F32 R5, -RZ, R5.H0_H0 ;  /* 0x20000005ff057230 */ /* 0x000fe40000004100 */
[----:B------:R-:W-:Y:S02]  /*110f0*/  HADD2.F32 R2, -RZ, R22.H1_H1 ;  /* 0x30000016ff027230 */ /* 0x000fe40000004100 */
[----:B------:R-:W-:Y:S01]  /*11100*/  FMUL.FTZ R8, R11, R4 ;  /* 0x000000040b087220 */ /* 0x000fe20000410000 */
[----:B------:R-:W-:-:S02]  /*11110*/  HADD2.F32 R7, -RZ, R7.H0_H0 ;  /* 0x20000007ff077230 */ /* 0x000fc40000004100 */
[-C--:B------:R-:W-:Y:S01]  /*11120*/  FMUL.FTZ R23, R11, R6.reuse ;  /* 0x000000060b177220 */ /* 0x080fe20000410000 */
[----:B------:R-:W-:Y:S02]  /*11130*/  HADD2.F32 R13, -RZ, R12.H0_H0 ;  /* 0x2000000cff0d7230 */ /* 0x000fe40000004100 */
[C---:B------:R-:W-:Y:S01]  /*11140*/  FMUL.FTZ R11, R2.reuse, R5 ;  /* 0x00000005020b7220 */ /* 0x040fe20000410000 */
[----:B------:R-:W-:Y:S02]  /*11150*/  HADD2.F32 R22, -RZ, R22.H0_H0 ;  /* 0x20000016ff167230 */ /* 0x000fe40000004100 */
[-C--:B------:R-:W-:Y:S01]  /*11160*/  FMUL.FTZ R2, R2, R7.reuse ;  /* 0x0000000702027220 */ /* 0x080fe20000410000 */
[C---:B------:R-:W-:Y:S01]  /*11170*/  FFMA.FTZ R8, R13.reuse, R6, -R8 ;  /* 0x000000060d087223 */ /* 0x040fe20000010808 */
[----:B------:R-:W-:Y:S01]  /*11180*/  FFMA.FTZ R23, R13, R4, R23 ;  /* 0x000000040d177223 */ /* 0x000fe20000010017 */
[C---:B------:R-:W-:Y:S01]  /*11190*/  FFMA.FTZ R11, R22.reuse, R7, -R11 ;  /* 0x00000007160b7223 */ /* 0x040fe2000001080b */
[----:B------:R-:W-:Y:S01]  /*111a0*/  FFMA.FTZ R2, R22, R5, R2 ;  /* 0x0000000516027223 */ /* 0x000fe20000010002 */
[----:B------:R-:W-:-:S02]  /*111b0*/  F2FP.F16.F32.PACK_AB R13, R15, R26 ;  /* 0x0000001a0f0d723e */ /* 0x000fc400000000ff */
[----:B------:R-:W-:Y:S02]  /*111c0*/  F2FP.F16.F32.PACK_AB R15, R27, R24 ;  /* 0x000000181b0f723e */ /* 0x000fe400000000ff */
[----:B------:R-:W-:Y:S02]  /*111d0*/  F2FP.F16.F32.PACK_AB R12, R23, R8 ;  /* 0x00000008170c723e */ /* 0x000fe400000000ff */
[----:B------:R-:W-:Y:S02]  /*111e0*/  F2FP.F16.F32.PACK_AB R14, R2, R11 ;  /* 0x0000000b020e723e */ /* 0x000fe400000000ff */
.L_x_1360:
[----:B------:R-:W-:Y:S05]  /*111f0*/  BSYNC B0 ;  /* 0x0000000000007941 */ /* 0x000fea0003800000 */
.L_x_1359:
[----:B-----5:R1:W-:Y:S02]  /*11200*/  STS.128 [R241+0x3800], R12 ;  /* 0x0038000cf1007388 */ /* 0x0203e40000000c00 */
.L_x_1358:
[----:B------:R-:W-:Y:S05]  /*11210*/  BSYNC B1 ;  /* 0x0000000000017941 */ /* 0x000fea0003800000 */
.L_x_1357:
        /* <DEDUP_REMOVED lines=10> */
[--C-:B-----5:R-:W-:Y:S02]  /*112c0*/  HADD2.F32 R22, -RZ, R13.reuse.H0_H0 ;  /* 0x2000000dff167230 */ /* 0x120fe40000004100 */
[----:B------:R-:W-:Y:S02]  /*112d0*/  HADD2.F32 R23, -RZ, R13.H1_H1 ;  /* 0x3000000dff177230 */ /* 0x000fe40000004100 */
[--C-:B------:R-:W-:Y:S02]  /*112e0*/  HADD2.F32 R13, -RZ, R15.reuse.H1_H1 ;  /* 0x3000000fff0d7230 */ /* 0x100fe40000004100 */
[----:B---3--:R-:W-:-:S02]  /*112f0*/  HADD2.F32 R24, -RZ, R15.H0_H0 ;  /* 0x2000000fff187230 */ /* 0x008fc40000004100 */
[----:B--2---:R-:W-:Y:S02]  /*11300*/  HADD2.F32 R8, -RZ, R4.H1_H1 ;  /* 0x30000004ff087230 */ /* 0x004fe40000004100 */
        /* <DEDUP_REMOVED lines=17> */
[----:B------:R-:W-:Y:S01]  /*11420*/  HADD2.F32 R7, -RZ, R7.H0_H0 ;  /* 0x20000007ff077230 */ /* 0x000fe20000004100 */
[----:B------:R-:W-:Y:S01]  /*11430*/  F2FP.F16.F32.PACK_AB R15, R2, R15 ;  /* 0x0000000f020f723e */ /* 0x000fe200000000ff */
[----:B------:R-:W-:Y:S02]  /*11440*/  HADD2.F32 R13, -RZ, R12.H0_H0 ;  /* 0x2000000cff0d7230 */ /* 0x000fe40000004100 */
[----:B------:R-:W-:Y:S01]  /*11450*/  FMUL.FTZ R12, R11, R4 ;  /* 0x000000040b0c7220 */ /* 0x000fe20000410000 */
[----:B------:R-:W-:Y:S02]  /*11460*/  HADD2.F32 R14, -RZ, R14.H0_H0 ;  /* 0x2000000eff0e7230 */ /* 0x000fe40000004100 */
[C---:B------:R-:W-:Y:S01]  /*11470*/  FMUL.FTZ R11, R10.reuse, R5 ;  /* 0x000000050a0b7220 */ /* 0x040fe20000410000 */
        /* <DEDUP_REMOVED lines=8> */
.L_x_1364:
[----:B------:R-:W-:Y:S05]  /*11500*/  BSYNC B0 ;  /* 0x0000000000007941 */ /* 0x000fea0003800000 */
.L_x_1363:
[----:B-----5:R1:W-:Y:S02]  /*11510*/  STS.128 [R241+0x5800], R12 ;  /* 0x0058000cf1007388 */ /* 0x0203e40000000c00 */
.L_x_1362:
[----:B------:R-:W-:Y:S05]  /*11520*/  BSYNC B1 ;  /* 0x0000000000017941 */ /* 0x000fea0003800000 */
.L_x_1361:
        /* <DEDUP_REMOVED lines=8> */
[----:B------:R-:W3:Y:S01]  /*115b0*/  LD.E.64 R4, desc[UR6][R16.64+0xc0] ;  /* 0x0000c00610047980 */ /* 0x000ee2000c101b00 */
[----:B-----5:R-:W-:Y:S02]  /*115c0*/  HADD2.F32 R9, -RZ, R15.H1_H1 ;  /* 0x3000000fff097230 */ /* 0x020fe40000004100 */
[--C-:B------:R-:W-:Y:S02]  /*115d0*/  HADD2.F32 R11, -RZ, R13.reuse.H0_H0 ;  /* 0x2000000dff0b7230 */ /* 0x100fe40000004100 */
[----:B------:R-:W-:Y:S02]  /*115e0*/  HADD2.F32 R13, -RZ, R13.H1_H1 ;  /* 0x3000000dff0d7230 */ /* 0x000fe40000004100 */
[----:B------:R-:W-:-:S02]  /*115f0*/  HADD2.F32 R15, -RZ, R15.H0_H0 ;  /* 0x2000000fff0f7230 */ /* 0x000fc40000004100 */
[----:B--2---:R-:W-:Y:S02]  /*11600*/  HADD2.F32 R0, -RZ, R3.H1_H1 ;  /* 0x30000003ff007230 */ /* 0x004fe40000004100 */
[----:B------:R-:W-:Y:S02]  /*11610*/  HADD2.F32 R6, -RZ, R2.H1_H1 ;  /* 0x30000002ff067230 */ /* 0x000fe40000004100 */
[----:B---3--:R-:W-:Y:S02]  /*11620*/  HADD2.F32 R7, -RZ, R5.H1_H1 ;  /* 0x30000005ff077230 */ /* 0x008fe40000004100 */
[----:B------:R-:W-:Y:S01]  /*11630*/  FMUL.FTZ R10, R9, R0 ;  /* 0x00000000090a7220 */ /* 0x000fe20000410000 */
[--C-:B------:R-:W-:Y:S02]  /*11640*/  HADD2.F32 R8, -RZ, R4.reuse.H1_H1 ;  /* 0x30000004ff087230 */ /* 0x100fe40000004100 */
[----:B------:R-:W-:Y:S01]  /*11650*/  FMUL.FTZ R16, R13, R6 ;  /* 0x000000060d107220 */ /* 0x000fe20000410000 */
[----:B------:R-:W-:-:S02]  /*11660*/  HADD2.F32 R4, -RZ, R4.H0_H0 ;  /* 0x20000004ff047230 */ /* 0x000fc40000004100 */
[-C--:B------:R-:W-:Y:S01]  /*11670*/  FMUL.FTZ R9, R9, R7.reuse ;  /* 0x0000000709097220 */ /* 0x080fe20000410000 */
[----:B------:R-:W-:Y:S01]  /*11680*/  FFMA.FTZ R10, R15, R7, -R10 ;  /* 0x000000070f0a7223 */ /* 0x000fe2000001080a */
[----:B------:R-:W-:Y:S01]  /*11690*/  FMUL.FTZ R13, R13, R8 ;  /* 0x000000080d0d7220 */ /* 0x000fe20000410000 */
[----:B------:R-:W-:Y:S02]  /*116a0*/  HADD2.F32 R7, -RZ, R12.H1_H1 ;  /* 0x3000000cff077230 */ /* 0x000fe40000004100 */
[----:B------:R-:W-:Y:S01]  /*116b0*/  FFMA.FTZ R9, R15, R0, R9 ;  /* 0x000000000f097223 */ /* 0x000fe20000010009 */
[----:B------:R-:W-:Y:S02]  /*116c0*/  HADD2.F32 R2, -RZ, R2.H0_H0 ;  /* 0x20000002ff027230 */ /* 0x000fe40000004100 */
[C---:B------:R-:W-:Y:S01]  /*116d0*/  FFMA.FTZ R16, R11.reuse, R8, -R16 ;  /* 0x000000080b107223 */ /* 0x040fe20000010810 */
[----:B------:R-:W-:Y:S02]  /*116e0*/  HADD2.F32 R3, -RZ, R3.H0_H0 ;  /* 0x20000003ff037230 */ /* 0x000fe40000004100 */
[----:B------:R-:W-:Y:S01]  /*116f0*/  FFMA.FTZ R13, R11, R6, R13 ;  /* 0x000000060b0d7223 */ /* 0x000fe2000001000d */
[----:B------:R-:W-:-:S02]  /*11700*/  HADD2.F32 R0, -RZ, R14.H1_H1 ;  /* 0x3000000eff007230 */ /* 0x000fc40000004100 */
[C---:B------:R-:W-:Y:S01]  /*11710*/  FMUL.FTZ R6, R7.reuse, R2 ;  /* 0x0000000207067220 */ /* 0x040fe20000410000 */
[----:B------:R-:W-:Y:S02]  /*11720*/  HADD2.F32 R5, -RZ, R5.H0_H0 ;  /* 0x20000005ff057230 */ /* 0x000fe40000004100 */
[----:B------:R-:W-:Y:S01]  /*11730*/  FMUL.FTZ R15, R7, R4 ;  /* 0x00000004070f7220 */ /* 0x000fe20000410000 */
[----:B------:R-:W-:Y:S02]  /*11740*/  HADD2.F32 R11, -RZ, R12.H0_H0 ;  /* 0x2000000cff0b7230 */ /* 0x000fe40000004100 */
[C---:B------:R-:W-:Y:S01]  /*11750*/  FMUL.FTZ R7, R0.reuse, R3 ;  /* 0x0000000300077220 */ /* 0x040fe20000410000 */
[----:B------:R-:W-:Y:S02]  /*11760*/  HADD2.F32 R14, -RZ, R14.H0_H0 ;  /* 0x2000000eff0e7230 */ /* 0x000fe40000004100 */
[-C--:B------:R-:W-:Y:S01]  /*11770*/  FMUL.FTZ R0, R0, R5.reuse ;  /* 0x0000000500007220 */ /* 0x080fe20000410000 */
        /* <DEDUP_REMOVED lines=8> */
[----:B------:R-:W-:Y:S02]  /*11800*/  MOV R15, R9 ;  /* 0x00000009000f7202 */ /* 0x000fe40000000f00 */
.L_x_1366:
[----:B------:R-:W-:Y:S05]  /*11810*/  BSYNC B0 ;  /* 0x0000000000007941 */ /* 0x000fea0003800000 */
.L_x_1365:
[----:B-----5:R1:W-:Y:S01]  /*11820*/  STS.128 [R241+0x7800], R12 ;  /* 0x0078000cf1007388 */ /* 0x0203e20000000c00 */
[----:B------:R-:W-:Y:S05]  /*11830*/  BRA `(.L_x_1352) ;  /* 0x0000006400287947 */ /* 0x000fea0003800000 */
.L_x_1303:
        /* <DEDUP_REMOVED lines=22> */
[----:B------:R-:W-:-:S04]  /*119a0*/  @P0 IADD3 R21, -R2, RZ, RZ ;  /* 0x000000ff02150210 */ /* 0x000fc80007ffe1ff */
[----:B------:R-:W4:Y:S01]  /*119b0*/  LD.E.128 R4, desc[UR6][R4.64] ;  /* 0x0000000604047980 */ /* 0x000f22000c101d00 */
[----:B------:R-:W-:-:S04]  /*119c0*/  IADD3 R23, P1, R21, R8, RZ ;  /* 0x0000000815177210 */ /* 0x000fc80007f3e0ff */
[----:B------:R-:W-:Y:S02]  /*119d0*/  LEA.HI.X.SX32 R21, R21, R16, 0x1, P1 ;  /* 0x0000001015157211 */ /* 0x000fe400008f0eff */
[----:B------:R-:W-:-:S04]  /*119e0*/  LEA R20, P1, R23, R24, 0x1 ;  /* 0x0000001817147211 */ /* 0x000fc800078208ff */
[----:B------:R-:W-:-:S06]  /*119f0*/  LEA.HI.X R21, R23, R25, R21, 0x1, P1 ;  /* 0x0000001917157211 */ /* 0x000fcc00008f0c15 */
[----:B------:R-:W2:Y:S01]  /*11a00*/  LD.E.128 R20, desc[UR6][R20.64] ;  /* 0x0000000614147980 */ /* 0x000ea2000c101d00 */
[----:B---3--:R-:W-:Y:S02]  /*11a10*/  HADD2.F32 R52, -RZ, R39.H0_H0 ;  /* 0x20000027ff347230 */ /* 0x008fe40000004100 */
[--C-:B----4-:R-:W-:Y:S02]  /*11a20*/  HADD2.F32 R12, -RZ, R5.reuse.H0_H0 ;  /* 0x20000005ff0c7230 */ /* 0x110fe40000004100 */
        /* <DEDUP_REMOVED lines=8> */
[----:B------:R-:W-:Y:S01]  /*11ab0*/  @!P0 FADD.FTZ R7, -R7, -RZ ;  /* 0x800000ff07078221 */ /* 0x000fe20000010100 */
[----:B------:R-:W-:Y:S02]  /*11ac0*/  HADD2.F32 R49, -RZ, R37.H0_H0 ;  /* 0x20000025ff317230 */ /* 0x000fe40000004100 */
[----:B------:R-:W-:Y:S02]  /*11ad0*/  HADD2.F32 R54, -RZ, R39.H1_H1 ;  /* 0x30000027ff367230 */ /* 0x000fe40000004100 */
[----:B------:R-:W-:-:S02]  /*11ae0*/  HADD2.F32 R6, -RZ, R6.H1_H1 ;  /* 0x30000006ff067230 */ /* 0x000fc40000004100 */
[----:B------:R-:W-:Y:S01]  /*11af0*/  FMUL.FTZ R52, R52, R5 ;  /* 0x0000000534347220 */ /* 0x000fe20000410000 */
[----:B------:R-:W-:Y:S01]  /*11b00*/  FMUL.FTZ R49, R49, R12 ;  /* 0x0000000c31317220 */ /* 0x000fe20000410000 */
[----:B------:R-:W-:Y:S01]  /*11b10*/  FMUL.FTZ R54, R54, R7 ;  /* 0x0000000736367220 */ /* 0x000fe20000410000 */
[----:B------:R-:W-:Y:S02]  /*11b20*/  HADD2.F32 R5, -RZ, R38.H1_H1 ;  /* 0x30000026ff057230 */ /* 0x000fe40000004100 */
[----:B------:R-:W-:Y:S01]  /*11b30*/  @!P0 FADD.FTZ R6, -R6, -RZ ;  /* 0x800000ff06068221 */ /* 0x000fe20000010100 */
[----:B------:R-:W-:Y:S02]  /*11b40*/  HADD2.F32 R12, -RZ, R36.H0_H0 ;  /* 0x20000024ff0c7230 */ /* 0x000fe40000004100 */
[----:B------:R-:W-:Y:S01]  /*11b50*/  @!P0 FADD.FTZ R45, -R45, -RZ ;  /* 0x800000ff2d2d8221 */ /* 0x000fe20000010100 */
[----:B------:R-:W-:Y:S02]  /*11b60*/  HADD2.F32 R7, -RZ, R38.H0_H0 ;  /* 0x20000026ff077230 */ /* 0x000fe40000004100 */
[----:B------:R-:W-:Y:S01]  /*11b70*/  @!P0 FADD.FTZ R4, -R4, -RZ ;  /* 0x800000ff04048221 */ /* 0x000fe20000010100 */
[----:B------:R-:W-:-:S02]  /*11b80*/  HADD2.F32 R37, -RZ, R37.H1_H1 ;  /* 0x30000025ff257230 */ /* 0x000fc40000004100 */
[----:B------:R-:W-:Y:S01]  /*11b90*/  @!P0 FADD.FTZ R44, -R44, -RZ ;  /* 0x800000ff2c2c8221 */ /* 0x000fe20000010100 */
[----:B------:R-:W-:Y:S01]  /*11ba0*/  FMUL.FTZ R6, R5, R6 ;  /* 0x0000000605067220 */ /* 0x000fe20000410000 */
[----:B------:R-:W-:Y:S02]  /*11bb0*/  HADD2.F32 R39, -RZ, R36.H1_H1 ;  /* 0x30000024ff277230 */ /* 0x000fe40000004100 */
[----:B------:R-:W-:Y:S01]  /*11bc0*/  FMUL.FTZ R45, R12, R45 ;  /* 0x0000002d0c2d7220 */ /* 0x000fe20000410000 */
[----:B------:R-:W-:Y:S01]  /*11bd0*/  FMUL.FTZ R4, R7, R4 ;  /* 0x0000000407047220 */ /* 0x000fe20000410000 */
[--C-:B--2---:R-:W-:Y:S02]  /*11be0*/  HADD2.F32 R5, -RZ, R21.reuse.H0_H0 ;  /* 0x20000015ff057230 */ /* 0x104fe40000004100 */
[----:B------:R-:W-:Y:S02]  /*11bf0*/  HADD2.F32 R38, -RZ, R21.H1_H1 ;  /* 0x30000015ff267230 */ /* 0x000fe40000004100 */
[----:B------:R-:W-:Y:S01]  /*11c00*/  FMUL.FTZ R37, R37, R44 ;  /* 0x0000002c25257220 */ /* 0x000fe20000410000 */
[----:B-----5:R-:W-:-:S02]  /*11c10*/  HADD2.F32 R12, -RZ, R41.H0_H0 ;  /* 0x20000029ff0c7230 */ /* 0x020fc40000004100 */
[----:B------:R-:W-:Y:S01]  /*11c20*/  @!P0 FADD.FTZ R46, -R46, -RZ ;  /* 0x800000ff2e2e8221 */ /* 0x000fe20000010100 */
[----:B------:R-:W-:Y:S02]  /*11c30*/  HADD2.F32 R36, -RZ, R41.H1_H1 ;  /* 0x30000029ff247230 */ /* 0x000fe40000004100 */
[----:B------:R-:W-:Y:S02]  /*11c40*/  HADD2.F32 R7, -RZ, R43.H0_H0 ;  /* 0x2000002bff077230 */ /* 0x000fe40000004100 */
[--C-:B------:R-:W-:Y:S02]  /*11c50*/  HADD2.F32 R21, -RZ, R23.reuse.H0_H0 ;  /* 0x20000017ff157230 */ /* 0x100fe40000004100 */
[----:B------:R-:W-:Y:S01]  /*11c60*/  FMUL.FTZ R46, R39, R46 ;  /* 0x0000002e272e7220 */ /* 0x000fe20000410000 */
[----:B------:R-:W-:Y:S01]  /*11c70*/  FFMA.FTZ R5, R12, R5, R49 ;  /* 0x000000050c057223 */ /* 0x000fe20000010031 */
[----:B------:R-:W-:Y:S01]  /*11c80*/  FFMA.FTZ R36, R36, R38, R37 ;  /* 0x0000002624247223 */ /* 0x000fe20000010025 */
[----:B------:R-:W-:-:S02]  /*11c90*/  HADD2.F32 R23, -RZ, R23.H1_H1 ;  /* 0x30000017ff177230 */ /* 0x000fc40000004100 */
[----:B------:R-:W-:Y:S01]  /*11ca0*/  FFMA.FTZ R7, R7, R21, R52 ;  /* 0x0000001507077223 */ /* 0x000fe20000010034 */
[--C-:B------:R-:W-:Y:S02]  /*11cb0*/  HADD2.F32 R44, -RZ, R20.reuse.H0_H0 ;  /* 0x20000014ff2c7230 */ /* 0x100fe40000004100 */
[----:B------:R-:W-:Y:S02]  /*11cc0*/  HADD2.F32 R41, -RZ, R20.H1_H1 ;  /* 0x30000014ff297230 */ /* 0x000fe40000004100 */
[--C-:B------:R-:W-:Y:S02]  /*11cd0*/  HADD2.F32 R39, -RZ, R22.reuse.H0_H0 ;  /* 0x20000016ff277230 */ /* 0x100fe40000004100 */
[----:B------:R-:W-:Y:S02]  /*11ce0*/  HADD2.F32 R51, -RZ, R22.H1_H1 ;  /* 0x30000016ff337230 */ /* 0x000fe40000004100 */
[----:B------:R-:W-:Y:S02]  /*11cf0*/  HADD2.F32 R43, -RZ, R43.H1_H1 ;  /* 0x3000002bff2b7230 */ /* 0x000fe40000004100 */
[----:B------:R-:W-:-:S02]  /*11d00*/  HADD2.F32 R12, -RZ, R40.H0_H0 ;  /* 0x20000028ff0c7230 */ /* 0x000fc40000004100 */
[----:B------:R-:W-:Y:S02]  /*11d10*/  HADD2.F32 R37, -RZ, R40.H1_H1 ;  /* 0x30000028ff257230 */ /* 0x000fe40000004100 */
[--C-:B------:R-:W-:Y:S02]  /*11d20*/  HADD2.F32 R21, -RZ, R42.reuse.H0_H0 ;  /* 0x2000002aff157230 */ /* 0x100fe40000004100 */
[----:B------:R-:W-:Y:S02]  /*11d30*/  HADD2.F32 R49, -RZ, R42.H1_H1 ;  /* 0x3000002aff317230 */ /* 0x000fe40000004100 */
        /* <DEDUP_REMOVED lines=9> */
.L_x_1372:
[----:B------:R-:W-:Y:S05]  /*11dd0*/  BSYNC B0 ;  /* 0x0000000000007941 */ /* 0x000fea0003800000 */
.L_x_1371:
[----:B-----5:R3:W-:Y:S02]  /*11de0*/  STS.128 [R241], R40 ;  /* 0x00000028f1007388 */ /* 0x0207e40000000c00 */
.L_x_1370:
[----:B------:R-:W-:Y:S05]  /*11df0*/  BSYNC B1 ;  /* 0x0000000000017941 */ /* 0x000fea0003800000 */
.L_x_1369:
        /* <DEDUP_REMOVED lines=20> */
[----:B------:R-:W-:-:S04]  /*11f40*/  @P0 IADD3 R21, -R2, RZ, RZ ;  /* 0x000000ff02150210 */ /* 0x000fc80007ffe1ff */
[----:B------:R-:W4:Y:S01]  /*11f50*/  LD.E.128 R4, desc[UR6][R4.64+0x80] ;  /* 0x0000800604047980 */ /* 0x000f22000c101d00 */
[----:B------:R-:W-:-:S04]  /*11f60*/  IADD3 R23, P1, R21, R8, RZ ;  /* 0x0000000815177210 */ /* 0x000fc80007f3e0ff */
[----:B------:R-:W-:Y:S02]  /*11f70*/  LEA.HI.X.SX32 R21, R21, R16, 0x1, P1 ;  /* 0x0000001015157211 */ /* 0x000fe400008f0eff */
[----:B------:R-:W-:-:S04]  /*11f80*/  LEA R20, P1, R23, R24, 0x1 ;  /* 0x0000001817147211 */ /* 0x000fc800078208ff */
[----:B------:R-:W-:-:S06]  /*11f90*/  LEA.HI.X R21, R23, R25, R21, 0x1, P1 ;  /* 0x0000001917157211 */ /* 0x000fcc00008f0c15 */
[----:B------:R-:W3:Y:S01]  /*11fa0*/  LD.E.128 R20, desc[UR6][R20.64+0x80] ;  /* 0x0000800614147980 */ /* 0x000ee2000c101d00 */
[----:B--2---:R-:W-:Y:S02]  /*11fb0*/  HADD2.F32 R52, -RZ, R39.H0_H0 ;  /* 0x20000027ff347230 */ /* 0x004fe40000004100 */
        /* <DEDUP_REMOVED lines=28> */
[--C-:B---3--:R-:W-:Y:S02]  /*12180*/  HADD2.F32 R5, -RZ, R21.reuse.H0_H0 ;  /* 0x20000015ff057230 */ /* 0x108fe40000004100 */
        /* <DEDUP_REMOVED lines=30> */
.L_x_1376:
[----:B------:R-:W-:Y:S05]  /*12370*/  BSYNC B0 ;  /* 0x0000000000007941 */ /* 0x000fea0003800000 */
.L_x_1375:
[----:B-----5:R1:W-:Y:S02]  /*12380*/  STS.128 [R241+0x2000], R40 ;  /* 0x00200028f1007388 */ /* 0x0203e40000000c00 */
.L_x_1374:
[----:B------:R-:W-:Y:S05]  /*12390*/  BSYNC B1 ;  /* 0x0000000000017941 */ /* 0x000fea0003800000 */
.L_x_1373:
        /* <DEDUP_REMOVED lines=21> */
[----:B------:R-:W2:Y:S01]  /*124f0*/  LD.E.128 R4, desc[UR6][R4.64+0x100] ;  /* 0x0001000604047980 */ /* 0x000ea2000c101d00 */
[----:B------:R-:W-:-:S04]  /*12500*/  IADD3 R23, P1, R21, R8, RZ ;  /* 0x0000000815177210 */ /* 0x000fc80007f3e0ff */
[----:B------:R-:W-:Y:S02]  /*12510*/  LEA.HI.X.SX32 R21, R21, R16, 0x1, P1 ;  /* 0x0000001015157211 */ /* 0x000fe400008f0eff */
[----:B------:R-:W-:-:S04]  /*12520*/  LEA R20, P1, R23, R24, 0x1 ;  /* 0x0000001817147211 */ /* 0x000fc800078208ff */
[----:B------:R-:W-:-:S06]  /*12530*/  LEA.HI.X R21, R23, R25, R21, 0x1, P1 ;  /* 0x0000001917157211 */ /* 0x000fcc00008f0c15 */
[----:B------:R-:W4:Y:S01]  /*12540*/  LD.E.128 R20, desc[UR6][R20.64+0x100] ;  /* 0x0001000614147980 */ /* 0x000f22000c101d00 */
[----:B---3--:R-:W-:Y:S02]  /*12550*/  HADD2.F32 R52, -RZ, R39.H0_H0 ;  /* 0x20000027ff347230 */ /* 0x008fe40000004100 */
[--C-:B--2---:R-:W-:Y:S02]  /*12560*/  HADD2.F32 R12, -RZ, R5.reuse.H0_H0 ;  /* 0x20000005ff0c7230 */ /* 0x104fe40000004100 */
        /* <DEDUP_REMOVED lines=27> */
[--C-:B----4-:R-:W-:Y:S02]  /*12720*/  HADD2.F32 R5, -RZ, R21.reuse.H0_H0 ;  /* 0x20000015ff057230 */ /* 0x110fe40000004100 */
        /* <DEDUP_REMOVED lines=30> */
.L_x_1380:
[----:B------:R-:W-:Y:S05]  /*12910*/  BSYNC B0 ;  /* 0x0000000000007941 */ /* 0x000fea0003800000 */
.L_x_1379:
[----:B-----5:R3:W-:Y:S02]  /*12920*/  STS.128 [R241+0x4000], R40 ;  /* 0x00400028f1007388 */ /* 0x0207e40000000c00 */
.L_x_1378:
[----:B------:R-:W-:Y:S05]  /*12930*/  BSYNC B1 ;  /* 0x0000000000017941 */ /* 0x000fea0003800000 */
.L_x_1377:
        /* <DEDUP_REMOVED lines=26> */
[--C-:B---3--:R-:W-:Y:S02]  /*12ae0*/  HADD2.F32 R45, -RZ, R36.reuse.H0_H0 ;  /* 0x20000024ff2d7230 */ /* 0x108fe40000004100 */
[----:B------:R-:W-:Y:S02]  /*12af0*/  HADD2.F32 R51, -RZ, R36.H1_H1 ;  /* 0x30000024ff337230 */ /* 0x000fe40000004100 */
[--C-:B--2---:R-:W-:Y:S02]  /*12b00*/  HADD2.F32 R12, -RZ, R4.reuse.H0_H0 ;  /* 0x20000004ff0c7230 */ /* 0x104fe40000004100 */
[----:B-1----:R-:W-:Y:S02]  /*12b10*/  HADD2.F32 R30, -RZ, R4.H1_H1 ;  /* 0x30000004ff1e7230 */ /* 0x002fe40000004100 */
[--C-:B------:R-:W-:Y:S02]  /*12b20*/  HADD2.F32 R31, -RZ, R5.reuse.H1_H1 ;  /* 0x30000005ff1f7230 */ /* 0x100fe40000004100 */
[----:B------:R-:W-:-:S02]  /*12b30*/  HADD2.F32 R4, -RZ, R5.H0_H0 ;  /* 0x20000005ff047230 */ /* 0x000fc40000004100 */
[----:B------:R-:W-:Y:S01]  /*12b40*/  @!P0 FADD.FTZ R12, -R12, -RZ ;  /* 0x800000ff0c0c8221 */ /* 0x000fe20000010100 */
[--C-:B------:R-:W-:Y:S02]  /*12b50*/  HADD2.F32 R36, -RZ, R37.reuse.H1_H1 ;  /* 0x30000025ff247230 */ /* 0x100fe40000004100 */
[----:B------:R-:W-:Y:S01]  /*12b60*/  @!P0 FADD.FTZ R31, -R31, -RZ ;  /* 0x800000ff1f1f8221 */ /* 0x000fe20000010100 */
[--C-:B------:R-:W-:Y:S02]  /*12b70*/  HADD2.F32 R5, -RZ, R6.reuse.H0_H0 ;  /* 0x20000006ff057230 */ /* 0x100fe40000004100 */
[----:B------:R-:W-:Y:S01]  /*12b80*/  @!P0 FADD.FTZ R4, -R4, -RZ ;  /* 0x800000ff04048221 */ /* 0x000fe20000010100 */
[----:B------:R-:W-:Y:S02]  /*12b90*/  HADD2.F32 R44, -RZ, R6.H1_H1 ;  /* 0x30000006ff2c7230 */ /* 0x000fe40000004100 */
[----:B------:R-:W-:Y:S02]  /*12ba0*/  HADD2.F32 R49, -RZ, R37.H0_H0 ;  /* 0x20000025ff317230 */ /* 0x000fe40000004100 */
[----:B------:R-:W-:-:S02]  /*12bb0*/  HADD2.F32 R6, -RZ, R7.H0_H0 ;  /* 0x20000007ff067230 */ /* 0x000fc40000004100 */
[----:B------:R-:W-:Y:S02]  /*12bc0*/  HADD2.F32 R7, -RZ, R7.H1_H1 ;  /* 0x30000007ff077230 */ /* 0x000fe40000004100 */
[----:B------:R-:W-:Y:S01]  /*12bd0*/  FMUL.FTZ R45, R45, R12 ;  /* 0x0000000c2d2d7220 */ /* 0x000fe20000410000 */
[----:B------:R-:W-:Y:S01]  /*12be0*/  FMUL.FTZ R36, R36, R31 ;  /* 0x0000001f24247220 */ /* 0x000fe20000410000 */
[----:B------:R-:W-:Y:S01]  /*12bf0*/  FMUL.FTZ R49, R49, R4 ;  /* 0x0000000431317220 */ /* 0x000fe20000410000 */
[----:B------:R-:W-:Y:S02]  /*12c00*/  HADD2.F32 R12, -RZ, R38.H0_H0 ;  /* 0x20000026ff0c7230 */ /* 0x000fe40000004100 */
[----:B------:R-:W-:Y:S01]  /*12c10*/  @!P0 FADD.FTZ R5, -R5, -RZ ;  /* 0x800000ff05058221 */ /* 0x000fe20000010100 */
[--C-:B------:R-:W-:Y:S02]  /*12c20*/  HADD2.F32 R31, -RZ, R39.reuse.H0_H0 ;  /* 0x20000027ff1f7230 */ /* 0x100fe40000004100 */
[----:B------:R-:W-:Y:S01]  /*12c30*/  @!P0 FADD.FTZ R6, -R6, -RZ ;  /* 0x800000ff06068221 */ /* 0x000fe20000010100 */
[----:B------:R-:W-:-:S02]  /*12c40*/  HADD2.F32 R4, -RZ, R39.H1_H1 ;  /* 0x30000027ff047230 */ /* 0x000fc40000004100 */
[----:B------:R-:W-:Y:S01]  /*12c50*/  @!P0 FADD.FTZ R30, -R30, -RZ ;  /* 0x800000ff1e1e8221 */ /* 0x000fe20000010100 */
[----:B------:R-:W-:Y:S01]  /*12c60*/  @!P0 FADD.FTZ R7, -R7, -RZ ;  /* 0x800000ff07078221 */ /* 0x000fe20000010100 */
[----:B------:R-:W-:Y:S01]  /*12c70*/  FMUL.FTZ R5, R12, R5 ;  /* 0x000000050c057220 */ /* 0x000fe20000410000 */
[----:B------:R-:W-:Y:S01]  /*12c80*/  FMUL.FTZ R6, R31, R6 ;  /* 0x000000061f067220 */ /* 0x000fe20000410000 */
[----:B------:R-:W-:Y:S01]  /*12c90*/  FMUL.FTZ R51, R51, R30 ;  /* 0x0000001e33337220 */ /* 0x000fe20000410000 */
[----:B------:R-:W-:Y:S02]  /*12ca0*/  HADD2.F32 R37, -RZ, R38.H1_H1 ;  /* 0x30000026ff257230 */ /* 0x000fe40000004100 */
[----:B------:R-:W-:Y:S01]  /*12cb0*/  FMUL.FTZ R7, R4, R7 ;  /* 0x0000000704077220 */ /* 0x000fe20000410000 */
[--C-:B----4-:R-:W-:Y:S02]  /*12cc0*/  HADD2.F32 R12, -RZ, R20.reuse.H0_H0 ;  /* 0x20000014ff0c7230 */ /* 0x110fe40000004100 */
[----:B------:R-:W-:Y:S01]  /*12cd0*/  @!P0 FADD.FTZ R44, -R44, -RZ ;  /* 0x800000ff2c2c8221 */ /* 0x000fe20000010100 */
[----:B------:R-:W-:-:S02]  /*12ce0*/  HADD2.F32 R31, -RZ, R20.H1_H1 ;  /* 0x30000014ff1f7230 */ /* 0x000fc40000004100 */
[----:B-----5:R-:W-:Y:S02]  /*12cf0*/  HADD2.F32 R4, -RZ, R40.H0_H0 ;  /* 0x20000028ff047230 */ /* 0x020fe40000004100 */
[----:B------:R-:W-:Y:S02]  /*12d00*/  HADD2.F32 R30, -RZ, R41.H0_H0 ;  /* 0x20000029ff1e7230 */ /* 0x000fe40000004100 */
[----:B------:R-:W-:Y:S02]  /*12d10*/  HADD2.F32 R20, -RZ, R21.H0_H0 ;  /* 0x20000015ff147230 */ /* 0x000fe40000004100 */
[----:B------:R-:W-:Y:S01]  /*12d20*/  FMUL.FTZ R44, R37, R44 ;  /* 0x0000002c252c7220 */ /* 0x000fe20000410000 */
[--C-:B------:R-:W-:Y:S02]  /*12d30*/  HADD2.F32 R38, -RZ, R22.reuse.H0_H0 ;  /* 0x20000016ff267230 */ /* 0x100fe40000004100 */
[----:B------:R-:W-:Y:S01]  /*12d40*/  FFMA.FTZ R4, R4, R12, R45 ;  /* 0x0000000c04047223 */ /* 0x000fe2000001002d */
[----:B------:R-:W-:-:S02]  /*12d50*/  HADD2.F32 R39, -RZ, R22.H1_H1 ;  /* 0x30000016ff277230 */ /* 0x000fc40000004100 */
[----:B------:R-:W-:Y:S01]  /*12d60*/  FFMA.FTZ R20, R30, R20, R49 ;  /* 0x000000141e147223 */ /* 0x000fe20000010031 */
[--C-:B------:R-:W-:Y:S02]  /*12d70*/  HADD2.F32 R37, -RZ, R23.reuse.H0_H0 ;  /* 0x20000017ff257230 */ /* 0x100fe40000004100 */
[----:B------:R-:W-:Y:S02]  /*12d80*/  HADD2.F32 R22, -RZ, R23.H1_H1 ;  /* 0x30000017ff167230 */ /* 0x000fe40000004100 */
[----:B------:R-:W-:Y:S02]  /*12d90*/  HADD2.F32 R40, -RZ, R40.H1_H1 ;  /* 0x30000028ff287230 */ /* 0x000fe40000004100 */
        /* <DEDUP_REMOVED lines=16> */
.L_x_1382:
[----:B------:R-:W-:Y:S05]  /*12ea0*/  BSYNC B0 ;  /* 0x0000000000007941 */ /* 0x000fea0003800000 */
.L_x_1381:
[----:B-----5:R3:W-:Y:S02]  /*12eb0*/  STS.128 [R241+0x6000], R40 ;  /* 0x00600028f1007388 */ /* 0x0207e40000000c00 */
.L_x_1368:
[----:B------:R-:W-:Y:S05]  /*12ec0*/  BSYNC B2 ;  /* 0x0000000000027941 */ /* 0x000fea0003800000 */
.L_x_1367:
        /* <DEDUP_REMOVED lines=32> */
[----:B---3--:R-:W-:Y:S02]  /*130d0*/  HADD2.F32 R52, -RZ, R37.H1_H1 ;  /* 0x30000025ff347230 */ /* 0x008fe40000004100 */
[----:B------:R-:W-:Y:S02]  /*130e0*/  HADD2.F32 R46, -RZ, R39.H0_H0 ;  /* 0x20000027ff2e7230 */ /* 0x000fe40000004100 */
[--C-:B----4-:R-:W-:Y:S02]  /*130f0*/  HADD2.F32 R12, -RZ, R5.reuse.H0_H0 ;  /* 0x20000005ff0c7230 */ /* 0x110fe40000004100 */
[----:B------:R-:W-:Y:S02]  /*13100*/  HADD2.F32 R31, -RZ, R5.H1_H1 ;  /* 0x30000005ff1f7230 */ /* 0x000fe40000004100 */
[--C-:B------:R-:W-:Y:S02]  /*13110*/  HADD2.F32 R5, -RZ, R7.reuse.H0_H0 ;  /* 0x20000007ff057230 */ /* 0x100fe40000004100 */
[----:B------:R-:W-:-:S02]  /*13120*/  HADD2.F32 R7, -RZ, R7.H1_H1 ;  /* 0x30000007ff077230 */ /* 0x000fc40000004100 */
[----:B------:R-:W-:Y:S01]  /*13130*/  @!P0 FADD.FTZ R31, -R31, -RZ ;  /* 0x800000ff1f1f8221 */ /* 0x000fe20000010100 */
[--C-:B------:R-:W-:Y:S02]  /*13140*/  HADD2.F32 R44, -RZ, R4.reuse.H0_H0 ;  /* 0x20000004ff2c7230 */ /* 0x100fe40000004100 */
[----:B------:R-:W-:Y:S01]  /*13150*/  @!P0 FADD.FTZ R5, -R5, -RZ ;  /* 0x800000ff05058221 */ /* 0x000fe20000010100 */
[----:B------:R-:W-:Y:S02]  /*13160*/  HADD2.F32 R45, -RZ, R4.H1_H1 ;  /* 0x30000004ff2d7230 */ /* 0x000fe40000004100 */
[----:B------:R-:W-:Y:S01]  /*13170*/  @!P0 FADD.FTZ R7, -R7, -RZ ;  /* 0x800000ff07078221 */ /* 0x000fe20000010100 */
[--C-:B------:R-:W-:Y:S02]  /*13180*/  HADD2.F32 R4, -RZ, R6.reuse.H0_H0 ;  /* 0x20000006ff047230 */ /* 0x100fe40000004100 */
[----:B------:R-:W-:Y:S02]  /*13190*/  HADD2.F32 R54, -RZ, R39.H1_H1 ;  /* 0x30000027ff367230 */ /* 0x000fe40000004100 */
[----:B------:R-:W-:-:S02]  /*131a0*/  HADD2.F32 R6, -RZ, R6.H1_H1 ;  /* 0x30000006ff067230 */ /* 0x000fc40000004100 */
[----:B------:R-:W-:Y:S01]  /*131b0*/  FMUL.FTZ R52, R52, R31 ;  /* 0x0000001f34347220 */ /* 0x000fe20000410000 */
[----:B------:R-:W-:Y:S01]  /*131c0*/  FMUL.FTZ R46, R46, R5 ;  /* 0x000000052e2e7220 */ /* 0x000fe20000410000 */
[----:B------:R-:W-:Y:S02]  /*131d0*/  HADD2.F32 R49, -RZ, R37.H0_H0 ;  /* 0x20000025ff317230 */ /* 0x000fe40000004100 */
[----:B------:R-:W-:Y:S01]  /*131e0*/  FMUL.FTZ R54, R54, R7 ;  /* 0x0000000736367220 */ /* 0x000fe20000410000 */
[----:B------:R-:W-:Y:S02]  /*131f0*/  HADD2.F32 R31, -RZ, R36.H0_H0 ;  /* 0x20000024ff1f7230 */ /* 0x000fe40000004100 */
[----:B------:R-:W-:Y:S01]  /*13200*/  @!P0 FADD.FTZ R12, -R12, -RZ ;  /* 0x800000ff0c0c8221 */ /* 0x000fe20000010100 */
[--C-:B------:R-:W-:Y:S02]  /*13210*/  HADD2.F32 R5, -RZ, R38.reuse.H1_H1 ;  /* 0x30000026ff057230 */ /* 0x100fe40000004100 */
[----:B------:R-:W-:Y:S01]  /*13220*/  @!P0 FADD.FTZ R44, -R44, -RZ ;  /* 0x800000ff2c2c8221 */ /* 0x000fe20000010100 */
[----:B------:R-:W-:-:S02]  /*13230*/  HADD2.F32 R7, -RZ, R38.H0_H0 ;  /* 0x20000026ff077230 */ /* 0x000fc40000004100 */
[----:B------:R-:W-:Y:S01]  /*13240*/  @!P0 FADD.FTZ R6, -R6, -RZ ;  /* 0x800000ff06068221 */ /* 0x000fe20000010100 */
[----:B------:R-:W-:Y:S01]  /*13250*/  @!P0 FADD.FTZ R4, -R4, -RZ ;  /* 0x800000ff04048221 */ /* 0x000fe20000010100 */
[----:B------:R-:W-:Y:S01]  /*13260*/  FMUL.FTZ R49, R49, R12 ;  /* 0x0000000c31317220 */ /* 0x000fe20000410000 */
[----:B------:R-:W-:Y:S01]  /*13270*/  FMUL.FTZ R44, R31, R44 ;  /* 0x0000002c1f2c7220 */ /* 0x000fe20000410000 */
[----:B------:R-:W-:Y:S01]  /*13280*/  FMUL.FTZ R6, R5, R6 ;  /* 0x0000000605067220 */ /* 0x000fe20000410000 */
[----:B------:R-:W-:Y:S01]  /*13290*/  FMUL.FTZ R4, R7, R4 ;  /* 0x0000000407047220 */ /* 0x000fe20000410000 */
[----:B-----5:R-:W-:Y:S02]  /*132a0*/  HADD2.F32 R12, -RZ, R41.H0_H0 ;  /* 0x20000029ff0c7230 */ /* 0x020fe40000004100 */
[--C-:B--2---:R-:W-:Y:S02]  /*132b0*/  HADD2.F32 R5, -RZ, R21.reuse.H0_H0 ;  /* 0x20000015ff057230 */ /* 0x104fe40000004100 */
[----:B------:R-:W-:-:S02]  /*132c0*/  HADD2.F32 R31, -RZ, R21.H1_H1 ;  /* 0x30000015ff1f7230 */ /* 0x000fc40000004100 */
[----:B------:R-:W-:Y:S02]  /*132d0*/  HADD2.F32 R41, -RZ, R41.H1_H1 ;  /* 0x30000029ff297230 */ /* 0x000fe40000004100 */
[----:B------:R-:W-:Y:S02]  /*132e0*/  HADD2.F32 R7, -RZ, R43.H0_H0 ;  /* 0x2000002bff077230 */ /* 0x000fe40000004100 */
[----:B------:R-:W-:Y:S02]  /*132f0*/  HADD2.F32 R21, -RZ, R23.H0_H0 ;  /* 0x20000017ff157230 */ /* 0x000fe40000004100 */
[----:B------:R-:W-:Y:S01]  /*13300*/  @!P0 FADD.FTZ R45, -R45, -RZ ;  /* 0x800000ff2d2d8221 */ /* 0x000fe20000010100 */
[----:B------:R-:W-:Y:S02]  /*13310*/  HADD2.F32 R36, -RZ, R36.H1_H1 ;  /* 0x30000024ff247230 */ /* 0x000fe40000004100 */
[----:B------:R-:W-:Y:S01]  /*13320*/  FFMA.FTZ R52, R41, R31, R52 ;  /* 0x0000001f29347223 */ /* 0x000fe20000010034 */
[----:B------:R-:W-:-:S02]  /*13330*/  HADD2.F32 R37, -RZ, R20.H0_H0 ;  /* 0x20000014ff257230 */ /* 0x000fc40000004100 */
[----:B------:R-:W-:Y:S01]  /*13340*/  FFMA.FTZ R7, R7, R21, R46 ;  /* 0x0000001507077223 */ /* 0x000fe2000001002e */
[--C-:B------:R-:W-:Y:S02]  /*13350*/  HADD2.F32 R39, -RZ, R22.reuse.H0_H0 ;  /* 0x20000016ff277230 */ /* 0x100fe40000004100 */
[----:B------:R-:W-:Y:S02]  /*13360*/  HADD2.F32 R51, -RZ, R22.H1_H1 ;  /* 0x30000016ff337230 */ /* 0x000fe40000004100 */
[----:B------:R-:W-:Y:S02]  /*13370*/  HADD2.F32 R21, -RZ, R40.H0_H0 ;  /* 0x20000028ff157230 */ /* 0x000fe40000004100 */
[--C-:B------:R-:W-:Y:S02]  /*13380*/  HADD2.F32 R31, -RZ, R42.reuse.H0_H0 ;  /* 0x2000002aff1f7230 */ /* 0x100fe40000004100 */
[----:B------:R-:W-:Y:S02]  /*13390*/  HADD2.F32 R41, -RZ, R42.H1_H1 ;  /* 0x3000002aff297230 */ /* 0x000fe40000004100 */
[----:B------:R-:W-:Y:S01]  /*133a0*/  FMUL.FTZ R45, R36, R45 ;  /* 0x0000002d242d7220 */ /* 0x000fe20000410000 */
[----:B------:R-:W-:-:S02]  /*133b0*/  HADD2.F32 R23, -RZ, R23.H1_H1 ;  /* 0x30000017ff177230 */ /* 0x000fc40000004100 */
[----:B------:R-:W-:Y:S01]  /*133c0*/  FFMA.FTZ R5, R12, R5, R49 ;  /* 0x000000050c057223 */ /* 0x000fe20000010031 */
        /* <DEDUP_REMOVED lines=13> */
.L_x_1388:
[----:B------:R-:W-:Y:S05]  /*134a0*/  BSYNC B0 ;  /* 0x0000000000007941 */ /* 0x000fea0003800000 */
.L_x_1387:
[----:B-----5:R3:W-:Y:S02]  /*134b0*/  STS.128 [R241+0x800], R40 ;  /* 0x00080028f1007388 */ /* 0x0207e40000000c00 */
.L_x_1386:
[----:B------:R-:W-:Y:S05]  /*134c0*/  BSYNC B1 ;  /* 0x0000000000017941 */ /* 0x000fea0003800000 */
.L_x_1385:
        /* <DEDUP_REMOVED lines=27> */
[----:B--2---:R-:W-:Y:S02]  /*13680*/  HADD2.F32 R52, -RZ, R37.H1_H1 ;  /* 0x30000025ff347230 */ /* 0x004fe40000004100 */
        /* <DEDUP_REMOVED lines=29> */
[--C-:B---3--:R-:W-:Y:S02]  /*13860*/  HADD2.F32 R5, -RZ, R21.reuse.H0_H0 ;  /* 0x20000015ff057230 */ /* 0x108fe40000004100 */
        /* <DEDUP_REMOVED lines=30> */
.L_x_1392:
[----:B------:R-:W-:Y:S05]  /*13a50*/  BSYNC B0 ;  /* 0x0000000000007941 */ /* 0x000fea0003800000 */
.L_x_1391:
[----:B-----5:R1:W-:Y:S02]  /*13a60*/  STS.128 [R241+0x2800], R40 ;  /* 0x00280028f1007388 */ /* 0x0203e40000000c00 */
.L_x_1390:
[----:B------:R-:W-:Y:S05]  /*13a70*/  BSYNC B1 ;  /* 0x0000000000017941 */ /* 0x000fea0003800000 */
.L_x_1389:
        /* <DEDUP_REMOVED lines=27> */
[----:B---3--:R-:W-:Y:S02]  /*13c30*/  HADD2.F32 R52, -RZ, R37.H1_H1 ;  /* 0x30000025ff347230 */ /* 0x008fe40000004100 */
[----:B------:R-:W-:Y:S02]  /*13c40*/  HADD2.F32 R46, -RZ, R39.H0_H0 ;  /* 0x20000027ff2e7230 */ /* 0x000fe40000004100 */
[--C-:B--2---:R-:W-:Y:S02]  /*13c50*/  HADD2.F32 R12, -RZ, R5.reuse.H0_H0 ;  /* 0x20000005ff0c7230 */ /* 0x104fe40000004100 */
        /* <DEDUP_REMOVED lines=27> */
[--C-:B----4-:R-:W-:Y:S02]  /*13e10*/  HADD2.F32 R5, -RZ, R21.reuse.H0_H0 ;  /* 0x20000015ff057230 */ /* 0x110fe40000004100 */
        /* <DEDUP_REMOVED lines=30> */
.L_x_1396:
[----:B------:R-:W-:Y:S05]  /*14000*/  BSYNC B0 ;  /* 0x0000000000007941 */ /* 0x000fea0003800000 */
.L_x_1395:
[----:B-----5:R3:W-:Y:S02]  /*14010*/  STS.128 [R241+0x4800], R40 ;  /* 0x00480028f1007388 */ /* 0x0207e40000000c00 */
.L_x_1394:
[----:B------:R-:W-:Y:S05]  /*14020*/  BSYNC B1 ;  /* 0x0000000000017941 */ /* 0x000fea0003800000 */
.L_x_1393:
        /* <DEDUP_REMOVED lines=27> */
[----:B------:R-:W-:Y:S02]  /*141e0*/  HADD2.F32 R49, -RZ, R37.H0_H0 ;  /* 0x20000025ff317230 */ /* 0x000fe40000004100 */
[--C-:B--2---:R-:W-:Y:S02]  /*141f0*/  HADD2.F32 R12, -RZ, R4.reuse.H0_H0 ;  /* 0x20000004ff0c7230 */ /* 0x104fe40000004100 */
[----:B------:R-:W-:Y:S02]  /*14200*/  HADD2.F32 R31, -RZ, R4.H1_H1 ;  /* 0x30000004ff1f7230 */ /* 0x000fe40000004100 */
[--C-:B------:R-:W-:Y:S02]  /*14210*/  HADD2.F32 R4, -RZ, R5.reuse.H0_H0 ;  /* 0x20000005ff047230 */ /* 0x100fe40000004100 */
[----:B------:R-:W-:Y:S01]  /*14220*/  @!P0 FADD.FTZ R12, -R12, -RZ ;  /* 0x800000ff0c0c8221 */ /* 0x000fe20000010100 */
[----:B-1----:R-:W-:-:S02]  /*14230*/  HADD2.F32 R34, -RZ, R5.H1_H1 ;  /* 0x30000005ff227230 */ /* 0x002fc40000004100 */
        /* <DEDUP_REMOVED lines=9> */
[--C-:B------:R-:W-:Y:S02]  /*142d0*/  HADD2.F32 R12, -RZ, R38.reuse.H0_H0 ;  /* 0x20000026ff0c7230 */ /* 0x100fe40000004100 */
[----:B------:R-:W-:Y:S01]  /*142e0*/  FMUL.FTZ R36, R36, R31 ;  /* 0x0000001f24247220 */ /* 0x000fe20000410000 */
[----:B------:R-:W-:Y:S02]  /*142f0*/  HADD2.F32 R38, -RZ, R38.H1_H1 ;  /* 0x30000026ff267230 */ /* 0x000fe40000004100 */
[----:B------:R-:W-:Y:S01]  /*14300*/  @!P0 FADD.FTZ R5, -R5, -RZ ;  /* 0x800000ff05058221 */ /* 0x000fe20000010100 */
[----:B------:R-:W-:Y:S02]  /*14310*/  HADD2.F32 R4, -RZ, R39.H1_H1 ;  /* 0x30000027ff047230 */ /* 0x000fe40000004100 */
[----:B------:R-:W-:Y:S01]  /*14320*/  @!P0 FADD.FTZ R35, -R35, -RZ ;  /* 0x800000ff23238221 */ /* 0x000fe20000010100 */
[----:B------:R-:W-:-:S02]  /*14330*/  HADD2.F32 R37, -RZ, R37.H1_H1 ;  /* 0x30000025ff257230 */ /* 0x000fc40000004100 */
[----:B------:R-:W-:Y:S01]  /*14340*/  @!P0 FADD.FTZ R7, -R7, -RZ ;  /* 0x800000ff07078221 */ /* 0x000fe20000010100 */
[----:B------:R-:W-:Y:S02]  /*14350*/  HADD2.F32 R31, -RZ, R39.H0_H0 ;  /* 0x20000027ff1f7230 */ /* 0x000fe40000004100 */
[----:B------:R-:W-:Y:S01]  /*14360*/  @!P0 FADD.FTZ R34, -R34, -RZ ;  /* 0x800000ff22228221 */ /* 0x000fe20000010100 */
[----:B------:R-:W-:Y:S01]  /*14370*/  @!P0 FADD.FTZ R6, -R6, -RZ ;  /* 0x800000ff06068221 */ /* 0x000fe20000010100 */
[----:B------:R-:W-:Y:S01]  /*14380*/  FMUL.FTZ R5, R12, R5 ;  /* 0x000000050c057220 */ /* 0x000fe20000410000 */
[----:B------:R-:W-:Y:S01]  /*14390*/  FMUL.FTZ R35, R38, R35 ;  /* 0x0000002326237220 */ /* 0x000fe20000410000 */
[----:B------:R-:W-:Y:S01]  /*143a0*/  FMUL.FTZ R7, R4, R7 ;  /* 0x0000000704077220 */ /* 0x000fe20000410000 */
[----:B------:R-:W-:Y:S01]  /*143b0*/  FMUL.FTZ R37, R37, R34 ;  /* 0x0000002225257220 */ /* 0x000fe20000410000 */
[----:B------:R-:W-:Y:S01]  /*143c0*/  FMUL.FTZ R6, R31, R6 ;  /* 0x000000061f067220 */ /* 0x000fe20000410000 */
[----:B-----5:R-:W-:-:S02]  /*143d0*/  HADD2.F32 R4, -RZ, R40.H0_H0 ;  /* 0x20000028ff047230 */ /* 0x020fc40000004100 */
[--C-:B----4-:R-:W-:Y:S02]  /*143e0*/  HADD2.F32 R12, -RZ, R20.reuse.H0_H0 ;  /* 0x20000014ff0c7230 */ /* 0x110fe40000004100 */
[----:B------:R-:W-:Y:S02]  /*143f0*/  HADD2.F32 R38, -RZ, R20.H1_H1 ;  /* 0x30000014ff267230 */ /* 0x000fe40000004100 */
[----:B------:R-:W-:Y:S02]  /*14400*/  HADD2.F32 R31, -RZ, R40.H1_H1 ;  /* 0x30000028ff1f7230 */ /* 0x000fe40000004100 */
[----:B------:R-:W-:Y:S02]  /*14410*/  HADD2.F32 R34, -RZ, R41.H0_H0 ;  /* 0x20000029ff227230 */ /* 0x000fe40000004100 */
[--C-:B------:R-:W-:Y:S02]  /*14420*/  HADD2.F32 R20, -RZ, R21.reuse.H0_H0 ;  /* 0x20000015ff147230 */ /* 0x100fe40000004100 */
[----:B------:R-:W-:Y:S01]  /*14430*/  FFMA.FTZ R4, R4, R12, R45 ;  /* 0x0000000c04047223 */ /* 0x000fe2000001002d */
[----:B------:R-:W-:-:S02]  /*14440*/  HADD2.F32 R44, -RZ, R21.H1_H1 ;  /* 0x30000015ff2c7230 */ /* 0x000fc40000004100 */
[----:B------:R-:W-:Y:S01]  /*14450*/  FFMA.FTZ R31, R31, R38, R36 ;  /* 0x000000261f1f7223 */ /* 0x000fe20000010024 */
[----:B------:R-:W-:Y:S02]  /*14460*/  HADD2.F32 R40, -RZ, R22.H0_H0 ;  /* 0x20000016ff287230 */ /* 0x000fe40000004100 */
[----:B------:R-:W-:Y:S01]  /*14470*/  FFMA.FTZ R20, R34, R20, R49 ;  /* 0x0000001422147223 */ /* 0x000fe20000010031 */
[--C-:B------:R-:W-:Y:S02]  /*14480*/  HADD2.F32 R21, -RZ, R23.reuse.H0_H0 ;  /* 0x20000017ff157230 */ /* 0x100fe40000004100 */
[----:B------:R-:W-:Y:S02]  /*14490*/  HADD2.F32 R46, -RZ, R23.H1_H1 ;  /* 0x30000017ff2e7230 */ /* 0x000fe40000004100 */
[----:B------:R-:W-:Y:S02]  /*144a0*/  HADD2.F32 R12, -RZ, R42.H0_H0 ;  /* 0x2000002aff0c7230 */ /* 0x000fe40000004100 */
[----:B------:R-:W-:-:S02]  /*144b0*/  HADD2.F32 R22, -RZ, R22.H1_H1 ;  /* 0x30000016ff167230 */ /* 0x000fc40000004100 */
[----:B------:R-:W-:Y:S02]  /*144c0*/  HADD2.F32 R34, -RZ, R41.H1_H1 ;  /* 0x30000029ff227230 */ /* 0x000fe40000004100 */
        /* <DEDUP_REMOVED lines=12> */
.L_x_1398:
[----:B------:R-:W-:Y:S05]  /*14590*/  BSYNC B0 ;  /* 0x0000000000007941 */ /* 0x000fea0003800000 */
.L_x_1397:
[----:B-----5:R3:W-:Y:S02]  /*145a0*/  STS.128 [R241+0x6800], R40 ;  /* 0x00680028f1007388 */ /* 0x0207e40000000c00 */
.L_x_1384:
[----:B------:R-:W-:Y:S05]  /*145b0*/  BSYNC B2 ;  /* 0x0000000000027941 */ /* 0x000fea0003800000 */
.L_x_1383:
        /* <DEDUP_REMOVED lines=32> */
[--C-:B---3--:R-:W-:Y:S02]  /*147c0*/  HADD2.F32 R45, -RZ, R37.reuse.H0_H0 ;  /* 0x20000025ff2d7230 */ /* 0x108fe40000004100 */
[----:B------:R-:W-:Y:S02]  /*147d0*/  HADD2.F32 R52, -RZ, R37.H1_H1 ;  /* 0x30000025ff347230 */ /* 0x000fe40000004100 */
        /* <DEDUP_REMOVED lines=9> */
[----:B------:R-:W-:Y:S02]  /*14870*/  HADD2.F32 R46, -RZ, R39.H0_H0 ;  /* 0x20000027ff2e7230 */ /* 0x000fe40000004100 */
[----:B------:R-:W-:Y:S01]  /*14880*/  @!P0 FADD.FTZ R7, -R7, -RZ ;  /* 0x800000ff07078221 */ /* 0x000fe20000010100 */
[----:B------:R-:W-:-:S02]  /*14890*/  HADD2.F32 R4, -RZ, R6.H0_H0 ;  /* 0x20000006ff047230 */ /* 0x000fc40000004100 */
[----:B------:R-:W-:Y:S02]  /*148a0*/  HADD2.F32 R54, -RZ, R39.H1_H1 ;  /* 0x30000027ff367230 */ /* 0x000fe40000004100 */
[----:B------:R-:W-:Y:S02]  /*148b0*/  HADD2.F32 R6, -RZ, R6.H1_H1 ;  /* 0x30000006ff067230 */ /* 0x000fe40000004100 */
[----:B------:R-:W-:Y:S01]  /*148c0*/  FMUL.FTZ R45, R45, R12 ;  /* 0x0000000c2d2d7220 */ /* 0x000fe20000410000 */
[----:B------:R-:W-:Y:S01]  /*148d0*/  FMUL.FTZ R52, R52, R31 ;  /* 0x0000001f34347220 */ /* 0x000fe20000410000 */
[----:B------:R-:W-:Y:S01]  /*148e0*/  FMUL.FTZ R46, R46, R5 ;  /* 0x000000052e2e7220 */ /* 0x000fe20000410000 */
[----:B------:R-:W-:Y:S01]  /*148f0*/  FMUL.FTZ R54, R54, R7 ;  /* 0x0000000736367220 */ /* 0x000fe20000410000 */
[--C-:B------:R-:W-:Y:S02]  /*14900*/  HADD2.F32 R12, -RZ, R36.reuse.H0_H0 ;  /* 0x20000024ff0c7230 */ /* 0x100fe40000004100 */
[----:B------:R-:W-:Y:S01]  /*14910*/  @!P0 FADD.FTZ R35, -R35, -RZ ;  /* 0x800000ff23238221 */ /* 0x000fe20000010100 */
[----:B------:R-:W-:-:S02]  /*14920*/  HADD2.F32 R31, -RZ, R36.H1_H1 ;  /* 0x30000024ff1f7230 */ /* 0x000fc40000004100 */
[----:B------:R-:W-:Y:S01]  /*14930*/  @!P0 FADD.FTZ R44, -R44, -RZ ;  /* 0x800000ff2c2c8221 */ /* 0x000fe20000010100 */
[--C-:B------:R-:W-:Y:S02]  /*14940*/  HADD2.F32 R5, -RZ, R38.reuse.H1_H1 ;  /* 0x30000026ff057230 */ /* 0x100fe40000004100 */
[----:B------:R-:W-:Y:S01]  /*14950*/  @!P0 FADD.FTZ R6, -R6, -RZ ;  /* 0x800000ff06068221 */ /* 0x000fe20000010100 */
[----:B------:R-:W-:Y:S02]  /*14960*/  HADD2.F32 R7, -RZ, R38.H0_H0 ;  /* 0x20000026ff077230 */ /* 0x000fe40000004100 */
[----:B------:R-:W-:Y:S01]  /*14970*/  @!P0 FADD.FTZ R4, -R4, -RZ ;  /* 0x800000ff04048221 */ /* 0x000fe20000010100 */
[----:B------:R-:W-:Y:S01]  /*14980*/  FMUL.FTZ R35, R12, R35 ;  /* 0x000000230c237220 */ /* 0x000fe20000410000 */
[----:B------:R-:W-:Y:S01]  /*14990*/  FMUL.FTZ R44, R31, R44 ;  /* 0x0000002c1f2c7220 */ /* 0x000fe20000410000 */
[----:B------:R-:W-:Y:S01]  /*149a0*/  FMUL.FTZ R6, R5, R6 ;  /* 0x0000000605067220 */ /* 0x000fe20000410000 */
[----:B------:R-:W-:Y:S01]  /*149b0*/  FMUL.FTZ R4, R7, R4 ;  /* 0x0000000407047220 */ /* 0x000fe20000410000 */
[----:B-----5:R-:W-:-:S02]  /*149c0*/  HADD2.F32 R12, -RZ, R41.H0_H0 ;  /* 0x20000029ff0c7230 */ /* 0x020fc40000004100 */
[--C-:B--2---:R-:W-:Y:S02]  /*149d0*/  HADD2.F32 R5, -RZ, R21.reuse.H0_H0 ;  /* 0x20000015ff057230 */ /* 0x104fe40000004100 */
[----:B------:R-:W-:Y:S02]  /*149e0*/  HADD2.F32 R31, -RZ, R21.H1_H1 ;  /* 0x30000015ff1f7230 */ /* 0x000fe40000004100 */
[----:B------:R-:W-:Y:S02]  /*149f0*/  HADD2.F32 R41, -RZ, R41.H1_H1 ;  /* 0x30000029ff297230 */ /* 0x000fe40000004100 */
[----:B------:R-:W-:Y:S02]  /*14a00*/  HADD2.F32 R7, -RZ, R43.H0_H0 ;  /* 0x2000002bff077230 */ /* 0x000fe40000004100 */
[----:B------:R-:W-:Y:S02]  /*14a10*/  HADD2.F32 R21, -RZ, R23.H0_H0 ;  /* 0x20000017ff157230 */ /* 0x000fe40000004100 */
[----:B------:R-:W-:Y:S01]  /*14a20*/  FFMA.FTZ R52, R41, R31, R52 ;  /* 0x0000001f29347223 */ /* 0x000fe20000010034 */
[----:B------:R-:W-:-:S02]  /*14a30*/  HADD2.F32 R37, -RZ, R22.H0_H0 ;  /* 0x20000016ff257230 */ /* 0x000fc40000004100 */
[----:B------:R-:W-:Y:S01]  /*14a40*/  FFMA.FTZ R5, R12, R5, R45 ;  /* 0x000000050c057223 */ /* 0x000fe2000001002d */
[----:B------:R-:W-:Y:S02]  /*14a50*/  HADD2.F32 R49, -RZ, R22.H1_H1 ;  /* 0x30000016ff317230 */ /* 0x000fe40000004100 */
[----:B------:R-:W-:Y:S01]  /*14a60*/  FFMA.FTZ R7, R7, R21, R46 ;  /* 0x0000001507077223 */ /* 0x000fe2000001002e */
[--C-:B------:R-:W-:Y:S02]  /*14a70*/  HADD2.F32 R21, -RZ, R42.reuse.H0_H0 ;  /* 0x2000002aff157230 */ /* 0x100fe40000004100 */
[----:B------:R-:W-:Y:S02]  /*14a80*/  HADD2.F32 R41, -RZ, R42.H1_H1 ;  /* 0x3000002aff297230 */ /* 0x000fe40000004100 */
[----:B------:R-:W-:Y:S02]  /*14a90*/  HADD2.F32 R23, -RZ, R23.H1_H1 ;  /* 0x30000017ff177230 */ /* 0x000fe40000004100 */
[----:B------:R-:W-:-:S02]  /*14aa0*/  HADD2.F32 R36, -RZ, R20.H0_H0 ;  /* 0x20000014ff247230 */ /* 0x000fc40000004100 */
        /* <DEDUP_REMOVED lines=14> */
.L_x_1404:
[----:B------:R-:W-:Y:S05]  /*14b90*/  BSYNC B0 ;  /* 0x0000000000007941 */ /* 0x000fea0003800000 */
.L_x_1403:
[----:B-----5:R3:W-:Y:S02]  /*14ba0*/  STS.128 [R241+0x1000], R40 ;  /* 0x00100028f1007388 */ /* 0x0207e40000000c00 */
.L_x_1402:
[----:B------:R-:W-:Y:S05]  /*14bb0*/  BSYNC B1 ;  /* 0x0000000000017941 */ /* 0x000fea0003800000 */
.L_x_1401:
        /* <DEDUP_REMOVED lines=27> */
[--C-:B--2---:R-:W-:Y:S02]  /*14d70*/  HADD2.F32 R45, -RZ, R37.reuse.H0_H0 ;  /* 0x20000025ff2d7230 */ /* 0x104fe40000004100 */
        /* <DEDUP_REMOVED lines=32> */
[--C-:B---3--:R-:W-:Y:S02]  /*14f80*/  HADD2.F32 R5, -RZ, R21.reuse.H0_H0 ;  /* 0x20000015ff057230 */ /* 0x108fe40000004100 */
        /* <DEDUP_REMOVED lines=27> */
.L_x_1408:
[----:B------:R-:W-:Y:S05]  /*15140*/  BSYNC B0 ;  /* 0x0000000000007941 */ /* 0x000fea0003800000 */
.L_x_1407:
[----:B-----5:R1:W-:Y:S02]  /*15150*/  STS.128 [R241+0x3000], R40 ;  /* 0x00300028f1007388 */ /* 0x0203e40000000c00 */
.L_x_1406:
[----:B------:R-:W-:Y:S05]  /*15160*/  BSYNC B1 ;  /* 0x0000000000017941 */ /* 0x000fea0003800000 */
.L_x_1405:
        /* <DEDUP_REMOVED lines=88> */
.L_x_1412:
[----:B------:R-:W-:Y:S05]  /*156f0*/  BSYNC B0 ;  /* 0x0000000000007941 */ /* 0x000fea0003800000 */
.L_x_1411:
[----:B-----5:R3:W-:Y:S02]  /*15700*/  STS.128 [R241+0x5000], R40 ;  /* 0x00500028f1007388 */ /* 0x0207e40000000c00 */
.L_x_1410:
[----:B------:R-:W-:Y:S05]  /*15710*/  BSYNC B1 ;  /* 0x0000000000017941 */ /* 0x000fea0003800000 */
.L_x_1409:
        /* <DEDUP_REMOVED lines=13> */
[----:B-1-3--:R-:W-:Y:S01]  /*157f0*/  IMAD.WIDE R40, R21, 0x2, R32 ;  /* 0x0000000215287825 */ /* 0x00afe200078e0220 */
        /* <DEDUP_REMOVED lines=22> */
[----:B------:R-:W-:Y:S02]  /*15960*/  HADD2.F32 R45, -RZ, R41.H0_H0 ;  /* 0x20000029ff2d7230 */ /* 0x000fe40000004100 */
[----:B------:R-:W-:Y:S01]  /*15970*/  @!P0 FADD.FTZ R12, -R12, -RZ ;  /* 0x800000ff0c0c8221 */ /* 0x000fe20000010100 */
[--C-:B------:R-:W-:Y:S02]  /*15980*/  HADD2.F32 R6, -RZ, R7.reuse.H0_H0 ;  /* 0x20000007ff067230 */ /* 0x100fe40000004100 */
[----:B------:R-:W-:-:S02]  /*15990*/  HADD2.F32 R7, -RZ, R7.H1_H1 ;  /* 0x30000007ff077230 */ /* 0x000fc40000004100 */
[----:B------:R-:W-:Y:S01]  /*159a0*/  FMUL.FTZ R40, R40, R31 ;  /* 0x0000001f28287220 */ /* 0x000fe20000410000 */
[----:B------:R-:W-:Y:S01]  /*159b0*/  FMUL.FTZ R45, R45, R4 ;  /* 0x000000042d2d7220 */ /* 0x000fe20000410000 */
[----:B------:R-:W-:Y:S01]  /*159c0*/  FMUL.FTZ R35, R35, R12 ;  /* 0x0000000c23237220 */ /* 0x000fe20000410000 */
[--C-:B------:R-:W-:Y:S02]  /*159d0*/  HADD2.F32 R31, -RZ, R43.reuse.H0_H0 ;  /* 0x2000002bff1f7230 */ /* 0x100fe40000004100 */
[----:B------:R-:W-:Y:S01]  /*159e0*/  @!P0 FADD.FTZ R6, -R6, -RZ ;  /* 0x800000ff06068221 */ /* 0x000fe20000010100 */
[----:B------:R-:W-:Y:S02]  /*159f0*/  HADD2.F32 R4, -RZ, R43.H1_H1 ;  /* 0x3000002bff047230 */ /* 0x000fe40000004100 */
[----:B------:R-:W-:Y:S01]  /*15a00*/  @!P0 FADD.FTZ R7, -R7, -RZ ;  /* 0x800000ff07078221 */ /* 0x000fe20000010100 */
[----:B------:R-:W-:Y:S02]  /*15a10*/  HADD2.F32 R12, -RZ, R42.H0_H0 ;  /* 0x2000002aff0c7230 */ /* 0x000fe40000004100 */
[----:B------:R-:W-:Y:S01]  /*15a20*/  @!P0 FADD.FTZ R5, -R5, -RZ ;  /* 0x800000ff05058221 */ /* 0x000fe20000010100 */
[----:B------:R-:W-:-:S02]  /*15a30*/  HADD2.F32 R41, -RZ, R41.H1_H1 ;  /* 0x30000029ff297230 */ /* 0x000fc40000004100 */
[----:B------:R-:W-:Y:S01]  /*15a40*/  @!P0 FADD.FTZ R32, -R32, -RZ ;  /* 0x800000ff20208221 */ /* 0x000fe20000010100 */
[----:B------:R-:W-:Y:S01]  /*15a50*/  FMUL.FTZ R6, R31, R6 ;  /* 0x000000061f067220 */ /* 0x000fe20000410000 */
[----:B------:R-:W-:Y:S01]  /*15a60*/  FMUL.FTZ R7, R4, R7 ;  /* 0x0000000704077220 */ /* 0x000fe20000410000 */
[----:B------:R-:W-:Y:S01]  /*15a70*/  FMUL.FTZ R5, R12, R5 ;  /* 0x000000050c057220 */ /* 0x000fe20000410000 */
[--C-:B-----5:R-:W-:Y:S02]  /*15a80*/  HADD2.F32 R4, -RZ, R36.reuse.H0_H0 ;  /* 0x20000024ff047230 */ /* 0x120fe40000004100 */
[----:B------:R-:W-:Y:S01]  /*15a90*/  FMUL.FTZ R41, R41, R32 ;  /* 0x0000002029297220 */ /* 0x000fe20000410000 */
[----:B------:R-:W-:Y:S02]  /*15aa0*/  HADD2.F32 R31, -RZ, R36.H1_H1 ;  /* 0x30000024ff1f7230 */ /* 0x000fe40000004100 */
[----:B------:R-:W-:Y:S01]  /*15ab0*/  @!P0 FADD.FTZ R33, -R33, -RZ ;  /* 0x800000ff21218221 */ /* 0x000fe20000010100 */
[----:B------:R-:W-:-:S02]  /*15ac0*/  HADD2.F32 R42, -RZ, R42.H1_H1 ;  /* 0x3000002aff2a7230 */ /* 0x000fc40000004100 */
[--C-:B----4-:R-:W-:Y:S02]  /*15ad0*/  HADD2.F32 R12, -RZ, R20.reuse.H0_H0 ;  /* 0x20000014ff0c7230 */ /* 0x110fe40000004100 */
[----:B------:R-:W-:Y:S02]  /*15ae0*/  HADD2.F32 R36, -RZ, R20.H1_H1 ;  /* 0x30000014ff247230 */ /* 0x000fe40000004100 */
[----:B------:R-:W-:Y:S02]  /*15af0*/  HADD2.F32 R32, -RZ, R37.H0_H0 ;  /* 0x20000025ff207230 */ /* 0x000fe40000004100 */
[--C-:B------:R-:W-:Y:S02]  /*15b00*/  HADD2.F32 R20, -RZ, R21.reuse.H0_H0 ;  /* 0x20000015ff147230 */ /* 0x100fe40000004100 */
[----:B------:R-:W-:Y:S01]  /*15b10*/  FMUL.FTZ R33, R42, R33 ;  /* 0x000000212a217220 */ /* 0x000fe20000410000 */
[----:B------:R-:W-:Y:S02]  /*15b20*/  HADD2.F32 R44, -RZ, R21.H1_H1 ;  /* 0x30000015ff2c7230 */ /* 0x000fe40000004100 */
[----:B------:R-:W-:Y:S01]  /*15b30*/  FFMA.FTZ R4, R4, R12, R35 ;  /* 0x0000000c04047223 */ /* 0x000fe20000010023 */
[----:B------:R-:W-:-:S02]  /*15b40*/  HADD2.F32 R42, -RZ, R22.H0_H0 ;  /* 0x20000016ff2a7230 */ /* 0x000fc40000004100 */
[----:B------:R-:W-:Y:S01]  /*15b50*/  FFMA.FTZ R31, R31, R36, R40 ;  /* 0x000000241f1f7223 */ /* 0x000fe20000010028 */
[--C-:B------:R-:W-:Y:S02]  /*15b60*/  HADD2.F32 R21, -RZ, R23.reuse.H0_H0 ;  /* 0x20000017ff157230 */ /* 0x100fe40000004100 */
[----:B------:R-:W-:Y:S01]  /*15b70*/  FFMA.FTZ R20, R32, R20, R45 ;  /* 0x0000001420147223 */ /* 0x000fe2000001002d */
[----:B------:R-:W-:Y:S02]  /*15b80*/  HADD2.F32 R46, -RZ, R23.H1_H1 ;  /* 0x30000017ff2e7230 */ /* 0x000fe40000004100 */
[----:B------:R-:W-:Y:S02]  /*15b90*/  HADD2.F32 R12, -RZ, R38.H0_H0 ;  /* 0x20000026ff0c7230 */ /* 0x000fe40000004100 */
[----:B------:R-:W-:Y:S02]  /*15ba0*/  HADD2.F32 R22, -RZ, R22.H1_H1 ;  /* 0x30000016ff167230 */ /* 0x000fe40000004100 */
[----:B------:R-:W-:-:S02]  /*15bb0*/  HADD2.F32 R32, -RZ, R37.H1_H1 ;  /* 0x30000025ff207230 */ /* 0x000fc40000004100 */
        /* <DEDUP_REMOVED lines=12> */
.L_x_1414:
[----:B------:R-:W-:Y:S05]  /*15c80*/  BSYNC B0 ;  /* 0x0000000000007941 */ /* 0x000fea0003800000 */
.L_x_1413:
[----:B-----5:R1:W-:Y:S02]  /*15c90*/  STS.128 [R241+0x7000], R36 ;  /* 0x00700024f1007388 */ /* 0x0203e40000000c00 */
.L_x_1400:
[----:B------:R-:W-:Y:S05]  /*15ca0*/  BSYNC B2 ;  /* 0x0000000000027941 */ /* 0x000fea0003800000 */
.L_x_1399:
        /* <DEDUP_REMOVED lines=43> */
[--C-:B------:R-:W-:Y:S02]  /*15f60*/  HADD2.F32 R6, -RZ, R7.reuse.H0_H0 ;  /* 0x20000007ff067230 */ /* 0x100fe40000004100 */
[----:B------:R-:W-:-:S02]  /*15f70*/  HADD2.F32 R7, -RZ, R7.H1_H1 ;  /* 0x30000007ff077230 */ /* 0x000fc40000004100 */
[----:B------:R-:W-:Y:S01]  /*15f80*/  FMUL.FTZ R42, R42, R31 ;  /* 0x0000001f2a2a7220 */ /* 0x000fe20000410000 */
[----:B------:R-:W-:Y:S01]  /*15f90*/  FMUL.FTZ R36, R36, R33 ;  /* 0x0000002124247220 */ /* 0x000fe20000410000 */
[----:B------:R-:W-:Y:S01]  /*15fa0*/  FMUL.FTZ R41, R41, R4 ;  /* 0x0000000429297220 */ /* 0x000fe20000410000 */
[----:B------:R-:W-:Y:S02]  /*15fb0*/  HADD2.F32 R44, -RZ, R37.H1_H1 ;  /* 0x30000025ff2c7230 */ /* 0x000fe40000004100 */
[----:B------:R-:W-:Y:S01]  /*15fc0*/  @!P0 FADD.FTZ R35, -R35, -RZ ;  /* 0x800000ff23238221 */ /* 0x000fe20000010100 */
[----:B------:R-:W-:Y:S02]  /*15fd0*/  HADD2.F32 R33, -RZ, R38.H1_H1 ;  /* 0x30000026ff217230 */ /* 0x000fe40000004100 */
[----:B------:R-:W-:Y:S01]  /*15fe0*/  @!P0 FADD.FTZ R40, -R40, -RZ ;  /* 0x800000ff28288221 */ /* 0x000fe20000010100 */
[--C-:B------:R-:W-:Y:S02]  /*15ff0*/  HADD2.F32 R31, -RZ, R39.reuse.H0_H0 ;  /* 0x20000027ff1f7230 */ /* 0x100fe40000004100 */
[----:B------:R-:W-:Y:S01]  /*16000*/  @!P0 FADD.FTZ R6, -R6, -RZ ;  /* 0x800000ff06068221 */ /* 0x000fe20000010100 */
[----:B------:R-:W-:-:S02]  /*16010*/  HADD2.F32 R4, -RZ, R39.H1_H1 ;  /* 0x30000027ff047230 */ /* 0x000fc40000004100 */
[----:B------:R-:W-:Y:S01]  /*16020*/  @!P0 FADD.FTZ R7, -R7, -RZ ;  /* 0x800000ff07078221 */ /* 0x000fe20000010100 */
[----:B------:R-:W-:Y:S01]  /*16030*/  FMUL.FTZ R44, R44, R35 ;  /* 0x000000232c2c7220 */ /* 0x000fe20000410000 */
[----:B------:R-:W-:Y:S01]  /*16040*/  FMUL.FTZ R40, R33, R40 ;  /* 0x0000002821287220 */ /* 0x000fe20000410000 */
[----:B------:R-:W-:Y:S01]  /*16050*/  FMUL.FTZ R6, R31, R6 ;  /* 0x000000061f067220 */ /* 0x000fe20000410000 */
[----:B------:R-:W-:Y:S01]  /*16060*/  FMUL.FTZ R7, R4, R7 ;  /* 0x0000000704077220 */ /* 0x000fe20000410000 */
[--C-:B-----5:R-:W-:Y:S02]  /*16070*/  HADD2.F32 R31, -RZ, R20.reuse.H0_H0 ;  /* 0x20000014ff1f7230 */ /* 0x120fe40000004100 */
[----:B------:R-:W-:Y:S02]  /*16080*/  HADD2.F32 R33, -RZ, R20.H1_H1 ;  /* 0x30000014ff217230 */ /* 0x000fe40000004100 */
[--C-:B--2---:R-:W-:Y:S02]  /*16090*/  HADD2.F32 R4, -RZ, R12.reuse.H0_H0 ;  /* 0x2000000cff047230 */ /* 0x104fe40000004100 */
[----:B------:R-:W-:-:S02]  /*160a0*/  HADD2.F32 R35, -RZ, R12.H1_H1 ;  /* 0x3000000cff237230 */ /* 0x000fc40000004100 */
[----:B------:R-:W-:Y:S02]  /*160b0*/  HADD2.F32 R20, -RZ, R21.H0_H0 ;  /* 0x20000015ff147230 */ /* 0x000fe40000004100 */
[----:B------:R-:W-:Y:S02]  /*160c0*/  HADD2.F32 R12, -RZ, R13.H0_H0 ;  /* 0x2000000dff0c7230 */ /* 0x000fe40000004100 */
[----:B------:R-:W-:Y:S01]  /*160d0*/  @!P0 FADD.FTZ R5, -R5, -RZ ;  /* 0x800000ff05058221 */ /* 0x000fe20000010100 */
[----:B------:R-:W-:Y:S02]  /*160e0*/  HADD2.F32 R46, -RZ, R38.H0_H0 ;  /* 0x20000026ff2e7230 */ /* 0x000fe40000004100 */
[----:B------:R-:W-:Y:S01]  /*160f0*/  FFMA.FTZ R33, R33, R35, R36 ;  /* 0x0000002321217223 */ /* 0x000fe20000010024 */
[--C-:B------:R-:W-:Y:S02]  /*16100*/  HADD2.F32 R38, -RZ, R14.reuse.H0_H0 ;  /* 0x2000000eff267230 */ /* 0x100fe40000004100 */
[----:B------:R-:W-:-:S02]  /*16110*/  HADD2.F32 R39, -RZ, R14.H1_H1 ;  /* 0x3000000eff277230 */ /* 0x000fc40000004100 */
[----:B------:R-:W-:Y:S01]  /*16120*/  FFMA.FTZ R12, R20, R12, R41 ;  /* 0x0000000c140c7223 */ /* 0x000fe20000010029 */
[--C-:B------:R-:W-:Y:S02]  /*16130*/  HADD2.F32 R37, -RZ, R15.reuse.H0_H0 ;  /* 0x2000000fff257230 */ /* 0x100fe40000004100 */
[----:B------:R-:W-:Y:S02]  /*16140*/  HADD2.F32 R14, -RZ, R15.H1_H1 ;  /* 0x3000000fff0e7230 */ /* 0x000fe40000004100 */
[--C-:B------:R-:W-:Y:S02]  /*16150*/  HADD2.F32 R15, -RZ, R23.reuse.H0_H0 ;  /* 0x20000017ff0f7230 */ /* 0x100fe40000004100 */
[----:B------:R-:W-:Y:S02]  /*16160*/  HADD2.F32 R36, -RZ, R23.H1_H1 ;  /* 0x30000017ff247230 */ /* 0x000fe40000004100 */
[----:B------:R-:W-:Y:S01]  /*16170*/  FMUL.FTZ R5, R46, R5 ;  /* 0x000000052e057220 */ /* 0x000fe20000410000 */
        /* <DEDUP_REMOVED lines=14> */
.L_x_1418:
[----:B------:R-:W-:Y:S05]  /*16260*/  BSYNC B0 ;  /* 0x0000000000007941 */ /* 0x000fea0003800000 */
.L_x_1417:
[----:B-----5:R3:W-:Y:S02]  /*16270*/  STS.128 [R241+0x1800], R20 ;  /* 0x00180014f1007388 */ /* 0x0207e40000000c00 */
.L_x_1416:
[----:B------:R-:W-:Y:S05]  /*16280*/  BSYNC B1 ;  /* 0x0000000000017941 */ /* 0x000fea0003800000 */
.L_x_1415:
        /* <DEDUP_REMOVED lines=37> */
[--C-:B------:R-:W-:Y:S02]  /*164e0*/  HADD2.F32 R6, -RZ, R7.reuse.H0_H0 ;  /* 0x20000007ff067230 */ /* 0x100fe40000004100 */
[----:B------:R-:W-:Y:S02]  /*164f0*/  HADD2.F32 R7, -RZ, R7.H1_H1 ;  /* 0x30000007ff077230 */ /* 0x000fe40000004100 */
[----:B------:R-:W-:Y:S01]  /*16500*/  FMUL.FTZ R40, R40, R11 ;  /* 0x0000000b28287220 */ /* 0x000fe20000410000 */
[----:B------:R-:W-:Y:S01]  /*16510*/  FMUL.FTZ R41, R41, R4 ;  /* 0x0000000429297220 */ /* 0x000fe20000410000 */
[----:B------:R-:W-:-:S02]  /*16520*/  HADD2.F32 R36, -RZ, R36.H1_H1 ;  /* 0x30000024ff247230 */ /* 0x000fc40000004100 */
[----:B------:R-:W-:Y:S01]  /*16530*/  @!P0 FADD.FTZ R31, -R31, -RZ ;  /* 0x800000ff1f1f8221 */ /* 0x000fe20000010100 */
[----:B------:R-:W-:Y:S02]  /*16540*/  HADD2.F32 R42, -RZ, R37.H1_H1 ;  /* 0x30000025ff2a7230 */ /* 0x000fe40000004100 */
[----:B------:R-:W-:Y:S01]  /*16550*/  @!P0 FADD.FTZ R33, -R33, -RZ ;  /* 0x800000ff21218221 */ /* 0x000fe20000010100 */
[--C-:B------:R-:W-:Y:S02]  /*16560*/  HADD2.F32 R11, -RZ, R39.reuse.H0_H0 ;  /* 0x20000027ff0b7230 */ /* 0x100fe40000004100 */
[----:B------:R-:W-:Y:S01]  /*16570*/  @!P0 FADD.FTZ R6, -R6, -RZ ;  /* 0x800000ff06068221 */ /* 0x000fe20000010100 */
[----:B------:R-:W-:Y:S02]  /*16580*/  HADD2.F32 R4, -RZ, R39.H1_H1 ;  /* 0x30000027ff047230 */ /* 0x000fe40000004100 */
[----:B------:R-:W-:Y:S01]  /*16590*/  @!P0 FADD.FTZ R7, -R7, -RZ ;  /* 0x800000ff07078221 */ /* 0x000fe20000010100 */
[----:B------:R-:W-:Y:S01]  /*165a0*/  FMUL.FTZ R36, R36, R31 ;  /* 0x0000001f24247220 */ /* 0x000fe20000410000 */
[----:B------:R-:W-:Y:S01]  /*165b0*/  FMUL.FTZ R42, R42, R33 ;  /* 0x000000212a2a7220 */ /* 0x000fe20000410000 */
[----:B------:R-:W-:Y:S01]  /*165c0*/  FMUL.FTZ R6, R11, R6 ;  /* 0x000000060b067220 */ /* 0x000fe20000410000 */
[----:B------:R-:W-:Y:S01]  /*165d0*/  FMUL.FTZ R7, R4, R7 ;  /* 0x0000000704077220 */ /* 0x000fe20000410000 */
[----:B------:R-:W-:-:S02]  /*165e0*/  HADD2.F32 R44, -RZ, R38.H0_H0 ;  /* 0x20000026ff2c7230 */ /* 0x000fc40000004100 */
[--C-:B-----5:R-:W-:Y:S02]  /*165f0*/  HADD2.F32 R11, -RZ, R20.reuse.H0_H0 ;  /* 0x20000014ff0b7230 */ /* 0x120fe40000004100 */
[----:B------:R-:W-:Y:S02]  /*16600*/  HADD2.F32 R31, -RZ, R20.H1_H1 ;  /* 0x30000014ff1f7230 */ /* 0x000fe40000004100 */
[--C-:B---3--:R-:W-:Y:S02]  /*16610*/  HADD2.F32 R4, -RZ, R12.reuse.H0_H0 ;  /* 0x2000000cff047230 */ /* 0x108fe40000004100 */
[----:B------:R-:W-:Y:S02]  /*16620*/  HADD2.F32 R33, -RZ, R12.H1_H1 ;  /* 0x3000000cff217230 */ /* 0x000fe40000004100 */
[----:B------:R-:W-:Y:S01]  /*16630*/  @!P0 FADD.FTZ R35, -R35, -RZ ;  /* 0x800000ff23238221 */ /* 0x000fe20000010100 */
[----:B------:R-:W-:Y:S02]  /*16640*/  HADD2.F32 R38, -RZ, R38.H1_H1 ;  /* 0x30000026ff267230 */ /* 0x000fe40000004100 */
[----:B------:R-:W-:-:S02]  /*16650*/  HADD2.F32 R20, -RZ, R21.H0_H0 ;  /* 0x20000015ff147230 */ /* 0x000fc40000004100 */
[----:B------:R-:W-:Y:S02]  /*16660*/  HADD2.F32 R12, -RZ, R13.H0_H0 ;  /* 0x2000000dff0c7230 */ /* 0x000fe40000004100 */
[----:B------:R-:W-:Y:S01]  /*16670*/  @!P0 FADD.FTZ R5, -R5, -RZ ;  /* 0x800000ff05058221 */ /* 0x000fe20000010100 */
[----:B------:R-:W-:Y:S01]  /*16680*/  FMUL.FTZ R35, R38, R35 ;  /* 0x0000002326237220 */ /* 0x000fe20000410000 */
[----:B------:R-:W-:Y:S02]  /*16690*/  HADD2.F32 R38, -RZ, R14.H0_H0 ;  /* 0x2000000eff267230 */ /* 0x000fe40000004100 */
[----:B------:R-:W-:Y:S01]  /*166a0*/  FFMA.FTZ R4, R11, R4, R40 ;  /* 0x000000040b047223 */ /* 0x000fe20000010028 */
[----:B------:R-:W-:Y:S01]  /*166b0*/  FFMA.FTZ R12, R20, R12, R41 ;  /* 0x0000000c140c7223 */ /* 0x000fe20000010029 */
[----:B------:R-:W-:Y:S01]  /*166c0*/  FMUL.FTZ R5, R44, R5 ;  /* 0x000000052c057220 */ /* 0x000fe20000410000 */
[----:B------:R-:W-:Y:S01]  /*166d0*/  FFMA.FTZ R31, R31, R33, R36 ;  /* 0x000000211f1f7223 */ /* 0x000fe20000010024 */
[----:B------:R-:W-:-:S02]  /*166e0*/  HADD2.F32 R20, -RZ, R22.H0_H0 ;  /* 0x20000016ff147230 */ /* 0x000fc40000004100 */
[----:B------:R-:W-:Y:S02]  /*166f0*/  HADD2.F32 R13, -RZ, R13.H1_H1 ;  /* 0x3000000dff0d7230 */ /* 0x000fe40000004100 */
[----:B------:R-:W-:Y:S02]  /*16700*/  HADD2.F32 R14, -RZ, R14.H1_H1 ;  /* 0x3000000eff0e7230 */ /* 0x000fe40000004100 */
[--C-:B------:R-:W-:Y:S02]  /*16710*/  HADD2.F32 R37, -RZ, R15.reuse.H0_H0 ;  /* 0x2000000fff257230 */ /* 0x100fe40000004100 */
[----:B------:R-:W-:Y:S02]  /*16720*/  HADD2.F32 R44, -RZ, R15.H1_H1 ;  /* 0x3000000fff2c7230 */ /* 0x000fe40000004100 */
[----:B------:R-:W-:Y:S02]  /*16730*/  HADD2.F32 R21, -RZ, R21.H1_H1 ;  /* 0x30000015ff157230 */ /* 0x000fe40000004100 */
[----:B------:R-:W-:-:S02]  /*16740*/  HADD2.F32 R11, -RZ, R23.H0_H0 ;  /* 0x20000017ff0b7230 */ /* 0x000fc40000004100 */
[----:B------:R-:W-:Y:S02]  /*16750*/  HADD2.F32 R36, -RZ, R23.H1_H1 ;  /* 0x30000017ff247230 */ /* 0x000fe40000004100 */
        /* <DEDUP_REMOVED lines=10> */
.L_x_1422:
[----:B------:R-:W-:Y:S05]  /*16800*/  BSYNC B0 ;  /* 0x0000000000007941 */ /* 0x000fea0003800000 */
.L_x_1421:
[----:B-----5:R1:W-:Y:S02]  /*16810*/  STS.128 [R241+0x3800], R20 ;  /* 0x00380014f1007388 */ /* 0x0203e40000000c00 */
.L_x_1420:
[----:B------:R-:W-:Y:S05]  /*16820*/  BSYNC B1 ;  /* 0x0000000000017941 */ /* 0x000fea0003800000 */
.L_x_1419:
        /* <DEDUP_REMOVED lines=56> */
[----:B------:R-:W-:Y:S02]  /*16bb0*/  HADD2.F32 R38, -RZ, R38.H1_H1 ;  /* 0x30000026ff267230 */ /* 0x000fe40000004100 */
[----:B------:R-:W-:Y:S01]  /*16bc0*/  @!P0 FADD.FTZ R33, -R33, -RZ ;  /* 0x800000ff21218221 */ /* 0x000fe20000010100 */
[--C-:B-----5:R-:W-:Y:S02]  /*16bd0*/  HADD2.F32 R4, -RZ, R20.reuse.H0_H0 ;  /* 0x20000014ff047230 */ /* 0x120fe40000004100 */
[----:B------:R-:W-:-:S02]  /*16be0*/  HADD2.F32 R11, -RZ, R20.H1_H1 ;  /* 0x30000014ff0b7230 */ /* 0x000fc40000004100 */
[--C-:B----4-:R-:W-:Y:S02]  /*16bf0*/  HADD2.F32 R10, -RZ, R12.reuse.H0_H0 ;  /* 0x2000000cff0a7230 */ /* 0x110fe40000004100 */
[----:B------:R-:W-:Y:S02]  /*16c00*/  HADD2.F32 R31, -RZ, R12.H1_H1 ;  /* 0x3000000cff1f7230 */ /* 0x000fe40000004100 */
[----:B------:R-:W-:Y:S02]  /*16c10*/  HADD2.F32 R20, -RZ, R21.H0_H0 ;  /* 0x20000015ff147230 */ /* 0x000fe40000004100 */
[----:B------:R-:W-:Y:S02]  /*16c20*/  HADD2.F32 R12, -RZ, R13.H0_H0 ;  /* 0x2000000dff0c7230 */ /* 0x000fe40000004100 */
[----:B------:R-:W-:Y:S01]  /*16c30*/  FMUL.FTZ R33, R38, R33 ;  /* 0x0000002126217220 */ /* 0x000fe20000410000 */
[----:B------:R-:W-:Y:S01]  /*16c40*/  FFMA.FTZ R4, R4, R10, R35 ;  /* 0x0000000a04047223 */ /* 0x000fe20000010023 */
[----:B------:R-:W-:-:S02]  /*16c50*/  HADD2.F32 R38, -RZ, R14.H0_H0 ;  /* 0x2000000eff267230 */ /* 0x000fc40000004100 */
[--C-:B------:R-:W-:Y:S02]  /*16c60*/  HADD2.F32 R37, -RZ, R15.reuse.H0_H0 ;  /* 0x2000000fff257230 */ /* 0x100fe40000004100 */
[----:B------:R-:W-:Y:S01]  /*16c70*/  FFMA.FTZ R12, R20, R12, R41 ;  /* 0x0000000c140c7223 */ /* 0x000fe20000010029 */
[----:B------:R-:W-:Y:S02]  /*16c80*/  HADD2.F32 R42, -RZ, R15.H1_H1 ;  /* 0x3000000fff2a7230 */ /* 0x000fe40000004100 */
[----:B------:R-:W-:Y:S02]  /*16c90*/  HADD2.F32 R10, -RZ, R22.H0_H0 ;  /* 0x20000016ff0a7230 */ /* 0x000fe40000004100 */
[----:B------:R-:W-:Y:S02]  /*16ca0*/  HADD2.F32 R13, -RZ, R13.H1_H1 ;  /* 0x3000000dff0d7230 */ /* 0x000fe40000004100 */
[----:B------:R-:W-:Y:S02]  /*16cb0*/  HADD2.F32 R14, -RZ, R14.H1_H1 ;  /* 0x3000000eff0e7230 */ /* 0x000fe40000004100 */
[----:B------:R-:W-:-:S02]  /*16cc0*/  HADD2.F32 R21, -RZ, R21.H1_H1 ;  /* 0x30000015ff157230 */ /* 0x000fc40000004100 */
[--C-:B------:R-:W-:Y:S02]  /*16cd0*/  HADD2.F32 R15, -RZ, R23.reuse.H0_H0 ;  /* 0x20000017ff0f7230 */ /* 0x100fe40000004100 */
        /* <DEDUP_REMOVED lines=12> */
.L_x_1426:
[----:B------:R-:W-:Y:S05]  /*16da0*/  BSYNC B0 ;  /* 0x0000000000007941 */ /* 0x000fea0003800000 */
.L_x_1425:
[----:B-----5:R3:W-:Y:S02]  /*16db0*/  STS.128 [R241+0x5800], R20 ;  /* 0x00580014f1007388 */ /* 0x0207e40000000c00 */
.L_x_1424:
[----:B------:R-:W-:Y:S05]  /*16dc0*/  BSYNC B1 ;  /* 0x0000000000017941 */ /* 0x000fea0003800000 */
.L_x_1423:
        /* <DEDUP_REMOVED lines=16> */
[----:B-1-3--:R-:W-:Y:S01]  /*16ed0*/  IMAD.WIDE R20, R17, 0x2, R6 ;  /* 0x0000000211147825 */ /* 0x00afe200078e0206 */
[----:B------:R-:W-:Y:S02]  /*16ee0*/  LEA.HI.X.SX32 R3, R3, R16, 0x1, P1 ;  /* 0x0000001003037211 */ /* 0x000fe400008f0eff */
[----:B------:R-:W-:-:S03]  /*16ef0*/  LEA R4, P1, R5, R26, 0x1 ;  /* 0x0000001a05047211 */ /* 0x000fc600078208ff */
[----:B------:R-:W3:Y:S01]  /*16f00*/  LD.E.128 R20, desc[UR6][R20.64] ;  /* 0x0000000614147980 */ /* 0x000ee2000c101d00 */
[----:B------:R-:W-:Y:S02]  /*16f10*/  LEA.HI.X R5, R5, R27, R3, 0x1, P1 ;  /* 0x0000001b05057211 */ /* 0x000fe400008f0c03 */
[----:B------:R-:W-:Y:S02]  /*16f20*/  MOV R3, RZ ;  /* 0x000000ff00037202 */ /* 0x000fe40000000f00 */
[----:B------:R-:W-:Y:S02]  /*16f30*/  @P0 IADD3 R3, -R2, RZ, RZ ;  /* 0x000000ff02030210 */ /* 0x000fe40007ffe1ff */
[----:B------:R-:W2:Y:S02]  /*16f40*/  LD.E.128 R4, desc[UR6][R4.64] ;  /* 0x0000000604047980 */ /* 0x000ea4000c101d00 */
[----:B------:R-:W-:-:S04]  /*16f50*/  IADD3 R9, P1, R3, R8, RZ ;  /* 0x0000000803097210 */ /* 0x000fc80007f3e0ff */
[----:B------:R-:W-:Y:S02]  /*16f60*/  LEA.HI.X.SX32 R3, R3, R16, 0x1, P1 ;  /* 0x0000001003037211 */ /* 0x000fe400008f0eff */
[----:B------:R-:W-:-:S04]  /*16f70*/  LEA R8, P1, R9, R24, 0x1 ;  /* 0x0000001809087211 */ /* 0x000fc800078208ff */
[----:B------:R-:W-:-:S06]  /*16f80*/  LEA.HI.X R9, R9, R25, R3, 0x1, P1 ;  /* 0x0000001909097211 */ /* 0x000fcc00008f0c03 */
[----:B------:R-:W4:Y:S01]  /*16f90*/  LD.E.128 R8, desc[UR6][R8.64] ;  /* 0x0000000608087980 */ /* 0x000f22000c101d00 */
[--C-:B---3--:R-:W-:Y:S02]  /*16fa0*/  HADD2.F32 R17, -RZ, R20.reuse.H0_H0 ;  /* 0x20000014ff117230 */ /* 0x108fe40000004100 */
[----:B------:R-:W-:Y:S02]  /*16fb0*/  HADD2.F32 R27, -RZ, R20.H1_H1 ;  /* 0x30000014ff1b7230 */ /* 0x000fe40000004100 */
[----:B--2---:R-:W-:Y:S02]  /*16fc0*/  HADD2.F32 R0, -RZ, R4.H0_H0 ;  /* 0x20000004ff007230 */ /* 0x004fe40000004100 */
[--C-:B------:R-:W-:Y:S02]  /*16fd0*/  HADD2.F32 R2, -RZ, R5.reuse.H0_H0 ;  /* 0x20000005ff027230 */ /* 0x100fe40000004100 */
[----:B------:R-:W-:Y:S02]  /*16fe0*/  HADD2.F32 R5, -RZ, R5.H1_H1 ;  /* 0x30000005ff057230 */ /* 0x000fe40000004100 */
[----:B------:R-:W-:Y:S01]  /*16ff0*/  @!P0 FADD.FTZ R0, -R0, -RZ ;  /* 0x800000ff00008221 */ /* 0x000fe20000010100 */
[----:B------:R-:W-:-:S02]  /*17000*/  HADD2.F32 R3, -RZ, R6.H0_H0 ;  /* 0x20000006ff037230 */ /* 0x000fc40000004100 */
[----:B------:R-:W-:Y:S01]  /*17010*/  @!P0 FADD.FTZ R2, -R2, -RZ ;  /* 0x800000ff02028221 */ /* 0x000fe20000010100 */
[----:B------:R-:W-:Y:S02]  /*17020*/  HADD2.F32 R16, -RZ, R6.H1_H1 ;  /* 0x30000006ff107230 */ /* 0x000fe40000004100 */
[----:B------:R-:W-:Y:S02]  /*17030*/  HADD2.F32 R25, -RZ, R21.H0_H0 ;  /* 0x20000015ff197230 */ /* 0x000fe40000004100 */
[----:B------:R-:W-:Y:S01]  /*17040*/  @!P0 FADD.FTZ R5, -R5, -RZ ;  /* 0x800000ff05058221 */ /* 0x000fe20000010100 */
[----:B------:R-:W-:Y:S02]  /*17050*/  HADD2.F32 R6, -RZ, R7.H0_H0 ;  /* 0x20000007ff067230 */ /* 0x000fe40000004100 */
[----:B------:R-:W-:Y:S02]  /*17060*/  HADD2.F32 R20, -RZ, R21.H1_H1 ;  /* 0x30000015ff147230 */ /* 0x000fe40000004100 */
[----:B------:R-:W-:-:S02]  /*17070*/  HADD2.F32 R7, -RZ, R7.H1_H1 ;  /* 0x30000007ff077230 */ /* 0x000fc40000004100 */
[----:B------:R-:W-:Y:S02]  /*17080*/  HADD2.F32 R4, -RZ, R4.H1_H1 ;  /* 0x30000004ff047230 */ /* 0x000fe40000004100 */
[----:B------:R-:W-:Y:S01]  /*17090*/  FMUL.FTZ R17, R17, R0 ;  /* 0x0000000011117220 */ /* 0x000fe20000410000 */
[----:B------:R-:W-:Y:S01]  /*170a0*/  FMUL.FTZ R25, R25, R2 ;  /* 0x0000000219197220 */ /* 0x000fe20000410000 */
        /* <DEDUP_REMOVED lines=11> */
[----:B------:R-:W-:Y:S02]  /*17160*/  HADD2.F32 R21, -RZ, R22.H1_H1 ;  /* 0x30000016ff157230 */ /* 0x000fe40000004100 */
[----:B------:R-:W-:Y:S01]  /*17170*/  FMUL.FTZ R6, R5, R6 ;  /* 0x0000000605067220 */ /* 0x000fe20000410000 */
[----:B-----5:R-:W-:Y:S02]  /*17180*/  HADD2.F32 R0, -RZ, R12.H0_H0 ;  /* 0x2000000cff007230 */ /* 0x020fe40000004100 */
[----:B------:R-:W-:Y:S01]  /*17190*/  @!P0 FADD.FTZ R16, -R16, -RZ ;  /* 0x800000ff10108221 */ /* 0x000fe20000010100 */
[----:B----4-:R-:W-:-:S02]  /*171a0*/  HADD2.F32 R2, -RZ, R8.H0_H0 ;  /* 0x20000008ff027230 */ /* 0x010fc40000004100 */
[----:B------:R-:W-:Y:S02]  /*171b0*/  HADD2.F32 R12, -RZ, R12.H1_H1 ;  /* 0x3000000cff0c7230 */ /* 0x000fe40000004100 */
[----:B------:R-:W-:Y:S02]  /*171c0*/  HADD2.F32 R4, -RZ, R13.H0_H0 ;  /* 0x2000000dff047230 */ /* 0x000fe40000004100 */
[----:B------:R-:W-:Y:S02]  /*171d0*/  HADD2.F32 R8, -RZ, R8.H1_H1 ;  /* 0x30000008ff087230 */ /* 0x000fe40000004100 */
[----:B------:R-:W-:Y:S02]  /*171e0*/  HADD2.F32 R5, -RZ, R9.H0_H0 ;  /* 0x20000009ff057230 */ /* 0x000fe40000004100 */
[----:B------:R-:W-:Y:S01]  /*171f0*/  FMUL.FTZ R16, R21, R16 ;  /* 0x0000001015107220 */ /* 0x000fe20000410000 */
[--C-:B------:R-:W-:Y:S02]  /*17200*/  HADD2.F32 R22, -RZ, R10.reuse.H0_H0 ;  /* 0x2000000aff167230 */ /* 0x100fe40000004100 */
[----:B------:R-:W-:Y:S01]  /*17210*/  FFMA.FTZ R0, R0, R2, R17 ;  /* 0x0000000200007223 */ /* 0x000fe20000010011 */
[----:B------:R-:W-:-:S02]  /*17220*/  HADD2.F32 R23, -RZ, R10.H1_H1 ;  /* 0x3000000aff177230 */ /* 0x000fc40000004100 */
[----:B------:R-:W-:Y:S01]  /*17230*/  FFMA.FTZ R27, R12, R8, R27 ;  /* 0x000000080c1b7223 */ /* 0x000fe2000001001b */
[--C-:B------:R-:W-:Y:S02]  /*17240*/  HADD2.F32 R21, -RZ, R11.reuse.H0_H0 ;  /* 0x2000000bff157230 */ /* 0x100fe40000004100 */
[----:B------:R-:W-:Y:S01]  /*17250*/  FFMA.FTZ R4, R4, R5, R25 ;  /* 0x0000000504047223 */ /* 0x000fe20000010019 */
[----:B------:R-:W-:Y:S02]  /*17260*/  HADD2.F32 R10, -RZ, R11.H1_H1 ;  /* 0x3000000bff0a7230 */ /* 0x000fe40000004100 */
[----:B------:R-:W-:Y:S02]  /*17270*/  HADD2.F32 R9, -RZ, R9.H1_H1 ;  /* 0x30000009ff097230 */ /* 0x000fe40000004100 */
[----:B------:R-:W-:Y:S02]  /*17280*/  HADD2.F32 R13, -RZ, R13.H1_H1 ;  /* 0x3000000dff0d7230 */ /* 0x000fe40000004100 */
[----:B------:R-:W-:-:S02]  /*17290*/  HADD2.F32 R2, -RZ, R14.H0_H0 ;  /* 0x2000000eff027230 */ /* 0x000fc40000004100 */
        /* <DEDUP_REMOVED lines=12> */
.L_x_1428:
[----:B------:R-:W-:Y:S05]  /*17360*/  BSYNC B0 ;  /* 0x0000000000007941 */ /* 0x000fea0003800000 */
.L_x_1427:
[----:B-----5:R1:W-:Y:S01]  /*17370*/  STS.128 [R241+0x7800], R12 ;  /* 0x0078000cf1007388 */ /* 0x0203e20000000c00 */
[----:B------:R-:W-:Y:S05]  /*17380*/  BRA `(.L_x_1352) ;  /* 0x0000000800547947 */ /* 0x000fea0003800000 */
.L_x_1302:
        /* <DEDUP_REMOVED lines=42> */
.L_x_1430:
[----:B------:R-:W-:Y:S05]  /*17630*/  BSYNC B0 ;  /* 0x0000000000007941 */ /* 0x000fea0003800000 */
.L_x_1429:
        /* <DEDUP_REMOVED lines=35> */
.L_x_1432:
[----:B------:R-:W-:Y:S05]  /*17870*/  BSYNC B0 ;  /* 0x0000000000007941 */ /* 0x000fea0003800000 */
.L_x_1431:
[----:B------:R-:W-:Y:S04]  /*17880*/  BSSY B0, `(.L_x_1433) ;  /* 0x0000022000007945 */ /* 0x000fe80003800000 */
[----:B------:R-:W-:Y:S05]  /*17890*/  @P5 BRA `(.L_x_1434) ;  /* 0x0000000000805947 */ /* 0x000fea0003800000 */
[----:B------:R-:W-:Y:S02]  /*178a0*/  ISETP.GE.AND P5, PT, R14, R167, PT ;  /* 0x000000a70e00720c */ /* 0x000fe40003fa6270 */
[----:B------:R-:W-:-:S04]  /*178b0*/  LEA R5, P3, R190, R184, 0x5 ;  /* 0x000000b8be057211 */ /* 0x000fc800078628ff */
[----:B-1234-:R-:W-:Y:S02]  /*178c0*/  LEA.HI.X R3, R190, R187, R191, 0x5, P3 ;  /* 0x000000bbbe037211 */ /* 0x01efe400018f2cbf */
[----:B-----5:R-:W-:-:S04]  /*178d0*/  @!P1 LEA R8, P4, R5, R192, 0x1 ;  /* 0x000000c005089211 */ /* 0x020fc800078808ff */
        /* <DEDUP_REMOVED lines=22> */
[----:B------:R-:W-:-:S04]  /*17a40*/  LEA R2, P3, R5, R192, 0x1 ;  /* 0x000000c005027211 */ /* 0x000fc800078608ff */
[----:B------:R-:W-:-:S05]  /*17a50*/  LEA.HI.X R3, R5, R193, R3, 0x1, P3 ;  /* 0x000000c105037211 */ /* 0x000fca00018f0c03 */
[----:B------:R-:W-:Y:S01]  /*17a60*/  @!PT LDS RZ, [RZ] ;  /* 0x00000000fffff984 */ /* 0x000fe20000000800 */
[----:B------:R-:W-:Y:S01]  /*17a70*/  @!PT LDS RZ, [RZ] ;  /* 0x00000000fffff984 */ /* 0x000fe20000000800 */
[----:B------:R-:W-:Y:S01]  /*17a80*/  @!PT LDS RZ, [RZ] ;  /* 0x00000000fffff984 */ /* 0x000fe20000000800 */
[----:B------:R2:W-:Y:S04]  /*17a90*/  LDGSTS.E.BYPASS.LTC128B.128 [R241+0x7000], desc[UR6][R2.64+0x180] ;  /* 0x0700018002f17fae */ /* 0x0005e8000b901d46 */
.L_x_1434:
[----:B------:R-:W-:Y:S05]  /*17aa0*/  BSYNC B0 ;  /* 0x0000000000007941 */ /* 0x000fea0003800000 */
.L_x_1433:
[----:B------:R-:W-:Y:S05]  /*17ab0*/  @P6 BRA `(.L_x_1352) ;  /* 0x0000000000886947 */ /* 0x000fea0003800000 */
[----:B------:R-:W-:Y:S01]  /*17ac0*/  ISETP.GE.AND P5, PT, R14, R167, PT ;  /* 0x000000a70e00720c */ /* 0x000fe20003fa6270 */
[----:B------:R-:W-:Y:S02]  /*17ad0*/  IMAD.MOV.U32 R185, RZ, RZ, R187 ;  /* 0x000000ffffb97224 */ /* 0x000fe400078e00bb */
[----:B------:R-:W-:Y:S02]  /*17ae0*/  IMAD R0, R191, 0x30, RZ ;  /* 0x00000030bf007824 */ /* 0x000fe400078e02ff */
[----:B------:R-:W-:-:S04]  /*17af0*/  IMAD.WIDE.U32 R190, R190, 0x30, R184 ;  /* 0x00000030bebe7825 */ /* 0x000fc800078e00b8 */
[----:B-1234-:R-:W-:Y:S01]  /*17b00*/  IMAD.IADD R3, R0, 0x1, R191 ;  /* 0x0000000100037824 */ /* 0x01efe200078e02bf */
[CC--:B-----5:R-:W-:Y:S02]  /*17b10*/  @!P1 LEA R6, P4, R190.reuse, R192.reuse, 0x1 ;  /* 0x000000c0be069211 */ /* 0x0e0fe400078808ff */
[CC--:B------:R-:W-:Y:S01]  /*17b20*/  @!P2 LEA R4, P3, R190.reuse, R192.reuse, 0x1 ;  /* 0x000000c0be04a211 */ /* 0x0c0fe200078608ff */
[----:B------:R1:W-:Y:S01]  /*17b30*/  @P5 STS.128 [R241+0x1800], RZ ;  /* 0x001800fff1005388 */ /* 0x0003e20000000c00 */
[C---:B------:R-:W-:Y:S02]  /*17b40*/  @!P5 LEA R8, P6, R190.reuse, R192, 0x1 ;  /* 0x000000c0be08d211 */ /* 0x040fe400078c08ff */
        /* <DEDUP_REMOVED lines=25> */
.L_x_1352:
[----:B------:R-:W-:Y:S05]  /*17ce0*/  BSYNC B3 ;  /* 0x0000000000037941 */ /* 0x000fea0003800000 */
.L_x_1301:
[----:B------:R-:W-:Y:S01]  /*17cf0*/  LEA R17, R165, 0xffffffc0, 0x6 ;  /* 0xffffffc0a5117811 */ /* 0x000fe200078e30ff */
[----:B------:R-:W-:Y:S01]  /*17d00*/  BSSY B0, `(.L_x_1435) ;  /* 0x0000023000007945 */ /* 0x000fe20003800000 */
[----:B------:R-:W-:-:S03]  /*17d10*/  LOP3.LUT R243, R166, 0xff, RZ, 0xc0, !PT ;  /* 0x000000ffa6f37812 */ /* 0x000fc600078ec0ff */
[----:B-1234-:R-:W-:-:S05]  /*17d20*/  IMAD.IADD R3, R64, 0x1, -R17 ;  /* 0x0000000140037824 */ /* 0x01efca00078e0a11 */
        /* <DEDUP_REMOVED lines=8> */
[----:B------:R-:W-:Y:S01]  /*17db0*/  @P1 IMAD.MOV.U32 R6, RZ, RZ, R234 ;  /* 0x000000ffff061224 */ /* 0x000fe200078e00ea */
[----:B------:R-:W-:Y:S01]  /*17dc0*/  @P2 MOV R4, R234 ;  /* 0x000000ea00042202 */ /* 0x000fe20000000f00 */
[--C-:B------:R-:W-:Y:S01]  /*17dd0*/  @P1 IMAD.MOV.U32 R7, RZ, RZ, R235.reuse ;  /* 0x000000ffff071224 */ /* 0x100fe200078e00eb */
[----:B------:R-:W-:Y:S01]  /*17de0*/  @!PT LDS RZ, [RZ] ;  /* 0x00000000fffff984 */ /* 0x000fe20000000800 */
[----:B------:R-:W-:Y:S01]  /*17df0*/  @!PT LDS RZ, [RZ] ;  /* 0x00000000fffff984 */ /* 0x000fe20000000800 */
[----:B------:R-:W-:Y:S01]  /*17e00*/  @!PT LDS RZ, [RZ] ;  /* 0x00000000fffff984 */ /* 0x000fe20000000800 */
[----:B------:R1:W-:Y:S01]  /*17e10*/  @!P6 LDGSTS.E.BYPASS.LTC128B.128 [R241+0x8000], desc[UR6][R234.64] ;  /* 0x08000000eaf1efae */ /* 0x0003e2000b901d46 */
[----:B------:R-:W-:-:S03]  /*17e20*/  @P2 IMAD.MOV.U32 R5, RZ, RZ, R235 ;  /* 0x000000ffff052224 */ /* 0x000fc600078e00eb */
        /* <DEDUP_REMOVED lines=16> */
.L_x_1436:
[----:B------:R-:W-:Y:S05]  /*17f30*/  BSYNC B0 ;  /* 0x0000000000007941 */ /* 0x000fea0003800000 */
.L_x_1435:
[----:B------:R-:W-:Y:S04]  /*17f40*/  BSSY B0, `(.L_x_1437) ;  /* 0x0000025000007945 */ /* 0x000fe80003800000 */
[----:B------:R-:W-:Y:S05]  /*17f50*/  @P5 BRA `(.L_x_1438) ;  /* 0x00000000008c5947 */ /* 0x000fea0003800000 */
[C---:B------:R-:W-:Y:S02]  /*17f60*/  LOP3.LUT R0, R243.reuse, 0x1, RZ, 0xc0, !PT ;  /* 0x00000001f3007812 */ /* 0x040fe400078ec0ff */
[C---:B------:R-:W-:Y:S02]  /*17f70*/  LOP3.LUT P5, RZ, R243.reuse, 0x2, RZ, 0xc0, !PT ;  /* 0x00000002f3ff7812 */ /* 0x040fe400078ac0ff */
[----:B------:R-:W-:Y:S02]  /*17f80*/  ISETP.NE.U32.AND P6, PT, R0, 0x1, PT ;  /* 0x000000010000780c */ /* 0x000fe40003fc5070 */
[----:B------:R-:W-:Y:S02]  /*17f90*/  LOP3.LUT P3, RZ, R243, 0x4, RZ, 0xc0, !PT ;  /* 0x00000004f3ff7812 */ /* 0x000fe4000786c0ff */
[----:B-1----:R-:W-:-:S05]  /*17fa0*/  IADD3 R7, P1, R232, R170, RZ ;  /* 0x000000aae8077210 */ /* 0x002fca0007f3e0ff */
[----:B------:R-:W-:Y:S02]  /*17fb0*/  IMAD.X R5, R233, 0x1, R173, P1 ;  /* 0x00000001e9057824 */ /* 0x000fe400008e06ad */
[C---:B------:R-:W-:Y:S02]  /*17fc0*/  @P5 LEA R10, P1, R7.reuse, R174, 0x1 ;  /* 0x000000ae070a5211 */ /* 0x040fe400078208ff */
        /* <DEDUP_REMOVED lines=28> */
.L_x_1438:
[----:B------:R-:W-:Y:S05]  /*18190*/  BSYNC B0 ;  /* 0x0000000000007941 */ /* 0x000fea0003800000 */
.L_x_1437:
[----:B------:R-:W-:Y:S04]  /*181a0*/  BSSY B0, `(.L_x_1439) ;  /* 0x0000027000007945 */ /* 0x000fe80003800000 */
[----:B------:R-:W-:Y:S05]  /*181b0*/  @P4 BRA `(.L_x_1440) ;  /* 0x0000000000944947 */ /* 0x000fea0003800000 */
[C---:B------:R-:W-:Y:S02]  /*181c0*/  LOP3.LUT R0, R243.reuse, 0x1, RZ, 0xc0, !PT ;  /* 0x00000001f3007812 */ /* 0x040fe400078ec0ff */
[C---:B------:R-:W-:Y:S02]  /*181d0*/  LOP3.LUT P5, RZ, R243.reuse, 0x2, RZ, 0xc0, !PT ;  /* 0x00000002f3ff7812 */ /* 0x040fe400078ac0ff */
[----:B------:R-:W-:Y:S01]  /*181e0*/  ISETP.NE.U32.AND P6, PT, R0, 0x1, PT ;  /* 0x000000010000780c */ /* 0x000fe20003fc5070 */
[C---:B------:R-:W-:Y:S01]  /*181f0*/  IMAD.SHL.U32 R0, R60.reuse, 0x20, RZ ;  /* 0x000000203c007824 */ /* 0x040fe200078e00ff */
[C---:B------:R-:W-:Y:S02]  /*18200*/  LOP3.LUT P4, RZ, R243.reuse, 0x4, RZ, 0xc0, !PT ;  /* 0x00000004f3ff7812 */ /* 0x040fe4000788c0ff */
[----:B------:R-:W-:Y:S02]  /*18210*/  LOP3.LUT P2, RZ, R243, 0x8, RZ, 0xc0, !PT ;  /* 0x00000008f3ff7812 */ /* 0x000fe4000784c0ff */
[----:B------:R-:W-:-:S02]  /*18220*/  SHF.L.U64.HI R2, R60, 0x5, R61 ;  /* 0x000000053c027819 */ /* 0x000fc4000001023d */
[----:B-12---:R-:W-:-:S05]  /*18230*/  LEA R5, P1, R60, R170, 0x5 ;  /* 0x000000aa3c057211 */ /* 0x006fca00078228ff */
[----:B------:R-:W-:-:S04]  /*18240*/  @!P6 LEA R6, P3, R0, R234, 0x1 ;  /* 0x000000ea0006e211 */ /* 0x000fc800078608ff */
        /* <DEDUP_REMOVED lines=28> */
.L_x_1440:
[----:B------:R-:W-:Y:S05]  /*18410*/  BSYNC B0 ;  /* 0x0000000000007941 */ /* 0x000fea0003800000 */
.L_x_1439:
[----:B------:R-:W-:Y:S04]  /*18420*/  BSSY B0, `(.L_x_1441) ;  /* 0x000002a000007945 */ /* 0x000fe80003800000 */
[----:B------:R-:W-:Y:S05]  /*18430*/  @P0 BRA `(.L_x_1442) ;  /* 0x0000000000a00947 */ /* 0x000fea0003800000 */
[C---:B------:R-:W-:Y:S01]  /*18440*/  LOP3.LUT R0, R243.reuse, 0x1, RZ, 0xc0, !PT ;  /* 0x00000001f3007812 */ /* 0x040fe200078ec0ff */
[----:B------:R-:W-:Y:S01]  /*18450*/  IMAD.MOV.U32 R172, RZ, RZ, R170 ;  /* 0x000000ffffac7224 */ /* 0x000fe200078e00aa */
[----:B------:R-:W-:Y:S02]  /*18460*/  LOP3.LUT P2, RZ, R243, 0x2, RZ, 0xc0, !PT ;  /* 0x00000002f3ff7812 */ /* 0x000fe4000784c0ff */
[----:B------:R-:W-:Y:S01]  /*18470*/  ISETP.NE.U32.AND P3, PT, R0, 0x1, PT ;  /* 0x000000010000780c */ /* 0x000fe20003f65070 */
[----:B------:R-:W-:Y:S01]  /*18480*/  IMAD R0, R61, 0x30, RZ ;  /* 0x000000303d007824 */ /* 0x000fe200078e02ff */
[----:B------:R-:W-:Y:S01]  /*18490*/  LOP3.LUT P1, RZ, R243, 0x4, RZ, 0xc0, !PT ;  /* 0x00000004f3ff7812 */ /* 0x000fe2000782c0ff */
[----:B-1-3--:R-:W-:-:S04]  /*184a0*/  IMAD.WIDE.U32 R6, R60, 0x30, R172 ;  /* 0x000000303c067825 */ /* 0x00afc800078e00ac */
[----:B--2---:R-:W-:-:S04]  /*184b0*/  IMAD.IADD R5, R7, 0x1, R0 ;  /* 0x0000000107057824 */ /* 0x004fc800078e0200 */
[-C--:B------:R-:W-:Y:S02]  /*184c0*/  @P2 LEA R12, P4, R6, R174.reuse, 0x1 ;  /* 0x000000ae060c2211 */ /* 0x080fe400078808ff */
[----:B------:R-:W-:Y:S02]  /*184d0*/  @!P3 IMAD.WIDE.U32 R8, R60, 0x60, R234 ;  /* 0x000000603c08b825 */ /* 0x000fe400078e00ea */
[C---:B------:R-:W-:Y:S02]  /*184e0*/  @P1 LEA R10, P0, R6.reuse, R174, 0x1 ;  /* 0x000000ae060a1211 */ /* 0x040fe400078008ff */
[----:B------:R-:W-:Y:S01]  /*184f0*/  @!P3 IMAD R61, R61, 0x60, RZ ;  /* 0x000000603d3db824 */ /* 0x000fe200078e02ff */
[CCC-:B------:R-:W-:Y:S02]  /*18500*/  @P2 LEA.HI.X R13, R6.reuse, R175.reuse, R5.reuse, 0x1, P4 ;  /* 0x000000af060d2211 */ /* 0x1c0fe400020f0c05 */
[----:B------:R-:W-:Y:S01]  /*18510*/  @P1 LEA.HI.X R11, R6, R175, R5, 0x1, P0 ;  /* 0x000000af060b1211 */ /* 0x000fe200000f0c05 */
[----:B------:R-:W-:Y:S01]  /*18520*/  @!P3 IMAD.IADD R9, R61, 0x1, R9 ;  /* 0x000000013d09b824 */ /* 0x000fe200078e0209 */
[----:B------:R-:W-:-:S04]  /*18530*/  LOP3.LUT P0, RZ, R243, 0x8, RZ, 0xc0, !PT ;  /* 0x00000008f3ff7812 */ /* 0x000fc8000780c0ff */
        /* <DEDUP_REMOVED lines=16> */
[----:B------:R-:W-:-:S04]  /*18640*/  LEA R4, P0, R6, R174, 0x1 ;  /* 0x000000ae06047211 */ /* 0x000fc800078008ff */
[----:B------:R-:W-:-:S05]  /*18650*/  LEA.HI.X R5, R6, R175, R5, 0x1, P0 ;  /* 0x000000af06057211 */ /* 0x000fca00000f0c05 */
[----:B------:R-:W-:Y:S01]  /*18660*/  @!PT LDS RZ, [RZ] ;  /* 0x00000000fffff984 */ /* 0x000fe20000000800 */
[----:B------:R-:W-:Y:S01]  /*18670*/  @!PT LDS RZ, [RZ] ;  /* 0x00000000fffff984 */ /* 0x000fe20000000800 */
[----:B------:R-:W-:Y:S01]  /*18680*/  @!PT LDS RZ, [RZ] ;  /* 0x00000000fffff984 */ /* 0x000fe20000000800 */
[----:B------:R2:W-:Y:S01]  /*18690*/  LDGSTS.E.BYPASS.LTC128B.128 [R241+0xf800], desc[UR6][R4.64+0x180] ;  /* 0x0f80018004f17fae */ /* 0x0005e2000b901d46 */
[----:B------:R-:W-:Y:S05]  /*186a0*/  BRA `(.L_x_1442) ;  /* 0x0000000000047947 */ /* 0x000fea0003800000 */
.L_x_1443:
[----:B------:R4:W-:Y:S02]  /*186b0*/  STS.128 [R241+0xf800], RZ ;  /* 0x00f800fff1007388 */ /* 0x0009e40000000c00 */
.L_x_1442:
[----:B------:R-:W-:Y:S05]  /*186c0*/  BSYNC B0 ;  /* 0x0000000000007941 */ /* 0x000fea0003800000 */
.L_x_1441:
        /* <DEDUP_REMOVED lines=40> */
.L_x_1445:
[----:B------:R-:W-:Y:S05]  /*18950*/  BSYNC B0 ;  /* 0x0000000000007941 */ /* 0x000fea0003800000 */
.L_x_1444:
[----:B------:R1:W-:Y:S01]  /*18960*/  @P6 STS.128 [R241+0x10800], RZ ;  /* 0x010800fff1006388 */ /* 0x0003e20000000c00 */
[----:B------:R-:W-:Y:S03]  /*18970*/  BSSY B0, `(.L_x_1446) ;  /* 0x0000028000007945 */ /* 0x000fe60003800000 */
[----:B------:R1:W-:Y:S04]  /*18980*/  @P6 STS.128 [R241+0x12800], RZ ;  /* 0x012800fff1006388 */ /* 0x0003e80000000c00 */
[----:B------:R1:W-:Y:S04]  /*18990*/  @P6 STS.128 [R241+0x14800], RZ ;  /* 0x014800fff1006388 */ /* 0x0003e80000000c00 */
[----:B------:R1:W-:Y:S01]  /*189a0*/  @P6 STS.128 [R241+0x16800], RZ ;  /* 0x016800fff1006388 */ /* 0x0003e20000000c00 */
[----:B------:R-:W-:Y:S05]  /*189b0*/  @P6 BRA `(.L_x_1447) ;  /* 0x00000000008c6947 */ /* 0x000fea0003800000 */
[C---:B------:R-:W-:Y:S02]  /*189c0*/  LOP3.LUT R0, R243.reuse, 0x1, RZ, 0xc0, !PT ;  /* 0x00000001f3007812 */ /* 0x040fe400078ec0ff */
[C---:B------:R-:W-:Y:S02]  /*189d0*/  LOP3.LUT P5, RZ, R243.reuse, 0x2, RZ, 0xc0, !PT ;  /* 0x00000002f3ff7812 */ /* 0x040fe400078ac0ff */
[----:B------:R-:W-:Y:S02]  /*189e0*/  ISETP.NE.U32.AND P6, PT, R0, 0x1, PT ;  /* 0x000000010000780c */ /* 0x000fe40003fc5070 */
[----:B------:R-:W-:Y:S02]  /*189f0*/  LOP3.LUT P3, RZ, R243, 0x4, RZ, 0xc0, !PT ;  /* 0x00000004f3ff7812 */ /* 0x000fe4000786c0ff */
[----:B-123--:R-:W-:-:S05]  /*18a00*/  IADD3 R5, P1, R230, R176, RZ ;  /* 0x000000b0e6057210 */ /* 0x00efca0007f3e0ff */
        /* <DEDUP_REMOVED lines=30> */
.L_x_1447:
[----:B------:R-:W-:Y:S05]  /*18bf0*/  BSYNC B0 ;  /* 0x0000000000007941 */ /* 0x000fea0003800000 */
.L_x_1446:
        /* <DEDUP_REMOVED lines=8> */
[----:B------:R-:W-:Y:S01]  /*18c80*/  ISETP.NE.U32.AND P6, PT, R0, 0x1, PT ;  /* 0x000000010000780c */ /* 0x000fe20003fc5070 */
[C---:B------:R-:W-:Y:S01]  /*18c90*/  IMAD.SHL.U32 R0, R62.reuse, 0x20, RZ ;  /* 0x000000203e007824 */ /* 0x040fe200078e00ff */
[C---:B------:R-:W-:Y:S02]  /*18ca0*/  LOP3.LUT P4, RZ, R243.reuse, 0x4, RZ, 0xc0, !PT ;  /* 0x00000004f3ff7812 */ /* 0x040fe4000788c0ff */
[----:B------:R-:W-:Y:S02]  /*18cb0*/  LOP3.LUT P2, RZ, R243, 0x8, RZ, 0xc0, !PT ;  /* 0x00000008f3ff7812 */ /* 0x000fe4000784c0ff */
[----:B-1----:R-:W-:-:S02]  /*18cc0*/  SHF.L.U64.HI R2, R62, 0x5, R63 ;  /* 0x000000053e027819 */ /* 0x002fc4000001023f */
[----:B------:R-:W-:-:S05]  /*18cd0*/  LEA R3, P1, R62, R176, 0x5 ;  /* 0x000000b03e037211 */ /* 0x000fca00078228ff */
[----:B--23--:R-:W-:-:S04]  /*18ce0*/  @!P6 LEA R4, P3, R0, R188, 0x1 ;  /* 0x000000bc0004e211 */ /* 0x00cfc800078608ff */
        /* <DEDUP_REMOVED lines=28> */
.L_x_1449:
[----:B------:R-:W-:Y:S05]  /*18eb0*/  BSYNC B0 ;  /* 0x0000000000007941 */ /* 0x000fea0003800000 */
.L_x_1448:
[----:B------:R2:W-:Y:S01]  /*18ec0*/  @P0 STS.128 [R241+0x11800], RZ ;  /* 0x011800fff1000388 */ /* 0x0005e20000000c00 */
[----:B------:R-:W-:Y:S01]  /*18ed0*/  SHF.R.S32.HI R0, RZ, 0x1f, R55 ;  /* 0x0000001fff007819 */ /* 0x000fe20000011437 */
[----:B------:R-:W-:Y:S02]  /*18ee0*/  BSSY B0, `(.L_x_1450) ;  /* 0x000002f000007945 */ /* 0x000fe40003800000 */
[----:B------:R2:W-:Y:S01]  /*18ef0*/  @P0 STS.128 [R241+0x13800], RZ ;  /* 0x013800fff1000388 */ /* 0x0005e20000000c00 */
[----:B------:R-:W-:-:S03]  /*18f00*/  LEA.HI R0, R0, R55, RZ, 0x5 ;  /* 0x0000003700007211 */ /* 0x000fc600078f28ff */
[----:B------:R2:W-:Y:S01]  /*18f10*/  @P0 STS.128 [R241+0x15800], RZ ;  /* 0x015800fff1000388 */ /* 0x0005e20000000c00 */
[----:B-1----:R-:W-:-:S03]  /*18f20*/  SHF.R.S32.HI R2, RZ, 0x5, R0 ;  /* 0x00000005ff027819 */ /* 0x002fc60000011400 */
        /* <DEDUP_REMOVED lines=10> */
[-C--:B--23--:R-:W-:Y:S02]  /*18fd0*/  @P2 LEA R8, P4, R178, R182.reuse, 0x1 ;  /* 0x000000b6b2082211 */ /* 0x08cfe400078808ff */
        /* <DEDUP_REMOVED lines=30> */
.L_x_1452:
[----:B------:R2:W-:Y:S02]  /*191c0*/  STS.128 [R241+0x17800], RZ ;  /* 0x017800fff1007388 */ /* 0x0005e40000000c00 */
.L_x_1451:
[----:B------:R-:W-:Y:S05]  /*191d0*/  BSYNC B0 ;  /* 0x0000000000007941 */ /* 0x000fea0003800000 */
.L_x_1450:
[C---:B------:R-:W-:Y:S01]  /*191e0*/  IMAD.SHL.U32 R0, R65.reuse, 0x40, RZ ;  /* 0x0000004041007824 */ /* 0x040fe200078e00ff */
[----:B------:R-:W-:Y:S01]  /*191f0*/  R2P PR, R65, 0x6 ;  /* 0x0000000641007804 */ /* 0x000fe20000000000 */
[----:B------:R-:W-:Y:S01]  /*19200*/  IMAD.SHL.U32 R180, R180, 0x8, RZ ;  /* 0x00000008b4b47824 */ /* 0x000fe200078e00ff */
[----:B------:R-:W0:Y:S01]  /*19210*/  LDGDEPBAR ;  /* 0x00000000000079af */ /* 0x000e220000000000 */
[----:B------:R-:W-:Y:S01]  /*19220*/  IMAD R225, R2, 0x400, R47 ;  /* 0x0000040002e17824 */ /* 0x000fe200078e022f */
[----:B------:R-:W-:-:S04]  /*19230*/  LOP3.LUT R3, R0, 0x1c0, RZ, 0xc0, !PT ;  /* 0x000001c000037812 */ /* 0x000fc800078ec0ff */
[----:B------:R-:W-:Y:S02]  /*19240*/  LOP3.LUT R180, R3, 0x8, R180, 0xf8, !PT ;  /* 0x0000000803b47812 */ /* 0x000fe400078ef8b4 */
[----:B------:R-:W-:Y:S02]  /*19250*/  SHF.R.U32.HI R3, RZ, 0x3, R3 ;  /* 0x00000003ff037819 */ /* 0x000fe40000011603 */
[----:B------:R-:W-:Y:S02]  /*19260*/  LEA R225, R225, UR4, 0x1 ;  /* 0x00000004e1e17c11 */ /* 0x000fe4000f8e08ff */
[----:B------:R-:W-:-:S03]  /*19270*/  LOP3.LUT R3, R180, R3, RZ, 0x3c, !PT ;  /* 0x00000003b4037212 */ /* 0x000fc600078e3cff */
[----:B------:R-:W-:Y:S01]  /*19280*/  LDSM.16.M88.4 R36, [R225] ;  /* 0x00000000e124783b */ /* 0x000fe20000000200 */
[----:B------:R-:W-:Y:S02]  /*19290*/  IMAD R223, R50, 0x2, R225 ;  /* 0x0000000232df7824 */ /* 0x000fe400078e02e1 */
[----:B------:R-:W-:Y:S01]  /*192a0*/  IMAD R224, R66, 0x200, R3 ;  /* 0x0000020042e07824 */ /* 0x000fe200078e0203 */
[----:B------:R-:W-:Y:S01]  /*192b0*/  MOV R3, 0x40 ;  /* 0x0000004000037802 */ /* 0x000fe20000000f00 */
[C---:B------:R-:W-:Y:S01]  /*192c0*/  IMAD R221, R48.reuse, 0x2, R225 ;  /* 0x0000000230dd7824 */ /* 0x040fe200078e02e1 */
[----:B--2---:R-:W-:Y:S01]  /*192d0*/  LDSM.16.M88.4 R12, [R223] ;  /* 0x00000000df0c783b */ /* 0x004fe20000000200 */
[----:B------:R-:W-:Y:S01]  /*192e0*/  IMAD R220, R48, 0x2, R223 ;  /* 0x0000000230dc7824 */ /* 0x000fe200078e02df */
[----:B------:R-:W-:Y:S02]  /*192f0*/  LEA R224, R224, UR4, 0x1 ;  /* 0x00000004e0e07c11 */ /* 0x000fe4000f8e08ff */
[----:B------:R-:W-:Y:S01]  /*19300*/  SEL R3, R3, 0xffffffc0, !P2 ;  /* 0xffffffc003037807 */ /* 0x000fe20005000000 */
[----:B------:R-:W-:Y:S01]  /*19310*/  LDSM.16.M88.4 R100, [R221] ;  /* 0x00000000dd64783b */ /* 0x000fe20000000200 */
[C---:B------:R-:W-:Y:S01]  /*19320*/  IADD3 R0, R224.reuse, 0x8000, RZ ;  /* 0x00008000e0007810 */ /* 0x040fe20007ffe0ff */
[----:B------:R-:W-:-:S02]  /*19330*/  VIADD R222, R224, 0x8020 ;  /* 0x00008020e0de7836 */ /* 0x000fc40000000000 */
[----:B------:R-:W2:Y:S01]  /*19340*/  LDSM.16.M88.4 R20, [R224+0x8000] ;  /* 0x00800000e014783b */ /* 0x000ea20000000200 */
[----:B------:R-:W-:Y:S02]  /*19350*/  IMAD.IADD R219, R224, 0x1, R3 ;  /* 0x00000001e0db7824 */ /* 0x000fe400078e0203 */
[----:B------:R-:W-:Y:S01]  /*19360*/  @P1 VIADD R222, R0, 0xffffffe0 ;  /* 0xffffffe000de1836 */ /* 0x000fe20000000000 */
[----:B------:R-:W4:Y:S04]  /*19370*/  LDSM.16.M88.4 R56, [R224+0x8800] ;  /* 0x00880000e038783b */ /* 0x000f280000000200 */
[----:B------:R-:W4:Y:S01]  /*19380*/  LDSM.16.M88.4 R28, [R222] ;  /* 0x00000000de1c783b */ /* 0x000f220000000200 */
[----:B------:R-:W-:-:S03]  /*19390*/  IADD3 R215, R3, R222, RZ ;  /* 0x000000de03d77210 */ /* 0x000fc60007ffe0ff */
[----:B------:R-:W-:Y:S04]  /*193a0*/  LDSM.16.M88.4 R76, [R219+0x8000] ;  /* 0x00800000db4c783b */ /* 0x000fe80000000200 */
[----:B------:R-:W4:Y:S04]  /*193b0*/  LDSM.16.M88.4 R88, [R224+0x9000] ;  /* 0x00900000e058783b */ /* 0x000f280000000200 */
[----:B------:R-:W4:Y:S04]  /*193c0*/  LDSM.16.M88.4 R24, [R224+0x9800] ;  /* 0x00980000e018783b */ /* 0x000f280000000200 */
[----:B------:R-:W4:Y:S04]  /*193d0*/  LDSM.16.M88.4 R80, [R222+0x800] ;  /* 0x00080000de50783b */ /* 0x000f280000000200 */
[----:B-1-3--:R-:W-:Y:S04]  /*193e0*/  LDSM.16.M88.4 R8, [R220] ;  /* 0x00000000dc08783b */ /* 0x00afe80000000200 */
[----:B------:R-:W1:Y:S04]  /*193f0*/  LDSM.16.M88.4 R108, [R215] ;  /* 0x00000000d76c783b */ /* 0x000e680000000200 */
[----:B------:R-:W3:Y:S01]  /*19400*/  LDSM.16.M88.4 R68, [R222+0x1000] ;  /* 0x00100000de44783b */ /* 0x000ee20000000200 */
[C---:B--2---:R-:W-:Y:S03]  /*19410*/  HMMA.16816.F32 R4, R36.reuse, R20, RZ ;  /* 0x000000142404723c */ /* 0x044fe600000018ff */
[----:B------:R-:W2:Y:S04]  /*19420*/  LDSM.16.M88.4 R60, [R222+0x1800] ;  /* 0x00180000de3c783b */ /* 0x000ea80000000200 */
[----:B------:R-:W2:Y:S01]  /*19430*/  LDSM.16.M88.4 R104, [R219+0x8800] ;  /* 0x00880000db68783b */ /* 0x000ea20000000200 */
[C---:B------:R-:W-:Y:S03]  /*19440*/  HMMA.16816.F32 R20, R36.reuse, R22, RZ ;  /* 0x000000162414723c */ /* 0x040fe600000018ff */
[----:B------:R-:W-:Y:S03]  /*19450*/  LDSM.16.M88.4 R92, [R224+0xa000] ;  /* 0x00a00000e05c783b */ /* 0x000fe60000000200 */
[C---:B----4-:R-:W-:Y:S01]  /*19460*/  HMMA.16816.F32 R32, R36.reuse, R56, RZ ;  /* 0x000000382420723c */ /* 0x050fe200000018ff */
[----:B------:R-:W-:Y:S04]  /*19470*/  LDSM.16.M88.4 R40, [R219+0x9000] ;  /* 0x00900000db28783b */ /* 0x000fe80000000200 */
[----:B------:R-:W-:Y:S01]  /*19480*/  LDSM.16.M88.4 R96, [R215+0x800] ;  /* 0x00080000d760783b */ /* 0x000fe20000000200 */
[----:B------:R-:W-:Y:S03]  /*19490*/  HMMA.16816.F32 R56, R36, R58, RZ ;  /* 0x0000003a2438723c */ /* 0x000fe600000018ff */
[----:B------:R-:W4:Y:S03]  /*194a0*/  LD.E R0, desc[UR6][R18.64+0x18c] ;  /* 0x00018c0612007980 */ /* 0x000f26000c101900 */
[C---:B------:R-:W-:Y:S01]  /*194b0*/  HMMA.16816.F32 R4, R12.reuse, R28, R4 ;  /* 0x0000001c0c04723c */ /* 0x040fe20000001804 */
[----:B------:R-:W-:Y:S04]  /*194c0*/  LDSM.16.M88.4 R116, [R219+0xd000] ;  /* 0x00d00000db74783b */ /* 0x000fe80000000200 */
[----:B------:R-:W-:Y:S01]  /*194d0*/  LDSM.16.M88.4 R112, [R224+0xe800] ;  /* 0x00e80000e070783b */ /* 0x000fe20000000200 */
[----:B------:R-:W-:Y:S03]  /*194e0*/  HMMA.16816.F32 R20, R12, R30, R20 ;  /* 0x0000001e0c14723c */ /* 0x000fe60000001814 */
[----:B------:R-:W-:Y:S03]  /*194f0*/  LDSM.16.M88.4 R28, [R219+0x9800] ;  /* 0x00980000db1c783b */ /* 0x000fe60000000200 */
[C---:B------:R-:W-:Y:S01]  /*19500*/  HMMA.16816.F32 R72, R36.reuse, R88, RZ ;  /* 0x000000582448723c */ /* 0x040fe200000018ff */
[----:B------:R-:W-:Y:S05]  /*19510*/  LDSM.16.M88.4 R120, [R222+0x5800] ;  /* 0x00580000de78783b */ /* 0x000fea0000000200 */
[----:B------:R-:W-:Y:S06]  /*19520*/  HMMA.16816.F32 R88, R36, R90, RZ ;  /* 0x0000005a2458723c */ /* 0x000fec00000018ff */
[----:B------:R-:W-:Y:S06]  /*19530*/  HMMA.16816.F32 R4, R100, R76, R4 ;  /* 0x0000004c6404723c */ /* 0x000fec0000001804 */
[----:B------:R-:W-:Y:S06]  /*19540*/  HMMA.16816.F32 R84, R36, R24, RZ ;  /* 0x000000182454723c */ /* 0x000fec00000018ff */
[----:B------:R-:W-:Y:S01]  /*19550*/  HMMA.16816.F32 R20, R100, R78, R20 ;  /* 0x0000004e6414723c */ /* 0x000fe20000001814 */
[----:B------:R-:W-:Y:S05]  /*19560*/  LDSM.16.M88.4 R76, [R215+0x1000] ;  /* 0x00100000d74c783b */ /* 0x000fea0000000200 */
[----:B------:R-:W-:Y:S01]  /*19570*/  HMMA.16816.F32 R36, R36, R26, RZ ;  /* 0x0000001a2424723c */ /* 0x000fe200000018ff */
[----:B------:R-:W2:Y:S05]  /*19580*/  LDSM.16.M88.4 R24, [R225+0x2000] ;  /* 0x00200000e118783b */ /* 0x000eaa0000000200 */
[C---:B------:R-:W-:Y:S06]  /*19590*/  HMMA.16816.F32 R32, R12.reuse, R80, R32 ;  /* 0x000000500c20723c */ /* 0x040fec0000001820 */
[----:B------:R-:W-:Y:S01]  /*195a0*/  HMMA.16816.F32 R56, R12, R82, R56 ;  /* 0x000000520c38723c */ /* 0x000fe20000001838 */
[----:B------:R-:W-:Y:S05]  /*195b0*/  LDSM.16.M88.4 R80, [R224+0xa800] ;  /* 0x00a80000e050783b */ /* 0x000fea0000000200 */
[----:B-1----:R-:W-:Y:S06]  /*195c0*/  HMMA.16816.F32 R4, R8, R108, R4 ;  /* 0x0000006c0804723c */ /* 0x002fec0000001804 */
[C---:B---3--:R-:W-:Y:S06]  /*195d0*/  HMMA.16816.F32 R72, R12.reuse, R68, R72 ;  /* 0x000000440c48723c */ /* 0x048fec0000001848 */
[C---:B------:R-:W-:Y:S01]  /*195e0*/  HMMA.16816.F32 R88, R12.reuse, R70, R88 ;  /* 0x000000460c58723c */ /* 0x040fe20000001858 */
[----:B------:R-:W-:Y:S05]  /*195f0*/  LDSM.16.M88.4 R68, [R215+0x1800] ;  /* 0x00180000d744783b */ /* 0x000fea0000000200 */
[----:B--2---:R-:W-:Y:S06]  /*19600*/  HMMA.16816.F32 R84, R12, R60, R84 ;  /* 0x0000003c0c54723c */ /* 0x004fec0000001854 */
[----:B------:R-:W-:Y:S01]  /*19610*/  HMMA.16816.F32 R20, R8, R110, R20 ;  /* 0x0000006e0814723c */ /* 0x000fe20000001814 */
[----:B------:R-:W-:Y:S05]  /*19620*/  LDSM.16.M88.4 R108, [R222+0x2800] ;  /* 0x00280000de6c783b */ /* 0x000fea0000000200 */
[----:B------:R-:W-:Y:S01]  /*19630*/  HMMA.16816.F32 R12, R12, R62, R36 ;  /* 0x0000003e0c0c723c */ /* 0x000fe20000001824 */
[----:B------:R-:W-:Y:S04]  /*19640*/  LDSM.16.M88.4 R36, [R223+0x2000] ;  /* 0x00200000df24783b */ /* 0x000fe80000000200 */
[----:B------:R-:W1:Y:S01]  /*19650*/  LDSM.16.M88.4 R60, [R222+0x2000] ;  /* 0x00200000de3c783b */ /* 0x000e620000000200 */
[C---:B------:R-:W-:Y:S06]  /*19660*/  HMMA.16816.F32 R32, R100.reuse, R104, R32 ;  /* 0x000000686420723c */ /* 0x040fec0000001820 */
[----:B------:R-:W-:Y:S01]  /*19670*/  HMMA.16816.F32 R56, R100, R106, R56 ;  /* 0x0000006a6438723c */ /* 0x000fe20000001838 */
[----:B------:R-:W-:Y:S05]  /*19680*/  LDSM.16.M88.4 R104, [R219+0xa000] ;  /* 0x00a00000db68783b */ /* 0x000fea0000000200 */
[----:B------:R-:W-:Y:S06]  /*19690*/  HMMA.16816.F32 R4, R24, R92, R4 ;  /* 0x0000005c1804723c */ /* 0x000fec0000001804 */
[C---:B------:R-:W-:Y:S06]  /*196a0*/  HMMA.16816.F32 R72, R100.reuse, R40, R72 ;  /* 0x000000286448723c */ /* 0x040fec0000001848 */
[C---:B------:R-:W-:Y:S01]  /*196b0*/  HMMA.16816.F32 R88, R100.reuse, R42, R88 ;  /* 0x0000002a6458723c */ /* 0x040fe20000001858 */
[----:B------:R-:W-:Y:S05]  /*196c0*/  LDSM.16.M88.4 R40, [R224+0xb000] ;  /* 0x00b00000e028783b */ /* 0x000fea0000000200 */
[----:B------:R-:W-:Y:S06]  /*196d0*/  HMMA.16816.F32 R84, R100, R28, R84 ;  /* 0x0000001c6454723c */ /* 0x000fec0000001854 */
[----:B------:R-:W-:Y:S01]  /*196e0*/  HMMA.16816.F32 R20, R24, R94, R20 ;  /* 0x0000005e1814723c */ /* 0x000fe20000001814 */
[----:B------:R-:W-:Y:S05]  /*196f0*/  LDSM.16.M88.4 R92, [R219+0xa800] ;  /* 0x00a80000db5c783b */ /* 0x000fea0000000200 */
[----:B------:R-:W-:Y:S01]  /*19700*/  HMMA.16816.F32 R100, R100, R30, R12 ;  /* 0x0000001e6464723c */ /* 0x000fe2000000180c */
[----:B------:R-:W2:Y:S04]  /*19710*/  LDSM.16.M88.4 R12, [R221+0x2000] ;  /* 0x00200000dd0c783b */ /* 0x000ea80000000200 */
[----:B------:R-:W3:Y:S01]  /*19720*/  LDSM.16.M88.4 R28, [R224+0xb800] ;  /* 0x00b80000e01c783b */ /* 0x000ee20000000200 */
[C---:B------:R-:W-:Y:S06]  /*19730*/  HMMA.16816.F32 R32, R8.reuse, R96, R32 ;  /* 0x000000600820723c */ /* 0x040fec0000001820 */
[----:B------:R-:W-:Y:S01]  /*19740*/  HMMA.16816.F32 R56, R8, R98, R56 ;  /* 0x000000620838723c */ /* 0x000fe20000001838 */
[----:B------:R-:W-:Y:S05]  /*19750*/  LDSM.16.M88.4 R96, [R222+0x3000] ;  /* 0x00300000de60783b */ /* 0x000fea0000000200 */
[C---:B-1----:R-:W-:Y:S06]  /*19760*/  HMMA.16816.F32 R4, R36.reuse, R60, R4 ;  /* 0x0000003c2404723c */ /* 0x042fec0000001804 */
[----:B------:R-:W-:Y:S01]  /*19770*/  HMMA.16816.F32 R20, R36, R62, R20 ;  /* 0x0000003e2414723c */ /* 0x000fe20000001814 */
[----:B------:R-:W-:Y:S05]  /*19780*/  LDSM.16.M88.4 R60, [R219+0xb000] ;  /* 0x00b00000db3c783b */ /* 0x000fea0000000200 */
[C---:B------:R-:W-:Y:S06]  /*19790*/  HMMA.16816.F32 R72, R8.reuse, R76, R72 ;  /* 0x0000004c0848723c */ /* 0x040fec0000001848 */
[C---:B------:R-:W-:Y:S01]  /*197a0*/  HMMA.16816.F32 R88, R8.reuse, R78, R88 ;  /* 0x0000004e0858723c */ /* 0x040fe20000001858 */
[----:B------:R-:W-:Y:S05]  /*197b0*/  LDSM.16.M88.4 R76, [R222+0x3800] ;  /* 0x00380000de4c783b */ /* 0x000fea0000000200 */
[C---:B------:R-:W-:Y:S06]  /*197c0*/  HMMA.16816.F32 R84, R8.reuse, R68, R84 ;  /* 0x000000440854723c */ /* 0x040fec0000001854 */
[----:B------:R-:W-:Y:S01]  /*197d0*/  HMMA.16816.F32 R100, R8, R70, R100 ;  /* 0x000000460864723c */ /* 0x000fe20000001864 */
[----:B------:R-:W-:Y:S04]  /*197e0*/  LDSM.16.M88.4 R8, [R220+0x2000] ;  /* 0x00200000dc08783b */ /* 0x000fe80000000200 */
[----:B------:R-:W1:Y:S01]  /*197f0*/  LDSM.16.M88.4 R68, [R215+0x2000] ;  /* 0x00200000d744783b */ /* 0x000e620000000200 */
[C---:B------:R-:W-:Y:S06]  /*19800*/  HMMA.16816.F32 R32, R24.reuse, R80, R32 ;  /* 0x000000501820723c */ /* 0x040fec0000001820 */
[----:B------:R-:W-:Y:S01]  /*19810*/  HMMA.16816.F32 R56, R24, R82, R56 ;  /* 0x000000521838723c */ /* 0x000fe20000001838 */
[----:B------:R-:W-:Y:S05]  /*19820*/  LDSM.16.M88.4 R80, [R215+0x2800] ;  /* 0x00280000d750783b */ /* 0x000fea0000000200 */
[C---:B--2---:R-:W-:Y:S06]  /*19830*/  HMMA.16816.F32 R4, R12.reuse, R104, R4 ;  /* 0x000000680c04723c */ /* 0x044fec0000001804 */
[----:B------:R-:W-:Y:S01]  /*19840*/  HMMA.16816.F32 R20, R12, R106, R20 ;  /* 0x0000006a0c14723c */ /* 0x000fe20000001814 */
[----:B------:R-:W-:Y:S05]  /*19850*/  LDSM.16.M88.4 R104, [R223+0x4000] ;  /* 0x00400000df68783b */ /* 0x000fea0000000200 */
[C---:B------:R-:W-:Y:S06]  /*19860*/  HMMA.16816.F32 R72, R24.reuse, R40, R72 ;  /* 0x000000281848723c */ /* 0x040fec0000001848 */
[C---:B------:R-:W-:Y:S01]  /*19870*/  HMMA.16816.F32 R88, R24.reuse, R42, R88 ;  /* 0x0000002a1858723c */ /* 0x040fe20000001858 */
[----:B------:R-:W-:Y:S05]  /*19880*/  LDSM.16.M88.4 R40, [R219+0xb800] ;  /* 0x00b80000db28783b */ /* 0x000fea0000000200 */
[C---:B---3--:R-:W-:Y:S06]  /*19890*/  HMMA.16816.F32 R84, R24.reuse, R28, R84 ;  /* 0x0000001c1854723c */ /* 0x048fec0000001854 */
[----:B------:R-:W-:Y:S01]  /*198a0*/  HMMA.16816.F32 R100, R24, R30, R100 ;  /* 0x0000001e1864723c */ /* 0x000fe20000001864 */
[----:B------:R-:W-:Y:S04]  /*198b0*/  LDSM.16.M88.4 R28, [R225+0x4000] ;  /* 0x00400000e11c783b */ /* 0x000fe80000000200 */
[----:B------:R-:W2:Y:S01]  /*198c0*/  LDSM.16.M88.4 R24, [R224+0xc000] ;  /* 0x00c00000e018783b */ /* 0x000ea20000000200 */
        /* <DEDUP_REMOVED lines=11> */
[----:B------:R-:W1:Y:S04]  /*19980*/  LDSM.16.M88.4 R36, [R222+0x4000] ;  /* 0x00400000de24783b */ /* 0x000e680000000200 */
[----:B------:R-:W3:Y:S01]  /*19990*/  LDSM.16.M88.4 R76, [R215+0x3000] ;  /* 0x00300000d74c783b */ /* 0x000ee20000000200 */
        /* <DEDUP_REMOVED lines=9> */
[C---:B------:R-:W-:Y:S06]  /*19a30*/  HMMA.16816.F32 R84, R12.reuse, R40, R84 ;  /* 0x000000280c54723c */ /* 0x040fec0000001854 */
[----:B------:R-:W-:Y:S01]  /*19a40*/  HMMA.16816.F32 R100, R12, R42, R100 ;  /* 0x0000002a0c64723c */ /* 0x000fe20000001864 */
[----:B------:R-:W2:Y:S04]  /*19a50*/  LDSM.16.M88.4 R12, [R219+0xc000] ;  /* 0x00c00000db0c783b */ /* 0x000ea80000000200 */
[----:B------:R-:W4:Y:S01]  /*19a60*/  LDSM.16.M88.4 R40, [R224+0xd000] ;  /* 0x00d00000e028783b */ /* 0x000f220000000200 */
[C---:B------:R-:W-:Y:S06]  /*19a70*/  HMMA.16816.F32 R32, R8.reuse, R80, R32 ;  /* 0x000000500820723c */ /* 0x040fec0000001820 */
[----:B------:R-:W-:Y:S01]  /*19a80*/  HMMA.16816.F32 R56, R8, R82, R56 ;  /* 0x000000520838723c */ /* 0x000fe20000001838 */
[----:B------:R-:W-:Y:S05]  /*19a90*/  LDSM.16.M88.4 R80, [R220+0x4000] ;  /* 0x00400000dc50783b */ /* 0x000fea0000000200 */
[C---:B-1----:R-:W-:Y:S06]  /*19aa0*/  HMMA.16816.F32 R4, R104.reuse, R36, R4 ;  /* 0x000000246804723c */ /* 0x042fec0000001804 */
[----:B------:R-:W-:Y:S01]  /*19ab0*/  HMMA.16816.F32 R20, R104, R38, R20 ;  /* 0x000000266814723c */ /* 0x000fe20000001814 */
[----:B------:R-:W-:Y:S05]  /*19ac0*/  LDSM.16.M88.4 R36, [R219+0xc800] ;  /* 0x00c80000db24783b */ /* 0x000fea0000000200 */
[C---:B---3--:R-:W-:Y:S06]  /*19ad0*/  HMMA.16816.F32 R72, R8.reuse, R76, R72 ;  /* 0x0000004c0848723c */ /* 0x048fec0000001848 */
[----:B------:R-:W-:Y:S01]  /*19ae0*/  HMMA.16816.F32 R88, R8, R78, R88 ;  /* 0x0000004e0858723c */ /* 0x000fe20000001858 */
[----:B------:R-:W1:Y:S05]  /*19af0*/  LDSM.16.M88.4 R76, [R215+0x4000] ;  /* 0x00400000d74c783b */ /* 0x000e6a0000000200 */
[C---:B------:R-:W-:Y:S06]  /*19b00*/  HMMA.16816.F32 R32, R28.reuse, R68, R32 ;  /* 0x000000441c20723c */ /* 0x040fec0000001820 */
[----:B------:R-:W-:Y:S01]  /*19b10*/  HMMA.16816.F32 R56, R28, R70, R56 ;  /* 0x000000461c38723c */ /* 0x000fe20000001838 */
[----:B------:R-:W-:Y:S05]  /*19b20*/  LDSM.16.M88.4 R68, [R225+0x6000] ;  /* 0x00600000e144783b */ /* 0x000fea0000000200 */
[C---:B--2---:R-:W-:Y:S06]  /*19b30*/  HMMA.16816.F32 R4, R96.reuse, R12, R4 ;  /* 0x0000000c6004723c */ /* 0x044fec0000001804 */
[----:B------:R-:W-:Y:S01]  /*19b40*/  HMMA.16816.F32 R20, R96, R14, R20 ;  /* 0x0000000e6014723c */ /* 0x000fe20000001814 */
[----:B------:R-:W2:Y:S05]  /*19b50*/  LDSM.16.M88.4 R12, [R222+0x5000] ;  /* 0x00500000de0c783b */ /* 0x000eaa0000000200 */
[C---:B------:R-:W-:Y:S06]  /*19b60*/  HMMA.16816.F32 R84, R8.reuse, R60, R84 ;  /* 0x0000003c0854723c */ /* 0x040fec0000001854 */
[----:B------:R-:W-:Y:S01]  /*19b70*/  HMMA.16816.F32 R100, R8, R62, R100 ;  /* 0x0000003e0864723c */ /* 0x000fe20000001864 */
[----:B------:R-:W3:Y:S04]  /*19b80*/  LDSM.16.M88.4 R8, [R224+0xe000] ;  /* 0x00e00000e008783b */ /* 0x000ee80000000200 */
[----:B------:R-:W3:Y:S01]  /*19b90*/  LDSM.16.M88.4 R60, [R215+0x4800] ;  /* 0x00480000d73c783b */ /* 0x000ee20000000200 */
[----:B----4-:R-:W-:Y:S06]  /*19ba0*/  HMMA.16816.F32 R72, R28, R40, R72 ;  /* 0x000000281c48723c */ /* 0x010fec0000001848 */
[C---:B------:R-:W-:Y:S06]  /*19bb0*/  HMMA.16816.F32 R32, R104.reuse, R24, R32 ;  /* 0x000000186820723c */ /* 0x040fec0000001820 */
[----:B------:R-:W-:Y:S01]  /*19bc0*/  HMMA.16816.F32 R56, R104, R26, R56 ;  /* 0x0000001a6838723c */ /* 0x000fe20000001838 */
[----:B------:R-:W-:Y:S05]  /*19bd0*/  LDSM.16.M88.4 R24, [R222+0x6000] ;  /* 0x00600000de18783b */ /* 0x000fea0000000200 */
[C---:B-1----:R-:W-:Y:S06]  /*19be0*/  HMMA.16816.F32 R4, R80.reuse, R76, R4 ;  /* 0x0000004c5004723c */ /* 0x042fec0000001804 */
[----:B------:R-:W-:Y:S01]  /*19bf0*/  HMMA.16816.F32 R20, R80, R78, R20 ;  /* 0x0000004e5014723c */ /* 0x000fe20000001814 */
[----:B------:R-:W-:Y:S05]  /*19c00*/  LDSM.16.M88.4 R76, [R215+0x5000] ;  /* 0x00500000d74c783b */ /* 0x000fea0000000200 */
[----:B------:R-:W-:Y:S01]  /*19c10*/  HMMA.16816.F32 R88, R28, R42, R88 ;  /* 0x0000002a1c58723c */ /* 0x000fe20000001858 */
[----:B------:R-:W1:Y:S05]  /*19c20*/  LDSM.16.M88.4 R40, [R223+0x6000] ;  /* 0x00600000df28783b */ /* 0x000e6a0000000200 */
[----:B--2---:R-:W-:Y:S06]  /*19c30*/  HMMA.16816.F32 R72, R104, R12, R72 ;  /* 0x0000000c6848723c */ /* 0x004fec0000001848 */
[----:B------:R-:W-:Y:S06]  /*19c40*/  HMMA.16816.F32 R32, R96, R36, R32 ;  /* 0x000000246020723c */ /* 0x000fec0000001820 */
[----:B---3--:R-:W-:Y:S06]  /*19c50*/  HMMA.16816.F32 R4, R68, R8, R4 ;  /* 0x000000084404723c */ /* 0x008fec0000001804 */
[----:B------:R-:W-:Y:S01]  /*19c60*/  HMMA.16816.F32 R56, R96, R38, R56 ;  /* 0x000000266038723c */ /* 0x000fe20000001838 */
[----:B------:R-:W-:Y:S05]  /*19c70*/  LDSM.16.M88.4 R36, [R222+0x6800] ;  /* 0x00680000de24783b */ /* 0x000fea0000000200 */
[----:B------:R-:W-:Y:S01]  /*19c80*/  HMMA.16816.F32 R20, R68, R10, R20 ;  /* 0x0000000a4414723c */ /* 0x000fe20000001814 */
[----:B------:R-:W-:Y:S05]  /*19c90*/  LDSM.16.M88.4 R8, [R215+0x6000] ;  /* 0x00600000d708783b */ /* 0x000fea0000000200 */
[C---:B------:R-:W-:Y:S06]  /*19ca0*/  HMMA.16816.F32 R84, R28.reuse, R92, R84 ;  /* 0x0000005c1c54723c */ /* 0x040fec0000001854 */
[----:B------:R-:W-:Y:S01]  /*19cb0*/  HMMA.16816.F32 R100, R28, R94, R100 ;  /* 0x0000005e1c64723c */ /* 0x000fe20000001864 */
[----:B------:R-:W2:Y:S04]  /*19cc0*/  LDSM.16.M88.4 R28, [R221+0x6000] ;  /* 0x00600000dd1c783b */ /* 0x000ea80000000200 */
[----:B------:R-:W-:Y:S01]  /*19cd0*/  LDSM.16.M88.4 R92, [R219+0xd800] ;  /* 0x00d80000db5c783b */ /* 0x000fe20000000200 */
[----:B------:R-:W-:Y:S06]  /*19ce0*/  HMMA.16816.F32 R72, R96, R116, R72 ;  /* 0x000000746048723c */ /* 0x000fec0000001848 */
[----:B------:R-:W-:Y:S06]  /*19cf0*/  HMMA.16816.F32 R32, R80, R60, R32 ;  /* 0x0000003c5020723c */ /* 0x000fec0000001820 */
[----:B-1----:R-:W-:Y:S06]  /*19d00*/  HMMA.16816.F32 R4, R40, R24, R4 ;  /* 0x000000182804723c */ /* 0x002fec0000001804 */
[----:B------:R-:W-:Y:S01]  /*19d10*/  HMMA.16816.F32 R56, R80, R62, R56 ;  /* 0x0000003e5038723c */ /* 0x000fe20000001838 */
[----:B------:R-:W1:Y:S05]  /*19d20*/  LDSM.16.M88.4 R60, [R224+0xf000] ;  /* 0x00f00000e03c783b */ /* 0x000e6a0000000200 */
[----:B------:R-:W-:Y:S01]  /*19d30*/  HMMA.16816.F32 R20, R40, R26, R20 ;  /* 0x0000001a2814723c */ /* 0x000fe20000001814 */
[----:B------:R-:W-:Y:S05]  /*19d40*/  LDSM.16.M88.4 R24, [R219+0xe800] ;  /* 0x00e80000db18783b */ /* 0x000fea0000000200 */
[----:B------:R-:W-:Y:S01]  /*19d50*/  HMMA.16816.F32 R88, R104, R14, R88 ;  /* 0x0000000e6858723c */ /* 0x000fe20000001858 */
[----:B------:R-:W3:Y:S05]  /*19d60*/  LDSM.16.M88.4 R12, [R220+0x6000] ;  /* 0x00600000dc0c783b */ /* 0x000eea0000000200 */
[----:B------:R-:W-:Y:S06]  /*19d70*/  HMMA.16816.F32 R72, R80, R76, R72 ;  /* 0x0000004c5048723c */ /* 0x000fec0000001848 */
[----:B------:R-:W-:Y:S06]  /*19d80*/  HMMA.16816.F32 R32, R68, R112, R32 ;  /* 0x000000704420723c */ /* 0x000fec0000001820 */
[----:B--2---:R-:W-:Y:S06]  /*19d90*/  HMMA.16816.F32 R4, R28, R108, R4 ;  /* 0x0000006c1c04723c */ /* 0x004fec0000001804 */
[----:B------:R-:W-:Y:S06]  /*19da0*/  HMMA.16816.F32 R56, R68, R114, R56 ;  /* 0x000000724438723c */ /* 0x000fec0000001838 */
[C---:B------:R-:W-:Y:S06]  /*19db0*/  HMMA.16816.F32 R84, R104.reuse, R120, R84 ;  /* 0x000000786854723c */ /* 0x040fec0000001854 */
[----:B------:R-:W-:Y:S01]  /*19dc0*/  HMMA.16816.F32 R100, R104, R122, R100 ;  /* 0x0000007a6864723c */ /* 0x000fe20000001864 */
[----:B------:R-:W2:Y:S05]  /*19dd0*/  LDSM.16.M88.4 R104, [R222+0x7000] ;  /* 0x00700000de68783b */ /* 0x000eaa0000000200 */
[----:B------:R-:W-:Y:S06]  /*19de0*/  HMMA.16816.F32 R20, R28, R110, R20 ;  /* 0x0000006e1c14723c */ /* 0x000fec0000001814 */
[----:B------:R-:W-:Y:S06]  /*19df0*/  HMMA.16816.F32 R88, R96, R118, R88 ;  /* 0x000000766058723c */ /* 0x000fec0000001858 */
[----:B-1----:R-:W-:Y:S06]  /*19e00*/  HMMA.16816.F32 R72, R68, R60, R72 ;  /* 0x0000003c4448723c */ /* 0x002fec0000001848 */
[----:B------:R-:W-:Y:S06]  /*19e10*/  HMMA.16816.F32 R32, R40, R36, R32 ;  /* 0x000000242820723c */ /* 0x000fec0000001820 */
[----:B---3--:R-:W-:Y:S06]  /*19e20*/  HMMA.16816.F32 R4, R12, R8, R4 ;  /* 0x000000080c04723c */ /* 0x008fec0000001804 */
[----:B------:R-:W-:Y:S01]  /*19e30*/  HMMA.16816.F32 R56, R40, R38, R56 ;  /* 0x000000262838723c */ /* 0x000fe20000001838 */
[----:B------:R-:W1:Y:S05]  /*19e40*/  LDSM.16.M88.4 R36, [R215+0x5800] ;  /* 0x00580000d724783b */ /* 0x000e6a0000000200 */
[----:B------:R-:W-:Y:S01]  /*19e50*/  HMMA.16816.F32 R20, R12, R10, R20 ;  /* 0x0000000a0c14723c */ /* 0x000fe20000001814 */
[----:B------:R-:W3:Y:S05]  /*19e60*/  LDSM.16.M88.4 R8, [R219+0xf000] ;  /* 0x00f00000db08783b */ /* 0x000eea0000000200 */
[C---:B------:R-:W-:Y:S06]  /*19e70*/  HMMA.16816.F32 R84, R96.reuse, R92, R84 ;  /* 0x0000005c6054723c */ /* 0x040fec0000001854 */
[----:B------:R-:W-:Y:S01]  /*19e80*/  HMMA.16816.F32 R100, R96, R94, R100 ;  /* 0x0000005e6064723c */ /* 0x000fe20000001864 */
[----:B------:R-:W4:Y:S05]  /*19e90*/  LDSM.16.M88.4 R92, [R215+0x6800] ;  /* 0x00680000d75c783b */ /* 0x000f2a0000000200 */
[----:B------:R-:W-:Y:S01]  /*19ea0*/  HMMA.16816.F32 R88, R80, R78, R88 ;  /* 0x0000004e5058723c */ /* 0x000fe20000001858 */
[-C--:B------:R-:W-:Y:S01]  /*19eb0*/  FMUL.FTZ R2, R4, R0.reuse ;  /* 0x0000000004027220 */ /* 0x080fe20000410000 */
[-C--:B------:R-:W-:Y:S01]  /*19ec0*/  FMUL.FTZ R3, R5, R0.reuse ;  /* 0x0000000005037220 */ /* 0x080fe20000410000 */
[-C--:B-----5:R-:W-:Y:S01]  /*19ed0*/  FMUL.FTZ R16, R6, R0.reuse ;  /* 0x0000000006107220 */ /* 0x0a0fe20000410000 */
[----:B------:R-:W-:-:S02]  /*19ee0*/  FMUL.FTZ R44, R7, R0 ;  /* 0x00000000072c7220 */ /* 0x000fc40000410000 */
[----:B--2---:R-:W-:Y:S01]  /*19ef0*/  HMMA.16816.F32 R72, R40, R104, R72 ;  /* 0x000000682848723c */ /* 0x004fe20000001848 */
[----:B------:R-:W2:Y:S05]  /*19f00*/  LDSM.16.M88.4 R4, [R224+0xf800] ;  /* 0x00f80000e004783b */ /* 0x000eaa0000000200 */
[----:B------:R-:W-:Y:S06]  /*19f10*/  HMMA.16816.F32 R32, R28, R24, R32 ;  /* 0x000000181c20723c */ /* 0x000fec0000001820 */
[----:B-1----:R-:W-:Y:S06]  /*19f20*/  HMMA.16816.F32 R84, R80, R36, R84 ;  /* 0x000000245054723c */ /* 0x002fec0000001854 */
[----:B------:R-:W-:Y:S01]  /*19f30*/  HMMA.16816.F32 R88, R68, R62, R88 ;  /* 0x0000003e4458723c */ /* 0x000fe20000001858 */
[----:B------:R-:W-:-:S05]  /*19f40*/  FMUL.FTZ R45, R20, R0 ;  /* 0x00000000142d7220 */ /* 0x000fca0000410000 */
[----:B------:R-:W-:Y:S01]  /*19f50*/  HMMA.16816.F32 R100, R80, R38, R100 ;  /* 0x000000265064723c */ /* 0x000fe20000001864 */
[-C--:B------:R-:W-:Y:S01]  /*19f60*/  FMUL.FTZ R46, R21, R0.reuse ;  /* 0x00000000152e7220 */ /* 0x080fe20000410000 */
[----:B------:R-:W-:-:S04]  /*19f70*/  FMUL.FTZ R36, R22, R0 ;  /* 0x0000000016247220 */ /* 0x000fc80000410000 */
[----:B---3--:R-:W-:Y:S06]  /*19f80*/  HMMA.16816.F32 R72, R28, R8, R72 ;  /* 0x000000081c48723c */ /* 0x008fec0000001848 */
[----:B----4-:R-:W-:Y:S01]  /*19f90*/  HMMA.16816.F32 R32, R12, R92, R32 ;  /* 0x0000005c0c20723c */ /* 0x010fe20000001820 */
[-C--:B------:R-:W-:Y:S02]  /*19fa0*/  FMUL.FTZ R8, R23, R0.reuse ;  /* 0x0000000017087220 */ /* 0x080fe40000410000 */
[----:B------:R-:W1:Y:S03]  /*19fb0*/  LDSM.16.M88.4 R20, [R222+0x7800] ;  /* 0x00780000de14783b */ /* 0x000e660000000200 */
[----:B--2---:R-:W-:Y:S06]  /*19fc0*/  HMMA.16816.F32 R84, R68, R4, R84 ;  /* 0x000000044454723c */ /* 0x004fec0000001854 */
[----:B------:R-:W-:Y:S06]  /*19fd0*/  HMMA.16816.F32 R88, R40, R106, R88 ;  /* 0x0000006a2858723c */ /* 0x000fec0000001858 */
[----:B------:R-:W-:Y:S01]  /*19fe0*/  HMMA.16816.F32 R100, R68, R6, R100 ;  /* 0x000000064464723c */ /* 0x000fe20000001864 */
[----:B------:R-:W-:Y:S05]  /*19ff0*/  LDSM.16.M88.4 R4, [R215+0x7800] ;  /* 0x00780000d704783b */ /* 0x000fea0000000200 */
[-C--:B------:R-:W-:Y:S01]  /*1a000*/  FMUL.FTZ R9, R32, R0.reuse ;  /* 0x0000000020097220 */ /* 0x080fe20000410000 */
[-C--:B------:R-:W-:Y:S01]  /*1a010*/  FMUL.FTZ R37, R33, R0.reuse ;  /* 0x0000000021257220 */ /* 0x080fe20000410000 */
[-C--:B------:R-:W-:Y:S01]  /*1a020*/  FMUL.FTZ R49, R34, R0.reuse ;  /* 0x0000000022317220 */ /* 0x080fe20000410000 */
[----:B------:R-:W-:Y:S01]  /*1a030*/  FMUL.FTZ R38, R35, R0 ;  /* 0x0000000023267220 */ /* 0x000fe20000410000 */
[C---:B------:R-:W-:Y:S01]  /*1a040*/  HMMA.16816.F32 R56, R28.reuse, R26, R56 ;  /* 0x0000001a1c38723c */ /* 0x040fe20000001838 */
[----:B------:R-:W2:Y:S04]  /*1a050*/  LDSM.16.M88.4 R32, [R219+0xf800] ;  /* 0x00f80000db20783b */ /* 0x000ea80000000200 */
[----:B------:R-:W3:Y:S03]  /*1a060*/  LDSM.16.M88.4 R24, [R215+0x7000] ;  /* 0x00700000d718783b */ /* 0x000ee60000000200 */
[----:B------:R-:W-:Y:S06]  /*1a070*/  HMMA.16816.F32 R88, R28, R10, R88 ;  /* 0x0000000a1c58723c */ /* 0x000fec0000001858 */
[C---:B-1----:R-:W-:Y:S06]  /*1a080*/  HMMA.16816.F32 R84, R40.reuse, R20, R84 ;  /* 0x000000142854723c */ /* 0x042fec0000001854 */
[----:B------:R-:W-:Y:S01]  /*1a090*/  HMMA.16816.F32 R100, R40, R22, R100 ;  /* 0x000000162864723c */ /* 0x000fe20000001864 */
[----:B------:R-:W-:Y:S01]  /*1a0a0*/  IMAD.SHL.U32 R55, R55, 0x2, RZ ;  /* 0x0000000237377824 */ /* 0x000fe200078e00ff */
[----:B------:R-:W1:Y:S01]  /*1a0b0*/  MUFU.TANH R3, R3 ;  /* 0x0000000300037308 */ /* 0x000e620000002400 */
[----:B------:R-:W-:-:S04]  /*1a0c0*/  DEPBAR.LE SB0, 0x0 ;  /* 0x000080000000791a */ /* 0x000fc80000000000 */
[----:B------:R-:W-:Y:S01]  /*1a0d0*/  HMMA.16816.F32 R56, R12, R94, R56 ;  /* 0x0000005e0c38723c */ /* 0x000fe20000001838 */
[----:B------:R-:W-:-:S10]  /*1a0e0*/  LOP3.LUT R22, R55, 0x6, RZ, 0xc0, !PT ;  /* 0x0000000637167812 */ /* 0x000fd400078ec0ff */
[----:B--2---:R-:W-:Y:S06]  /*1a0f0*/  HMMA.16816.F32 R84, R28, R32, R84 ;  /* 0x000000201c54723c */ /* 0x004fec0000001854 */
[C---:B---3--:R-:W-:Y:S06]  /*1a100*/  HMMA.16816.F32 R72, R12.reuse, R24, R72 ;  /* 0x000000180c48723c */ /* 0x048fec0000001848 */
[----:B------:R-:W-:Y:S06]  /*1a110*/  HMMA.16816.F32 R88, R12, R26, R88 ;  /* 0x0000001a0c58723c */ /* 0x000fec0000001858 */
[----:B------:R-:W-:Y:S01]  /*1a120*/  HMMA.16816.F32 R24, R28, R34, R100 ;  /* 0x000000221c18723c */ /* 0x000fe20000001864 */
[----:B------:R-:W-:Y:S01]  /*1a130*/  IMAD R22, R165, 0x40, R22 ;  /* 0x00000040a5167824 */ /* 0x000fe200078e0216 */
[----:B------:R-:W-:Y:S03]  /*1a140*/  MUFU.TANH R45, R45 ;  /* 0x0000002d002d7308 */ /* 0x000fe60000002400 */
[----:B------:R-:W-:-:S05]  /*1a150*/  VIADD R11, R22, 0xffffffc0 ;  /* 0xffffffc0160b7836 */ /* 0x000fca0000000000 */
[----:B------:R-:W2:Y:S01]  /*1a160*/  MUFU.TANH R36, R36 ;  /* 0x0000002400247308 */ /* 0x000ea20000002400 */
[C---:B------:R-:W-:Y:S02]  /*1a170*/  IADD3 R23, R22.reuse, -0x3f, RZ ;  /* 0xffffffc116177810 */ /* 0x040fe40007ffe0ff */
[-C--:B------:R-:W-:Y:S01]  /*1a180*/  ISETP.GE.AND P1, PT, R11, R64.reuse, PT ;  /* 0x000000400b00720c */ /* 0x080fe20003f26270 */
[----:B------:R-:W-:Y:S01]  /*1a190*/  VIADD R11, R22, 0xffffffc8 ;  /* 0xffffffc8160b7836 */ /* 0x000fe20000000000 */
[----:B------:R-:W-:-:S03]  /*1a1a0*/  ISETP.GE.AND P0, PT, R23, R64, PT ;  /* 0x000000401700720c */ /* 0x000fc60003f06270 */
[----:B------:R-:W-:Y:S01]  /*1a1b0*/  MUFU.TANH R46, R46 ;  /* 0x0000002e002e7308 */ /* 0x000fe20000002400 */
[----:B------:R-:W-:Y:S01]  /*1a1c0*/  HMMA.16816.F32 R84, R12, R4, R84 ;  /* 0x000000040c54723c */ /* 0x000fe20000001854 */
[----:B------:R-:W-:-:S06]  /*1a1d0*/  FMUL.FTZ R10, R57, R0 ;  /* 0x00000000390a7220 */ /* 0x000fcc0000410000 */
[----:B------:R-:W3:Y:S01]  /*1a1e0*/  MUFU.TANH R8, R8 ;  /* 0x0000000800087308 */ /* 0x000ee20000002400 */
[----:B------:R-:W-:Y:S01]  /*1a1f0*/  HMMA.16816.F32 R24, R12, R6, R24 ;  /* 0x000000060c18723c */ /* 0x000fe20000001818 */
[----:B------:R-:W-:Y:S01]  /*1a200*/  ISETP.GE.AND P5, PT, R11, R64, PT ;  /* 0x000000400b00720c */ /* 0x000fe20003fa6270 */
[C---:B------:R-:W-:Y:S01]  /*1a210*/  VIADD R5, R22.reuse, 0xffffffc9 ;  /* 0xffffffc916057836 */ /* 0x040fe20000000000 */
[----:B-1----:R-:W-:Y:S02]  /*1a220*/  FSEL R57, R3, -INF , !P0 ;  /* 0xff80000003397808 */ /* 0x002fe40004000000 */
[----:B------:R-:W-:Y:S02]  /*1a230*/  IADD3 R3, R22, -0x1f, RZ ;  /* 0xffffffe116037810 */ /* 0x000fe40007ffe0ff */
[----:B------:R-:W-:Y:S01]  /*1a240*/  MUFU.TANH R9, R9 ;  /* 0x0000000900097308 */ /* 0x000fe20000002400 */
[-C--:B------:R-:W-:Y:S01]  /*1a250*/  FMUL.FTZ R39, R56, R0.reuse ;  /* 0x0000000038277220 */ /* 0x080fe20000410000 */
[----:B------:R-:W-:Y:S01]  /*1a260*/  FMUL.FTZ R20, R58, R0 ;  /* 0x000000003a147220 */ /* 0x000fe20000410000 */
[----:B--2---:R-:W-:-:S05]  /*1a270*/  FSEL R41, R36, -INF , !P5 ;  /* 0xff80000024297808 */ /* 0x004fca0006800000 */
[----:B------:R-:W1:Y:S01]  /*1a280*/  MUFU.TANH R49, R49 ;  /* 0x0000003100317308 */ /* 0x000e620000002400 */
[----:B------:R-:W-:Y:S02]  /*1a290*/  FSEL R45, R45, -INF , !P5 ;  /* 0xff8000002d2d7808 */ /* 0x000fe40006800000 */
[----:B------:R-:W-:Y:S01]  /*1a2a0*/  ISETP.GE.AND P5, PT, R3, R64, PT ;  /* 0x000000400300720c */ /* 0x000fe20003fa6270 */
[----:B------:R-:W-:-:S04]  /*1a2b0*/  VIADD R3, R22, 0xffffffe8 ;  /* 0xffffffe816037836 */ /* 0x000fc80000000000 */
[----:B------:R-:W-:Y:S01]  /*1a2c0*/  MUFU.TANH R2, R2 ;  /* 0x0000000200027308 */ /* 0x000fe20000002400 */
[----:B------:R-:W-:Y:S01]  /*1a2d0*/  ISETP.GE.AND P6, PT, R5, R64, PT ;  /* 0x000000400500720c */ /* 0x000fe20003fc6270 */
[-C--:B------:R-:W-:Y:S01]  /*1a2e0*/  FMUL.FTZ R73, R73, R0.reuse ;  /* 0x0000000049497220 */ /* 0x080fe20000410000 */
[----:B------:R-:W-:-:S05]  /*1a2f0*/  FMUL.FTZ R75, R75, R0 ;  /* 0x000000004b4b7220 */ /* 0x000fca0000410000 */
[----:B------:R-:W2:Y:S01]  /*1a300*/  MUFU.TANH R16, R16 ;  /* 0x0000001000107308 */ /* 0x000ea20000002400 */
[----:B------:R-:W-:Y:S02]  /*1a310*/  VIADD R5, R22, 0xffffffd0 ;  /* 0xffffffd016057836 */ /* 0x000fe40000000000 */
[----:B------:R-:W-:Y:S01]  /*1a320*/  FMUL.FTZ R21, R59, R0 ;  /* 0x000000003b157220 */ /* 0x000fe20000410000 */
[----:B---3--:R-:W-:-:S04]  /*1a330*/  FSEL R43, R8, -INF , !P6 ;  /* 0xff800000082b7808 */ /* 0x008fc80007000000 */
[----:B------:R-:W-:Y:S01]  /*1a340*/  MUFU.TANH R37, R37 ;  /* 0x0000002500257308 */ /* 0x000fe20000002400 */
[----:B------:R-:W-:-:S07]  /*1a350*/  FSEL R59, R46, -INF , !P6 ;  /* 0xff8000002e3b7808 */ /* 0x000fce0007000000 */
[----:B------:R-:W3:Y:S01]  /*1a360*/  MUFU.TANH R38, R38 ;  /* 0x0000002600267308 */ /* 0x000ee20000002400 */
[C---:B------:R-:W-:Y:S02]  /*1a370*/  IADD3 R23, R22.reuse, -0x2f, RZ ;  /* 0xffffffd116177810 */ /* 0x040fe40007ffe0ff */
[----:B------:R-:W-:Y:S01]  /*1a380*/  ISETP.GE.AND P6, PT, R3, R64, PT ;  /* 0x000000400300720c */ /* 0x000fe20003fc6270 */
[----:B------:R-:W-:-:S04]  /*1a390*/  VIADD R3, R22, 0xffffffe9 ;  /* 0xffffffe916037836 */ /* 0x000fc80000000000 */
[----:B------:R-:W4:Y:S01]  /*1a3a0*/  MUFU.TANH R44, R44 ;  /* 0x0000002c002c7308 */ /* 0x000f220000002400 */
[-C--:B------:R-:W-:Y:S01]  /*1a3b0*/  ISETP.GE.AND P4, PT, R5, R64.reuse, PT ;  /* 0x000000400500720c */ /* 0x080fe20003f86270 */
[----:B------:R-:W-:Y:S01]  /*1a3c0*/  VIADD R5, R22, 0xffffffd9 ;  /* 0xffffffd916057836 */ /* 0x000fe20000000000 */
[----:B------:R-:W-:-:S05]  /*1a3d0*/  ISETP.GE.AND P3, PT, R23, R64, PT ;  /* 0x000000401700720c */ /* 0x000fca0003f66270 */
[----:B------:R-:W-:Y:S01]  /*1a3e0*/  MUFU.TANH R39, R39 ;  /* 0x0000002700277308 */ /* 0x000fe20000002400 */
[----:B------:R-:W-:Y:S01]  /*1a3f0*/  VIADD R11, R22, 0xffffffd8 ;  /* 0xffffffd8160b7836 */ /* 0x000fe20000000000 */
[----:B-1----:R-:W-:-:S06]  /*1a400*/  FSEL R15, R49, -INF , !P4 ;  /* 0xff800000310f7808 */ /* 0x002fcc0006000000 */
[----:B------:R-:W1:Y:S01]  /*1a410*/  MUFU.TANH R20, R20 ;  /* 0x0000001400147308 */ /* 0x000e620000002400 */
[----:B------:R-:W-:-:S07]  /*1a420*/  FSEL R23, R9, -INF , !P4 ;  /* 0xff80000009177808 */ /* 0x000fce0006000000 */
[----:B------:R-:W-:Y:S01]  /*1a430*/  MUFU.TANH R183, R73 ;  /* 0x0000004900b77308 */ /* 0x000fe20000002400 */
[----:B------:R-:W-:-:S07]  /*1a440*/  ISETP.GE.AND P4, PT, R3, R64, PT ;  /* 0x000000400300720c */ /* 0x000fce0003f86270 */
[----:B------:R-:W1:Y:S01]  /*1a450*/  MUFU.TANH R187, R75 ;  /* 0x0000004b00bb7308 */ /* 0x000e620000002400 */
[-C--:B------:R-:W-:Y:S01]  /*1a460*/  FMUL.FTZ R72, R72, R0.reuse ;  /* 0x0000000048487220 */ /* 0x080fe20000410000 */
[----:B------:R-:W-:Y:S01]  /*1a470*/  FMUL.FTZ R74, R74, R0 ;  /* 0x000000004a4a7220 */ /* 0x000fe20000410000 */
[----:B------:R-:W-:Y:S01]  /*1a480*/  VIADD R3, R22, 0xfffffff0 ;  /* 0xfffffff016037836 */ /* 0x000fe20000000000 */
[----:B--2---:R-:W-:-:S04]  /*1a490*/  FSEL R53, R16, -INF , !P1 ;  /* 0xff80000010357808 */ /* 0x004fc80004800000 */
[----:B------:R-:W2:Y:S01]  /*1a4a0*/  MUFU.TANH R21, R21 ;  /* 0x0000001500157308 */ /* 0x000ea20000002400 */
[----:B------:R-:W-:Y:S01]  /*1a4b0*/  FSEL R55, R2, -INF , !P1 ;  /* 0xff80000002377808 */ /* 0x000fe20004800000 */
[----:B------:R-:W-:Y:S01]  /*1a4c0*/  FMUL.FTZ R29, R91, R0 ;  /* 0x000000005b1d7220 */ /* 0x000fe20000410000 */
[----:B------:R-:W-:-:S05]  /*1a4d0*/  ISETP.GE.AND P1, PT, R5, R64, PT ;  /* 0x000000400500720c */ /* 0x000fca0003f26270 */
[----:B------:R-:W2:Y:S01]  /*1a4e0*/  MUFU.TANH R10, R10 ;  /* 0x0000000a000a7308 */ /* 0x000ea20000002400 */
[----:B------:R-:W-:Y:S01]  /*1a4f0*/  ISETP.GE.AND P2, PT, R11, R64, PT ;  /* 0x000000400b00720c */ /* 0x000fe20003f46270 */
[----:B------:R-:W-:Y:S02]  /*1a500*/  VIADD R5, R22, 0xffffffe0 ;  /* 0xffffffe016057836 */ /* 0x000fe40000000000 */
[-C--:B------:R-:W-:Y:S01]  /*1a510*/  FMUL.FTZ R35, R86, R0.reuse ;  /* 0x0000000056237220 */ /* 0x080fe20000410000 */
[-C--:B------:R-:W-:Y:S01]  /*1a520*/  FMUL.FTZ R34, R87, R0.reuse ;  /* 0x0000000057227220 */ /* 0x080fe20000410000 */
[----:B---3--:R-:W-:Y:S01]  /*1a530*/  FSEL R11, R38, -INF , !P3 ;  /* 0xff800000260b7808 */ /* 0x008fe20005800000 */
[-C--:B------:R-:W-:Y:S01]  /*1a540*/  FMUL.FTZ R88, R88, R0.reuse ;  /* 0x0000000058587220 */ /* 0x080fe20000410000 */
[----:B------:R-:W-:Y:S01]  /*1a550*/  FSEL R7, R37, -INF , !P3 ;  /* 0xff80000025077808 */ /* 0x000fe20005800000 */
[----:B------:R-:W-:Y:S01]  /*1a560*/  MUFU.TANH R199, R72 ;  /* 0x0000004800c77308 */ /* 0x000fe20000002400 */
[-C--:B------:R-:W-:Y:S01]  /*1a570*/  FMUL.FTZ R89, R89, R0.reuse ;  /* 0x0000000059597220 */ /* 0x080fe20000410000 */
[-C--:B------:R-:W-:Y:S01]  /*1a580*/  FMUL.FTZ R90, R90, R0.reuse ;  /* 0x000000005a5a7220 */ /* 0x080fe20000410000 */
[-C--:B------:R-:W-:Y:S01]  /*1a590*/  FMUL.FTZ R84, R84, R0.reuse ;  /* 0x0000000054547220 */ /* 0x080fe20000410000 */
[----:B------:R-:W-:Y:S01]  /*1a5a0*/  FMUL.FTZ R85, R85, R0 ;  /* 0x0000000055557220 */ /* 0x000fe20000410000 */
[----:B------:R-:W-:Y:S01]  /*1a5b0*/  ISETP.GE.AND P3, PT, R3, R64, PT ;  /* 0x000000400300720c */ /* 0x000fe20003f66270 */
[-C--:B------:R-:W-:Y:S01]  /*1a5c0*/  FMUL.FTZ R24, R24, R0.reuse ;  /* 0x0000000018187220 */ /* 0x080fe20000410000 */
[-C--:B------:R-:W-:Y:S01]  /*1a5d0*/  FMUL.FTZ R25, R25, R0.reuse ;  /* 0x0000000019197220 */ /* 0x080fe20000410000 */
[----:B------:R-:W3:Y:S01]  /*1a5e0*/  MUFU.TANH R191, R74 ;  /* 0x0000004a00bf7308 */ /* 0x000ee20000002400 */
[-C--:B------:R-:W-:Y:S01]  /*1a5f0*/  FMUL.FTZ R26, R26, R0.reuse ;  /* 0x000000001a1a7220 */ /* 0x080fe20000410000 */
[----:B------:R-:W-:Y:S01]  /*1a600*/  FMUL.FTZ R27, R27, R0 ;  /* 0x000000001b1b7220 */ /* 0x000fe20000410000 */
[----:B------:R-:W-:-:S02]  /*1a610*/  IADD3 R3, R22, -0xf, RZ ;  /* 0xfffffff116037810 */ /* 0x000fc40007ffe0ff */
[----:B----4-:R-:W-:Y:S02]  /*1a620*/  FSEL R51, R44, -INF , !P0 ;  /* 0xff8000002c337808 */ /* 0x010fe40004000000 */
[-C--:B------:R-:W-:Y:S01]  /*1a630*/  ISETP.GE.AND P0, PT, R5, R64.reuse, PT ;  /* 0x000000400500720c */ /* 0x080fe20003f06270 */
[----:B------:R-:W-:Y:S01]  /*1a640*/  MUFU.TANH R197, R88 ;  /* 0x0000005800c57308 */ /* 0x000fe20000002400 */
[----:B-1----:R-:W-:Y:S02]  /*1a650*/  FSEL R9, R20, -INF , !P2 ;  /* 0xff80000014097808 */ /* 0x002fe40005000000 */
[----:B------:R-:W-:Y:S02]  /*1a660*/  FSEL R5, R39, -INF , !P2 ;  /* 0xff80000027057808 */ /* 0x000fe40005000000 */
[----:B------:R-:W-:Y:S01]  /*1a670*/  ISETP.GE.AND P2, PT, R3, R64, PT ;  /* 0x000000400300720c */ /* 0x000fe20003f46270 */
[----:B------:R-:W-:Y:S01]  /*1a680*/  VIADD R3, R22, 0xfffffff8 ;  /* 0xfffffff816037836 */ /* 0x000fe20000000000 */
[----:B------:R-:W-:Y:S01]  /*1a690*/  FSEL R187, R187, -INF , !P5 ;  /* 0xff800000bbbb7808 */ /* 0x000fe20006800000 */
[----:B------:R-:W-:Y:S01]  /*1a6a0*/  MUFU.TANH R185, R89 ;  /* 0x0000005900b97308 */ /* 0x000fe20000002400 */
[----:B------:R-:W-:-:S02]  /*1a6b0*/  FSEL R183, R183, -INF , !P5 ;  /* 0xff800000b7b77808 */ /* 0x000fc40006800000 */
[----:B------:R-:W-:-:S05]  /*1a6c0*/  ISETP.GE.AND P5, PT, R165, 0x2, PT ;  /* 0x00000002a500780c */ /* 0x000fca0003fa6270 */
[----:B------:R-:W1:Y:S01]  /*1a6d0*/  MUFU.TANH R31, R90 ;  /* 0x0000005a001f7308 */ /* 0x000e620000002400 */
[----:B--2---:R-:W-:-:S07]  /*1a6e0*/  FSEL R13, R21, -INF , !P1 ;  /* 0xff800000150d7808 */ /* 0x004fce0004800000 */
[----:B------:R-:W2:Y:S01]  /*1a6f0*/  MUFU.TANH R29, R29 ;  /* 0x0000001d001d7308 */ /* 0x000ea20000002400 */
[----:B------:R-:W-:-:S07]  /*1a700*/  FSEL R21, R10, -INF , !P1 ;  /* 0xff8000000a157808 */ /* 0x000fce0004800000 */
[----:B------:R-:W-:Y:S01]  /*1a710*/  MUFU.TANH R195, R84 ;  /* 0x0000005400c37308 */ /* 0x000fe20000002400 */
[----:B------:R-:W-:-:S07]  /*1a720*/  ISETP.GE.AND P1, PT, R3, R64, PT ;  /* 0x000000400300720c */ /* 0x000fce0003f26270 */
[----:B------:R-:W-:Y:S08]  /*1a730*/  MUFU.TANH R196, R85 ;  /* 0x0000005500c47308 */ /* 0x000ff00000002400 */
[----:B------:R-:W4:Y:S08]  /*1a740*/  MUFU.TANH R35, R35 ;  /* 0x0000002300237308 */ /* 0x000f300000002400 */
[----:B------:R-:W4:Y:S08]  /*1a750*/  MUFU.TANH R34, R34 ;  /* 0x0000002200227308 */ /* 0x000f300000002400 */
[----:B------:R-:W-:Y:S08]  /*1a760*/  MUFU.TANH R194, R24 ;  /* 0x0000001800c27308 */ /* 0x000ff00000002400 */
[----:B------:R-:W4:Y:S08]  /*1a770*/  MUFU.TANH R33, R26 ;  /* 0x0000001a00217308 */ /* 0x000f300000002400 */
[----:B------:R-:W4:Y:S08]  /*1a780*/  MUFU.TANH R32, R27 ;  /* 0x0000001b00207308 */ /* 0x000f300000002400 */
[----:B------:R-:W4:Y:S01]  /*1a790*/  MUFU.TANH R192, R25 ;  /* 0x0000001900c07308 */ /* 0x000f220000002400 */
[----:B------:R-:W-:Y:S01]  /*1a7a0*/  VIADD R3, R22, 0xfffffff9 ;  /* 0xfffffff916037836 */ /* 0x000fe20000000000 */
[----:B---3--:R-:W-:-:S02]  /*1a7b0*/  FSEL R191, R191, -INF , !P0 ;  /* 0xff800000bfbf7808 */ /* 0x008fc40004000000 */
[----:B------:R-:W-:Y:S01]  /*1a7c0*/  FSEL R199, R199, -INF , !P0 ;  /* 0xff800000c7c77808 */ /* 0x000fe20004000000 */
[----:B------:R-:W-:Y:S01]  /*1a7d0*/  BSSY B1, `(.L_x_1453) ;  /* 0x00000e2000017945 */ /* 0x000fe20003800000 */
[----:B------:R-:W-:Y:S01]  /*1a7e0*/  ISETP.GE.AND P0, PT, R3, R64, PT ;  /* 0x000000400300720c */ /* 0x000fe20003f06270 */
[C---:B------:R-:W-:Y:S01]  /*1a7f0*/  VIADD R218, R222.reuse, 0x800 ;  /* 0x00000800deda7836 */ /* 0x040fe20000000000 */
[C---:B------:R-:W-:Y:S01]  /*1a800*/  IADD3 R217, R222.reuse, 0x1000, RZ ;  /* 0x00001000ded97810 */ /* 0x040fe20007ffe0ff */
[C---:B------:R-:W-:Y:S01]  /*1a810*/  VIADD R216, R222.reuse, 0x1800 ;  /* 0x00001800ded87836 */ /* 0x040fe20000000000 */
[C---:B------:R-:W-:Y:S01]  /*1a820*/  IADD3 R212, R222.reuse, 0x3000, RZ ;  /* 0x00003000ded47810 */ /* 0x040fe20007ffe0ff */
[C---:B------:R-:W-:Y:S01]  /*1a830*/  VIADD R214, R222.reuse, 0x2000 ;  /* 0x00002000ded67836 */ /* 0x040fe20000000000 */
[C---:B------:R-:W-:Y:S01]  /*1a840*/  IADD3 R208, R222.reuse, 0x5000, RZ ;  /* 0x00005000ded07810 */ /* 0x040fe20007ffe0ff */
[C---:B------:R-:W-:Y:S01]  /*1a850*/  VIADD R213, R222.reuse, 0x2800 ;  /* 0x00002800ded57836 */ /* 0x040fe20000000000 */
[C---:B------:R-:W-:Y:S01]  /*1a860*/  IADD3 R204, R222.reuse, 0x7000, RZ ;  /* 0x00007000decc7810 */ /* 0x040fe20007ffe0ff */
[C---:B------:R-:W-:Y:S01]  /*1a870*/  VIADD R211, R222.reuse, 0x3800 ;  /* 0x00003800ded37836 */ /* 0x040fe20000000000 */
[----:B-1----:R-:W-:Y:S01]  /*1a880*/  FSEL R31, R31, -INF , !P6 ;  /* 0xff8000001f1f7808 */ /* 0x002fe20007000000 */
[C---:B------:R-:W-:Y:S01]  /*1a890*/  VIADD R210, R222.reuse, 0x4000 ;  /* 0x00004000ded27836 */ /* 0x040fe20000000000 */
[----:B------:R-:W-:Y:S01]  /*1a8a0*/  FSEL R197, R197, -INF , !P6 ;  /* 0xff800000c5c57808 */ /* 0x000fe20007000000 */
[C---:B------:R-:W-:Y:S01]  /*1a8b0*/  VIADD R209, R222.reuse, 0x4800 ;  /* 0x00004800ded17836 */ /* 0x040fe20000000000 */
[----:B--2---:R-:W-:Y:S01]  /*1a8c0*/  FSEL R29, R29, -INF , !P4 ;  /* 0xff8000001d1d7808 */ /* 0x004fe20006000000 */
[C---:B------:R-:W-:Y:S01]  /*1a8d0*/  VIADD R207, R222.reuse, 0x5800 ;  /* 0x00005800decf7836 */ /* 0x040fe20000000000 */
[----:B------:R-:W-:Y:S01]  /*1a8e0*/  FSEL R185, R185, -INF , !P4 ;  /* 0xff800000b9b97808 */ /* 0x000fe20006000000 */
[C---:B------:R-:W-:Y:S01]  /*1a8f0*/  VIADD R206, R222.reuse, 0x6000 ;  /* 0x00006000dece7836 */ /* 0x040fe20000000000 */
[----:B----4-:R-:W-:Y:S01]  /*1a900*/  FSEL R35, R35, -INF , !P3 ;  /* 0xff80000023237808 */ /* 0x010fe20005800000 */
[C---:B------:R-:W-:Y:S01]  /*1a910*/  VIADD R205, R222.reuse, 0x6800 ;  /* 0x00006800decd7836 */ /* 0x040fe20000000000 */
[----:B------:R-:W-:Y:S01]  /*1a920*/  FSEL R195, R195, -INF , !P3 ;  /* 0xff800000c3c37808 */ /* 0x000fe20005800000 */
[----:B------:R-:W-:Y:S01]  /*1a930*/  VIADD R168, R222, 0x7800 ;  /* 0x00007800dea87836 */ /* 0x000fe20000000000 */
[----:B------:R-:W-:-:S02]  /*1a940*/  FSEL R34, R34, -INF , !P2 ;  /* 0xff80000022227808 */ /* 0x000fc40005000000 */
[----:B------:R-:W-:Y:S02]  /*1a950*/  FSEL R196, R196, -INF , !P2 ;  /* 0xff800000c4c47808 */ /* 0x000fe40005000000 */
        /* <DEDUP_REMOVED lines=19> */
[----:B------:R-:W-:Y:S02]  /*1aa90*/  LOP3.LUT R8, R8, R12, RZ, 0x3c, !PT ;  /* 0x0000000c08087212 */ /* 0x000fe400078e3cff */
[----:B------:R-:W-:Y:S02]  /*1aaa0*/  ISETP.GE.AND P2, PT, R17, RZ, PT ;  /* 0x000000ff1100720c */ /* 0x000fe40003f46270 */
[----:B------:R-:W-:Y:S01]  /*1aab0*/  ISETP.GE.AND P0, PT, R8, RZ, PT ;  /* 0x000000ff0800720c */ /* 0x000fe20003f06270 */
[----:B-1----:R-:W1:Y:S02]  /*1aac0*/  MUFU.RCP R26, R6 ;  /* 0x00000006001a7308 */ /* 0x002e640000001000 */
[----:B-1----:R-:W-:-:S06]  /*1aad0*/  VIADD R26, R26, 0xffffffe ;  /* 0x0ffffffe1a1a7836 */ /* 0x002fcc0000000000 */
[----:B------:R-:W1:Y:S02]  /*1aae0*/  F2I.FTZ.U32.TRUNC.NTZ R27, R26 ;  /* 0x0000001a001b7305 */ /* 0x000e64000021f000 */
[----:B-1----:R-:W-:Y:S02]  /*1aaf0*/  IMAD.MOV R25, RZ, RZ, -R27 ;  /* 0x000000ffff197224 */ /* 0x002fe400078e0a1b */
[----:B------:R-:W-:Y:S02]  /*1ab00*/  IMAD.MOV.U32 R26, RZ, RZ, RZ ;  /* 0x000000ffff1a7224 */ /* 0x000fe400078e00ff */
[----:B------:R-:W-:-:S04]  /*1ab10*/  IMAD R25, R25, R4, RZ ;  /* 0x0000000419197224 */ /* 0x000fc800078e02ff */
[----:B------:R-:W-:Y:S02]  /*1ab20*/  IMAD.HI.U32 R25, R27, R25, R26 ;  /* 0x000000191b197227 */ /* 0x000fe400078e001a */
[----:B------:R-:W2:Y:S04]  /*1ab30*/  LD.E.64 R26, desc[UR6][R18.64+0x20] ;  /* 0x00002006121a7980 */ /* 0x000ea8000c101b00 */
        /* <DEDUP_REMOVED lines=11> */
[----:B------:R-:W-:Y:S01]  /*1abf0*/  ISETP.GE.U32.AND P4, PT, R3, R4, PT ;  /* 0x000000040300720c */ /* 0x000fe20003f86070 */
[----:B------:R-:W3:Y:S01]  /*1ac00*/  LD.E.64 R24, desc[UR6][R18.64+0x38] ;  /* 0x0000380612187980 */ /* 0x000ee2000c101b00 */
[----:B------:R-:W-:-:S02]  /*1ac10*/  ISETP.NE.AND P1, PT, R12, RZ, PT ;  /* 0x000000ff0c00720c */ /* 0x000fc40003f25270 */
[----:B------:R-:W-:-:S07]  /*1ac20*/  LOP3.LUT R3, RZ, R12, RZ, 0x33, !PT ;  /* 0x0000000cff037212 */ /* 0x000fce00078e33ff */
[----:B------:R-:W-:Y:S02]  /*1ac30*/  @P6 VIADD R10, R10, 0x1 ;  /* 0x000000010a0a6836 */ /* 0x000fe40000000000 */
[----:B------:R-:W-:Y:S02]  /*1ac40*/  @P4 IADD3 R6, R6, 0x1, RZ ;  /* 0x0000000106064810 */ /* 0x000fe40007ffe0ff */
[----:B------:R-:W-:Y:S02]  /*1ac50*/  @!P2 IMAD.MOV R10, RZ, RZ, -R10 ;  /* 0x000000ffff0aa224 */ /* 0x000fe400078e0a0a */
[----:B------:R-:W-:-:S03]  /*1ac60*/  @!P0 IADD3 R6, -R6, RZ, RZ ;  /* 0x000000ff06068210 */ /* 0x000fc60007ffe1ff */
[C---:B------:R-:W-:Y:S02]  /*1ac70*/  SEL R17, R3.reuse, R10, !P1 ;  /* 0x0000000a03117207 */ /* 0x040fe40004800000 */
[----:B------:R-:W-:-:S03]  /*1ac80*/  SEL R2, R3, R6, !P1 ;  /* 0x0000000603027207 */ /* 0x000fc60004800000 */
[----:B------:R-:W-:-:S04]  /*1ac90*/  IMAD.WIDE R60, R17, 0x4, R244 ;  /* 0x00000004113c7825 */ /* 0x000fc800078e02f4 */
[----:B------:R-:W-:Y:S01]  /*1aca0*/  IMAD.WIDE R38, R2, 0x4, R244 ;  /* 0x0000000402267825 */ /* 0x000fe200078e02f4 */
[----:B------:R-:W4:Y:S04]  /*1acb0*/  LD.E R3, desc[UR6][R60.64] ;  /* 0x000000063c037980 */ /* 0x000f28000c101900 */
[----:B------:R-:W4:Y:S01]  /*1acc0*/  LD.E R0, desc[UR6][R38.64] ;  /* 0x0000000626007980 */ /* 0x000f22000c101900 */
[----:B------:R-:W-:-:S04]  /*1acd0*/  IMAD.IADD R17, R17, 0x1, -R2 ;  /* 0x0000000111117824 */ /* 0x000fc800078e0a02 */
[----:B------:R-:W-:-:S05]  /*1ace0*/  IMAD R12, R12, R17, -0x40 ;  /* 0xffffffc00c0c7424 */ /* 0x000fca00078e0211 */
[----:B------:R-:W-:Y:S01]  /*1acf0*/  SHF.R.S32.HI R17, RZ, 0x1f, R12 ;  /* 0x0000001fff117819 */ /* 0x000fe2000001140c */
[-C--:B---3--:R-:W-:Y:S02]  /*1ad00*/  IMAD R2, R25, R12.reuse, RZ ;  /* 0x0000000c19027224 */ /* 0x088fe400078e02ff */
[----:B------:R-:W-:-:S04]  /*1ad10*/  IMAD.WIDE.U32 R36, R24, R12, RZ ;  /* 0x0000000c18247225 */ /* 0x000fc800078e00ff */
[----:B------:R-:W-:-:S04]  /*1ad20*/  IMAD R2, R24, R17, R2 ;  /* 0x0000001118027224 */ /* 0x000fc800078e0202 */
[----:B------:R-:W-:Y:S01]  /*1ad30*/  IMAD.IADD R37, R37, 0x1, R2 ;  /* 0x0000000125257824 */ /* 0x000fe200078e0202 */
[----:B----4-:R-:W-:-:S04]  /*1ad40*/  IADD3 R0, -R3, R0, RZ ;  /* 0x0000000003007210 */ /* 0x010fc80007ffe1ff */
[----:B------:R-:W-:Y:S01]  /*1ad50*/  SHF.R.S32.HI R4, RZ, 0x1f, R0 ;  /* 0x0000001fff047819 */ /* 0x000fe20000011400 */
[----:B--2---:R-:W-:-:S04]  /*1ad60*/  IMAD R3, R27, R0, RZ ;  /* 0x000000001b037224 */ /* 0x004fc800078e02ff */
[----:B------:R-:W-:Y:S02]  /*1ad70*/  IMAD R3, R26, R4, R3 ;  /* 0x000000041a037224 */ /* 0x000fe400078e0203 */
[----:B------:R-:W-:-:S05]  /*1ad80*/  IMAD.WIDE.U32 R26, R0, R26, R36 ;  /* 0x0000001a001a7225 */ /* 0x000fca00078e0024 */
[----:B------:R-:W-:Y:S01]  /*1ad90*/  IADD3 R0, R27, R3, RZ ;  /* 0x000000031b007210 */ /* 0x000fe20007ffe0ff */
[----:B------:R-:W-:Y:S01]  /*1ada0*/  IMAD.MOV.U32 R3, RZ, RZ, R26 ;  /* 0x000000ffff037224 */ /* 0x000fe200078e001a */
[----:B------:R-:W-:Y:S05]  /*1adb0*/  BRA `(.L_x_1457) ;  /* 0x00000000000c7947 */ /* 0x000fea0003800000 */
.L_x_1456:
[----:B------:R-:W2:Y:S02]  /*1adc0*/  LD.E R3, desc[UR6][R18.64+0x38] ;  /* 0x0000380612037980 */ /* 0x000ea4000c101900 */
[----:B--2---:R-:W-:-:S04]  /*1add0*/  LEA R3, -R3, RZ, 0x6 ;  /* 0x000000ff03037211 */ /* 0x004fc800078e31ff */
[----:B------:R-:W-:Y:S02]  /*1ade0*/  SHF.R.S32.HI R0, RZ, 0x1f, R3 ;  /* 0x0000001fff007819 */ /* 0x000fe40000011403 */
.L_x_1457:
[----:B------:R-:W-:Y:S05]  /*1adf0*/  BSYNC B0 ;  /* 0x0000000000007941 */ /* 0x000fea0003800000 */
.L_x_1455:
[----:B------:R-:W-:Y:S02]  /*1ae00*/  LOP3.LUT P3, RZ, R243, 0x4, RZ, 0xc0, !PT ;  /* 0x00000004f3ff7812 */ /* 0x000fe4000786c0ff */
[----:B------:R-:W-:Y:S02]  /*1ae10*/  IADD3 R171, P1, R3, R170, RZ ;  /* 0x000000aa03ab7210 */ /* 0x000fe40007f3e0ff */
[C---:B------:R-:W-:Y:S02]  /*1ae20*/  LOP3.LUT P6, RZ, R243.reuse, 0x1, RZ, 0xc0, !PT ;  /* 0x00000001f3ff7812 */ /* 0x040fe400078cc0ff */
[----:B------:R-:W-:Y:S01]  /*1ae30*/  LOP3.LUT P4, RZ, R243, 0x2, RZ, 0xc0, !PT ;  /* 0x00000002f3ff7812 */ /* 0x000fe2000788c0ff */
[----:B------:R-:W-:Y:S01]  /*1ae40*/  IMAD.X R172, R0, 0x1, R173, P1 ;  /* 0x0000000100ac7824 */ /* 0x000fe200008e06ad */
[----:B------:R-:W-:Y:S02]  /*1ae50*/  LEA R36, P0, R3, R234, 0x1 ;  /* 0x000000ea03247211 */ /* 0x000fe400078008ff */
[----:B------:R-:W-:-:S02]  /*1ae60*/  LOP3.LUT P2, RZ, R243, 0x8, RZ, 0xc0, !PT ;  /* 0x00000008f3ff7812 */ /* 0x000fc4000784c0ff */
[----:B------:R-:W-:Y:S02]  /*1ae70*/  LEA.HI.X R37, R3, R235, R0, 0x1, P0 ;  /* 0x000000eb03257211 */ /* 0x000fe400000f0c00 */
[----:B------:R-:W-:-:S03]  /*1ae80*/  @P3 LEA R16, P1, R171, R174, 0x1 ;  /* 0x000000aeab103211 */ /* 0x000fc600078208ff */
[----:B------:R-:W-:Y:S01]  /*1ae90*/  @!PT LDS RZ, [RZ] ;  /* 0x00000000fffff984 */ /* 0x000fe20000000800 */
[----:B------:R-:W-:Y:S01]  /*1aea0*/  @!PT LDS RZ, [RZ] ;  /* 0x00000000fffff984 */ /* 0x000fe20000000800 */
[----:B------:R-:W-:Y:S01]  /*1aeb0*/  @!PT LDS RZ, [RZ] ;  /* 0x00000000fffff984 */ /* 0x000fe20000000800 */
[----:B------:R1:W-:Y:S01]  /*1aec0*/  @P6 LDGSTS.E.BYPASS.LTC128B.128 [R241+0x8000], desc[UR6][R36.64] ;  /* 0x0800000024f16fae */ /* 0x0003e2000b901d46 */
[----:B------:R-:W-:Y:S02]  /*1aed0*/  @P3 LEA.HI.X R17, R171, R175, R172, 0x1, P1 ;  /* 0x000000afab113211 */ /* 0x000fe400008f0cac */
[----:B------:R-:W-:Y:S01]  /*1aee0*/  IADD3 R3, P1, R3, R232, RZ ;  /* 0x000000e803037210 */ /* 0x000fe20007f3e0ff */
[----:B------:R1:W-:Y:S01]  /*1aef0*/  @!P6 STS.128 [R241+0x8000], RZ ;  /* 0x008000fff100e388 */ /* 0x0003e20000000c00 */
[----:B------:R-:W-:-:S03]  /*1af00*/  @P4 LEA R26, P0, R171, R174, 0x1 ;  /* 0x000000aeab1a4211 */ /* 0x000fc600078008ff */
[----:B------:R-:W-:Y:S01]  /*1af10*/  IMAD.X R0, R0, 0x1, R233, P1 ;  /* 0x0000000100007824 */ /* 0x000fe200008e06e9 */
[-C--:B------:R-:W-:Y:S02]  /*1af20*/  @P6 LEA R66, P1, R3, R234.reuse, 0x1 ;  /* 0x000000ea03426211 */ /* 0x080fe400078208ff */
[----:B------:R-:W-:Y:S02]  /*1af30*/  @P4 LEA.HI.X R27, R171, R175, R172, 0x1, P0 ;  /* 0x000000afab1b4211 */ /* 0x000fe400000f0cac */
[CCC-:B------:R-:W-:Y:S02]  /*1af40*/  @P6 LEA.HI.X R67, R3.reuse, R235.reuse, R0.reuse, 0x1, P1 ;  /* 0x000000eb03436211 */ /* 0x1c0fe400008f0c00 */
[----:B------:R-:W-:Y:S01]  /*1af50*/  @P3 LEA R62, P1, R3, R234, 0x1 ;  /* 0x000000ea033e3211 */ /* 0x000fe200078208ff */
[----:B------:R-:W-:Y:S01]  /*1af60*/  @!PT LDS RZ, [RZ] ;  /* 0x00000000fffff984 */ /* 0x000fe20000000800 */
[----:B------:R-:W-:Y:S01]  /*1af70*/  @!PT LDS RZ, [RZ] ;  /* 0x00000000fffff984 */ /* 0x000fe20000000800 */
[----:B------:R-:W-:Y:S01]  /*1af80*/  @!PT LDS RZ, [RZ] ;  /* 0x00000000fffff984 */ /* 0x000fe20000000800 */
[----:B------:R1:W-:Y:S01]  /*1af90*/  @P4 LDGSTS.E.BYPASS.LTC128B.128 [R241+0xa000], desc[UR6][R26.64+0x80] ;  /* 0x0a0000801af14fae */ /* 0x0003e2000b901d46 */
[----:B------:R-:W-:Y:S02]  /*1afa0*/  @P2 LEA R38, P0, R171, R174, 0x1 ;  /* 0x000000aeab262211 */ /* 0x000fe400078008ff */
[----:B------:R-:W-:Y:S01]  /*1afb0*/  @P3 LEA.HI.X R63, R3, R235, R0, 0x1, P1 ;  /* 0x000000eb033f3211 */ /* 0x000fe200008f0c00 */
[----:B------:R1:W-:Y:S01]  /*1afc0*/  @!P4 STS.128 [R241+0xa000], RZ ;  /* 0x00a000fff100c388 */ /* 0x0003e20000000c00 */
[----:B------:R-:W-:-:S02]  /*1afd0*/  @P2 LEA.HI.X R39, R171, R175, R172, 0x1, P0 ;  /* 0x000000afab272211 */ /* 0x000fc400000f0cac */
[C---:B------:R-:W-:Y:S01]  /*1afe0*/  IADD3 R25, P1, R3.reuse, R232, RZ ;  /* 0x000000e803197210 */ /* 0x040fe20007f3e0ff */
[----:B------:R-:W-:Y:S01]  /*1aff0*/  @!PT LDS RZ, [RZ] ;  /* 0x00000000fffff984 */ /* 0x000fe20000000800 */
[----:B------:R-:W-:Y:S01]  /*1b000*/  @!PT LDS RZ, [RZ] ;  /* 0x00000000fffff984 */ /* 0x000fe20000000800 */
[----:B------:R-:W-:Y:S01]  /*1b010*/  @!PT LDS RZ, [RZ] ;  /* 0x00000000fffff984 */ /* 0x000fe20000000800 */
[----:B------:R1:W-:Y:S01]  /*1b020*/  @P3 LDGSTS.E.BYPASS.LTC128B.128 [R241+0xc000], desc[UR6][R16.64+0x100] ;  /* 0x0c00010010f13fae */ /* 0x0003e2000b901d46 */
[----:B------:R-:W-:-:S03]  /*1b030*/  @P4 LEA R64, P0, R3, R234, 0x1 ;  /* 0x000000ea03404211 */ /* 0x000fc600078008ff */
[----:B------:R-:W-:Y:S01]  /*1b040*/  IMAD.X R2, R0, 0x1, R233, P1 ;  /* 0x0000000100027824 */ /* 0x000fe200008e06e9 */
[CCC-:B------:R-:W-:Y:S01]  /*1b050*/  @P4 LEA.HI.X R65, R3.reuse, R235.reuse, R0.reuse, 0x1, P0 ;  /* 0x000000eb03414211 */ /* 0x1c0fe200000f0c00 */
[----:B------:R1:W-:Y:S01]  /*1b060*/  @!P3 STS.128 [R241+0xc000], RZ ;  /* 0x00c000fff100b388 */ /* 0x0003e20000000c00 */
[-C--:B------:R-:W-:Y:S02]  /*1b070*/  @P2 LEA R60, P0, R3, R234.reuse, 0x1 ;  /* 0x000000ea033c2211 */ /* 0x080fe400078008ff */
[-C--:B------:R-:W-:Y:S01]  /*1b080*/  @P6 LEA R72, P1, R25, R234.reuse, 0x1 ;  /* 0x000000ea19486211 */ /* 0x080fe200078208ff */
[----:B------:R-:W-:Y:S01]  /*1b090*/  @!PT LDS RZ, [RZ] ;  /* 0x00000000fffff984 */ /* 0x000fe20000000800 */
[----:B------:R-:W-:Y:S01]  /*1b0a0*/  @!PT LDS RZ, [RZ] ;  /* 0x00000000fffff984 */ /* 0x000fe20000000800 */
[----:B------:R-:W-:Y:S01]  /*1b0b0*/  @!PT LDS RZ, [RZ] ;  /* 0x00000000fffff984 */ /* 0x000fe20000000800 */
[----:B------:R1:W-:Y:S01]  /*1b0c0*/  @P2 LDGSTS.E.BYPASS.LTC128B.128 [R241+0xe000], desc[UR6][R38.64+0x180] ;  /* 0x0e00018026f12fae */ /* 0x0003e2000b901d46 */
[-C--:B------:R-:W-:Y:S02]  /*1b0d0*/  @P2 LEA.HI.X R61, R3, R235.reuse, R0, 0x1, P0 ;  /* 0x000000eb033d2211 */ /* 0x080fe400000f0c00 */
        /* <DEDUP_REMOVED lines=8> */
[CCC-:B------:R-:W-:Y:S02]  /*1b160*/  @P4 LEA.HI.X R71, R25.reuse, R235.reuse, R2.reuse, 0x1, P0 ;  /* 0x000000eb19474211 */ /* 0x1c0fe400000f0c02 */
[CCC-:B------:R-:W-:Y:S01]  /*1b170*/  @P3 LEA.HI.X R69, R25.reuse, R235.reuse, R2.reuse, 0x1, P1 ;  /* 0x000000eb19453211 */ /* 0x1c0fe200008f0c02 */
[----:B------:R1:W-:Y:S01]  /*1b180*/  @!P6 STS.128 [R241+0x8800], RZ ;  /* 0x008800fff100e388 */ /* 0x0003e20000000c00 */
[C---:B------:R-:W-:Y:S02]  /*1b190*/  @P2 LEA R24, P0, R25.reuse, R234, 0x1 ;  /* 0x000000ea19182211 */ /* 0x040fe400078008ff */
[C---:B------:R-:W-:Y:S01]  /*1b1a0*/  IADD3 R0, P1, R25.reuse, R232, RZ ;  /* 0x000000e819007210 */ /* 0x040fe20007f3e0ff */
[----:B------:R-:W-:Y:S01]  /*1b1b0*/  @!PT LDS RZ, [RZ] ;  /* 0x00000000fffff984 */ /* 0x000fe20000000800 */
[----:B------:R-:W-:Y:S01]  /*1b1c0*/  @!PT LDS RZ, [RZ] ;  /* 0x00000000fffff984 */ /* 0x000fe20000000800 */
[----:B------:R-:W-:Y:S01]  /*1b1d0*/  @!PT LDS RZ, [RZ] ;  /* 0x00000000fffff984 */ /* 0x000fe20000000800 */
[----:B------:R1:W-:Y:S01]  /*1b1e0*/  @P4 LDGSTS.E.BYPASS.LTC128B.128 [R241+0xa800], desc[UR6][R64.64+0x80] ;  /* 0x0a80008040f14fae */ /* 0x0003e2000b901d46 */
[----:B------:R-:W-:-:S02]  /*1b1f0*/  @P2 LEA.HI.X R25, R25, R235, R2, 0x1, P0 ;  /* 0x000000eb19192211 */ /* 0x000fc400000f0c02 */
[-C--:B------:R-:W-:Y:S01]  /*1b200*/  @P4 LEA R76, P0, R0, R234.reuse, 0x1 ;  /* 0x000000ea004c4211 */ /* 0x080fe200078008ff */
[----:B------:R1:W-:Y:S01]  /*1b210*/  @!P4 STS.128 [R241+0xa800], RZ ;  /* 0x00a800fff100c388 */ /* 0x0003e20000000c00 */
[----:B------:R-:W-:Y:S01]  /*1b220*/  IMAD.X R2, R2, 0x1, R233, P1 ;  /* 0x0000000102027824 */ /* 0x000fe200008e06e9 */
[CC--:B------:R-:W-:Y:S02]  /*1b230*/  @P6 LEA R78, P1, R0.reuse, R234.reuse, 0x1 ;  /* 0x000000ea004e6211 */ /* 0x0c0fe400078208ff */
[----:B------:R-:W-:Y:S01]  /*1b240*/  @!PT LDS RZ, [RZ] ;  /* 0x00000000fffff984 */ /* 0x000fe20000000800 */
[----:B------:R-:W-:Y:S01]  /*1b250*/  @!PT LDS RZ, [RZ] ;  /* 0x00000000fffff984 */ /* 0x000fe20000000800 */
[----:B------:R-:W-:Y:S01]  /*1b260*/  @!PT LDS RZ, [RZ] ;  /* 0x00000000fffff984 */ /* 0x000fe20000000800 */
[----:B------:R1:W-:Y:S02]  /*1b270*/  @P3 LDGSTS.E.BYPASS.LTC128B.128 [R241+0xc800], desc[UR6][R62.64+0x100] ;  /* 0x0c8001003ef13fae */ /* 0x0003e4000b901d46 */
[C---:B------:R-:W-:Y:S02]  /*1b280*/  @P6 LEA.HI.X R79, R0.reuse, R235, R2, 0x1, P1 ;  /* 0x000000eb004f6211 */ /* 0x040fe400008f0c02 */
[----:B------:R1:W-:Y:S01]  /*1b290*/  @!P3 STS.128 [R241+0xc800], RZ ;  /* 0x00c800fff100b388 */ /* 0x0003e20000000c00 */
[----:B------:R-:W-:-:S02]  /*1b2a0*/  @P3 LEA R74, P1, R0, R234, 0x1 ;  /* 0x000000ea004a3211 */ /* 0x000fc400078208ff */
[CC--:B------:R-:W-:Y:S01]  /*1b2b0*/  @P4 LEA.HI.X R77, R0.reuse, R235.reuse, R2, 0x1, P0 ;  /* 0x000000eb004d4211 */ /* 0x0c0fe200000f0c02 */
        /* <DEDUP_REMOVED lines=51> */
.L_x_1454:
[----:B------:R-:W-:Y:S05]  /*1b5f0*/  BSYNC B1 ;  /* 0x0000000000017941 */ /* 0x000fea0003800000 */
.L_x_1453:
[----:B------:R2:W3:Y:S01]  /*1b600*/  LD.E R193, desc[UR6][R18.64+0xdc] ;  /* 0x0000dc0612c17980 */ /* 0x0004e2000c101900 */
        /* <DEDUP_REMOVED lines=23> */
[----:B------:R-:W-:-:S02]  /*1b780*/  LEA R229, R47, UR4, 0x1 ;  /* 0x000000042fe57c11 */ /* 0x000fc4000f8e08ff */
[----:B------:R-:W-:Y:S02]  /*1b790*/  FMNMX.FTZ R3, R196, R3, !PT ;  /* 0x00000003c4037209 */ /* 0x000fe40007810000 */
[----:B------:R-:W-:Y:S01]  /*1b7a0*/  LEA R228, R50, R229, 0x1 ;  /* 0x000000e532e47211 */ /* 0x000fe200078e08ff */
[----:B------:R-:W-:Y:S01]  /*1b7b0*/  LDSM.16.MT88.4 R156, [R229+0x10000] ;  /* 0x01000000e59c783b */ /* 0x000fe20000004200 */
[----:B------:R-:W-:Y:S02]  /*1b7c0*/  FMNMX.FTZ R3, R194, R3, !PT ;  /* 0x00000003c2037209 */ /* 0x000fe40007810000 */
[----:B------:R-:W-:Y:S01]  /*1b7d0*/  LEA R227, R48, R229, 0x1 ;  /* 0x000000e530e37211 */ /* 0x000fe200078e08ff */
[----:B------:R-:W-:Y:S01]  /*1b7e0*/  LDSM.16.MT88.4 R148, [R228+0x10000] ;  /* 0x01000000e494783b */ /* 0x000fe20000004200 */
[----:B------:R-:W-:Y:S02]  /*1b7f0*/  FMNMX.FTZ R2, R192, R3, !PT ;  /* 0x00000003c0027209 */ /* 0x000fe40007810000 */
[----:B------:R-:W-:Y:S01]  /*1b800*/  FMNMX.FTZ R3, R35, R0, !PT ;  /* 0x0000000023037209 */ /* 0x000fe20007810000 */
[----:B------:R-:W-:Y:S01]  /*1b810*/  LDSM.16.MT88.4 R140, [R227+0x10000] ;  /* 0x01000000e38c783b */ /* 0x000fe20000004200 */
[----:B------:R-:W-:-:S02]  /*1b820*/  LEA R226, R48, R228, 0x1 ;  /* 0x000000e430e27211 */ /* 0x000fc400078e08ff */
[----:B------:R-:W-:Y:S01]  /*1b830*/  FMNMX.FTZ R0, R34, R3, !PT ;  /* 0x0000000322007209 */ /* 0x000fe20007810000 */
[----:B-1----:R-:W1:Y:S03]  /*1b840*/  SHFL.BFLY PT, R17, R2, 0x2, 0x1f ;  /* 0x0c401f0002117f89 */ /* 0x002e6600000e0000 */
[----:B--2---:R-:W-:Y:S01]  /*1b850*/  FMNMX.FTZ R19, R33, R0, !PT ;  /* 0x0000000021137209 */ /* 0x004fe20007810000 */
[----:B------:R-:W-:Y:S03]  /*1b860*/  LDSM.16.MT88.4 R132, [R226+0x10000] ;  /* 0x01000000e284783b */ /* 0x000fe60000004200 */
[----:B------:R-:W-:Y:S01]  /*1b870*/  FMNMX.FTZ R19, R32, R19, !PT ;  /* 0x0000001320137209 */ /* 0x000fe20007810000 */
[----:B------:R-:W-:Y:S04]  /*1b880*/  LDSM.16.MT88.4 R72, [R229+0x14000] ;  /* 0x01400000e548783b */ /* 0x000fe80000004200 */
[----:B------:R-:W2:Y:S04]  /*1b890*/  SHFL.BFLY PT, R0, R19, 0x2, 0x1f ;  /* 0x0c401f0013007f89 */ /* 0x000ea800000e0000 */
[----:B------:R-:W-:Y:S04]  /*1b8a0*/  LDSM.16.MT88.4 R64, [R226+0x12000] ;  /* 0x01200000e240783b */ /* 0x000fe80000004200 */
[----:B------:R-:W-:Y:S01]  /*1b8b0*/  LDSM.16.MT88.4 R80, [R228+0x14000] ;  /* 0x01400000e450783b */ /* 0x000fe20000004200 */
[----:B-1----:R-:W-:-:S03]  /*1b8c0*/  FMNMX.FTZ R17, R2, R17, !PT ;  /* 0x0000001102117209 */ /* 0x002fc60007810000 */
[----:B------:R-:W-:Y:S04]  /*1b8d0*/  LDSM.16.MT88.4 R88, [R227+0x14000] ;  /* 0x01400000e358783b */ /* 0x000fe80000004200 */
[----:B------:R-:W1:Y:S04]  /*1b8e0*/  SHFL.BFLY PT, R164, R17, 0x1, 0x1f ;  /* 0x0c201f0011a47f89 */ /* 0x000e6800000e0000 */
[----:B------:R-:W-:Y:S01]  /*1b8f0*/  LDSM.16.MT88.4 R96, [R226+0x14000] ;  /* 0x01400000e260783b */ /* 0x000fe20000004200 */
[----:B--2---:R-:W-:-:S03]  /*1b900*/  FMNMX.FTZ R0, R19, R0, !PT ;  /* 0x0000000013007209 */ /* 0x004fc60007810000 */
[----:B------:R-:W-:Y:S04]  /*1b910*/  LDSM.16.MT88.4 R104, [R229+0x16000] ;  /* 0x01600000e568783b */ /* 0x000fe80000004200 */
[----:B------:R-:W2:Y:S04]  /*1b920*/  SHFL.BFLY PT, R3, R0, 0x1, 0x1f ;  /* 0x0c201f0000037f89 */ /* 0x000ea800000e0000 */
[----:B------:R-:W-:Y:S04]  /*1b930*/  LDSM.16.MT88.4 R112, [R228+0x16000] ;  /* 0x01600000e470783b */ /* 0x000fe80000004200 */
[----:B------:R-:W-:Y:S01]  /*1b940*/  LDSM.16.MT88.4 R120, [R227+0x16000] ;  /* 0x01600000e378783b */ /* 0x000fe20000004200 */
[----:B-1----:R-:W-:-:S03]  /*1b950*/  FMNMX.FTZ R164, R17, R164, !PT ;  /* 0x000000a411a47209 */ /* 0x002fc60007810000 */
[----:B------:R-:W-:Y:S01]  /*1b960*/  LDSM.16.MT88.4 R24, [R229+0x12800] ;  /* 0x01280000e518783b */ /* 0x000fe20000004200 */
[----:B------:R-:W-:-:S03]  /*1b970*/  FSETP.NEU.FTZ.AND P0, PT, R164, -INF , PT ;  /* 0xff800000a400780b */ /* 0x000fc60003f1d000 */
[----:B------:R-:W-:Y:S01]  /*1b980*/  LDSM.16.MT88.4 R16, [R229+0x10800] ;  /* 0x01080000e510783b */ /* 0x000fe20000004200 */
[----:B--2---:R-:W-:Y:S01]  /*1b990*/  FMNMX.FTZ R3, R0, R3, !PT ;  /* 0x0000000300037209 */ /* 0x004fe20007810000 */
[----:B---3--:R-:W-:-:S04]  /*1b9a0*/  FMUL.FTZ R198, R193, R164 ;  /* 0x000000a4c1c67220 */ /* 0x008fc80000410000 */
[----:B------:R-:W-:Y:S01]  /*1b9b0*/  FMUL.FTZ R190, R193, R3 ;  /* 0x00000003c1be7220 */ /* 0x000fe20000410000 */
[----:B------:R-:W-:Y:S02]  /*1b9c0*/  FSEL R198, R198, RZ, P0 ;  /* 0x000000ffc6c67208 */ /* 0x000fe40000000000 */
[----:B------:R-:W-:-:S03]  /*1b9d0*/  FSETP.NEU.FTZ.AND P0, PT, R3, -INF , PT ;  /* 0xff8000000300780b */ /* 0x000fc60003f1d000 */
[-CC-:B------:R-:W-:Y:S01]  /*1b9e0*/  FFMA.FTZ R179, R55, R193.reuse, -R198.reuse ;  /* 0x000000c137b37223 */ /* 0x180fe200000108c6 */
[----:B------:R-:W-:Y:S01]  /*1b9f0*/  FSEL R190, R190, RZ, P0 ;  /* 0x000000ffbebe7208 */ /* 0x000fe20000000000 */
[-CC-:B------:R-:W-:Y:S01]  /*1ba00*/  FFMA.FTZ R176, R57, R193.reuse, -R198.reuse ;  /* 0x000000c139b07223 */ /* 0x180fe200000108c6 */
[-CC-:B------:R-:W-:Y:S01]  /*1ba10*/  FFMA.FTZ R175, R45, R193.reuse, -R198.reuse ;  /* 0x000000c12daf7223 */ /* 0x180fe200000108c6 */
[-CC-:B------:R-:W-:Y:S01]  /*1ba20*/  FFMA.FTZ R172, R59, R193.reuse, -R198.reuse ;  /* 0x000000c13bac7223 */ /* 0x180fe200000108c6 */
[-C--:B------:R-:W-:Y:S01]  /*1ba30*/  FFMA.FTZ R170, R7, R193.reuse, -R198 ;  /* 0x000000c107aa7223 */ /* 0x080fe200000108c6 */
[-CC-:B------:R-:W-:Y:S01]  /*1ba40*/  FFMA.FTZ R178, R53, R193.reuse, -R190.reuse ;  /* 0x000000c135b27223 */ /* 0x180fe200000108be */
[-CC-:B------:R-:W-:Y:S01]  /*1ba50*/  FFMA.FTZ R181, R51, R193.reuse, -R190.reuse ;  /* 0x000000c133b57223 */ /* 0x180fe200000108be */
[-CC-:B------:R-:W-:Y:S01]  /*1ba60*/  FFMA.FTZ R177, R41, R193.reuse, -R190.reuse ;  /* 0x000000c129b17223 */ /* 0x180fe200000108be */
[-C--:B------:R-:W-:Y:S01]  /*1ba70*/  FFMA.FTZ R174, R43, R193.reuse, -R190 ;  /* 0x000000c12bae7223 */ /* 0x080fe200000108be */
[----:B------:R-:W-:Y:S01]  /*1ba80*/  LDSM.16.MT88.4 R48, [R228+0x12000] ;  /* 0x01200000e430783b */ /* 0x000fe20000004200 */
[-C--:B------:R-:W-:Y:S01]  /*1ba90*/  FFMA.FTZ R169, R5, R193.reuse, -R198 ;  /* 0x000000c105a97223 */ /* 0x080fe200000108c6 */
[----:B------:R-:W-:Y:S01]  /*1baa0*/  MUFU.EX2 R179, R179 ;  /* 0x000000b300b37308 */ /* 0x000fe20000000800 */
[-CC-:B------:R-:W-:Y:S01]  /*1bab0*/  FFMA.FTZ R166, R11, R193.reuse, -R190.reuse ;  /* 0x000000c10ba67223 */ /* 0x180fe200000108be */
[----:B------:R-:W1:Y:S01]  /*1bac0*/  LDSM.16.MT88.4 R40, [R229+0x12000] ;  /* 0x01200000e528783b */ /* 0x000e620000004200 */
[-C--:B------:R-:W-:Y:S01]  /*1bad0*/  FFMA.FTZ R167, R9, R193.reuse, -R190 ;  /* 0x000000c109a77223 */ /* 0x080fe200000108be */
[-CC-:B------:R-:W-:Y:S01]  /*1bae0*/  FFMA.FTZ R173, R23, R193.reuse, -R198.reuse ;  /* 0x000000c117ad7223 */ /* 0x180fe200000108c6 */
[-C--:B------:R-:W-:Y:S01]  /*1baf0*/  FFMA.FTZ R2, R21, R193.reuse, -R198 ;  /* 0x000000c115027223 */ /* 0x080fe200000108c6 */
[----:B------:R-:W2:Y:S01]  /*1bb00*/  LDSM.16.MT88.4 R56, [R227+0x12000] ;  /* 0x01200000e338783b */ /* 0x000ea20000004200 */
[-CC-:B------:R-:W-:Y:S01]  /*1bb10*/  FFMA.FTZ R171, R15, R193.reuse, -R190.reuse ;  /* 0x000000c10fab7223 */ /* 0x180fe200000108be */
[----:B------:R-:W3:Y:S01]  /*1bb20*/  MUFU.EX2 R176, R176 ;  /* 0x000000b000b07308 */ /* 0x000ee20000000800 */
[-CC-:B------:R-:W-:Y:S01]  /*1bb30*/  FFMA.FTZ R0, R13, R193.reuse, -R190.reuse ;  /* 0x000000c10d007223 */ /* 0x180fe200000108be */
[----:B------:R-:W4:Y:S01]  /*1bb40*/  LDSM.16.MT88.4 R4, [R226+0x16000] ;  /* 0x01600000e204783b */ /* 0x000f220000004200 */
[-C--:B------:R-:W-:Y:S01]  /*1bb50*/  FFMA.FTZ R184, R191, R193.reuse, -R190 ;  /* 0x000000c1bfb87223 */ /* 0x080fe200000108be */
[-CC-:B------:R-:W-:Y:S01]  /*1bb60*/  FFMA.FTZ R180, R199, R193.reuse, -R198.reuse ;  /* 0x000000c1c7b47223 */ /* 0x180fe200000108c6 */
[-CC-:B------:R-:W-:Y:S01]  /*1bb70*/  FFMA.FTZ R183, R183, R193.reuse, -R198.reuse ;  /* 0x000000c1b7b77223 */ /* 0x180fe200000108c6 */
[----:B------:R-:W5:Y:S01]  /*1bb80*/  LDSM.16.MT88.4 R8, [R228+0x10800] ;  /* 0x01080000e408783b */ /* 0x000f620000004200 */
[-CC-:B------:R-:W-:Y:S01]  /*1bb90*/  FFMA.FTZ R182, R197, R193.reuse, -R198.reuse ;  /* 0x000000c1c5b67223 */ /* 0x180fe200000108c6 */
[----:B------:R-:W-:Y:S01]  /*1bba0*/  MUFU.EX2 R175, R175 ;  /* 0x000000af00af7308 */ /* 0x000fe20000000800 */
[-C--:B------:R-:W-:Y:S01]  /*1bbb0*/  FFMA.FTZ R185, R185, R193.reuse, -R198 ;  /* 0x000000c1b9b97223 */ /* 0x080fe200000108c6 */
[----:B------:R-:W5:Y:S01]  /*1bbc0*/  LDSM.16.MT88.4 R20, [R227+0x10800] ;  /* 0x01080000e314783b */ /* 0x000f620000004200 */
[-CC-:B------:R-:W-:Y:S01]  /*1bbd0*/  FFMA.FTZ R187, R187, R193.reuse, -R190.reuse ;  /* 0x000000c1bbbb7223 */ /* 0x180fe200000108be */
[-CC-:B------:R-:W-:Y:S01]  /*1bbe0*/  FFMA.FTZ R186, R31, R193.reuse, -R190.reuse ;  /* 0x000000c11fba7223 */ /* 0x180fe200000108be */
[-C--:B------:R-:W-:Y:S01]  /*1bbf0*/  FFMA.FTZ R191, R29, R193.reuse, -R190 ;  /* 0x000000c11dbf7223 */ /* 0x080fe200000108be */
[----:B------:R-:W5:Y:S01]  /*1bc00*/  LDSM.16.MT88.4 R12, [R226+0x10800] ;  /* 0x01080000e20c783b */ /* 0x000f620000004200 */
[--C-:B------:R-:W-:Y:S01]  /*1bc10*/  FFMA.FTZ R249, R192, R193, -R198.reuse ;  /* 0x000000c1c0f97223 */ /* 0x100fe200000108c6 */
[----:B------:R-:W1:Y:S01]  /*1bc20*/  MUFU.EX2 R172, R172 ;  /* 0x000000ac00ac7308 */ /* 0x000e620000000800 */
[----:B---3--:R-:W-:Y:S01]  /*1bc30*/  F2FP.F16.F32.PACK_AB R128, R176, R179 ;  /* 0x000000b3b080723e */ /* 0x008fe200000000ff */
[----:B------:R-:W-:Y:S01]  /*1bc40*/  LDSM.16.MT88.4 R28, [R228+0x13000] ;  /* 0x01300000e41c783b */ /* 0x000fe20000004200 */
[-CC-:B------:R-:W-:Y:S01]  /*1bc50*/  FFMA.FTZ R195, R195, R193.reuse, -R198.reuse ;  /* 0x000000c1c3c37223 */ /* 0x180fe200000108c6 */
[-CC-:B------:R-:W-:Y:S01]  /*1bc60*/  FFMA.FTZ R196, R196, R193.reuse, -R198.reuse ;  /* 0x000000c1c4c47223 */ /* 0x180fe200000108c6 */
[-C--:B------:R-:W-:Y:S01]  /*1bc70*/  FFMA.FTZ R194, R194, R193.reuse, -R198 ;  /* 0x000000c1c2c27223 */ /* 0x080fe200000108c6 */
[-CC-:B------:R-:W-:Y:S01]  /*1bc80*/  FFMA.FTZ R192, R35, R193.reuse, -R190.reuse ;  /* 0x000000c123c07223 */ /* 0x180fe200000108be */
[-CC-:B------:R-:W-:Y:S01]  /*1bc90*/  FFMA.FTZ R197, R34, R193.reuse, -R190.reuse ;  /* 0x000000c122c57223 */ /* 0x180fe200000108be */
[----:B------:R-:W-:Y:S01]  /*1bca0*/  MUFU.EX2 R178, R178 ;  /* 0x000000b200b27308 */ /* 0x000fe20000000800 */
[-CC-:B------:R-:W-:Y:S01]  /*1bcb0*/  FFMA.FTZ R247, R32, R193.reuse, -R190.reuse ;  /* 0x000000c120f77223 */ /* 0x180fe200000108be */
[----:B------:R-:W-:Y:S01]  /*1bcc0*/  FFMA.FTZ R198, R33, R193, -R190 ;  /* 0x000000c121c67223 */ /* 0x000fe200000108be */
[----:B------:R-:W-:Y:S01]  /*1bcd0*/  FADD.FTZ R176, R179, R176 ;  /* 0x000000b0b3b07221 */ /* 0x000fe20000010000 */
[----:B------:R-:W-:Y:S04]  /*1bce0*/  LDSM.16.MT88.4 R32, [R227+0x11800] ;  /* 0x01180000e320783b */ /* 0x000fe80000004200 */
[----:B------:R-:W3:Y:S01]  /*1bcf0*/  MUFU.EX2 R181, R181 ;  /* 0x000000b500b57308 */ /* 0x000ee20000000800 */
[----:B-1----:R-:W-:Y:S01]  /*1bd00*/  F2FP.F16.F32.PACK_AB R130, R172, R175 ;  /* 0x000000afac82723e */ /* 0x002fe200000000ff */
[----:B------:R-:W-:-:S04]  /*1bd10*/  FADD.FTZ R175, R175, R176 ;  /* 0x000000b0afaf7221 */ /* 0x000fc80000010000 */
[----:B------:R-:W-:Y:S02]  /*1bd20*/  FADD.FTZ R172, R172, R175 ;  /* 0x000000afacac7221 */ /* 0x000fe40000010000 */
[----:B------:R-:W-:Y:S08]  /*1bd30*/  MUFU.EX2 R177, R177 ;  /* 0x000000b100b17308 */ /* 0x000ff00000000800 */
[----:B------:R-:W1:Y:S01]  /*1bd40*/  MUFU.EX2 R174, R174 ;  /* 0x000000ae00ae7308 */ /* 0x000e620000000800 */
[----:B---3--:R-:W-:Y:S01]  /*1bd50*/  F2FP.F16.F32.PACK_AB R129, R181, R178 ;  /* 0x000000b2b581723e */ /* 0x008fe200000000ff */
[----:B------:R-:W-:-:S06]  /*1bd60*/  FADD.FTZ R178, R178, R181 ;  /* 0x000000b5b2b27221 */ /* 0x000fcc0000010000 */
[----:B------:R-:W-:Y:S08]  /*1bd70*/  MUFU.EX2 R173, R173 ;  /* 0x000000ad00ad7308 */ /* 0x000ff00000000800 */
[----:B------:R-:W3:Y:S01]  /*1bd80*/  MUFU.EX2 R170, R170 ;  /* 0x000000aa00aa7308 */ /* 0x000ee20000000800 */
[----:B-1----:R-:W-:Y:S01]  /*1bd90*/  F2FP.F16.F32.PACK_AB R131, R174, R177 ;  /* 0x000000b1ae83723e */ /* 0x002fe200000000ff */
[----:B------:R-:W-:-:S04]  /*1bda0*/  FADD.FTZ R177, R177, R178 ;  /* 0x000000b2b1b17221 */ /* 0x000fc80000010000 */
[----:B------:R-:W-:Y:S02]  /*1bdb0*/  FADD.FTZ R174, R174, R177 ;  /* 0x000000b1aeae7221 */ /* 0x000fe40000010000 */
        /* <DEDUP_REMOVED lines=8> */
[----:B------:R-:W1:Y:S05]  /*1be40*/  MUFU.EX2 R166, R166 ;  /* 0x000000a600a67308 */ /* 0x000e6a0000000800 */
[C---:B------:R-:W-:Y:S03]  /*1be50*/  HMMA.16816.F32 R136, R128.reuse, R132, RZ ;  /* 0x000000848088723c */ /* 0x040fe600000018ff */
[----:B------:R-:W-:Y:S03]  /*1be60*/  MUFU.EX2 R167, R167 ;  /* 0x000000a700a77308 */ /* 0x000fe60000000800 */
[C---:B------:R-:W-:Y:S05]  /*1be70*/  HMMA.16816.F32 R36, R128.reuse, R40, RZ ;  /* 0x000000288024723c */ /* 0x040fea00000018ff */
[----:B------:R-:W5:Y:S01]  /*1be80*/  MUFU.EX2 R0, R0 ;  /* 0x0000000000007308 */ /* 0x000f620000000800 */
[C---:B------:R-:W-:Y:S06]  /*1be90*/  HMMA.16816.F32 R44, R128.reuse, R48, RZ ;  /* 0x00000030802c723c */ /* 0x040fec00000018ff */
[C---:B--2---:R-:W-:Y:S01]  /*1bea0*/  HMMA.16816.F32 R52, R128.reuse, R56, RZ ;  /* 0x000000388034723c */ /* 0x044fe200000018ff */
[----:B------:R-:W-:Y:S05]  /*1beb0*/  MUFU.EX2 R180, R180 ;  /* 0x000000b400b47308 */ /* 0x000fea0000000800 */
[C---:B------:R-:W-:Y:S03]  /*1bec0*/  HMMA.16816.F32 R60, R128.reuse, R64, RZ ;  /* 0x00000040803c723c */ /* 0x040fe600000018ff */
[----:B------:R-:W2:Y:S03]  /*1bed0*/  MUFU.EX2 R183, R183 ;  /* 0x000000b700b77308 */ /* 0x000ea60000000800 */
        /* <DEDUP_REMOVED lines=8> */
[----:B------:R-:W2:Y:S01]  /*1bf60*/  MUFU.EX2 R187, R187 ;  /* 0x000000bb00bb7308 */ /* 0x000ea20000000800 */
[C---:B------:R-:W-:Y:S06]  /*1bf70*/  HMMA.16816.F32 R108, R128.reuse, R112, RZ ;  /* 0x00000070806c723c */ /* 0x040fec00000018ff */
[C---:B------:R-:W-:Y:S01]  /*1bf80*/  HMMA.16816.F32 R116, R128.reuse, R120, RZ ;  /* 0x000000788074723c */ /* 0x040fe200000018ff */
[----:B------:R-:W-:Y:S05]  /*1bf90*/  MUFU.EX2 R186, R186 ;  /* 0x000000ba00ba7308 */ /* 0x000fea0000000800 */
[C---:B------:R-:W-:Y:S03]  /*1bfa0*/  HMMA.16816.F32 R140, R128.reuse, R142, RZ ;  /* 0x0000008e808c723c */ /* 0x040fe600000018ff */
[----:B------:R-:W2:Y:S03]  /*1bfb0*/  MUFU.EX2 R191, R191 ;  /* 0x000000bf00bf7308 */ /* 0x000ea60000000800 */
[C---:B------:R-:W-:Y:S05]  /*1bfc0*/  HMMA.16816.F32 R132, R128.reuse, R134, RZ ;  /* 0x000000868084723c */ /* 0x040fea00000018ff */
[----:B------:R-:W-:Y:S01]  /*1bfd0*/  MUFU.EX2 R195, R195 ;  /* 0x000000c300c37308 */ /* 0x000fe20000000800 */
[C---:B------:R-:W-:Y:S06]  /*1bfe0*/  HMMA.16816.F32 R40, R128.reuse, R42, RZ ;  /* 0x0000002a8028723c */ /* 0x040fec00000018ff */
[C---:B------:R-:W-:Y:S01]  /*1bff0*/  HMMA.16816.F32 R48, R128.reuse, R50, RZ ;  /* 0x000000328030723c */ /* 0x040fe200000018ff */
[----:B------:R-:W2:Y:S05]  /*1c000*/  MUFU.EX2 R196, R196 ;  /* 0x000000c400c47308 */ /* 0x000eaa0000000800 */
[C---:B------:R-:W-:Y:S03]  /*1c010*/  HMMA.16816.F32 R56, R128.reuse, R58, RZ ;  /* 0x0000003a8038723c */ /* 0x040fe600000018ff */
[----:B------:R-:W-:Y:S03]  /*1c020*/  MUFU.EX2 R194, R194 ;  /* 0x000000c200c27308 */ /* 0x000fe60000000800 */
[C---:B------:R-:W-:Y:S05]  /*1c030*/  HMMA.16816.F32 R64, R128.reuse, R66, RZ ;  /* 0x000000428040723c */ /* 0x040fea00000018ff */
[----:B------:R-:W-:Y:S01]  /*1c040*/  MUFU.EX2 R249, R249 ;  /* 0x000000f900f97308 */ /* 0x000fe20000000800 */
        /* <DEDUP_REMOVED lines=10> */
[C---:B------:R-:W-:Y:S06]  /*1c0f0*/  HMMA.16816.F32 R120, R128.reuse, R122, RZ ;  /* 0x0000007a8078723c */ /* 0x040fec00000018ff */
[C---:B----4-:R-:W-:Y:S06]  /*1c100*/  HMMA.16816.F32 R124, R128.reuse, R4, RZ ;  /* 0x00000004807c723c */ /* 0x050fec00000018ff */
[----:B------:R-:W-:Y:S01]  /*1c110*/  HMMA.16816.F32 R128, R128, R6, RZ ;  /* 0x000000068080723c */ /* 0x000fe200000018ff */
[----:B---3--:R-:W-:Y:S01]  /*1c120*/  F2FP.F16.F32.PACK_AB R4, R170, R173 ;  /* 0x000000adaa04723e */ /* 0x008fe200000000ff */
[----:B------:R-:W-:Y:S01]  /*1c130*/  FADD.FTZ R173, R173, R172 ;  /* 0x000000acadad7221 */ /* 0x000fe20000010000 */
[----:B-1----:R-:W-:Y:S01]  /*1c140*/  F2FP.F16.F32.PACK_AB R5, R166, R171 ;  /* 0x000000aba605723e */ /* 0x002fe200000000ff */
[----:B------:R-:W-:-:S02]  /*1c150*/  FADD.FTZ R171, R171, R174 ;  /* 0x000000aeabab7221 */ /* 0x000fc40000010000 */
[----:B------:R-:W-:Y:S01]  /*1c160*/  FADD.FTZ R170, R170, R173 ;  /* 0x000000adaaaa7221 */ /* 0x000fe20000010000 */
[----:B------:R-:W-:Y:S01]  /*1c170*/  F2FP.F16.F32.PACK_AB R6, R2, R169 ;  /* 0x000000a90206723e */ /* 0x000fe200000000ff */
[----:B------:R-:W-:Y:S01]  /*1c180*/  FADD.FTZ R166, R166, R171 ;  /* 0x000000aba6a67221 */ /* 0x000fe20000010000 */
[----:B-----5:R-:W-:Y:S01]  /*1c190*/  F2FP.F16.F32.PACK_AB R7, R0, R167 ;  /* 0x000000a70007723e */ /* 0x020fe200000000ff */
[----:B------:R-:W-:Y:S02]  /*1c1a0*/  FADD.FTZ R169, R169, R170 ;  /* 0x000000aaa9a97221 */ /* 0x000fe40000010000 */
[----:B------:R-:W-:Y:S02]  /*1c1b0*/  FADD.FTZ R167, R167, R166 ;  /* 0x000000a6a7a77221 */ /* 0x000fe40000010000 */
[----:B------:R-:W-:Y:S02]  /*1c1c0*/  FADD.FTZ R169, R2, R169 ;  /* 0x000000a902a97221 */ /* 0x000fe40000010000 */
[----:B------:R-:W-:Y:S01]  /*1c1d0*/  HMMA.16816.F32 R160, R4, R16, R160 ;  /* 0x0000001004a0723c */ /* 0x000fe200000018a0 */
[----:B------:R-:W-:-:S05]  /*1c1e0*/  FADD.FTZ R167, R0, R167 ;  /* 0x000000a700a77221 */ /* 0x000fca0000010000 */
        /* <DEDUP_REMOVED lines=8> */
[C---:B------:R-:W-:Y:S06]  /*1c270*/  HMMA.16816.F32 R136, R4.reuse, R12, R136 ;  /* 0x0000000c0488723c */ /* 0x040fec0000001888 */
[C---:B------:R-:W-:Y:S01]  /*1c280*/  HMMA.16816.F32 R132, R4.reuse, R14, R132 ;  /* 0x0000000e0484723c */ /* 0x040fe20000001884 */
[----:B------:R-:W5:Y:S05]  /*1c290*/  LDSM.16.MT88.4 R12, [R229+0x14800] ;  /* 0x01480000e50c783b */ /* 0x000f6a0000004200 */
[C---:B-1----:R-:W-:Y:S06]  /*1c2a0*/  HMMA.16816.F32 R44, R4.reuse, R16, R44 ;  /* 0x00000010042c723c */ /* 0x042fec000000182c */
[C---:B------:R-:W-:Y:S01]  /*1c2b0*/  HMMA.16816.F32 R48, R4.reuse, R18, R48 ;  /* 0x000000120430723c */ /* 0x040fe20000001830 */
[----:B------:R-:W1:Y:S05]  /*1c2c0*/  LDSM.16.MT88.4 R16, [R227+0x14800] ;  /* 0x01480000e310783b */ /* 0x000e6a0000004200 */
[C---:B---3--:R-:W-:Y:S06]  /*1c2d0*/  HMMA.16816.F32 R52, R4.reuse, R8, R52 ;  /* 0x000000080434723c */ /* 0x048fec0000001834 */
[C---:B------:R-:W-:Y:S01]  /*1c2e0*/  HMMA.16816.F32 R56, R4.reuse, R10, R56 ;  /* 0x0000000a0438723c */ /* 0x040fe20000001838 */
[----:B------:R-:W3:Y:S05]  /*1c2f0*/  LDSM.16.MT88.4 R8, [R226+0x14800] ;  /* 0x01480000e208783b */ /* 0x000eea0000004200 */
[C---:B------:R-:W-:Y:S06]  /*1c300*/  HMMA.16816.F32 R36, R4.reuse, R24, R36 ;  /* 0x000000180424723c */ /* 0x040fec0000001824 */
[C---:B------:R-:W-:Y:S01]  /*1c310*/  HMMA.16816.F32 R40, R4.reuse, R26, R40 ;  /* 0x0000001a0428723c */ /* 0x040fe20000001828 */
[----:B------:R-:W2:Y:S05]  /*1c320*/  LDSM.16.MT88.4 R24, [R228+0x14800] ;  /* 0x01480000e418783b */ /* 0x000eaa0000004200 */
[C---:B----4-:R-:W-:Y:S06]  /*1c330*/  HMMA.16816.F32 R60, R4.reuse, R20, R60 ;  /* 0x00000014043c723c */ /* 0x050fec000000183c */
[C---:B------:R-:W-:Y:S01]  /*1c340*/  HMMA.16816.F32 R64, R4.reuse, R22, R64 ;  /* 0x000000160440723c */ /* 0x040fe20000001840 */
[----:B------:R-:W4:Y:S05]  /*1c350*/  LDSM.16.MT88.4 R20, [R229+0x16800] ;  /* 0x01680000e514783b */ /* 0x000f2a0000004200 */
[C---:B-----5:R-:W-:Y:S06]  /*1c360*/  HMMA.16816.F32 R68, R4.reuse, R12, R68 ;  /* 0x0000000c0444723c */ /* 0x060fec0000001844 */
        /* <DEDUP_REMOVED lines=14> */
[C---:B-----5:R-:W-:Y:S06]  /*1c450*/  HMMA.16816.F32 R108, R4.reuse, R12, R108 ;  /* 0x0000000c046c723c */ /* 0x060fec000000186c */
[C---:B------:R-:W-:Y:S01]  /*1c460*/  HMMA.16816.F32 R112, R4.reuse, R14, R112 ;  /* 0x0000000e0470723c */ /* 0x040fe20000001870 */
[----:B------:R-:W4:Y:S05]  /*1c470*/  LDSM.16.MT88.4 R12, [R228+0x11000] ;  /* 0x01100000e40c783b */ /* 0x000f2a0000004200 */
[C---:B-1----:R-:W-:Y:S06]  /*1c480*/  HMMA.16816.F32 R116, R4.reuse, R16, R116 ;  /* 0x000000100474723c */ /* 0x042fec0000001874 */
[C---:B------:R-:W-:Y:S01]  /*1c490*/  HMMA.16816.F32 R120, R4.reuse, R18, R120 ;  /* 0x000000120478723c */ /* 0x040fe20000001878 */
[----:B------:R-:W-:Y:S05]  /*1c4a0*/  LDSM.16.MT88.4 R16, [R226+0x11000] ;  /* 0x01100000e210783b */ /* 0x000fea0000004200 */
[C---:B---3--:R-:W-:Y:S06]  /*1c4b0*/  HMMA.16816.F32 R124, R4.reuse, R8, R124 ;  /* 0x00000008047c723c */ /* 0x048fec000000187c */
        /* <DEDUP_REMOVED lines=12> */
[----:B--2---:R-:W-:Y:S01]  /*1c580*/  HMMA.16816.F32 R160, R8, R24, R160 ;  /* 0x0000001808a0723c */ /* 0x004fe200000018a0 */
[----:B------:R-:W-:Y:S01]  /*1c590*/  FADD.FTZ R182, R185, R182 ;  /* 0x000000b6b9b67221 */ /* 0x000fe20000010000 */
[----:B------:R-:W-:-:S04]  /*1c5a0*/  FADD.FTZ R191, R191, R186 ;  /* 0x000000babfbf7221 */ /* 0x000fc80000010000 */
[C---:B------:R-:W-:Y:S01]  /*1c5b0*/  HMMA.16816.F32 R156, R8.reuse, R26, R156 ;  /* 0x0000001a089c723c */ /* 0x040fe2000000189c */
[----:B------:R-:W-:Y:S05]  /*1c5c0*/  LDSM.16.MT88.4 R24, [R226+0x13000] ;  /* 0x01300000e218783b */ /* 0x000fea0000004200 */
[C---:B----4-:R-:W-:Y:S06]  /*1c5d0*/  HMMA.16816.F32 R152, R8.reuse, R12, R152 ;  /* 0x0000000c0898723c */ /* 0x050fec0000001898 */
        /* <DEDUP_REMOVED lines=50> */
[----:B------:R-:W1:Y:S01]  /*1c900*/  LDSM.16.MT88.4 R8, [R228+0x13800] ;  /* 0x01380000e408783b */ /* 0x000e620000004200 */
[----:B------:R-:W-:Y:S01]  /*1c910*/  FADD.FTZ R194, R194, R195 ;  /* 0x000000c3c2c27221 */ /* 0x000fe20000010000 */
[----:B------:R-:W-:Y:S02]  /*1c920*/  FADD.FTZ R190, R190, R197 ;  /* 0x000000c5bebe7221 */ /* 0x000fe40000010000 */
[----:B------:R-:W5:Y:S01]  /*1c930*/  LDSM.16.MT88.4 R20, [R227+0x13800] ;  /* 0x01380000e314783b */ /* 0x000f620000004200 */
[----:B---3--:R-:W-:Y:S01]  /*1c940*/  HMMA.16816.F32 R160, R4, R16, R160 ;  /* 0x0000001004a0723c */ /* 0x008fe200000018a0 */
[----:B------:R-:W-:Y:S01]  /*1c950*/  FADD.FTZ R249, R249, R194 ;  /* 0x000000c2f9f97221 */ /* 0x000fe20000010000 */
[----:B------:R-:W-:-:S04]  /*1c960*/  FADD.FTZ R247, R247, R190 ;  /* 0x000000bef7f77221 */ /* 0x000fc80000010000 */
        /* <DEDUP_REMOVED lines=45> */
.L_x_1467:
        /* <DEDUP_REMOVED lines=10> */
[C---:B-1----:R-:W-:Y:S02]  /*1cce0*/  R2UR UR4, R170.reuse ;  /* 0x00000000aa0472ca */ /* 0x042fe400000e0000 */
[C---:B------:R-:W-:Y:S02]  /*1ccf0*/  R2UR UR5, R171.reuse ;  /* 0x00000000ab0572ca */ /* 0x040fe400000e0000 */
[C---:B------:R-:W-:Y:S02]  /*1cd00*/  R2UR UR10, R170.reuse ;  /* 0x00000000aa0a72ca */ /* 0x040fe400000e0000 */
[C---:B------:R-:W-:Y:S02]  /*1cd10*/  R2UR UR11, R171.reuse ;  /* 0x00000000ab0b72ca */ /* 0x040fe400000e0000 */
[C---:B------:R-:W-:Y:S02]  /*1cd20*/  R2UR UR12, R170.reuse ;  /* 0x00000000aa0c72ca */ /* 0x040fe400000e0000 */
[C---:B------:R-:W-:Y:S02]  /*1cd30*/  R2UR UR13, R171.reuse ;  /* 0x00000000ab0d72ca */ /* 0x040fe400000e0000 */
[----:B------:R-:W-:Y:S02]  /*1cd40*/  R2UR UR8, R170 ;  /* 0x00000000aa0872ca */ /* 0x000fe400000e0000 */
[----:B------:R-:W-:Y:S01]  /*1cd50*/  R2UR UR9, R171 ;  /* 0x00000000ab0972ca */ /* 0x000fe200000e0000 */
[----:B--2---:R-:W2:Y:S02]  /*1cd60*/  LD.E R11, desc[UR4][R2.64+0x170] ;  /* 0x00017004020b7980 */ /* 0x004ea4000c101900 */
[-C--:B--2---:R-:W-:Y:S02]  /*1cd70*/  IABS R8, R11.reuse ;  /* 0x0000000b00087213 */ /* 0x084fe40000000000 */
[-C--:B------:R-:W-:Y:S02]  /*1cd80*/  IABS R6, R11.reuse ;  /* 0x0000000b00067213 */ /* 0x080fe40000000000 */
[----:B------:R-:W1:Y:S03]  /*1cd90*/  I2F.RP R7, R8 ;  /* 0x0000000800077306 */ /* 0x000e660000209400 */
[----:B------:R-:W-:Y:S07]  /*1cda0*/  IMAD.MOV R6, RZ, RZ, -R6 ;  /* 0x000000ffff067224 */ /* 0x000fee00078e0a06 */
[----:B-1----:R-:W1:Y:S02]  /*1cdb0*/  MUFU.RCP R4, R7 ;  /* 0x0000000700047308 */ /* 0x002e640000001000 */
[----:B-1----:R-:W-:Y:S02]  /*1cdc0*/  VIADD R14, R4, 0xffffffe ;  /* 0x0ffffffe040e7836 */ /* 0x002fe40000000000 */
[----:B------:R-:W-:Y:S06]  /*1cdd0*/  IMAD.SHL.U32 R4, R246, 0x40, RZ ;  /* 0x00000040f6047824 */ /* 0x000fec00078e00ff */
[----:B------:R-:W1:Y:S01]  /*1cde0*/  F2I.FTZ.U32.TRUNC.NTZ R15, R14 ;  /* 0x0000000e000f7305 */ /* 0x000e62000021f000 */
[----:B------:R-:W-:Y:S05]  /*1cdf0*/  VIADD R12, R4, 0x40 ;  /* 0x00000040040c7836 */ /* 0x000fea0000000000 */
[----:B------:R-:W-:Y:S02]  /*1ce00*/  IABS R7, R12 ;  /* 0x0000000c00077213 */ /* 0x000fe40000000000 */
[-C--:B------:R-:W-:Y:S01]  /*1ce10*/  LOP3.LUT R12, R12, R11.reuse, RZ, 0x3c, !PT ;  /* 0x0000000b0c0c7212 */ /* 0x080fe200078e3cff */
[--C-:B-1----:R-:W-:Y:S02]  /*1ce20*/  IMAD.MOV R5, RZ, RZ, -R15.reuse ;  /* 0x000000ffff057224 */ /* 0x102fe400078e0a0f */
[----:B------:R-:W-:Y:S02]  /*1ce30*/  IMAD.MOV.U32 R14, RZ, RZ, RZ ;  /* 0x000000ffff0e7224 */ /* 0x000fe400078e00ff */
[----:B------:R-:W-:Y:S01]  /*1ce40*/  IMAD R10, R5, R8, RZ ;  /* 0x00000008050a7224 */ /* 0x000fe200078e02ff */
[----:B------:R-:W-:Y:S02]  /*1ce50*/  IABS R5, R4 ;  /* 0x0000000400057213 */ /* 0x000fe40000000000 */
[----:B------:R-:W-:Y:S01]  /*1ce60*/  LOP3.LUT R4, R4, R11, RZ, 0x3c, !PT ;  /* 0x0000000b04047212 */ /* 0x000fe200078e3cff */
[----:B------:R-:W-:Y:S02]  /*1ce70*/  IMAD.HI.U32 R10, R15, R10, R14 ;  /* 0x0000000a0f0a7227 */ /* 0x000fe400078e000e */
[----:B------:R-:W2:Y:S01]  /*1ce80*/  LD.E.64 R14, desc[UR8][R2.64+0x28] ;  /* 0x00002808020e7980 */ /* 0x000ea2000c101b00 */
[----:B------:R-:W-:Y:S03]  /*1ce90*/  ISETP.GE.AND P0, PT, R4, RZ, PT ;  /* 0x000000ff0400720c */ /* 0x000fe60003f06270 */
        /* <DEDUP_REMOVED lines=13> */
[----:B------:R-:W3:Y:S01]  /*1cf70*/  LD.E.64 R12, desc[UR4][R2.64+0x40] ;  /* 0x00004004020c7980 */ /* 0x000ee2000c101b00 */
[----:B------:R-:W-:Y:S02]  /*1cf80*/  ISETP.NE.AND P2, PT, R11, RZ, PT ;  /* 0x000000ff0b00720c */ /* 0x000fe40003f45270 */
[----:B------:R-:W-:Y:S04]  /*1cf90*/  LOP3.LUT R7, RZ, R11, RZ, 0x33, !PT ;  /* 0x0000000bff077212 */ /* 0x000fe800078e33ff */
[----:B------:R-:W-:Y:S02]  /*1cfa0*/  @P3 VIADD R9, R9, 0x1 ;  /* 0x0000000109093836 */ /* 0x000fe40000000000 */
[----:B------:R-:W-:Y:S02]  /*1cfb0*/  @P4 VIADD R10, R10, 0x1 ;  /* 0x000000010a0a4836 */ /* 0x000fe40000000000 */
[----:B------:R-:W-:Y:S02]  /*1cfc0*/  @!P0 IMAD.MOV R9, RZ, RZ, -R9 ;  /* 0x000000ffff098224 */ /* 0x000fe400078e0a09 */
[----:B------:R-:W-:Y:S03]  /*1cfd0*/  @!P1 IMAD.MOV R10, RZ, RZ, -R10 ;  /* 0x000000ffff0a9224 */ /* 0x000fe600078e0a0a */
[C---:B------:R-:W-:Y:S02]  /*1cfe0*/  SEL R9, R7.reuse, R9, !P2 ;  /* 0x0000000907097207 */ /* 0x040fe40005000000 */
[----:B------:R-:W-:Y:S02]  /*1cff0*/  SEL R7, R7, R10, !P2 ;  /* 0x0000000a07077207 */ /* 0x000fe40005000000 */
[-C--:B------:R-:W-:Y:S02]  /*1d000*/  LEA R18, P1, R9, R244.reuse, 0x2 ;  /* 0x000000f409127211 */ /* 0x080fe400078210ff */
[----:B------:R-:W-:Y:S02]  /*1d010*/  LEA R16, P0, R7, R244, 0x2 ;  /* 0x000000f407107211 */ /* 0x000fe400078010ff */
[-C--:B------:R-:W-:Y:S02]  /*1d020*/  LEA.HI.X.SX32 R19, R9, R245.reuse, 0x2, P1 ;  /* 0x000000f509137211 */ /* 0x080fe400008f16ff */
[C---:B------:R-:W-:Y:S02]  /*1d030*/  LEA.HI.X.SX32 R17, R7.reuse, R245, 0x2, P0 ;  /* 0x000000f507117211 */ /* 0x040fe400000f16ff */
[----:B------:R-:W-:Y:S01]  /*1d040*/  IADD3 R6, R7, -R9, RZ ;  /* 0x8000000907067210 */ /* 0x000fe20007ffe0ff */
[----:B------:R-:W4:Y:S04]  /*1d050*/  LD.E R4, desc[UR10][R18.64] ;  /* 0x0000000a12047980 */ /* 0x000f28000c101900 */
[----:B------:R-:W-:Y:S01]  /*1d060*/  IMAD R11, R11, R6, -0x40 ;  /* 0xffffffc00b0b7424 */ /* 0x000fe200078e0206 */
[----:B------:R-:W4:Y:S04]  /*1d070*/  LD.E R5, desc[UR12][R16.64] ;  /* 0x0000000c10057980 */ /* 0x000f28000c101900 */
[----:B------:R-:W-:Y:S01]  /*1d080*/  SHF.R.S32.HI R7, RZ, 0x1f, R11 ;  /* 0x0000001fff077819 */ /* 0x000fe2000001140b */
[-C--:B---3--:R-:W-:Y:S02]  /*1d090*/  IMAD R6, R13, R11.reuse, RZ ;  /* 0x0000000b0d067224 */ /* 0x088fe400078e02ff */
[C---:B------:R-:W-:Y:S04]  /*1d0a0*/  IMAD.WIDE.U32 R8, R12.reuse, R11, RZ ;  /* 0x0000000b0c087225 */ /* 0x040fe800078e00ff */
[----:B------:R-:W-:Y:S04]  /*1d0b0*/  IMAD R6, R12, R7, R6 ;  /* 0x000000070c067224 */ /* 0x000fe800078e0206 */
[----:B------:R-:W-:Y:S02]  /*1d0c0*/  IMAD.IADD R9, R9, 0x1, R6 ;  /* 0x0000000109097824 */ /* 0x000fe400078e0206 */
[----:B----4-:R-:W-:Y:S04]  /*1d0d0*/  IMAD.IADD R5, R4, 0x1, -R5 ;  /* 0x0000000104057824 */ /* 0x010fe800078e0a05 */
[----:B--2---:R-:W-:Y:S01]  /*1d0e0*/  IMAD R7, R15, R5, RZ ;  /* 0x000000050f077224 */ /* 0x004fe200078e02ff */
[----:B------:R-:W-:Y:S01]  /*1d0f0*/  SHF.R.S32.HI R4, RZ, 0x1f, R5 ;  /* 0x0000001fff047819 */ /* 0x000fe20000011405 */
[----:B------:R-:W-:Y:S04]  /*1d100*/  IMAD.WIDE.U32 R8, R5, R14, R8 ;  /* 0x0000000e05087225 */ /* 0x000fe800078e0008 */
[----:B------:R-:W-:Y:S04]  /*1d110*/  IMAD R7, R14, R4, R7 ;  /* 0x000000040e077224 */ /* 0x000fe800078e0207 */
[----:B------:R-:W-:Y:S01]  /*1d120*/  IMAD.IADD R6, R9, 0x1, R7 ;  /* 0x0000000109067824 */ /* 0x000fe200078e0207 */
[----:B------:R-:W-:Y:S05]  /*1d130*/  BRA `(.L_x_1461) ;  /* 0x0000000000187947 */ /* 0x000fea0003800000 */
.L_x_1460:
[----:B-1----:R-:W-:Y:S02]  /*1d140*/  R2UR UR4, R170 ;  /* 0x00000000aa0472ca */ /* 0x002fe400000e0000 */
[----:B------:R-:W-:Y:S11]  /*1d150*/  R2UR UR5, R171 ;  /* 0x00000000ab0572ca */ /* 0x000ff600000e0000 */
[----:B------:R-:W-:Y:S02]  /*1d160*/  @!UPT UIADD3 URZ, URZ, URZ, URZ ;  /* 0x0000003f3f3ff290 */ /* 0x000fe4000fffe03f */
[----:B--2---:R-:W2:Y:S02]  /*1d170*/  LD.E R8, desc[UR4][R2.64+0x40] ;  /* 0x0000400402087980 */ /* 0x004ea4000c101900 */
[----:B--2---:R-:W-:Y:S05]  /*1d180*/  IMAD.U32 R8, R8, -0x40, RZ ;  /* 0xffffffc008087824 */ /* 0x004fea00078e00ff */
[----:B------:R-:W-:Y:S02]  /*1d190*/  SHF.R.S32.HI R6, RZ, 0x1f, R8 ;  /* 0x0000001fff067819 */ /* 0x000fe40000011408 */
.L_x_1461:
[----:B------:R-:W-:Y:S05]  /*1d1a0*/  BSYNC B0 ;  /* 0x0000000000007941 */ /* 0x000fea0003800000 */
.L_x_1459:
[C---:B------:R-:W-:Y:S01]  /*1d1b0*/  LOP3.LUT P6, RZ, R243.reuse, 0x1, RZ, 0xc0, !PT ;  /* 0x00000001f3ff7812 */ /* 0x040fe200078cc0ff */
[----:B------:R-:W-:Y:S01]  /*1d1c0*/  BSSY B1, `(.L_x_1462) ;  /* 0x000027b000017945 */ /* 0x000fe20003800000 */
[C---:B------:R-:W-:Y:S02]  /*1d1d0*/  LOP3.LUT P5, RZ, R243.reuse, 0x2, RZ, 0xc0, !PT ;  /* 0x00000002f3ff7812 */ /* 0x040fe400078ac0ff */
[C---:B------:R-:W-:Y:S02]  /*1d1e0*/  LOP3.LUT P4, RZ, R243.reuse, 0x4, RZ, 0xc0, !PT ;  /* 0x00000004f3ff7812 */ /* 0x040fe4000788c0ff */
[C---:B------:R-:W-:Y:S02]  /*1d1f0*/  LEA R250, P1, R8.reuse, R188, 0x1 ;  /* 0x000000bc08fa7211 */ /* 0x040fe400078208ff */
[----:B------:R-:W-:Y:S02]  /*1d200*/  LOP3.LUT P3, RZ, R243, 0x8, RZ, 0xc0, !PT ;  /* 0x00000008f3ff7812 */ /* 0x000fe4000786c0ff */
[CC--:B------:R-:W-:Y:S02]  /*1d210*/  LEA.HI.X R251, R8.reuse, R189.reuse, R6, 0x1, P1 ;  /* 0x000000bd08fb7211 */ /* 0x0c0fe400008f0c06 */
[----:B------:R-:W-:Y:S02]  /*1d220*/  IADD3 R7, P0, R8, R230, RZ ;  /* 0x000000e608077210 */ /* 0x000fe40007f1e0ff */
[----:B------:R-:W-:Y:S02]  /*1d230*/  @P6 R2UR UR4, R170 ;  /* 0x00000000aa0462ca */ /* 0x000fe400000e0000 */
[C---:B------:R-:W-:Y:S01]  /*1d240*/  @P6 R2UR UR5, R171.reuse ;  /* 0x00000000ab0562ca */ /* 0x040fe200000e0000 */
[--C-:B------:R-:W-:Y:S01]  /*1d250*/  IMAD.X R6, R6, 0x1, R231.reuse, P0 ;  /* 0x0000000106067824 */ /* 0x100fe200000e06e7 */
        /* <DEDUP_REMOVED lines=37> */
[--C-:B------:R-:W-:Y:S01]  /*1d4b0*/  IMAD.X R6, R6, 0x1, R231.reuse, P2 ;  /* 0x0000000106067824 */ /* 0x100fe200010e06e7 */
        /* <DEDUP_REMOVED lines=21> */
[-C--:B------:R-:W-:Y:S01]  /*1d610*/  @P6 LEA R24, P0, R4, R188.reuse, 0x1 ;  /* 0x000000bc04186211 */ /* 0x080fe200078008ff */
        /* <DEDUP_REMOVED lines=12> */
[----:B------:R1:W-:Y:S01]  /*1d6e0*/  @P3 LDGSTS.E.BYPASS.LTC128B.128 [R241+0x16800], desc[UR12][R8.64+0x180] ;  /* 0x1680018008f13fae */ /* 0x0003e2000b901d4c */
[----:B------:R-:W-:Y:S02]  /*1d6f0*/  @P6 R2UR UR12, R170 ;  /* 0x00000000aa0c62ca */ /* 0x000fe400000e0000 */
[C---:B------:R-:W-:Y:S01]  /*1d700*/  @P6 R2UR UR13, R171.reuse ;  /* 0x00000000ab0d62ca */ /* 0x040fe200000e0000 */
[----:B------:R-:W-:Y:S01]  /*1d710*/  @!P3 STS.128 [R241+0x16800], RZ ;  /* 0x016800fff100b388 */ /* 0x000fe20000000c00 */
[CCC-:B------:R-:W-:Y:S02]  /*1d720*/  @P5 LEA.HI.X R31, R4.reuse, R189.reuse, R6.reuse, 0x1, P2 ;  /* 0x000000bd041f5211 */ /* 0x1c0fe400010f0c06 */
[-CC-:B------:R-:W-:Y:S01]  /*1d730*/  @P4 LEA.HI.X R29, R4, R189.reuse, R6.reuse, 0x1, P1 ;  /* 0x000000bd041d4211 */ /* 0x180fe200008f0c06 */
[----:B------:R-:W-:Y:S01]  /*1d740*/  @!PT LDS RZ, [RZ] ;  /* 0x00000000fffff984 */ /* 0x000fe20000000800 */
[----:B------:R-:W-:Y:S01]  /*1d750*/  @!PT LDS RZ, [RZ] ;  /* 0x00000000fffff984 */ /* 0x000fe20000000800 */
[----:B------:R-:W-:Y:S01]  /*1d760*/  @!PT LDS RZ, [RZ] ;  /* 0x00000000fffff984 */ /* 0x000fe20000000800 */
[----:B------:R-:W-:Y:S01]  /*1d770*/  @P6 LDGSTS.E.BYPASS.LTC128B.128 [R241+0x11000], desc[UR10][R22.64] ;  /* 0x1100000016f16fae */ /* 0x000fe2000b901d4a */
[----:B------:R-:W-:Y:S02]  /*1d780*/  @P5 R2UR UR10, R170 ;  /* 0x00000000aa0a52ca */ /* 0x000fe400000e0000 */
[C---:B------:R-:W-:Y:S01]  /*1d790*/  @P5 R2UR UR11, R171.reuse ;  /* 0x00000000ab0b52ca */ /* 0x040fe200000e0000 */
[----:B------:R-:W-:Y:S01]  /*1d7a0*/  @!P6 STS.128 [R241+0x11000], RZ ;  /* 0x011000fff100e388 */ /* 0x000fe20000000c00 */
[----:B------:R-:W-:Y:S03]  /*1d7b0*/  @P3 LEA R188, P0, R4, R188, 0x1 ;  /* 0x000000bc04bc3211 */ /* 0x000fe600078008ff */
[----:B------:R-:W-:Y:S01]  /*1d7c0*/  @!PT LDS RZ, [RZ] ;  /* 0x00000000fffff984 */ /* 0x000fe20000000800 */
[----:B------:R-:W-:Y:S01]  /*1d7d0*/  @!PT LDS RZ, [RZ] ;  /* 0x00000000fffff984 */ /* 0x000fe20000000800 */
[----:B------:R-:W-:Y:S01]  /*1d7e0*/  @!PT LDS RZ, [RZ] ;  /* 0x00000000fffff984 */ /* 0x000fe20000000800 */
[----:B------:R-:W-:Y:S01]  /*1d7f0*/  @P5 LDGSTS.E.BYPASS.LTC128B.128 [R241+0x13000], desc[UR8][R20.64+0x80] ;  /* 0x1300008014f15fae */ /* 0x000fe2000b901d48 */
[----:B------:R-:W-:Y:S02]  /*1d800*/  @P4 R2UR UR8, R170 ;  /* 0x00000000aa0842ca */ /* 0x000fe400000e0000 */
[C---:B------:R-:W-:Y:S01]  /*1d810*/  @P4 R2UR UR9, R171.reuse ;  /* 0x00000000ab0942ca */ /* 0x040fe200000e0000 */
[----:B------:R-:W-:Y:S01]  /*1d820*/  @!P5 STS.128 [R241+0x13000], RZ ;  /* 0x013000fff100d388 */ /* 0x000fe20000000c00 */
[----:B------:R-:W-:Y:S02]  /*1d830*/  @P3 LEA.HI.X R189, R4, R189, R6, 0x1, P0 ;  /* 0x000000bd04bd3211 */ /* 0x000fe400000f0c06 */
[----:B------:R-:W-:Y:S01]  /*1d840*/  ISETP.GE.AND P0, PT, R246, 0x1, PT ;  /* 0x00000001f600780c */ /* 0x000fe20003f06270 */
[----:B------:R-:W-:Y:S01]  /*1d850*/  @!PT LDS RZ, [RZ] ;  /* 0x00000000fffff984 */ /* 0x000fe20000000800 */
[----:B------:R-:W-:Y:S01]  /*1d860*/  @!PT LDS RZ, [RZ] ;  /* 0x00000000fffff984 */ /* 0x000fe20000000800 */
[----:B------:R-:W-:Y:S01]  /*1d870*/  @!PT LDS RZ, [RZ] ;  /* 0x00000000fffff984 */ /* 0x000fe20000000800 */
[----:B------:R-:W-:Y:S01]  /*1d880*/  @P4 LDGSTS.E.BYPASS.LTC128B.128 [R241+0x15000], desc[UR4][R18.64+0x100] ;  /* 0x1500010012f14fae */ /* 0x000fe2000b901d44 */
[C---:B------:R-:W-:Y:S02]  /*1d890*/  @P3 R2UR UR4, R170.reuse ;  /* 0x00000000aa0432ca */ /* 0x040fe400000e0000 */
[C---:B------:R-:W-:Y:S01]  /*1d8a0*/  @P3 R2UR UR5, R171.reuse ;  /* 0x00000000ab0532ca */ /* 0x040fe200000e0000 */
        /* <DEDUP_REMOVED lines=24> */
[----:B------:R4:W-:Y:S01]  /*1da30*/  @P3 LDGSTS.E.BYPASS.LTC128B.128 [R241+0x17800], desc[UR4][R188.64+0x180] ;  /* 0x17800180bcf13fae */ /* 0x0009e2000b901d44 */
[----:B------:R-:W-:Y:S02]  /*1da40*/  R2UR UR4, R170 ;  /* 0x00000000aa0472ca */ /* 0x000fe400000e0000 */
[----:B------:R-:W-:Y:S01]  /*1da50*/  R2UR UR5, R171 ;  /* 0x00000000ab0572ca */ /* 0x000fe200000e0000 */
[----:B------:R-:W-:Y:S04]  /*1da60*/  @!P3 STS.128 [R241+0x17800], RZ ;  /* 0x017800fff100b388 */ /* 0x000fe80000000c00 */
[----:B------:R-:W-:Y:S04]  /*1da70*/  LDSM.16.M88.4 R32, [R225] ;  /* 0x00000000e120783b */ /* 0x000fe80000000200 */
[----:B-1----:R-:W1:Y:S04]  /*1da80*/  LDSM.16.M88.4 R8, [R224+0x8000] ;  /* 0x00800000e008783b */ /* 0x002e680000000200 */
[----:B--2---:R-:W2:Y:S04]  /*1da90*/  LDSM.16.M88.4 R16, [R224+0x8800] ;  /* 0x00880000e010783b */ /* 0x004ea80000000200 */
[----:B---3--:R-:W3:Y:S04]  /*1daa0*/  LDSM.16.M88.4 R24, [R224+0x9000] ;  /* 0x00900000e018783b */ /* 0x008ee80000000200 */
[----:B------:R-:W5:Y:S04]  /*1dab0*/  LDSM.16.M88.4 R164, [R224+0x9800] ;  /* 0x00980000e0a4783b */ /* 0x000f680000000200 */
[----:B------:R-:W0:Y:S04]  /*1dac0*/  LDGDEPBAR ;  /* 0x00000000000079af */ /* 0x000e280000000000 */
[----:B------:R-:W-:Y:S04]  /*1dad0*/  LDSM.16.M88.4 R172, [R223] ;  /* 0x00000000dfac783b */ /* 0x000fe80000000200 */
[----:B------:R-:W5:Y:S04]  /*1dae0*/  LDSM.16.M88.4 R176, [R222] ;  /* 0x00000000deb0783b */ /* 0x000f680000000200 */
[----:B------:R-:W5:Y:S04]  /*1daf0*/  LDSM.16.M88.4 R180, [R218] ;  /* 0x00000000dab4783b */ /* 0x000f680000000200 */
[----:B------:R-:W5:Y:S04]  /*1db00*/  LDSM.16.M88.4 R184, [R217] ;  /* 0x00000000d9b8783b */ /* 0x000f680000000200 */
[----:B----4-:R-:W4:Y:S01]  /*1db10*/  LDSM.16.M88.4 R188, [R216] ;  /* 0x00000000d8bc783b */ /* 0x010f220000000200 */
[C---:B-1----:R-:W-:Y:S03]  /*1db20*/  HMMA.16816.F32 R4, R32.reuse, R8, RZ ;  /* 0x000000082004723c */ /* 0x042fe600000018ff */
[----:B------:R-:W-:Y:S04]  /*1db30*/  LDSM.16.M88.4 R192, [R221] ;  /* 0x00000000ddc0783b */ /* 0x000fe80000000200 */
[----:B------:R-:W1:Y:S01]  /*1db40*/  LDSM.16.M88.4 R196, [R219+0x8000] ;  /* 0x00800000dbc4783b */ /* 0x000e620000000200 */
[C---:B------:R-:W-:Y:S03]  /*1db50*/  HMMA.16816.F32 R8, R32.reuse, R10, RZ ;  /* 0x0000000a2008723c */ /* 0x040fe600000018ff */
[----:B------:R-:W-:Y:S03]  /*1db60*/  LDSM.16.M88.4 R200, [R215] ;  /* 0x00000000d7c8783b */ /* 0x000fe60000000200 */
[C---:B--2---:R-:W-:Y:S01]  /*1db70*/  HMMA.16816.F32 R12, R32.reuse, R16, RZ ;  /* 0x00000010200c723c */ /* 0x044fe200000018ff */
[----:B------:R-:W2:Y:S05]  /*1db80*/  LD.E R248, desc[UR4][R2.64+0x18c] ;  /* 0x00018c0402f87980 */ /* 0x000eaa000c101900 */
[C---:B------:R-:W-:Y:S06]  /*1db90*/  HMMA.16816.F32 R16, R32.reuse, R18, RZ ;  /* 0x000000122010723c */ /* 0x040fec00000018ff */
[C---:B---3--:R-:W-:Y:S06]  /*1dba0*/  HMMA.16816.F32 R20, R32.reuse, R24, RZ ;  /* 0x000000182014723c */ /* 0x048fec00000018ff */
[C---:B------:R-:W-:Y:S06]  /*1dbb0*/  HMMA.16816.F32 R24, R32.reuse, R26, RZ ;  /* 0x0000001a2018723c */ /* 0x040fec00000018ff */
[C---:B-----5:R-:W-:Y:S06]  /*1dbc0*/  HMMA.16816.F32 R28, R32.reuse, R164, RZ ;  /* 0x000000a4201c723c */ /* 0x060fec00000018ff */
[----:B------:R-:W-:Y:S01]  /*1dbd0*/  HMMA.16816.F32 R32, R32, R166, RZ ;  /* 0x000000a62020723c */ /* 0x000fe200000018ff */
[----:B------:R-:W3:Y:S05]  /*1dbe0*/  LDSM.16.M88.4 R164, [R219+0x8800] ;  /* 0x00880000dba4783b */ /* 0x000eea0000000200 */
[C---:B------:R-:W-:Y:S06]  /*1dbf0*/  HMMA.16816.F32 R4, R172.reuse, R176, R4 ;  /* 0x000000b0ac04723c */ /* 0x040fec0000001804 */
[C---:B------:R-:W-:Y:S01]  /*1dc00*/  HMMA.16816.F32 R8, R172.reuse, R178, R8 ;  /* 0x000000b2ac08723c */ /* 0x040fe20000001808 */
[----:B------:R-:W5:Y:S05]  /*1dc10*/  LDSM.16.M88.4 R176, [R219+0x9000] ;  /* 0x00900000dbb0783b */ /* 0x000f6a0000000200 */
[C---:B------:R-:W-:Y:S06]  /*1dc20*/  HMMA.16816.F32 R12, R172.reuse, R180, R12 ;  /* 0x000000b4ac0c723c */ /* 0x040fec000000180c */
[C---:B------:R-:W-:Y:S01]  /*1dc30*/  HMMA.16816.F32 R16, R172.reuse, R182, R16 ;  /* 0x000000b6ac10723c */ /* 0x040fe20000001810 */
[----:B------:R-:W5:Y:S05]  /*1dc40*/  LDSM.16.M88.4 R180, [R219+0x9800] ;  /* 0x00980000dbb4783b */ /* 0x000f6a0000000200 */
[C---:B------:R-:W-:Y:S06]  /*1dc50*/  HMMA.16816.F32 R20, R172.reuse, R184, R20 ;  /* 0x000000b8ac14723c */ /* 0x040fec0000001814 */
[C---:B------:R-:W-:Y:S01]  /*1dc60*/  HMMA.16816.F32 R24, R172.reuse, R186, R24 ;  /* 0x000000baac18723c */ /* 0x040fe20000001818 */
[----:B------:R-:W5:Y:S05]  /*1dc70*/  LDSM.16.M88.4 R184, [R220] ;  /* 0x00000000dcb8783b */ /* 0x000f6a0000000200 */
[C---:B----4-:R-:W-:Y:S06]  /*1dc80*/  HMMA.16816.F32 R28, R172.reuse, R188, R28 ;  /* 0x000000bcac1c723c */ /* 0x050fec000000181c */
[----:B------:R-:W-:Y:S01]  /*1dc90*/  HMMA.16816.F32 R32, R172, R190, R32 ;  /* 0x000000beac20723c */ /* 0x000fe20000001820 */
[----:B------:R-:W4:Y:S04]  /*1dca0*/  LDSM.16.M88.4 R172, [R215+0x800] ;  /* 0x00080000d7ac783b */ /* 0x000f280000000200 */
[----:B------:R-:W4:Y:S01]  /*1dcb0*/  LDSM.16.M88.4 R188, [R215+0x1000] ;  /* 0x00100000d7bc783b */ /* 0x000f220000000200 */
[C---:B-1----:R-:W-:Y:S06]  /*1dcc0*/  HMMA.16816.F32 R4, R192.reuse, R196, R4 ;  /* 0x000000c4c004723c */ /* 0x042fec0000001804 */
[C---:B------:R-:W-:Y:S01]  /*1dcd0*/  HMMA.16816.F32 R8, R192.reuse, R198, R8 ;  /* 0x000000c6c008723c */ /* 0x040fe20000001808 */
[----:B------:R-:W1:Y:S05]  /*1dce0*/  LDSM.16.M88.4 R196, [R215+0x1800] ;  /* 0x00180000d7c4783b */ /* 0x000e6a0000000200 */
[C---:B---3--:R-:W-:Y:S06]  /*1dcf0*/  HMMA.16816.F32 R12, R192.reuse, R164, R12 ;  /* 0x000000a4c00c723c */ /* 0x048fec000000180c */
[C---:B------:R-:W-:Y:S01]  /*1dd00*/  HMMA.16816.F32 R16, R192.reuse, R166, R16 ;  /* 0x000000a6c010723c */ /* 0x040fe20000001810 */
[----:B------:R-:W-:Y:S05]  /*1dd10*/  LDSM.16.M88.4 R164, [R225+0x2000] ;  /* 0x00200000e1a4783b */ /* 0x000fea0000000200 */
[C---:B-----5:R-:W-:Y:S06]  /*1dd20*/  HMMA.16816.F32 R20, R192.reuse, R176, R20 ;  /* 0x000000b0c014723c */ /* 0x060fec0000001814 */
[C---:B------:R-:W-:Y:S01]  /*1dd30*/  HMMA.16816.F32 R24, R192.reuse, R178, R24 ;  /* 0x000000b2c018723c */ /* 0x040fe20000001818 */
[----:B------:R-:W3:Y:S05]  /*1dd40*/  LDSM.16.M88.4 R176, [R224+0xa000] ;  /* 0x00a00000e0b0783b */ /* 0x000eea0000000200 */
[C---:B------:R-:W-:Y:S06]  /*1dd50*/  HMMA.16816.F32 R28, R192.reuse, R180, R28 ;  /* 0x000000b4c01c723c */ /* 0x040fec000000181c */
[----:B------:R-:W-:Y:S01]  /*1dd60*/  HMMA.16816.F32 R32, R192, R182, R32 ;  /* 0x000000b6c020723c */ /* 0x000fe20000001820 */
[----:B------:R-:W5:Y:S04]  /*1dd70*/  LDSM.16.M88.4 R180, [R224+0xa800] ;  /* 0x00a80000e0b4783b */ /* 0x000f680000000200 */
[----:B------:R-:W5:Y:S01]  /*1dd80*/  LDSM.16.M88.4 R192, [R224+0xb000] ;  /* 0x00b00000e0c0783b */ /* 0x000f620000000200 */
[C---:B------:R-:W-:Y:S06]  /*1dd90*/  HMMA.16816.F32 R4, R184.reuse, R200, R4 ;  /* 0x000000c8b804723c */ /* 0x040fec0000001804 */
[C---:B------:R-:W-:Y:S01]  /*1dda0*/  HMMA.16816.F32 R8, R184.reuse, R202, R8 ;  /* 0x000000cab808723c */ /* 0x040fe20000001808 */
[----:B------:R-:W5:Y:S05]  /*1ddb0*/  LDSM.16.M88.4 R200, [R224+0xb800] ;  /* 0x00b80000e0c8783b */ /* 0x000f6a0000000200 */
[C---:B----4-:R-:W-:Y:S06]  /*1ddc0*/  HMMA.16816.F32 R12, R184.reuse, R172, R12 ;  /* 0x000000acb80c723c */ /* 0x050fec000000180c */
[C---:B------:R-:W-:Y:S01]  /*1ddd0*/  HMMA.16816.F32 R16, R184.reuse, R174, R16 ;  /* 0x000000aeb810723c */ /* 0x040fe20000001810 */
[----:B------:R-:W-:Y:S05]  /*1dde0*/  LDSM.16.M88.4 R172, [R223+0x2000] ;  /* 0x00200000dfac783b */ /* 0x000fea0000000200 */
[C---:B------:R-:W-:Y:S06]  /*1ddf0*/  HMMA.16816.F32 R20, R184.reuse, R188, R20 ;  /* 0x000000bcb814723c */ /* 0x040fec0000001814 */
[C---:B------:R-:W-:Y:S01]  /*1de00*/  HMMA.16816.F32 R24, R184.reuse, R190, R24 ;  /* 0x000000beb818723c */ /* 0x040fe20000001818 */
[----:B------:R-:W4:Y:S05]  /*1de10*/  LDSM.16.M88.4 R188, [R214] ;  /* 0x00000000d6bc783b */ /* 0x000f2a0000000200 */
[C---:B-1----:R-:W-:Y:S06]  /*1de20*/  HMMA.16816.F32 R28, R184.reuse, R196, R28 ;  /* 0x000000c4b81c723c */ /* 0x042fec000000181c */
[----:B------:R-:W-:Y:S01]  /*1de30*/  HMMA.16816.F32 R32, R184, R198, R32 ;  /* 0x000000c6b820723c */ /* 0x000fe20000001820 */
[----:B------:R-:W1:Y:S04]  /*1de40*/  LDSM.16.M88.4 R184, [R213] ;  /* 0x00000000d5b8783b */ /* 0x000e680000000200 */
[----:B------:R-:W1:Y:S01]  /*1de50*/  LDSM.16.M88.4 R196, [R212] ;  /* 0x00000000d4c4783b */ /* 0x000e620000000200 */
[C---:B---3--:R-:W-:Y:S06]  /*1de60*/  HMMA.16816.F32 R4, R164.reuse, R176, R4 ;  /* 0x000000b0a404723c */ /* 0x048fec0000001804 */
[C---:B------:R-:W-:Y:S01]  /*1de70*/  HMMA.16816.F32 R8, R164.reuse, R178, R8 ;  /* 0x000000b2a408723c */ /* 0x040fe20000001808 */
[----:B------:R-:W3:Y:S05]  /*1de80*/  LDSM.16.M88.4 R176, [R211] ;  /* 0x00000000d3b0783b */ /* 0x000eea0000000200 */
        /* <DEDUP_REMOVED lines=9> */
[----:B------:R-:W-:Y:S01]  /*1df20*/  LDSM.16.M88.4 R200, [R215+0x2000] ;  /* 0x00200000d7c8783b */ /* 0x000fe20000000200 */
[C---:B----4-:R-:W-:Y:S06]  /*1df30*/  HMMA.16816.F32 R4, R172.reuse, R188, R4 ;  /* 0x000000bcac04723c */ /* 0x050fec0000001804 */
[C---:B------:R-:W-:Y:S01]  /*1df40*/  HMMA.16816.F32 R8, R172.reuse, R190, R8 ;  /* 0x000000beac08723c */ /* 0x040fe20000001808 */
[----:B------:R-:W-:Y:S05]  /*1df50*/  LDSM.16.M88.4 R188, [R219+0xb800] ;  /* 0x00b80000dbbc783b */ /* 0x000fea0000000200 */
[C---:B-1----:R-:W-:Y:S06]  /*1df60*/  HMMA.16816.F32 R12, R172.reuse, R184, R12 ;  /* 0x000000b8ac0c723c */ /* 0x042fec000000180c */
[C---:B------:R-:W-:Y:S01]  /*1df70*/  HMMA.16816.F32 R16, R172.reuse, R186, R16 ;  /* 0x000000baac10723c */ /* 0x040fe20000001810 */
[----:B------:R-:W1:Y:S05]  /*1df80*/  LDSM.16.M88.4 R184, [R219+0xb000] ;  /* 0x00b00000dbb8783b */ /* 0x000e6a0000000200 */
[C---:B------:R-:W-:Y:S06]  /*1df90*/  HMMA.16816.F32 R20, R172.reuse, R196, R20 ;  /* 0x000000c4ac14723c */ /* 0x040fec0000001814 */
[C---:B------:R-:W-:Y:S01]  /*1dfa0*/  HMMA.16816.F32 R24, R172.reuse, R198, R24 ;  /* 0x000000c6ac18723c */ /* 0x040fe20000001818 */
[----:B------:R-:W4:Y:S05]  /*1dfb0*/  LDSM.16.M88.4 R196, [R220+0x2000] ;  /* 0x00200000dcc4783b */ /* 0x000f2a0000000200 */
[C---:B---3--:R-:W-:Y:S06]  /*1dfc0*/  HMMA.16816.F32 R28, R172.reuse, R176, R28 ;  /* 0x000000b0ac1c723c */ /* 0x048fec000000181c */
[----:B------:R-:W-:Y:S01]  /*1dfd0*/  HMMA.16816.F32 R32, R172, R178, R32 ;  /* 0x000000b2ac20723c */ /* 0x000fe20000001820 */
[----:B------:R-:W3:Y:S04]  /*1dfe0*/  LDSM.16.M88.4 R172, [R215+0x2800] ;  /* 0x00280000d7ac783b */ /* 0x000ee80000000200 */
[----:B------:R-:W2:Y:S01]  /*1dff0*/  LDSM.16.M88.4 R176, [R215+0x3000] ;  /* 0x00300000d7b0783b */ /* 0x000ea20000000200 */
[C---:B-----5:R-:W-:Y:S06]  /*1e000*/  HMMA.16816.F32 R4, R180.reuse, R192, R4 ;  /* 0x000000c0b404723c */ /* 0x060fec0000001804 */
[C---:B------:R-:W-:Y:S01]  /*1e010*/  HMMA.16816.F32 R8, R180.reuse, R194, R8 ;  /* 0x000000c2b408723c */ /* 0x040fe20000001808 */
[----:B------:R-:W5:Y:S05]  /*1e020*/  LDSM.16.M88.4 R192, [R215+0x3800] ;  /* 0x00380000d7c0783b */ /* 0x000f6a0000000200 */
[C---:B------:R-:W-:Y:S06]  /*1e030*/  HMMA.16816.F32 R12, R180.reuse, R164, R12 ;  /* 0x000000a4b40c723c */ /* 0x040fec000000180c */
[C---:B------:R-:W-:Y:S01]  /*1e040*/  HMMA.16816.F32 R16, R180.reuse, R166, R16 ;  /* 0x000000a6b410723c */ /* 0x040fe20000001810 */
[----:B------:R-:W-:Y:S05]  /*1e050*/  LDSM.16.M88.4 R164, [R225+0x4000] ;  /* 0x00400000e1a4783b */ /* 0x000fea0000000200 */
[C---:B-1----:R-:W-:Y:S06]  /*1e060*/  HMMA.16816.F32 R20, R180.reuse, R184, R20 ;  /* 0x000000b8b414723c */ /* 0x042fec0000001814 */
[C---:B------:R-:W-:Y:S01]  /*1e070*/  HMMA.16816.F32 R24, R180.reuse, R186, R24 ;  /* 0x000000bab418723c */ /* 0x040fe20000001818 */
[----:B------:R-:W-:Y:S05]  /*1e080*/  LDSM.16.M88.4 R184, [R224+0xc800] ;  /* 0x00c80000e0b8783b */ /* 0x000fea0000000200 */
[C---:B------:R-:W-:Y:S06]  /*1e090*/  HMMA.16816.F32 R28, R180.reuse, R188, R28 ;  /* 0x000000bcb41c723c */ /* 0x040fec000000181c */
[----:B------:R-:W-:Y:S01]  /*1e0a0*/  HMMA.16816.F32 R32, R180, R190, R32 ;  /* 0x000000beb420723c */ /* 0x000fe20000001820 */
[----:B------:R-:W1:Y:S04]  /*1e0b0*/  LDSM.16.M88.4 R180, [R224+0xc000] ;  /* 0x00c00000e0b4783b */ /* 0x000e680000000200 */
[----:B------:R-:W1:Y:S01]  /*1e0c0*/  LDSM.16.M88.4 R188, [R224+0xd000] ;  /* 0x00d00000e0bc783b */ /* 0x000e620000000200 */
[C---:B----4-:R-:W-:Y:S06]  /*1e0d0*/  HMMA.16816.F32 R4, R196.reuse, R200, R4 ;  /* 0x000000c8c404723c */ /* 0x050fec0000001804 */
[C---:B------:R-:W-:Y:S01]  /*1e0e0*/  HMMA.16816.F32 R8, R196.reuse, R202, R8 ;  /* 0x000000cac408723c */ /* 0x040fe20000001808 */
[----:B------:R-:W-:Y:S05]  /*1e0f0*/  LDSM.16.M88.4 R200, [R210] ;  /* 0x00000000d2c8783b */ /* 0x000fea0000000200 */
[C---:B---3--:R-:W-:Y:S06]  /*1e100*/  HMMA.16816.F32 R12, R196.reuse, R172, R12 ;  /* 0x000000acc40c723c */ /* 0x048fec000000180c */
[C---:B------:R-:W-:Y:S01]  /*1e110*/  HMMA.16816.F32 R16, R196.reuse, R174, R16 ;  /* 0x000000aec410723c */ /* 0x040fe20000001810 */
[----:B------:R-:W3:Y:S05]  /*1e120*/  LDSM.16.M88.4 R172, [R224+0xd800] ;  /* 0x00d80000e0ac783b */ /* 0x000eea0000000200 */
[C---:B--2---:R-:W-:Y:S06]  /*1e130*/  HMMA.16816.F32 R20, R196.reuse, R176, R20 ;  /* 0x000000b0c414723c */ /* 0x044fec0000001814 */
[C---:B------:R-:W-:Y:S01]  /*1e140*/  HMMA.16816.F32 R24, R196.reuse, R178, R24 ;  /* 0x000000b2c418723c */ /* 0x040fe20000001818 */
[----:B------:R-:W2:Y:S05]  /*1e150*/  LDSM.16.M88.4 R176, [R223+0x4000] ;  /* 0x00400000dfb0783b */ /* 0x000eaa0000000200 */
[C---:B-----5:R-:W-:Y:S06]  /*1e160*/  HMMA.16816.F32 R28, R196.reuse, R192, R28 ;  /* 0x000000c0c41c723c */ /* 0x060fec000000181c */
[----:B------:R-:W-:Y:S01]  /*1e170*/  HMMA.16816.F32 R32, R196, R194, R32 ;  /* 0x000000c2c420723c */ /* 0x000fe20000001820 */
[----:B------:R-:W4:Y:S04]  /*1e180*/  LDSM.16.M88.4 R192, [R209] ;  /* 0x00000000d1c0783b */ /* 0x000f280000000200 */
        /* <DEDUP_REMOVED lines=9> */
[----:B------:R-:W5:Y:S05]  /*1e220*/  LDSM.16.M88.4 R188, [R219+0xc000] ;  /* 0x00c00000dbbc783b */ /* 0x000f6a0000000200 */
[C---:B---3--:R-:W-:Y:S06]  /*1e230*/  HMMA.16816.F32 R28, R164.reuse, R172, R28 ;  /* 0x000000aca41c723c */ /* 0x048fec000000181c */
[----:B------:R-:W-:Y:S01]  /*1e240*/  HMMA.16816.F32 R32, R164, R174, R32 ;  /* 0x000000aea420723c */ /* 0x000fe20000001820 */
[----:B------:R-:W3:Y:S04]  /*1e250*/  LDSM.16.M88.4 R164, [R219+0xc800] ;  /* 0x00c80000dba4783b */ /* 0x000ee80000000200 */
[----:B------:R-:W3:Y:S01]  /*1e260*/  LDSM.16.M88.4 R172, [R219+0xd000] ;  /* 0x00d00000dbac783b */ /* 0x000ee20000000200 */
[C---:B--2---:R-:W-:Y:S06]  /*1e270*/  HMMA.16816.F32 R4, R176.reuse, R200, R4 ;  /* 0x000000c8b004723c */ /* 0x044fec0000001804 */
[C---:B------:R-:W-:Y:S01]  /*1e280*/  HMMA.16816.F32 R8, R176.reuse, R202, R8 ;  /* 0x000000cab008723c */ /* 0x040fe20000001808 */
[----:B------:R-:W2:Y:S05]  /*1e290*/  LDSM.16.M88.4 R200, [R219+0xd800] ;  /* 0x00d80000dbc8783b */ /* 0x000eaa0000000200 */
        /* <DEDUP_REMOVED lines=8> */
[----:B------:R-:W-:Y:S04]  /*1e320*/  LDSM.16.M88.4 R176, [R215+0x5800] ;  /* 0x00580000d7b0783b */ /* 0x000fe80000000200 */
[----:B------:R-:W-:Y:S01]  /*1e330*/  LDSM.16.M88.4 R196, [R224+0xe000] ;  /* 0x00e00000e0c4783b */ /* 0x000fe20000000200 */
[C---:B-----5:R-:W-:Y:S06]  /*1e340*/  HMMA.16816.F32 R4, R184.reuse, R188, R4 ;  /* 0x000000bcb804723c */ /* 0x060fec0000001804 */
[C---:B------:R-:W-:Y:S01]  /*1e350*/  HMMA.16816.F32 R8, R184.reuse, R190, R8 ;  /* 0x000000beb808723c */ /* 0x040fe20000001808 */
[----:B------:R-:W-:Y:S05]  /*1e360*/  LDSM.16.M88.4 R188, [R225+0x6000] ;  /* 0x00600000e1bc783b */ /* 0x000fea0000000200 */
[C---:B---3--:R-:W-:Y:S06]  /*1e370*/  HMMA.16816.F32 R12, R184.reuse, R164, R12 ;  /* 0x000000a4b80c723c */ /* 0x048fec000000180c */
[C---:B------:R-:W-:Y:S01]  /*1e380*/  HMMA.16816.F32 R16, R184.reuse, R166, R16 ;  /* 0x000000a6b810723c */ /* 0x040fe20000001810 */
[----:B------:R-:W3:Y:S05]  /*1e390*/  LDSM.16.M88.4 R164, [R215+0x4800] ;  /* 0x00480000d7a4783b */ /* 0x000eea0000000200 */
[C---:B------:R-:W-:Y:S06]  /*1e3a0*/  HMMA.16816.F32 R20, R184.reuse, R172, R20 ;  /* 0x000000acb814723c */ /* 0x040fec0000001814 */
[C---:B------:R-:W-:Y:S01]  /*1e3b0*/  HMMA.16816.F32 R24, R184.reuse, R174, R24 ;  /* 0x000000aeb818723c */ /* 0x040fe20000001818 */
[----:B------:R-:W4:Y:S05]  /*1e3c0*/  LDSM.16.M88.4 R172, [R215+0x5000] ;  /* 0x00500000d7ac783b */ /* 0x000f2a0000000200 */
[C---:B--2---:R-:W-:Y:S06]  /*1e3d0*/  HMMA.16816.F32 R28, R184.reuse, R200, R28 ;  /* 0x000000c8b81c723c */ /* 0x044fec000000181c */
[----:B------:R-:W-:Y:S01]  /*1e3e0*/  HMMA.16816.F32 R32, R184, R202, R32 ;  /* 0x000000cab820723c */ /* 0x000fe20000001820 */
[----:B------:R-:W2:Y:S04]  /*1e3f0*/  LDSM.16.M88.4 R184, [R224+0xe800] ;  /* 0x00e80000e0b8783b */ /* 0x000ea80000000200 */
[----:B------:R-:W-:Y:S01]  /*1e400*/  LDSM.16.M88.4 R200, [R224+0xf800] ;  /* 0x00f80000e0c8783b */ /* 0x000fe20000000200 */
[C---:B-1----:R-:W-:Y:S06]  /*1e410*/  HMMA.16816.F32 R4, R180.reuse, R192, R4 ;  /* 0x000000c0b404723c */ /* 0x042fec0000001804 */
[C---:B------:R-:W-:Y:S01]  /*1e420*/  HMMA.16816.F32 R8, R180.reuse, R194, R8 ;  /* 0x000000c2b408723c */ /* 0x040fe20000001808 */
[----:B------:R-:W1:Y:S05]  /*1e430*/  LDSM.16.M88.4 R192, [R224+0xf000] ;  /* 0x00f00000e0c0783b */ /* 0x000e6a0000000200 */
[C---:B---3--:R-:W-:Y:S06]  /*1e440*/  HMMA.16816.F32 R12, R180.reuse, R164, R12 ;  /* 0x000000a4b40c723c */ /* 0x048fec000000180c */
[C---:B------:R-:W-:Y:S01]  /*1e450*/  HMMA.16816.F32 R16, R180.reuse, R166, R16 ;  /* 0x000000a6b410723c */ /* 0x040fe20000001810 */
[----:B------:R-:W-:Y:S05]  /*1e460*/  LDSM.16.M88.4 R164, [R223+0x6000] ;  /* 0x00600000dfa4783b */ /* 0x000fea0000000200 */
[C---:B----4-:R-:W-:Y:S06]  /*1e470*/  HMMA.16816.F32 R20, R180.reuse, R172, R20 ;  /* 0x000000acb414723c */ /* 0x050fec0000001814 */
[C---:B------:R-:W-:Y:S01]  /*1e480*/  HMMA.16816.F32 R24, R180.reuse, R174, R24 ;  /* 0x000000aeb418723c */ /* 0x040fe20000001818 */
[----:B------:R-:W3:Y:S05]  /*1e490*/  LDSM.16.M88.4 R172, [R206] ;  /* 0x00000000ceac783b */ /* 0x000eea0000000200 */
[C---:B------:R-:W-:Y:S06]  /*1e4a0*/  HMMA.16816.F32 R28, R180.reuse, R176, R28 ;  /* 0x000000b0b41c723c */ /* 0x040fec000000181c */
[----:B------:R-:W-:Y:S01]  /*1e4b0*/  HMMA.16816.F32 R32, R180, R178, R32 ;  /* 0x000000b2b420723c */ /* 0x000fe20000001820 */
[----:B------:R-:W4:Y:S04]  /*1e4c0*/  LDSM.16.M88.4 R176, [R205] ;  /* 0x00000000cdb0783b */ /* 0x000f280000000200 */
[----:B------:R-:W5:Y:S01]  /*1e4d0*/  LDSM.16.M88.4 R180, [R204] ;  /* 0x00000000ccb4783b */ /* 0x000f620000000200 */
[C---:B------:R-:W-:Y:S06]  /*1e4e0*/  HMMA.16816.F32 R4, R188.reuse, R196, R4 ;  /* 0x000000c4bc04723c */ /* 0x040fec0000001804 */
[C---:B------:R-:W-:Y:S01]  /*1e4f0*/  HMMA.16816.F32 R8, R188.reuse, R198, R8 ;  /* 0x000000c6bc08723c */ /* 0x040fe20000001808 */
[----:B------:R-:W5:Y:S05]  /*1e500*/  LDSM.16.M88.4 R196, [R168] ;  /* 0x00000000a8c4783b */ /* 0x000f6a0000000200 */
[C---:B--2---:R-:W-:Y:S06]  /*1e510*/  HMMA.16816.F32 R12, R188.reuse, R184, R12 ;  /* 0x000000b8bc0c723c */ /* 0x044fec000000180c */
        /* <DEDUP_REMOVED lines=9> */
[C---:B---3--:R-:W-:Y:S06]  /*1e5b0*/  HMMA.16816.F32 R4, R164.reuse, R172, R4 ;  /* 0x000000aca404723c */ /* 0x048fec0000001804 */
[C---:B------:R-:W-:Y:S01]  /*1e5c0*/  HMMA.16816.F32 R8, R164.reuse, R174, R8 ;  /* 0x000000aea408723c */ /* 0x040fe20000001808 */
[----:B------:R-:W2:Y:S05]  /*1e5d0*/  LDSM.16.M88.4 R172, [R219+0xe800] ;  /* 0x00e80000dbac783b */ /* 0x000eaa0000000200 */
[C---:B----4-:R-:W-:Y:S06]  /*1e5e0*/  HMMA.16816.F32 R12, R164.reuse, R176, R12 ;  /* 0x000000b0a40c723c */ /* 0x050fec000000180c */
[C---:B------:R-:W-:Y:S01]  /*1e5f0*/  HMMA.16816.F32 R16, R164.reuse, R178, R16 ;  /* 0x000000b2a410723c */ /* 0x040fe20000001810 */
[----:B------:R-:W3:Y:S05]  /*1e600*/  LDSM.16.M88.4 R176, [R219+0xf000] ;  /* 0x00f00000dbb0783b */ /* 0x000eea0000000200 */
[C---:B-----5:R-:W-:Y:S06]  /*1e610*/  HMMA.16816.F32 R20, R164.reuse, R180, R20 ;  /* 0x000000b4a414723c */ /* 0x060fec0000001814 */
[C---:B------:R-:W-:Y:S01]  /*1e620*/  HMMA.16816.F32 R24, R164.reuse, R182, R24 ;  /* 0x000000b6a418723c */ /* 0x040fe20000001818 */
[----:B------:R-:W4:Y:S05]  /*1e630*/  LDSM.16.M88.4 R180, [R219+0xf800] ;  /* 0x00f80000dbb4783b */ /* 0x000f2a0000000200 */
[C---:B------:R-:W-:Y:S06]  /*1e640*/  HMMA.16816.F32 R28, R164.reuse, R196, R28 ;  /* 0x000000c4a41c723c */ /* 0x040fec000000181c */
[----:B------:R-:W-:Y:S01]  /*1e650*/  HMMA.16816.F32 R32, R164, R198, R32 ;  /* 0x000000c6a420723c */ /* 0x000fe20000001820 */
[----:B------:R-:W5:Y:S05]  /*1e660*/  LDSM.16.M88.4 R164, [R215+0x6800] ;  /* 0x00680000d7a4783b */ /* 0x000f6a0000000200 */
[C---:B-1----:R-:W-:Y:S06]  /*1e670*/  HMMA.16816.F32 R4, R184.reuse, R192, R4 ;  /* 0x000000c0b804723c */ /* 0x042fec0000001804 */
[C---:B------:R-:W-:Y:S06]  /*1e680*/  HMMA.16816.F32 R8, R184.reuse, R194, R8 ;  /* 0x000000c2b808723c */ /* 0x040fec0000001808 */
[C---:B--2---:R-:W-:Y:S06]  /*1e690*/  HMMA.16816.F32 R12, R184.reuse, R172, R12 ;  /* 0x000000acb80c723c */ /* 0x044fec000000180c */
[C---:B------:R-:W-:Y:S06]  /*1e6a0*/  HMMA.16816.F32 R16, R184.reuse, R174, R16 ;  /* 0x000000aeb810723c */ /* 0x040fec0000001810 */
[C---:B---3--:R-:W-:Y:S06]  /*1e6b0*/  HMMA.16816.F32 R20, R184.reuse, R176, R20 ;  /* 0x000000b0b814723c */ /* 0x048fec0000001814 */
[C---:B------:R-:W-:Y:S06]  /*1e6c0*/  HMMA.16816.F32 R24, R184.reuse, R178, R24 ;  /* 0x000000b2b818723c */ /* 0x040fec0000001818 */
[C---:B----4-:R-:W-:Y:S06]  /*1e6d0*/  HMMA.16816.F32 R28, R184.reuse, R180, R28 ;  /* 0x000000b4b81c723c */ /* 0x050fec000000181c */
[----:B------:R-:W-:Y:S06]  /*1e6e0*/  HMMA.16816.F32 R32, R184, R182, R32 ;  /* 0x000000b6b820723c */ /* 0x000fec0000001820 */
[C---:B------:R-:W-:Y:S06]  /*1e6f0*/  HMMA.16816.F32 R4, R188.reuse, R200, R4 ;  /* 0x000000c8bc04723c */ /* 0x040fec0000001804 */
[C---:B------:R-:W-:Y:S06]  /*1e700*/  HMMA.16816.F32 R8, R188.reuse, R202, R8 ;  /* 0x000000cabc08723c */ /* 0x040fec0000001808 */
[C---:B-----5:R-:W-:Y:S06]  /*1e710*/  HMMA.16816.F32 R12, R188.reuse, R164, R12 ;  /* 0x000000a4bc0c723c */ /* 0x060fec000000180c */
[C---:B------:R-:W-:Y:S06]  /*1e720*/  HMMA.16816.F32 R16, R188.reuse, R166, R16 ;  /* 0x000000a6bc10723c */ /* 0x040fec0000001810 */
[-C--:B------:R-:W-:Y:S01]  /*1e730*/  FMUL.FTZ R181, R4, R248.reuse ;  /* 0x000000f804b57220 */ /* 0x080fe20000410000 */
[-C--:B------:R-:W-:Y:S01]  /*1e740*/  FMUL.FTZ R194, R5, R248.reuse ;  /* 0x000000f805c27220 */ /* 0x080fe20000410000 */
[-C--:B------:R-:W-:Y:S03]  /*1e750*/  FMUL.FTZ R192, R6, R248.reuse ;  /* 0x000000f806c07220 */ /* 0x080fe60000410000 */
[-C--:B------:R-:W-:Y:S01]  /*1e760*/  FMUL.FTZ R203, R7, R248.reuse ;  /* 0x000000f807cb7220 */ /* 0x080fe20000410000 */
[----:B------:R-:W1:Y:S01]  /*1e770*/  MUFU.TANH R181, R181 ;  /* 0x000000b500b57308 */ /* 0x000e620000002400 */
[----:B------:R-:W2:Y:S01]  /*1e780*/  LDSM.16.M88.4 R4, [R215+0x7000] ;  /* 0x00700000d704783b */ /* 0x000ea20000000200 */
[-C--:B------:R-:W-:Y:S01]  /*1e790*/  FMUL.FTZ R8, R8, R248.reuse ;  /* 0x000000f808087220 */ /* 0x080fe20000410000 */
[-C--:B------:R-:W-:Y:S01]  /*1e7a0*/  FMUL.FTZ R9, R9, R248.reuse ;  /* 0x000000f809097220 */ /* 0x080fe20000410000 */
[-C--:B------:R-:W-:Y:S01]  /*1e7b0*/  FMUL.FTZ R10, R10, R248.reuse ;  /* 0x000000f80a0a7220 */ /* 0x080fe20000410000 */
[-C--:B------:R-:W-:Y:S01]  /*1e7c0*/  FMUL.FTZ R11, R11, R248.reuse ;  /* 0x000000f80b0b7220 */ /* 0x080fe20000410000 */
[-C--:B------:R-:W-:Y:S01]  /*1e7d0*/  FMUL.FTZ R12, R12, R248.reuse ;  /* 0x000000f80c0c7220 */ /* 0x080fe20000410000 */
[-C--:B------:R-:W-:Y:S03]  /*1e7e0*/  FMUL.FTZ R13, R13, R248.reuse ;  /* 0x000000f80d0d7220 */ /* 0x080fe60000410000 */
[----:B------:R-:W3:Y:S01]  /*1e7f0*/  MUFU.TANH R193, R8 ;  /* 0x0000000800c17308 */ /* 0x000ee20000002400 */
[-C--:B------:R-:W-:Y:S01]  /*1e800*/  FMUL.FTZ R14, R14, R248.reuse ;  /* 0x000000f80e0e7220 */ /* 0x080fe20000410000 */
[-C--:B------:R-:W-:Y:S01]  /*1e810*/  FMUL.FTZ R15, R15, R248.reuse ;  /* 0x000000f80f0f7220 */ /* 0x080fe20000410000 */
[-C--:B------:R-:W-:Y:S01]  /*1e820*/  FMUL.FTZ R16, R16, R248.reuse ;  /* 0x000000f810107220 */ /* 0x080fe20000410000 */
[-C--:B------:R-:W-:Y:S01]  /*1e830*/  FMUL.FTZ R17, R17, R248.reuse ;  /* 0x000000f811117220 */ /* 0x080fe20000410000 */
[-C--:B------:R-:W-:Y:S01]  /*1e840*/  FMUL.FTZ R18, R18, R248.reuse ;  /* 0x000000f812127220 */ /* 0x080fe20000410000 */
[-C--:B------:R-:W-:Y:S04]  /*1e850*/  FMUL.FTZ R19, R19, R248.reuse ;  /* 0x000000f813137220 */ /* 0x080fe80000410000 */
[----:B------:R-:W4:Y:S10]  /*1e860*/  MUFU.TANH R201, R9 ;  /* 0x0000000900c97308 */ /* 0x000f340000002400 */
[----:B------:R-:W1:Y:S10]  /*1e870*/  MUFU.TANH R199, R10 ;  /* 0x0000000a00c77308 */ /* 0x000e740000002400 */
[----:B------:R5:W1:Y:S10]  /*1e880*/  MUFU.TANH R164, R11 ;  /* 0x0000000b00a47308 */ /* 0x000a740000002400 */
[----:B------:R-:W1:Y:S01]  /*1e890*/  MUFU.TANH R194, R194 ;  /* 0x000000c200c27308 */ /* 0x000e620000002400 */
[C---:B--2---:R-:W-:Y:S06]  /*1e8a0*/  HMMA.16816.F32 R20, R188.reuse, R4, R20 ;  /* 0x00000004bc14723c */ /* 0x044fec0000001814 */
[C---:B------:R-:W-:Y:S03]  /*1e8b0*/  HMMA.16816.F32 R24, R188.reuse, R6, R24 ;  /* 0x00000006bc18723c */ /* 0x040fe60000001818 */
[----:B------:R-:W2:Y:S01]  /*1e8c0*/  MUFU.TANH R192, R192 ;  /* 0x000000c000c07308 */ /* 0x000ea20000002400 */
[----:B-----5:R-:W5:Y:S02]  /*1e8d0*/  LDSM.16.M88.4 R8, [R215+0x7800] ;  /* 0x00780000d708783b */ /* 0x020f640000000200 */
[----:B------:R-:W-:Y:S07]  /*1e8e0*/  DEPBAR.LE SB0, 0x0 ;  /* 0x000080000000791a */ /* 0x000fee0000000000 */
[----:B------:R-:W1:Y:S01]  /*1e8f0*/  MUFU.TANH R203, R203 ;  /* 0x000000cb00cb7308 */ /* 0x000e620000002400 */
[----:B------:R-:W-:Y:S09]  /*1e900*/  BAR.SYNC.DEFER_BLOCKING 0x0 ;  /* 0x0000000000007b1d */ /* 0x000ff20000010000 */
[----:B------:R1:W1:Y:S01]  /*1e910*/  MUFU.TANH R196, R12 ;  /* 0x0000000c00c47308 */ /* 0x0002620000002400 */
[-C--:B------:R-:W-:Y:S01]  /*1e920*/  FMUL.FTZ R20, R20, R248.reuse ;  /* 0x000000f814147220 */ /* 0x080fe20000410000 */
[-C--:B------:R-:W-:Y:S01]  /*1e930*/  FMUL.FTZ R21, R21, R248.reuse ;  /* 0x000000f815157220 */ /* 0x080fe20000410000 */
[-C--:B------:R-:W-:Y:S01]  /*1e940*/  FMUL.FTZ R22, R22, R248.reuse ;  /* 0x000000f816167220 */ /* 0x080fe20000410000 */
[-C--:B------:R-:W-:Y:S01]  /*1e950*/  FMUL.FTZ R23, R23, R248.reuse ;  /* 0x000000f817177220 */ /* 0x080fe20000410000 */
[-C--:B------:R-:W-:Y:S01]  /*1e960*/  FMUL.FTZ R24, R24, R248.reuse ;  /* 0x000000f818187220 */ /* 0x080fe20000410000 */
[-C--:B------:R-:W-:Y:S04]  /*1e970*/  FMUL.FTZ R25, R25, R248.reuse ;  /* 0x000000f819197220 */ /* 0x080fe80000410000 */
[----:B------:R1:W1:Y:S01]  /*1e980*/  MUFU.TANH R175, R13 ;  /* 0x0000000d00af7308 */ /* 0x0002620000002400 */
[-C--:B------:R-:W-:Y:S01]  /*1e990*/  FMUL.FTZ R26, R26, R248.reuse ;  /* 0x000000f81a1a7220 */ /* 0x080fe20000410000 */
[-C--:B------:R-:W-:Y:S08]  /*1e9a0*/  FMUL.FTZ R27, R27, R248.reuse ;  /* 0x000000f81b1b7220 */ /* 0x080ff00000410000 */
[----:B------:R1:W1:Y:S10]  /*1e9b0*/  MUFU.TANH R173, R14 ;  /* 0x0000000e00ad7308 */ /* 0x0002740000002400 */
[----:B------:R1:W1:Y:S01]  /*1e9c0*/  MUFU.TANH R198, R15 ;  /* 0x0000000f00c67308 */ /* 0x0002620000002400 */
[C---:B-----5:R-:W-:Y:S06]  /*1e9d0*/  HMMA.16816.F32 R28, R188.reuse, R8, R28 ;  /* 0x00000008bc1c723c */ /* 0x060fec000000181c */
[----:B------:R-:W-:Y:S03]  /*1e9e0*/  HMMA.16816.F32 R32, R188, R10, R32 ;  /* 0x0000000abc20723c */ /* 0x000fe60000001820 */
[----:B------:R1:W1:Y:S04]  /*1e9f0*/  MUFU.TANH R200, R16 ;  /* 0x0000001000c87308 */ /* 0x0002680000002400 */
[----:B------:R-:W-:Y:S06]  /*1ea00*/  IMAD.MOV.U32 R188, RZ, RZ, R250 ;  /* 0x000000ffffbc7224 */ /* 0x000fec00078e00fa */
[----:B------:R1:W1:Y:S01]  /*1ea10*/  MUFU.TANH R202, R17 ;  /* 0x0000001100ca7308 */ /* 0x0002620000002400 */
[----:B------:R-:W-:Y:S09]  /*1ea20*/  IMAD.MOV.U32 R189, RZ, RZ, R251 ;  /* 0x000000ffffbd7224 */ /* 0x000ff200078e00fb */
[----:B------:R1:W1:Y:S01]  /*1ea30*/  MUFU.TANH R174, R18 ;  /* 0x0000001200ae7308 */ /* 0x0002620000002400 */
[-C--:B------:R-:W-:Y:S01]  /*1ea40*/  FMUL.FTZ R28, R28, R248.reuse ;  /* 0x000000f81c1c7220 */ /* 0x080fe20000410000 */
[-C--:B------:R-:W-:Y:S01]  /*1ea50*/  FMUL.FTZ R29, R29, R248.reuse ;  /* 0x000000f81d1d7220 */ /* 0x080fe20000410000 */
[-C--:B------:R-:W-:Y:S01]  /*1ea60*/  FMUL.FTZ R30, R30, R248.reuse ;  /* 0x000000f81e1e7220 */ /* 0x080fe20000410000 */
[-C--:B------:R-:W-:Y:S01]  /*1ea70*/  FMUL.FTZ R31, R31, R248.reuse ;  /* 0x000000f81f1f7220 */ /* 0x080fe20000410000 */
[-C--:B------:R-:W-:Y:S05]  /*1ea80*/  FMUL.FTZ R32, R32, R248.reuse ;  /* 0x000000f820207220 */ /* 0x080fea0000410000 */
[----:B------:R1:W1:Y:S01]  /*1ea90*/  MUFU.TANH R172, R19 ;  /* 0x0000001300ac7308 */ /* 0x0002620000002400 */
[-C--:B------:R-:W-:Y:S01]  /*1eaa0*/  FMUL.FTZ R33, R33, R248.reuse ;  /* 0x000000f821217220 */ /* 0x080fe20000410000 */
[-C--:B------:R-:W-:Y:S01]  /*1eab0*/  FMUL.FTZ R34, R34, R248.reuse ;  /* 0x000000f822227220 */ /* 0x080fe20000410000 */
[----:B------:R-:W-:Y:S07]  /*1eac0*/  FMUL.FTZ R35, R35, R248 ;  /* 0x000000f823237220 */ /* 0x000fee0000410000 */
[----:B------:R1:W1:Y:S10]  /*1ead0*/  MUFU.TANH R187, R20 ;  /* 0x0000001400bb7308 */ /* 0x0002740000002400 */
        /* <DEDUP_REMOVED lines=14> */
[----:B------:R1:W1:Y:S01]  /*1ebc0*/  MUFU.TANH R165, R35 ;  /* 0x0000002300a57308 */ /* 0x0002620000002400 */
[----:B--234-:R-:W-:Y:S05]  /*1ebd0*/  @!P0 BRA `(.L_x_1463) ;  /* 0x0000000c00648947 */ /* 0x01cfea0003800000 */
[----:B------:R-:W-:Y:S01]  /*1ebe0*/  ISETP.NE.U32.AND P0, PT, R244, RZ, PT ;  /* 0x000000fff400720c */ /* 0x000fe20003f05070 */
[----:B------:R-:W-:Y:S03]  /*1ebf0*/  BSSY B0, `(.L_x_1464) ;  /* 0x0000050000007945 */ /* 0x000fe60003800000 */
[----:B------:R-:W-:Y:S11]  /*1ec00*/  ISETP.NE.AND.EX P0, PT, R245, RZ, PT, P0 ;  /* 0x000000fff500720c */ /* 0x000ff60003f05300 */
[----:B------:R-:W-:Y:S02]  /*1ec10*/  @!UPT UIADD3 URZ, URZ, URZ, URZ ;  /* 0x0000003f3f3ff290 */ /* 0x000fe4000fffe03f */
[----:B------:R-:W-:Y:S05]  /*1ec20*/  @!P0 BRA `(.L_x_1465) ;  /* 0x0000000400188947 */ /* 0x000fea0003800000 */
[----:B------:R-:W-:Y:S01]  /*1ec30*/  IMAD.SHL.U32 R5, R246, 0x40, RZ ;  /* 0x00000040f6057824 */ /* 0x000fe200078e00ff */
[C---:B------:R-:W-:Y:S02]  /*1ec40*/  R2UR UR4, R170.reuse ;  /* 0x00000000aa0472ca */ /* 0x040fe400000e0000 */
[----:B------:R-:W-:Y:S01]  /*1ec50*/  R2UR UR5, R171 ;  /* 0x00000000ab0572ca */ /* 0x000fe200000e0000 */
[----:B------:R-:W-:Y:S01]  /*1ec60*/  VIADD R10, R5, 0xffffffc0 ;  /* 0xffffffc0050a7836 */ /* 0x000fe20000000000 */
[C---:B------:R-:W-:Y:S02]  /*1ec70*/  R2UR UR10, R170.reuse ;  /* 0x00000000aa0a72ca */ /* 0x040fe400000e0000 */
[C---:B------:R-:W-:Y:S02]  /*1ec80*/  R2UR UR11, R171.reuse ;  /* 0x00000000ab0b72ca */ /* 0x040fe400000e0000 */
[----:B------:R-:W-:Y:S02]  /*1ec90*/  IABS R6, R10 ;  /* 0x0000000a00067213 */ /* 0x000fe40000000000 */
[C---:B------:R-:W-:Y:S02]  /*1eca0*/  R2UR UR12, R170.reuse ;  /* 0x00000000aa0c72ca */ /* 0x040fe400000e0000 */
[C---:B------:R-:W-:Y:S02]  /*1ecb0*/  R2UR UR13, R171.reuse ;  /* 0x00000000ab0d72ca */ /* 0x040fe400000e0000 */
[----:B------:R-:W-:Y:S01]  /*1ecc0*/  R2UR UR8, R170 ;  /* 0x00000000aa0872ca */ /* 0x000fe200000e0000 */
[----:B-1----:R-:W2:Y:S01]  /*1ecd0*/  LD.E R12, desc[UR4][R2.64+0x170] ;  /* 0x00017004020c7980 */ /* 0x002ea2000c101900 */
[----:B------:R-:W-:Y:S02]  /*1ece0*/  R2UR UR9, R171 ;  /* 0x00000000ab0972ca */ /* 0x000fe400000e0000 */
[-C--:B--2---:R-:W-:Y:S02]  /*1ecf0*/  IABS R9, R12.reuse ;  /* 0x0000000c00097213 */ /* 0x084fe40000000000 */
[-C--:B------:R-:W-:Y:S02]  /*1ed00*/  IABS R7, R12.reuse ;  /* 0x0000000c00077213 */ /* 0x080fe40000000000 */
[----:B------:R-:W1:Y:S01]  /*1ed10*/  I2F.RP R8, R9 ;  /* 0x0000000900087306 */ /* 0x000e620000209400 */
[-C--:B------:R-:W-:Y:S02]  /*1ed20*/  LOP3.LUT R10, R10, R12.reuse, RZ, 0x3c, !PT ;  /* 0x0000000c0a0a7212 */ /* 0x080fe400078e3cff */
[----:B------:R-:W-:Y:S07]  /*1ed30*/  IMAD.MOV R7, RZ, RZ, -R7 ;  /* 0x000000ffff077224 */ /* 0x000fee00078e0a07 */
[----:B-1----:R-:W1:Y:S02]  /*1ed40*/  MUFU.RCP R4, R8 ;  /* 0x0000000800047308 */ /* 0x002e640000001000 */
[----:B-1----:R-:W-:Y:S08]  /*1ed50*/  VIADD R14, R4, 0xffffffe ;  /* 0x0ffffffe040e7836 */ /* 0x002ff00000000000 */
[----:B------:R-:W1:Y:S02]  /*1ed60*/  F2I.FTZ.U32.TRUNC.NTZ R15, R14 ;  /* 0x0000000e000f7305 */ /* 0x000e64000021f000 */
[--C-:B-1----:R-:W-:Y:S02]  /*1ed70*/  IMAD.MOV R4, RZ, RZ, -R15.reuse ;  /* 0x000000ffff047224 */ /* 0x102fe400078e0a0f */
[----:B------:R-:W-:Y:S02]  /*1ed80*/  IMAD.MOV.U32 R14, RZ, RZ, RZ ;  /* 0x000000ffff0e7224 */ /* 0x000fe400078e00ff */
[----:B------:R-:W-:Y:S01]  /*1ed90*/  IMAD R11, R4, R9, RZ ;  /* 0x00000009040b7224 */ /* 0x000fe200078e02ff */
[----:B------:R-:W-:Y:S02]  /*1eda0*/  IABS R4, R5 ;  /* 0x0000000500047213 */ /* 0x000fe40000000000 */
[----:B------:R-:W-:Y:S01]  /*1edb0*/  LOP3.LUT R5, R5, R12, RZ, 0x3c, !PT ;  /* 0x0000000c05057212 */ /* 0x000fe200078e3cff */
[----:B------:R-:W-:Y:S02]  /*1edc0*/  IMAD.HI.U32 R11, R15, R11, R14 ;  /* 0x0000000b0f0b7227 */ /* 0x000fe400078e000e */
[----:B------:R-:W2:Y:S04]  /*1edd0*/  LD.E.64 R14, desc[UR8][R2.64+0x20] ;  /* 0x00002008020e7980 */ /* 0x000ea8000c101b00 */
[C---:B------:R-:W-:Y:S04]  /*1ede0*/  IMAD.HI.U32 R8, R11.reuse, R6, RZ ;  /* 0x000000060b087227 */ /* 0x040fe800078e00ff */
[-C--:B------:R-:W-:Y:S02]  /*1edf0*/  IMAD R6, R8, R7.reuse, R6 ;  /* 0x0000000708067224 */ /* 0x080fe400078e0206 */
[----:B------:R-:W-:Y:S03]  /*1ee00*/  IMAD.HI.U32 R11, R11, R4, RZ ;  /* 0x000000040b0b7227 */ /* 0x000fe600078e00ff */
[----:B------:R-:W-:Y:S01]  /*1ee10*/  ISETP.GT.U32.AND P2, PT, R9, R6, PT ;  /* 0x000000060900720c */ /* 0x000fe20003f44070 */
        /* <DEDUP_REMOVED lines=15> */
[C---:B------:R-:W-:Y:S02]  /*1ef10*/  SEL R7, R4.reuse, R8, !P2 ;  /* 0x0000000804077207 */ /* 0x040fe40005000000 */
[----:B------:R-:W3:Y:S01]  /*1ef20*/  LD.E.64 R8, desc[UR4][R2.64+0x38] ;  /* 0x0000380402087980 */ /* 0x000ee2000c101b00 */
[----:B------:R-:W-:Y:S01]  /*1ef30*/  @!P1 IMAD.MOV R11, RZ, RZ, -R11 ;  /* 0x000000ffff0b9224 */ /* 0x000fe200078e0a0b */
[CC--:B------:R-:W-:Y:S04]  /*1ef40*/  LEA R18, P1, R7.reuse, R244.reuse, 0x2 ;  /* 0x000000f407127211 */ /* 0x0c0fe800078210ff */
[----:B------:R-:W-:Y:S02]  /*1ef50*/  SEL R11, R4, R11, !P2 ;  /* 0x0000000b040b7207 */ /* 0x000fe40005000000 */
[----:B------:R-:W-:Y:S02]  /*1ef60*/  LEA.HI.X.SX32 R19, R7, R245, 0x2, P1 ;  /* 0x000000f507137211 */ /* 0x000fe400008f16ff */
[C---:B------:R-:W-:Y:S02]  /*1ef70*/  LEA R16, P0, R11.reuse, R244, 0x2 ;  /* 0x000000f40b107211 */ /* 0x040fe400078010ff */
[C---:B------:R-:W-:Y:S01]  /*1ef80*/  IADD3 R7, R11.reuse, -R7, RZ ;  /* 0x800000070b077210 */ /* 0x040fe20007ffe0ff */
[----:B------:R-:W4:Y:S01]  /*1ef90*/  LD.E R4, desc[UR10][R18.64] ;  /* 0x0000000a12047980 */ /* 0x000f22000c101900 */
[----:B------:R-:W-:Y:S03]  /*1efa0*/  LEA.HI.X.SX32 R17, R11, R245, 0x2, P0 ;  /* 0x000000f50b117211 */ /* 0x000fe600000f16ff */
[----:B------:R-:W-:Y:S02]  /*1efb0*/  IMAD R12, R12, R7, -0x40 ;  /* 0xffffffc00c0c7424 */ /* 0x000fe400078e0207 */
[----:B------:R-:W4:Y:S03]  /*1efc0*/  LD.E R5, desc[UR12][R16.64] ;  /* 0x0000000c10057980 */ /* 0x000f26000c101900 */
        /* <DEDUP_REMOVED lines=12> */
.L_x_1465:
[----:B------:R-:W-:Y:S02]  /*1f090*/  R2UR UR4, R170 ;  /* 0x00000000aa0472ca */ /* 0x000fe400000e0000 */
[----:B------:R-:W-:Y:S11]  /*1f0a0*/  R2UR UR5, R171 ;  /* 0x00000000ab0572ca */ /* 0x000ff600000e0000 */
[----:B------:R-:W-:Y:S02]  /*1f0b0*/  @!UPT UIADD3 URZ, URZ, URZ, URZ ;  /* 0x0000003f3f3ff290 */ /* 0x000fe4000fffe03f */
[----:B-1----:R-:W2:Y:S02]  /*1f0c0*/  LD.E R12, desc[UR4][R2.64+0x38] ;  /* 0x00003804020c7980 */ /* 0x002ea4000c101900 */
[----:B--2---:R-:W-:Y:S05]  /*1f0d0*/  IMAD.U32 R12, R12, -0x40, RZ ;  /* 0xffffffc00c0c7824 */ /* 0x004fea00078e00ff */
[----:B------:R-:W-:Y:S02]  /*1f0e0*/  SHF.R.S32.HI R6, RZ, 0x1f, R12 ;  /* 0x0000001fff067819 */ /* 0x000fe4000001140c */
.L_x_1466:
[----:B------:R-:W-:Y:S05]  /*1f0f0*/  BSYNC B0 ;  /* 0x0000000000007941 */ /* 0x000fea0003800000 */
.L_x_1464:
[----:B------:R-:W-:Y:S02]  /*1f100*/  @P6 R2UR UR4, R170 ;  /* 0x00000000aa0462ca */ /* 0x000fe400000e0000 */
[C---:B------:R-:W-:Y:S02]  /*1f110*/  @P6 R2UR UR5, R171.reuse ;  /* 0x00000000ab0562ca */ /* 0x040fe400000e0000 */
[----:B------:R-:W-:Y:S02]  /*1f120*/  LEA R16, P1, R12, R234, 0x1 ;  /* 0x000000ea0c107211 */ /* 0x000fe400078208ff */
[----:B------:R-:W-:Y:S02]  /*1f130*/  @P5 R2UR UR8, R170 ;  /* 0x00000000aa0852ca */ /* 0x000fe400000e0000 */
[-C--:B------:R-:W-:Y:S02]  /*1f140*/  LEA.HI.X R17, R12, R235.reuse, R6, 0x1, P1 ;  /* 0x000000eb0c117211 */ /* 0x080fe400008f0c06 */
        /* <DEDUP_REMOVED lines=25> */
[--C-:B------:R-:W-:Y:S01]  /*1f2e0*/  IMAD.X R6, R6, 0x1, R233.reuse, P0 ;  /* 0x0000000106067824 */ /* 0x100fe200000e06e9 */
        /* <DEDUP_REMOVED lines=21> */
[--C-:B------:R-:W-:Y:S01]  /*1f440*/  IMAD.X R6, R6, 0x1, R233.reuse, P2 ;  /* 0x0000000106067824 */ /* 0x100fe200010e06e9 */
        /* <DEDUP_REMOVED lines=8> */
[CCC-:B------:R-:W-:Y:S01]  /*1f4d0*/  @P4 LEA.HI.X R21, R5.reuse, R235.reuse, R6.reuse, 0x1, P1 ;  /* 0x000000eb05154211 */ /* 0x1c0fe200008f0c06 */
[----:B------:R-:W-:Y:S01]  /*1f4e0*/  @!PT LDS RZ, [RZ] ;  /* 0x00000000fffff984 */ /* 0x000fe20000000800 */
[----:B------:R-:W-:Y:S01]  /*1f4f0*/  @!PT LDS RZ, [RZ] ;  /* 0x00000000fffff984 */ /* 0x000fe20000000800 */
[----:B------:R-:W-:Y:S01]  /*1f500*/  @!PT LDS RZ, [RZ] ;  /* 0x00000000fffff984 */ /* 0x000fe20000000800 */
[----:B------:R2:W-:Y:S01]  /*1f510*/  @P4 LDGSTS.E.BYPASS.LTC128B.128 [R241+0xc800], desc[UR4][R10.64+0x100] ;  /* 0x0c8001000af14fae */ /* 0x0005e2000b901d44 */
[C---:B------:R-:W-:Y:S02]  /*1f520*/  @P3 LEA R18, P0, R5.reuse, R234, 0x1 ;  /* 0x000000ea05123211 */ /* 0x040fe400078008ff */
        /* <DEDUP_REMOVED lines=10> */
[C---:B------:R-:W-:Y:S01]  /*1f5d0*/  @P6 R2UR UR13, R171.reuse ;  /* 0x00000000ab0d62ca */ /* 0x040fe200000e0000 */
[----:B------:R2:W-:Y:S01]  /*1f5e0*/  @!P3 STS.128 [R241+0xe800], RZ ;  /* 0x00e800fff100b388 */ /* 0x0005e20000000c00 */
        /* <DEDUP_REMOVED lines=8> */
[----:B------:R2:W-:Y:S01]  /*1f670*/  @!P6 STS.128 [R241+0x9000], RZ ;  /* 0x009000fff100e388 */ /* 0x0005e20000000c00 */
[CCC-:B------:R-:W-:Y:S02]  /*1f680*/  @P5 LEA.HI.X R29, R4.reuse, R235.reuse, R6.reuse, 0x1, P2 ;  /* 0x000000eb041d5211 */ /* 0x1c0fe400010f0c06 */
[-C--:B------:R-:W-:Y:S01]  /*1f690*/  @P4 LEA R26, P1, R4, R234.reuse, 0x1 ;  /* 0x000000ea041a4211 */ /* 0x080fe200078208ff */
[----:B------:R-:W-:Y:S01]  /*1f6a0*/  @!PT LDS RZ, [RZ] ;  /* 0x00000000fffff984 */ /* 0x000fe20000000800 */
[----:B------:R-:W-:Y:S01]  /*1f6b0*/  @!PT LDS RZ, [RZ] ;  /* 0x00000000fffff984 */ /* 0x000fe20000000800 */
[----:B------:R-:W-:Y:S01]  /*1f6c0*/  @!PT LDS RZ, [RZ] ;  /* 0x00000000fffff984 */ /* 0x000fe20000000800 */
[----:B------:R2:W-:Y:S01]  /*1f6d0*/  @P5 LDGSTS.E.BYPASS.LTC128B.128 [R241+0xb000], desc[UR8][R22.64+0x80] ;  /* 0x0b00008016f15fae */ /* 0x0005e2000b901d48 */
[----:B------:R-:W-:Y:S02]  /*1f6e0*/  @P4 R2UR UR8, R170 ;  /* 0x00000000aa0842ca */ /* 0x000fe400000e0000 */
[C---:B------:R-:W-:Y:S01]  /*1f6f0*/  @P4 R2UR UR9, R171.reuse ;  /* 0x00000000ab0942ca */ /* 0x040fe200000e0000 */
        /* <DEDUP_REMOVED lines=39> */
.L_x_1463:
[----:B------:R-:W-:Y:S05]  /*1f970*/  BSYNC B1 ;  /* 0x0000000000017941 */ /* 0x000fea0003800000 */
.L_x_1462:
[----:B------:R-:W-:Y:S01]  /*1f980*/  R2UR UR4, R170 ;  /* 0x00000000aa0472ca */ /* 0x000fe200000e0000 */
[----:B-12---:R-:W-:Y:S01]  /*1f990*/  LDSM.16.MT88.4 R12, [R229+0x10000] ;  /* 0x01000000e50c783b */ /* 0x006fe20000004200 */
[----:B------:R-:W-:Y:S02]  /*1f9a0*/  R2UR UR5, R171 ;  /* 0x00000000ab0572ca */ /* 0x000fe400000e0000 */
[----:B------:R-:W-:Y:S02]  /*1f9b0*/  FMNMX.FTZ R5, R181, R169, !PT ;  /* 0x000000a9b5057209 */ /* 0x000fe40007810000 */
[----:B------:R-:W-:Y:S02]  /*1f9c0*/  FMNMX.FTZ R4, R192, R0, !PT ;  /* 0x00000000c0047209 */ /* 0x000fe40007810000 */
[----:B------:R-:W-:Y:S01]  /*1f9d0*/  FMNMX.FTZ R6, R194, R5, !PT ;  /* 0x00000005c2067209 */ /* 0x000fe20007810000 */
[----:B------:R-:W-:Y:S01]  /*1f9e0*/  LDSM.16.MT88.4 R20, [R228+0x10000] ;  /* 0x01000000e414783b */ /* 0x000fe20000004200 */
[----:B------:R-:W-:Y:S02]  /*1f9f0*/  FMNMX.FTZ R4, R203, R4, !PT ;  /* 0x00000004cb047209 */ /* 0x000fe40007810000 */
[----:B------:R-:W-:Y:S02]  /*1fa00*/  FMNMX.FTZ R6, R193, R6, !PT ;  /* 0x00000006c1067209 */ /* 0x000fe40007810000 */
[----:B------:R-:W-:Y:S02]  /*1fa10*/  MOV R10, R164 ;  /* 0x000000a4000a7202 */ /* 0x000fe40000000f00 */
[----:B------:R-:W-:Y:S01]  /*1fa20*/  FMNMX.FTZ R5, R201, R6, !PT ;  /* 0x00000006c9057209 */ /* 0x000fe20007810000 */
[----:B------:R1:W2:Y:S01]  /*1fa30*/  LD.E R166, desc[UR4][R2.64+0xdc] ;  /* 0x0000dc0402a67980 */ /* 0x0002a2000c101900 */
[----:B------:R-:W-:Y:S02]  /*1fa40*/  FMNMX.FTZ R4, R199, R4, !PT ;  /* 0x00000004c7047209 */ /* 0x000fe40007810000 */
[----:B------:R-:W-:Y:S01]  /*1fa50*/  FMNMX.FTZ R6, R196, R5, !PT ;  /* 0x00000005c4067209 */ /* 0x000fe20007810000 */
[----:B------:R-:W-:Y:S01]  /*1fa60*/  LDSM.16.MT88.4 R28, [R227+0x10000] ;  /* 0x01000000e31c783b */ /* 0x000fe20000004200 */
[----:B------:R-:W-:Y:S02]  /*1fa70*/  FMNMX.FTZ R4, R10, R4, !PT ;  /* 0x000000040a047209 */ /* 0x000fe40007810000 */
[----:B------:R-:W-:Y:S02]  /*1fa80*/  FMNMX.FTZ R5, R175, R6, !PT ;  /* 0x00000006af057209 */ /* 0x000fe40007810000 */
[----:B------:R-:W-:Y:S02]  /*1fa90*/  MOV R248, R187 ;  /* 0x000000bb00f87202 */ /* 0x000fe40000000f00 */
[----:B------:R-:W-:Y:S02]  /*1faa0*/  FMNMX.FTZ R5, R200, R5, !PT ;  /* 0x00000005c8057209 */ /* 0x000fe40007810000 */
[----:B------:R-:W-:Y:S02]  /*1fab0*/  MOV R250, R195 ;  /* 0x000000c300fa7202 */ /* 0x000fe40000000f00 */
[----:B------:R-:W-:Y:S02]  /*1fac0*/  FMNMX.FTZ R5, R202, R5, !PT ;  /* 0x00000005ca057209 */ /* 0x000fe40007810000 */
[----:B------:R-:W-:Y:S02]  /*1fad0*/  MOV R237, R197 ;  /* 0x000000c500ed7202 */ /* 0x000fe40000000f00 */
[----:B------:R-:W-:Y:S04]  /*1fae0*/  FMNMX.FTZ R5, R248, R5, !PT ;  /* 0x00000005f8057209 */ /* 0x000fe80007810000 */
        /* <DEDUP_REMOVED lines=14> */
[----:B------:R-:W-:Y:S04]  /*1fbd0*/  FMNMX.FTZ R3, R180, R3, !PT ;  /* 0x00000003b4037209 */ /* 0x000fe80007810000 */
[----:B------:R-:W-:Y:S04]  /*1fbe0*/  FMNMX.FTZ R3, R178, R3, !PT ;  /* 0x00000003b2037209 */ /* 0x000fe80007810000 */
[----:B------:R-:W-:Y:S02]  /*1fbf0*/  FMNMX.FTZ R2, R176, R3, !PT ;  /* 0x00000003b0027209 */ /* 0x000fe40007810000 */
[----:B------:R-:W1:Y:S02]  /*1fc00*/  SHFL.BFLY PT, R3, R6, 0x2, 0x1f ;  /* 0x0c401f0006037f89 */ /* 0x000e6400000e0000 */
[----:B------:R-:W-:Y:S04]  /*1fc10*/  FMNMX.FTZ R2, R167, R2, !PT ;  /* 0x00000002a7027209 */ /* 0x000fe80007810000 */
[----:B------:R-:W-:Y:S05]  /*1fc20*/  FMNMX.FTZ R7, R165, R2, !PT ;  /* 0x00000002a5077209 */ /* 0x000fea0007810000 */
[----:B------:R-:W3:Y:S01]  /*1fc30*/  SHFL.BFLY PT, R2, R7, 0x2, 0x1f ;  /* 0x0c401f0007027f89 */ /* 0x000ee200000e0000 */
[----:B-1----:R-:W-:Y:S07]  /*1fc40*/  FMNMX.FTZ R9, R6, R3, !PT ;  /* 0x0000000306097209 */ /* 0x002fee0007810000 */
[----:B------:R-:W1:Y:S01]  /*1fc50*/  SHFL.BFLY PT, R164, R9, 0x1, 0x1f ;  /* 0x0c201f0009a47f89 */ /* 0x000e6200000e0000 */
[----:B---3--:R-:W-:Y:S07]  /*1fc60*/  FMNMX.FTZ R4, R7, R2, !PT ;  /* 0x0000000207047209 */ /* 0x008fee0007810000 */
[----:B------:R-:W3:Y:S01]  /*1fc70*/  SHFL.BFLY PT, R3, R4, 0x1, 0x1f ;  /* 0x0c201f0004037f89 */ /* 0x000ee200000e0000 */
[----:B-1----:R-:W-:Y:S04]  /*1fc80*/  FMNMX.FTZ R164, R9, R164, !PT ;  /* 0x000000a409a47209 */ /* 0x002fe80007810000 */
[C---:B------:R-:W-:Y:S01]  /*1fc90*/  FSETP.NEU.FTZ.AND P0, PT, R164.reuse, -INF , PT ;  /* 0xff800000a400780b */ /* 0x040fe20003f1d000 */
[----:B------:R-:W-:Y:S01]  /*1fca0*/  FADD.FTZ R5, -R164, R169 ;  /* 0x000000a9a4057221 */ /* 0x000fe20000010100 */
[----:B---3--:R-:W-:Y:S01]  /*1fcb0*/  FMNMX.FTZ R3, R4, R3, !PT ;  /* 0x0000000304037209 */ /* 0x008fe20007810000 */
[C---:B--2---:R-:W-:Y:S04]  /*1fcc0*/  FMUL.FTZ R187, R166.reuse, R164 ;  /* 0x000000a4a6bb7220 */ /* 0x044fe80000410000 */
[C---:B------:R-:W-:Y:S01]  /*1fcd0*/  FMUL.FTZ R4, R166.reuse, R3 ;  /* 0x00000003a6047220 */ /* 0x040fe20000410000 */
[C---:B------:R-:W-:Y:S01]  /*1fce0*/  FMUL.FTZ R2, R166.reuse, R5 ;  /* 0x00000005a6027220 */ /* 0x040fe20000410000 */
[----:B------:R-:W-:Y:S01]  /*1fcf0*/  FADD.FTZ R5, -R3, R0 ;  /* 0x0000000003057221 */ /* 0x000fe20000010100 */
[----:B------:R-:W-:Y:S02]  /*1fd00*/  FSEL R187, R187, RZ, P0 ;  /* 0x000000ffbbbb7208 */ /* 0x000fe40000000000 */
[----:B------:R-:W-:Y:S01]  /*1fd10*/  FSETP.NEU.FTZ.AND P0, PT, R3, -INF , PT ;  /* 0xff8000000300780b */ /* 0x000fe20003f1d000 */
[----:B------:R-:W-:Y:S01]  /*1fd20*/  FMUL.FTZ R0, R166, R5 ;  /* 0x00000005a6007220 */ /* 0x000fe20000410000 */
[----:B------:R-:W1:Y:S01]  /*1fd30*/  MUFU.EX2 R2, R2 ;  /* 0x0000000200027308 */ /* 0x000e620000000800 */
[-CC-:B------:R-:W-:Y:S01]  /*1fd40*/  FFMA.FTZ R197, R181, R166.reuse, -R187.reuse ;  /* 0x000000a6b5c57223 */ /* 0x180fe200000108bb */
[----:B------:R-:W-:Y:S01]  /*1fd50*/  FSEL R181, R4, RZ, P0 ;  /* 0x000000ff04b57208 */ /* 0x000fe20000000000 */
[-CC-:B------:R-:W-:Y:S01]  /*1fd60*/  FFMA.FTZ R194, R194, R166.reuse, -R187.reuse ;  /* 0x000000a6c2c27223 */ /* 0x180fe200000108bb */
[-CC-:B------:R-:W-:Y:S01]  /*1fd70*/  FFMA.FTZ R193, R193, R166.reuse, -R187.reuse ;  /* 0x000000a6c1c17223 */ /* 0x180fe200000108bb */
[-CC-:B------:R-:W-:Y:S01]  /*1fd80*/  FFMA.FTZ R185, R185, R166.reuse, -R187.reuse ;  /* 0x000000a6b9b97223 */ /* 0x180fe200000108bb */
[-C--:B------:R-:W-:Y:S01]  /*1fd90*/  FFMA.FTZ R177, R177, R166.reuse, -R187 ;  /* 0x000000a6b1b17223 */ /* 0x080fe200000108bb */
[-CC-:B------:R-:W-:Y:S01]  /*1fda0*/  FFMA.FTZ R195, R192, R166.reuse, -R181.reuse ;  /* 0x000000a6c0c37223 */ /* 0x180fe200000108b5 */
[-C--:B------:R-:W-:Y:S01]  /*1fdb0*/  FFMA.FTZ R191, R203, R166.reuse, -R181 ;  /* 0x000000a6cbbf7223 */ /* 0x080fe200000108b5 */
[-C--:B------:R-:W-:Y:S01]  /*1fdc0*/  FFMA.FTZ R192, R201, R166.reuse, -R187 ;  /* 0x000000a6c9c07223 */ /* 0x080fe200000108bb */
[-CC-:B------:R-:W-:Y:S01]  /*1fdd0*/  FFMA.FTZ R190, R199, R166.reuse, -R181.reuse ;  /* 0x000000a6c7be7223 */ /* 0x180fe200000108b5 */
[-CC-:B------:R-:W-:Y:S01]  /*1fde0*/  FFMA.FTZ R169, R10, R166.reuse, -R181.reuse ;  /* 0x000000a60aa97223 */ /* 0x180fe200000108b5 */
[----:B------:R-:W2:Y:S01]  /*1fdf0*/  MUFU.EX2 R0, R0 ;  /* 0x0000000000007308 */ /* 0x000ea20000000800 */
[-CC-:B------:R-:W-:Y:S01]  /*1fe00*/  FFMA.FTZ R201, R173, R166.reuse, -R181.reuse ;  /* 0x000000a6adc97223 */ /* 0x180fe200000108b5 */
[-C--:B------:R-:W-:Y:S01]  /*1fe10*/  FFMA.FTZ R251, R172, R166.reuse, -R181 ;  /* 0x000000a6acfb7223 */ /* 0x080fe200000108b5 */
[-C--:B------:R-:W-:Y:S01]  /*1fe20*/  FFMA.FTZ R183, R183, R166.reuse, -R187 ;  /* 0x000000a6b7b77223 */ /* 0x080fe200000108bb */
        /* <DEDUP_REMOVED lines=18> */
[C---:B------:R-:W-:Y:S01]  /*1ff50*/  FMUL.FTZ R19, R0.reuse, R151 ;  /* 0x0000009700137220 */ /* 0x040fe20000410000 */
[----:B------:R-:W2:Y:S03]  /*1ff60*/  LDSM.16.MT88.4 R156, [R226+0x10000] ;  /* 0x01000000e29c783b */ /* 0x000ea60000004200 */
[----:B------:R-:W-:Y:S01]  /*1ff70*/  MUFU.EX2 R195, R195 ;  /* 0x000000c300c37308 */ /* 0x000fe20000000800 */
[C---:B------:R-:W-:Y:S01]  /*1ff80*/  FMUL.FTZ R26, R0.reuse, R142 ;  /* 0x0000008e001a7220 */ /* 0x040fe20000410000 */
[C---:B------:R-:W-:Y:S01]  /*1ff90*/  FMUL.FTZ R27, R0.reuse, R143 ;  /* 0x0000008f001b7220 */ /* 0x040fe20000410000 */
[C---:B------:R-:W-:Y:S01]  /*1ffa0*/  FMUL.FTZ R34, R0.reuse, R134 ;  /* 0x0000008600227220 */ /* 0x040fe20000410000 */
[----:B------:R-:W-:Y:S01]  /*1ffb0*/  FMUL.FTZ R35, R0, R135 ;  /* 0x0000008700237220 */ /* 0x000fe20000410000 */
[C---:B------:R-:W-:Y:S01]  /*1ffc0*/  FMUL.FTZ R36, R2.reuse, R36 ;  /* 0x0000002402247220 */ /* 0x040fe20000410000 */
[----:B------:R-:W-:Y:S01]  /*1ffd0*/  FMUL.FTZ R37, R2, R37 ;  /* 0x0000002502257220 */ /* 0x000fe20000410000 */
[----:B------:R-:W3:Y:S03]  /*1ffe0*/  LDSM.16.MT88.4 R148, [R229+0x12000] ;  /* 0x01200000e594783b */ /* 0x000ee60000004200 */
[----:B------:R-:W4:Y:S01]  /*1fff0*/  MUFU.EX2 R191, R191 ;  /* 0x000000bf00bf7308 */ /* 0x000f220000000800 */
[----:B-1----:R-:W-:Y:S01]  /*20000*/  F2FP.F16.F32.PACK_AB R160, R194, R197 ;  /* 0x000000c5c2a0723e */ /* 0x002fe200000000ff */
[C---:B------:R-:W-:Y:S01]  /*20010*/  FMUL.FTZ R38, R0.reuse, R38 ;  /* 0x0000002600267220 */ /* 0x040fe20000410000 */
[----:B------:R-:W-:Y:S01]  /*20020*/  FMUL.FTZ R39, R0, R39 ;  /* 0x0000002700277220 */ /* 0x000fe20000410000 */
[C---:B------:R-:W-:Y:S01]  /*20030*/  FMUL.FTZ R40, R2.reuse, R40 ;  /* 0x0000002802287220 */ /* 0x040fe20000410000 */
[----:B------:R-:W-:Y:S01]  /*20040*/  FMUL.FTZ R41, R2, R41 ;  /* 0x0000002902297220 */ /* 0x000fe20000410000 */
[C---:B------:R-:W-:Y:S01]  /*20050*/  FMUL.FTZ R42, R0.reuse, R42 ;  /* 0x0000002a002a7220 */ /* 0x040fe20000410000 */
[----:B------:R-:W1:Y:S03]  /*20060*/  LDSM.16.MT88.4 R140, [R228+0x12000] ;  /* 0x01200000e48c783b */ /* 0x000e660000004200 */
[----:B------:R-:W-:Y:S01]  /*20070*/  MUFU.EX2 R193, R193 ;  /* 0x000000c100c17308 */ /* 0x000fe20000000800 */
[----:B------:R-:W-:Y:S01]  /*20080*/  FMUL.FTZ R43, R0, R43 ;  /* 0x0000002b002b7220 */ /* 0x000fe20000410000 */
[C---:B------:R-:W-:Y:S01]  /*20090*/  FMUL.FTZ R44, R2.reuse, R44 ;  /* 0x0000002c022c7220 */ /* 0x040fe20000410000 */
[----:B------:R-:W-:Y:S01]  /*200a0*/  FMUL.FTZ R45, R2, R45 ;  /* 0x0000002d022d7220 */ /* 0x000fe20000410000 */
[C---:B------:R-:W-:Y:S01]  /*200b0*/  FMUL.FTZ R46, R0.reuse, R46 ;  /* 0x0000002e002e7220 */ /* 0x040fe20000410000 */
[----:B------:R-:W-:Y:S01]  /*200c0*/  FMUL.FTZ R47, R0, R47 ;  /* 0x0000002f002f7220 */ /* 0x000fe20000410000 */
[----:B------:R-:W-:Y:S01]  /*200d0*/  FFMA.FTZ R176, R176, R166, -R181 ;  /* 0x000000a6b0b07223 */ /* 0x000fe200000108b5 */
[----:B------:R-:W5:Y:S03]  /*200e0*/  LDSM.16.MT88.4 R132, [R227+0x12000] ;  /* 0x01200000e384783b */ /* 0x000f660000004200 */
[----:B------:R-:W2:Y:S01]  /*200f0*/  MUFU.EX2 R192, R192 ;  /* 0x000000c000c07308 */ /* 0x000ea20000000800 */
[----:B----4-:R-:W-:Y:S01]  /*20100*/  F2FP.F16.F32.PACK_AB R161, R191, R195 ;  /* 0x000000c3bfa1723e */ /* 0x010fe200000000ff */
        /* <DEDUP_REMOVED lines=13> */
[----:B------:R-:W-:Y:S03]  /*201e0*/  FMUL.FTZ R60, R2, R60 ;  /* 0x0000003c023c7220 */ /* 0x000fe60000410000 */
[----:B------:R-:W4:Y:S01]  /*201f0*/  MUFU.EX2 R169, R169 ;  /* 0x000000a900a97308 */ /* 0x000f220000000800 */
        /* <DEDUP_REMOVED lines=16> */
[----:B----4-:R-:W-:Y:S01]  /*20300*/  F2FP.F16.F32.PACK_AB R163, R169, R190 ;  /* 0x000000bea9a3723e */ /* 0x010fe200000000ff */
[C---:B------:R-:W-:Y:S01]  /*20310*/  FMUL.FTZ R76, R2.reuse, R76 ;  /* 0x0000004c024c7220 */ /* 0x040fe20000410000 */
[----:B------:R-:W-:Y:S01]  /*20320*/  FMUL.FTZ R77, R2, R77 ;  /* 0x0000004d024d7220 */ /* 0x000fe20000410000 */
[C---:B------:R-:W-:Y:S01]  /*20330*/  FMUL.FTZ R78, R0.reuse, R78 ;  /* 0x0000004e004e7220 */ /* 0x040fe20000410000 */
[----:B------:R-:W-:Y:S01]  /*20340*/  FMUL.FTZ R79, R0, R79 ;  /* 0x0000004f004f7220 */ /* 0x000fe20000410000 */
[C---:B------:R-:W-:Y:S01]  /*20350*/  FMUL.FTZ R80, R2.reuse, R80 ;  /* 0x0000005002507220 */ /* 0x040fe20000410000 */
[----:B------:R-:W-:Y:S01]  /*20360*/  FMUL.FTZ R81, R2, R81 ;  /* 0x0000005102517220 */ /* 0x000fe20000410000 */
[C---:B------:R-:W-:Y:S01]  /*20370*/  HMMA.16816.F32 R4, R160.reuse, R12, R4 ;  /* 0x0000000ca004723c */ /* 0x040fe20000001804 */
[----:B------:R-:W-:Y:S04]  /*20380*/  MUFU.EX2 R201, R201 ;  /* 0x000000c900c97308 */ /* 0x000fe80000000800 */
[----:B------:R-:W-:Y:S01]  /*20390*/  FMUL.FTZ R82, R0, R82 ;  /* 0x0000005200527220 */ /* 0x000fe20000410000 */
[C---:B------:R-:W-:Y:S05]  /*203a0*/  HMMA.16816.F32 R8, R160.reuse, R14, R8 ;  /* 0x0000000ea008723c */ /* 0x040fea0000001808 */
[----:B------:R-:W-:Y:S01]  /*203b0*/  MUFU.EX2 R251, R251 ;  /* 0x000000fb00fb7308 */ /* 0x000fe20000000800 */
[----:B------:R-:W-:Y:S01]  /*203c0*/  ISETP.GT.AND P0, PT, R246, RZ, PT ;  /* 0x000000fff600720c */ /* 0x000fe20003f04270 */
[C---:B------:R-:W-:Y:S01]  /*203d0*/  FMUL.FTZ R12, R2.reuse, R152 ;  /* 0x00000098020c7220 */ /* 0x040fe20000410000 */
[----:B------:R-:W-:Y:S03]  /*203e0*/  FMUL.FTZ R13, R2, R153 ;  /* 0x00000099020d7220 */ /* 0x000fe60000410000 */
[C---:B------:R-:W-:Y:S01]  /*203f0*/  FMUL.FTZ R14, R0.reuse, R154 ;  /* 0x0000009a000e7220 */ /* 0x040fe20000410000 */
        /* <DEDUP_REMOVED lines=15> */
[----:B------:R-:W-:Y:S01]  /*204f0*/  LDSM.16.MT88.4 R144, [R229+0x10800] ;  /* 0x01080000e590783b */ /* 0x000fe20000004200 */
[C---:B------:R-:W-:Y:S01]  /*20500*/  FMUL.FTZ R90, R0.reuse, R90 ;  /* 0x0000005a005a7220 */ /* 0x040fe20000410000 */
[----:B------:R-:W-:Y:S01]  /*20510*/  FMUL.FTZ R91, R0, R91 ;  /* 0x0000005b005b7220 */ /* 0x000fe20000410000 */
[C---:B------:R-:W-:Y:S01]  /*20520*/  FMUL.FTZ R92, R2.reuse, R92 ;  /* 0x0000005c025c7220 */ /* 0x040fe20000410000 */
[----:B------:R-:W-:Y:S01]  /*20530*/  FMUL.FTZ R93, R2, R93 ;  /* 0x0000005d025d7220 */ /* 0x000fe20000410000 */
[C---:B------:R-:W-:Y:S03]  /*20540*/  HMMA.16816.F32 R20, R160.reuse, R28, R20 ;  /* 0x0000001ca014723c */ /* 0x040fe60000001814 */
[C---:B------:R-:W-:Y:S01]  /*20550*/  FMUL.FTZ R94, R0.reuse, R94 ;  /* 0x0000005e005e7220 */ /* 0x040fe20000410000 */
[----:B------:R-:W-:Y:S01]  /*20560*/  FMUL.FTZ R95, R0, R95 ;  /* 0x0000005f005f7220 */ /* 0x000fe20000410000 */
[C---:B------:R-:W-:Y:S01]  /*20570*/  FMUL.FTZ R96, R2.reuse, R96 ;  /* 0x0000006002607220 */ /* 0x040fe20000410000 */
[C---:B------:R-:W-:Y:S05]  /*20580*/  HMMA.16816.F32 R24, R160.reuse, R30, R24 ;  /* 0x0000001ea018723c */ /* 0x040fea0000001818 */
[C---:B------:R-:W-:Y:S01]  /*20590*/  FMUL.FTZ R28, R2.reuse, R136 ;  /* 0x00000088021c7220 */ /* 0x040fe20000410000 */
[----:B------:R-:W-:Y:S01]  /*205a0*/  FMUL.FTZ R29, R2, R137 ;  /* 0x00000089021d7220 */ /* 0x000fe20000410000 */
[C---:B------:R-:W-:Y:S01]  /*205b0*/  FMUL.FTZ R30, R0.reuse, R138 ;  /* 0x0000008a001e7220 */ /* 0x040fe20000410000 */
[----:B------:R-:W-:Y:S02]  /*205c0*/  FMUL.FTZ R31, R0, R139 ;  /* 0x0000008b001f7220 */ /* 0x000fe40000410000 */
[----:B------:R-:W2:Y:S01]  /*205d0*/  LDSM.16.MT88.4 R136, [R226+0x12000] ;  /* 0x01200000e288783b */ /* 0x000ea20000004200 */
[----:B------:R-:W-:Y:S01]  /*205e0*/  FMUL.FTZ R97, R2, R97 ;  /* 0x0000006102617220 */ /* 0x000fe20000410000 */
[C---:B------:R-:W-:Y:S01]  /*205f0*/  FMUL.FTZ R98, R0.reuse, R98 ;  /* 0x0000006200627220 */ /* 0x040fe20000410000 */
[----:B------:R-:W-:Y:S01]  /*20600*/  FMUL.FTZ R99, R0, R99 ;  /* 0x0000006300637220 */ /* 0x000fe20000410000 */
[C---:B------:R-:W-:Y:S01]  /*20610*/  FMUL.FTZ R100, R2.reuse, R100 ;  /* 0x0000006402647220 */ /* 0x040fe20000410000 */
[C---:B------:R-:W-:Y:S03]  /*20620*/  HMMA.16816.F32 R28, R160.reuse, R156, R28 ;  /* 0x0000009ca01c723c */ /* 0x040fe6000000181c */
[----:B------:R-:W-:Y:S01]  /*20630*/  FMUL.FTZ R101, R2, R101 ;  /* 0x0000006502657220 */ /* 0x000fe20000410000 */
[C---:B------:R-:W-:Y:S01]  /*20640*/  FMUL.FTZ R102, R0.reuse, R102 ;  /* 0x0000006600667220 */ /* 0x040fe20000410000 */
[----:B------:R-:W-:Y:S01]  /*20650*/  FMUL.FTZ R103, R0, R103 ;  /* 0x0000006700677220 */ /* 0x000fe20000410000 */
[C---:B------:R-:W-:Y:S01]  /*20660*/  HMMA.16816.F32 R32, R160.reuse, R158, R32 ;  /* 0x0000009ea020723c */ /* 0x040fe20000001820 */
[----:B------:R-:W-:Y:S04]  /*20670*/  LDSM.16.MT88.4 R156, [R226+0x12800] ;  /* 0x01280000e29c783b */ /* 0x000fe80000004200 */
[C---:B------:R-:W-:Y:S01]  /*20680*/  FMUL.FTZ R104, R2.reuse, R104 ;  /* 0x0000006802687220 */ /* 0x040fe20000410000 */
[C---:B---3--:R-:W-:Y:S05]  /*20690*/  HMMA.16816.F32 R36, R160.reuse, R148, R36 ;  /* 0x00000094a024723c */ /* 0x048fea0000001824 */
[----:B------:R-:W-:Y:S01]  /*206a0*/  FMUL.FTZ R105, R2, R105 ;  /* 0x0000006902697220 */ /* 0x000fe20000410000 */
[C---:B------:R-:W-:Y:S01]  /*206b0*/  HMMA.16816.F32 R40, R160.reuse, R150, R40 ;  /* 0x00000096a028723c */ /* 0x040fe20000001828 */
[----:B------:R-:W-:Y:S04]  /*206c0*/  LDSM.16.MT88.4 R148, [R228+0x10800] ;  /* 0x01080000e494783b */ /* 0x000fe80000004200 */
[C---:B------:R-:W-:Y:S01]  /*206d0*/  FMUL.FTZ R106, R0.reuse, R106 ;  /* 0x0000006a006a7220 */ /* 0x040fe20000410000 */
[C---:B-1----:R-:W-:Y:S05]  /*206e0*/  HMMA.16816.F32 R44, R160.reuse, R140, R44 ;  /* 0x0000008ca02c723c */ /* 0x042fea000000182c */
[----:B------:R-:W-:Y:S01]  /*206f0*/  FMUL.FTZ R107, R0, R107 ;  /* 0x0000006b006b7220 */ /* 0x000fe20000410000 */
[C---:B------:R-:W-:Y:S01]  /*20700*/  HMMA.16816.F32 R48, R160.reuse, R142, R48 ;  /* 0x0000008ea030723c */ /* 0x040fe20000001830 */
[----:B------:R-:W1:Y:S04]  /*20710*/  LDSM.16.MT88.4 R140, [R229+0x14000] ;  /* 0x01400000e58c783b */ /* 0x000e680000004200 */
[C---:B------:R-:W-:Y:S01]  /*20720*/  FMUL.FTZ R108, R2.reuse, R108 ;  /* 0x0000006c026c7220 */ /* 0x040fe20000410000 */
[C---:B-----5:R-:W-:Y:S05]  /*20730*/  HMMA.16816.F32 R52, R160.reuse, R132, R52 ;  /* 0x00000084a034723c */ /* 0x060fea0000001834 */
[----:B------:R-:W-:Y:S01]  /*20740*/  FMUL.FTZ R109, R2, R109 ;  /* 0x0000006d026d7220 */ /* 0x000fe20000410000 */
[C---:B------:R-:W-:Y:S01]  /*20750*/  HMMA.16816.F32 R56, R160.reuse, R134, R56 ;  /* 0x00000086a038723c */ /* 0x040fe20000001838 */
[----:B------:R-:W3:Y:S04]  /*20760*/  LDSM.16.MT88.4 R132, [R228+0x14000] ;  /* 0x01400000e484783b */ /* 0x000ee80000004200 */
[C---:B------:R-:W-:Y:S01]  /*20770*/  FMUL.FTZ R110, R0.reuse, R110 ;  /* 0x0000006e006e7220 */ /* 0x040fe20000410000 */
[C---:B--2---:R-:W-:Y:S05]  /*20780*/  HMMA.16816.F32 R60, R160.reuse, R136, R60 ;  /* 0x00000088a03c723c */ /* 0x044fea000000183c */
[----:B------:R-:W-:Y:S01]  /*20790*/  FMUL.FTZ R111, R0, R111 ;  /* 0x0000006f006f7220 */ /* 0x000fe20000410000 */
[C---:B------:R-:W-:Y:S01]  /*207a0*/  HMMA.16816.F32 R64, R160.reuse, R138, R64 ;  /* 0x0000008aa040723c */ /* 0x040fe20000001840 */
[----:B------:R-:W2:Y:S04]  /*207b0*/  LDSM.16.MT88.4 R136, [R227+0x14000] ;  /* 0x01400000e388783b */ /* 0x000ea80000004200 */
[C---:B------:R-:W-:Y:S01]  /*207c0*/  FMUL.FTZ R112, R2.reuse, R112 ;  /* 0x0000007002707220 */ /* 0x040fe20000410000 */
[----:B------:R-:W-:Y:S01]  /*207d0*/  FMUL.FTZ R113, R2, R113 ;  /* 0x0000007102717220 */ /* 0x000fe20000410000 */
[C---:B------:R-:W-:Y:S01]  /*207e0*/  FMUL.FTZ R114, R0.reuse, R114 ;  /* 0x0000007200727220 */ /* 0x040fe20000410000 */
[----:B------:R-:W-:Y:S03]  /*207f0*/  FMUL.FTZ R115, R0, R115 ;  /* 0x0000007300737220 */ /* 0x000fe60000410000 */
[-CC-:B------:R-:W-:Y:S01]  /*20800*/  FFMA.FTZ R199, R196, R166.reuse, -R187.reuse ;  /* 0x000000a6c4c77223 */ /* 0x180fe200000108bb */
[--C-:B------:R-:W-:Y:S01]  /*20810*/  FFMA.FTZ R196, R175, R166, -R187.reuse ;  /* 0x000000a6afc47223 */ /* 0x100fe200000108bb */
[C---:B------:R-:W-:Y:S01]  /*20820*/  FMUL.FTZ R116, R2.reuse, R116 ;  /* 0x0000007402747220 */ /* 0x040fe20000410000 */
[----:B------:R-:W-:Y:S01]  /*20830*/  FMUL.FTZ R117, R2, R117 ;  /* 0x0000007502757220 */ /* 0x000fe20000410000 */
[C---:B------:R-:W-:Y:S01]  /*20840*/  FMUL.FTZ R118, R0.reuse, R118 ;  /* 0x0000007600767220 */ /* 0x040fe20000410000 */
[----:B------:R-:W-:Y:S01]  /*20850*/  FMUL.FTZ R119, R0, R119 ;  /* 0x0000007700777220 */ /* 0x000fe20000410000 */
[C---:B-1----:R-:W-:Y:S01]  /*20860*/  HMMA.16816.F32 R68, R160.reuse, R140, R68 ;  /* 0x0000008ca044723c */ /* 0x042fe20000001844 */
[----:B------:R-:W-:Y:S02]  /*20870*/  MUFU.EX2 R199, R199 ;  /* 0x000000c700c77308 */ /* 0x000fe40000000800 */
[-C--:B------:R-:W-:Y:S01]  /*20880*/  FFMA.FTZ R203, R202, R166.reuse, -R187 ;  /* 0x000000a6cacb7223 */ /* 0x080fe200000108bb */
[-CC-:B------:R-:W-:Y:S01]  /*20890*/  FFMA.FTZ R202, R174, R166.reuse, -R181.reuse ;  /* 0x000000a6aeca7223 */ /* 0x180fe200000108b5 */
[-C--:B------:R-:W-:Y:S01]  /*208a0*/  FFMA.FTZ R198, R198, R166.reuse, -R181 ;  /* 0x000000a6c6c67223 */ /* 0x080fe200000108b5 */
[C---:B------:R-:W-:Y:S01]  /*208b0*/  HMMA.16816.F32 R72, R160.reuse, R142, R72 ;  /* 0x0000008ea048723c */ /* 0x040fe20000001848 */
[----:B------:R-:W1:Y:S04]  /*208c0*/  LDSM.16.MT88.4 R140, [R226+0x14000] ;  /* 0x01400000e28c783b */ /* 0x000e680000004200 */
[----:B------:R-:W4:Y:S01]  /*208d0*/  MUFU.EX2 R196, R196 ;  /* 0x000000c400c47308 */ /* 0x000f220000000800 */
[--C-:B------:R-:W-:Y:S01]  /*208e0*/  FFMA.FTZ R200, R200, R166, -R187.reuse ;  /* 0x000000a6c8c87223 */ /* 0x100fe200000108bb */
[C---:B---3--:R-:W-:Y:S02]  /*208f0*/  HMMA.16816.F32 R76, R160.reuse, R132, R76 ;  /* 0x00000084a04c723c */ /* 0x048fe4000000184c */
[----:B------:R-:W-:Y:S02]  /*20900*/  LDSM.16.MT88.4 R172, [R228+0x14800] ;  /* 0x01480000e4ac783b */ /* 0x000fe40000004200 */
[C---:B------:R-:W-:Y:S02]  /*20910*/  FMUL.FTZ R120, R2.reuse, R120 ;  /* 0x0000007802787220 */ /* 0x040fe40000410000 */
[C---:B------:R-:W-:Y:S02]  /*20920*/  HMMA.16816.F32 R80, R160.reuse, R134, R80 ;  /* 0x00000086a050723c */ /* 0x040fe40000001850 */
[----:B------:R-:W3:Y:S02]  /*20930*/  MUFU.EX2 R198, R198 ;  /* 0x000000c600c67308 */ /* 0x000ee40000000800 */
[----:B------:R-:W5:Y:S02]  /*20940*/  LDSM.16.MT88.4 R132, [R229+0x16000] ;  /* 0x01600000e584783b */ /* 0x000f640000004200 */
[C---:B--2---:R-:W-:Y:S06]  /*20950*/  HMMA.16816.F32 R84, R160.reuse, R136, R84 ;  /* 0x00000088a054723c */ /* 0x044fec0000001854 */
[----:B------:R-:W-:Y:S01]  /*20960*/  MUFU.EX2 R200, R200 ;  /* 0x000000c800c87308 */ /* 0x000fe20000000800 */
[----:B------:R-:W-:Y:S01]  /*20970*/  FMUL.FTZ R121, R2, R121 ;  /* 0x0000007902797220 */ /* 0x000fe20000410000 */
[C---:B------:R-:W-:Y:S01]  /*20980*/  HMMA.16816.F32 R88, R160.reuse, R138, R88 ;  /* 0x0000008aa058723c */ /* 0x040fe20000001858 */
[----:B------:R-:W2:Y:S02]  /*20990*/  LDSM.16.MT88.4 R136, [R228+0x16000] ;  /* 0x01600000e488783b */ /* 0x000ea40000004200 */
[C---:B------:R-:W-:Y:S01]  /*209a0*/  FMUL.FTZ R122, R0.reuse, R122 ;  /* 0x0000007a007a7220 */ /* 0x040fe20000410000 */
[----:B------:R-:W-:Y:S04]  /*209b0*/  FMUL.FTZ R123, R0, R123 ;  /* 0x0000007b007b7220 */ /* 0x000fe80000410000 */
[----:B------:R-:W3:Y:S03]  /*209c0*/  MUFU.EX2 R203, R203 ;  /* 0x000000cb00cb7308 */ /* 0x000ee60000000800 */
[C---:B------:R-:W-:Y:S01]  /*209d0*/  FMUL.FTZ R124, R2.reuse, R124 ;  /* 0x0000007c027c7220 */ /* 0x040fe20000410000 */
[----:B------:R-:W-:Y:S01]  /*209e0*/  FMUL.FTZ R125, R2, R125 ;  /* 0x0000007d027d7220 */ /* 0x000fe20000410000 */
[C---:B------:R-:W-:Y:S01]  /*209f0*/  FMUL.FTZ R126, R0.reuse, R126 ;  /* 0x0000007e007e7220 */ /* 0x040fe20000410000 */
[----:B------:R-:W-:Y:S01]  /*20a00*/  FMUL.FTZ R127, R0, R127 ;  /* 0x0000007f007f7220 */ /* 0x000fe20000410000 */
[C---:B------:R-:W-:Y:S03]  /*20a10*/  FMUL.FTZ R128, R2.reuse, R128 ;  /* 0x0000008002807220 */ /* 0x040fe60000410000 */
[----:B------:R-:W3:Y:S01]  /*20a20*/  MUFU.EX2 R202, R202 ;  /* 0x000000ca00ca7308 */ /* 0x000ee20000000800 */
[----:B------:R-:W-:Y:S01]  /*20a30*/  FMUL.FTZ R129, R2, R129 ;  /* 0x0000008102817220 */ /* 0x000fe20000410000 */
[C---:B-1----:R-:W-:Y:S03]  /*20a40*/  HMMA.16816.F32 R92, R160.reuse, R140, R92 ;  /* 0x0000008ca05c723c */ /* 0x042fe6000000185c */
[C---:B------:R-:W-:Y:S01]  /*20a50*/  FMUL.FTZ R130, R0.reuse, R130 ;  /* 0x0000008200827220 */ /* 0x040fe20000410000 */
[----:B------:R-:W-:Y:S01]  /*20a60*/  FMUL.FTZ R131, R0, R131 ;  /* 0x0000008300837220 */ /* 0x000fe20000410000 */
[-CC-:B------:R-:W-:Y:S01]  /*20a70*/  FFMA.FTZ R248, R248, R166.reuse, -R187.reuse ;  /* 0x000000a6f8f87223 */ /* 0x180fe200000108bb */
[C---:B------:R-:W-:Y:S01]  /*20a80*/  HMMA.16816.F32 R96, R160.reuse, R142, R96 ;  /* 0x0000008ea060723c */ /* 0x040fe20000001860 */
[----:B------:R-:W1:Y:S04]  /*20a90*/  LDSM.16.MT88.4 R140, [R227+0x16000] ;  /* 0x01600000e38c783b */ /* 0x000e680000004200 */
[-C--:B------:R-:W-:Y:S01]  /*20aa0*/  FFMA.FTZ R250, R250, R166.reuse, -R187 ;  /* 0x000000a6fafa7223 */ /* 0x080fe200000108bb */
[-CC-:B------:R-:W-:Y:S01]  /*20ab0*/  FFMA.FTZ R252, R252, R166.reuse, -R181.reuse ;  /* 0x000000a6fcfc7223 */ /* 0x180fe200000108b5 */
[-C--:B------:R-:W-:Y:S01]  /*20ac0*/  FFMA.FTZ R182, R182, R166.reuse, -R181 ;  /* 0x000000a6b6b67223 */ /* 0x080fe200000108b5 */
[-CC-:B------:R-:W-:Y:S01]  /*20ad0*/  FFMA.FTZ R186, R186, R166.reuse, -R187.reuse ;  /* 0x000000a6baba7223 */ /* 0x180fe200000108bb */
[----:B------:R-:W1:Y:S01]  /*20ae0*/  MUFU.EX2 R248, R248 ;  /* 0x000000f800f87308 */ /* 0x000e620000000800 */
[C---:B-----5:R-:W-:Y:S03]  /*20af0*/  HMMA.16816.F32 R100, R160.reuse, R132, R100 ;  /* 0x00000084a064723c */ /* 0x060fe60000001864 */
[-CC-:B------:R-:W-:Y:S01]  /*20b00*/  FFMA.FTZ R184, R184, R166.reuse, -R187.reuse ;  /* 0x000000a6b8b87223 */ /* 0x180fe200000108bb */
[-C--:B------:R-:W-:Y:S01]  /*20b10*/  FFMA.FTZ R187, R179, R166.reuse, -R187 ;  /* 0x000000a6b3bb7223 */ /* 0x080fe200000108bb */
[-CC-:B------:R-:W-:Y:S01]  /*20b20*/  FFMA.FTZ R180, R180, R166.reuse, -R181.reuse ;  /* 0x000000a6b4b47223 */ /* 0x180fe200000108b5 */
[C---:B------:R-:W-:Y:S01]  /*20b30*/  HMMA.16816.F32 R104, R160.reuse, R134, R104 ;  /* 0x00000086a068723c */ /* 0x040fe20000001868 */
[----:B------:R-:W5:Y:S02]  /*20b40*/  LDSM.16.MT88.4 R132, [R226+0x16000] ;  /* 0x01600000e284783b */ /* 0x000f640000004200 */
[----:B------:R-:W-:Y:S02]  /*20b50*/  MUFU.EX2 R171, R186 ;  /* 0x000000ba00ab7308 */ /* 0x000fe40000000800 */
[----:B------:R-:W-:Y:S01]  /*20b60*/  FFMA.FTZ R167, R167, R166, -R181 ;  /* 0x000000a6a7a77223 */ /* 0x000fe200000108b5 */
[C---:B--2---:R-:W-:Y:S07]  /*20b70*/  HMMA.16816.F32 R108, R160.reuse, R136, R108 ;  /* 0x00000088a06c723c */ /* 0x044fee000000186c */
[----:B------:R-:W-:Y:S01]  /*20b80*/  MUFU.EX2 R186, R183 ;  /* 0x000000b700ba7308 */ /* 0x000fe20000000800 */
[----:B------:R-:W-:Y:S01]  /*20b90*/  FFMA.FTZ R195, R0, R247, R195 ;  /* 0x000000f700c37223 */ /* 0x000fe200000100c3 */
[C---:B------:R-:W-:Y:S03]  /*20ba0*/  HMMA.16816.F32 R112, R160.reuse, R138, R112 ;  /* 0x0000008aa070723c */ /* 0x040fe60000001870 */
[----:B----4-:R-:W-:Y:S05]  /*20bb0*/  F2FP.F16.F32.PACK_AB R136, R196, R199 ;  /* 0x000000c7c488723e */ /* 0x010fea00000000ff */
[----:B------:R-:W-:Y:S03]  /*20bc0*/  MUFU.EX2 R236, R184 ;  /* 0x000000b800ec7308 */ /* 0x000fe60000000800 */
[----:B---3--:R-:W-:Y:S01]  /*20bd0*/  F2FP.F16.F32.PACK_AB R137, R198, R201 ;  /* 0x000000c9c689723e */ /* 0x008fe200000000ff */
[----:B------:R-:W-:Y:S01]  /*20be0*/  FFMA.FTZ R197, R2, R249, R197 ;  /* 0x000000f902c57223 */ /* 0x000fe200000100c5 */
[----:B------:R-:W-:Y:S01]  /*20bf0*/  F2FP.F16.F32.PACK_AB R138, R203, R200 ;  /* 0x000000c8cb8a723e */ /* 0x000fe200000000ff */
[----:B------:R-:W-:Y:S01]  /*20c00*/  FADD.FTZ R195, R191, R195 ;  /* 0x000000c3bfc37221 */ /* 0x000fe20000010000 */
[C---:B-1----:R-:W-:Y:S03]  /*20c10*/  HMMA.16816.F32 R116, R160.reuse, R140, R116 ;  /* 0x0000008ca074723c */ /* 0x042fe60000001874 */
[----:B------:R-:W-:Y:S01]  /*20c20*/  MUFU.EX2 R184, R176 ;  /* 0x000000b000b87308 */ /* 0x000fe20000000800 */
[----:B------:R-:W-:Y:S01]  /*20c30*/  F2FP.F16.F32.PACK_AB R139, R251, R202 ;  /* 0x000000cafb8b723e */ /* 0x000fe200000000ff */
[----:B------:R-:W-:Y:S01]  /*20c40*/  FADD.FTZ R194, R194, R197 ;  /* 0x000000c5c2c27221 */ /* 0x000fe20000010000 */
[----:B------:R-:W-:Y:S01]  /*20c50*/  FADD.FTZ R190, R190, R195 ;  /* 0x000000c3bebe7221 */ /* 0x000fe20000010000 */
[C---:B------:R-:W-:Y:S01]  /*20c60*/  HMMA.16816.F32 R120, R160.reuse, R142, R120 ;  /* 0x0000008ea078723c */ /* 0x040fe20000001878 */
[----:B------:R-:W1:Y:S05]  /*20c70*/  LDSM.16.MT88.4 R140, [R226+0x10800] ;  /* 0x01080000e28c783b */ /* 0x000e6a0000004200 */
[----:B------:R-:W-:Y:S01]  /*20c80*/  MUFU.EX2 R250, R250 ;  /* 0x000000fa00fa7308 */ /* 0x000fe20000000800 */
[----:B------:R-:W-:Y:S01]  /*20c90*/  FADD.FTZ R193, R193, R194 ;  /* 0x000000c2c1c17221 */ /* 0x000fe20000010000 */
[----:B------:R-:W-:Y:S03]  /*20ca0*/  FADD.FTZ R190, R169, R190 ;  /* 0x000000bea9be7221 */ /* 0x000fe60000010000 */
[----:B------:R-:W-:Y:S01]  /*20cb0*/  MOV R169, R164 ;  /* 0x000000a400a97202 */ /* 0x000fe20000000f00 */
[C---:B-----5:R-:W-:Y:S04]  /*20cc0*/  HMMA.16816.F32 R124, R160.reuse, R132, R124 ;  /* 0x00000084a07c723c */ /* 0x060fe8000000187c */
[----:B------:R-:W-:Y:S01]  /*20cd0*/  MUFU.EX2 R252, R252 ;  /* 0x000000fc00fc7308 */ /* 0x000fe20000000800 */
[----:B------:R-:W-:Y:S01]  /*20ce0*/  FADD.FTZ R192, R192, R193 ;  /* 0x000000c1c0c07221 */ /* 0x000fe20000010000 */
[----:B------:R-:W-:Y:S01]  /*20cf0*/  FADD.FTZ R201, R201, R190 ;  /* 0x000000bec9c97221 */ /* 0x000fe20000010000 */
[----:B------:R-:W-:Y:S01]  /*20d00*/  HMMA.16816.F32 R128, R160, R134, R128 ;  /* 0x00000086a080723c */ /* 0x000fe20000001880 */
[----:B------:R-:W2:Y:S06]  /*20d10*/  LDSM.16.MT88.4 R132, [R229+0x12800] ;  /* 0x01280000e584783b */ /* 0x000eac0000004200 */
[----:B------:R-:W-:Y:S01]  /*20d20*/  MUFU.EX2 R167, R167 ;  /* 0x000000a700a77308 */ /* 0x000fe20000000800 */
[----:B------:R-:W-:Y:S01]  /*20d30*/  FADD.FTZ R199, R199, R192 ;  /* 0x000000c0c7c77221 */ /* 0x000fe20000010000 */
[C---:B------:R-:W-:Y:S01]  /*20d40*/  HMMA.16816.F32 R4, R136.reuse, R144, R4 ;  /* 0x000000908804723c */ /* 0x040fe20000001804 */
[----:B------:R-:W-:Y:S04]  /*20d50*/  LDSM.16.MT88.4 R160, [R229+0x14800] ;  /* 0x01480000e5a0783b */ /* 0x000fe80000004200 */
[----:B------:R-:W-:Y:S01]  /*20d60*/  FADD.FTZ R201, R198, R201 ;  /* 0x000000c9c6c97221 */ /* 0x000fe20000010000 */
[C---:B------:R-:W-:Y:S03]  /*20d70*/  HMMA.16816.F32 R8, R136.reuse, R146, R8 ;  /* 0x000000928808723c */ /* 0x040fe60000001808 */
[----:B------:R-:W3:Y:S03]  /*20d80*/  LDSM.16.MT88.4 R144, [R228+0x12800] ;  /* 0x01280000e490783b */ /* 0x000ee60000004200 */
        /* <DEDUP_REMOVED lines=10> */
[C---:B-1----:R-:W-:Y:S05]  /*20e30*/  HMMA.16816.F32 R28, R136.reuse, R140, R28 ;  /* 0x0000008c881c723c */ /* 0x042fea000000181c */
[----:B------:R-:W-:Y:S01]  /*20e40*/  FADD.FTZ R203, R203, R200 ;  /* 0x000000c8cbcb7221 */ /* 0x000fe20000010000 */
[C---:B------:R-:W-:Y:S01]  /*20e50*/  HMMA.16816.F32 R32, R136.reuse, R142, R32 ;  /* 0x0000008e8820723c */ /* 0x040fe20000001820 */
[----:B------:R-:W-:Y:S04]  /*20e60*/  LDSM.16.MT88.4 R140, [R229+0x16800] ;  /* 0x01680000e58c783b */ /* 0x000fe80000004200 */
[----:B------:R-:W-:Y:S01]  /*20e70*/  FADD.FTZ R203, R248, R203 ;  /* 0x000000cbf8cb7221 */ /* 0x000fe20000010000 */
[C---:B--2---:R-:W-:Y:S06]  /*20e80*/  HMMA.16816.F32 R36, R136.reuse, R132, R36 ;  /* 0x000000848824723c */ /* 0x044fec0000001824 */
[C---:B------:R-:W-:Y:S01]  /*20e90*/  HMMA.16816.F32 R40, R136.reuse, R134, R40 ;  /* 0x000000868828723c */ /* 0x040fe20000001828 */
[----:B------:R-:W1:Y:S05]  /*20ea0*/  LDSM.16.MT88.4 R132, [R226+0x14800] ;  /* 0x01480000e284783b */ /* 0x000e6a0000004200 */
[C---:B---3--:R-:W-:Y:S06]  /*20eb0*/  HMMA.16816.F32 R44, R136.reuse, R144, R44 ;  /* 0x00000090882c723c */ /* 0x048fec000000182c */
[C---:B------:R-:W-:Y:S01]  /*20ec0*/  HMMA.16816.F32 R48, R136.reuse, R146, R48 ;  /* 0x000000928830723c */ /* 0x040fe20000001830 */
[----:B------:R-:W2:Y:S05]  /*20ed0*/  LDSM.16.MT88.4 R144, [R228+0x16800] ;  /* 0x01680000e490783b */ /* 0x000eaa0000004200 */
[C---:B----4-:R-:W-:Y:S06]  /*20ee0*/  HMMA.16816.F32 R52, R136.reuse, R148, R52 ;  /* 0x000000948834723c */ /* 0x050fec0000001834 */
[C---:B------:R-:W-:Y:S01]  /*20ef0*/  HMMA.16816.F32 R56, R136.reuse, R150, R56 ;  /* 0x000000968838723c */ /* 0x040fe20000001838 */
[----:B------:R-:W3:Y:S05]  /*20f00*/  LDSM.16.MT88.4 R148, [R227+0x16800] ;  /* 0x01680000e394783b */ /* 0x000eea0000004200 */
[C---:B------:R-:W-:Y:S06]  /*20f10*/  HMMA.16816.F32 R60, R136.reuse, R156, R60 ;  /* 0x0000009c883c723c */ /* 0x040fec000000183c */
[C---:B------:R-:W-:Y:S05]  /*20f20*/  HMMA.16816.F32 R64, R136.reuse, R158, R64 ;  /* 0x0000009e8840723c */ /* 0x040fea0000001840 */
[-CC-:B------:R-:W-:Y:S01]  /*20f30*/  FFMA.FTZ R156, R237, R166.reuse, -R181.reuse ;  /* 0x000000a6ed9c7223 */ /* 0x180fe200000108b5 */
[C---:B------:R-:W-:Y:S01]  /*20f40*/  HMMA.16816.F32 R68, R136.reuse, R160, R68 ;  /* 0x000000a08844723c */ /* 0x040fe20000001844 */
[----:B------:R-:W-:Y:S04]  /*20f50*/  MUFU.EX2 R237, R182 ;  /* 0x000000b600ed7308 */ /* 0x000fe80000000800 */
[----:B------:R-:W-:Y:S01]  /*20f60*/  FFMA.FTZ R181, R165, R166, -R181 ;  /* 0x000000a6a5b57223 */ /* 0x000fe200000108b5 */
[C---:B------:R-:W-:Y:S01]  /*20f70*/  HMMA.16816.F32 R72, R136.reuse, R162, R72 ;  /* 0x000000a28848723c */ /* 0x040fe20000001848 */
[----:B------:R-:W-:Y:S04]  /*20f80*/  LDSM.16.MT88.4 R160, [R228+0x11000] ;  /* 0x01100000e4a0783b */ /* 0x000fe80000004200 */
[----:B------:R4:W1:Y:S01]  /*20f90*/  MUFU.EX2 R170, R156 ;  /* 0x0000009c00aa7308 */ /* 0x0008620000000800 */
[C---:B------:R-:W-:Y:S09]  /*20fa0*/  HMMA.16816.F32 R76, R136.reuse, R172, R76 ;  /* 0x000000ac884c723c */ /* 0x040ff2000000184c */
[----:B------:R-:W2:Y:S01]  /*20fb0*/  MUFU.EX2 R182, R180 ;  /* 0x000000b400b67308 */ /* 0x000ea20000000800 */
[C---:B------:R-:W-:Y:S01]  /*20fc0*/  HMMA.16816.F32 R80, R136.reuse, R174, R80 ;  /* 0x000000ae8850723c */ /* 0x040fe20000001850 */
[----:B------:R-:W-:Y:S05]  /*20fd0*/  LDSM.16.MT88.4 R172, [R226+0x11000] ;  /* 0x01100000e2ac783b */ /* 0x000fea0000004200 */
[C---:B-----5:R-:W-:Y:S03]  /*20fe0*/  HMMA.16816.F32 R84, R136.reuse, R152, R84 ;  /* 0x000000988854723c */ /* 0x060fe60000001854 */
[----:B------:R-:W-:Y:S01]  /*20ff0*/  MUFU.EX2 R180, R185 ;  /* 0x000000b900b47308 */ /* 0x000fe20000000800 */
[----:B----4-:R-:W-:Y:S01]  /*21000*/  LDSM.16.MT88.4 R156, [R229+0x11000] ;  /* 0x01100000e59c783b */ /* 0x010fe20000004200 */
[----:B-1----:R-:W-:Y:S01]  /*21010*/  FADD.FTZ R251, R170, R251 ;  /* 0x000000fbaafb7221 */ /* 0x002fe20000010000 */
[C---:B------:R-:W-:Y:S07]  /*21020*/  HMMA.16816.F32 R88, R136.reuse, R154, R88 ;  /* 0x0000009a8858723c */ /* 0x040fee0000001858 */
[----:B------:R-:W-:Y:S01]  /*21030*/  MUFU.EX2 R166, R181 ;  /* 0x000000b500a67308 */ /* 0x000fe20000000800 */
[----:B------:R-:W1:Y:S01]  /*21040*/  LDSM.16.MT88.4 R152, [R226+0x16800] ;  /* 0x01680000e298783b */ /* 0x000e620000004200 */
[C---:B------:R-:W-:Y:S03]  /*21050*/  HMMA.16816.F32 R92, R136.reuse, R132, R92 ;  /* 0x00000084885c723c */ /* 0x040fe6000000185c */
[----:B------:R-:W-:Y:S03]  /*21060*/  FADD.FTZ R0, R252, R251 ;  /* 0x000000fbfc007221 */ /* 0x000fe60000010000 */
[C---:B------:R-:W-:Y:S05]  /*21070*/  HMMA.16816.F32 R96, R136.reuse, R134, R96 ;  /* 0x000000868860723c */ /* 0x040fea0000001860 */
[----:B------:R-:W-:Y:S01]  /*21080*/  F2FP.F16.F32.PACK_AB R132, R250, R248 ;  /* 0x000000f8fa84723e */ /* 0x000fe200000000ff */
[C---:B------:R-:W-:Y:S05]  /*21090*/  HMMA.16816.F32 R100, R136.reuse, R140, R100 ;  /* 0x0000008c8864723c */ /* 0x040fea0000001864 */
[----:B--2---:R-:W-:Y:S01]  /*210a0*/  F2FP.F16.F32.PACK_AB R135, R182, R237 ;  /* 0x000000edb687723e */ /* 0x004fe200000000ff */
[C---:B------:R-:W-:Y:S01]  /*210b0*/  HMMA.16816.F32 R104, R136.reuse, R142, R104 ;  /* 0x0000008e8868723c */ /* 0x040fe20000001868 */
[----:B------:R-:W2:Y:S04]  /*210c0*/  LDSM.16.MT88.4 R140, [R227+0x11000] ;  /* 0x01100000e38c783b */ /* 0x000ea80000004200 */
[----:B------:R-:W-:Y:S01]  /*210d0*/  F2FP.F16.F32.PACK_AB R133, R252, R170 ;  /* 0x000000aafc85723e */ /* 0x000fe200000000ff */
[C---:B------:R-:W-:Y:S05]  /*210e0*/  HMMA.16816.F32 R108, R136.reuse, R144, R108 ;  /* 0x00000090886c723c */ /* 0x040fea000000186c */
[----:B------:R-:W-:Y:S01]  /*210f0*/  F2FP.F16.F32.PACK_AB R134, R236, R171 ;  /* 0x000000abec86723e */ /* 0x000fe200000000ff */
[C---:B------:R-:W-:Y:S01]  /*21100*/  HMMA.16816.F32 R112, R136.reuse, R146, R112 ;  /* 0x000000928870723c */ /* 0x040fe20000001870 */
[----:B------:R-:W4:Y:S04]  /*21110*/  LDSM.16.MT88.4 R144, [R229+0x13000] ;  /* 0x01300000e590783b */ /* 0x000f280000004200 */
[----:B------:R-:W-:Y:S01]  /*21120*/  FADD.FTZ R250, R250, R203 ;  /* 0x000000cbfafa7221 */ /* 0x000fe20000010000 */
[C---:B---3--:R-:W-:Y:S05]  /*21130*/  HMMA.16816.F32 R116, R136.reuse, R148, R116 ;  /* 0x000000948874723c */ /* 0x048fea0000001874 */
[----:B------:R-:W-:Y:S01]  /*21140*/  FADD.FTZ R250, R171, R250 ;  /* 0x000000faabfa7221 */ /* 0x000fe20000010000 */
[C---:B------:R-:W-:Y:S01]  /*21150*/  HMMA.16816.F32 R120, R136.reuse, R150, R120 ;  /* 0x000000968878723c */ /* 0x040fe20000001878 */
[----:B------:R-:W-:Y:S05]  /*21160*/  LDSM.16.MT88.4 R148, [R227+0x13000] ;  /* 0x01300000e394783b */ /* 0x000fea0000004200 */
[C---:B-1----:R-:W-:Y:S06]  /*21170*/  HMMA.16816.F32 R124, R136.reuse, R152, R124 ;  /* 0x00000098887c723c */ /* 0x042fec000000187c */
[----:B------:R-:W-:Y:S01]  /*21180*/  HMMA.16816.F32 R128, R136, R154, R128 ;  /* 0x0000009a8880723c */ /* 0x000fe20000001880 */
[----:B------:R-:W1:Y:S05]  /*21190*/  LDSM.16.MT88.4 R136, [R228+0x13000] ;  /* 0x01300000e488783b */ /* 0x000e6a0000004200 */
[C---:B------:R-:W-:Y:S03]  /*211a0*/  HMMA.16816.F32 R4, R132.reuse, R156, R4 ;  /* 0x0000009c8404723c */ /* 0x040fe60000001804 */
[----:B------:R-:W3:Y:S03]  /*211b0*/  LDSM.16.MT88.4 R152, [R226+0x13000] ;  /* 0x01300000e298783b */ /* 0x000ee60000004200 */
[C---:B------:R-:W-:Y:S05]  /*211c0*/  HMMA.16816.F32 R8, R132.reuse, R158, R8 ;  /* 0x0000009e8408723c */ /* 0x040fea0000001808 */
[----:B------:R-:W-:Y:S01]  /*211d0*/  LDSM.16.MT88.4 R156, [R228+0x15000] ;  /* 0x01500000e49c783b */ /* 0x000fe20000004200 */
        /* <DEDUP_REMOVED lines=17> */
[----:B------:R-:W-:Y:S05]  /*212f0*/  LDSM.16.MT88.4 R148, [R226+0x17000] ;  /* 0x01700000e294783b */ /* 0x000fea0000004200 */
[C---:B---3--:R-:W-:Y:S06]  /*21300*/  HMMA.16816.F32 R60, R132.reuse, R152, R60 ;  /* 0x00000098843c723c */ /* 0x048fec000000183c */
[C---:B------:R-:W-:Y:S01]  /*21310*/  HMMA.16816.F32 R64, R132.reuse, R154, R64 ;  /* 0x0000009a8440723c */ /* 0x040fe20000001840 */
[----:B------:R-:W3:Y:S04]  /*21320*/  MUFU.EX2 R155, R177 ;  /* 0x000000b1009b7308 */ /* 0x000ee80000000800 */
[----:B------:R-:W-:Y:S01]  /*21330*/  MOV R153, R237 ;  /* 0x000000ed00997202 */ /* 0x000fe20000000f00 */
[C---:B--2---:R-:W-:Y:S05]  /*21340*/  HMMA.16816.F32 R68, R132.reuse, R140, R68 ;  /* 0x0000008c8444723c */ /* 0x044fea0000001844 */
[----:B------:R2:W4:Y:S01]  /*21350*/  MUFU.EX2 R237, R178 ;  /* 0x000000b200ed7308 */ /* 0x0005220000000800 */
[----:B------:R-:W-:Y:S01]  /*21360*/  MOV R152, R236 ;  /* 0x000000ec00987202 */ /* 0x000fe20000000f00 */
[C---:B------:R-:W-:Y:S01]  /*21370*/  HMMA.16816.F32 R72, R132.reuse, R142, R72 ;  /* 0x0000008e8448723c */ /* 0x040fe20000001848 */
[----:B------:R-:W1:Y:S07]  /*21380*/  LDSM.16.MT88.4 R140, [R228+0x17000] ;  /* 0x01700000e48c783b */ /* 0x000e6e0000004200 */
[----:B------:R-:W1:Y:S01]  /*21390*/  MUFU.EX2 R236, R187 ;  /* 0x000000bb00ec7308 */ /* 0x000e620000000800 */
[C---:B------:R-:W-:Y:S03]  /*213a0*/  HMMA.16816.F32 R76, R132.reuse, R156, R76 ;  /* 0x0000009c844c723c */ /* 0x040fe6000000184c */
[----:B---3--:R-:W-:Y:S03]  /*213b0*/  MOV R165, R155 ;  /* 0x0000009b00a57202 */ /* 0x008fe60000000f00 */
[C---:B------:R-:W-:Y:S01]  /*213c0*/  HMMA.16816.F32 R80, R132.reuse, R158, R80 ;  /* 0x0000009e8450723c */ /* 0x040fe20000001850 */
[----:B------:R-:W3:Y:S05]  /*213d0*/  LDSM.16.MT88.4 R156, [R229+0x11800] ;  /* 0x01180000e59c783b */ /* 0x000eea0000004200 */
[C---:B------:R-:W-:Y:S03]  /*213e0*/  HMMA.16816.F32 R84, R132.reuse, R160, R84 ;  /* 0x000000a08454723c */ /* 0x040fe60000001854 */
[----:B--2---:R-:W-:Y:S03]  /*213f0*/  LDSM.16.MT88.4 R176, [R226+0x11800] ;  /* 0x01180000e2b0783b */ /* 0x004fe60000004200 */
[C---:B------:R-:W-:Y:S06]  /*21400*/  HMMA.16816.F32 R88, R132.reuse, R162, R88 ;  /* 0x000000a28458723c */ /* 0x040fec0000001858 */
[C---:B-----5:R-:W-:Y:S06]  /*21410*/  HMMA.16816.F32 R92, R132.reuse, R172, R92 ;  /* 0x000000ac845c723c */ /* 0x060fec000000185c */
[C---:B------:R-:W-:Y:S05]  /*21420*/  HMMA.16816.F32 R96, R132.reuse, R174, R96 ;  /* 0x000000ae8460723c */ /* 0x040fea0000001860 */
[----:B----4-:R-:W-:Y:S01]  /*21430*/  F2FP.F16.F32.PACK_AB R173, R184, R237 ;  /* 0x000000edb8ad723e */ /* 0x010fe200000000ff */
[C---:B-1----:R-:W-:Y:S05]  /*21440*/  HMMA.16816.F32 R100, R132.reuse, R136, R100 ;  /* 0x000000888464723c */ /* 0x042fea0000001864 */
[----:B------:R-:W-:Y:S01]  /*21450*/  F2FP.F16.F32.PACK_AB R174, R236, R165 ;  /* 0x000000a5ecae723e */ /* 0x000fe200000000ff */
[C---:B------:R-:W-:Y:S01]  /*21460*/  HMMA.16816.F32 R104, R132.reuse, R138, R104 ;  /* 0x0000008a8468723c */ /* 0x040fe20000001868 */
[----:B------:R-:W1:Y:S04]  /*21470*/  LDSM.16.MT88.4 R136, [R228+0x11800] ;  /* 0x01180000e488783b */ /* 0x000e680000004200 */
[----:B------:R-:W-:Y:S01]  /*21480*/  F2FP.F16.F32.PACK_AB R175, R166, R167 ;  /* 0x000000a7a6af723e */ /* 0x000fe200000000ff */
[C---:B------:R-:W-:Y:S06]  /*21490*/  HMMA.16816.F32 R108, R132.reuse, R140, R108 ;  /* 0x0000008c846c723c */ /* 0x040fec000000186c */
[C---:B------:R-:W-:Y:S01]  /*214a0*/  HMMA.16816.F32 R112, R132.reuse, R142, R112 ;  /* 0x0000008e8470723c */ /* 0x040fe20000001870 */
[----:B------:R-:W2:Y:S05]  /*214b0*/  LDSM.16.MT88.4 R140, [R227+0x11800] ;  /* 0x01180000e38c783b */ /* 0x000eaa0000004200 */
[C---:B------:R-:W-:Y:S06]  /*214c0*/  HMMA.16816.F32 R116, R132.reuse, R144, R116 ;  /* 0x000000908474723c */ /* 0x040fec0000001874 */
[C---:B------:R-:W-:Y:S05]  /*214d0*/  HMMA.16816.F32 R120, R132.reuse, R146, R120 ;  /* 0x000000928478723c */ /* 0x040fea0000001878 */
[----:B------:R-:W-:Y:S01]  /*214e0*/  MOV R144, R180 ;  /* 0x000000b400907202 */ /* 0x000fe20000000f00 */
[C---:B------:R-:W-:Y:S05]  /*214f0*/  HMMA.16816.F32 R124, R132.reuse, R148, R124 ;  /* 0x00000094847c723c */ /* 0x040fea000000187c */
[----:B------:R-:W-:Y:S01]  /*21500*/  F2FP.F16.F32.PACK_AB R172, R186, R144 ;  /* 0x00000090baac723e */ /* 0x000fe200000000ff */
[----:B------:R-:W-:Y:S05]  /*21510*/  HMMA.16816.F32 R128, R132, R150, R128 ;  /* 0x000000968480723c */ /* 0x000fea0000001880 */
[----:B------:R-:W-:Y:S01]  /*21520*/  MOV R145, R182 ;  /* 0x000000b600917202 */ /* 0x000fe20000000f00 */
[C---:B---3--:R-:W-:Y:S01]  /*21530*/  HMMA.16816.F32 R160, R172.reuse, R156, R4 ;  /* 0x0000009caca0723c */ /* 0x048fe20000001804 */
[----:B------:R-:W3:Y:S04]  /*21540*/  LDSM.16.MT88.4 R180, [R229+0x13800] ;  /* 0x01380000e5b4783b */ /* 0x000ee80000004200 */
[----:B------:R-:W-:Y:S01]  /*21550*/  MOV R134, R184 ;  /* 0x000000b800867202 */ /* 0x000fe20000000f00 */
[C---:B------:R-:W-:Y:S03]  /*21560*/  HMMA.16816.F32 R156, R172.reuse, R158, R8 ;  /* 0x0000009eac9c723c */ /* 0x040fe60000001808 */
[----:B------:R-:W-:Y:S02]  /*21570*/  LDSM.16.MT88.4 R4, [R227+0x13800] ;  /* 0x01380000e304783b */ /* 0x000fe40000004200 */
[----:B------:R-:W-:Y:S02]  /*21580*/  MOV R132, R152 ;  /* 0x0000009800847202 */ /* 0x000fe40000000f00 */
[----:B------:R-:W-:Y:S02]  /*21590*/  MOV R133, R153 ;  /* 0x0000009900857202 */ /* 0x000fe40000000f00 */
[C---:B-1----:R-:W-:Y:S02]  /*215a0*/  HMMA.16816.F32 R152, R172.reuse, R136, R12 ;  /* 0x00000088ac98723c */ /* 0x042fe4000000180c */
[----:B------:R-:W-:Y:S01]  /*215b0*/  LDSM.16.MT88.4 R8, [R226+0x13800] ;  /* 0x01380000e208783b */ /* 0x000fe20000004200 */
[----:B------:R-:W-:Y:S03]  /*215c0*/  MOV R135, R186 ;  /* 0x000000ba00877202 */ /* 0x000fe60000000f00 */
[C---:B------:R-:W-:Y:S04]  /*215d0*/  HMMA.16816.F32 R148, R172.reuse, R138, R16 ;  /* 0x0000008aac94723c */ /* 0x040fe80000001810 */
[----:B------:R-:W1:Y:S01]  /*215e0*/  LDSM.16.MT88.4 R184, [R228+0x13800] ;  /* 0x01380000e4b8783b */ /* 0x000e620000004200 */
[----:B------:R-:W-:Y:S02]  /*215f0*/  MOV R136, R144 ;  /* 0x0000009000887202 */ /* 0x000fe40000000f00 */
[----:B------:R-:W-:Y:S02]  /*21600*/  MOV R137, R145 ;  /* 0x0000009100897202 */ /* 0x000fe40000000f00 */
[C---:B--2---:R-:W-:Y:S03]  /*21610*/  HMMA.16816.F32 R144, R172.reuse, R140, R20 ;  /* 0x0000008cac90723c */ /* 0x044fe60000001814 */
[----:B------:R-:W2:Y:S03]  /*21620*/  LDSM.16.MT88.4 R12, [R229+0x15800] ;  /* 0x01580000e50c783b */ /* 0x000ea60000004200 */
[C---:B------:R-:W-:Y:S05]  /*21630*/  HMMA.16816.F32 R140, R172.reuse, R142, R24 ;  /* 0x0000008eac8c723c */ /* 0x040fea0000001818 */
[----:B------:R-:W4:Y:S02]  /*21640*/  LDSM.16.MT88.4 R16, [R228+0x15800] ;  /* 0x01580000e410783b */ /* 0x000f240000004200 */
[----:B------:R-:W-:Y:S04]  /*21650*/  MOV R26, R136 ;  /* 0x00000088001a7202 */ /* 0x000fe80000000f00 */
[----:B------:R-:W-:Y:S02]  /*21660*/  MOV R27, R137 ;  /* 0x00000089001b7202 */ /* 0x000fe40000000f00 */
[C---:B------:R-:W-:Y:S01]  /*21670*/  HMMA.16816.F32 R136, R172.reuse, R176, R28 ;  /* 0x000000b0ac88723c */ /* 0x040fe2000000181c */
[----:B------:R-:W5:Y:S06]  /*21680*/  LDSM.16.MT88.4 R20, [R227+0x15800] ;  /* 0x01580000e314783b */ /* 0x000f6c0000004200 */
[----:B------:R-:W-:Y:S04]  /*21690*/  MOV R30, R132 ;  /* 0x00000084001e7202 */ /* 0x000fe80000000f00 */
[----:B------:R-:W-:Y:S02]  /*216a0*/  MOV R31, R133 ;  /* 0x00000085001f7202 */ /* 0x000fe40000000f00 */
[----:B------:R-:W-:Y:S02]  /*216b0*/  MOV R177, R134 ;  /* 0x0000008600b17202 */ /* 0x000fe40000000f00 */
[----:B------:R-:W-:Y:S02]  /*216c0*/  MOV R176, R135 ;  /* 0x0000008700b07202 */ /* 0x000fe40000000f00 */
[C---:B------:R-:W-:Y:S03]  /*216d0*/  HMMA.16816.F32 R132, R172.reuse, R178, R32 ;  /* 0x000000b2ac84723c */ /* 0x040fe60000001820 */
[----:B------:R-:W-:Y:S02]  /*216e0*/  MOV R28, R26 ;  /* 0x0000001a001c7202 */ /* 0x000fe40000000f00 */
[----:B------:R-:W-:Y:S01]  /*216f0*/  MOV R29, R27 ;  /* 0x0000001b001d7202 */ /* 0x000fe20000000f00 */
[C---:B---3--:R-:W-:Y:S01]  /*21700*/  HMMA.16816.F32 R36, R172.reuse, R180, R36 ;  /* 0x000000b4ac24723c */ /* 0x048fe20000001824 */
[----:B------:R-:W3:Y:S04]  /*21710*/  LDSM.16.MT88.4 R24, [R226+0x15800] ;  /* 0x01580000e218783b */ /* 0x000ee80000004200 */
[----:B------:R-:W-:Y:S01]  /*21720*/  MOV R34, R28 ;  /* 0x0000001c00227202 */ /* 0x000fe20000000f00 */
[C---:B------:R-:W-:Y:S05]  /*21730*/  HMMA.16816.F32 R40, R172.reuse, R182, R40 ;  /* 0x000000b6ac28723c */ /* 0x040fea0000001828 */
[----:B------:R-:W-:Y:S01]  /*21740*/  MOV R33, R29 ;  /* 0x0000001d00217202 */ /* 0x000fe20000000f00 */
[C---:B-1----:R-:W-:Y:S05]  /*21750*/  HMMA.16816.F32 R44, R172.reuse, R184, R44 ;  /* 0x000000b8ac2c723c */ /* 0x042fea000000182c */
[----:B------:R-:W-:Y:S01]  /*21760*/  MOV R32, R30 ;  /* 0x0000001e00207202 */ /* 0x000fe20000000f00 */
[C---:B------:R-:W-:Y:S05]  /*21770*/  HMMA.16816.F32 R48, R172.reuse, R186, R48 ;  /* 0x000000baac30723c */ /* 0x040fea0000001830 */
[----:B------:R-:W-:Y:S01]  /*21780*/  MOV R179, R31 ;  /* 0x0000001f00b37202 */ /* 0x000fe20000000f00 */
[C---:B------:R-:W-:Y:S01]  /*21790*/  HMMA.16816.F32 R52, R172.reuse, R4, R52 ;  /* 0x00000004ac34723c */ /* 0x040fe20000001834 */
[----:B------:R-:W1:Y:S04]  /*217a0*/  LDSM.16.MT88.4 R28, [R229+0x17800] ;  /* 0x01780000e51c783b */ /* 0x000e680000004200 */
[----:B------:R-:W-:Y:S01]  /*217b0*/  MOV R35, R237 ;  /* 0x000000ed00237202 */ /* 0x000fe20000000f00 */
[C---:B------:R-:W-:Y:S03]  /*217c0*/  HMMA.16816.F32 R56, R172.reuse, R6, R56 ;  /* 0x00000006ac38723c */ /* 0x040fe60000001838 */
[----:B------:R-:W1:Y:S02]  /*217d0*/  LDSM.16.MT88.4 R4, [R228+0x17800] ;  /* 0x01780000e404783b */ /* 0x000e640000004200 */
[----:B------:R-:W-:Y:S01]  /*217e0*/  FADD.FTZ R0, R179, R0 ;  /* 0x00000000b3007221 */ /* 0x000fe20000010000 */
[C---:B------:R-:W-:Y:S01]  /*217f0*/  HMMA.16816.F32 R60, R172.reuse, R8, R60 ;  /* 0x00000008ac3c723c */ /* 0x040fe2000000183c */
[----:B------:R-:W1:Y:S05]  /*21800*/  S2R R237, SR_CTAID.Z ;  /* 0x0000000000ed7919 */ /* 0x000e6a0000002700 */
[C---:B------:R-:W-:Y:S01]  /*21810*/  HMMA.16816.F32 R64, R172.reuse, R10, R64 ;  /* 0x0000000aac40723c */ /* 0x040fe20000001840 */
[----:B------:R-:W1:Y:S04]  /*21820*/  LDSM.16.MT88.4 R8, [R227+0x17800] ;  /* 0x01780000e308783b */ /* 0x000e680000004200 */
[----:B------:R-:W-:Y:S01]  /*21830*/  FADD.FTZ R0, R33, R0 ;  /* 0x0000000021007221 */ /* 0x000fe20000010000 */
[C---:B--2---:R-:W-:Y:S05]  /*21840*/  HMMA.16816.F32 R68, R172.reuse, R12, R68 ;  /* 0x0000000cac44723c */ /* 0x044fea0000001844 */
[----:B------:R-:W-:Y:S01]  /*21850*/  FADD.FTZ R2, R32, R250 ;  /* 0x000000fa20027221 */ /* 0x000fe20000010000 */
[C---:B------:R-:W-:Y:S01]  /*21860*/  HMMA.16816.F32 R72, R172.reuse, R14, R72 ;  /* 0x0000000eac48723c */ /* 0x040fe20000001848 */
[----:B------:R-:W2:Y:S04]  /*21870*/  LDSM.16.MT88.4 R12, [R226+0x17800] ;  /* 0x01780000e20c783b */ /* 0x000ea80000004200 */
[----:B------:R-:W-:Y:S01]  /*21880*/  FADD.FTZ R0, R35, R0 ;  /* 0x0000000023007221 */ /* 0x000fe20000010000 */
[C---:B----4-:R-:W-:Y:S05]  /*21890*/  HMMA.16816.F32 R76, R172.reuse, R16, R76 ;  /* 0x00000010ac4c723c */ /* 0x050fea000000184c */
[----:B------:R-:W-:Y:S01]  /*218a0*/  FADD.FTZ R2, R34, R2 ;  /* 0x0000000222027221 */ /* 0x000fe20000010000 */
[C---:B------:R-:W-:Y:S05]  /*218b0*/  HMMA.16816.F32 R80, R172.reuse, R18, R80 ;  /* 0x00000012ac50723c */ /* 0x040fea0000001850 */
[----:B------:R-:W-:Y:S01]  /*218c0*/  FADD.FTZ R0, R177, R0 ;  /* 0x00000000b1007221 */ /* 0x000fe20000010000 */
[C---:B-----5:R-:W-:Y:S05]  /*218d0*/  HMMA.16816.F32 R84, R172.reuse, R20, R84 ;  /* 0x00000014ac54723c */ /* 0x060fea0000001854 */
[----:B------:R-:W-:Y:S01]  /*218e0*/  FADD.FTZ R2, R176, R2 ;  /* 0x00000002b0027221 */ /* 0x000fe20000010000 */
[C---:B------:R-:W-:Y:S05]  /*218f0*/  HMMA.16816.F32 R88, R172.reuse, R22, R88 ;  /* 0x00000016ac58723c */ /* 0x040fea0000001858 */
[----:B------:R-:W-:Y:S01]  /*21900*/  FADD.FTZ R167, R167, R0 ;  /* 0x00000000a7a77221 */ /* 0x000fe20000010000 */
[C---:B---3--:R-:W-:Y:S05]  /*21910*/  HMMA.16816.F32 R92, R172.reuse, R24, R92 ;  /* 0x00000018ac5c723c */ /* 0x048fea000000185c */
[----:B------:R-:W-:Y:S01]  /*21920*/  FADD.FTZ R2, R165, R2 ;  /* 0x00000002a5027221 */ /* 0x000fe20000010000 */
[C---:B------:R-:W-:Y:S05]  /*21930*/  HMMA.16816.F32 R96, R172.reuse, R26, R96 ;  /* 0x0000001aac60723c */ /* 0x040fea0000001860 */
[----:B------:R-:W-:Y:S01]  /*21940*/  IADD3 R0, R246, -0x1, RZ ;  /* 0xfffffffff6007810 */ /* 0x000fe20007ffe0ff */
[C---:B-1----:R-:W-:Y:S05]  /*21950*/  HMMA.16816.F32 R100, R172.reuse, R28, R100 ;  /* 0x0000001cac64723c */ /* 0x042fea0000001864 */
[----:B------:R-:W-:Y:S01]  /*21960*/  FADD.FTZ R249, R236, R2 ;  /* 0x00000002ecf97221 */ /* 0x000fe20000010000 */
[C---:B------:R-:W-:Y:S01]  /*21970*/  HMMA.16816.F32 R104, R172.reuse, R30, R104 ;  /* 0x0000001eac68723c */ /* 0x040fe20000001868 */
[----:B------:R-:W-:Y:S04]  /*21980*/  MOV R236, 0x80 ;  /* 0x0000008000ec7802 */ /* 0x000fe80000000f00 */
[----:B------:R-:W-:Y:S01]  /*21990*/  MOV R246, R0 ;  /* 0x0000000000f67202 */ /* 0x000fe20000000f00 */
[C---:B------:R-:W-:Y:S05]  /*219a0*/  HMMA.16816.F32 R108, R172.reuse, R4, R108 ;  /* 0x00000004ac6c723c */ /* 0x040fea000000186c */
[----:B------:R-:W-:Y:S01]  /*219b0*/  FADD.FTZ R247, R166, R167 ;  /* 0x000000a7a6f77221 */ /* 0x000fe20000010000 */
[C---:B------:R-:W-:Y:S05]  /*219c0*/  HMMA.16816.F32 R112, R172.reuse, R6, R112 ;  /* 0x00000006ac70723c */ /* 0x040fea0000001870 */
[----:B------:R-:W-:Y:S01]  /*219d0*/  MOV R0, R3 ;  /* 0x0000000300007202 */ /* 0x000fe20000000f00 */
[C---:B------:R-:W-:Y:S06]  /*219e0*/  HMMA.16816.F32 R116, R172.reuse, R8, R116 ;  /* 0x00000008ac74723c */ /* 0x040fec0000001874 */
[C---:B------:R-:W-:Y:S06]  /*219f0*/  HMMA.16816.F32 R120, R172.reuse, R10, R120 ;  /* 0x0000000aac78723c */ /* 0x040fec0000001878 */
[C---:B--2---:R-:W-:Y:S06]  /*21a00*/  HMMA.16816.F32 R124, R172.reuse, R12, R124 ;  /* 0x0000000cac7c723c */ /* 0x044fec000000187c */
[----:B------:R-:W-:Y:S01]  /*21a10*/  HMMA.16816.F32 R128, R172, R14, R128 ;  /* 0x0000000eac80723c */ /* 0x000fe20000001880 */
[----:B------:R-:W-:Y:S11]  /*21a20*/  @!UPT UIADD3 URZ, URZ, URZ, URZ ;  /* 0x0000003f3f3ff290 */ /* 0x000ff6000fffe03f */
[----:B------:R-:W-:Y:S01]  /*21a30*/  @!UPT UIADD3 URZ, URZ, URZ, URZ ;  /* 0x0000003f3f3ff290 */ /* 0x000fe2000fffe03f */
[----:B------:R-:W-:Y:S11]  /*21a40*/  @P0 BRA `(.L_x_1467) ;  /* 0xffffffb0007c0947 */ /* 0x000ff6000383ffff */
.L_x_1458:
        /* <DEDUP_REMOVED lines=14> */
.L_x_1484:
[----:B------:R-:W2:Y:S01]  /*21b30*/  S2R R2, SR_TID.X ;  /* 0x0000000000027919 */ /* 0x000ea20000002100 */
[----:B------:R-:W-:Y:S01]  /*21b40*/  FSETP.NE.FTZ.AND P4, PT, R8, RZ, PT ;  /* 0x000000ff0800720b */ /* 0x000fe20003f95000 */
[----:B----4-:R-:W-:Y:S01]  /*21b50*/  FADD.FTZ R13, R12, R13 ;  /* 0x0000000d0c0d7221 */ /* 0x010fe20000010000 */
[----:B------:R-:W-:Y:S01]  /*21b60*/  MOV R0, 0x3f800000 ;  /* 0x3f80000000007802 */ /* 0x000fe20000000f00 */
[----:B------:R-:W4:Y:S01]  /*21b70*/  S2UR UR4, SR_CgaCtaId ;  /* 0x00000000000479c3 */ /* 0x000f220000008800 */
[----:B------:R-:W-:Y:S01]  /*21b80*/  UMOV UR5, 0x400 ;  /* 0x0000040000057882 */ /* 0x000fe20000000000 */
[----:B------:R-:W-:Y:S02]  /*21b90*/  R2UR UR10, R6 ;  /* 0x00000000060a72ca */ /* 0x000fe400000e0000 */
[----:B------:R-:W-:Y:S02]  /*21ba0*/  FSETP.NE.FTZ.AND P3, PT, R13, RZ, PT ;  /* 0x000000ff0d00720b */ /* 0x000fe40003f75000 */
[----:B------:R-:W-:-:S04]  /*21bb0*/  R2UR UR11, R7 ;  /* 0x00000000070b72ca */ /* 0x000fc800000e0000 */
[----:B------:R-:W1:Y:S01]  /*21bc0*/  @P4 MUFU.RCP R0, R8 ;  /* 0x0000000800004308 */ /* 0x000e620000001000 */
[----:B----4-:R-:W-:Y:S01]  /*21bd0*/  ULEA UR4, UR4, UR5, 0x18 ;  /* 0x0000000504047291 */ /* 0x010fe2000f8ec03f */
[----:B------:R-:W-:Y:S01]  /*21be0*/  R2UR UR5, R7 ;  /* 0x00000000070572ca */ /* 0x000fe200000e0000 */
[C---:B-1----:R-:W-:Y:S01]  /*21bf0*/  FMUL.FTZ R160, R0.reuse, R160 ;  /* 0x000000a000a07220 */ /* 0x042fe20000410000 */
[----:B--2---:R-:W-:Y:S01]  /*21c00*/  SHF.R.S32.HI R5, RZ, 0x1f, R2 ;  /* 0x0000001fff057819 */ /* 0x004fe20000011402 */
[C---:B------:R-:W-:Y:S01]  /*21c10*/  FMUL.FTZ R161, R0.reuse, R161 ;  /* 0x000000a100a17220 */ /* 0x040fe20000410000 */
[C---:B------:R-:W-:Y:S01]  /*21c20*/  FMUL.FTZ R156, R0.reuse, R156 ;  /* 0x0000009c009c7220 */ /* 0x040fe20000410000 */
[C---:B------:R-:W-:Y:S01]  /*21c30*/  FMUL.FTZ R157, R0.reuse, R157 ;  /* 0x0000009d009d7220 */ /* 0x040fe20000410000 */
[----:B------:R-:W-:Y:S01]  /*21c40*/  LEA.HI R9, R5, R2, RZ, 0x2 ;  /* 0x0000000205097211 */ /* 0x000fe200078f10ff */
[C---:B------:R-:W-:Y:S01]  /*21c50*/  FMUL.FTZ R152, R0.reuse, R152 ;  /* 0x0000009800987220 */ /* 0x040fe20000410000 */
[C---:B------:R-:W-:Y:S01]  /*21c60*/  FMUL.FTZ R153, R0.reuse, R153 ;  /* 0x0000009900997220 */ /* 0x040fe20000410000 */
[C---:B------:R-:W-:Y:S01]  /*21c70*/  FMUL.FTZ R148, R0.reuse, R148 ;  /* 0x0000009400947220 */ /* 0x040fe20000410000 */
[--C-:B------:R-:W-:Y:S01]  /*21c80*/  SHF.R.S32.HI R15, RZ, 0x2, R9.reuse ;  /* 0x00000002ff0f7819 */ /* 0x100fe20000011409 */
[C---:B------:R-:W-:Y:S01]  /*21c90*/  FMUL.FTZ R149, R0.reuse, R149 ;  /* 0x0000009500957220 */ /* 0x040fe20000410000 */
[----:B---3--:R-:W-:Y:S01]  /*21ca0*/  SHF.R.S32.HI R12, RZ, 0x1f, R9 ;  /* 0x0000001fff0c7819 */ /* 0x008fe20000011409 */
[C---:B------:R-:W-:Y:S01]  /*21cb0*/  FMUL.FTZ R144, R0.reuse, R144 ;  /* 0x0000009000907220 */ /* 0x040fe20000410000 */
[C---:B------:R-:W-:Y:S01]  /*21cc0*/  FMUL.FTZ R145, R0.reuse, R145 ;  /* 0x0000009100917220 */ /* 0x040fe20000410000 */
[----:B------:R-:W-:Y:S01]  /*21cd0*/  FMUL.FTZ R140, R0, R140 ;  /* 0x0000008c008c7220 */ /* 0x000fe20000410000 */
[----:B------:R-:W-:Y:S01]  /*21ce0*/  LEA.HI R12, R12, R15, RZ, 0x3 ;  /* 0x0000000f0c0c7211 */ /* 0x000fe200078f18ff */
[C---:B------:R-:W-:Y:S01]  /*21cf0*/  FMUL.FTZ R141, R0.reuse, R141 ;  /* 0x0000008d008d7220 */ /* 0x040fe20000410000 */
[C---:B------:R-:W-:Y:S01]  /*21d00*/  FMUL.FTZ R136, R0.reuse, R136 ;  /* 0x0000008800887220 */ /* 0x040fe20000410000 */
[----:B------:R-:W-:Y:S01]  /*21d10*/  FMUL.FTZ R137, R0, R137 ;  /* 0x0000008900897220 */ /* 0x000fe20000410000 */
[----:B------:R-:W-:Y:S01]  /*21d20*/  LOP3.LUT R12, R12, 0xfffffff8, RZ, 0xc0, !PT ;  /* 0xfffffff80c0c7812 */ /* 0x000fe200078ec0ff */
        /* <DEDUP_REMOVED lines=50> */
[----:B------:R-:W-:-:S02]  /*22050*/  MOV R0, 0x3f800000 ;  /* 0x3f80000000007802 */ /* 0x000fc40000000f00 */
[----:B------:R-:W-:Y:S02]  /*22060*/  IADD3 R15, R15, -R12, RZ ;  /* 0x8000000c0f0f7210 */ /* 0x000fe40007ffe0ff */
[-C--:B------:R-:W-:Y:S02]  /*22070*/  LEA.HI R12, R5, R2.reuse, RZ, 0x5 ;  /* 0x00000002050c7211 */ /* 0x080fe400078f28ff */
[----:B------:R-:W1:Y:S01]  /*22080*/  @P3 MUFU.RCP R0, R13 ;  /* 0x0000000d00003308 */ /* 0x000e620000001000 */
[----:B------:R-:W-:Y:S02]  /*22090*/  LOP3.LUT R9, R9, 0x3ffffffc, RZ, 0xc0, !PT ;  /* 0x3ffffffc09097812 */ /* 0x000fe400078ec0ff */
[----:B------:R-:W-:Y:S02]  /*220a0*/  SHF.L.U32 R16, R15, 0x6, RZ ;  /* 0x000000060f107819 */ /* 0x000fe400000006ff */
[----:B------:R-:W-:Y:S02]  /*220b0*/  SHF.R.S32.HI R14, RZ, 0x5, R12 ;  /* 0x00000005ff0e7819 */ /* 0x000fe4000001140c */
[----:B------:R-:W-:-:S02]  /*220c0*/  IADD3 R9, -R9, R2, RZ ;  /* 0x0000000209097210 */ /* 0x000fc40007ffe1ff */
[----:B------:R-:W-:Y:S02]  /*220d0*/  LOP3.LUT R16, R16, 0x1c0, RZ, 0xc0, !PT ;  /* 0x000001c010107812 */ /* 0x000fe400078ec0ff */
[----:B------:R-:W-:Y:S02]  /*220e0*/  LOP3.LUT R17, R15, 0x1, RZ, 0xc0, !PT ;  /* 0x000000010f117812 */ /* 0x000fe400078ec0ff */
[----:B------:R-:W-:Y:S02]  /*220f0*/  LEA R9, R14, R9, 0x9 ;  /* 0x000000090e097211 */ /* 0x000fe400078e48ff */
[----:B------:R-:W-:Y:S02]  /*22100*/  LEA.HI R16, R16, R16, RZ, 0x1d ;  /* 0x0000001010107211 */ /* 0x000fe400078fe8ff */
[----:B------:R-:W-:Y:S01]  /*22110*/  ISETP.NE.U32.AND P0, PT, R17, 0x1, PT ;  /* 0x000000011100780c */ /* 0x000fe20003f05070 */
[C---:B-1----:R-:W-:Y:S01]  /*22120*/  FMUL.FTZ R163, R0.reuse, R163 ;  /* 0x000000a300a37220 */ /* 0x042fe20000410000 */
[----:B------:R-:W-:Y:S01]  /*22130*/  LEA R9, R9, R16, 0x1 ;  /* 0x0000001009097211 */ /* 0x000fe200078e08ff */
[C---:B------:R-:W-:Y:S01]  /*22140*/  FMUL.FTZ R162, R0.reuse, R162 ;  /* 0x000000a200a27220 */ /* 0x040fe20000410000 */
[----:B------:R-:W-:Y:S01]  /*22150*/  R2P PR, R15, 0x6 ;  /* 0x000000060f007804 */ /* 0x000fe20000000000 */
[C---:B------:R-:W-:Y:S01]  /*22160*/  FMUL.FTZ R159, R0.reuse, R159 ;  /* 0x0000009f009f7220 */ /* 0x040fe20000410000 */
[----:B------:R-:W-:Y:S01]  /*22170*/  MOV R15, 0x20 ;  /* 0x00000020000f7802 */ /* 0x000fe20000000f00 */
[C---:B------:R-:W-:Y:S01]  /*22180*/  FMUL.FTZ R158, R0.reuse, R158 ;  /* 0x0000009e009e7220 */ /* 0x040fe20000410000 */
[----:B------:R-:W-:Y:S01]  /*22190*/  LEA R9, R9, UR4, 0x1 ;  /* 0x0000000409097c11 */ /* 0x000fe2000f8e08ff */
[C---:B------:R-:W-:Y:S01]  /*221a0*/  FMUL.FTZ R155, R0.reuse, R155 ;  /* 0x0000009b009b7220 */ /* 0x040fe20000410000 */
[----:B------:R-:W-:Y:S01]  /*221b0*/  SEL R16, R15, 0xffffffe0, !P1 ;  /* 0xffffffe00f107807 */ /* 0x000fe20004800000 */
[C---:B------:R-:W-:Y:S01]  /*221c0*/  FMUL.FTZ R154, R0.reuse, R154 ;  /* 0x0000009a009a7220 */ /* 0x040fe20000410000 */
[----:B------:R-:W-:Y:S01]  /*221d0*/  MOV R15, 0x40 ;  /* 0x00000040000f7802 */ /* 0x000fe20000000f00 */
[C---:B------:R-:W-:Y:S01]  /*221e0*/  FMUL.FTZ R151, R0.reuse, R151 ;  /* 0x0000009700977220 */ /* 0x040fe20000410000 */
[C---:B------:R-:W-:Y:S01]  /*221f0*/  FMUL.FTZ R150, R0.reuse, R150 ;  /* 0x0000009600967220 */ /* 0x040fe20000410000 */
[C---:B------:R-:W-:Y:S01]  /*22200*/  IADD3 R17, R9.reuse, -0x10, RZ ;  /* 0xfffffff009117810 */ /* 0x040fe20007ffe0ff */
[C---:B------:R-:W-:Y:S01]  /*22210*/  FMUL.FTZ R147, R0.reuse, R147 ;  /* 0x0000009300937220 */ /* 0x040fe20000410000 */
[C---:B------:R-:W-:Y:S01]  /*22220*/  FMUL.FTZ R146, R0.reuse, R146 ;  /* 0x0000009200927220 */ /* 0x040fe20000410000 */
[----:B------:R-:W-:Y:S01]  /*22230*/  @P0 IADD3 R17, R9, 0x10, RZ ;  /* 0x0000001009110810 */ /* 0x000fe20007ffe0ff */
[C---:B------:R-:W-:Y:S01]  /*22240*/  FMUL.FTZ R143, R0.reuse, R143 ;  /* 0x0000008f008f7220 */ /* 0x040fe20000410000 */
[----:B------:R-:W-:Y:S01]  /*22250*/  F2FP.F16.F32.PACK_AB R160, R161, R160 ;  /* 0x000000a0a1a0723e */ /* 0x000fe200000000ff */
[C---:B------:R-:W-:Y:S01]  /*22260*/  FMUL.FTZ R142, R0.reuse, R142 ;  /* 0x0000008e008e7220 */ /* 0x040fe20000410000 */
[----:B------:R-:W-:Y:S01]  /*22270*/  F2FP.F16.F32.PACK_AB R162, R163, R162 ;  /* 0x000000a2a3a2723e */ /* 0x000fe200000000ff */
[C---:B------:R-:W-:Y:S01]  /*22280*/  FMUL.FTZ R139, R0.reuse, R139 ;  /* 0x0000008b008b7220 */ /* 0x040fe20000410000 */
[----:B------:R-:W-:Y:S01]  /*22290*/  SEL R18, R15, 0xffffffc0, !P2 ;  /* 0xffffffc00f127807 */ /* 0x000fe20005000000 */
[C---:B------:R-:W-:Y:S01]  /*222a0*/  FMUL.FTZ R138, R0.reuse, R138 ;  /* 0x0000008a008a7220 */ /* 0x040fe20000410000 */
[----:B------:R-:W-:Y:S01]  /*222b0*/  F2FP.F16.F32.PACK_AB R156, R157, R156 ;  /* 0x0000009c9d9c723e */ /* 0x000fe200000000ff */
[C---:B------:R-:W-:Y:S01]  /*222c0*/  FMUL.FTZ R135, R0.reuse, R135 ;  /* 0x0000008700877220 */ /* 0x040fe20000410000 */
[----:B------:R-:W-:Y:S01]  /*222d0*/  F2FP.F16.F32.PACK_AB R158, R159, R158 ;  /* 0x0000009e9f9e723e */ /* 0x000fe200000000ff */
[C---:B------:R-:W-:Y:S01]  /*222e0*/  FMUL.FTZ R134, R0.reuse, R134 ;  /* 0x0000008600867220 */ /* 0x040fe20000410000 */
[----:B------:R-:W-:Y:S01]  /*222f0*/  F2FP.F16.F32.PACK_AB R152, R153, R152 ;  /* 0x000000989998723e */ /* 0x000fe200000000ff */
[C---:B------:R-:W-:Y:S01]  /*22300*/  FMUL.FTZ R39, R0.reuse, R39 ;  /* 0x0000002700277220 */ /* 0x040fe20000410000 */
[----:B------:R-:W-:Y:S01]  /*22310*/  F2FP.F16.F32.PACK_AB R154, R155, R154 ;  /* 0x0000009a9b9a723e */ /* 0x000fe200000000ff */
[C---:B------:R-:W-:Y:S01]  /*22320*/  FMUL.FTZ R38, R0.reuse, R38 ;  /* 0x0000002600267220 */ /* 0x040fe20000410000 */
[----:B------:R-:W-:Y:S01]  /*22330*/  IADD3 R19, R9, R16, RZ ;  /* 0x0000001009137210 */ /* 0x000fe20007ffe0ff */
[C---:B------:R-:W-:Y:S01]  /*22340*/  FMUL.FTZ R43, R0.reuse, R43 ;  /* 0x0000002b002b7220 */ /* 0x040fe20000410000 */
[----:B------:R-:W-:Y:S01]  /*22350*/  F2FP.F16.F32.PACK_AB R148, R149, R148 ;  /* 0x000000949594723e */ /* 0x000fe200000000ff */
[C---:B------:R-:W-:Y:S01]  /*22360*/  FMUL.FTZ R42, R0.reuse, R42 ;  /* 0x0000002a002a7220 */ /* 0x040fe20000410000 */
[----:B------:R-:W-:Y:S01]  /*22370*/  F2FP.F16.F32.PACK_AB R150, R151, R150 ;  /* 0x000000969796723e */ /* 0x000fe200000000ff */
[----:B------:R-:W-:Y:S01]  /*22380*/  FMUL.FTZ R47, R0, R47 ;  /* 0x0000002f002f7220 */ /* 0x000fe20000410000 */
[----:B------:R-:W-:Y:S01]  /*22390*/  IADD3 R15, R16, R17, RZ ;  /* 0x00000011100f7210 */ /* 0x000fe20007ffe0ff */
[C---:B------:R-:W-:Y:S01]  /*223a0*/  FMUL.FTZ R46, R0.reuse, R46 ;  /* 0x0000002e002e7220 */ /* 0x040fe20000410000 */
[----:B------:R-:W-:Y:S01]  /*223b0*/  F2FP.F16.F32.PACK_AB R144, R145, R144 ;  /* 0x000000909190723e */ /* 0x000fe200000000ff */
[----:B------:R-:W-:Y:S01]  /*223c0*/  STS [R9], R160 ;  /* 0x000000a009007388 */ /* 0x000fe20000000800 */
[----:B------:R-:W-:Y:S01]  /*223d0*/  F2FP.F16.F32.PACK_AB R146, R147, R146 ;  /* 0x000000929392723e */ /* 0x000fe200000000ff */
[C---:B------:R-:W-:Y:S01]  /*223e0*/  FMUL.FTZ R51, R0.reuse, R51 ;  /* 0x0000003300337220 */ /* 0x040fe20000410000 */
[----:B------:R-:W-:Y:S01]  /*223f0*/  IADD3 R21, R9, R18, RZ ;  /* 0x0000001209157210 */ /* 0x000fe20007ffe0ff */
[----:B------:R-:W-:Y:S01]  /*22400*/  STS [R9+0x400], R162 ;  /* 0x000400a209007388 */ /* 0x000fe20000000800 */
[----:B------:R-:W-:Y:S01]  /*22410*/  F2FP.F16.F32.PACK_AB R140, R141, R140 ;  /* 0x0000008c8d8c723e */ /* 0x000fe200000000ff */
[----:B------:R-:W-:Y:S01]  /*22420*/  FMUL.FTZ R50, R0, R50 ;  /* 0x0000003200327220 */ /* 0x000fe20000410000 */
[----:B------:R-:W-:Y:S01]  /*22430*/  F2FP.F16.F32.PACK_AB R142, R143, R142 ;  /* 0x0000008e8f8e723e */ /* 0x000fe200000000ff */
[----:B------:R-:W-:Y:S01]  /*22440*/  STS [R17], R156 ;  /* 0x0000009c11007388 */ /* 0x000fe20000000800 */
[----:B------:R-:W-:Y:S01]  /*22450*/  IADD3 R23, R18, R17, RZ ;  /* 0x0000001112177210 */ /* 0x000fe20007ffe0ff */
[C---:B------:R-:W-:Y:S01]  /*22460*/  FMUL.FTZ R55, R0.reuse, R55 ;  /* 0x0000003700377220 */ /* 0x040fe20000410000 */
[----:B------:R-:W-:Y:S01]  /*22470*/  F2FP.F16.F32.PACK_AB R136, R137, R136 ;  /* 0x000000888988723e */ /* 0x000fe200000000ff */
[----:B------:R-:W-:Y:S01]  /*22480*/  STS [R17+0x400], R158 ;  /* 0x0004009e11007388 */ /* 0x000fe20000000800 */
[----:B------:R-:W-:Y:S01]  /*22490*/  F2FP.F16.F32.PACK_AB R138, R139, R138 ;  /* 0x0000008a8b8a723e */ /* 0x000fe200000000ff */
[C---:B------:R-:W-:Y:S01]  /*224a0*/  FMUL.FTZ R54, R0.reuse, R54 ;  /* 0x0000003600367220 */ /* 0x040fe20000410000 */
[----:B------:R-:W-:Y:S01]  /*224b0*/  IADD3 R25, R19, R18, RZ ;  /* 0x0000001213197210 */ /* 0x000fe20007ffe0ff */
[----:B------:R-:W-:Y:S01]  /*224c0*/  STS [R19], R152 ;  /* 0x0000009813007388 */ /* 0x000fe20000000800 */
[----:B------:R-:W-:Y:S01]  /*224d0*/  F2FP.F16.F32.PACK_AB R132, R133, R132 ;  /* 0x000000848584723e */ /* 0x000fe200000000ff */
[C---:B------:R-:W-:Y:S01]  /*224e0*/  FMUL.FTZ R59, R0.reuse, R59 ;  /* 0x0000003b003b7220 */ /* 0x040fe20000410000 */
[----:B------:R-:W-:Y:S01]  /*224f0*/  F2FP.F16.F32.PACK_AB R134, R135, R134 ;  /* 0x000000868786723e */ /* 0x000fe200000000ff */
[----:B------:R-:W-:Y:S01]  /*22500*/  STS [R19+0x400], R154 ;  /* 0x0004009a13007388 */ /* 0x000fe20000000800 */
[----:B------:R-:W-:Y:S01]  /*22510*/  IADD3 R27, R15, R18, RZ ;  /* 0x000000120f1b7210 */ /* 0x000fe20007ffe0ff */
[C---:B------:R-:W-:Y:S01]  /*22520*/  FMUL.FTZ R58, R0.reuse, R58 ;  /* 0x0000003a003a7220 */ /* 0x040fe20000410000 */
[----:B------:R-:W-:Y:S01]  /*22530*/  F2FP.F16.F32.PACK_AB R36, R37, R36 ;  /* 0x000000242524723e */ /* 0x000fe200000000ff */
[----:B------:R-:W-:Y:S01]  /*22540*/  STS [R15], R148 ;  /* 0x000000940f007388 */ /* 0x000fe20000000800 */
[----:B------:R-:W-:Y:S01]  /*22550*/  F2FP.F16.F32.PACK_AB R38, R39, R38 ;  /* 0x000000262726723e */ /* 0x000fe200000000ff */
[C---:B------:R-:W-:Y:S01]  /*22560*/  FMUL.FTZ R63, R0.reuse, R63 ;  /* 0x0000003f003f7220 */ /* 0x040fe20000410000 */
[----:B------:R-:W-:Y:S01]  /*22570*/  F2FP.F16.F32.PACK_AB R40, R41, R40 ;  /* 0x000000282928723e */ /* 0x000fe200000000ff */
[----:B------:R-:W-:Y:S01]  /*22580*/  STS [R15+0x400], R150 ;  /* 0x000400960f007388 */ /* 0x000fe20000000800 */
[C---:B------:R-:W-:Y:S01]  /*22590*/  FMUL.FTZ R62, R0.reuse, R62 ;  /* 0x0000003e003e7220 */ /* 0x040fe20000410000 */
[----:B------:R-:W-:Y:S01]  /*225a0*/  F2FP.F16.F32.PACK_AB R42, R43, R42 ;  /* 0x0000002a2b2a723e */ /* 0x000fe200000000ff */
[C---:B------:R-:W-:Y:S01]  /*225b0*/  FMUL.FTZ R67, R0.reuse, R67 ;  /* 0x0000004300437220 */ /* 0x040fe20000410000 */
[----:B------:R-:W-:Y:S01]  /*225c0*/  STS [R21], R144 ;  /* 0x0000009015007388 */ /* 0x000fe20000000800 */
[----:B------:R-:W-:Y:S01]  /*225d0*/  F2FP.F16.F32.PACK_AB R44, R45, R44 ;  /* 0x0000002c2d2c723e */ /* 0x000fe200000000ff */
[C---:B------:R-:W-:Y:S01]  /*225e0*/  FMUL.FTZ R66, R0.reuse, R66 ;  /* 0x0000004200427220 */ /* 0x040fe20000410000 */
[----:B------:R-:W-:Y:S01]  /*225f0*/  F2FP.F16.F32.PACK_AB R46, R47, R46 ;  /* 0x0000002e2f2e723e */ /* 0x000fe200000000ff */
[----:B------:R-:W-:Y:S01]  /*22600*/  STS [R21+0x400], R146 ;  /* 0x0004009215007388 */ /* 0x000fe20000000800 */
[----:B------:R-:W-:Y:S01]  /*22610*/  F2FP.F16.F32.PACK_AB R48, R49, R48 ;  /* 0x000000303130723e */ /* 0x000fe200000000ff */
[C---:B------:R-:W-:Y:S01]  /*22620*/  FMUL.FTZ R71, R0.reuse, R71 ;  /* 0x0000004700477220 */ /* 0x040fe20000410000 */
[C---:B------:R-:W-:Y:S01]  /*22630*/  FMUL.FTZ R70, R0.reuse, R70 ;  /* 0x0000004600467220 */ /* 0x040fe20000410000 */
        /* <DEDUP_REMOVED lines=23> */
[----:B------:R-:W-:Y:S01]  /*227b0*/  FMUL.FTZ R91, R0, R91 ;  /* 0x0000005b005b7220 */ /* 0x000fe20000410000 */
[----:B------:R-:W-:Y:S01]  /*227c0*/  STS [R9+0x2000], R36 ;  /* 0x0020002409007388 */ /* 0x000fe20000000800 */
[----:B------:R-:W-:Y:S01]  /*227d0*/  ISETP.NE.AND P0, PT, R242, -0x1, PT ;  /* 0xfffffffff200780c */ /* 0x000fe20003f05270 */
[C---:B------:R-:W-:Y:S01]  /*227e0*/  FMUL.FTZ R90, R0.reuse, R90 ;  /* 0x0000005a005a7220 */ /* 0x040fe20000410000 */
[----:B------:R-:W-:Y:S01]  /*227f0*/  F2FP.F16.F32.PACK_AB R68, R69, R68 ;  /* 0x000000444544723e */ /* 0x000fe200000000ff */
[----:B------:R-:W-:Y:S01]  /*22800*/  STS [R9+0x2400], R38 ;  /* 0x0024002609007388 */ /* 0x000fe20000000800 */
[----:B------:R-:W-:Y:S01]  /*22810*/  F2FP.F16.F32.PACK_AB R70, R71, R70 ;  /* 0x000000464746723e */ /* 0x000fe200000000ff */
[C---:B------:R-:W-:Y:S01]  /*22820*/  FMUL.FTZ R95, R0.reuse, R95 ;  /* 0x0000005f005f7220 */ /* 0x040fe20000410000 */
[----:B------:R-:W-:Y:S01]  /*22830*/  F2FP.F16.F32.PACK_AB R72, R73, R72 ;  /* 0x000000484948723e */ /* 0x000fe200000000ff */
[----:B------:R-:W-:Y:S01]  /*22840*/  STS [R17+0x2000], R40 ;  /* 0x0020002811007388 */ /* 0x000fe20000000800 */
[C---:B------:R-:W-:Y:S01]  /*22850*/  FMUL.FTZ R94, R0.reuse, R94 ;  /* 0x0000005e005e7220 */ /* 0x040fe20000410000 */
[----:B------:R-:W-:Y:S01]  /*22860*/  F2FP.F16.F32.PACK_AB R74, R75, R74 ;  /* 0x0000004a4b4a723e */ /* 0x000fe200000000ff */
[C---:B------:R-:W-:Y:S01]  /*22870*/  FMUL.FTZ R99, R0.reuse, R99 ;  /* 0x0000006300637220 */ /* 0x040fe20000410000 */
[----:B------:R-:W-:Y:S01]  /*22880*/  STS [R17+0x2400], R42 ;  /* 0x0024002a11007388 */ /* 0x000fe20000000800 */
[----:B------:R-:W-:Y:S01]  /*22890*/  F2FP.F16.F32.PACK_AB R76, R77, R76 ;  /* 0x0000004c4d4c723e */ /* 0x000fe200000000ff */
[C---:B------:R-:W-:Y:S01]  /*228a0*/  FMUL.FTZ R98, R0.reuse, R98 ;  /* 0x0000006200627220 */ /* 0x040fe20000410000 */
[----:B------:R-:W-:Y:S01]  /*228b0*/  F2FP.F16.F32.PACK_AB R78, R79, R78 ;  /* 0x0000004e4f4e723e */ /* 0x000fe200000000ff */
[----:B------:R-:W-:Y:S01]  /*228c0*/  STS [R19+0x2000], R44 ;  /* 0x0020002c13007388 */ /* 0x000fe20000000800 */
[----:B------:R-:W-:Y:S01]  /*228d0*/  F2FP.F16.F32.PACK_AB R80, R81, R80 ;  /* 0x000000505150723e */ /* 0x000fe200000000ff */
[C---:B------:R-:W-:Y:S01]  /*228e0*/  FMUL.FTZ R103, R0.reuse, R103 ;  /* 0x0000006700677220 */ /* 0x040fe20000410000 */
[C---:B------:R-:W-:Y:S01]  /*228f0*/  FMUL.FTZ R102, R0.reuse, R102 ;  /* 0x0000006600667220 */ /* 0x040fe20000410000 */
        /* <DEDUP_REMOVED lines=26> */
[----:B------:R-:W-:Y:S01]  /*22aa0*/  FMUL.FTZ R122, R0, R122 ;  /* 0x0000007a007a7220 */ /* 0x000fe20000410000 */
[----:B------:R-:W-:Y:S01]  /*22ab0*/  F2FP.F16.F32.PACK_AB R102, R103, R102 ;  /* 0x000000666766723e */ /* 0x000fe200000000ff */
[----:B------:R-:W-:Y:S01]  /*22ac0*/  STS [R25+0x2000], R60 ;  /* 0x0020003c19007388 */ /* 0x000fe20000000800 */
[----:B------:R-:W-:Y:S01]  /*22ad0*/  R2UR UR4, R6 ;  /* 0x00000000060472ca */ /* 0x000fe200000e0000 */
[C---:B------:R-:W-:Y:S01]  /*22ae0*/  FMUL.FTZ R127, R0.reuse, R127 ;  /* 0x0000007f007f7220 */ /* 0x040fe20000410000 */
[----:B------:R-:W-:Y:S01]  /*22af0*/  F2FP.F16.F32.PACK_AB R104, R105, R104 ;  /* 0x000000686968723e */ /* 0x000fe200000000ff */
[----:B------:R-:W-:Y:S01]  /*22b00*/  STS [R25+0x2400], R62 ;  /* 0x0024003e19007388 */ /* 0x000fe20000000800 */
[C---:B------:R-:W-:Y:S01]  /*22b10*/  FMUL.FTZ R126, R0.reuse, R126 ;  /* 0x0000007e007e7220 */ /* 0x040fe20000410000 */
[C---:B------:R-:W-:Y:S01]  /*22b20*/  FMUL.FTZ R131, R0.reuse, R131 ;  /* 0x0000008300837220 */ /* 0x040fe20000410000 */
[----:B------:R-:W-:Y:S01]  /*22b30*/  F2FP.F16.F32.PACK_AB R106, R107, R106 ;  /* 0x0000006a6b6a723e */ /* 0x000fe200000000ff */
[----:B------:R-:W-:Y:S01]  /*22b40*/  STS [R27+0x2000], R64 ;  /* 0x002000401b007388 */ /* 0x000fe20000000800 */
[----:B------:R-:W-:Y:S01]  /*22b50*/  F2FP.F16.F32.PACK_AB R108, R109, R108 ;  /* 0x0000006c6d6c723e */ /* 0x000fe200000000ff */
[----:B------:R-:W-:Y:S01]  /*22b60*/  FMUL.FTZ R0, R0, R130 ;  /* 0x0000008200007220 */ /* 0x000fe20000410000 */
        /* <DEDUP_REMOVED lines=8> */
[----:B------:R-:W-:Y:S02]  /*22bf0*/  @!P0 R2UR UR8, R6 ;  /* 0x00000000060882ca */ /* 0x000fe400000e0000 */
[----:B------:R-:W-:Y:S01]  /*22c00*/  @!P0 R2UR UR9, R7 ;  /* 0x00000000070982ca */ /* 0x000fe200000e0000 */
        /* <DEDUP_REMOVED lines=23> */
[----:B------:R-:W-:Y:S04]  /*22d80*/  STS [R17+0x6400], R106 ;  /* 0x0064006a11007388 */ /* 0x000fe80000000800 */
[----:B------:R-:W-:Y:S04]  /*22d90*/  STS [R19+0x6000], R108 ;  /* 0x0060006c13007388 */ /* 0x000fe80000000800 */
[----:B------:R2:W-:Y:S04]  /*22da0*/  STS [R19+0x6400], R110 ;  /* 0x0064006e13007388 */ /* 0x0005e80000000800 */
        /* <DEDUP_REMOVED lines=10> */
[----:B-1----:R-:W3:Y:S04]  /*22e50*/  LD.E.U8 R9, desc[UR4][R10.64+0x1c8] ;  /* 0x0001c8040a097980 */ /* 0x002ee8000c101100 */
[----:B--2---:R-:W2:Y:S04]  /*22e60*/  @!P0 LD.E.64 R18, desc[UR8][R10.64+0x80] ;  /* 0x000080080a128980 */ /* 0x004ea8000c101b00 */
[----:B------:R-:W4:Y:S01]  /*22e70*/  LD.E.64 R82, desc[UR10][R10.64+0x88] ;  /* 0x0000880a0a527980 */ /* 0x000f22000c101b00 */
[----:B------:R-:W1:Y:S08]  /*22e80*/  @P4 MUFU.LG2 R17, R8 ;  /* 0x0000000800114308 */ /* 0x000e700000000c00 */
[----:B------:R-:W1:Y:S01]  /*22e90*/  @P3 MUFU.LG2 R16, R13 ;  /* 0x0000000d00103308 */ /* 0x000e620000000c00 */
[----:B------:R-:W-:Y:S01]  /*22ea0*/  @!P0 SHF.R.S32.HI R20, RZ, 0x1f, R238 ;  /* 0x0000001fff148819 */ /* 0x000fe200000114ee */
[----:B------:R2:W5:Y:S01]  /*22eb0*/  LD.E.64 R80, desc[UR4][R10.64+0x90] ;  /* 0x000090040a507980 */ /* 0x000562000c101b00 */
[----:B------:R-:W-:Y:S01]  /*22ec0*/  BSSY B0, `(.L_x_1469) ;  /* 0x0000024000007945 */ /* 0x000fe20003800000 */
[----:B------:R-:W-:Y:S01]  /*22ed0*/  MOV R76, 0x7f800000 ;  /* 0x7f800000004c7802 */ /* 0x000fe20000000f00 */
[----:B-1----:R-:W-:Y:S01]  /*22ee0*/  @P4 FMUL.FTZ R17, R17, 0.69314718246459960938 ;  /* 0x3f31721811114820 */ /* 0x002fe20000410000 */
[----:B------:R-:W-:-:S04]  /*22ef0*/  @P3 FMUL.FTZ R16, R16, 0.69314718246459960938 ;  /* 0x3f31721810103820 */ /* 0x000fc80000410000 */
[----:B-----5:R-:W-:Y:S01]  /*22f00*/  @P3 FFMA.FTZ R76, R4, R3, R16 ;  /* 0x00000003044c3223 */ /* 0x020fe20000010010 */
[----:B---3--:R-:W-:Y:S01]  /*22f10*/  ISETP.NE.AND P1, PT, R9, RZ, PT ;  /* 0x000000ff0900720c */ /* 0x008fe20003f25270 */
[----:B--2---:R-:W-:-:S04]  /*22f20*/  @!P0 IMAD R15, R19, R238, RZ ;  /* 0x000000ee130f8224 */ /* 0x004fc800078e02ff */
[----:B------:R-:W-:Y:S02]  /*22f30*/  @!P0 IMAD R15, R18, R20, R15 ;  /* 0x00000014120f8224 */ /* 0x000fe400078e020f */
[-C--:B----4-:R-:W-:Y:S02]  /*22f40*/  @P0 IMAD R0, R83, R242.reuse, RZ ;  /* 0x000000f253000224 */ /* 0x090fe400078e02ff */
[----:B------:R-:W-:-:S04]  /*22f50*/  @P0 IMAD.WIDE.U32 R20, R82, R242, RZ ;  /* 0x000000f252140225 */ /* 0x000fc800078e00ff */
[----:B------:R-:W-:Y:S01]  /*22f60*/  @!P0 IMAD.WIDE.U32 R18, R18, R238, RZ ;  /* 0x000000ee12128225 */ /* 0x000fe200078e00ff */
[----:B------:R-:W-:-:S03]  /*22f70*/  MOV R9, 0x7f800000 ;  /* 0x7f80000000097802 */ /* 0x000fc60000000f00 */
[----:B------:R-:W-:Y:S01]  /*22f80*/  @P4 FFMA.FTZ R9, R4, R164, R17 ;  /* 0x000000a404094223 */ /* 0x000fe20000010011 */
[----:B------:R-:W-:Y:S02]  /*22f90*/  @P0 IADD3 R0, R21, R0, RZ ;  /* 0x0000000015000210 */ /* 0x000fe40007ffe0ff */
[----:B------:R-:W-:Y:S02]  /*22fa0*/  @P0 MOV R8, R20 ;  /* 0x0000001400080202 */ /* 0x000fe40000000f00 */
        /* <DEDUP_REMOVED lines=13> */
.L_x_1470:
        /* <DEDUP_REMOVED lines=8> */
.L_x_1471:
[----:B------:R-:W-:Y:S05]  /*23100*/  BSYNC B0 ;  /* 0x0000000000007941 */ /* 0x000fea0003800000 */
.L_x_1469:
        /* <DEDUP_REMOVED lines=37> */
[----:B------:R-:W-:Y:S02]  /*23360*/  IMAD R4, R239, -0x40, R240 ;  /* 0xffffffc0ef047824 */ /* 0x000fe400078e02f0 */
[----:B------:R-:W-:Y:S02]  /*23370*/  VIADD R77, R3, 0x8 ;  /* 0x00000008034d7836 */ /* 0x000fe40000000000 */
        /* <DEDUP_REMOVED lines=14> */
.L_x_1473:
[----:B------:R-:W-:Y:S05]  /*23460*/  BSYNC B0 ;  /* 0x0000000000007941 */ /* 0x000fea0003800000 */
.L_x_1472:
[----:B------:R-:W3:Y:S01]  /*23470*/  S2R R3, SR_TID.X ;  /* 0x0000000000037919 */ /* 0x000ee20000002100 */
[----:B------:R-:W-:Y:S02]  /*23480*/  LEA.HI R5, R5, R2, RZ, 0x3 ;  /* 0x0000000205057211 */ /* 0x000fe400078f18ff */
[----:B------:R-:W-:Y:S02]  /*23490*/  R2UR UR4, R6 ;  /* 0x00000000060472ca */ /* 0x000fe400000e0000 */
[----:B------:R-:W-:Y:S02]  /*234a0*/  LOP3.LUT R5, R5, 0xfffffff8, RZ, 0xc0, !PT ;  /* 0xfffffff805057812 */ /* 0x000fe400078ec0ff */
[----:B------:R-:W-:-:S03]  /*234b0*/  R2UR UR5, R7 ;  /* 0x00000000070572ca */ /* 0x000fc600000e0000 */
[----:B------:R-:W-:-:S04]  /*234c0*/  IMAD.IADD R5, R2, 0x1, -R5 ;  /* 0x0000000102057824 */ /* 0x000fc800078e0a05 */
[----:B-----5:R-:W-:Y:S02]  /*234d0*/  IMAD.SHL.U32 R86, R5, 0x8, RZ ;  /* 0x0000000805567824 */ /* 0x020fe400078e00ff */
[----:B------:R-:W-:-:S03]  /*234e0*/  IMAD.SHL.U32 R239, R239, 0x40, RZ ;  /* 0x00000040efef7824 */ /* 0x000fc600078e00ff */
[--C-:B------:R-:W-:Y:S01]  /*234f0*/  SHF.R.S32.HI R87, RZ, 0x1f, R86.reuse ;  /* 0x0000001fff577819 */ /* 0x100fe20000011456 */
[----:B-1----:R1:W5:Y:S01]  /*23500*/  LD.E R10, desc[UR4][R10.64+0xc0] ;  /* 0x0000c0040a0a7980 */ /* 0x002362000c101900 */
[--C-:B--2---:R-:W-:Y:S01]  /*23510*/  SHF.R.S32.HI R76, RZ, 0x1f, R239.reuse ;  /* 0x0000001fff4c7819 */ /* 0x104fe200000114ef */
[----:B------:R-:W-:Y:S01]  /*23520*/  IMAD.IADD R240, R240, 0x1, -R239 ;  /* 0x00000001f0f07824 */ /* 0x000fe200078e0aef */
[----:B------:R-:W-:Y:S01]  /*23530*/  SHF.R.S32.HI R5, RZ, 0x1f, R237 ;  /* 0x0000001fff057819 */ /* 0x000fe200000114ed */
[----:B------:R-:W-:Y:S01]  /*23540*/  IMAD.WIDE.U32 R78, R82, R239, R86 ;  /* 0x000000ef524e7225 */ /* 0x000fe200078e0056 */
[----:B------:R-:W-:Y:S03]  /*23550*/  BSSY B0, `(.L_x_1474) ;  /* 0x0000032000007945 */ /* 0x000fe60003800000 */
[----:B------:R-:W-:Y:S01]  /*23560*/  IMAD R2, R81, R237, RZ ;  /* 0x000000ed51027224 */ /* 0x000fe200078e02ff */
[----:B---3--:R-:W-:-:S03]  /*23570*/  SHF.R.S32.HI R4, RZ, 0x1f, R3 ;  /* 0x0000001fff047819 */ /* 0x008fc60000011403 */
[----:B------:R-:W-:Y:S01]  /*23580*/  IMAD R2, R80, R5, R2 ;  /* 0x0000000550027224 */ /* 0x000fe200078e0202 */
[----:B------:R-:W-:-:S04]  /*23590*/  LEA.HI R4, R4, R3, RZ, 0x3 ;  /* 0x0000000304047211 */ /* 0x000fc800078f18ff */
[----:B------:R-:W-:Y:S02]  /*235a0*/  SHF.R.S32.HI R9, RZ, 0x3, R4 ;  /* 0x00000003ff097819 */ /* 0x000fe40000011404 */
[----:B------:R-:W-:Y:S01]  /*235b0*/  LOP3.LUT R4, R4, 0xfffffff8, RZ, 0xc0, !PT ;  /* 0xfffffff804047812 */ /* 0x000fe200078ec0ff */
[----:B-1----:R-:W-:Y:S02]  /*235c0*/  IMAD R11, R83, R239, RZ ;  /* 0x000000ef530b7224 */ /* 0x002fe400078e02ff */
[----:B------:R-:W-:Y:S02]  /*235d0*/  VIADD R5, R9, 0x10 ;  /* 0x0000001009057836 */ /* 0x000fe40000000000 */
[----:B------:R-:W-:Y:S01]  /*235e0*/  IMAD R11, R82, R76, R11 ;  /* 0x0000004c520b7224 */ /* 0x000fe200078e020b */
[----:B------:R-:W-:Y:S01]  /*235f0*/  IADD3 R76, P1, R8, R78, RZ ;  /* 0x0000004e084c7210 */ /* 0x000fe20007f3e0ff */
[----:B------:R-:W-:Y:S01]  /*23600*/  IMAD.IADD R4, R3, 0x1, -R4 ;  /* 0x0000000103047824 */ /* 0x000fe200078e0a04 */
[-C--:B------:R-:W-:Y:S01]  /*23610*/  ISETP.GE.AND P0, PT, R5, R240.reuse, PT ;  /* 0x000000f00500720c */ /* 0x080fe20003f06270 */
[C---:B------:R-:W-:Y:S01]  /*23620*/  VIADD R5, R9.reuse, 0x30 ;  /* 0x0000003009057836 */ /* 0x040fe20000000000 */
[----:B------:R-:W-:Y:S01]  /*23630*/  IADD3.X R77, R0, R79, R11, P1, !PT ;  /* 0x0000004f004d7210 */ /* 0x000fe20000ffe40b */
[----:B------:R-:W-:Y:S01]  /*23640*/  IMAD.SHL.U32 R4, R4, 0x8, RZ ;  /* 0x0000000804047824 */ /* 0x000fe200078e00ff */
[----:B------:R-:W-:-:S02]  /*23650*/  ISETP.GE.AND P1, PT, R9, R240, PT ;  /* 0x000000f00900720c */ /* 0x000fc40003f26270 */
[----:B------:R-:W-:Y:S01]  /*23660*/  IADD3 R3, R9, 0x20, RZ ;  /* 0x0000002009037810 */ /* 0x000fe20007ffe0ff */
[----:B------:R-:W-:Y:S01]  /*23670*/  IMAD.WIDE.U32 R80, R80, R237, R76 ;  /* 0x000000ed50507225 */ /* 0x000fe200078e004c */
[-C--:B------:R-:W-:Y:S02]  /*23680*/  ISETP.GE.AND P5, PT, R5, R240.reuse, PT ;  /* 0x000000f00500720c */ /* 0x080fe40003fa6270 */
[----:B------:R-:W-:Y:S01]  /*23690*/  ISETP.GE.AND P6, PT, R3, R240, PT ;  /* 0x000000f00300720c */ /* 0x000fe20003fc6270 */
[C---:B------:R-:W-:Y:S01]  /*236a0*/  VIADD R5, R4.reuse, 0x40 ;  /* 0x0000004004057836 */ /* 0x040fe20000000000 */
[----:B------:R-:W-:Y:S01]  /*236b0*/  SHF.R.S32.HI R11, RZ, 0x1f, R9 ;  /* 0x0000001fff0b7819 */ /* 0x000fe20000011409 */
[C---:B------:R-:W-:Y:S01]  /*236c0*/  VIADD R77, R4.reuse, 0x80 ;  /* 0x00000080044d7836 */ /* 0x040fe20000000000 */
[----:B------:R-:W-:Y:S01]  /*236d0*/  IADD3 R3, R4, 0xc0, RZ ;  /* 0x000000c004037810 */ /* 0x000fe20007ffe0ff */
[----:B------:R-:W-:Y:S02]  /*236e0*/  IMAD.IADD R89, R81, 0x1, R2 ;  /* 0x0000000151597824 */ /* 0x000fe400078e0202 */
[----:B------:R-:W-:Y:S06]  /*236f0*/  @P1 BRA `(.L_x_1475) ;  /* 0x00000000005c1947 */ /* 0x000fec0003800000 */
        /* <DEDUP_REMOVED lines=23> */
.L_x_1475:
[----:B------:R-:W-:Y:S05]  /*23870*/  BSYNC B0 ;  /* 0x0000000000007941 */ /* 0x000fea0003800000 */
.L_x_1474:
[----:B------:R-:W-:Y:S04]  /*23880*/  BSSY B0, `(.L_x_1476) ;  /* 0x000001c000007945 */ /* 0x000fe80003800000 */
[----:B------:R-:W-:Y:S05]  /*23890*/  @P0 BRA `(.L_x_1477) ;  /* 0x0000000000680947 */ /* 0x000fea0003800000 */
        /* <DEDUP_REMOVED lines=26> */
.L_x_1477:
[----:B------:R-:W-:Y:S05]  /*23a40*/  BSYNC B0 ;  /* 0x0000000000007941 */ /* 0x000fea0003800000 */
.L_x_1476:
[----:B------:R-:W-:Y:S04]  /*23a50*/  BSSY B0, `(.L_x_1478) ;  /* 0x000001c000007945 */ /* 0x000fe80003800000 */
[----:B------:R-:W-:Y:S05]  /*23a60*/  @P6 BRA `(.L_x_1479) ;  /* 0x0000000000686947 */ /* 0x000fea0003800000 */
[----:B--2---:R-:W-:Y:S01]  /*23a70*/  IADD3 R19, P3, R9, 0x20, RZ ;  /* 0x0000002009137810 */ /* 0x004fe20007f7e0ff */
        /* <DEDUP_REMOVED lines=25> */
.L_x_1479:
[----:B------:R-:W-:Y:S05]  /*23c10*/  BSYNC B0 ;  /* 0x0000000000007941 */ /* 0x000fea0003800000 */
.L_x_1478:
[----:B------:R-:W-:-:S04]  /*23c20*/  MOV R237, 0x0 ;  /* 0x0000000000ed7802 */ /* 0x000fc80000000f00 */
[----:B-123-5:R-:W-:Y:S05]  /*23c30*/  @P5 RET.REL.NODEC R236 `(_ZN5flash24flash_fwd_splitkv_kernelI23Flash_fwd_kernel_traitsILi256ELi64ELi64ELi4ELb0ELb0EN7cutlass6half_tE19Flash_kernel_traitsILi256ELi64ELi64ELi4ES3_EELb0ELb0ELb0ELb0ELb0ELb1ELb0ELb1EEEvNS_16Flash_fwd_paramsE) ;  /* 0xfffffdc0ecf05950 */ /* 0x02efea0003c3ffff */
[----:B------:R-:W-:Y:S01]  /*23c40*/  IADD3 R9, P0, R9, 0x30, RZ ;  /* 0x0000003009097810 */ /* 0x000fe20007f1e0ff */
[----:B------:R-:W-:Y:S01]  /*23c50*/  IMAD.MOV.U32 R4, RZ, RZ, R80 ;  /* 0x000000ffff047224 */ /* 0x000fe200078e0050 */
[-C--:B------:R-:W-:Y:S01]  /*23c60*/  ISETP.GE.AND P3, PT, R86, R10.reuse, PT ;  /* 0x0000000a5600720c */ /* 0x080fe20003f66270 */
[----:B------:R-:W-:Y:S01]  /*23c70*/  IMAD.MOV.U32 R237, RZ, RZ, 0x0 ;  /* 0x00000000ffed7424 */ /* 0x000fe200078e00ff */
[-C--:B------:R-:W-:Y:S01]  /*23c80*/  ISETP.GE.AND P2, PT, R5, R10.reuse, PT ;  /* 0x0000000a0500720c */ /* 0x080fe20003f46270 */
[----:B------:R-:W-:Y:S01]  /*23c90*/  IMAD.X R11, RZ, RZ, R11, P0 ;  /* 0x000000ffff0b7224 */ /* 0x000fe200000e060b */
[-C--:B------:R-:W-:Y:S01]  /*23ca0*/  ISETP.GE.AND P1, PT, R77, R10.reuse, PT ;  /* 0x0000000a4d00720c */ /* 0x080fe20003f26270 */
[----:B------:R-:W-:Y:S01]  /*23cb0*/  IMAD.MOV.U32 R5, RZ, RZ, R89 ;  /* 0x000000ffff057224 */ /* 0x000fe200078e0059 */
[----:B------:R-:W-:Y:S01]  /*23cc0*/  ISETP.GE.AND P0, PT, R3, R10, PT ;  /* 0x0000000a0300720c */ /* 0x000fe20003f06270 */
[----:B------:R-:W-:Y:S02]  /*23cd0*/  IMAD R11, R11, R82, RZ ;  /* 0x000000520b0b7224 */ /* 0x000fe400078e02ff */
[----:B------:R-:W-:-:S04]  /*23ce0*/  IMAD.WIDE.U32 R4, R82, R9, R4 ;  /* 0x0000000952047225 */ /* 0x000fc800078e0004 */
        /* <DEDUP_REMOVED lines=8> */
[----:B------:R-:W-:-:S04]  /*23d70*/  LEA R2, P4, R4, R84, 0x1 ;  /* 0x0000005404027211 */ /* 0x000fc800078808ff */
[----:B------:R-:W-:-:S05]  /*23d80*/  LEA.HI.X R3, R4, R85, R11, 0x1, P4 ;  /* 0x0000005504037211 */ /* 0x000fca00020f0c0b */
[----:B------:R-:W-:Y:S04]  /*23d90*/  @!P3 ST.E.128 desc[UR10][R2.64], R56 ;  /* 0x000000380200b985 */ /* 0x000fe8000c101d0a */
[----:B------:R-:W-:Y:S04]  /*23da0*/  @!P2 ST.E.128 desc[UR8][R2.64+0x80], R40 ;  /* 0x000080280200a985 */ /* 0x000fe8000c101d08 */
[----:B------:R1:W-:Y:S02]  /*23db0*/  @!P1 ST.E.128 desc[UR4][R2.64+0x100], R24 ;  /* 0x0001001802009985 */ /* 0x0003e4000c101d04 */
[----:B-1----:R-:W-:Y:S05]  /*23dc0*/  @P0 RET.REL.NODEC R236 `(_ZN5flash24flash_fwd_splitkv_kernelI23Flash_fwd_kernel_traitsILi256ELi64ELi64ELi4ELb0ELb0EN7cutlass6half_tE19Flash_kernel_traitsILi256ELi64ELi64ELi4ES3_EELb0ELb0ELb0ELb0ELb0ELb1ELb0ELb1EEEvNS_16Flash_fwd_paramsE) ;  /* 0xfffffdc0ec8c0950 */ /* 0x002fea0003c3ffff */
[----:B------:R-:W-:Y:S01]  /*23dd0*/  R2UR UR4, R6 ;  /* 0x00000000060472ca */ /* 0x000fe200000e0000 */
[----:B------:R-:W-:Y:S01]  /*23de0*/  IMAD.MOV.U32 R237, RZ, RZ, 0x0 ;  /* 0x00000000ffed7424 */ /* 0x000fe200078e00ff */
[----:B------:R-:W-:-:S13]  /*23df0*/  R2UR UR5, R7 ;  /* 0x00000000070572ca */ /* 0x000fda00000e0000 */
[----:B------:R1:W-:Y:S02]  /*23e00*/  ST.E.128 desc[UR4][R2.64+0x180], R72 ;  /* 0x0001804802007985 */ /* 0x0003e4000c101d04 */
[----:B-1----:R-:W-:Y:S05]  /*23e10*/  RET.REL.NODEC R236 `(_ZN5flash24flash_fwd_splitkv_kernelI23Flash_fwd_kernel_traitsILi256ELi64ELi64ELi4ELb0ELb0EN7cutlass6half_tE19Flash_kernel_traitsILi256ELi64ELi64ELi4ES3_EELb0ELb0ELb0ELb0ELb0ELb1ELb0ELb1EEEvNS_16Flash_fwd_paramsE) ;  /* 0xfffffdc0ec787950 */ /* 0x002fea0003c3ffff */
.L_x_1468:
[----:B------:R-:W-:Y:S01]  /*23e20*/  MOV R5, 0x2 ;  /* 0x0000000200057802 */ /* 0x000fe20000000f00 */
[----:B------:R-:W-:Y:S01]  /*23e30*/  IMAD.MOV.U32 R0, RZ, RZ, 0x1f ;  /* 0x0000001fff007424 */ /* 0x000fe200078e00ff */
[----:B------:R-:W-:-:S07]  /*23e40*/  MOV R2, 0xffffffff ;  /* 0xffffffff00027802 */ /* 0x000fce0000000f00 */
[----:B-1---5:R-:W-:Y:S05]  /*23e50*/  WARPSYNC.COLLECTIVE R2, `(.L_x_1480) ;  /* 0x0000000002087348 */ /* 0x022fea0003c00000 */
[----:B------:R2:W3:Y:S02]  /*23e60*/  SHFL.BFLY P0, R13, R249, R5, R0 ;  /* 0x0c000005f90d7389 */ /* 0x0004e40000000000 */
[----:B-123-5:R-:W-:Y:S01]  /*23e70*/  ENDCOLLECTIVE ;  /* 0x000000000000791b */ /* 0x02efe20003800000 */
.L_x_1480:
[----:B------:R-:W-:Y:S02]  /*23e80*/  IMAD.MOV.U32 R8, RZ, RZ, R13 ;  /* 0x000000ffff087224 */ /* 0x000fe400078e000d */
[----:B------:R-:W-:Y:S02]  /*23e90*/  IMAD.MOV.U32 R5, RZ, RZ, 0x1 ;  /* 0x00000001ff057424 */ /* 0x000fe400078e00ff */
[----:B------:R-:W-:-:S05]  /*23ea0*/  FADD.FTZ R9, R8, R249 ;  /* 0x000000f908097221 */ /* 0x000fca0000010000 */
[----:B------:R-:W-:-:S07]  /*23eb0*/  MOV R249, R9 ;  /* 0x0000000900f97202 */ /* 0x000fce0000000f00 */
[----:B------:R-:W-:Y:S05]  /*23ec0*/  WARPSYNC.COLLECTIVE R2, `(.L_x_1481) ;  /* 0x0000000002087348 */ /* 0x000fea0003c00000 */
[----:B------:R1:W2:Y:S02]  /*23ed0*/  SHFL.BFLY P0, R13, R249, R5, R0 ;  /* 0x0c000005f90d7389 */ /* 0x0002a40000000000 */
[----:B-12---:R-:W-:Y:S01]  /*23ee0*/  ENDCOLLECTIVE ;  /* 0x000000000000791b */ /* 0x006fe20003800000 */
.L_x_1481:
[----:B------:R-:W-:Y:S01]  /*23ef0*/  MOV R249, R247 ;  /* 0x000000f700f97202 */ /* 0x000fe20000000f00 */
[----:B------:R-:W-:Y:S01]  /*23f00*/  IMAD.MOV.U32 R5, RZ, RZ, 0x2 ;  /* 0x00000002ff057424 */ /* 0x000fe200078e00ff */
[----:B------:R-:W-:-:S07]  /*23f10*/  MOV R8, R13 ;  /* 0x0000000d00087202 */ /* 0x000fce0000000f00 */
[----:B------:R-:W-:Y:S05]  /*23f20*/  WARPSYNC.COLLECTIVE R2, `(.L_x_1482) ;  /* 0x0000000002087348 */ /* 0x000fea0003c00000 */
[----:B------:R1:W2:Y:S02]  /*23f30*/  SHFL.BFLY P0, R13, R249, R5, R0 ;  /* 0x0c000005f90d7389 */ /* 0x0002a40000000000 */
[----:B-12---:R-:W-:Y:S01]  /*23f40*/  ENDCOLLECTIVE ;  /* 0x000000000000791b */ /* 0x006fe20003800000 */
.L_x_1482:
[----:B------:R-:W-:Y:S01]  /*23f50*/  FADD.FTZ R8, R9, R8 ;  /* 0x0000000809087221 */ /* 0x000fe20000010000 */
[----:B------:R-:W-:Y:S01]  /*23f60*/  FADD.FTZ R12, R13, R247 ;  /* 0x000000f70d0c7221 */ /* 0x000fe20000010000 */
[----:B------:R-:W-:-:S04]  /*23f70*/  MOV R5, 0x1 ;  /* 0x0000000100057802 */ /* 0x000fc80000000f00 */
[----:B------:R-:W-:-:S07]  /*23f80*/  MOV R249, R12 ;  /* 0x0000000c00f97202 */ /* 0x000fce0000000f00 */
[----:B------:R-:W-:Y:S05]  /*23f90*/  WARPSYNC.COLLECTIVE R2, `(.L_x_1483) ;  /* 0x0000000002087348 */ /* 0x000fea0003c00000 */
[----:B------:R1:W2:Y:S02]  /*23fa0*/  SHFL.BFLY P0, R13, R249, R5, R0 ;  /* 0x0c000005f90d7389 */ /* 0x0002a40000000000 */
[----:B-12---:R-:W-:Y:S01]  /*23fb0*/  ENDCOLLECTIVE ;  /* 0x000000000000791b */ /* 0x006fe20003800000 */
.L_x_1483:
[----:B------:R-:W-:Y:S05]  /*23fc0*/  BRA `(.L_x_1484) ;  /* 0xffffffd800d87947 */ /* 0x000fea000383ffff */
.L_x_1485:
        /* <DEDUP_REMOVED lines=11> */
.L_x_8853:


//--------------------- .text._ZN5flash24flash_fwd_splitkv_kernelI23Flash_fwd_kernel_traitsILi256ELi64ELi64ELi4ELb0ELb0EN7cutlass6half_tE19Flash_kernel_traitsILi256ELi64ELi64ELi4ES3_EELb0ELb0ELb0ELb0ELb0ELb0ELb1ELb0EEEvNS_16Flash_fwd_paramsE --------------------------
	.section	.text._ZN5flash24flash_fwd_splitkv_kernelI23Flash_fwd_kernel_traitsILi256ELi64ELi64ELi4ELb0ELb0EN7cutlass6half_tE19Flash_kernel_traitsILi256ELi64ELi64ELi4ES3_EELb0ELb0ELb0ELb0ELb0ELb0ELb1ELb0EEEvNS_16Flash_fwd_paramsE,"ax",@progbits
	.align	128
        .global         _ZN5flash24flash_fwd_splitkv_kernelI23Flash_fwd_kernel_traitsILi256ELi64ELi64ELi4ELb0ELb0EN7cutlass6half_tE19Flash_kernel_traitsILi256ELi64ELi64ELi4ES3_EELb0ELb0ELb0ELb0ELb0ELb0ELb1ELb0EEEvNS_16Flash_fwd_paramsE
        .type           _ZN5flash24flash_fwd_splitkv_kernelI23Flash_fwd_kernel_traitsILi256ELi64ELi64ELi4ELb0ELb0EN7cutlass6half_tE19Flash_kernel_traitsILi256ELi64ELi64ELi4ES3_EELb0ELb0ELb0ELb0ELb0ELb0ELb1ELb0EEEvNS_16Flash_fwd_paramsE,@function
        .size           _ZN5flash24flash_fwd_splitkv_kernelI23Flash_fwd_kernel_traitsILi256ELi64ELi64ELi4ELb0ELb0EN7cutlass6half_tE19Flash_kernel_traitsILi256ELi64ELi64ELi4ES3_EELb0ELb0ELb0ELb0ELb0ELb0ELb1ELb0EEEvNS_16Flash_fwd_paramsE,(.L_x_8888 - _ZN5flash24flash_fwd_splitkv_kernelI23Flash_fwd_kernel_traitsILi256ELi64ELi64ELi4ELb0ELb0EN7cutlass6half_tE19Flash_kernel_traitsILi256ELi64ELi64ELi4ES3_EELb0ELb0ELb0ELb0ELb0ELb0ELb1ELb0EEEvNS_16Flash_fwd_paramsE)
        .other          _ZN5flash24flash_fwd_splitkv_kernelI23Flash_fwd_kernel_traitsILi256ELi64ELi64ELi4ELb0ELb0EN7cutlass6half_tE19Flash_kernel_traitsILi256ELi64ELi64ELi4ES3_EELb0ELb0ELb0ELb0ELb0ELb0ELb1ELb0EEEvNS_16Flash_fwd_paramsE,@"STO_CUDA_ENTRY STV_DEFAULT"
_ZN5flash24flash_fwd_splitkv_kernelI23Flash_fwd_kernel_traitsILi256ELi64ELi64ELi4ELb0ELb0EN7cutlass6half_tE19Flash_kernel_traitsILi256ELi64ELi64ELi4ES3_EELb0ELb0ELb0ELb0ELb0ELb0ELb1ELb0EEEvNS_16Flash_fwd_paramsE:
.text._ZN5flash24flash_fwd_splitkv_kernelI23Flash_fwd_kernel_traitsILi256ELi64ELi64ELi4ELb0ELb0EN7cutlass6half_tE19Flash_kernel_traitsILi256ELi64ELi64ELi4ES3_EELb0ELb0ELb0ELb0ELb0ELb0ELb1ELb0EEEvNS_16Flash_fwd_paramsE:
[----:B------:R-:W-:Y:S01]  /*0000*/  LDC R1, c[0x0][0x28] ;  /* 0x00000a00ff017b82 */ /* 0x000fe20000000800 */
[----:B------:R-:W-:-:S07]  /*0010*/  ULDC UR6, c[0x0][0x270] ;  /* 0x00009c0000067ab9 */ /* 0x000fce0000000800 */
[----:B------:R-:W1:Y:S01]  /*0020*/  S2UR UR8, SR_CTAID.Z ;  /* 0x00000000000879c3 */ /* 0x000e620000002700 */
[----:B------:R-:W2:Y:S01]  /*0030*/  I2F.U32.RP R2, UR6 ;  /* 0x0000000600027d06 */ /* 0x000ea20008209000 */
[----:B------:R-:W-:Y:S01]  /*0040*/  UISETP.NE.U32.AND UP2, UPT, UR6, URZ, UPT ;  /* 0x0000003f0600728c */ /* 0x000fe2000bf45070 */
[----:B------:R-:W-:Y:S01]  /*0050*/  ULDC.64 UR10, c[0x0][0x2f0] ;  /* 0x0000bc00000a7ab9 */ /* 0x000fe20000000a00 */
[----:B------:R-:W-:-:S05]  /*0060*/  ULDC.64 UR20, c[0x0][0x208] ;  /* 0x0000820000147ab9 */ /* 0x000fca0000000a00 */
[----:B--2---:R-:W2:Y:S02]  /*0070*/  MUFU.RCP R0, R2 ;  /* 0x0000000200007308 */ /* 0x004ea40000001000 */
[----:B--2---:R-:W-:-:S06]  /*0080*/  VIADD R0, R0, 0xffffffe ;  /* 0x0ffffffe00007836 */ /* 0x004fcc0000000000 */
[----:B------:R-:W2:Y:S02]  /*0090*/  F2I.FTZ.U32.TRUNC.NTZ R0, R0 ;  /* 0x0000000000007305 */ /* 0x000ea4000021f000 */
[----:B--2---:R-:W-:-:S13]  /*00a0*/  R2UR UR5, R0 ;  /* 0x00000000000572ca */ /* 0x004fda00000e0000 */
[----:B------:R-:W-:-:S04]  /*00b0*/  UIADD3 UR4, URZ, -UR5, URZ ;  /* 0x800000053f047290 */ /* 0x000fc8000fffe03f */
[----:B------:R-:W-:-:S03]  /*00c0*/  UIMAD UR7, UR4, UR6, URZ ;  /* 0x00000006040772a4 */ /* 0x000fc6000f8e023f */
[----:B------:R-:W-:Y:S02]  /*00d0*/  UMOV UR4, URZ ;  /* 0x0000003f00047c82 */ /* 0x000fe40008000000 */
[----:B------:R-:W-:-:S04]  /*00e0*/  UIMAD.WIDE.U32 UR4, UR5, UR7, UR4 ;  /* 0x00000007050472a5 */ /* 0x000fc8000f8e0004 */
[----:B-1----:R-:W-:-:S03]  /*00f0*/  UIMAD.WIDE.U32 UR14, UR5, UR8, URZ ;  /* 0x00000008050e72a5 */ /* 0x002fc6000f8e003f */
[----:B------:R-:W-:Y:S01]  /*0100*/  ULDC.64 UR4, c[0x0][0x2f0] ;  /* 0x0000bc0000047ab9 */ /* 0x000fe20000000a00 */
[----:B------:R-:W-:Y:S02]  /*0110*/  UIADD3 UR7, -UR15, URZ, URZ ;  /* 0x0000003f0f077290 */ /* 0x000fe4000fffe13f */
[----:B------:R-:W-:Y:S02]  /*0120*/  UISETP.NE.U32.AND UP1, UPT, UR4, URZ, UPT ;  /* 0x0000003f0400728c */ /* 0x000fe4000bf25070 */
[----:B------:R-:W-:Y:S02]  /*0130*/  UIMAD UR7, UR6, UR7, UR8 ;  /* 0x00000007060772a4 */ /* 0x000fe4000f8e0208 */
[----:B------:R-:W-:Y:S02]  /*0140*/  UISETP.NE.AND.EX UP1, UPT, UR5, URZ, UPT, UP1 ;  /* 0x0000003f0500728c */ /* 0x000fe4000bf25310 */
[----:B------:R-:W-:Y:S01]  /*0150*/  UISETP.GE.U32.AND UP0, UPT, UR7, UR6, UPT ;  /* 0x000000060700728c */ /* 0x000fe2000bf06070 */
[----:B------:R-:W-:-:S03]  /*0160*/  ULDC.64 UR4, c[0x0][0x300] ;  /* 0x0000c00000047ab9 */ /* 0x000fc60000000a00 */
[----:B------:R-:W-:-:S07]  /*0170*/  PLOP3.LUT P2, PT, PT, PT, UP1, 0x80, 0x0 ;  /* 0x000000000000781c */ /* 0x000fce0003f4f018 */
[----:B------:R-:W-:Y:S02]  /*0180*/  @UP0 UIADD3 UR7, UR7, -UR6, URZ ;  /* 0x8000000607070290 */ /* 0x000fe4000fffe03f */
[----:B------:R-:W-:Y:S02]  /*0190*/  @UP0 UIADD3 UR15, UR15, 0x1, URZ ;  /* 0x000000010f0f0890 */ /* 0x000fe4000fffe03f */
[----:B------:R-:W-:Y:S02]  /*01a0*/  UISETP.GE.U32.AND UP3, UPT, UR7, UR6, UPT ;  /* 0x000000060700728c */ /* 0x000fe4000bf66070 */
[----:B------:R-:W-:Y:S01]  /*01b0*/  UISETP.NE.U32.AND UP0, UPT, UR4, URZ, UPT ;  /* 0x0000003f0400728c */ /* 0x000fe2000bf05070 */
[----:B------:R-:W-:-:S03]  /*01c0*/  ULDC.U8 UR7, c[0x0][0x3c2] ;  /* 0x0000f08000077ab9 */ /* 0x000fc60000000000 */
[----:B------:R-:W-:-:S03]  /*01d0*/  UISETP.NE.AND.EX UP0, UPT, UR5, URZ, UPT, UP0 ;  /* 0x0000003f0500728c */ /* 0x000fc6000bf05300 */
[----:B------:R-:W-:Y:S02]  /*01e0*/  ULDC.64 UR4, c[0x0][0x2f8] ;  /* 0x0000be0000047ab9 */ /* 0x000fe40000000a00 */
[----:B------:R-:W-:Y:S02]  /*01f0*/  @UP3 UIADD3 UR15, UR15, 0x1, URZ ;  /* 0x000000010f0f3890 */ /* 0x000fe4000fffe03f */
[----:B------:R-:W-:Y:S01]  /*0200*/  @!UP2 ULOP3.LUT UR15, URZ, UR6, URZ, 0x33, !UPT ;  /* 0x000000063f0fa292 */ /* 0x000fe2000f8e333f */
[----:B------:R-:W-:Y:S01]  /*0210*/  PLOP3.LUT P0, PT, PT, PT, UP0, 0x80, 0x0 ;  /* 0x000000000000781c */ /* 0x000fe20003f0f008 */
[----:B------:R-:W-:Y:S02]  /*0220*/  UISETP.NE.AND UP3, UPT, UR7, URZ, UPT ;  /* 0x0000003f0700728c */ /* 0x000fe4000bf65270 */
[----:B------:R-:W-:Y:S01]  /*0230*/  UIMAD.WIDE UR10, UR15, 0x4, UR10 ;  /* 0x000000040f0a78a5 */ /* 0x000fe2000f8e020a */
[----:B------:R-:W-:Y:S01]  /*0240*/  @UP0 ULDC.64 UR12, c[0x0][0x300] ;  /* 0x0000c000000c0ab9 */ /* 0x000fe20000000a00 */
[----:B------:R-:W-:-:S02]  /*0250*/  UISETP.EQ.U32.AND UP2, UPT, UR4, URZ, UPT ;  /* 0x0000003f0400728c */ /* 0x000fc4000bf42070 */
[----:B------:R-:W-:Y:S02]  /*0260*/  @UP0 UIMAD.WIDE UR12, UR15, 0x4, UR12 ;  /* 0x000000040f0c08a5 */ /* 0x000fe4000f8e020c */
[----:B------:R-:W-:Y:S01]  /*0270*/  IMAD.U32 R10, RZ, RZ, UR10 ;  /* 0x0000000aff0a7e24 */ /* 0x000fe2000f8e00ff */
[----:B------:R-:W-:Y:S01]  /*0280*/  UISETP.EQ.OR.EX UP2, UPT, UR5, URZ, !UP3, UP2 ;  /* 0x0000003f0500728c */ /* 0x000fe2000df42720 */
[----:B------:R-:W-:Y:S01]  /*0290*/  IMAD.U32 R11, RZ, RZ, UR11 ;  /* 0x0000000bff0b7e24 */ /* 0x000fe2000f8e00ff */
[----:B------:R-:W-:Y:S01]  /*02a0*/  ULDC.64 UR10, c[0x0][0x2f8] ;  /* 0x0000be00000a7ab9 */ /* 0x000fe20000000a00 */
[----:B------:R-:W-:Y:S02]  /*02b0*/  IMAD.U32 R8, RZ, RZ, UR12 ;  /* 0x0000000cff087e24 */ /* 0x000fe4000f8e00ff */
[----:B------:R-:W-:Y:S01]  /*02c0*/  IMAD.U32 R9, RZ, RZ, UR13 ;  /* 0x0000000dff097e24 */ /* 0x000fe2000f8e00ff */
[----:B------:R-:W2:Y:S04]  /*02d0*/  @P2 LDG.E R6, desc[UR20][R10.64] ;  /* 0x000000140a062981 */ /* 0x000ea8000c1e1900 */
[----:B------:R-:W3:Y:S01]  /*02e0*/  @P2 LDG.E R0, desc[UR20][R10.64+0x4] ;  /* 0x000004140a002981 */ /* 0x000ee2000c1e1900 */
[----:B------:R-:W-:Y:S01]  /*02f0*/  PLOP3.LUT P1, PT, PT, PT, UP2, 0x80, 0x0 ;  /* 0x000000000000781c */ /* 0x000fe20003f2f028 */
[----:B------:R-:W-:-:S02]  /*0300*/  UIMAD.WIDE UR10, UR15, 0x4, UR10 ;  /* 0x000000040f0a78a5 */ /* 0x000fc4000f8e020a */
[----:B------:R-:W4:Y:S04]  /*0310*/  @P0 LDG.E R2, desc[UR20][R8.64] ;  /* 0x0000001408020981 */ /* 0x000f28000c1e1900 */
        /* <DEDUP_REMOVED lines=8> */
[----:B------:R-:W1:Y:S01]  /*03a0*/  S2UR UR10, SR_CTAID.Y ;  /* 0x00000000000a79c3 */ /* 0x000e620000002600 */
[----:B--2---:R-:W-:-:S02]  /*03b0*/  @P2 R2UR UR14, R6 ;  /* 0x00000000060e22ca */ /* 0x004fc400000e0000 */
[----:B---3--:R-:W-:Y:S02]  /*03c0*/  @P2 R2UR UR13, R0 ;  /* 0x00000000000d22ca */ /* 0x008fe400000e0000 */
[----:B----4-:R-:W-:Y:S02]  /*03d0*/  @P0 R2UR UR7, R2 ;  /* 0x00000000020702ca */ /* 0x010fe400000e0000 */
[----:B------:R-:W-:-:S04]  /*03e0*/  ISETP.NE.U32.AND P0, PT, RZ, UR4, PT ;  /* 0x00000004ff007c0c */ /* 0x000fc8000bf05070 */
[----:B------:R-:W-:-:S05]  /*03f0*/  ISETP.NE.AND.EX P0, PT, RZ, UR5, PT, P0 ;  /* 0x00000005ff007c0c */ /* 0x000fca000bf05300 */
[----:B------:R-:W-:Y:S02]  /*0400*/  @UP1 UIADD3 UR13, UR13, -UR14, URZ ;  /* 0x8000000e0d0d1290 */ /* 0x000fe4000fffe03f */
[----:B------:R-:W-:Y:S01]  /*0410*/  UIADD3 UR4, -UR15, URZ, URZ ;  /* 0x0000003f0f047290 */ /* 0x000fe2000fffe13f */
[----:B-----5:R-:W-:-:S03]  /*0420*/  @!P1 R2UR UR16, R3 ;  /* 0x00000000031092ca */ /* 0x020fc600000e0000 */
[----:B------:R-:W-:Y:S01]  /*0430*/  UIMAD UR8, UR6, UR4, UR8 ;  /* 0x00000004060872a4 */ /* 0x000fe2000f8e0208 */
[----:B------:R-:W-:Y:S01]  /*0440*/  @!UP1 ULDC UR13, c[0x0][0x2c4] ;  /* 0x0000b100000d9ab9 */ /* 0x000fe20000000800 */
[----:B-1----:R-:W-:Y:S10]  /*0450*/  @!P0 BRA `(.L_x_1486) ;  /* 0x00000000001c8947 */ /* 0x002ff40003800000 */
[----:B------:R-:W-:-:S13]  /*0460*/  PLOP3.LUT P0, PT, PT, PT, UP3, 0x80, 0x0 ;  /* 0x000000000000781c */ /* 0x000fda0003f0f038 */
[----:B------:R-:W2:Y:S04]  /*0470*/  @P0 LDG.E R0, desc[UR20][R4.64+0x4] ;  /* 0x0000041404000981 */ /* 0x000ea8000c1e1900 */
[----:B------:R-:W3:Y:S01]  /*0480*/  @!P0 LDG.E R2, desc[UR20][R4.64] ;  /* 0x0000001404028981 */ /* 0x000ee2000c1e1900 */
[----:B--2---:R-:W-:-:S13]  /*0490*/  @P0 R2UR UR11, R0 ;  /* 0x00000000000b02ca */ /* 0x004fda00000e0000 */
[----:B------:R-:W-:-:S07]  /*04a0*/  @UP3 UIADD3 UR11, UR11, -UR16, URZ ;  /* 0x800000100b0b3290 */ /* 0x000fce000fffe03f */
[----:B---3--:R-:W-:Y:S01]  /*04b0*/  @!P0 R2UR UR11, R2 ;  /* 0x00000000020b82ca */ /* 0x008fe200000e0000 */
[----:B------:R-:W-:-:S14]  /*04c0*/  BRA `(.L_x_1487) ;  /* 0x0000000000047947 */ /* 0x000fdc0003800000 */
.L_x_1486:
[----:B------:R-:W-:-:S04]  /*04d0*/  ULDC UR11, c[0x0][0x2c8] ;  /* 0x0000b200000b7ab9 */ /* 0x000fc80000000800 */
.L_x_1487:
[----:B------:R-:W-:Y:S02]  /*04e0*/  ULDC.64 UR4, c[0x0][0x308] ;  /* 0x0000c20000047ab9 */ /* 0x000fe40000000a00 */
[----:B------:R-:W-:-:S04]  /*04f0*/  UISETP.NE.U32.AND UP2, UPT, UR4, URZ, UPT ;  /* 0x0000003f0400728c */ /* 0x000fc8000bf45070 */
[----:B------:R-:W-:-:S06]  /*0500*/  UISETP.NE.AND.EX UP2, UPT, UR5, URZ, UPT, UP2 ;  /* 0x0000003f0500728c */ /* 0x000fcc000bf45320 */
[----:B------:R-:W-:-:S05]  /*0510*/  PLOP3.LUT P1, PT, PT, PT, UP2, 0x80, 0x0 ;  /* 0x000000000000781c */ /* 0x000fca0003f2f028 */
[----:B------:R-:W-:Y:S02]  /*0520*/  @UP2 ULDC.64 UR4, c[0x0][0x308] ;  /* 0x0000c20000042ab9 */ /* 0x000fe40000000a00 */
[----:B------:R-:W-:-:S06]  /*0530*/  @UP2 UIMAD.WIDE UR4, UR15, 0x4, UR4 ;  /* 0x000000040f0428a5 */ /* 0x000fcc000f8e0204 */
[----:B------:R-:W-:Y:S02]  /*0540*/  IMAD.U32 R3, RZ, RZ, UR5 ;  /* 0x00000005ff037e24 */ /* 0x000fe4000f8e00ff */
[----:B------:R-:W-:-:S05]  /*0550*/  IMAD.U32 R2, RZ, RZ, UR4 ;  /* 0x00000004ff027e24 */ /* 0x000fca000f8e00ff */
[----:B------:R1:W5:Y:S01]  /*0560*/  @P1 LDG.E R3, desc[UR20][R2.64] ;  /* 0x0000001402031981 */ /* 0x000362000c1e1900 */
[----:B------:R-:W-:-:S04]  /*0570*/  USHF.L.U32 UR9, UR9, 0x6, URZ ;  /* 0x0000000609097899 */ /* 0x000fc8000800063f */
[----:B------:R-:W-:-:S06]  /*0580*/  UISETP.GT.AND UP0, UPT, UR13, UR9, UPT ;  /* 0x000000090d00728c */ /* 0x000fcc000bf04270 */
[----:B------:R-:W-:-:S13]  /*0590*/  PLOP3.LUT P0, PT, PT, PT, UP0, 0x80, 0x0 ;  /* 0x000000000000781c */ /* 0x000fda0003f0f008 */
[----:B------:R-:W-:Y:S05]  /*05a0*/  @!P0 EXIT ;  /* 0x000000000000894d */ /* 0x000fea0003800000 */
[----:B------:R-:W-:Y:S01]  /*05b0*/  ULDC UR17, c[0x0][0x10] ;  /* 0x0000040000117ab9 */ /* 0x000fe20000000800 */
[----:B------:R-:W1:Y:S01]  /*05c0*/  LDC R0, c[0x0][0x10] ;  /* 0x00000400ff007b82 */ /* 0x000e620000000800 */
[----:B------:R-:W-:Y:S01]  /*05d0*/  ULDC UR5, c[0x0][0x2c8] ;  /* 0x0000b20000057ab9 */ /* 0x000fe20000000800 */
[----:B-----5:R-:W-:Y:S01]  /*05e0*/  @P1 R2UR UR22, R3 ;  /* 0x00000000031612ca */ /* 0x020fe200000e0000 */
[----:B------:R-:W-:-:S04]  /*05f0*/  UIADD3 UR5, UR5, 0x3f, URZ ;  /* 0x0000003f05057890 */ /* 0x000fc8000fffe03f */
[----:B------:R-:W-:-:S04]  /*0600*/  USHF.R.S32.HI UR4, URZ, 0x1f, UR5 ;  /* 0x0000001f3f047899 */ /* 0x000fc80008011405 */
[----:B------:R-:W-:-:S04]  /*0610*/  ULEA.HI UR4, UR4, UR5, URZ, 0x6 ;  /* 0x0000000504047291 */ /* 0x000fc8000f8f303f */
[----:B------:R-:W-:Y:S02]  /*0620*/  ULEA.HI.SX32 UR23, UR4, UR17, 0x1a ;  /* 0x0000001104177291 */ /* 0x000fe4000f8fd23f */
[----:B------:R-:W-:Y:S02]  /*0630*/  @UP2 UIADD3 UR22, UR22, -UR7, URZ ;  /* 0x8000000716162290 */ /* 0x000fe4000fffe03f */
[----:B------:R-:W-:Y:S01]  /*0640*/  UIADD3 UR23, UR23, -0x1, URZ ;  /* 0xffffffff17177890 */ /* 0x000fe2000fffe03f */
[-C--:B-1----:R-:W-:Y:S02]  /*0650*/  IABS R2, R0.reuse ;  /* 0x0000000000027213 */ /* 0x082fe40000000000 */
[----:B------:R-:W-:Y:S02]  /*0660*/  IABS R0, R0 ;  /* 0x0000000000007213 */ /* 0x000fe40000000000 */
[----:B------:R-:W-:-:S03]  /*0670*/  R2UR UR12, R2 ;  /* 0x00000000020c72ca */ /* 0x000fc600000e0000 */
[----:B------:R-:W-:-:S10]  /*0680*/  IMAD.MOV R0, RZ, RZ, -R0 ;  /* 0x000000ffff007224 */ /* 0x000fd400078e0a00 */
[----:B------:R-:W1:Y:S08]  /*0690*/  I2F.RP R5, UR12 ;  /* 0x0000000c00057d06 */ /* 0x000e700008209400 */
[----:B-1----:R-:W1:Y:S02]  /*06a0*/  MUFU.RCP R4, R5 ;  /* 0x0000000500047308 */ /* 0x002e640000001000 */
[----:B-1----:R-:W-:-:S06]  /*06b0*/  VIADD R4, R4, 0xffffffe ;  /* 0x0ffffffe04047836 */ /* 0x002fcc0000000000 */
[----:B------:R-:W1:Y:S02]  /*06c0*/  F2I.FTZ.U32.TRUNC.NTZ R2, R4 ;  /* 0x0000000400027305 */ /* 0x000e64000021f000 */
[----:B-1----:R-:W-:Y:S01]  /*06d0*/  R2UR UR5, R2 ;  /* 0x00000000020572ca */ /* 0x002fe200000e0000 */
[----:B------:R-:W-:Y:S01]  /*06e0*/  IMAD.U32 R2, RZ, RZ, UR23 ;  /* 0x00000017ff027e24 */ /* 0x000fe2000f8e00ff */
[----:B------:R-:W-:-:S04]  /*06f0*/  ULOP3.LUT UR23, UR23, UR17, URZ, 0x3c, !UPT ;  /* 0x0000001117177292 */ /* 0x000fc8000f8e3c3f */
[----:B------:R-:W-:-:S04]  /*0700*/  IABS R2, R2 ;  /* 0x0000000200027213 */ /* 0x000fc80000000000 */
[----:B------:R-:W-:-:S03]  /*0710*/  R2UR UR18, R2 ;  /* 0x00000000021272ca */ /* 0x000fc600000e0000 */
[----:B------:R-:W-:-:S04]  /*0720*/  UIADD3 UR4, URZ, -UR5, URZ ;  /* 0x800000053f047290 */ /* 0x000fc8000fffe03f */
[----:B------:R-:W-:-:S03]  /*0730*/  UIMAD UR19, UR4, UR12, URZ ;  /* 0x0000000c041372a4 */ /* 0x000fc6000f8e023f */
[----:B------:R-:W-:Y:S02]  /*0740*/  UMOV UR4, URZ ;  /* 0x0000003f00047c82 */ /* 0x000fe40008000000 */
[----:B------:R-:W-:Y:S01]  /*0750*/  UIMAD.WIDE.U32 UR24, UR5, UR19, UR4 ;  /* 0x00000013051872a5 */ /* 0x000fe2000f8e0004 */
[----:B------:R-:W-:-:S06]  /*0760*/  R2UR UR4, R0 ;  /* 0x00000000000472ca */ /* 0x000fcc00000e0000 */
[----:B------:R-:W-:Y:S02]  /*0770*/  UMOV UR5, UR25 ;  /* 0x0000001900057c82 */ /* 0x000fe40008000000 */
[----:B------:R-:W-:-:S07]  /*0780*/  UIMAD.WIDE.U32 UR24, UR5, UR18, URZ ;  /* 0x00000012051872a5 */ /* 0x000fce000f8e003f */
[----:B------:R-:W-:Y:S02]  /*0790*/  UMOV UR19, UR25 ;  /* 0x0000001900137c82 */ /* 0x000fe40008000000 */
[----:B------:R-:W-:-:S03]  /*07a0*/  UIMAD UR18, UR19, UR4, UR18 ;  /* 0x00000004131272a4 */ /* 0x000fc6000f8e0212 */
[----:B------:R-:W-:Y:S01]  /*07b0*/  @!UP2 ULDC.64 UR4, c[0x0][0x318] ;  /* 0x0000c6000004aab9 */ /* 0x000fe20000000a00 */
[----:B------:R-:W-:Y:S02]  /*07c0*/  UISETP.GT.U32.AND UP0, UPT, UR12, UR18, UPT ;  /* 0x000000120c00728c */ /* 0x000fe4000bf04070 */
[----:B------:R-:W-:-:S03]  /*07d0*/  @!UP2 UISETP.NE.U32.AND UP1, UPT, UR4, URZ, UPT ;  /* 0x0000003f0400a28c */ /* 0x000fc6000bf25070 */
[----:B------:R-:W-:Y:S01]  /*07e0*/  @!UP2 ULDC UR4, c[0x0][0x2cc] ;  /* 0x0000b3000004aab9 */ /* 0x000fe20000000800 */
[----:B------:R-:W-:-:S04]  /*07f0*/  @!UP2 UISETP.NE.AND.EX UP1, UPT, UR5, URZ, UPT, UP1 ;  /* 0x0000003f0500a28c */ /* 0x000fc8000bf25310 */
[----:B------:R-:W-:Y:S02]  /*0800*/  @!UP2 USEL UR4, UR4, URZ, UP1 ;  /* 0x0000003f0404a287 */ /* 0x000fe40008800000 */
[----:B------:R-:W-:Y:S02]  /*0810*/  @!UP0 UIADD3 UR18, UR18, -UR12, URZ ;  /* 0x8000000c12128290 */ /* 0x000fe4000fffe03f */
[----:B------:R-:W-:Y:S02]  /*0820*/  @!UP2 UIADD3 UR22, UR4, UR11, -UR7 ;  /* 0x0000000b0416a290 */ /* 0x000fe4000fffe807 */
[----:B------:R-:W-:Y:S02]  /*0830*/  UISETP.GE.U32.AND UP2, UPT, UR18, UR12, UPT ;  /* 0x0000000c1200728c */ /* 0x000fe4000bf46070 */
[----:B------:R-:W-:Y:S02]  /*0840*/  @!UP0 UIADD3 UR19, UR19, 0x1, URZ ;  /* 0x0000000113138890 */ /* 0x000fe4000fffe03f */
[----:B------:R-:W-:-:S02]  /*0850*/  UIADD3 UR4, UR22, 0x3f, URZ ;  /* 0x0000003f16047890 */ /* 0x000fc4000fffe03f */
[----:B------:R-:W-:Y:S02]  /*0860*/  UISETP.GE.AND UP0, UPT, UR23, URZ, UPT ;  /* 0x0000003f1700728c */ /* 0x000fe4000bf06270 */
[----:B------:R-:W-:Y:S02]  /*0870*/  UISETP.NE.AND UP1, UPT, UR17, URZ, UPT ;  /* 0x0000003f1100728c */ /* 0x000fe4000bf25270 */
[----:B------:R-:W-:Y:S02]  /*0880*/  USHF.R.S32.HI UR5, URZ, 0x1f, UR4 ;  /* 0x0000001f3f057899 */ /* 0x000fe40008011404 */
[----:B------:R-:W-:Y:S02]  /*0890*/  @UP2 UIADD3 UR19, UR19, 0x1, URZ ;  /* 0x0000000113132890 */ /* 0x000fe4000fffe03f */
[----:B------:R-:W-:-:S03]  /*08a0*/  ULEA.HI UR4, UR5, UR4, URZ, 0x6 ;  /* 0x0000000405047291 */ /* 0x000fc6000f8f303f */
[----:B------:R-:W-:Y:S02]  /*08b0*/  @!UP0 UIADD3 UR19, -UR19, URZ, URZ ;  /* 0x0000003f13138290 */ /* 0x000fe4000fffe13f */
[----:B------:R-:W-:Y:S02]  /*08c0*/  USHF.R.S32.HI UR4, URZ, 0x6, UR4 ;  /* 0x000000063f047899 */ /* 0x000fe40008011404 */
[----:B------:R-:W-:-:S04]  /*08d0*/  @!UP1 ULOP3.LUT UR19, URZ, UR17, URZ, 0x33, !UPT ;  /* 0x000000113f139292 */ /* 0x000fc8000f8e333f */
[----:B------:R-:W-:Y:S01]  /*08e0*/  UIMAD UR12, UR19, UR10, URZ ;  /* 0x0000000a130c72a4 */ /* 0x000fe2000f8e023f */
[----:B------:R-:W-:Y:S02]  /*08f0*/  IMAD.U32 R3, RZ, RZ, UR4 ;  /* 0x00000004ff037e24 */ /* 0x000fe4000f8e00ff */
[----:B------:R-:W-:-:S05]  /*0900*/  IMAD.U32 R0, RZ, RZ, UR19 ;  /* 0x00000013ff007e24 */ /* 0x000fca000f8e00ff */
[----:B------:R-:W-:-:S04]  /*0910*/  VIADDMNMX R0, R0, UR12, R3, PT ;  /* 0x0000000c00007c46 */ /* 0x000fc8000b800103 */
[----:B------:R-:W-:-:S13]  /*0920*/  R2UR UR19, R0 ;  /* 0x00000000001372ca */ /* 0x000fda00000e0000 */
[----:B------:R-:W-:-:S06]  /*0930*/  UISETP.GE.AND UP0, UPT, UR12, UR19, UPT ;  /* 0x000000130c00728c */ /* 0x000fcc000bf06270 */
[----:B------:R-:W-:-:S13]  /*0940*/  PLOP3.LUT P0, PT, PT, PT, UP0, 0x80, 0x0 ;  /* 0x000000000000781c */ /* 0x000fda0003f0f008 */
[----:B------:R-:W-:Y:S05]  /*0950*/  @!P0 BRA `(.L_x_1488) ;  /* 0x0000000800a08947 */ /* 0x000fea0003800000 */
[----:B------:R-:W-:Y:S01]  /*0960*/  SHF.R.S32.HI R11, RZ, 0x1f, R80 ;  /* 0x0000001fff0b7819 */ /* 0x000fe20000011450 */
[----:B------:R-:W-:Y:S01]  /*0970*/  ULDC.64 UR4, c[0x0][0x2c0] ;  /* 0x0000b00000047ab9 */ /* 0x000fe20000000a00 */
[----:B------:R-:W-:Y:S01]  /*0980*/  BSSY B0, `(.L_x_1489) ;  /* 0x000002e000007945 */ /* 0x000fe20003800000 */
[----:B------:R-:W-:Y:S01]  /*0990*/  UIMAD UR4, UR10, UR4, UR15 ;  /* 0x000000040a0472a4 */ /* 0x000fe2000f8e020f */
[----:B------:R-:W-:-:S03]  /*09a0*/  LEA.HI R11, R11, R80, RZ, 0x4 ;  /* 0x000000500b0b7211 */ /* 0x000fc600078f20ff */
[----:B------:R-:W-:Y:S01]  /*09b0*/  UIMAD UR6, UR4, UR6, UR8 ;  /* 0x00000006040672a4 */ /* 0x000fe2000f8e0208 */
[----:B------:R-:W-:Y:S02]  /*09c0*/  LOP3.LUT R3, R11, 0xfffffff0, RZ, 0xc0, !PT ;  /* 0xfffffff00b037812 */ /* 0x000fe400078ec0ff */
[----:B------:R-:W-:Y:S01]  /*09d0*/  SHF.R.S32.HI R11, RZ, 0x4, R11 ;  /* 0x00000004ff0b7819 */ /* 0x000fe2000001140b */
[----:B------:R-:W-:Y:S02]  /*09e0*/  UIMAD UR6, UR6, UR5, UR9 ;  /* 0x00000005060672a4 */ /* 0x000fe4000f8e0209 */
[----:B------:R-:W-:Y:S01]  /*09f0*/  IMAD.IADD R80, R80, 0x1, -R3 ;  /* 0x0000000150507824 */ /* 0x000fe200078e0a03 */
[----:B------:R-:W-:Y:S01]  /*0a00*/  ULDC UR4, c[0x0][0x2dc] ;  /* 0x0000b70000047ab9 */ /* 0x000fe20000000800 */
[----:B------:R-:W-:Y:S01]  /*0a10*/  UIADD3 UR9, -UR9, UR13, URZ ;  /* 0x0000000d09097290 */ /* 0x000fe2000fffe13f */
[C---:B------:R-:W-:Y:S01]  /*0a20*/  VIADD R7, R11.reuse, 0x8 ;  /* 0x000000080b077836 */ /* 0x040fe20000000000 */
[----:B------:R-:W-:Y:S01]  /*0a30*/  UIMAD UR4, UR6, UR4, URZ ;  /* 0x00000004060472a4 */ /* 0x000fe2000f8e023f */
[C---:B------:R-:W-:Y:S01]  /*0a40*/  IMAD.SHL.U32 R14, R80.reuse, 0x4, RZ ;  /* 0x00000004500e7824 */ /* 0x040fe200078e00ff */
[----:B------:R-:W-:Y:S01]  /*0a50*/  ISETP.NE.AND P6, PT, R80, RZ, PT ;  /* 0x000000ff5000720c */ /* 0x000fe20003fc5270 */
[C---:B------:R-:W-:Y:S01]  /*0a60*/  VIADD R6, R11.reuse, 0x10 ;  /* 0x000000100b067836 */ /* 0x040fe20000000000 */
[C---:B------:R-:W-:Y:S01]  /*0a70*/  ISETP.GE.AND P3, PT, R11.reuse, UR9, PT ;  /* 0x000000090b007c0c */ /* 0x040fe2000bf66270 */
[----:B------:R-:W-:Y:S01]  /*0a80*/  VIADD R2, R11, 0x30 ;  /* 0x000000300b027836 */ /* 0x000fe20000000000 */
[--C-:B------:R-:W-:Y:S01]  /*0a90*/  SHF.R.S32.HI R15, RZ, 0x1f, R14.reuse ;  /* 0x0000001fff0f7819 */ /* 0x100fe2000001140e */
[----:B------:R-:W-:Y:S01]  /*0aa0*/  IMAD.U32 R0, RZ, RZ, UR4 ;  /* 0x00000004ff007e24 */ /* 0x000fe2000f8e00ff */
[----:B------:R-:W-:Y:S01]  /*0ab0*/  ISETP.GE.AND P4, PT, R7, UR9, PT ;  /* 0x0000000907007c0c */ /* 0x000fe2000bf86270 */
[----:B------:R-:W-:Y:S01]  /*0ac0*/  VIADD R10, R14, 0x40 ;  /* 0x000000400e0a7836 */ /* 0x000fe20000000000 */
[----:B------:R-:W-:Y:S01]  /*0ad0*/  ISETP.GE.AND P5, PT, R6, UR9, PT ;  /* 0x0000000906007c0c */ /* 0x000fe2000bfa6270 */
[----:B------:R-:W-:-:S04]  /*0ae0*/  IMAD.WIDE R4, R11, 0x100, R14 ;  /* 0x000001000b047825 */ /* 0x000fc800078e020e */
[----:B------:R-:W-:Y:S01]  /*0af0*/  VIADD R9, R14, 0x80 ;  /* 0x000000800e097836 */ /* 0x000fe20000000000 */
[----:B------:R-:W-:Y:S01]  /*0b00*/  IADD3 R3, P0, R4, UR4, RZ ;  /* 0x0000000404037c10 */ /* 0x000fe2000ff1e0ff */
[----:B------:R-:W-:Y:S01]  /*0b10*/  ULDC.64 UR4, c[0x0][0x288] ;  /* 0x0000a20000047ab9 */ /* 0x000fe20000000a00 */
[C---:B------:R-:W-:Y:S02]  /*0b20*/  VIADD R4, R11.reuse, 0x20 ;  /* 0x000000200b047836 */ /* 0x040fe40000000000 */
[----:B------:R-:W-:Y:S01]  /*0b30*/  LEA.HI.X.SX32 R0, R0, R5, 0x1, P0 ;  /* 0x0000000500007211 */ /* 0x000fe200000f0eff */
[----:B------:R-:W-:Y:S01]  /*0b40*/  VIADD R5, R11, 0x18 ;  /* 0x000000180b057836 */ /* 0x000fe20000000000 */
[C---:B------:R-:W-:Y:S01]  /*0b50*/  LEA R12, P0, R3.reuse, UR4, 0x2 ;  /* 0x00000004030c7c11 */ /* 0x040fe2000f8010ff */
[----:B------:R-:W-:Y:S01]  /*0b60*/  VIADD R8, R14, 0xc0 ;  /* 0x000000c00e087836 */ /* 0x000fe20000000000 */
[----:B------:R-:W-:Y:S02]  /*0b70*/  ISETP.GE.AND P1, PT, R4, UR9, PT ;  /* 0x0000000904007c0c */ /* 0x000fe4000bf26270 */
[----:B------:R-:W-:Y:S01]  /*0b80*/  LEA.HI.X R13, R3, UR5, R0, 0x2, P0 ;  /* 0x00000005030d7c11 */ /* 0x000fe200080f1400 */
[----:B------:R-:W-:Y:S01]  /*0b90*/  VIADD R3, R11, 0x28 ;  /* 0x000000280b037836 */ /* 0x000fe20000000000 */
[----:B------:R-:W-:-:S04]  /*0ba0*/  ISETP.GE.AND P0, PT, R5, UR9, PT ;  /* 0x0000000905007c0c */ /* 0x000fc8000bf06270 */
[----:B------:R-:W-:Y:S01]  /*0bb0*/  ISETP.GE.AND P2, PT, R3, UR9, PT ;  /* 0x0000000903007c0c */ /* 0x000fe2000bf46270 */
[----:B------:R-:W-:-:S12]  /*0bc0*/  @P3 BRA `(.L_x_1490) ;  /* 0x0000000000243947 */ /* 0x000fd80003800000 */
[----:B------:R-:W-:Y:S02]  /*0bd0*/  ULDC UR4, c[0x0][0x2d0] ;  /* 0x0000b40000047ab9 */ /* 0x000fe40000000800 */
[----:B------:R-:W-:-:S13]  /*0be0*/  ISETP.GE.AND P3, PT, R14, UR4, PT ;  /* 0x000000040e007c0c */ /* 0x000fda000bf66270 */
[----:B------:R1:W-:Y:S01]  /*0bf0*/  @!P3 STG.E.128 desc[UR20][R12.64], RZ ;  /* 0x000000ff0c00b986 */ /* 0x0003e2000c101d14 */
[----:B------:R-:W-:-:S13]  /*0c00*/  ISETP.GE.AND P3, PT, R10, UR4, PT ;  /* 0x000000040a007c0c */ /* 0x000fda000bf66270 */
[----:B------:R1:W-:Y:S01]  /*0c10*/  @!P3 STG.E.128 desc[UR20][R12.64+0x100], RZ ;  /* 0x000100ff0c00b986 */ /* 0x0003e2000c101d14 */
[----:B------:R-:W-:-:S13]  /*0c20*/  ISETP.GE.AND P3, PT, R9, UR4, PT ;  /* 0x0000000409007c0c */ /* 0x000fda000bf66270 */
[----:B------:R1:W-:Y:S01]  /*0c30*/  @!P3 STG.E.128 desc[UR20][R12.64+0x200], RZ ;  /* 0x000200ff0c00b986 */ /* 0x0003e2000c101d14 */
[----:B------:R-:W-:-:S13]  /*0c40*/  ISETP.GE.AND P3, PT, R8, UR4, PT ;  /* 0x0000000408007c0c */ /* 0x000fda000bf66270 */
[----:B------:R1:W-:Y:S02]  /*0c50*/  @!P3 STG.E.128 desc[UR20][R12.64+0x300], RZ ;  /* 0x000300ff0c00b986 */ /* 0x0003e4000c101d14 */
.L_x_1490:
[----:B------:R-:W-:Y:S05]  /*0c60*/  BSYNC B0 ;  /* 0x0000000000007941 */ /* 0x000fea0003800000 */
.L_x_1489:
[----:B------:R-:W-:Y:S01]  /*0c70*/  BSSY B0, `(.L_x_1491) ;  /* 0x000000d000007945 */ /* 0x000fe20003800000 */
[----:B------:R-:W-:Y:S02]  /*0c80*/  ISETP.GE.AND P3, PT, R2, UR9, PT ;  /* 0x0000000902007c0c */ /* 0x000fe4000bf66270 */
[----:B------:R-:W-:Y:S01]  /*0c90*/  IADD3 R0, R11, 0x38, RZ ;  /* 0x000000380b007810 */ /* 0x000fe20007ffe0ff */
[----:B------:R-:W-:Y:S05]  /*0ca0*/  @P4 BRA `(.L_x_1492) ;  /* 0x0000000000244947 */ /* 0x000fea0003800000 */
        /* <DEDUP_REMOVED lines=9> */
.L_x_1492:
[----:B------:R-:W-:Y:S05]  /*0d40*/  BSYNC B0 ;  /* 0x0000000000007941 */ /* 0x000fea0003800000 */
.L_x_1491:
[----:B------:R-:W-:Y:S01]  /*0d50*/  BSSY B0, `(.L_x_1493) ;  /* 0x000000c000007945 */ /* 0x000fe20003800000 */
[----:B------:R-:W-:-:S03]  /*0d60*/  ISETP.GE.AND P4, PT, R0, UR9, PT ;  /* 0x0000000900007c0c */ /* 0x000fc6000bf86270 */
[----:B------:R-:W-:Y:S10]  /*0d70*/  @P5 BRA `(.L_x_1494) ;  /* 0x0000000000245947 */ /* 0x000ff40003800000 */
        /* <DEDUP_REMOVED lines=9> */
.L_x_1494:
[----:B------:R-:W-:Y:S05]  /*0e10*/  BSYNC B0 ;  /* 0x0000000000007941 */ /* 0x000fea0003800000 */
.L_x_1493:
[----:B------:R-:W-:Y:S01]  /*0e20*/  BSSY B0, `(.L_x_1495) ;  /* 0x000000c000007945 */ /* 0x000fe20003800000 */
[----:B------:R-:W-:-:S03]  /*0e30*/  ISETP.GE.OR P5, PT, R11, UR9, P6 ;  /* 0x000000090b007c0c */ /* 0x000fc6000b7a6670 */
        /* <DEDUP_REMOVED lines=10> */
.L_x_1496:
[----:B------:R-:W-:Y:S05]  /*0ee0*/  BSYNC B0 ;  /* 0x0000000000007941 */ /* 0x000fea0003800000 */
.L_x_1495:
[----:B------:R-:W-:Y:S04]  /*0ef0*/  BSSY B0, `(.L_x_1497) ;  /* 0x000000b000007945 */ /* 0x000fe80003800000 */
[----:B------:R-:W-:Y:S05]  /*0f00*/  @P1 BRA `(.L_x_1498) ;  /* 0x0000000000241947 */ /* 0x000fea0003800000 */
[----:B------:R-:W-:Y:S02]  /*0f10*/  ULDC UR4, c[0x0][0x2d0] ;  /* 0x0000b40000047ab9 */ /* 0x000fe40000000800 */
[----:B------:R-:W-:Y:S02]  /*0f20*/  ISETP.GE.AND P1, PT, R14, UR4, PT ;  /* 0x000000040e007c0c */ /* 0x000fe4000bf26270 */
[----:B------:R-:W-:-:S11]  /*0f30*/  ISETP.GE.AND P0, PT, R10, UR4, PT ;  /* 0x000000040a007c0c */ /* 0x000fd6000bf06270 */
[----:B------:R1:W-:Y:S01]  /*0f40*/  @!P1 STG.E.128 desc[UR20][R12.64+0x8000], RZ ;  /* 0x008000ff0c009986 */ /* 0x0003e2000c101d14 */
[----:B------:R-:W-:-:S03]  /*0f50*/  ISETP.GE.AND P1, PT, R9, UR4, PT ;  /* 0x0000000409007c0c */ /* 0x000fc6000bf26270 */
[----:B------:R1:W-:Y:S01]  /*0f60*/  @!P0 STG.E.128 desc[UR20][R12.64+0x8100], RZ ;  /* 0x008100ff0c008986 */ /* 0x0003e2000c101d14 */
[----:B------:R-:W-:-:S09]  /*0f70*/  ISETP.GE.AND P0, PT, R8, UR4, PT ;  /* 0x0000000408007c0c */ /* 0x000fd2000bf06270 */
[----:B------:R1:W-:Y:S04]  /*0f80*/  @!P1 STG.E.128 desc[UR20][R12.64+0x8200], RZ ;  /* 0x008200ff0c009986 */ /* 0x0003e8000c101d14 */
[----:B------:R1:W-:Y:S02]  /*0f90*/  @!P0 STG.E.128 desc[UR20][R12.64+0x8300], RZ ;  /* 0x008300ff0c008986 */ /* 0x0003e4000c101d14 */
.L_x_1498:
[----:B------:R-:W-:Y:S05]  /*0fa0*/  BSYNC B0 ;  /* 0x0000000000007941 */ /* 0x000fea0003800000 */
.L_x_1497:
[----:B------:R-:W-:Y:S04]  /*0fb0*/  BSSY B0, `(.L_x_1499) ;  /* 0x000000b000007945 */ /* 0x000fe80003800000 */
[----:B------:R-:W-:Y:S05]  /*0fc0*/  @P2 BRA `(.L_x_1500) ;  /* 0x0000000000242947 */ /* 0x000fea0003800000 */
[----:B------:R-:W-:Y:S02]  /*0fd0*/  ULDC UR4, c[0x0][0x2d0] ;  /* 0x0000b40000047ab9 */ /* 0x000fe40000000800 */
[----:B------:R-:W-:Y:S02]  /*0fe0*/  ISETP.GE.AND P0, PT, R14, UR4, PT ;  /* 0x000000040e007c0c */ /* 0x000fe4000bf06270 */
[----:B------:R-:W-:Y:S02]  /*0ff0*/  ISETP.GE.AND P2, PT, R10, UR4, PT ;  /* 0x000000040a007c0c */ /* 0x000fe4000bf46270 */
[----:B------:R-:W-:-:S09]  /*1000*/  ISETP.GE.AND P1, PT, R9, UR4, PT ;  /* 0x0000000409007c0c */ /* 0x000fd2000bf26270 */
[----:B------:R1:W-:Y:S01]  /*1010*/  @!P0 STG.E.128 desc[UR20][R12.64+0xa000], RZ ;  /* 0x00a000ff0c008986 */ /* 0x0003e2000c101d14 */
[----:B------:R-:W-:-:S03]  /*1020*/  ISETP.GE.AND P0, PT, R8, UR4, PT ;  /* 0x0000000408007c0c */ /* 0x000fc6000bf06270 */
[----:B------:R1:W-:Y:S04]  /*1030*/  @!P2 STG.E.128 desc[UR20][R12.64+0xa100], RZ ;  /* 0x00a100ff0c00a986 */ /* 0x0003e8000c101d14 */
[----:B------:R1:W-:Y:S06]  /*1040*/  @!P1 STG.E.128 desc[UR20][R12.64+0xa200], RZ ;  /* 0x00a200ff0c009986 */ /* 0x0003ec000c101d14 */
[----:B------:R1:W-:Y:S02]  /*1050*/  @!P0 STG.E.128 desc[UR20][R12.64+0xa300], RZ ;  /* 0x00a300ff0c008986 */ /* 0x0003e4000c101d14 */
.L_x_1500:
[----:B------:R-:W-:Y:S05]  /*1060*/  BSYNC B0 ;  /* 0x0000000000007941 */ /* 0x000fea0003800000 */
.L_x_1499:
[----:B------:R-:W-:Y:S04]  /*1070*/  BSSY B0, `(.L_x_1501) ;  /* 0x000000b000007945 */ /* 0x000fe80003800000 */
[----:B------:R-:W-:Y:S05]  /*1080*/  @P3 BRA `(.L_x_1502) ;  /* 0x0000000000243947 */ /* 0x000fea0003800000 */
[----:B------:R-:W-:Y:S02]  /*1090*/  ULDC UR4, c[0x0][0x2d0] ;  /* 0x0000b40000047ab9 */ /* 0x000fe40000000800 */
[----:B------:R-:W-:Y:S02]  /*10a0*/  ISETP.GE.AND P3, PT, R14, UR4, PT ;  /* 0x000000040e007c0c */ /* 0x000fe4000bf66270 */
[----:B------:R-:W-:Y:S02]  /*10b0*/  ISETP.GE.AND P2, PT, R10, UR4, PT ;  /* 0x000000040a007c0c */ /* 0x000fe4000bf46270 */
[----:B------:R-:W-:Y:S02]  /*10c0*/  ISETP.GE.AND P1, PT, R9, UR4, PT ;  /* 0x0000000409007c0c */ /* 0x000fe4000bf26270 */
[----:B------:R-:W-:-:S07]  /*10d0*/  ISETP.GE.AND P0, PT, R8, UR4, PT ;  /* 0x0000000408007c0c */ /* 0x000fce000bf06270 */
[----:B------:R1:W-:Y:S04]  /*10e0*/  @!P3 STG.E.128 desc[UR20][R12.64+0xc000], RZ ;  /* 0x00c000ff0c00b986 */ /* 0x0003e8000c101d14 */
[----:B------:R1:W-:Y:S04]  /*10f0*/  @!P2 STG.E.128 desc[UR20][R12.64+0xc100], RZ ;  /* 0x00c100ff0c00a986 */ /* 0x0003e8000c101d14 */
[----:B------:R1:W-:Y:S04]  /*1100*/  @!P1 STG.E.128 desc[UR20][R12.64+0xc200], RZ ;  /* 0x00c200ff0c009986 */ /* 0x0003e8000c101d14 */
[----:B------:R1:W-:Y:S02]  /*1110*/  @!P0 STG.E.128 desc[UR20][R12.64+0xc300], RZ ;  /* 0x00c300ff0c008986 */ /* 0x0003e4000c101d14 */
.L_x_1502:
[----:B------:R-:W-:Y:S05]  /*1120*/  BSYNC B0 ;  /* 0x0000000000007941 */ /* 0x000fea0003800000 */
.L_x_1501:
        /* <DEDUP_REMOVED lines=11> */
.L_x_1504:
[----:B------:R-:W-:Y:S05]  /*11e0*/  BSYNC B0 ;  /* 0x0000000000007941 */ /* 0x000fea0003800000 */
.L_x_1503:
[----:B------:R-:W-:Y:S01]  /*11f0*/  USHF.R.S32.HI UR7, URZ, 0x1f, UR6 ;  /* 0x0000001f3f077899 */ /* 0x000fe20008011406 */
[----:B------:R-:W-:Y:S01]  /*1200*/  IADD3 R8, P0, R11, UR6, RZ ;  /* 0x000000060b087c10 */ /* 0x000fe2000ff1e0ff */
[----:B------:R-:W-:Y:S01]  /*1210*/  ULDC.64 UR4, c[0x0][0x2b8] ;  /* 0x0000ae0000047ab9 */ /* 0x000fe20000000a00 */
[----:B------:R-:W-:Y:S01]  /*1220*/  ISETP.GE.OR P4, PT, R7, UR9, P6 ;  /* 0x0000000907007c0c */ /* 0x000fe2000b786670 */
[----:B------:R-:W-:Y:S01]  /*1230*/  @!P5 IMAD.MOV.U32 R7, RZ, RZ, -0x800000 ;  /* 0xff800000ff07d424 */ /* 0x000fe200078e00ff */
[----:B------:R-:W-:Y:S02]  /*1240*/  ISETP.GE.OR P3, PT, R6, UR9, P6 ;  /* 0x0000000906007c0c */ /* 0x000fe4000b766670 */
[----:B------:R-:W-:Y:S02]  /*1250*/  LEA.HI.X.SX32 R11, R11, UR7, 0x1, P0 ;  /* 0x000000070b0b7c11 */ /* 0x000fe400080f0eff */
[----:B------:R-:W-:Y:S02]  /*1260*/  LEA R10, P0, R8, UR4, 0x2 ;  /* 0x00000004080a7c11 */ /* 0x000fe4000f8010ff */
[----:B------:R-:W-:-:S02]  /*1270*/  ISETP.GE.OR P2, PT, R5, UR9, P6 ;  /* 0x0000000905007c0c */ /* 0x000fc4000b746670 */
[----:B------:R-:W-:Y:S02]  /*1280*/  LEA.HI.X R11, R8, UR5, R11, 0x2, P0 ;  /* 0x00000005080b7c11 */ /* 0x000fe400080f140b */
[----:B------:R-:W-:Y:S01]  /*1290*/  ISETP.GE.OR P1, PT, R4, UR9, P6 ;  /* 0x0000000904007c0c */ /* 0x000fe2000b726670 */
[----:B------:R-:W-:Y:S01]  /*12a0*/  @!P4 IMAD.MOV.U32 R17, RZ, RZ, -0x800000 ;  /* 0xff800000ff11c424 */ /* 0x000fe200078e00ff */
[----:B------:R-:W-:Y:S01]  /*12b0*/  ISETP.GE.OR P0, PT, R3, UR9, P6 ;  /* 0x0000000903007c0c */ /* 0x000fe2000b706670 */
[----:B------:R1:W-:Y:S01]  /*12c0*/  @!P5 STG.E desc[UR20][R10.64], R7 ;  /* 0x000000070a00d986 */ /* 0x0003e2000c101914 */
[----:B------:R-:W-:Y:S01]  /*12d0*/  ISETP.GE.OR P5, PT, R2, UR9, P6 ;  /* 0x0000000902007c0c */ /* 0x000fe2000b7a6670 */
[----:B------:R-:W-:Y:S01]  /*12e0*/  @!P3 IMAD.MOV.U32 R15, RZ, RZ, -0x800000 ;  /* 0xff800000ff0fb424 */ /* 0x000fe200078e00ff */
[----:B------:R-:W-:Y:S01]  /*12f0*/  ISETP.GE.OR P6, PT, R0, UR9, P6 ;  /* 0x0000000900007c0c */ /* 0x000fe2000b7c6670 */
[----:B------:R1:W-:Y:S02]  /*1300*/  @!P4 STG.E desc[UR20][R10.64+0x20], R17 ;  /* 0x000020110a00c986 */ /* 0x0003e4000c101914 */
[----:B-1234-:R-:W-:-:S02]  /*1310*/  @!P2 IMAD.MOV.U32 R13, RZ, RZ, -0x800000 ;  /* 0xff800000ff0da424 */ /* 0x01efc400078e00ff */
[----:B------:R1:W-:Y:S02]  /*1320*/  @!P3 STG.E desc[UR20][R10.64+0x40], R15 ;  /* 0x0000400f0a00b986 */ /* 0x0003e4000c101914 */
[----:B------:R-:W-:Y:S02]  /*1330*/  @!P1 IMAD.MOV.U32 R9, RZ, RZ, -0x800000 ;  /* 0xff800000ff099424 */ /* 0x000fe400078e00ff */
[----:B------:R-:W-:Y:S01]  /*1340*/  @!P0 IMAD.MOV.U32 R5, RZ, RZ, -0x800000 ;  /* 0xff800000ff058424 */ /* 0x000fe200078e00ff */
[----:B------:R1:W-:Y:S01]  /*1350*/  @!P2 STG.E desc[UR20][R10.64+0x60], R13 ;  /* 0x0000600d0a00a986 */ /* 0x0003e2000c101914 */
[----:B------:R-:W-:-:S03]  /*1360*/  @!P5 IMAD.MOV.U32 R3, RZ, RZ, -0x800000 ;  /* 0xff800000ff03d424 */ /* 0x000fc600078e00ff */
[----:B------:R1:W-:Y:S04]  /*1370*/  @!P1 STG.E desc[UR20][R10.64+0x80], R9 ;  /* 0x000080090a009986 */ /* 0x0003e8000c101914 */
[----:B------:R1:W-:Y:S04]  /*1380*/  @!P0 STG.E desc[UR20][R10.64+0xa0], R5 ;  /* 0x0000a0050a008986 */ /* 0x0003e8000c101914 */
[----:B------:R1:W-:Y:S01]  /*1390*/  @!P5 STG.E desc[UR20][R10.64+0xc0], R3 ;  /* 0x0000c0030a00d986 */ /* 0x0003e2000c101914 */
[----:B------:R-:W-:Y:S05]  /*13a0*/  @P6 EXIT ;  /* 0x000000000000694d */ /* 0x000fea0003800000 */
[----:B-1----:R-:W-:-:S05]  /*13b0*/  MOV R3, 0xff800000 ;  /* 0xff80000000037802 */ /* 0x002fca0000000f00 */
[----:B------:R-:W-:Y:S01]  /*13c0*/  STG.E desc[UR20][R10.64+0xe0], R3 ;  /* 0x0000e0030a007986 */ /* 0x000fe2000c101914 */
[----:B------:R-:W-:Y:S05]  /*13d0*/  EXIT ;  /* 0x000000000000794d */ /* 0x000fea0003800000 */
.L_x_1488:
        /* <DEDUP_REMOVED lines=28> */
.L_x_1505:
[----:B------:R-:W-:Y:S05]  /*15a0*/  @!P0 BRA `(.L_x_1506) ;  /* 0x0000000400608947 */ /* 0x000fea0003800000 */
[----:B------:R-:W1:Y:S01]  /*15b0*/  LDC R6, c[0x0][0x380] ;  /* 0x0000e000ff067b82 */ /* 0x000e620000000800 */
[----:B------:R-:W-:Y:S01]  /*15c0*/  ULEA UR7, UR19, 0xffffffc0, 0x6 ;  /* 0xffffffc013077891 */ /* 0x000fe2000f8e303f */
[----:B------:R-:W-:Y:S01]  /*15d0*/  IMAD.MOV.U32 R8, RZ, RZ, RZ ;  /* 0x000000ffff087224 */ /* 0x000fe200078e00ff */
[----:B------:R-:W-:Y:S01]  /*15e0*/  ULDC.64 UR4, c[0x0][0x230] ;  /* 0x00008c0000047ab9 */ /* 0x000fe20000000a00 */
[----:B------:R-:W-:-:S03]  /*15f0*/  ULDC.64 UR10, c[0x0][0x248] ;  /* 0x00009200000a7ab9 */ /* 0x000fc60000000a00 */
        /* <DEDUP_REMOVED lines=10> */
[----:B------:R-:W-:Y:S01]  /*16a0*/  IMAD.HI.U32 R5, R5, R2, R4 ;  /* 0x0000000205057227 */ /* 0x000fe200078e0004 */
[----:B------:R-:W-:-:S05]  /*16b0*/  MOV R2, R0 ;  /* 0x0000000000027202 */ /* 0x000fca0000000f00 */
[----:B------:R-:W-:-:S04]  /*16c0*/  IMAD.HI.U32 R7, R5, R2, RZ ;  /* 0x0000000205077227 */ /* 0x000fc800078e00ff */
[----:B------:R-:W-:-:S04]  /*16d0*/  IMAD.MOV R0, RZ, RZ, -R7 ;  /* 0x000000ffff007224 */ /* 0x000fc800078e0a07 */
[----:B------:R-:W-:-:S05]  /*16e0*/  IMAD R0, R3, R0, R2 ;  /* 0x0000000003007224 */ /* 0x000fca00078e0202 */
[----:B------:R-:W-:-:S13]  /*16f0*/  ISETP.GT.U32.AND P2, PT, R3, R0, PT ;  /* 0x000000000300720c */ /* 0x000fda0003f44070 */
[-C--:B------:R-:W-:Y:S01]  /*1700*/  @!P2 IADD3 R0, R0, -R3.reuse, RZ ;  /* 0x800000030000a210 */ /* 0x080fe20007ffe0ff */
[----:B------:R-:W-:Y:S01]  /*1710*/  @!P2 VIADD R7, R7, 0x1 ;  /* 0x000000010707a836 */ /* 0x000fe20000000000 */
[----:B------:R-:W-:Y:S02]  /*1720*/  ISETP.NE.AND P2, PT, R6, RZ, PT ;  /* 0x000000ff0600720c */ /* 0x000fe40003f45270 */
[----:B------:R-:W-:Y:S02]  /*1730*/  ISETP.GE.U32.AND P3, PT, R0, R3, PT ;  /* 0x000000030000720c */ /* 0x000fe40003f66070 */
[----:B------:R-:W-:-:S04]  /*1740*/  LOP3.LUT R0, R6, UR7, RZ, 0x3c, !PT ;  /* 0x0000000706007c12 */ /* 0x000fc8000f8e3cff */
[----:B------:R-:W-:Y:S02]  /*1750*/  ISETP.GE.AND P1, PT, R0, RZ, PT ;  /* 0x000000ff0000720c */ /* 0x000fe40003f26270 */
[----:B------:R-:W1:Y:S05]  /*1760*/  LDC R0, c[0x0][0x278] ;  /* 0x00009e00ff007b82 */ /* 0x000e6a0000000800 */
[----:B------:R-:W-:-:S06]  /*1770*/  @P3 IADD3 R7, R7, 0x1, RZ ;  /* 0x0000000107073810 */ /* 0x000fcc0007ffe0ff */
[----:B------:R-:W-:Y:S01]  /*1780*/  @!P1 IMAD.MOV R7, RZ, RZ, -R7 ;  /* 0x000000ffff079224 */ /* 0x000fe200078e0a07 */
[----:B------:R-:W-:-:S05]  /*1790*/  @!P2 LOP3.LUT R7, RZ, R6, RZ, 0x33, !PT ;  /* 0x00000006ff07a212 */ /* 0x000fca00078e33ff */
[----:B------:R-:W-:-:S05]  /*17a0*/  IMAD.WIDE R12, R7, 0x4, R238 ;  /* 0x00000004070c7825 */ /* 0x000fca00078e02ee */
[----:B------:R-:W2:Y:S01]  /*17b0*/  LDG.E R3, desc[UR20][R12.64] ;  /* 0x000000140c037981 */ /* 0x000ea2000c1e1900 */
[----:B------:R-:W-:Y:S01]  /*17c0*/  MOV R2, UR8 ;  /* 0x0000000800027c02 */ /* 0x000fe20008000f00 */
[----:B------:R-:W-:Y:S01]  /*17d0*/  IMAD.MOV R7, RZ, RZ, -R7 ;  /* 0x000000ffff077224 */ /* 0x000fe200078e0a07 */
[----:B-1----:R-:W-:Y:S02]  /*17e0*/  IABS R5, R0 ;  /* 0x0000000000057213 */ /* 0x002fe40000000000 */
[----:B------:R-:W-:Y:S02]  /*17f0*/  IABS R2, R2 ;  /* 0x0000000200027213 */ /* 0x000fe40000000000 */
[----:B------:R-:W1:Y:S08]  /*1800*/  I2F.RP R11, R5 ;  /* 0x00000005000b7306 */ /* 0x000e700000209400 */
[----:B-1----:R-:W1:Y:S02]  /*1810*/  MUFU.RCP R10, R11 ;  /* 0x0000000b000a7308 */ /* 0x002e640000001000 */
[----:B-1----:R-:W-:-:S06]  /*1820*/  IADD3 R10, R10, 0xffffffe, RZ ;  /* 0x0ffffffe0a0a7810 */ /* 0x002fcc0007ffe0ff */
[----:B------:R-:W1:Y:S02]  /*1830*/  F2I.FTZ.U32.TRUNC.NTZ R9, R10 ;  /* 0x0000000a00097305 */ /* 0x000e64000021f000 */
[----:B-1----:R-:W-:-:S04]  /*1840*/  IMAD.MOV R4, RZ, RZ, -R9 ;  /* 0x000000ffff047224 */ /* 0x002fc800078e0a09 */
        /* <DEDUP_REMOVED lines=9> */
[----:B------:R-:W-:Y:S02]  /*18e0*/  ISETP.GE.U32.AND P3, PT, R4, R5, PT ;  /* 0x000000050400720c */ /* 0x000fe40003f66070 */
[----:B------:R-:W-:-:S11]  /*18f0*/  ISETP.NE.AND P2, PT, R0, RZ, PT ;  /* 0x000000ff0000720c */ /* 0x000fd60003f45270 */
[----:B------:R-:W-:Y:S01]  /*1900*/  @P3 VIADD R2, R2, 0x1 ;  /* 0x0000000102023836 */ /* 0x000fe20000000000 */
[----:B--2---:R-:W-:Y:S02]  /*1910*/  R2UR UR17, R3 ;  /* 0x00000000031172ca */ /* 0x004fe400000e0000 */
[----:B------:R-:W-:-:S04]  /*1920*/  LOP3.LUT R3, R0, UR8, RZ, 0x3c, !PT ;  /* 0x0000000800037c12 */ /* 0x000fc8000f8e3cff */
[----:B------:R-:W-:Y:S01]  /*1930*/  ISETP.GE.AND P1, PT, R3, RZ, PT ;  /* 0x000000ff0300720c */ /* 0x000fe20003f26270 */
[----:B------:R-:W-:-:S05]  /*1940*/  IMAD R3, R6, R7, UR7 ;  /* 0x0000000706037e24 */ /* 0x000fca000f8e0207 */
[----:B------:R-:W-:Y:S01]  /*1950*/  SHF.R.S32.HI R33, RZ, 0x1f, R3 ;  /* 0x0000001fff217819 */ /* 0x000fe20000011403 */
[----:B------:R-:W-:Y:S02]  /*1960*/  USHF.R.S32.HI UR16, URZ, 0x1f, UR17 ;  /* 0x0000001f3f107899 */ /* 0x000fe40008011411 */
[----:B------:R-:W-:Y:S02]  /*1970*/  UIMAD.WIDE.U32 UR24, UR17, UR4, URZ ;  /* 0x00000004111872a5 */ /* 0x000fe4000f8e003f */
[----:B------:R-:W-:Y:S01]  /*1980*/  UIMAD UR6, UR16, UR4, URZ ;  /* 0x00000004100672a4 */ /* 0x000fe2000f8e023f */
[----:B------:R-:W-:Y:S01]  /*1990*/  IMAD R4, R33, UR10, RZ ;  /* 0x0000000a21047c24 */ /* 0x000fe2000f8e02ff */
        /* <DEDUP_REMOVED lines=25> */
.L_x_1506:
[----:B------:R-:W1:Y:S01]  /*1b30*/  LDC R0, c[0x0][0x278] ;  /* 0x00009e00ff007b82 */ /* 0x000e620000000800 */
[----:B------:R-:W-:Y:S01]  /*1b40*/  MOV R2, UR8 ;  /* 0x0000000800027c02 */ /* 0x000fe20008000f00 */
[----:B------:R-:W-:Y:S02]  /*1b50*/  UISETP.NE.AND UP0, UPT, UR16, -0x1, UPT ;  /* 0xffffffff1000788c */ /* 0x000fe4000bf05270 */
[----:B------:R-:W-:Y:S01]  /*1b60*/  ULEA UR17, UR19, 0xffffffc0, 0x6 ;  /* 0xffffffc013117891 */ /* 0x000fe2000f8e303f */
[----:B------:R-:W-:-:S03]  /*1b70*/  IABS R2, R2 ;  /* 0x0000000200027213 */ /* 0x000fc60000000000 */
[----:B------:R-:W-:Y:S01]  /*1b80*/  PLOP3.LUT P1, PT, PT, PT, UP0, 0x80, 0x0 ;  /* 0x000000000000781c */ /* 0x000fe20003f2f008 */
[----:B------:R-:W-:-:S04]  /*1b90*/  USHF.R.S32.HI UR18, URZ, 0x1f, UR17 ;  /* 0x0000001f3f127899 */ /* 0x000fc80008011411 */
[----:B------:R-:W-:Y:S01]  /*1ba0*/  @UP0 UIADD3 UR5, UR7, UR16, URZ ;  /* 0x0000001007050290 */ /* 0x000fe2000fffe03f */
[----:B------:R-:W-:-:S03]  /*1bb0*/  @UP0 ULDC.64 UR10, c[0x0][0x248] ;  /* 0x00009200000a0ab9 */ /* 0x000fc60000000a00 */
[----:B------:R-:W-:Y:S02]  /*1bc0*/  @UP0 UIMAD.WIDE.U32 UR24, UR5, UR10, URZ ;  /* 0x0000000a051802a5 */ /* 0x000fe4000f8e003f */
[----:B------:R-:W-:-:S04]  /*1bd0*/  @UP0 UIMAD UR5, UR5, UR11, URZ ;  /* 0x0000000b050502a4 */ /* 0x000fc8000f8e023f */
[----:B------:R-:W-:Y:S01]  /*1be0*/  @UP0 UIADD3 UR5, UR25, UR5, URZ ;  /* 0x0000000519050290 */ /* 0x000fe2000fffe03f */
[----:B-1----:R-:W-:Y:S02]  /*1bf0*/  IABS R6, R0 ;  /* 0x0000000000067213 */ /* 0x002fe40000000000 */
[----:B------:R-:W-:Y:S02]  /*1c00*/  ISETP.NE.AND P2, PT, R0, RZ, PT ;  /* 0x000000ff0000720c */ /* 0x000fe40003f45270 */
        /* <DEDUP_REMOVED lines=8> */
[----:B------:R-:W-:-:S04]  /*1c90*/  LOP3.LUT R4, R0, UR8, RZ, 0x3c, !PT ;  /* 0x0000000800047c12 */ /* 0x000fc8000f8e3cff */
[----:B------:R-:W-:Y:S01]  /*1ca0*/  ISETP.GE.AND P3, PT, R4, RZ, PT ;  /* 0x000000ff0400720c */ /* 0x000fe20003f66270 */
[----:B------:R-:W-:-:S04]  /*1cb0*/  IMAD.HI.U32 R20, R3, R2, RZ ;  /* 0x0000000203147227 */ /* 0x000fc800078e00ff */
[----:B------:R-:W-:-:S04]  /*1cc0*/  IMAD.MOV R5, RZ, RZ, -R20 ;  /* 0x000000ffff057224 */ /* 0x000fc800078e0a14 */
[C---:B------:R-:W-:Y:S02]  /*1cd0*/  IMAD R5, R6.reuse, R5, R2 ;  /* 0x0000000506057224 */ /* 0x040fe400078e0202 */
[----:B------:R-:W1:Y:S03]  /*1ce0*/  LDC.64 R2, c[0x0][0x260] ;  /* 0x00009800ff027b82 */ /* 0x000e660000000a00 */
[----:B------:R-:W-:-:S13]  /*1cf0*/  ISETP.GT.U32.AND P5, PT, R6, R5, PT ;  /* 0x000000050600720c */ /* 0x000fda0003fa4070 */
[----:B------:R-:W-:Y:S01]  /*1d00*/  @!P5 IADD3 R5, R5, -R6, RZ ;  /* 0x800000060505d210 */ /* 0x000fe20007ffe0ff */
[----:B------:R-:W-:-:S03]  /*1d10*/  @!P5 VIADD R20, R20, 0x1 ;  /* 0x000000011414d836 */ /* 0x000fc60000000000 */
[----:B------:R-:W-:-:S13]  /*1d20*/  ISETP.GE.U32.AND P4, PT, R5, R6, PT ;  /* 0x000000060500720c */ /* 0x000fda0003f86070 */
[----:B------:R-:W-:Y:S01]  /*1d30*/  @P4 IADD3 R20, R20, 0x1, RZ ;  /* 0x0000000114144810 */ /* 0x000fe20007ffe0ff */
[----:B------:R-:W-:Y:S06]  /*1d40*/  @P1 BRA `(.L_x_1508) ;  /* 0x0000000000301947 */ /* 0x000fec0003800000 */
[----:B------:R-:W-:Y:S01]  /*1d50*/  USHF.R.S32.HI UR23, URZ, 0x1f, UR7 ;  /* 0x0000001f3f177899 */ /* 0x000fe20008011407 */
[----:B------:R-:W-:Y:S01]  /*1d60*/  ULDC.64 UR10, c[0x0][0x248] ;  /* 0x00009200000a7ab9 */ /* 0x000fe20000000a00 */
[----:B------:R-:W-:Y:S02]  /*1d70*/  USHF.R.S32.HI UR24, URZ, 0x1f, UR6 ;  /* 0x0000001f3f187899 */ /* 0x000fe40008011406 */
[----:B------:R-:W-:Y:S02]  /*1d80*/  UIMAD UR23, UR23, UR10, URZ ;  /* 0x0000000a171772a4 */ /* 0x000fe4000f8e023f */
[----:B------:R-:W-:Y:S02]  /*1d90*/  UIMAD.WIDE.U32 UR26, UR7, UR10, URZ ;  /* 0x0000000a071a72a5 */ /* 0x000fe4000f8e003f */
[----:B------:R-:W-:Y:S01]  /*1da0*/  UIMAD UR23, UR7, UR11, UR23 ;  /* 0x0000000b071772a4 */ /* 0x000fe2000f8e0217 */
[----:B------:R-:W-:Y:S02]  /*1db0*/  ULDC.64 UR4, c[0x0][0x230] ;  /* 0x00008c0000047ab9 */ /* 0x000fe40000000a00 */
[----:B------:R-:W-:-:S02]  /*1dc0*/  UIMAD UR24, UR24, UR4, URZ ;  /* 0x00000004181872a4 */ /* 0x000fc4000f8e023f */
[----:B------:R-:W-:Y:S02]  /*1dd0*/  UIADD3 UR27, UR27, UR23, URZ ;  /* 0x000000171b1b7290 */ /* 0x000fe4000fffe03f */
[----:B------:R-:W-:Y:S02]  /*1de0*/  UIMAD UR5, UR6, UR5, UR24 ;  /* 0x00000005060572a4 */ /* 0x000fe4000f8e0218 */
[----:B------:R-:W-:-:S04]  /*1df0*/  UIMAD.WIDE.U32 UR24, UR6, UR4, UR26 ;  /* 0x00000004061872a5 */ /* 0x000fc8000f8e001a */
[----:B------:R-:W-:-:S12]  /*1e00*/  UIADD3 UR5, UR25, UR5, URZ ;  /* 0x0000000519057290 */ /* 0x000fd8000fffe03f */
.L_x_1508:
[----:B------:R-:W-:Y:S01]  /*1e10*/  UIMAD UR4, UR18, UR10, URZ ;  /* 0x0000000a120472a4 */ /* 0x000fe2000f8e023f */
[----:B------:R-:W-:Y:S01]  /*1e20*/  @!P3 IADD3 R20, -R20, RZ, RZ ;  /* 0x000000ff1414b210 */ /* 0x000fe20007ffe1ff */
[----:B------:R-:W-:Y:S01]  /*1e30*/  UMOV UR25, UR5 ;  /* 0x0000000500197c82 */ /* 0x000fe20008000000 */
[----:B------:R-:W-:Y:S01]  /*1e40*/  @!P2 LOP3.LUT R20, RZ, R0, RZ, 0x33, !PT ;  /* 0x00000000ff14a212 */ /* 0x000fe200078e33ff */
[----:B------:R-:W-:Y:S01]  /*1e50*/  UIMAD.WIDE.U32 UR24, UR10, UR17, UR24 ;  /* 0x000000110a1872a5 */ /* 0x000fe2000f8e0018 */
[----:B------:R-:W-:Y:S01]  /*1e60*/  IMAD.U32 R33, RZ, RZ, UR18 ;  /* 0x00000012ff217e24 */ /* 0x000fe2000f8e00ff */
[----:B------:R-:W-:Y:S01]  /*1e70*/  UIMAD UR4, UR11, UR17, UR4 ;  /* 0x000000110b0472a4 */ /* 0x000fe2000f8e0204 */
[----:B------:R-:W-:Y:S01]  /*1e80*/  SHF.R.S32.HI R23, RZ, 0x1f, R20 ;  /* 0x0000001fff177819 */ /* 0x000fe20000011414 */
[----:B------:R-:W-:Y:S02]  /*1e90*/  @UP0 UIADD3 UR16, UR7, UR16, URZ ;  /* 0x0000001007100290 */ /* 0x000fe4000fffe03f */
[----:B------:R-:W-:Y:S01]  /*1ea0*/  UIADD3 UR4, UR25, UR4, URZ ;  /* 0x0000000419047290 */ /* 0x000fe2000fffe03f */
[----:B------:R-:W-:Y:S01]  /*1eb0*/  IMAD.U32 R5, RZ, RZ, UR25 ;  /* 0x00000019ff057e24 */ /* 0x000fe2000f8e00ff */
[----:B------:R-:W-:Y:S01]  /*1ec0*/  MOV R4, UR24 ;  /* 0x0000001800047c02 */ /* 0x000fe20008000f00 */
[----:B-1----:R-:W-:-:S03]  /*1ed0*/  IMAD R0, R23, R2, RZ ;  /* 0x0000000217007224 */ /* 0x002fc600078e02ff */
[----:B------:R-:W-:Y:S01]  /*1ee0*/  MOV R5, UR4 ;  /* 0x0000000400057c02 */ /* 0x000fe20008000f00 */
[----:B------:R-:W-:Y:S01]  /*1ef0*/  @UP0 ULDC.64 UR4, c[0x0][0x250] ;  /* 0x0000940000040ab9 */ /* 0x000fe20000000a00 */
[C---:B------:R-:W-:Y:S01]  /*1f00*/  IMAD R0, R20.reuse, R3, R0 ;  /* 0x0000000314007224 */ /* 0x040fe200078e0200 */
[----:B------:R-:W-:Y:S01]  /*1f10*/  @UP0 UIMAD.WIDE.U32 UR24, UR16, UR4, URZ ;  /* 0x00000004101802a5 */ /* 0x000fe2000f8e003f */
[----:B------:R-:W-:Y:S01]  /*1f20*/  MOV R3, UR17 ;  /* 0x0000001100037c02 */ /* 0x000fe20008000f00 */
[----:B------:R-:W-:Y:S02]  /*1f30*/  IMAD.WIDE.U32 R34, R20, R2, R4 ;  /* 0x0000000214227225 */ /* 0x000fe400078e0004 */
[----:B------:R-:W-:Y:S02]  /*1f40*/  @UP0 UIMAD UR16, UR16, UR5, UR25 ;  /* 0x00000005101002a4 */ /* 0x000fe4000f8e0219 */
[----:B------:R-:W-:Y:S01]  /*1f50*/  IMAD.IADD R0, R35, 0x1, R0 ;  /* 0x0000000123007824 */ /* 0x000fe200078e0200 */
[----:B------:R-:W-:Y:S01]  /*1f60*/  @UP0 UMOV UR18, UR24 ;  /* 0x0000001800120c82 */ /* 0x000fe20008000000 */
[----:B------:R-:W-:Y:S08]  /*1f70*/  @P1 BRA `(.L_x_1507) ;  /* 0x0000000000381947 */ /* 0x000ff00003800000 */
        /* <DEDUP_REMOVED lines=8> */
[----:B------:R-:W-:Y:S01]  /*2000*/  UIMAD UR7, UR7, UR4, URZ ;  /* 0x00000004070772a4 */ /* 0x000fe2000f8e023f */
[----:B------:R-:W-:-:S03]  /*2010*/  UMOV UR16, UR24 ;  /* 0x0000001800107c82 */ /* 0x000fc60008000000 */
[----:B------:R-:W-:Y:S02]  /*2020*/  UIMAD UR5, UR6, UR5, UR7 ;  /* 0x00000005060572a4 */ /* 0x000fe4000f8e0207 */
[----:B------:R-:W-:-:S04]  /*2030*/  UIMAD.WIDE.U32 UR6, UR6, UR4, UR16 ;  /* 0x00000004060672a5 */ /* 0x000fc8000f8e0010 */
[----:B------:R-:W-:-:S03]  /*2040*/  UIADD3 UR16, UR7, UR5, URZ ;  /* 0x0000000507107290 */ /* 0x000fc6000fffe03f */
[----:B------:R-:W-:-:S09]  /*2050*/  UMOV UR18, UR6 ;  /* 0x0000000600127c82 */ /* 0x000fd20008000000 */
.L_x_1507:
[----:B------:R-:W-:Y:S01]  /*2060*/  SHF.R.S32.HI R17, RZ, 0x1f, R80 ;  /* 0x0000001fff117819 */ /* 0x000fe20000011450 */
[----:B------:R-:W-:Y:S01]  /*2070*/  UISETP.NE.AND UP0, UPT, UR14, -0x1, UPT ;  /* 0xffffffff0e00788c */ /* 0x000fe2000bf05270 */
[----:B------:R-:W1:Y:S01]  /*2080*/  S2R R31, SR_CTAID.X ;  /* 0x00000000001f7919 */ /* 0x000e620000002500 */
[----:B------:R-:W-:Y:S01]  /*2090*/  USHF.R.S32.HI UR23, URZ, 0x1f, UR8 ;  /* 0x0000001f3f177899 */ /* 0x000fe20008011408 */
[CC--:B------:R-:W-:Y:S01]  /*20a0*/  LEA.HI R24, R17.reuse, R80.reuse, RZ, 0x3 ;  /* 0x0000005011187211 */ /* 0x0c0fe200078f18ff */
[----:B------:R-:W-:Y:S01]  /*20b0*/  BSSY B0, `(.L_x_1509) ;  /* 0x0000073000007945 */ /* 0x000fe20003800000 */
[----:B------:R-:W-:Y:S02]  /*20c0*/  LEA.HI R16, R17, R80, RZ, 0x4 ;  /* 0x0000005011107211 */ /* 0x000fe400078f20ff */
[----:B------:R-:W-:Y:S02]  /*20d0*/  LOP3.LUT R5, R24, 0xfffffff8, RZ, 0xc0, !PT ;  /* 0xfffffff818057812 */ /* 0x000fe400078ec0ff */
[----:B------:R-:W-:-:S02]  /*20e0*/  SHF.R.S32.HI R24, RZ, 0x3, R24 ;  /* 0x00000003ff187819 */ /* 0x000fc40000011418 */
[----:B------:R-:W-:Y:S01]  /*20f0*/  @UP0 ULDC.64 UR4, c[0x0][0x240] ;  /* 0x0000900000040ab9 */ /* 0x000fe20000000a00 */
[----:B------:R-:W-:Y:S01]  /*2100*/  IMAD.IADD R2, R80, 0x1, -R5 ;  /* 0x0000000150027824 */ /* 0x000fe200078e0a05 */
[----:B------:R-:W-:Y:S01]  /*2110*/  LOP3.LUT R5, R16, 0xfffffff0, RZ, 0xc0, !PT ;  /* 0xfffffff010057812 */ /* 0x000fe200078ec0ff */
[----:B------:R-:W-:Y:S01]  /*2120*/  IMAD.SHL.U32 R235, R24, 0x40, RZ ;  /* 0x0000004018eb7824 */ /* 0x000fe200078e00ff */
[----:B------:R-:W-:Y:S01]  /*2130*/  @UP0 UIMAD.WIDE.U32 UR24, UR14, UR4, URZ ;  /* 0x000000040e1802a5 */ /* 0x000fe2000f8e003f */
[----:B------:R-:W-:Y:S01]  /*2140*/  IMAD.SHL.U32 R236, R2, 0x8, RZ ;  /* 0x0000000802ec7824 */ /* 0x000fe200078e00ff */
[----:B------:R-:W-:Y:S01]  /*2150*/  @!UP0 USHF.R.S32.HI UR17, URZ, 0x1f, UR15 ;  /* 0x0000001f3f118899 */ /* 0x000fe2000801140f */
[----:B------:R-:W-:Y:S01]  /*2160*/  IMAD.IADD R22, R80, 0x1, -R5 ;  /* 0x0000000150167824 */ /* 0x000fe200078e0a05 */
[----:B------:R-:W-:Y:S01]  /*2170*/  LOP3.LUT R235, R235, 0x1c0, RZ, 0xc0, !PT ;  /* 0x000001c0ebeb7812 */ /* 0x000fe200078ec0ff */
[----:B------:R-:W-:Y:S01]  /*2180*/  @UP0 UIMAD UR14, UR14, UR5, UR25 ;  /* 0x000000050e0e02a4 */ /* 0x000fe2000f8e0219 */
[----:B------:R-:W-:Y:S01]  /*2190*/  IADD3 R34, P3, R236, R34, RZ ;  /* 0x00000022ec227210 */ /* 0x000fe20007f7e0ff */
[----:B------:R-:W-:Y:S01]  /*21a0*/  @!UP0 ULDC.64 UR6, c[0x0][0x228] ;  /* 0x00008a0000068ab9 */ /* 0x000fe20000000a00 */
[----:B------:R-:W-:Y:S01]  /*21b0*/  ULDC.64 UR4, c[0x0][0x258] ;  /* 0x0000960000047ab9 */ /* 0x000fe20000000a00 */
[----:B------:R-:W-:Y:S01]  /*21c0*/  LOP3.LUT R4, R235, 0x38, R236, 0xf8, !PT ;  /* 0x00000038eb047812 */ /* 0x000fe200078ef8ec */
[----:B------:R-:W-:Y:S01]  /*21d0*/  UIMAD UR23, UR23, UR4, URZ ;  /* 0x00000004171772a4 */ /* 0x000fe2000f8e023f */
[----:B------:R-:W-:Y:S01]  /*21e0*/  SHF.R.U32.HI R235, RZ, 0x3, R235 ;  /* 0x00000003ffeb7819 */ /* 0x000fe200000116eb */
[----:B------:R-:W-:Y:S01]  /*21f0*/  IMAD.U32 R26, RZ, RZ, UR4 ;  /* 0x00000004ff1a7e24 */ /* 0x000fe2000f8e00ff */
[----:B------:R-:W-:Y:S01]  /*2200*/  SHF.R.S32.HI R19, RZ, 0x1f, R22 ;  /* 0x0000001fff137819 */ /* 0x000fe20000011416 */
[----:B------:R-:W2:Y:S01]  /*2210*/  S2UR UR4, SR_CgaCtaId ;  /* 0x00000000000479c3 */ /* 0x000ea20000008800 */
[----:B------:R-:W-:Y:S01]  /*2220*/  LOP3.LUT R235, R4, R235, RZ, 0x3c, !PT ;  /* 0x000000eb04eb7212 */ /* 0x000fe200078e3cff */
[----:B------:R-:W-:Y:S01]  /*2230*/  @!UP0 UIMAD UR17, UR17, UR6, URZ ;  /* 0x00000006111182a4 */ /* 0x000fe2000f8e023f */
[----:B------:R-:W-:Y:S01]  /*2240*/  LEA.HI R19, R19, R22, RZ, 0x3 ;  /* 0x0000001613137211 */ /* 0x000fe200078f18ff */
[----:B------:R-:W-:Y:S01]  /*2250*/  @!UP0 UIMAD.WIDE.U32 UR26, UR15, UR6, URZ ;  /* 0x000000060f1a82a5 */ /* 0x000fe2000f8e003f */
[----:B------:R-:W-:Y:S01]  /*2260*/  LEA.HI R4, R17, R80, RZ, 0x6 ;  /* 0x0000005011047211 */ /* 0x000fe200078f30ff */
[----:B------:R-:W-:Y:S01]  /*2270*/  @!UP0 UIMAD UR17, UR15, UR7, UR17 ;  /* 0x000000070f1182a4 */ /* 0x000fe2000f8e0211 */
[----:B------:R-:W-:Y:S01]  /*2280*/  LOP3.LUT R5, R19, 0xfffffff8, RZ, 0xc0, !PT ;  /* 0xfffffff813057812 */ /* 0x000fe200078ec0ff */
[----:B------:R-:W-:Y:S01]  /*2290*/  UIMAD UR23, UR8, UR5, UR23 ;  /* 0x00000005081772a4 */ /* 0x000fe2000f8e0217 */
[----:B------:R-:W-:Y:S01]  /*22a0*/  IADD3 R6, P2, R236, UR18, RZ ;  /* 0x00000012ec067c10 */ /* 0x000fe2000ff5e0ff */
[----:B------:R-:W-:Y:S01]  /*22b0*/  IMAD.SHL.U32 R4, R4, 0x8, RZ ;  /* 0x0000000804047824 */ /* 0x000fe200078e00ff */
[----:B------:R-:W-:Y:S01]  /*22c0*/  UIADD3 UR5, -UR9, UR13, URZ ;  /* 0x0000000d09057290 */ /* 0x000fe2000fffe13f */
[----:B------:R-:W-:Y:S01]  /*22d0*/  IMAD.IADD R22, R22, 0x1, -R5 ;  /* 0x0000000116167824 */ /* 0x000fe200078e0a05 */
[----:B------:R-:W-:Y:S01]  /*22e0*/  @!UP0 UIADD3 UR14, UR27, UR17, URZ ;  /* 0x000000111b0e8290 */ /* 0x000fe2000fffe03f */
[----:B------:R-:W-:Y:S01]  /*22f0*/  SHF.R.S32.HI R5, RZ, 0x1f, R236 ;  /* 0x0000001fff057819 */ /* 0x000fe200000114ec */
[----:B------:R-:W-:Y:S01]  /*2300*/  @!UP0 UMOV UR24, UR26 ;  /* 0x0000001a00188c82 */ /* 0x000fe20008000000 */
[----:B------:R-:W-:Y:S01]  /*2310*/  LOP3.LUT R235, R235, 0xfffffe00, R4, 0xf8, !PT ;  /* 0xfffffe00ebeb7812 */ /* 0x000fe200078ef804 */
[----:B------:R-:W-:Y:S01]  /*2320*/  ULDC.64 UR6, c[0x0][0x268] ;  /* 0x00009a0000067ab9 */ /* 0x000fe20000000a00 */
[----:B------:R-:W-:Y:S01]  /*2330*/  IADD3 R4, P1, R236, UR24, RZ ;  /* 0x00000018ec047c10 */ /* 0x000fe2000ff3e0ff */
[----:B------:R-:W-:Y:S01]  /*2340*/  IMAD.X R35, R5, 0x1, R0, P3 ;  /* 0x0000000105237824 */ /* 0x000fe200018e0600 */
[C---:B------:R-:W-:Y:S01]  /*2350*/  ISETP.GE.AND P4, PT, R24.reuse, UR5, PT ;  /* 0x0000000518007c0c */ /* 0x040fe2000bf86270 */
[----:B------:R-:W-:Y:S01]  /*2360*/  IMAD R23, R23, UR6, RZ ;  /* 0x0000000617177c24 */ /* 0x000fe2000f8e02ff */
[C---:B------:R-:W-:Y:S01]  /*2370*/  IADD3.X R7, R5.reuse, UR16, RZ, P2, !PT ;  /* 0x0000001005077c10 */ /* 0x040fe200097fe4ff */
[----:B------:R-:W-:Y:S01]  /*2380*/  UIADD3 UR18, UR19, -0x1, URZ ;  /* 0xffffffff13127890 */ /* 0x000fe2000fffe03f */
[----:B------:R-:W-:Y:S01]  /*2390*/  IADD3.X R5, R5, UR14, RZ, P1, !PT ;  /* 0x0000000e05057c10 */ /* 0x000fe20008ffe4ff */
[----:B------:R-:W-:Y:S01]  /*23a0*/  UMOV UR9, 0x400 ;  /* 0x0000040000097882 */ /* 0x000fe20000000000 */
[----:B------:R-:W-:Y:S01]  /*23b0*/  IADD3 R0, P3, R24, R3, RZ ;  /* 0x0000000318007210 */ /* 0x000fe20007f7e0ff */
[----:B------:R-:W-:Y:S01]  /*23c0*/  IMAD R23, R20, UR7, R23 ;  /* 0x0000000714177c24 */ /* 0x000fe2000f8e0217 */
[----:B------:R-:W-:Y:S01]  /*23d0*/  USHF.L.U32 UR17, UR18, 0x6, URZ ;  /* 0x0000000612117899 */ /* 0x000fe2000800063f */
[----:B------:R-:W-:Y:S01]  /*23e0*/  IMAD.WIDE.U32 R26, R26, UR8, R4 ;  /* 0x000000081a1a7c25 */ /* 0x000fe2000f8e0004 */
[----:B--2---:R-:W-:Y:S01]  /*23f0*/  ULEA UR4, UR4, UR9, 0x18 ;  /* 0x0000000904047291 */ /* 0x004fe2000f8ec03f */
[----:B------:R-:W-:Y:S01]  /*2400*/  SHF.R.S32.HI R25, RZ, 0x1f, R24 ;  /* 0x0000001fff197819 */ /* 0x000fe20000011418 */
[----:B------:R-:W-:Y:S01]  /*2410*/  USHF.L.U64.HI UR14, UR10, 0x4, UR11 ;  /* 0x000000040a0e7899 */ /* 0x000fe2000801020b */
[----:B------:R-:W-:Y:S01]  /*2420*/  IMAD.WIDE.U32 R20, R20, UR6, R6 ;  /* 0x0000000614147c25 */ /* 0x000fe2000f8e0006 */
[----:B------:R-:W-:Y:S01]  /*2430*/  R2P PR, R22, 0x6 ;  /* 0x0000000616007804 */ /* 0x000fe20000000000 */
[----:B------:R-:W-:Y:S01]  /*2440*/  UIADD3 UR16, -UR17, UR22, URZ ;  /* 0x0000001611107290 */ /* 0x000fe2000fffe13f */
[----:B------:R-:W-:Y:S01]  /*2450*/  SHF.R.S32.HI R233, RZ, 0x4, R16 ;  /* 0x00000004ffe97819 */ /* 0x000fe20000011410 */
[----:B------:R-:W-:Y:S01]  /*2460*/  IMAD.MOV.U32 R7, RZ, RZ, 0x10 ;  /* 0x00000010ff077424 */ /* 0x000fe200078e00ff */
[----:B------:R-:W-:Y:S01]  /*2470*/  LEA R235, R235, UR4, 0x1 ;  /* 0x00000004ebeb7c11 */ /* 0x000fe2000f8e08ff */
[----:B------:R-:W-:Y:S01]  /*2480*/  IMAD.MOV.U32 R5, RZ, RZ, 0x20 ;  /* 0x00000020ff057424 */ /* 0x000fe200078e00ff */
[----:B------:R-:W-:Y:S01]  /*2490*/  LEA.HI R16, R16, R233, RZ, 0x1 ;  /* 0x000000e910107211 */ /* 0x000fe200078f08ff */
[----:B------:R-:W-:Y:S01]  /*24a0*/  VIADD R29, R27, UR23 ;  /* 0x000000171b1d7c36 */ /* 0x000fe20008000000 */
[----:B------:R-:W-:Y:S01]  /*24b0*/  SEL R7, R7, 0xfffffff0, !P1 ;  /* 0xfffffff007077807 */ /* 0x000fe20004800000 */
[----:B-1----:R-:W-:Y:S01]  /*24c0*/  IMAD.WIDE R30, R31, 0x40, R24 ;  /* 0x000000401f1e7825 */ /* 0x002fe200078e0218 */
[----:B------:R-:W-:-:S03]  /*24d0*/  SEL R5, R5, 0xffffffe0, !P2 ;  /* 0xffffffe005057807 */ /* 0x000fc60005000000 */
        /* <DEDUP_REMOVED lines=48> */
.L_x_1510:
[----:B------:R-:W-:Y:S05]  /*27e0*/  BSYNC B0 ;  /* 0x0000000000007941 */ /* 0x000fea0003800000 */
.L_x_1509:
[----:B------:R-:W-:Y:S01]  /*27f0*/  VIADD R18, R24, 0x10 ;  /* 0x0000001018127836 */ /* 0x000fe20000000000 */
[C---:B------:R-:W-:Y:S01]  /*2800*/  IADD3.X R33, R25.reuse, R33, RZ, P3, !PT ;  /* 0x0000002119217210 */ /* 0x040fe20001ffe4ff */
[----:B-12---:R-:W-:Y:S01]  /*2810*/  IMAD R9, R25, UR10, RZ ;  /* 0x0000000a19097c24 */ /* 0x006fe2000f8e02ff */
[----:B------:R-:W-:Y:S01]  /*2820*/  LOP3.LUT R16, R16, 0xfffffffe, RZ, 0xc0, !PT ;  /* 0xfffffffe10107812 */ /* 0x000fe200078ec0ff */
        /* <DEDUP_REMOVED lines=9> */
[----:B------:R-:W-:Y:S01]  /*28c0*/  IMAD R33, R33, UR8, RZ ;  /* 0x0000000821217c24 */ /* 0x000fe2000f8e02ff */
[----:B------:R-:W-:Y:S01]  /*28d0*/  ISETP.GE.AND P2, PT, R24, UR16, PT ;  /* 0x0000001018007c0c */ /* 0x000fe2000bf46270 */
[----:B------:R-:W-:Y:S01]  /*28e0*/  IMAD.IADD R233, R233, 0x1, -R16 ;  /* 0x00000001e9e97824 */ /* 0x000fe200078e0a10 */
        /* <DEDUP_REMOVED lines=53> */
.L_x_1512:
[----:B------:R-:W-:Y:S05]  /*2c40*/  BSYNC B0 ;  /* 0x0000000000007941 */ /* 0x000fea0003800000 */
.L_x_1511:
        /* <DEDUP_REMOVED lines=49> */
.L_x_1514:
[----:B------:R-:W-:Y:S05]  /*2f60*/  BSYNC B0 ;  /* 0x0000000000007941 */ /* 0x000fea0003800000 */
.L_x_1513:
        /* <DEDUP_REMOVED lines=49> */
.L_x_1516:
[----:B------:R-:W-:Y:S05]  /*3280*/  BSYNC B0 ;  /* 0x0000000000007941 */ /* 0x000fea0003800000 */
.L_x_1515:
        /* <DEDUP_REMOVED lines=40> */
.L_x_1518:
[----:B------:R-:W-:Y:S05]  /*3510*/  BSYNC B0 ;  /* 0x0000000000007941 */ /* 0x000fea0003800000 */
.L_x_1517:
        /* <DEDUP_REMOVED lines=53> */
.L_x_1520:
[----:B------:R-:W-:Y:S05]  /*3870*/  BSYNC B0 ;  /* 0x0000000000007941 */ /* 0x000fea0003800000 */
.L_x_1519:
        /* <DEDUP_REMOVED lines=44> */
.L_x_1522:
[----:B------:R-:W-:Y:S05]  /*3b40*/  BSYNC B0 ;  /* 0x0000000000007941 */ /* 0x000fea0003800000 */
.L_x_1521:
        /* <DEDUP_REMOVED lines=46> */
.L_x_1524:
[----:B------:R-:W-:Y:S05]  /*3e30*/  BSYNC B0 ;  /* 0x0000000000007941 */ /* 0x000fea0003800000 */
.L_x_1523:
[----:B------:R-:W0:Y:S01]  /*3e40*/  LDGDEPBAR ;  /* 0x00000000000079af */ /* 0x000e220000000000 */
[----:B------:R-:W-:Y:S01]  /*3e50*/  LOP3.LUT R25, R25, 0x1c0, RZ, 0xc0, !PT ;  /* 0x000001c019197812 */ /* 0x000fe200078ec0ff */
[----:B------:R-:W-:Y:S01]  /*3e60*/  IMAD.MOV.U32 R26, RZ, RZ, R20 ;  /* 0x000000ffff1a7224 */ /* 0x000fe200078e0014 */
[----:B------:R-:W-:Y:S01]  /*3e70*/  SHF.R.U32.HI R22, RZ, 0x3, R22 ;  /* 0x00000003ff167819 */ /* 0x000fe20000011616 */
[----:B------:R-:W-:Y:S01]  /*3e80*/  IMAD.SHL.U32 R19, R19, 0x40, RZ ;  /* 0x0000004013137824 */ /* 0x000fe200078e00ff */
[----:B------:R-:W-:Y:S01]  /*3e90*/  LOP3.LUT R24, R25, 0x8, R24, 0xf8, !PT ;  /* 0x0000000819187812 */ /* 0x000fe200078ef818 */
[----:B------:R-:W-:Y:S01]  /*3ea0*/  IMAD.WIDE.U32 R26, R0, UR8, R26 ;  /* 0x00000008001a7c25 */ /* 0x000fe2000f8e001a */
[----:B------:R-:W-:Y:S01]  /*3eb0*/  LOP3.LUT R22, R23, R22, RZ, 0x3c, !PT ;  /* 0x0000001617167212 */ /* 0x000fe200078e3cff */
[----:B------:R-:W-:Y:S01]  /*3ec0*/  ULDC.64 UR6, c[0x0][0x220] ;  /* 0x0000880000067ab9 */ /* 0x000fe20000000a00 */
[----:B------:R-:W-:Y:S01]  /*3ed0*/  SHF.R.U32.HI R25, RZ, 0x3, R25 ;  /* 0x00000003ff197819 */ /* 0x000fe20000011619 */
[----:B------:R-:W-:Y:S01]  /*3ee0*/  BSSY B0, `(.L_x_1525) ;  /* 0x000002f000007945 */ /* 0x000fe20003800000 */
[----:B-1234-:R-:W-:Y:S01]  /*3ef0*/  LEA.HI R9, R17, R80, RZ, 0x5 ;  /* 0x0000005011097211 */ /* 0x01efe200078f28ff */
[----:B------:R-:W-:Y:S01]  /*3f00*/  IMAD.IADD R17, R27, 0x1, R16 ;  /* 0x000000011b117824 */ /* 0x000fe200078e0210 */
[----:B------:R-:W-:-:S02]  /*3f10*/  LOP3.LUT R24, R24, R25, RZ, 0x3c, !PT ;  /* 0x0000001918187212 */ /* 0x000fc400078e3cff */
[----:B------:R-:W-:Y:S02]  /*3f20*/  LOP3.LUT R0, R22, 0xfffffe00, R19, 0xf8, !PT ;  /* 0xfffffe0016007812 */ /* 0x000fe400078ef813 */
[----:B------:R-:W-:Y:S01]  /*3f30*/  SHF.R.S32.HI R9, RZ, 0x5, R9 ;  /* 0x00000005ff097819 */ /* 0x000fe20000011409 */
[----:B------:R-:W-:Y:S01]  /*3f40*/  IMAD R233, R233, 0x200, R24 ;  /* 0x00000200e9e97824 */ /* 0x000fe200078e0218 */
[----:B------:R-:W-:Y:S02]  /*3f50*/  LEA R246, P3, R26, UR6, 0x1 ;  /* 0x000000061af67c11 */ /* 0x000fe4000f8608ff */
[----:B------:R-:W-:Y:S01]  /*3f60*/  ISETP.GE.AND P1, PT, R18, UR16, PT ;  /* 0x0000001012007c0c */ /* 0x000fe2000bf26270 */
[----:B------:R-:W-:Y:S01]  /*3f70*/  IMAD R234, R9, 0x400, R0 ;  /* 0x0000040009ea7824 */ /* 0x000fe200078e0200 */
[----:B------:R-:W-:Y:S01]  /*3f80*/  ISETP.GE.AND P5, PT, R15, UR16, PT ;  /* 0x000000100f007c0c */ /* 0x000fe2000bfa6270 */
[----:B------:R-:W-:-:S04]  /*3f90*/  DEPBAR.LE SB0, 0x0 ;  /* 0x000080000000791a */ /* 0x000fc80000000000 */
[----:B------:R-:W-:Y:S01]  /*3fa0*/  BAR.SYNC.DEFER_BLOCKING 0x0 ;  /* 0x0000000000007b1d */ /* 0x000fe20000010000 */
[----:B------:R-:W-:-:S05]  /*3fb0*/  LEA.HI.X R247, R26, UR7, R17, 0x1, P3 ;  /* 0x000000071af77c11 */ /* 0x000fca00098f0c11 */
        /* <DEDUP_REMOVED lines=33> */
.L_x_1526:
[----:B------:R-:W-:Y:S05]  /*41d0*/  BSYNC B0 ;  /* 0x0000000000007941 */ /* 0x000fea0003800000 */
.L_x_1525:
        /* <DEDUP_REMOVED lines=11> */
[----:B------:R-:W-:Y:S01]  /*4290*/  IMAD.U32 R11, RZ, RZ, UR24 ;  /* 0x00000018ff0b7e24 */ /* 0x000fe2000f8e00ff */
[----:B------:R-:W-:Y:S01]  /*42a0*/  ISETP.GE.AND P1, PT, R236, UR25, PT ;  /* 0x00000019ec007c0c */ /* 0x000fe2000bf26270 */
[----:B--2---:R-:W-:Y:S01]  /*42b0*/  IMAD.U32 R9, RZ, RZ, UR24 ;  /* 0x00000018ff097e24 */ /* 0x004fe2000f8e00ff */
        /* <DEDUP_REMOVED lines=29> */
[----:B--2---:R-:W-:-:S04]  /*4490*/  LEA R10, P1, R9, UR6, 0x1 ;  /* 0x00000006090a7c11 */ /* 0x004fc8000f8208ff */
[----:B------:R-:W-:-:S05]  /*44a0*/  LEA.HI.X R11, R9, UR7, R8, 0x1, P1 ;  /* 0x00000007090b7c11 */ /* 0x000fca00088f0c08 */
[----:B------:R-:W-:Y:S01]  /*44b0*/  @!PT LDS RZ, [RZ] ;  /* 0x00000000fffff984 */ /* 0x000fe20000000800 */
[----:B------:R-:W-:Y:S01]  /*44c0*/  @!PT LDS RZ, [RZ] ;  /* 0x00000000fffff984 */ /* 0x000fe20000000800 */
[----:B------:R-:W-:Y:S01]  /*44d0*/  @!PT LDS RZ, [RZ] ;  /* 0x00000000fffff984 */ /* 0x000fe20000000800 */
[----:B------:R2:W-:Y:S04]  /*44e0*/  LDGSTS.E.BYPASS.LTC128B.128 [R235+0x16800], desc[UR20][R10.64+0x180] ;  /* 0x168001800aeb7fae */ /* 0x0005e8000b901d54 */
.L_x_1528:
[----:B------:R-:W-:Y:S05]  /*44f0*/  BSYNC B0 ;  /* 0x0000000000007941 */ /* 0x000fea0003800000 */
.L_x_1527:
        /* <DEDUP_REMOVED lines=12> */
[----:B--2---:R-:W-:Y:S01]  /*45c0*/  IMAD.U32 R9, RZ, RZ, UR27 ;  /* 0x0000001bff097e24 */ /* 0x004fe2000f8e00ff */
        /* <DEDUP_REMOVED lines=33> */
.L_x_1530:
[----:B------:R-:W-:Y:S05]  /*47e0*/  BSYNC B0 ;  /* 0x0000000000007941 */ /* 0x000fea0003800000 */
.L_x_1529:
        /* <DEDUP_REMOVED lines=48> */
.L_x_1532:
[----:B------:R-:W-:Y:S05]  /*4af0*/  BSYNC B0 ;  /* 0x0000000000007941 */ /* 0x000fea0003800000 */
.L_x_1531:
[----:B-12---:R-:W-:Y:S01]  /*4b00*/  LDSM.16.M88.4 R12, [R234] ;  /* 0x00000000ea0c783b */ /* 0x006fe20000000200 */
[----:B------:R-:W-:Y:S01]  /*4b10*/  R2P PR, R2, 0x6 ;  /* 0x0000000602007804 */ /* 0x000fe20000000000 */
[C---:B------:R-:W-:Y:S01]  /*4b20*/  VIADD R2, R233.reuse, 0x8000 ;  /* 0x00008000e9027836 */ /* 0x040fe20000000000 */
[----:B------:R-:W-:Y:S01]  /*4b30*/  UISETP.GT.AND UP0, UPT, UR18, UR12, UPT ;  /* 0x0000000c1200728c */ /* 0x000fe2000bf04270 */
        /* <DEDUP_REMOVED lines=10> */
[----:B------:R-:W-:Y:S02]  /*4be0*/  IMAD.MOV.U32 R2, RZ, RZ, 0x40 ;  /* 0x00000040ff027424 */ /* 0x000fe400078e00ff */
        /* <DEDUP_REMOVED lines=166> */
[----:B------:R-:W4:Y:S01]  /*5650*/  LDSM.16.M88.4 R40, [R233+0xf000] ;  /* 0x00f00000e928783b */ /* 0x000f220000000200 */
        /* <DEDUP_REMOVED lines=19> */
[C---:B------:R-:W-:Y:S06]  /*5790*/  HMMA.16816.F32 R64, R32.reuse, R40, R64 ;  /* 0x000000282040723c */ /* 0x040fec0000001840 */
[C---:B------:R-:W-:Y:S01]  /*57a0*/  HMMA.16816.F32 R60, R32.reuse, R42, R60 ;  /* 0x0000002a203c723c */ /* 0x040fe2000000183c */
[----:B------:R-:W4:Y:S05]  /*57b0*/  LDSM.16.M88.4 R40, [R227+0xe800] ;  /* 0x00e80000e328783b */ /* 0x000f2a0000000200 */
[C---:B--2---:R-:W-:Y:S06]  /*57c0*/  HMMA.16816.F32 R56, R32.reuse, R36, R56 ;  /* 0x000000242038723c */ /* 0x044fec0000001838 */
[----:B------:R-:W-:Y:S01]  /*57d0*/  HMMA.16816.F32 R52, R32, R38, R52 ;  /* 0x000000262034723c */ /* 0x000fe20000001834 */
[----:B------:R-:W2:Y:S04]  /*57e0*/  LDSM.16.M88.4 R32, [R227+0xf800] ;  /* 0x00f80000e320783b */ /* 0x000ea80000000200 */
        /* <DEDUP_REMOVED lines=9> */
[----:B------:R-:W5:Y:S05]  /*5880*/  LDSM.16.M88.4 R72, [R220+0x6800] ;  /* 0x00680000dc48783b */ /* 0x000f6a0000000200 */
[C---:B------:R-:W-:Y:S06]  /*5890*/  HMMA.16816.F32 R56, R76.reuse, R68, R56 ;  /* 0x000000444c38723c */ /* 0x040fec0000001838 */
[----:B------:R-:W-:Y:S06]  /*58a0*/  HMMA.16816.F32 R52, R76, R70, R52 ;  /* 0x000000464c34723c */ /* 0x000fec0000001834 */
[C---:B-1----:R-:W-:Y:S06]  /*58b0*/  HMMA.16816.F32 R28, R48.reuse, R44, R28 ;  /* 0x0000002c301c723c */ /* 0x042fec000000181c */
[C---:B------:R-:W-:Y:S06]  /*58c0*/  HMMA.16816.F32 R24, R48.reuse, R46, R24 ;  /* 0x0000002e3018723c */ /* 0x040fec0000001818 */
[C---:B----4-:R-:W-:Y:S06]  /*58d0*/  HMMA.16816.F32 R20, R48.reuse, R40, R20 ;  /* 0x000000283014723c */ /* 0x050fec0000001814 */
[C---:B------:R-:W-:Y:S01]  /*58e0*/  HMMA.16816.F32 R16, R48.reuse, R42, R16 ;  /* 0x0000002a3010723c */ /* 0x040fe20000001810 */
[----:B------:R-:W1:Y:S05]  /*58f0*/  LDSM.16.M88.4 R40, [R220+0x7000] ;  /* 0x00700000dc28783b */ /* 0x000e6a0000000200 */
[C---:B--2---:R-:W-:Y:S06]  /*5900*/  HMMA.16816.F32 R56, R48.reuse, R32, R56 ;  /* 0x000000203038723c */ /* 0x044fec0000001838 */
[----:B------:R-:W-:Y:S01]  /*5910*/  HMMA.16816.F32 R52, R48, R34, R52 ;  /* 0x000000223034723c */ /* 0x000fe20000001834 */
[----:B------:R-:W2:Y:S01]  /*5920*/  LDSM.16.M88.4 R32, [R220+0x7800] ;  /* 0x00780000dc20783b */ /* 0x000ea20000000200 */
[----:B------:R-:W-:-:S04]  /*5930*/  DEPBAR.LE SB0, 0x0 ;  /* 0x000080000000791a */ /* 0x000fc80000000000 */
[----:B---3--:R-:W-:Y:S06]  /*5940*/  HMMA.16816.F32 R28, R12, R8, R28 ;  /* 0x000000080c1c723c */ /* 0x008fec000000181c */
[----:B------:R-:W-:Y:S06]  /*5950*/  HMMA.16816.F32 R64, R48, R36, R64 ;  /* 0x000000243040723c */ /* 0x000fec0000001840 */
[----:B------:R-:W-:Y:S01]  /*5960*/  HMMA.16816.F32 R24, R12, R10, R24 ;  /* 0x0000000a0c18723c */ /* 0x000fe20000001818 */
[----:B------:R-:W-:-:S05]  /*5970*/  LOP3.LUT R36, R80, 0x6, RZ, 0xc0, !PT ;  /* 0x0000000650247812 */ /* 0x000fca00078ec0ff */
[----:B------:R-:W-:Y:S01]  /*5980*/  VIADD R36, R36, UR17 ;  /* 0x0000001124247c36 */ /* 0x000fe20008000000 */
[C---:B-----5:R-:W-:Y:S03]  /*5990*/  HMMA.16816.F32 R20, R12.reuse, R72, R20 ;  /* 0x000000480c14723c */ /* 0x060fe60000001814 */
[C---:B------:R-:W-:Y:S01]  /*59a0*/  VIADD R2, R36.reuse, 0x1 ;  /* 0x0000000124027836 */ /* 0x040fe20000000000 */
[C---:B------:R-:W-:Y:S01]  /*59b0*/  ISETP.GE.AND P4, PT, R36.reuse, UR22, PT ;  /* 0x0000001624007c0c */ /* 0x040fe2000bf86270 */
[C---:B------:R-:W-:Y:S01]  /*59c0*/  VIADD R8, R36.reuse, 0x9 ;  /* 0x0000000924087836 */ /* 0x040fe20000000000 */
[----:B------:R-:W-:Y:S01]  /*59d0*/  HMMA.16816.F32 R16, R12, R74, R16 ;  /* 0x0000004a0c10723c */ /* 0x000fe20000001810 */
[----:B------:R-:W-:Y:S01]  /*59e0*/  VIADD R9, R36, 0x8 ;  /* 0x0000000824097836 */ /* 0x000fe20000000000 */
[----:B------:R-:W-:Y:S01]  /*59f0*/  ISETP.GE.AND P3, PT, R2, UR22, PT ;  /* 0x0000001602007c0c */ /* 0x000fe2000bf66270 */
[----:B------:R-:W-:Y:S01]  /*5a00*/  VIADD R2, R36, 0x10 ;  /* 0x0000001024027836 */ /* 0x000fe20000000000 */
[----:B------:R-:W-:Y:S01]  /*5a10*/  ISETP.GE.AND P1, PT, R8, UR22, PT ;  /* 0x0000001608007c0c */ /* 0x000fe2000bf26270 */
[C---:B------:R-:W-:Y:S01]  /*5a20*/  VIADD R8, R36.reuse, 0x18 ;  /* 0x0000001824087836 */ /* 0x040fe20000000000 */
[----:B------:R-:W-:Y:S01]  /*5a30*/  HMMA.16816.F32 R60, R48, R38, R60 ;  /* 0x00000026303c723c */ /* 0x000fe2000000183c */
[----:B------:R-:W-:Y:S01]  /*5a40*/  ISETP.GE.AND P2, PT, R9, UR22, PT ;  /* 0x0000001609007c0c */ /* 0x000fe2000bf46270 */
[----:B------:R-:W-:Y:S01]  /*5a50*/  VIADD R9, R36, 0x19 ;  /* 0x0000001924097836 */ /* 0x000fe20000000000 */
[----:B------:R-:W-:Y:S01]  /*5a60*/  ISETP.GE.AND P6, PT, R2, UR22, PT ;  /* 0x0000001602007c0c */ /* 0x000fe2000bfc6270 */
[----:B------:R-:W-:Y:S01]  /*5a70*/  VIADD R2, R36, 0x11 ;  /* 0x0000001124027836 */ /* 0x000fe20000000000 */
[----:B------:R-:W-:Y:S01]  /*5a80*/  FSEL R30, R30, -INF , !P4 ;  /* 0xff8000001e1e7808 */ /* 0x000fe20006000000 */
[----:B-1----:R-:W-:Y:S01]  /*5a90*/  HMMA.16816.F32 R64, R12, R40, R64 ;  /* 0x000000280c40723c */ /* 0x002fe20000001840 */
[----:B------:R-:W-:Y:S01]  /*5aa0*/  FSEL R37, R28, -INF , !P4 ;  /* 0xff8000001c257808 */ /* 0x000fe20006000000 */
[----:B------:R-:W-:Y:S01]  /*5ab0*/  VIADD R10, R36, 0x21 ;  /* 0x00000021240a7836 */ /* 0x000fe20000000000 */
[----:B------:R-:W-:-:S02]  /*5ac0*/  ISETP.GE.AND P4, PT, R8, UR22, PT ;  /* 0x0000001608007c0c */ /* 0x000fc4000bf86270 */
[----:B------:R-:W-:Y:S01]  /*5ad0*/  FSEL R8, R31, -INF , !P3 ;  /* 0xff8000001f087808 */ /* 0x000fe20005800000 */
[C---:B--2---:R-:W-:Y:S01]  /*5ae0*/  HMMA.16816.F32 R52, R12.reuse, R34, R52 ;  /* 0x000000220c34723c */ /* 0x044fe20000001834 */
[----:B------:R-:W-:Y:S02]  /*5af0*/  FSEL R31, R29, -INF , !P3 ;  /* 0xff8000001d1f7808 */ /* 0x000fe40005800000 */
[----:B------:R-:W-:Y:S01]  /*5b00*/  ISETP.GE.AND P5, PT, R2, UR22, PT ;  /* 0x0000001602007c0c */ /* 0x000fe2000bfa6270 */
[C---:B------:R-:W-:Y:S01]  /*5b10*/  VIADD R2, R36.reuse, 0x20 ;  /* 0x0000002024027836 */ /* 0x040fe20000000000 */
        /* <DEDUP_REMOVED lines=10> */
[----:B------:R-:W-:Y:S01]  /*5bc0*/  VIADD R9, R36, 0x29 ;  /* 0x0000002924097836 */ /* 0x000fe20000000000 */
[----:B------:R-:W-:Y:S02]  /*5bd0*/  FSEL R2, R27, -INF , !P1 ;  /* 0xff8000001b027808 */ /* 0x000fe40004800000 */
[----:B------:R-:W-:-:S02]  /*5be0*/  FSEL R25, R25, -INF , !P1 ;  /* 0xff80000019197808 */ /* 0x000fc40004800000 */
[----:B------:R-:W-:Y:S01]  /*5bf0*/  ISETP.GE.AND P1, PT, R10, UR22, PT ;  /* 0x000000160a007c0c */ /* 0x000fe2000bf26270 */
[----:B------:R-:W-:Y:S01]  /*5c00*/  VIADD R10, R36, 0x30 ;  /* 0x00000030240a7836 */ /* 0x000fe20000000000 */
[----:B------:R-:W-:Y:S02]  /*5c10*/  FSEL R22, R23, -INF , !P5 ;  /* 0xff80000017167808 */ /* 0x000fe40006800000 */
[----:B------:R-:W-:Y:S02]  /*5c20*/  FSEL R21, R21, -INF , !P5 ;  /* 0xff80000015157808 */ /* 0x000fe40006800000 */
[----:B------:R-:W-:Y:S02]  /*5c30*/  ISETP.GE.AND P5, PT, R9, UR22, PT ;  /* 0x0000001609007c0c */ /* 0x000fe4000bfa6270 */
[----:B------:R-:W-:Y:S02]  /*5c40*/  FSEL R20, R18, -INF , !P4 ;  /* 0xff80000012147808 */ /* 0x000fe40006000000 */
[----:B------:R-:W-:-:S02]  /*5c50*/  FSEL R9, R16, -INF , !P4 ;  /* 0xff80000010097808 */ /* 0x000fc40006000000 */
[----:B------:R-:W-:Y:S01]  /*5c60*/  ISETP.GE.AND P4, PT, R10, UR22, PT ;  /* 0x000000160a007c0c */ /* 0x000fe2000bf86270 */
[----:B------:R-:W-:Y:S01]  /*5c70*/  VIADD R10, R36, 0x31 ;  /* 0x00000031240a7836 */ /* 0x000fe20000000000 */
[----:B------:R-:W-:Y:S02]  /*5c80*/  FSEL R12, R19, -INF , !P3 ;  /* 0xff800000130c7808 */ /* 0x000fe40005800000 */
[----:B------:R-:W-:Y:S02]  /*5c90*/  FSEL R17, R17, -INF , !P3 ;  /* 0xff80000011117808 */ /* 0x000fe40005800000 */
[----:B------:R-:W-:Y:S01]  /*5ca0*/  ISETP.GE.AND P3, PT, R10, UR22, PT ;  /* 0x000000160a007c0c */ /* 0x000fe2000bf66270 */
[C---:B------:R-:W-:Y:S01]  /*5cb0*/  VIADD R10, R36.reuse, 0x38 ;  /* 0x00000038240a7836 */ /* 0x040fe20000000000 */
[----:B------:R-:W-:Y:S01]  /*5cc0*/  FSEL R204, R67, -INF , !P1 ;  /* 0xff80000043cc7808 */ /* 0x000fe20004800000 */
[----:B------:R-:W-:Y:S01]  /*5cd0*/  VIADD R36, R36, 0x39 ;  /* 0x0000003924247836 */ /* 0x000fe20000000000 */
[----:B------:R-:W-:-:S02]  /*5ce0*/  FSEL R187, R65, -INF , !P1 ;  /* 0xff80000041bb7808 */ /* 0x000fc40004800000 */
[----:B------:R-:W-:Y:S02]  /*5cf0*/  FSEL R188, R66, -INF , !P2 ;  /* 0xff80000042bc7808 */ /* 0x000fe40005000000 */
[----:B------:R-:W-:Y:S02]  /*5d00*/  ISETP.GE.AND P1, PT, R36, UR22, PT ;  /* 0x0000001624007c0c */ /* 0x000fe4000bf26270 */
[----:B------:R-:W-:Y:S02]  /*5d10*/  FSEL R193, R64, -INF , !P2 ;  /* 0xff80000040c17808 */ /* 0x000fe40005000000 */
[----:B------:R-:W-:Y:S02]  /*5d20*/  FSEL R192, R55, -INF , !P1 ;  /* 0xff80000037c07808 */ /* 0x000fe40004800000 */
[----:B------:R-:W-:Y:S02]  /*5d30*/  FSEL R197, R53, -INF , !P1 ;  /* 0xff80000035c57808 */ /* 0x000fe40004800000 */
[----:B------:R-:W-:-:S02]  /*5d40*/  PLOP3.LUT P1, PT, PT, PT, UP0, 0x80, 0x0 ;  /* 0x000000000000781c */ /* 0x000fc40003f2f008 */
[----:B------:R-:W-:Y:S02]  /*5d50*/  ISETP.GE.AND P2, PT, R10, UR22, PT ;  /* 0x000000160a007c0c */ /* 0x000fe4000bf46270 */
        /* <DEDUP_REMOVED lines=15> */
[----:B------:R-:W-:-:S04]  /*5e50*/  MOV R16, UR17 ;  /* 0x0000001100107c02 */ /* 0x000fc80008000f00 */
        /* <DEDUP_REMOVED lines=28> */
[C---:B------:R-:W-:Y:S01]  /*6020*/  LOP3.LUT R10, R13.reuse, UR6, RZ, 0x3c, !PT ;  /* 0x000000060d0a7c12 */ /* 0x040fe2000f8e3cff */
[----:B------:R-:W-:Y:S01]  /*6030*/  ULDC.64 UR6, c[0x0][0x230] ;  /* 0x00008c0000067ab9 */ /* 0x000fe20000000a00 */
[----:B------:R-:W-:-:S02]  /*6040*/  ISETP.NE.AND P3, PT, R13, RZ, PT ;  /* 0x000000ff0d00720c */ /* 0x000fc40003f65270 */
        /* <DEDUP_REMOVED lines=27> */
.L_x_1534:
[----:B------:R-:W-:-:S04]  /*6200*/  ULEA UR10, -UR10, URZ, 0x6 ;  /* 0x0000003f0a0a7291 */ /* 0x000fc8000f8e313f */
[----:B------:R-:W-:Y:S02]  /*6210*/  USHF.R.S32.HI UR6, URZ, 0x1f, UR10 ;  /* 0x0000001f3f067899 */ /* 0x000fe4000801140a */
[----:B------:R-:W-:-:S04]  /*6220*/  MOV R10, UR10 ;  /* 0x0000000a000a7c02 */ /* 0x000fc80008000f00 */
[----:B------:R-:W-:-:S07]  /*6230*/  MOV R13, UR6 ;  /* 0x00000006000d7c02 */ /* 0x000fce0008000f00 */
.L_x_1535:
        /* <DEDUP_REMOVED lines=15> */
[----:B------:R-:W1:Y:S04]  /*6330*/  @!P3 LDC.64 R14, c[0x0][0x218] ;  /* 0x00008600ff0ebb82 */ /* 0x000e680000000a00 */
[----:B------:R-:W-:Y:S01]  /*6340*/  @!P6 IMAD.X R4, R13, 0x1, R166, P2 ;  /* 0x000000010d04e824 */ /* 0x000fe200010e06a6 */
[----:B---3--:R-:W-:-:S04]  /*6350*/  @!P6 LEA R42, P2, R3, R18, 0x1 ;  /* 0x00000012032ae211 */ /* 0x008fc800078408ff */
[----:B------:R-:W-:Y:S02]  /*6360*/  @!P6 LEA.HI.X R43, R3, R19, R4, 0x1, P2 ;  /* 0x00000013032be211 */ /* 0x000fe400010f0c04 */
[C---:B------:R-:W-:Y:S01]  /*6370*/  @!P4 IADD3 R3, P2, R10.reuse, R165, RZ ;  /* 0x000000a50a03c210 */ /* 0x040fe20007f5e0ff */
        /* <DEDUP_REMOVED lines=8> */
[----:B------:R-:W-:Y:S01]  /*6400*/  @!P4 LEA.HI.X R41, R3, R29, R4, 0x1, P2 ;  /* 0x0000001d0329c211 */ /* 0x000fe200010f0c04 */
[----:B------:R-:W-:Y:S01]  /*6410*/  @!PT LDS RZ, [RZ] ;  /* 0x00000000fffff984 */ /* 0x000fe20000000800 */
[----:B------:R-:W-:Y:S01]  /*6420*/  @!PT LDS RZ, [RZ] ;  /* 0x00000000fffff984 */ /* 0x000fe20000000800 */
[----:B------:R-:W-:Y:S01]  /*6430*/  @!PT LDS RZ, [RZ] ;  /* 0x00000000fffff984 */ /* 0x000fe20000000800 */
[----:B------:R4:W-:Y:S01]  /*6440*/  @!P5 LDGSTS.E.BYPASS.LTC128B.128 [R235+0xa000], desc[UR20][R32.64+0x80] ;  /* 0x0a00008020ebdfae */ /* 0x0009e2000b901d54 */
[C---:B------:R-:W-:Y:S01]  /*6450*/  @!P3 IADD3 R3, P2, R10.reuse, R165, RZ ;  /* 0x000000a50a03b210 */ /* 0x040fe20007f5e0ff */
[----:B------:R-:W2:Y:S02]  /*6460*/  @!P5 LDC.64 R28, c[0x0][0x218] ;  /* 0x00008600ff1cdb82 */ /* 0x000ea40000000a00 */
[----:B------:R2:W-:Y:S02]  /*6470*/  @P4 STS.128 [R235+0xc000], RZ ;  /* 0x00c000ffeb004388 */ /* 0x0005e40000000c00 */
[----:B------:R-:W-:Y:S01]  /*6480*/  @!P3 IMAD.X R4, R13, 0x1, R166, P2 ;  /* 0x000000010d04b824 */ /* 0x000fe200010e06a6 */
[C---:B-1----:R-:W-:Y:S01]  /*6490*/  @!P3 LEA R34, P2, R3.reuse, R14, 0x1 ;  /* 0x0000000e0322b211 */ /* 0x042fe200078408ff */
[----:B------:R-:W-:Y:S01]  /*64a0*/  @!PT LDS RZ, [RZ] ;  /* 0x00000000fffff984 */ /* 0x000fe20000000800 */
[----:B------:R-:W-:Y:S01]  /*64b0*/  @!PT LDS RZ, [RZ] ;  /* 0x00000000fffff984 */ /* 0x000fe20000000800 */
[----:B------:R-:W-:Y:S01]  /*64c0*/  @!PT LDS RZ, [RZ] ;  /* 0x00000000fffff984 */ /* 0x000fe20000000800 */
[----:B------:R1:W-:Y:S03]  /*64d0*/  @!P4 LDGSTS.E.BYPASS.LTC128B.128 [R235+0xc000], desc[UR20][R40.64+0x100] ;  /* 0x0c00010028ebcfae */ /* 0x0003e6000b901d54 */
[----:B------:R-:W-:Y:S01]  /*64e0*/  @!P3 LEA.HI.X R35, R3, R15, R4, 0x1, P2 ;  /* 0x0000000f0323b211 */ /* 0x000fe200010f0c04 */
[----:B------:R1:W-:Y:S01]  /*64f0*/  @P3 STS.128 [R235+0xe000], RZ ;  /* 0x00e000ffeb003388 */ /* 0x0003e20000000c00 */
[----:B------:R-:W-:Y:S01]  /*6500*/  IADD3 R4, P2, R10, UR23, RZ ;  /* 0x000000170a047c10 */ /* 0x000fe2000ff5e0ff */
[----:B------:R-:W5:Y:S02]  /*6510*/  @!P4 LDC.64 R14, c[0x0][0x218] ;  /* 0x00008600ff0ecb82 */ /* 0x000f640000000a00 */
[----:B------:R-:W-:Y:S01]  /*6520*/  @!PT LDS RZ, [RZ] ;  /* 0x00000000fffff984 */ /* 0x000fe20000000800 */
[----:B------:R-:W-:Y:S01]  /*6530*/  @!PT LDS RZ, [RZ] ;  /* 0x00000000fffff984 */ /* 0x000fe20000000800 */
[----:B------:R-:W-:Y:S01]  /*6540*/  @!PT LDS RZ, [RZ] ;  /* 0x00000000fffff984 */ /* 0x000fe20000000800 */
[----:B------:R1:W-:Y:S01]  /*6550*/  @!P3 LDGSTS.E.BYPASS.LTC128B.128 [R235+0xe000], desc[UR20][R34.64+0x180] ;  /* 0x0e00018022ebbfae */ /* 0x0003e2000b901d54 */
[----:B------:R-:W-:-:S02]  /*6560*/  IADD3.X R3, R13, UR14, RZ, P2, !PT ;  /* 0x0000000e0d037c10 */ /* 0x000fc400097fe4ff */
        /* <DEDUP_REMOVED lines=12> */
[C---:B--2---:R-:W-:Y:S01]  /*6630*/  @!P5 LEA R44, P2, R23.reuse, R28, 0x1 ;  /* 0x0000001c172cd211 */ /* 0x044fe200078408ff */
        /* <DEDUP_REMOVED lines=45> */
[----:B------:R-:W4:Y:S02]  /*6910*/  @!P6 LDC.64 R14, c[0x0][0x218] ;  /* 0x00008600ff0eeb82 */ /* 0x000f240000000a00 */
        /* <DEDUP_REMOVED lines=18> */
[----:B------:R-:W-:Y:S01]  /*6a40*/  IADD3 R4, P2, R4, UR23, RZ ;  /* 0x0000001704047c10 */ /* 0x000fe2000ff5e0ff */
[----:B------:R-:W2:Y:S02]  /*6a50*/  @!P4 LDC.64 R28, c[0x0][0x218] ;  /* 0x00008600ff1ccb82 */ /* 0x000ea40000000a00 */
        /* <DEDUP_REMOVED lines=8> */
[----:B----4-:R-:W-:-:S04]  /*6ae0*/  @!P6 LEA R32, P2, R6, R14, 0x1 ;  /* 0x0000000e0620e211 */ /* 0x010fc800078408ff */
        /* <DEDUP_REMOVED lines=16> */
[C---:B--2---:R-:W-:Y:S01]  /*6bf0*/  @!P4 LEA R28, P2, R6.reuse, R28, 0x1 ;  /* 0x0000001c061cc211 */ /* 0x044fe200078408ff */
        /* <DEDUP_REMOVED lines=11> */
[----:B------:R-:W-:-:S04]  /*6cb0*/  LEA R14, P2, R4, UR6, 0x1 ;  /* 0x00000006040e7c11 */ /* 0x000fc8000f8408ff */
[----:B------:R-:W-:-:S05]  /*6cc0*/  LEA.HI.X R15, R4, UR7, R3, 0x1, P2 ;  /* 0x00000007040f7c11 */ /* 0x000fca00090f0c03 */
[----:B------:R-:W-:Y:S01]  /*6cd0*/  @!PT LDS RZ, [RZ] ;  /* 0x00000000fffff984 */ /* 0x000fe20000000800 */
[----:B------:R-:W-:Y:S01]  /*6ce0*/  @!PT LDS RZ, [RZ] ;  /* 0x00000000fffff984 */ /* 0x000fe20000000800 */
[----:B------:R-:W-:Y:S01]  /*6cf0*/  @!PT LDS RZ, [RZ] ;  /* 0x00000000fffff984 */ /* 0x000fe20000000800 */
[----:B------:R2:W-:Y:S04]  /*6d00*/  LDGSTS.E.BYPASS.LTC128B.128 [R235+0xf800], desc[UR20][R14.64+0x180] ;  /* 0x0f8001800eeb7fae */ /* 0x0005e8000b901d54 */
.L_x_1537:
[----:B------:R-:W-:Y:S05]  /*6d10*/  BSYNC B0 ;  /* 0x0000000000007941 */ /* 0x000fea0003800000 */
.L_x_1536:
[----:B------:R-:W0:Y:S01]  /*6d20*/  LDGDEPBAR ;  /* 0x00000000000079af */ /* 0x000e220000000000 */
[----:B------:R-:W-:-:S04]  /*6d30*/  IADD3 R165, P2, R10, R165, RZ ;  /* 0x000000a50aa57210 */ /* 0x000fc80007f5e0ff */
[----:B------:R-:W-:-:S09]  /*6d40*/  IADD3.X R166, R13, R166, RZ, P2, !PT ;  /* 0x000000a60da67210 */ /* 0x000fd200017fe4ff */
.L_x_1533:
[----:B------:R-:W-:Y:S01]  /*6d50*/  FMNMX.FTZ R6, R37, R31, !PT ;  /* 0x0000001f25067209 */ /* 0x000fe20007810000 */
[----:B------:R-:W-:Y:S01]  /*6d60*/  ULDC UR6, c[0x0][0x2ec] ;  /* 0x0000bb0000067ab9 */ /* 0x000fe20000000800 */
[----:B--2---:R-:W-:Y:S02]  /*6d70*/  FMNMX.FTZ R15, R30, R8, !PT ;  /* 0x000000081e0f7209 */ /* 0x004fe40007810000 */
        /* <DEDUP_REMOVED lines=31> */
[----:B------:R-:W3:Y:S01]  /*6f70*/  SHFL.BFLY PT, R4, R15, 0x2, 0x1f ;  /* 0x0c401f000f047f89 */ /* 0x000ee200000e0000 */
[C---:B------:R-:W-:Y:S02]  /*6f80*/  LEA R225, R5.reuse, R228, 0x1 ;  /* 0x000000e405e17211 */ /* 0x040fe400078e08ff */
[----:B------:R-:W-:Y:S01]  /*6f90*/  LEA R224, R5, R226, 0x1 ;  /* 0x000000e205e07211 */ /* 0x000fe200078e08ff */
[----:B-1----:R-:W-:Y:S04]  /*6fa0*/  LDSM.16.MT88.4 R44, [R226+0x10000] ;  /* 0x01000000e22c783b */ /* 0x002fe80000004200 */
[----:B------:R-:W-:Y:S04]  /*6fb0*/  LDSM.16.MT88.4 R52, [R225+0x10000] ;  /* 0x01000000e134783b */ /* 0x000fe80000004200 */
[----:B------:R-:W-:Y:S04]  /*6fc0*/  LDSM.16.MT88.4 R60, [R224+0x10000] ;  /* 0x01000000e03c783b */ /* 0x000fe80000004200 */
[----:B------:R-:W-:Y:S01]  /*6fd0*/  LDSM.16.MT88.4 R68, [R228+0x12000] ;  /* 0x01200000e444783b */ /* 0x000fe20000004200 */
[----:B--2---:R-:W-:-:S03]  /*6fe0*/  FMNMX.FTZ R13, R6, R13, !PT ;  /* 0x0000000d060d7209 */ /* 0x004fc60007810000 */
[----:B------:R-:W-:Y:S01]  /*6ff0*/  LDSM.16.MT88.4 R76, [R226+0x12000] ;  /* 0x01200000e24c783b */ /* 0x000fe20000004200 */
[----:B---3--:R-:W-:-:S03]  /*7000*/  FMNMX.FTZ R4, R15, R4, !PT ;  /* 0x000000040f047209 */ /* 0x008fc60007810000 */
[----:B------:R-:W1:Y:S04]  /*7010*/  SHFL.BFLY PT, R164, R13, 0x1, 0x1f ;  /* 0x0c201f000da47f89 */ /* 0x000e6800000e0000 */
[----:B------:R-:W2:Y:S04]  /*7020*/  SHFL.BFLY PT, R3, R4, 0x1, 0x1f ;  /* 0x0c201f0004037f89 */ /* 0x000ea800000e0000 */
[----:B------:R-:W-:Y:S04]  /*7030*/  LDSM.16.MT88.4 R84, [R225+0x12000] ;  /* 0x01200000e154783b */ /* 0x000fe80000004200 */
[----:B------:R-:W-:Y:S04]  /*7040*/  LDSM.16.MT88.4 R92, [R224+0x12000] ;  /* 0x01200000e05c783b */ /* 0x000fe80000004200 */
        /* <DEDUP_REMOVED lines=16> */
[----:B------:R-:W1:Y:S01]  /*7150*/  LDSM.16.MT88.4 R36, [R228+0x10000] ;  /* 0x01000000e424783b */ /* 0x000e620000004200 */
[--C-:B------:R-:W-:Y:S01]  /*7160*/  FFMA.FTZ R173, R9, UR6, -R200.reuse ;  /* 0x0000000609ad7c23 */ /* 0x100fe200080108c8 */
[--C-:B------:R-:W-:Y:S01]  /*7170*/  FFMA.FTZ R185, R8, UR6, -R195.reuse ;  /* 0x0000000608b97c23 */ /* 0x100fe200080108c3 */
[--C-:B------:R-:W-:Y:S01]  /*7180*/  FFMA.FTZ R180, R31, UR6, -R200.reuse ;  /* 0x000000061fb47c23 */ /* 0x100fe200080108c8 */
[----:B------:R-:W2:Y:S01]  /*7190*/  LDSM.16.MT88.4 R156, [R226+0x16000] ;  /* 0x01600000e29c783b */ /* 0x000ea20000004200 */
[--C-:B------:R-:W-:Y:S01]  /*71a0*/  FFMA.FTZ R176, R25, UR6, -R200.reuse ;  /* 0x0000000619b07c23 */ /* 0x100fe200080108c8 */
[--C-:B------:R-:W-:Y:S01]  /*71b0*/  FFMA.FTZ R182, R30, UR6, -R195.reuse ;  /* 0x000000061eb67c23 */ /* 0x100fe200080108c3 */
[--C-:B------:R-:W-:Y:S01]  /*71c0*/  FFMA.FTZ R181, R26, UR6, -R195.reuse ;  /* 0x000000061ab57c23 */ /* 0x100fe200080108c3 */
[----:B------:R-:W3:Y:S01]  /*71d0*/  LDSM.16.MT88.4 R152, [R225+0x16000] ;  /* 0x01600000e198783b */ /* 0x000ee20000004200 */
[--C-:B------:R-:W-:Y:S01]  /*71e0*/  FFMA.FTZ R178, R2, UR6, -R195.reuse ;  /* 0x0000000602b27c23 */ /* 0x100fe200080108c3 */
[----:B------:R-:W-:Y:S01]  /*71f0*/  MUFU.EX2 R183, R183 ;  /* 0x000000b700b77308 */ /* 0x000fe20000000800 */
[--C-:B------:R-:W-:Y:S01]  /*7200*/  FFMA.FTZ R0, R12, UR6, -R195.reuse ;  /* 0x000000060c007c23 */ /* 0x100fe200080108c3 */
[----:B------:R-:W4:Y:S01]  /*7210*/  LDSM.16.MT88.4 R8, [R224+0x16000] ;  /* 0x01600000e008783b */ /* 0x000f220000004200 */
[--C-:B------:R-:W-:Y:S01]  /*7220*/  FFMA.FTZ R174, R21, UR6, -R200.reuse ;  /* 0x0000000615ae7c23 */ /* 0x100fe200080108c8 */
[--C-:B------:R-:W-:Y:S01]  /*7230*/  FFMA.FTZ R2, R17, UR6, -R200.reuse ;  /* 0x0000000611027c23 */ /* 0x100fe200080108c8 */
[--C-:B------:R-:W-:Y:S01]  /*7240*/  FFMA.FTZ R175, R24, UR6, -R195.reuse ;  /* 0x0000000618af7c23 */ /* 0x100fe200080108c3 */
[----:B------:R-:W5:Y:S01]  /*7250*/  LDSM.16.MT88.4 R4, [R226+0x10800] ;  /* 0x01080000e204783b */ /* 0x000f620000004200 */
[--C-:B------:R-:W-:Y:S01]  /*7260*/  FFMA.FTZ R172, R22, UR6, -R195.reuse ;  /* 0x0000000616ac7c23 */ /* 0x100fe200080108c3 */
[----:B------:R-:W1:Y:S01]  /*7270*/  MUFU.EX2 R180, R180 ;  /* 0x000000b400b47308 */ /* 0x000e620000000800 */
        /* <DEDUP_REMOVED lines=15> */
[----:B------:R-:W2:Y:S01]  /*7370*/  MUFU.EX2 R176, R176 ;  /* 0x000000b000b07308 */ /* 0x000ea20000000800 */
[----:B-1----:R-:W-:Y:S01]  /*7380*/  F2FP.F16.F32.PACK_AB R148, R180, R183 ;  /* 0x000000b7b494723e */ /* 0x002fe200000000ff */
[----:B------:R-:W-:Y:S01]  /*7390*/  LDSM.16.MT88.4 R24, [R225+0x12800] ;  /* 0x01280000e118783b */ /* 0x000fe20000004200 */
[--C-:B------:R-:W-:Y:S01]  /*73a0*/  FFMA.FTZ R201, R201, UR6, -R200.reuse ;  /* 0x00000006c9c97c23 */ /* 0x100fe200080108c8 */
[--C-:B------:R-:W-:Y:S01]  /*73b0*/  FFMA.FTZ R199, R199, UR6, -R200.reuse ;  /* 0x00000006c7c77c23 */ /* 0x100fe200080108c8 */
[----:B------:R-:W-:Y:S01]  /*73c0*/  FFMA.FTZ R200, R197, UR6, -R200 ;  /* 0x00000006c5c87c23 */ /* 0x000fe200080108c8 */
[----:B------:R-:W-:Y:S01]  /*73d0*/  LDSM.16.MT88.4 R168, [R225+0x10800] ;  /* 0x01080000e1a8783b */ /* 0x000fe20000004200 */
[--C-:B------:R-:W-:Y:S01]  /*73e0*/  FFMA.FTZ R197, R198, UR6, -R195.reuse ;  /* 0x00000006c6c57c23 */ /* 0x100fe200080108c3 */
[----:B------:R-:W-:Y:S01]  /*73f0*/  MUFU.EX2 R182, R182 ;  /* 0x000000b600b67308 */ /* 0x000fe20000000800 */
[--C-:B------:R-:W-:Y:S01]  /*7400*/  FFMA.FTZ R196, R196, UR6, -R195.reuse ;  /* 0x00000006c4c47c23 */ /* 0x100fe200080108c3 */
[--C-:B------:R-:W-:Y:S01]  /*7410*/  FFMA.FTZ R194, R194, UR6, -R195.reuse ;  /* 0x00000006c2c27c23 */ /* 0x100fe200080108c3 */
[----:B------:R-:W-:Y:S01]  /*7420*/  FFMA.FTZ R243, R192, UR6, -R195 ;  /* 0x00000006c0f37c23 */ /* 0x000fe200080108c3 */
[----:B------:R-:W-:Y:S01]  /*7430*/  FADD.FTZ R180, R183, R180 ;  /* 0x000000b4b7b47221 */ /* 0x000fe20000010000 */
[----:B------:R-:W-:-:S02]  /*7440*/  ULDC.64 UR6, c[0x0][0x218] ;  /* 0x0000860000067ab9 */ /* 0x000fc40000000a00 */
[----:B------:R-:W-:Y:S01]  /*7450*/  LEA R242, P2, R165, UR6, 0x1 ;  /* 0x00000006a5f27c11 */ /* 0x000fe2000f8408ff */
[----:B------:R-:W1:Y:S01]  /*7460*/  MUFU.EX2 R185, R185 ;  /* 0x000000b900b97308 */ /* 0x000e620000000800 */
[----:B--2---:R-:W-:Y:S01]  /*7470*/  F2FP.F16.F32.PACK_AB R150, R176, R179 ;  /* 0x000000b3b096723e */ /* 0x004fe200000000ff */
[----:B------:R-:W-:Y:S01]  /*7480*/  FADD.FTZ R179, R179, R180 ;  /* 0x000000b4b3b37221 */ /* 0x000fe20000010000 */
[----:B------:R-:W-:-:S03]  /*7490*/  LEA.HI.X R241, R165, UR7, R166, 0x1, P2 ;  /* 0x00000007a5f17c11 */ /* 0x000fc600090f0ca6 */
[----:B------:R-:W-:Y:S02]  /*74a0*/  FADD.FTZ R176, R176, R179 ;  /* 0x000000b3b0b07221 */ /* 0x000fe40000010000 */
[----:B------:R-:W-:Y:S08]  /*74b0*/  MUFU.EX2 R181, R181 ;  /* 0x000000b500b57308 */ /* 0x000ff00000000800 */
[----:B------:R-:W2:Y:S01]  /*74c0*/  MUFU.EX2 R178, R178 ;  /* 0x000000b200b27308 */ /* 0x000ea20000000800 */
[----:B-1----:R-:W-:Y:S01]  /*74d0*/  F2FP.F16.F32.PACK_AB R149, R185, R182 ;  /* 0x000000b6b995723e */ /* 0x002fe200000000ff */
[----:B------:R-:W-:-:S06]  /*74e0*/  FADD.FTZ R182, R182, R185 ;  /* 0x000000b9b6b67221 */ /* 0x000fcc0000010000 */
[----:B------:R-:W-:Y:S08]  /*74f0*/  MUFU.EX2 R177, R177 ;  /* 0x000000b100b17308 */ /* 0x000ff00000000800 */
[----:B------:R-:W1:Y:S01]  /*7500*/  MUFU.EX2 R174, R174 ;  /* 0x000000ae00ae7308 */ /* 0x000e620000000800 */
[----:B--2---:R-:W-:Y:S01]  /*7510*/  F2FP.F16.F32.PACK_AB R151, R178, R181 ;  /* 0x000000b5b297723e */ /* 0x004fe200000000ff */
[----:B------:R-:W-:-:S04]  /*7520*/  FADD.FTZ R181, R181, R182 ;  /* 0x000000b6b5b57221 */ /* 0x000fc80000010000 */
[----:B------:R-:W-:Y:S02]  /*7530*/  FADD.FTZ R178, R178, R181 ;  /* 0x000000b5b2b27221 */ /* 0x000fe40000010000 */
[C---:B------:R-:W-:Y:S01]  /*7540*/  HMMA.16816.F32 R160, R148.reuse, R36, RZ ;  /* 0x0000002494a0723c */ /* 0x040fe200000018ff */
[----:B------:R-:W-:Y:S05]  /*7550*/  MUFU.EX2 R173, R173 ;  /* 0x000000ad00ad7308 */ /* 0x000fea0000000800 */
[C---:B------:R-:W-:Y:S03]  /*7560*/  HMMA.16816.F32 R40, R148.reuse, R44, RZ ;  /* 0x0000002c9428723c */ /* 0x040fe600000018ff */
[----:B------:R-:W2:Y:S01]  /*7570*/  MUFU.EX2 R2, R2 ;  /* 0x0000000200027308 */ /* 0x000ea20000000800 */
        /* <DEDUP_REMOVED lines=8> */
[----:B--2---:R-:W-:Y:S01]  /*7600*/  F2FP.F16.F32.PACK_AB R22, R2, R173 ;  /* 0x000000ad0216723e */ /* 0x004fe200000000ff */
[----:B------:R-:W-:-:S03]  /*7610*/  FADD.FTZ R173, R173, R174 ;  /* 0x000000aeadad7221 */ /* 0x000fc60000010000 */
[C---:B------:R-:W-:Y:S01]  /*7620*/  HMMA.16816.F32 R72, R148.reuse, R76, RZ ;  /* 0x0000004c9448723c */ /* 0x040fe200000018ff */
[----:B------:R-:W-:Y:S02]  /*7630*/  FADD.FTZ R173, R2, R173 ;  /* 0x000000ad02ad7221 */ /* 0x000fe40000010000 */
[----:B------:R-:W-:Y:S03]  /*7640*/  MUFU.EX2 R167, R167 ;  /* 0x000000a700a77308 */ /* 0x000fe60000000800 */
[C---:B------:R-:W-:Y:S05]  /*7650*/  HMMA.16816.F32 R80, R148.reuse, R84, RZ ;  /* 0x000000549450723c */ /* 0x040fea00000018ff */
[----:B------:R-:W2:Y:S01]  /*7660*/  MUFU.EX2 R0, R0 ;  /* 0x0000000000007308 */ /* 0x000ea20000000800 */
[----:B------:R-:W-:Y:S01]  /*7670*/  HMMA.16816.F32 R88, R148, R92, RZ ;  /* 0x0000005c9458723c */ /* 0x000fe200000018ff */
[----:B-1----:R-:W-:Y:S01]  /*7680*/  F2FP.F16.F32.PACK_AB R21, R172, R175 ;  /* 0x000000afac15723e */ /* 0x002fe200000000ff */
[----:B------:R-:W-:-:S04]  /*7690*/  FADD.FTZ R175, R175, R178 ;  /* 0x000000b2afaf7221 */ /* 0x000fc80000010000 */
[----:B------:R-:W-:Y:S01]  /*76a0*/  HMMA.16816.F32 R96, R148, R100, RZ ;  /* 0x000000649460723c */ /* 0x000fe200000018ff */
[----:B------:R-:W-:Y:S01]  /*76b0*/  MUFU.EX2 R184, R184 ;  /* 0x000000b800b87308 */ /* 0x000fe20000000800 */
[----:B------:R-:W-:-:S04]  /*76c0*/  FADD.FTZ R172, R172, R175 ;  /* 0x000000afacac7221 */ /* 0x000fc80000010000 */
[C---:B------:R-:W-:Y:S03]  /*76d0*/  HMMA.16816.F32 R104, R148.reuse, R108, RZ ;  /* 0x0000006c9468723c */ /* 0x040fe600000018ff */
[----:B------:R-:W1:Y:S01]  /*76e0*/  MUFU.EX2 R187, R187 ;  /* 0x000000bb00bb7308 */ /* 0x000e620000000800 */
[C---:B--2---:R-:W-:Y:S01]  /*76f0*/  F2FP.F16.F32.PACK_AB R23, R0.reuse, R167 ;  /* 0x000000a70017723e */ /* 0x044fe200000000ff */
[----:B------:R-:W-:Y:S01]  /*7700*/  FADD.FTZ R167, R167, R172 ;  /* 0x000000aca7a77221 */ /* 0x000fe20000010000 */
[C---:B------:R-:W-:Y:S03]  /*7710*/  HMMA.16816.F32 R112, R148.reuse, R116, RZ ;  /* 0x000000749470723c */ /* 0x040fe600000018ff */
[----:B------:R-:W-:Y:S02]  /*7720*/  FADD.FTZ R167, R0, R167 ;  /* 0x000000a700a77221 */ /* 0x000fe40000010000 */
[----:B------:R-:W-:Y:S01]  /*7730*/  MUFU.EX2 R186, R186 ;  /* 0x000000ba00ba7308 */ /* 0x000fe20000000800 */
[C---:B------:R-:W-:Y:S06]  /*7740*/  HMMA.16816.F32 R120, R148.reuse, R124, RZ ;  /* 0x0000007c9478723c */ /* 0x040fec00000018ff */
[C---:B------:R-:W-:Y:S01]  /*7750*/  HMMA.16816.F32 R128, R148.reuse, R132, RZ ;  /* 0x000000849480723c */ /* 0x040fe200000018ff */
[----:B------:R-:W-:Y:S05]  /*7760*/  MUFU.EX2 R189, R189 ;  /* 0x000000bd00bd7308 */ /* 0x000fea0000000800 */
[C---:B------:R-:W-:Y:S03]  /*7770*/  HMMA.16816.F32 R136, R148.reuse, R156, RZ ;  /* 0x0000009c9488723c */ /* 0x040fe600000018ff */
[----:B------:R-:W-:Y:S03]  /*7780*/  MUFU.EX2 R188, R188 ;  /* 0x000000bc00bc7308 */ /* 0x000fe60000000800 */
[C---:B---3--:R-:W-:Y:S05]  /*7790*/  HMMA.16816.F32 R140, R148.reuse, R152, RZ ;  /* 0x00000098948c723c */ /* 0x048fea00000018ff */
[----:B------:R-:W2:Y:S01]  /*77a0*/  MUFU.EX2 R191, R191 ;  /* 0x000000bf00bf7308 */ /* 0x000ea20000000800 */
[C---:B------:R-:W-:Y:S06]  /*77b0*/  HMMA.16816.F32 R36, R148.reuse, R38, RZ ;  /* 0x000000269424723c */ /* 0x040fec00000018ff */
[C---:B------:R-:W-:Y:S01]  /*77c0*/  HMMA.16816.F32 R44, R148.reuse, R46, RZ ;  /* 0x0000002e942c723c */ /* 0x040fe200000018ff */
[----:B------:R-:W-:Y:S05]  /*77d0*/  MUFU.EX2 R190, R190 ;  /* 0x000000be00be7308 */ /* 0x000fea0000000800 */
[C---:B------:R-:W-:Y:S03]  /*77e0*/  HMMA.16816.F32 R52, R148.reuse, R54, RZ ;  /* 0x000000369434723c */ /* 0x040fe600000018ff */
[----:B------:R-:W3:Y:S03]  /*77f0*/  MUFU.EX2 R193, R193 ;  /* 0x000000c100c17308 */ /* 0x000ee60000000800 */
[C---:B------:R-:W-:Y:S05]  /*7800*/  HMMA.16816.F32 R60, R148.reuse, R62, RZ ;  /* 0x0000003e943c723c */ /* 0x040fea00000018ff */
[----:B------:R-:W-:Y:S01]  /*7810*/  MUFU.EX2 R202, R202 ;  /* 0x000000ca00ca7308 */ /* 0x000fe20000000800 */
[C---:B------:R-:W-:Y:S06]  /*7820*/  HMMA.16816.F32 R68, R148.reuse, R70, RZ ;  /* 0x000000469444723c */ /* 0x040fec00000018ff */
[C---:B------:R-:W-:Y:S01]  /*7830*/  HMMA.16816.F32 R76, R148.reuse, R78, RZ ;  /* 0x0000004e944c723c */ /* 0x040fe200000018ff */
[----:B------:R-:W3:Y:S05]  /*7840*/  MUFU.EX2 R201, R201 ;  /* 0x000000c900c97308 */ /* 0x000eea0000000800 */
        /* <DEDUP_REMOVED lines=14> */
[C---:B------:R-:W-:Y:S06]  /*7930*/  HMMA.16816.F32 R152, R148.reuse, R154, RZ ;  /* 0x0000009a9498723c */ /* 0x040fec00000018ff */
[C---:B----4-:R-:W-:Y:S06]  /*7940*/  HMMA.16816.F32 R144, R148.reuse, R8, RZ ;  /* 0x000000089490723c */ /* 0x050fec00000018ff */
[----:B------:R-:W-:Y:S01]  /*7950*/  HMMA.16816.F32 R148, R148, R10, RZ ;  /* 0x0000000a9494723c */ /* 0x000fe200000018ff */
[----:B------:R-:W4:Y:S05]  /*7960*/  LDSM.16.MT88.4 R8, [R224+0x12800] ;  /* 0x01280000e008783b */ /* 0x000f2a0000004200 */
[C---:B-----5:R-:W-:Y:S06]  /*7970*/  HMMA.16816.F32 R40, R20.reuse, R4, R40 ;  /* 0x000000041428723c */ /* 0x060fec0000001828 */
[C---:B------:R-:W-:Y:S01]  /*7980*/  HMMA.16816.F32 R44, R20.reuse, R6, R44 ;  /* 0x00000006142c723c */ /* 0x040fe2000000182c */
[----:B------:R-:W5:Y:S05]  /*7990*/  LDSM.16.MT88.4 R4, [R226+0x14800] ;  /* 0x01480000e204783b */ /* 0x000f6a0000004200 */
[C---:B------:R-:W-:Y:S06]  /*79a0*/  HMMA.16816.F32 R64, R20.reuse, R12, R64 ;  /* 0x0000000c1440723c */ /* 0x040fec0000001840 */
[C---:B------:R-:W-:Y:S01]  /*79b0*/  HMMA.16816.F32 R68, R20.reuse, R14, R68 ;  /* 0x0000000e1444723c */ /* 0x040fe20000001844 */
[----:B------:R-:W1:Y:S05]  /*79c0*/  LDSM.16.MT88.4 R12, [R225+0x14800] ;  /* 0x01480000e10c783b */ /* 0x000e6a0000004200 */
[C---:B------:R-:W-:Y:S06]  /*79d0*/  HMMA.16816.F32 R160, R20.reuse, R16, R160 ;  /* 0x0000001014a0723c */ /* 0x040fec00000018a0 */
[C---:B------:R-:W-:Y:S01]  /*79e0*/  HMMA.16816.F32 R36, R20.reuse, R18, R36 ;  /* 0x000000121424723c */ /* 0x040fe20000001824 */
[----:B------:R-:W-:Y:S05]  /*79f0*/  LDSM.16.MT88.4 R16, [R228+0x14800] ;  /* 0x01480000e410783b */ /* 0x000fea0000004200 */
        /* <DEDUP_REMOVED lines=15> */
[C---:B------:R-:W-:Y:S06]  /*7af0*/  HMMA.16816.F32 R72, R20.reuse, R28, R72 ;  /* 0x0000001c1448723c */ /* 0x040fec0000001848 */
[C---:B------:R-:W-:Y:S01]  /*7b00*/  HMMA.16816.F32 R76, R20.reuse, R30, R76 ;  /* 0x0000001e144c723c */ /* 0x040fe2000000184c */
[----:B------:R-:W-:Y:S05]  /*7b10*/  LDSM.16.MT88.4 R28, [R224+0x16800] ;  /* 0x01680000e01c783b */ /* 0x000fea0000004200 */
[C---:B------:R-:W-:Y:S06]  /*7b20*/  HMMA.16816.F32 R80, R20.reuse, R24, R80 ;  /* 0x000000181450723c */ /* 0x040fec0000001850 */
[C---:B------:R-:W-:Y:S01]  /*7b30*/  HMMA.16816.F32 R84, R20.reuse, R26, R84 ;  /* 0x0000001a1454723c */ /* 0x040fe20000001854 */
[----:B------:R-:W4:Y:S05]  /*7b40*/  LDSM.16.MT88.4 R24, [R226+0x16800] ;  /* 0x01680000e218783b */ /* 0x000f2a0000004200 */
[C---:B------:R-:W-:Y:S06]  /*7b50*/  HMMA.16816.F32 R96, R20.reuse, R16, R96 ;  /* 0x000000101460723c */ /* 0x040fec0000001860 */
[C---:B------:R-:W-:Y:S01]  /*7b60*/  HMMA.16816.F32 R100, R20.reuse, R18, R100 ;  /* 0x000000121464723c */ /* 0x040fe20000001864 */
[----:B------:R-:W4:Y:S05]  /*7b70*/  LDSM.16.MT88.4 R16, [R225+0x11000] ;  /* 0x01100000e110783b */ /* 0x000f2a0000004200 */
[C---:B-----5:R-:W-:Y:S06]  /*7b80*/  HMMA.16816.F32 R140, R20.reuse, R4, R140 ;  /* 0x00000004148c723c */ /* 0x060fec000000188c */
[----:B------:R-:W-:Y:S01]  /*7b90*/  HMMA.16816.F32 R152, R20, R6, R152 ;  /* 0x000000061498723c */ /* 0x000fe20000001898 */
[----:B------:R-:W-:Y:S01]  /*7ba0*/  F2FP.F16.F32.PACK_AB R4, R187, R184 ;  /* 0x000000b8bb04723e */ /* 0x000fe200000000ff */
[----:B------:R-:W-:Y:S01]  /*7bb0*/  FADD.FTZ R184, R184, R173 ;  /* 0x000000adb8b87221 */ /* 0x000fe20000010000 */
[----:B--2---:R-:W-:Y:S01]  /*7bc0*/  F2FP.F16.F32.PACK_AB R5, R191, R188 ;  /* 0x000000bcbf05723e */ /* 0x004fe200000000ff */
[----:B------:R-:W-:-:S02]  /*7bd0*/  FADD.FTZ R188, R188, R167 ;  /* 0x000000a7bcbc7221 */ /* 0x000fc40000010000 */
[C---:B------:R-:W-:Y:S01]  /*7be0*/  HMMA.16816.F32 R48, R20.reuse, R168, R48 ;  /* 0x000000a81430723c */ /* 0x040fe20000001830 */
[----:B------:R-:W-:Y:S01]  /*7bf0*/  F2FP.F16.F32.PACK_AB R6, R189, R186 ;  /* 0x000000babd06723e */ /* 0x000fe200000000ff */
[----:B------:R-:W-:Y:S01]  /*7c00*/  FADD.FTZ R187, R187, R184 ;  /* 0x000000b8bbbb7221 */ /* 0x000fe20000010000 */
[----:B---3--:R-:W-:Y:S01]  /*7c10*/  F2FP.F16.F32.PACK_AB R7, R193, R190 ;  /* 0x000000bec107723e */ /* 0x008fe200000000ff */
        /* <DEDUP_REMOVED lines=8> */
[C---:B------:R-:W-:Y:S01]  /*7ca0*/  HMMA.16816.F32 R36, R4.reuse, R14, R36 ;  /* 0x0000000e0424723c */ /* 0x040fe20000001824 */
[----:B------:R-:W1:Y:S05]  /*7cb0*/  LDSM.16.MT88.4 R12, [R225+0x13000] ;  /* 0x01300000e10c783b */ /* 0x000e6a0000004200 */
[C---:B----4-:R-:W-:Y:S06]  /*7cc0*/  HMMA.16816.F32 R40, R4.reuse, R8, R40 ;  /* 0x000000080428723c */ /* 0x050fec0000001828 */
[----:B------:R-:W-:Y:S01]  /*7cd0*/  HMMA.16816.F32 R44, R4, R10, R44 ;  /* 0x0000000a042c723c */ /* 0x000fe2000000182c */
[----:B------:R-:W2:Y:S05]  /*7ce0*/  LDSM.16.MT88.4 R8, [R226+0x15000] ;  /* 0x01500000e208783b */ /* 0x000eaa0000004200 */
[C---:B------:R-:W-:Y:S06]  /*7cf0*/  HMMA.16816.F32 R128, R20.reuse, R32, R128 ;  /* 0x000000201480723c */ /* 0x040fec0000001880 */
[C---:B------:R-:W-:Y:S01]  /*7d00*/  HMMA.16816.F32 R132, R20.reuse, R34, R132 ;  /* 0x000000221484723c */ /* 0x040fe20000001884 */
[----:B------:R-:W-:Y:S05]  /*7d10*/  LDSM.16.MT88.4 R32, [R226+0x13000] ;  /* 0x01300000e220783b */ /* 0x000fea0000004200 */
[C---:B------:R-:W-:Y:S06]  /*7d20*/  HMMA.16816.F32 R136, R20.reuse, R24, R136 ;  /* 0x000000181488723c */ /* 0x040fec0000001888 */
[C---:B------:R-:W-:Y:S01]  /*7d30*/  HMMA.16816.F32 R156, R20.reuse, R26, R156 ;  /* 0x0000001a149c723c */ /* 0x040fe2000000189c */
[----:B------:R-:W3:Y:S05]  /*7d40*/  LDSM.16.MT88.4 R24, [R224+0x11000] ;  /* 0x01100000e018783b */ /* 0x000eea0000004200 */
[C---:B------:R-:W-:Y:S06]  /*7d50*/  HMMA.16816.F32 R144, R20.reuse, R28, R144 ;  /* 0x0000001c1490723c */ /* 0x040fec0000001890 */
[----:B------:R-:W-:Y:S01]  /*7d60*/  HMMA.16816.F32 R148, R20, R30, R148 ;  /* 0x0000001e1494723c */ /* 0x000fe20000001894 */
[----:B------:R-:W4:Y:S04]  /*7d70*/  LDSM.16.MT88.4 R20, [R228+0x15000] ;  /* 0x01500000e414783b */ /* 0x000f280000004200 */
[----:B------:R-:W-:Y:S01]  /*7d80*/  LDSM.16.MT88.4 R28, [R224+0x13000] ;  /* 0x01300000e01c783b */ /* 0x000fe20000004200 */
[C---:B------:R-:W-:Y:S06]  /*7d90*/  HMMA.16816.F32 R48, R4.reuse, R16, R48 ;  /* 0x000000100430723c */ /* 0x040fec0000001830 */
[C---:B------:R-:W-:Y:S01]  /*7da0*/  HMMA.16816.F32 R52, R4.reuse, R18, R52 ;  /* 0x000000120434723c */ /* 0x040fe20000001834 */
[----:B------:R-:W5:Y:S05]  /*7db0*/  LDSM.16.MT88.4 R16, [R225+0x15000] ;  /* 0x01500000e110783b */ /* 0x000f6a0000004200 */
[C---:B-1----:R-:W-:Y:S06]  /*7dc0*/  HMMA.16816.F32 R80, R4.reuse, R12, R80 ;  /* 0x0000000c0450723c */ /* 0x042fec0000001850 */
[C---:B------:R-:W-:Y:S01]  /*7dd0*/  HMMA.16816.F32 R84, R4.reuse, R14, R84 ;  /* 0x0000000e0454723c */ /* 0x040fe20000001854 */
[----:B------:R-:W1:Y:S05]  /*7de0*/  LDSM.16.MT88.4 R12, [R228+0x17000] ;  /* 0x01700000e40c783b */ /* 0x000e6a0000004200 */
[C---:B--2---:R-:W-:Y:S06]  /*7df0*/  HMMA.16816.F32 R104, R4.reuse, R8, R104 ;  /* 0x000000080468723c */ /* 0x044fec0000001868 */
[C---:B------:R-:W-:Y:S01]  /*7e00*/  HMMA.16816.F32 R108, R4.reuse, R10, R108 ;  /* 0x0000000a046c723c */ /* 0x040fe2000000186c */
[----:B------:R-:W2:Y:S05]  /*7e10*/  LDSM.16.MT88.4 R8, [R226+0x17000] ;  /* 0x01700000e208783b */ /* 0x000eaa0000004200 */
[C---:B---3--:R-:W-:Y:S06]  /*7e20*/  HMMA.16816.F32 R56, R4.reuse, R24, R56 ;  /* 0x000000180438723c */ /* 0x048fec0000001838 */
[C---:B------:R-:W-:Y:S01]  /*7e30*/  HMMA.16816.F32 R60, R4.reuse, R26, R60 ;  /* 0x0000001a043c723c */ /* 0x040fe2000000183c */
[----:B------:R-:W3:Y:S05]  /*7e40*/  LDSM.16.MT88.4 R24, [R224+0x15000] ;  /* 0x01500000e018783b */ /* 0x000eea0000004200 */
        /* <DEDUP_REMOVED lines=14> */
[----:B------:R-:W-:Y:S05]  /*7f30*/  LDSM.16.MT88.4 R168, [R224+0x13800] ;  /* 0x01380000e0a8783b */ /* 0x000fea0000004200 */
[C---:B------:R-:W-:Y:S06]  /*7f40*/  HMMA.16816.F32 R72, R4.reuse, R32, R72 ;  /* 0x000000200448723c */ /* 0x040fec0000001848 */
[C---:B------:R-:W-:Y:S01]  /*7f50*/  HMMA.16816.F32 R76, R4.reuse, R34, R76 ;  /* 0x00000022044c723c */ /* 0x040fe2000000184c */
[----:B------:R-:W-:Y:S05]  /*7f60*/  LDSM.16.MT88.4 R32, [R228+0x15800] ;  /* 0x01580000e420783b */ /* 0x000fea0000004200 */
[C---:B------:R-:W-:Y:S06]  /*7f70*/  HMMA.16816.F32 R88, R4.reuse, R28, R88 ;  /* 0x0000001c0458723c */ /* 0x040fec0000001858 */
        /* <DEDUP_REMOVED lines=9> */
[----:B------:R-:W-:Y:S01]  /*8010*/  HMMA.16816.F32 R148, R4, R18, R148 ;  /* 0x000000120494723c */ /* 0x000fe20000001894 */
[----:B------:R-:W5:Y:S06]  /*8020*/  LDSM.16.MT88.4 R16, [R226+0x13800] ;  /* 0x01380000e210783b */ /* 0x000f6c0000004200 */
        /* <DEDUP_REMOVED lines=15> */
[C---:B--2---:R-:W-:Y:S06]  /*8120*/  HMMA.16816.F32 R48, R4.reuse, R8, R48 ;  /* 0x000000080430723c */ /* 0x044fec0000001830 */
[C---:B------:R-:W-:Y:S01]  /*8130*/  HMMA.16816.F32 R52, R4.reuse, R10, R52 ;  /* 0x0000000a0434723c */ /* 0x040fe20000001834 */
[----:B------:R-:W2:Y:S05]  /*8140*/  LDSM.16.MT88.4 R8, [R225+0x15800] ;  /* 0x01580000e108783b */ /* 0x000eaa0000004200 */
        /* <DEDUP_REMOVED lines=24> */
[C---:B---3--:R-:W-:Y:S06]  /*82d0*/  HMMA.16816.F32 R120, R4.reuse, R24, R120 ;  /* 0x000000180478723c */ /* 0x048fec0000001878 */
[C---:B------:R-:W-:Y:S06]  /*82e0*/  HMMA.16816.F32 R124, R4.reuse, R26, R124 ;  /* 0x0000001a047c723c */ /* 0x040fec000000187c */
[C---:B----4-:R-:W-:Y:S06]  /*82f0*/  HMMA.16816.F32 R128, R4.reuse, R20, R128 ;  /* 0x000000140480723c */ /* 0x050fec0000001880 */
[C---:B------:R-:W-:Y:S06]  /*8300*/  HMMA.16816.F32 R132, R4.reuse, R22, R132 ;  /* 0x000000160484723c */ /* 0x040fec0000001884 */
[C---:B-----5:R-:W-:Y:S06]  /*8310*/  HMMA.16816.F32 R136, R4.reuse, R16, R136 ;  /* 0x000000100488723c */ /* 0x060fec0000001888 */
[C---:B------:R-:W-:Y:S06]  /*8320*/  HMMA.16816.F32 R156, R4.reuse, R18, R156 ;  /* 0x00000012049c723c */ /* 0x040fec000000189c */
[C---:B-1----:R-:W-:Y:S06]  /*8330*/  HMMA.16816.F32 R140, R4.reuse, R12, R140 ;  /* 0x0000000c048c723c */ /* 0x042fec000000188c */
        /* <DEDUP_REMOVED lines=18> */
.L_x_1542:
[C---:B------:R-:W-:Y:S01]  /*8460*/  ISETP.GE.AND P6, PT, R236.reuse, UR17, PT ;  /* 0x00000011ec007c0c */ /* 0x040fe2000bfc6270 */
[----:B------:R-:W-:Y:S04]  /*8470*/  DEPBAR.LE SB0, 0x0 ;  /* 0x000080000000791a */ /* 0x000fe80000000000 */
[----:B------:R-:W-:Y:S01]  /*8480*/  BAR.SYNC.DEFER_BLOCKING 0x0 ;  /* 0x0000000000007b1d */ /* 0x000fe20000010000 */
[C---:B------:R-:W-:Y:S01]  /*8490*/  IADD3 R166, R236.reuse, 0xc0, RZ ;  /* 0x000000c0eca67810 */ /* 0x040fe20007ffe0ff */
[C---:B------:R-:W-:Y:S01]  /*84a0*/  VIADD R3, R236.reuse, 0x40 ;  /* 0x00000040ec037836 */ /* 0x040fe20000000000 */
[----:B------:R-:W-:Y:S01]  /*84b0*/  MOV R164, R237 ;  /* 0x000000ed00a47202 */ /* 0x000fe20000000f00 */
[----:B------:R-:W-:Y:S03]  /*84c0*/  VIADD R2, R236, 0x80 ;  /* 0x00000080ec027836 */ /* 0x000fe60000000000 */
        /* <DEDUP_REMOVED lines=71> */
.L_x_1539:
[CC--:B------:R-:W-:Y:S01]  /*8940*/  LEA R2, P1, R3.reuse, R246.reuse, 0x1 ;  /* 0x000000f603027211 */ /* 0x0c0fe200078208ff */
[----:B------:R-:W-:Y:S01]  /*8950*/  @P6 STS.128 [R235+0x10000], RZ ;  /* 0x010000ffeb006388 */ /* 0x000fe20000000c00 */
[C---:B------:R-:W-:Y:S01]  /*8960*/  IADD3 R249, P2, R3.reuse, UR24, RZ ;  /* 0x0000001803f97c10 */ /* 0x040fe2000ff5e0ff */
[----:B------:R-:W-:Y:S01]  /*8970*/  UISETP.GT.AND UP0, UPT, UR22, UR12, UPT ;  /* 0x0000000c1600728c */ /* 0x000fe2000bf04270 */
        /* <DEDUP_REMOVED lines=398> */
.L_x_1541:
        /* <DEDUP_REMOVED lines=117> */
.L_x_1540:
[----:B------:R-:W-:Y:S01]  /*a9b0*/  FMNMX.FTZ R2, R4, R165, !PT ;  /* 0x000000a504027209 */ /* 0x000fe20007810000 */
[----:B-1----:R-:W-:Y:S01]  /*a9c0*/  LDSM.16.MT88.4 R172, [R226+0x10000] ;  /* 0x01000000e2ac783b */ /* 0x002fe20000004200 */
[----:B------:R-:W-:Y:S01]  /*a9d0*/  FMNMX.FTZ R164, R6, R0, !PT ;  /* 0x0000000006a47209 */ /* 0x000fe20007810000 */
[----:B------:R-:W-:Y:S01]  /*a9e0*/  UISETP.GT.AND UP0, UPT, UR22, UR12, UPT ;  /* 0x0000000c1600728c */ /* 0x000fe2000bf04270 */
[----:B------:R-:W-:Y:S01]  /*a9f0*/  FMNMX.FTZ R3, R5, R2, !PT ;  /* 0x0000000205037209 */ /* 0x000fe20007810000 */
[----:B------:R-:W-:Y:S01]  /*aa00*/  UIADD3 UR22, UR22, -0x1, URZ ;  /* 0xffffffff16167890 */ /* 0x000fe2000fffe03f */
[----:B------:R-:W-:Y:S01]  /*aa10*/  FMNMX.FTZ R167, R7, R164, !PT ;  /* 0x000000a407a77209 */ /* 0x000fe20007810000 */
[----:B------:R-:W-:Y:S01]  /*aa20*/  UMOV UR10, UR19 ;  /* 0x00000013000a7c82 */ /* 0x000fe20008000000 */
[----:B------:R-:W-:Y:S01]  /*aa30*/  FMNMX.FTZ R2, R8, R3, !PT ;  /* 0x0000000308027209 */ /* 0x000fe20007810000 */
[----:B------:R-:W-:Y:S01]  /*aa40*/  LDSM.16.MT88.4 R176, [R225+0x10000] ;  /* 0x01000000e1b0783b */ /* 0x000fe20000004200 */
[----:B------:R-:W-:Y:S01]  /*aa50*/  FMNMX.FTZ R164, R10, R167, !PT ;  /* 0x000000a70aa47209 */ /* 0x000fe20007810000 */
[----:B------:R-:W-:Y:S01]  /*aa60*/  UMOV UR11, UR18 ;  /* 0x00000012000b7c82 */ /* 0x000fe20008000000 */
        /* <DEDUP_REMOVED lines=81> */
[----:B------:R-:W-:Y:S01]  /*af80*/  FMUL.FTZ R49, R2, R49 ;  /* 0x0000003102317220 */ /* 0x000fe20000410000 */
        /* <DEDUP_REMOVED lines=28> */
[--C-:B------:R-:W-:Y:S01]  /*b150*/  FFMA.FTZ R250, R26, UR4, -R198.reuse ;  /* 0x000000041afa7c23 */ /* 0x100fe200080108c6 */
[----:B------:R-:W-:Y:S01]  /*b160*/  FFMA.FTZ R251, R27, UR4, -R198 ;  /* 0x000000041bfb7c23 */ /* 0x000fe200080108c6 */
[C---:B------:R-:W-:Y:S01]  /*b170*/  FMUL.FTZ R72, R2.reuse, R72 ;  /* 0x0000004802487220 */ /* 0x040fe20000410000 */
[----:B------:R-:W-:Y:S01]  /*b180*/  LDSM.16.MT88.4 R24, [R224+0x11000] ;  /* 0x01100000e018783b */ /* 0x000fe20000004200 */
[----:B------:R-:W-:Y:S01]  /*b190*/  FMUL.FTZ R73, R2, R73 ;  /* 0x0000004902497220 */ /* 0x000fe20000410000 */
[C---:B------:R-:W-:Y:S01]  /*b1a0*/  FMUL.FTZ R74, R0.reuse, R74 ;  /* 0x0000004a004a7220 */ /* 0x040fe20000410000 */
[----:B------:R-:W-:Y:S03]  /*b1b0*/  FMUL.FTZ R75, R0, R75 ;  /* 0x0000004b004b7220 */ /* 0x000fe60000410000 */
[----:B------:R-:W3:Y:S01]  /*b1c0*/  MUFU.EX2 R196, R196 ;  /* 0x000000c400c47308 */ /* 0x000ee20000000800 */
[----:B--2---:R-:W-:Y:S01]  /*b1d0*/  F2FP.F16.F32.PACK_AB R162, R7, R6 ;  /* 0x0000000607a2723e */ /* 0x004fe200000000ff */
        /* <DEDUP_REMOVED lines=15> */
[----:B---3--:R-:W-:Y:S01]  /*b2d0*/  F2FP.F16.F32.PACK_AB R163, R196, R167 ;  /* 0x000000a7c4a3723e */ /* 0x008fe200000000ff */
[----:B------:R-:W-:Y:S01]  /*b2e0*/  FMUL.FTZ R91, R0, R91 ;  /* 0x0000005b005b7220 */ /* 0x000fe20000410000 */
[C---:B------:R-:W-:Y:S01]  /*b2f0*/  FMUL.FTZ R92, R2.reuse, R92 ;  /* 0x0000005c025c7220 */ /* 0x040fe20000410000 */
[----:B------:R-:W-:Y:S01]  /*b300*/  FMUL.FTZ R93, R2, R93 ;  /* 0x0000005d025d7220 */ /* 0x000fe20000410000 */
[C---:B------:R-:W-:Y:S01]  /*b310*/  FMUL.FTZ R94, R0.reuse, R94 ;  /* 0x0000005e005e7220 */ /* 0x040fe20000410000 */
[----:B------:R-:W-:Y:S01]  /*b320*/  FMUL.FTZ R95, R0, R95 ;  /* 0x0000005f005f7220 */ /* 0x000fe20000410000 */
[C---:B------:R-:W-:Y:S01]  /*b330*/  FMUL.FTZ R96, R2.reuse, R96 ;  /* 0x0000006002607220 */ /* 0x040fe20000410000 */
[C---:B-1----:R-:W-:Y:S01]  /*b340*/  HMMA.16816.F32 R8, R160.reuse, R168, R8 ;  /* 0x000000a8a008723c */ /* 0x042fe20000001808 */
[----:B------:R-:W-:Y:S01]  /*b350*/  MUFU.EX2 R248, R248 ;  /* 0x000000f800f87308 */ /* 0x000fe20000000800 */
[----:B------:R-:W-:Y:S03]  /*b360*/  PLOP3.LUT P1, PT, PT, PT, UP0, 0x80, 0x0 ;  /* 0x000000000000781c */ /* 0x000fe60003f2f008 */
[----:B------:R-:W-:Y:S01]  /*b370*/  FMUL.FTZ R97, R2, R97 ;  /* 0x0000006102617220 */ /* 0x000fe20000410000 */
[C---:B------:R-:W-:Y:S01]  /*b380*/  HMMA.16816.F32 R36, R160.reuse, R170, R36 ;  /* 0x000000aaa024723c */ /* 0x040fe20000001824 */
[----:B------:R-:W1:Y:S04]  /*b390*/  LDSM.16.MT88.4 R168, [R224+0x10000] ;  /* 0x01000000e0a8783b */ /* 0x000e680000004200 */
[----:B------:R-:W-:Y:S01]  /*b3a0*/  MUFU.EX2 R249, R249 ;  /* 0x000000f900f97308 */ /* 0x000fe20000000800 */
[C---:B------:R-:W-:Y:S01]  /*b3b0*/  FMUL.FTZ R98, R0.reuse, R98 ;  /* 0x0000006200627220 */ /* 0x040fe20000410000 */
[C---:B------:R-:W-:Y:S04]  /*b3c0*/  HMMA.16816.F32 R40, R160.reuse, R172, R40 ;  /* 0x000000aca028723c */ /* 0x040fe80000001828 */
[----:B------:R-:W-:Y:S02]  /*b3d0*/  FMUL.FTZ R99, R0, R99 ;  /* 0x0000006300637220 */ /* 0x000fe40000410000 */
[C---:B------:R-:W-:Y:S01]  /*b3e0*/  HMMA.16816.F32 R44, R160.reuse, R174, R44 ;  /* 0x000000aea02c723c */ /* 0x040fe2000000182c */
[----:B------:R-:W2:Y:S01]  /*b3f0*/  LDSM.16.MT88.4 R172, [R228+0x12000] ;  /* 0x01200000e4ac783b */ /* 0x000ea20000004200 */
[----:B------:R-:W-:Y:S03]  /*b400*/  MUFU.EX2 R250, R250 ;  /* 0x000000fa00fa7308 */ /* 0x000fe60000000800 */
[C---:B------:R-:W-:Y:S01]  /*b410*/  FMUL.FTZ R100, R2.reuse, R100 ;  /* 0x0000006402647220 */ /* 0x040fe20000410000 */
[C---:B------:R-:W-:Y:S06]  /*b420*/  HMMA.16816.F32 R48, R160.reuse, R176, R48 ;  /* 0x000000b0a030723c */ /* 0x040fec0000001830 */
[----:B------:R-:W-:Y:S01]  /*b430*/  MUFU.EX2 R251, R251 ;  /* 0x000000fb00fb7308 */ /* 0x000fe20000000800 */
[----:B------:R-:W-:Y:S01]  /*b440*/  FMUL.FTZ R101, R2, R101 ;  /* 0x0000006502657220 */ /* 0x000fe20000410000 */
[C---:B------:R-:W-:Y:S01]  /*b450*/  HMMA.16816.F32 R52, R160.reuse, R178, R52 ;  /* 0x000000b2a034723c */ /* 0x040fe20000001834 */
[----:B------:R-:W3:Y:S02]  /*b460*/  LDSM.16.MT88.4 R176, [R226+0x12000] ;  /* 0x01200000e2b0783b */ /* 0x000ee40000004200 */
[C---:B------:R-:W-:Y:S01]  /*b470*/  FMUL.FTZ R102, R0.reuse, R102 ;  /* 0x0000006600667220 */ /* 0x040fe20000410000 */
[----:B------:R-:W-:Y:S01]  /*b480*/  FMUL.FTZ R103, R0, R103 ;  /* 0x0000006700677220 */ /* 0x000fe20000410000 */
        /* <DEDUP_REMOVED lines=8> */
[C---:B-1----:R-:W-:Y:S03]  /*b510*/  HMMA.16816.F32 R56, R160.reuse, R168, R56 ;  /* 0x000000a8a038723c */ /* 0x042fe60000001838 */
[C---:B------:R-:W-:Y:S01]  /*b520*/  FMUL.FTZ R112, R2.reuse, R112 ;  /* 0x0000007002707220 */ /* 0x040fe20000410000 */
[----:B------:R-:W-:Y:S01]  /*b530*/  FMUL.FTZ R113, R2, R113 ;  /* 0x0000007102717220 */ /* 0x000fe20000410000 */
[C---:B------:R-:W-:Y:S01]  /*b540*/  FMUL.FTZ R114, R0.reuse, R114 ;  /* 0x0000007200727220 */ /* 0x040fe20000410000 */
[C---:B------:R-:W-:Y:S01]  /*b550*/  HMMA.16816.F32 R60, R160.reuse, R170, R60 ;  /* 0x000000aaa03c723c */ /* 0x040fe2000000183c */
[----:B------:R-:W1:Y:S04]  /*b560*/  LDSM.16.MT88.4 R168, [R225+0x12000] ;  /* 0x01200000e1a8783b */ /* 0x000e680000004200 */
[----:B------:R-:W-:Y:S01]  /*b570*/  FMUL.FTZ R115, R0, R115 ;  /* 0x0000007300737220 */ /* 0x000fe20000410000 */
[C---:B--2---:R-:W-:Y:S05]  /*b580*/  HMMA.16816.F32 R64, R160.reuse, R172, R64 ;  /* 0x000000aca040723c */ /* 0x044fea0000001840 */
[C---:B------:R-:W-:Y:S01]  /*b590*/  FMUL.FTZ R116, R2.reuse, R116 ;  /* 0x0000007402747220 */ /* 0x040fe20000410000 */
[C---:B------:R-:W-:Y:S01]  /*b5a0*/  HMMA.16816.F32 R68, R160.reuse, R174, R68 ;  /* 0x000000aea044723c */ /* 0x040fe20000001844 */
[----:B------:R-:W2:Y:S04]  /*b5b0*/  LDSM.16.MT88.4 R172, [R224+0x12000] ;  /* 0x01200000e0ac783b */ /* 0x000ea80000004200 */
[----:B------:R-:W-:Y:S01]  /*b5c0*/  FMUL.FTZ R117, R2, R117 ;  /* 0x0000007502757220 */ /* 0x000fe20000410000 */
[C---:B---3--:R-:W-:Y:S05]  /*b5d0*/  HMMA.16816.F32 R72, R160.reuse, R176, R72 ;  /* 0x000000b0a048723c */ /* 0x048fea0000001848 */
[C---:B------:R-:W-:Y:S01]  /*b5e0*/  FMUL.FTZ R118, R0.reuse, R118 ;  /* 0x0000007600767220 */ /* 0x040fe20000410000 */
[C---:B------:R-:W-:Y:S01]  /*b5f0*/  HMMA.16816.F32 R76, R160.reuse, R178, R76 ;  /* 0x000000b2a04c723c */ /* 0x040fe2000000184c */
[----:B------:R-:W3:Y:S04]  /*b600*/  LDSM.16.MT88.4 R176, [R228+0x14000] ;  /* 0x01400000e4b0783b */ /* 0x000ee80000004200 */
        /* <DEDUP_REMOVED lines=10> */
[C---:B-1----:R-:W-:Y:S03]  /*b6b0*/  HMMA.16816.F32 R80, R160.reuse, R168, R80 ;  /* 0x000000a8a050723c */ /* 0x042fe60000001850 */
[----:B------:R-:W-:Y:S01]  /*b6c0*/  FMUL.FTZ R129, R2, R129 ;  /* 0x0000008102817220 */ /* 0x000fe20000410000 */
[C---:B------:R-:W-:Y:S01]  /*b6d0*/  FMUL.FTZ R130, R0.reuse, R130 ;  /* 0x0000008200827220 */ /* 0x040fe20000410000 */
[----:B------:R-:W-:Y:S01]  /*b6e0*/  FMUL.FTZ R131, R0, R131 ;  /* 0x0000008300837220 */ /* 0x000fe20000410000 */
[C---:B------:R-:W-:Y:S01]  /*b6f0*/  HMMA.16816.F32 R84, R160.reuse, R170, R84 ;  /* 0x000000aaa054723c */ /* 0x040fe20000001854 */
[----:B------:R-:W1:Y:S04]  /*b700*/  LDSM.16.MT88.4 R168, [R226+0x14000] ;  /* 0x01400000e2a8783b */ /* 0x000e680000004200 */
[C---:B------:R-:W-:Y:S01]  /*b710*/  FMUL.FTZ R132, R2.reuse, R132 ;  /* 0x0000008402847220 */ /* 0x040fe20000410000 */
[C---:B--2---:R-:W-:Y:S05]  /*b720*/  HMMA.16816.F32 R88, R160.reuse, R172, R88 ;  /* 0x000000aca058723c */ /* 0x044fea0000001858 */
[----:B------:R-:W-:Y:S01]  /*b730*/  FMUL.FTZ R133, R2, R133 ;  /* 0x0000008502857220 */ /* 0x000fe20000410000 */
[C---:B------:R-:W-:Y:S01]  /*b740*/  HMMA.16816.F32 R92, R160.reuse, R174, R92 ;  /* 0x000000aea05c723c */ /* 0x040fe2000000185c */
[----:B------:R-:W2:Y:S04]  /*b750*/  LDSM.16.MT88.4 R172, [R225+0x14000] ;  /* 0x01400000e1ac783b */ /* 0x000ea80000004200 */
[C---:B------:R-:W-:Y:S01]  /*b760*/  FMUL.FTZ R134, R0.reuse, R134 ;  /* 0x0000008600867220 */ /* 0x040fe20000410000 */
[C---:B---3--:R-:W-:Y:S05]  /*b770*/  HMMA.16816.F32 R96, R160.reuse, R176, R96 ;  /* 0x000000b0a060723c */ /* 0x048fea0000001860 */
[----:B------:R-:W-:Y:S01]  /*b780*/  FMUL.FTZ R135, R0, R135 ;  /* 0x0000008700877220 */ /* 0x000fe20000410000 */
[C---:B------:R-:W-:Y:S01]  /*b790*/  HMMA.16816.F32 R100, R160.reuse, R178, R100 ;  /* 0x000000b2a064723c */ /* 0x040fe20000001864 */
[----:B------:R-:W3:Y:S04]  /*b7a0*/  LDSM.16.MT88.4 R176, [R224+0x14000] ;  /* 0x01400000e0b0783b */ /* 0x000ee80000004200 */
[--C-:B------:R-:W-:Y:S01]  /*b7b0*/  FFMA.FTZ R201, R12, UR4, -R200.reuse ;  /* 0x000000040cc97c23 */ /* 0x100fe200080108c8 */
[C---:B------:R-:W-:Y:S01]  /*b7c0*/  FMUL.FTZ R12, R2.reuse, R156 ;  /* 0x0000009c020c7220 */ /* 0x040fe20000410000 */
[----:B------:R-:W-:Y:S01]  /*b7d0*/  FFMA.FTZ R202, R13, UR4, -R200 ;  /* 0x000000040dca7c23 */ /* 0x000fe200080108c8 */
[C---:B------:R-:W-:Y:S03]  /*b7e0*/  FMUL.FTZ R13, R2.reuse, R157 ;  /* 0x0000009d020d7220 */ /* 0x040fe60000410000 */
[C---:B------:R-:W-:Y:S01]  /*b7f0*/  FMUL.FTZ R136, R2.reuse, R136 ;  /* 0x0000008802887220 */ /* 0x040fe20000410000 */
[----:B------:R-:W-:Y:S01]  /*b800*/  FMUL.FTZ R137, R2, R137 ;  /* 0x0000008902897220 */ /* 0x000fe20000410000 */
[C---:B------:R-:W-:Y:S01]  /*b810*/  FMUL.FTZ R138, R0.reuse, R138 ;  /* 0x0000008a008a7220 */ /* 0x040fe20000410000 */
[----:B------:R-:W-:Y:S01]  /*b820*/  FMUL.FTZ R139, R0, R139 ;  /* 0x0000008b008b7220 */ /* 0x000fe20000410000 */
[--C-:B------:R-:W-:Y:S01]  /*b830*/  FFMA.FTZ R203, R14, UR4, -R198.reuse ;  /* 0x000000040ecb7c23 */ /* 0x100fe200080108c6 */
[C---:B------:R-:W-:Y:S01]  /*b840*/  FMUL.FTZ R14, R0.reuse, R158 ;  /* 0x0000009e000e7220 */ /* 0x040fe20000410000 */
[C---:B-1----:R-:W-:Y:S01]  /*b850*/  HMMA.16816.F32 R104, R160.reuse, R168, R104 ;  /* 0x000000a8a068723c */ /* 0x042fe20000001868 */
[----:B------:R-:W-:Y:S02]  /*b860*/  MUFU.EX2 R201, R201 ;  /* 0x000000c900c97308 */ /* 0x000fe40000000800 */
[----:B------:R-:W-:Y:S01]  /*b870*/  FFMA.FTZ R204, R15, UR4, -R198 ;  /* 0x000000040fcc7c23 */ /* 0x000fe200080108c6 */
[----:B------:R-:W-:Y:S01]  /*b880*/  FMUL.FTZ R15, R0, R159 ;  /* 0x0000009f000f7220 */ /* 0x000fe20000410000 */
[C---:B------:R-:W-:Y:S01]  /*b890*/  FMUL.FTZ R140, R2.reuse, R140 ;  /* 0x0000008c028c7220 */ /* 0x040fe20000410000 */
[C---:B------:R-:W-:Y:S01]  /*b8a0*/  HMMA.16816.F32 R108, R160.reuse, R170, R108 ;  /* 0x000000aaa06c723c */ /* 0x040fe2000000186c */
[----:B------:R-:W1:Y:S04]  /*b8b0*/  LDSM.16.MT88.4 R168, [R228+0x16000] ;  /* 0x01600000e4a8783b */ /* 0x000e680000004200 */
[----:B------:R-:W4:Y:S01]  /*b8c0*/  MUFU.EX2 R202, R202 ;  /* 0x000000ca00ca7308 */ /* 0x000f220000000800 */
[----:B------:R-:W-:Y:S01]  /*b8d0*/  FMUL.FTZ R141, R2, R141 ;  /* 0x0000008d028d7220 */ /* 0x000fe20000410000 */
[C---:B--2---:R-:W-:Y:S02]  /*b8e0*/  HMMA.16816.F32 R112, R160.reuse, R172, R112 ;  /* 0x000000aca070723c */ /* 0x044fe40000001870 */
[----:B------:R-:W-:Y:S02]  /*b8f0*/  LDSM.16.MT88.4 R156, [R228+0x10800] ;  /* 0x01080000e49c783b */ /* 0x000fe40000004200 */
[C---:B------:R-:W-:Y:S02]  /*b900*/  FMUL.FTZ R142, R0.reuse, R142 ;  /* 0x0000008e008e7220 */ /* 0x040fe40000410000 */
[C---:B------:R-:W-:Y:S02]  /*b910*/  HMMA.16816.F32 R116, R160.reuse, R174, R116 ;  /* 0x000000aea074723c */ /* 0x040fe40000001874 */
[----:B------:R-:W-:Y:S02]  /*b920*/  MUFU.EX2 R203, R203 ;  /* 0x000000cb00cb7308 */ /* 0x000fe40000000800 */
[----:B------:R-:W2:Y:S02]  /*b930*/  LDSM.16.MT88.4 R172, [R226+0x16000] ;  /* 0x01600000e2ac783b */ /* 0x000ea40000004200 */
[C---:B---3--:R-:W-:Y:S06]  /*b940*/  HMMA.16816.F32 R120, R160.reuse, R176, R120 ;  /* 0x000000b0a078723c */ /* 0x048fec0000001878 */
[----:B------:R-:W3:Y:S01]  /*b950*/  MUFU.EX2 R204, R204 ;  /* 0x000000cc00cc7308 */ /* 0x000ee20000000800 */
[----:B------:R-:W-:Y:S01]  /*b960*/  FMUL.FTZ R143, R0, R143 ;  /* 0x0000008f008f7220 */ /* 0x000fe20000410000 */
[C---:B------:R-:W-:Y:S01]  /*b970*/  HMMA.16816.F32 R124, R160.reuse, R178, R124 ;  /* 0x000000b2a07c723c */ /* 0x040fe2000000187c */
[----:B------:R-:W5:Y:S02]  /*b980*/  LDSM.16.MT88.4 R176, [R225+0x16000] ;  /* 0x01600000e1b0783b */ /* 0x000f640000004200 */
[--C-:B------:R-:W-:Y:S01]  /*b990*/  FFMA.FTZ R205, R16, UR4, -R200.reuse ;  /* 0x0000000410cd7c23 */ /* 0x100fe200080108c8 */
[----:B------:R-:W-:Y:S01]  /*b9a0*/  FFMA.FTZ R206, R17, UR4, -R200 ;  /* 0x0000000411ce7c23 */ /* 0x000fe200080108c8 */
[--C-:B------:R-:W-:Y:S01]  /*b9b0*/  FFMA.FTZ R207, R18, UR4, -R198.reuse ;  /* 0x0000000412cf7c23 */ /* 0x100fe200080108c6 */
[----:B------:R-:W-:Y:S01]  /*b9c0*/  FFMA.FTZ R244, R19, UR4, -R198 ;  /* 0x0000000413f47c23 */ /* 0x000fe200080108c6 */
[----:B------:R-:W-:Y:S01]  /*b9d0*/  FMUL.FTZ R16, R2, R152 ;  /* 0x0000009802107220 */ /* 0x000fe20000410000 */
[----:B----4-:R-:W-:Y:S03]  /*b9e0*/  F2FP.F16.F32.PACK_AB R152, R202, R201 ;  /* 0x000000c9ca98723e */ /* 0x010fe600000000ff */
[----:B------:R-:W-:Y:S01]  /*b9f0*/  FMUL.FTZ R17, R2, R153 ;  /* 0x0000009902117220 */ /* 0x000fe20000410000 */
[----:B---3--:R-:W-:Y:S01]  /*ba00*/  F2FP.F16.F32.PACK_AB R153, R204, R203 ;  /* 0x000000cbcc99723e */ /* 0x008fe200000000ff */
[C---:B------:R-:W-:Y:S01]  /*ba10*/  FMUL.FTZ R18, R0.reuse, R154 ;  /* 0x0000009a00127220 */ /* 0x040fe20000410000 */
[----:B------:R-:W-:Y:S01]  /*ba20*/  FMUL.FTZ R19, R0, R155 ;  /* 0x0000009b00137220 */ /* 0x000fe20000410000 */
[C---:B-1----:R-:W-:Y:S01]  /*ba30*/  HMMA.16816.F32 R128, R160.reuse, R168, R128 ;  /* 0x000000a8a080723c */ /* 0x042fe20000001880 */
[----:B------:R-:W-:Y:S02]  /*ba40*/  MUFU.EX2 R205, R205 ;  /* 0x000000cd00cd7308 */ /* 0x000fe40000000800 */
[C---:B------:R-:W-:Y:S01]  /*ba50*/  FMUL.FTZ R144, R2.reuse, R144 ;  /* 0x0000009002907220 */ /* 0x040fe20000410000 */
[----:B------:R-:W-:Y:S01]  /*ba60*/  FMUL.FTZ R145, R2, R145 ;  /* 0x0000009102917220 */ /* 0x000fe20000410000 */
[C---:B------:R-:W-:Y:S01]  /*ba70*/  FMUL.FTZ R146, R0.reuse, R146 ;  /* 0x0000009200927220 */ /* 0x040fe20000410000 */
[C---:B------:R-:W-:Y:S01]  /*ba80*/  HMMA.16816.F32 R132, R160.reuse, R170, R132 ;  /* 0x000000aaa084723c */ /* 0x040fe20000001884 */
[----:B------:R-:W1:Y:S04]  /*ba90*/  LDSM.16.MT88.4 R168, [R224+0x16000] ;  /* 0x01600000e0a8783b */ /* 0x000e680000004200 */
[----:B------:R-:W3:Y:S01]  /*baa0*/  MUFU.EX2 R206, R206 ;  /* 0x000000ce00ce7308 */ /* 0x000ee20000000800 */
[----:B------:R-:W-:Y:S01]  /*bab0*/  FMUL.FTZ R147, R0, R147 ;  /* 0x0000009300937220 */ /* 0x000fe20000410000 */
[C---:B------:R-:W-:Y:S01]  /*bac0*/  FMUL.FTZ R148, R2.reuse, R148 ;  /* 0x0000009402947220 */ /* 0x040fe20000410000 */
[----:B------:R-:W-:Y:S03]  /*bad0*/  FMUL.FTZ R149, R2, R149 ;  /* 0x0000009502957220 */ /* 0x000fe60000410000 */
[C---:B------:R-:W-:Y:S01]  /*bae0*/  FMUL.FTZ R150, R0.reuse, R150 ;  /* 0x0000009600967220 */ /* 0x040fe20000410000 */
[C---:B--2---:R-:W-:Y:S03]  /*baf0*/  HMMA.16816.F32 R136, R160.reuse, R172, R136 ;  /* 0x000000aca088723c */ /* 0x044fe60000001888 */
[----:B------:R-:W-:Y:S01]  /*bb00*/  MUFU.EX2 R207, R207 ;  /* 0x000000cf00cf7308 */ /* 0x000fe20000000800 */
[----:B------:R-:W-:Y:S01]  /*bb10*/  FMUL.FTZ R151, R0, R151 ;  /* 0x0000009700977220 */ /* 0x000fe20000410000 */
[----:B------:R-:W-:Y:S01]  /*bb20*/  FFMA.FTZ R197, R2, R245, R197 ;  /* 0x000000f502c57223 */ /* 0x000fe200000100c5 */
[----:B------:R-:W-:Y:S01]  /*bb30*/  MOV R165, R164 ;  /* 0x000000a400a57202 */ /* 0x000fe20000000f00 */
[C---:B------:R-:W-:Y:S01]  /*bb40*/  HMMA.16816.F32 R12, R160.reuse, R174, R12 ;  /* 0x000000aea00c723c */ /* 0x040fe2000000180c */
[----:B------:R-:W2:Y:S05]  /*bb50*/  LDSM.16.MT88.4 R172, [R226+0x10800] ;  /* 0x01080000e2ac783b */ /* 0x000eaa0000004200 */
[----:B------:R-:W4:Y:S01]  /*bb60*/  MUFU.EX2 R244, R244 ;  /* 0x000000f400f47308 */ /* 0x000f220000000800 */
[----:B---3--:R-:W-:Y:S01]  /*bb70*/  F2FP.F16.F32.PACK_AB R154, R206, R205 ;  /* 0x000000cdce9a723e */ /* 0x008fe200000000ff */
[C---:B-----5:R-:W-:Y:S03]  /*bb80*/  HMMA.16816.F32 R140, R160.reuse, R176, R140 ;  /* 0x000000b0a08c723c */ /* 0x060fe6000000188c */
[----:B------:R-:W-:Y:S03]  /*bb90*/  FFMA.FTZ R199, R0, R243, R199 ;  /* 0x000000f300c77223 */ /* 0x000fe600000100c7 */
[C---:B------:R-:W-:Y:S01]  /*bba0*/  HMMA.16816.F32 R16, R160.reuse, R178, R16 ;  /* 0x000000b2a010723c */ /* 0x040fe20000001810 */
[----:B------:R-:W3:Y:S04]  /*bbb0*/  LDSM.16.MT88.4 R176, [R224+0x10800] ;  /* 0x01080000e0b0783b */ /* 0x000ee80000004200 */
[----:B------:R-:W-:Y:S01]  /*bbc0*/  FADD.FTZ R197, R166, R197 ;  /* 0x000000c5a6c57221 */ /* 0x000fe20000010000 */
[----:B------:R-:W-:Y:S01]  /*bbd0*/  FADD.FTZ R0, R5, R199 ;  /* 0x000000c705007221 */ /* 0x000fe20000010000 */
[----:B----4-:R-:W-:Y:S04]  /*bbe0*/  F2FP.F16.F32.PACK_AB R155, R244, R207 ;  /* 0x000000cff49b723e */ /* 0x010fe800000000ff */
[----:B------:R-:W-:Y:S01]  /*bbf0*/  FADD.FTZ R6, R6, R197 ;  /* 0x000000c506067221 */ /* 0x000fe20000010000 */
[----:B------:R-:W-:Y:S01]  /*bc00*/  FADD.FTZ R167, R167, R0 ;  /* 0x00000000a7a77221 */ /* 0x000fe20000010000 */
[C---:B-1----:R-:W-:Y:S03]  /*bc10*/  HMMA.16816.F32 R144, R160.reuse, R168, R144 ;  /* 0x000000a8a090723c */ /* 0x042fe60000001890 */
[----:B------:R-:W-:Y:S01]  /*bc20*/  MOV R0, R3 ;  /* 0x0000000300007202 */ /* 0x000fe20000000f00 */
[----:B------:R-:W-:Y:S01]  /*bc30*/  FADD.FTZ R6, R7, R6 ;  /* 0x0000000607067221 */ /* 0x000fe20000010000 */
[----:B------:R-:W-:Y:S01]  /*bc40*/  FADD.FTZ R196, R196, R167 ;  /* 0x000000a7c4c47221 */ /* 0x000fe20000010000 */
[----:B------:R-:W-:Y:S01]  /*bc50*/  HMMA.16816.F32 R148, R160, R170, R148 ;  /* 0x000000aaa094723c */ /* 0x000fe20000001894 */
[----:B------:R-:W1:Y:S04]  /*bc60*/  LDSM.16.MT88.4 R160, [R224+0x12800] ;  /* 0x01280000e0a0783b */ /* 0x000e680000004200 */
        /* <DEDUP_REMOVED lines=21> */
[C---:B------:R-:W-:Y:S06]  /*bdc0*/  HMMA.16816.F32 R64, R152.reuse, R184, R64 ;  /* 0x000000b89840723c */ /* 0x040fec0000001840 */
[C---:B------:R-:W-:Y:S01]  /*bdd0*/  HMMA.16816.F32 R68, R152.reuse, R186, R68 ;  /* 0x000000ba9844723c */ /* 0x040fe20000001844 */
[----:B------:R-:W-:Y:S05]  /*bde0*/  LDSM.16.MT88.4 R184, [R226+0x13000] ;  /* 0x01300000e2b8783b */ /* 0x000fea0000004200 */
[C---:B------:R-:W-:Y:S06]  /*bdf0*/  HMMA.16816.F32 R72, R152.reuse, R188, R72 ;  /* 0x000000bc9848723c */ /* 0x040fec0000001848 */
[C---:B------:R-:W-:Y:S01]  /*be00*/  HMMA.16816.F32 R76, R152.reuse, R190, R76 ;  /* 0x000000be984c723c */ /* 0x040fe2000000184c */
[----:B------:R-:W-:Y:S05]  /*be10*/  LDSM.16.MT88.4 R188, [R224+0x13000] ;  /* 0x01300000e0bc783b */ /* 0x000fea0000004200 */
[C---:B------:R-:W-:Y:S06]  /*be20*/  HMMA.16816.F32 R80, R152.reuse, R192, R80 ;  /* 0x000000c09850723c */ /* 0x040fec0000001850 */
[C---:B------:R-:W-:Y:S05]  /*be30*/  HMMA.16816.F32 R84, R152.reuse, R194, R84 ;  /* 0x000000c29854723c */ /* 0x040fea0000001854 */
[--C-:B------:R-:W-:Y:S01]  /*be40*/  FFMA.FTZ R192, R20, UR4, -R200.reuse ;  /* 0x0000000414c07c23 */ /* 0x100fe200080108c8 */
[C---:B-1----:R-:W-:Y:S05]  /*be50*/  HMMA.16816.F32 R88, R152.reuse, R160, R88 ;  /* 0x000000a09858723c */ /* 0x042fea0000001858 */
[----:B------:R-:W-:Y:S01]  /*be60*/  FFMA.FTZ R193, R21, UR4, -R200 ;  /* 0x0000000415c17c23 */ /* 0x000fe200080108c8 */
[C---:B------:R-:W-:Y:S01]  /*be70*/  HMMA.16816.F32 R92, R152.reuse, R162, R92 ;  /* 0x000000a2985c723c */ /* 0x040fe2000000185c */
[----:B------:R-:W1:Y:S01]  /*be80*/  LDSM.16.MT88.4 R160, [R228+0x16800] ;  /* 0x01680000e4a0783b */ /* 0x000e620000004200 */
[----:B------:R-:W-:Y:S03]  /*be90*/  MUFU.EX2 R192, R192 ;  /* 0x000000c000c07308 */ /* 0x000fe60000000800 */
[--C-:B------:R-:W-:Y:S01]  /*bea0*/  FFMA.FTZ R194, R22, UR4, -R198.reuse ;  /* 0x0000000416c27c23 */ /* 0x100fe200080108c6 */
[C---:B----4-:R-:W-:Y:S06]  /*beb0*/  HMMA.16816.F32 R96, R152.reuse, R168, R96 ;  /* 0x000000a89860723c */ /* 0x050fec0000001860 */
[----:B------:R-:W4:Y:S01]  /*bec0*/  MUFU.EX2 R193, R193 ;  /* 0x000000c100c17308 */ /* 0x000f220000000800 */
[----:B------:R-:W-:Y:S01]  /*bed0*/  F2FP.F16.F32.PACK_AB R22, R249, R248 ;  /* 0x000000f8f916723e */ /* 0x000fe200000000ff */
[C---:B------:R-:W-:Y:S01]  /*bee0*/  HMMA.16816.F32 R100, R152.reuse, R170, R100 ;  /* 0x000000aa9864723c */ /* 0x040fe20000001864 */
[----:B------:R-:W1:Y:S02]  /*bef0*/  LDSM.16.MT88.4 R168, [R226+0x16800] ;  /* 0x01680000e2a8783b */ /* 0x000e640000004200 */
[----:B------:R-:W-:Y:S03]  /*bf00*/  FFMA.FTZ R195, R23, UR4, -R198 ;  /* 0x0000000417c37c23 */ /* 0x000fe600080108c6 */
[C---:B-----5:R-:W-:Y:S02]  /*bf10*/  HMMA.16816.F32 R104, R152.reuse, R156, R104 ;  /* 0x0000009c9868723c */ /* 0x060fe40000001868 */
[----:B------:R-:W-:Y:S03]  /*bf20*/  MUFU.EX2 R194, R194 ;  /* 0x000000c200c27308 */ /* 0x000fe60000000800 */
[----:B------:R-:W-:Y:S01]  /*bf30*/  F2FP.F16.F32.PACK_AB R23, R251, R250 ;  /* 0x000000fafb17723e */ /* 0x000fe200000000ff */
[C---:B------:R-:W-:Y:S01]  /*bf40*/  HMMA.16816.F32 R108, R152.reuse, R158, R108 ;  /* 0x0000009e986c723c */ /* 0x040fe2000000186c */
[----:B------:R-:W5:Y:S05]  /*bf50*/  LDSM.16.MT88.4 R156, [R225+0x16800] ;  /* 0x01680000e19c783b */ /* 0x000f6a0000004200 */
[----:B------:R-:W1:Y:S01]  /*bf60*/  MUFU.EX2 R195, R195 ;  /* 0x000000c300c37308 */ /* 0x000e620000000800 */
[C---:B----4-:R-:W-:Y:S01]  /*bf70*/  F2FP.F16.F32.PACK_AB R20, R193.reuse, R192 ;  /* 0x000000c0c114723e */ /* 0x050fe200000000ff */
[C---:B--2---:R-:W-:Y:S03]  /*bf80*/  HMMA.16816.F32 R112, R152.reuse, R172, R112 ;  /* 0x000000ac9870723c */ /* 0x044fe60000001870 */
[----:B------:R-:W-:Y:S03]  /*bf90*/  FADD.FTZ R192, R192, R205 ;  /* 0x000000cdc0c07221 */ /* 0x000fe60000010000 */
[C---:B------:R-:W-:Y:S01]  /*bfa0*/  HMMA.16816.F32 R116, R152.reuse, R174, R116 ;  /* 0x000000ae9874723c */ /* 0x040fe20000001874 */
[----:B------:R-:W2:Y:S04]  /*bfb0*/  LDSM.16.MT88.4 R172, [R224+0x16800] ;  /* 0x01680000e0ac783b */ /* 0x000ea80000004200 */
[----:B------:R-:W-:Y:S01]  /*bfc0*/  FADD.FTZ R193, R193, R192 ;  /* 0x000000c0c1c17221 */ /* 0x000fe20000010000 */
[C---:B---3--:R-:W-:Y:S05]  /*bfd0*/  HMMA.16816.F32 R120, R152.reuse, R176, R120 ;  /* 0x000000b09878723c */ /* 0x048fea0000001878 */
[C---:B-1----:R-:W-:Y:S01]  /*bfe0*/  F2FP.F16.F32.PACK_AB R21, R195.reuse, R194 ;  /* 0x000000c2c315723e */ /* 0x042fe200000000ff */
[C---:B------:R-:W-:Y:S01]  /*bff0*/  HMMA.16816.F32 R124, R152.reuse, R178, R124 ;  /* 0x000000b2987c723c */ /* 0x040fe2000000187c */
[----:B------:R-:W-:Y:S04]  /*c000*/  LDSM.16.MT88.4 R176, [R226+0x11000] ;  /* 0x01100000e2b0783b */ /* 0x000fe80000004200 */
[----:B------:R-:W-:Y:S01]  /*c010*/  FADD.FTZ R194, R194, R207 ;  /* 0x000000cfc2c27221 */ /* 0x000fe20000010000 */
[C---:B------:R-:W-:Y:S05]  /*c020*/  HMMA.16816.F32 R128, R152.reuse, R160, R128 ;  /* 0x000000a09880723c */ /* 0x040fea0000001880 */
[----:B------:R-:W-:Y:S01]  /*c030*/  FADD.FTZ R195, R195, R194 ;  /* 0x000000c2c3c37221 */ /* 0x000fe20000010000 */
[C---:B------:R-:W-:Y:S01]  /*c040*/  HMMA.16816.F32 R132, R152.reuse, R162, R132 ;  /* 0x000000a29884723c */ /* 0x040fe20000001884 */
[----:B------:R-:W1:Y:S04]  /*c050*/  LDSM.16.MT88.4 R160, [R228+0x11000] ;  /* 0x01100000e4a0783b */ /* 0x000e680000004200 */
[----:B------:R-:W-:Y:S01]  /*c060*/  FADD.FTZ R248, R248, R193 ;  /* 0x000000c1f8f87221 */ /* 0x000fe20000010000 */
[C---:B------:R-:W-:Y:S05]  /*c070*/  HMMA.16816.F32 R136, R152.reuse, R168, R136 ;  /* 0x000000a89888723c */ /* 0x040fea0000001888 */
[----:B------:R-:W-:Y:S01]  /*c080*/  FADD.FTZ R250, R250, R195 ;  /* 0x000000c3fafa7221 */ /* 0x000fe20000010000 */
[C---:B------:R-:W-:Y:S01]  /*c090*/  HMMA.16816.F32 R12, R152.reuse, R170, R12 ;  /* 0x000000aa980c723c */ /* 0x040fe2000000180c */
[----:B------:R-:W3:Y:S04]  /*c0a0*/  LDSM.16.MT88.4 R168, [R225+0x11000] ;  /* 0x01100000e1a8783b */ /* 0x000ee80000004200 */
[----:B------:R-:W-:Y:S01]  /*c0b0*/  FADD.FTZ R249, R249, R248 ;  /* 0x000000f8f9f97221 */ /* 0x000fe20000010000 */
[C---:B-----5:R-:W-:Y:S05]  /*c0c0*/  HMMA.16816.F32 R140, R152.reuse, R156, R140 ;  /* 0x0000009c988c723c */ /* 0x060fea000000188c */
[----:B------:R-:W-:Y:S01]  /*c0d0*/  FADD.FTZ R251, R251, R250 ;  /* 0x000000fafbfb7221 */ /* 0x000fe20000010000 */
[C---:B------:R-:W-:Y:S01]  /*c0e0*/  HMMA.16816.F32 R16, R152.reuse, R158, R16 ;  /* 0x0000009e9810723c */ /* 0x040fe20000001810 */
[----:B------:R-:W4:Y:S05]  /*c0f0*/  LDSM.16.MT88.4 R156, [R225+0x13000] ;  /* 0x01300000e19c783b */ /* 0x000f2a0000004200 */
[C---:B--2---:R-:W-:Y:S06]  /*c100*/  HMMA.16816.F32 R144, R152.reuse, R172, R144 ;  /* 0x000000ac9890723c */ /* 0x044fec0000001890 */
[----:B------:R-:W-:Y:S01]  /*c110*/  HMMA.16816.F32 R148, R152, R174, R148 ;  /* 0x000000ae9894723c */ /* 0x000fe20000001894 */
[----:B------:R-:W2:Y:S05]  /*c120*/  LDSM.16.MT88.4 R152, [R228+0x15000] ;  /* 0x01500000e498783b */ /* 0x000eaa0000004200 */
[C---:B-1----:R-:W-:Y:S03]  /*c130*/  HMMA.16816.F32 R8, R20.reuse, R160, R8 ;  /* 0x000000a01408723c */ /* 0x042fe60000001808 */
[----:B------:R-:W1:Y:S03]  /*c140*/  LDSM.16.MT88.4 R172, [R226+0x15000] ;  /* 0x01500000e2ac783b */ /* 0x000e660000004200 */
[C---:B------:R-:W-:Y:S05]  /*c150*/  HMMA.16816.F32 R36, R20.reuse, R162, R36 ;  /* 0x000000a21424723c */ /* 0x040fea0000001824 */
[----:B------:R-:W5:Y:S01]  /*c160*/  LDSM.16.MT88.4 R160, [R225+0x15000] ;  /* 0x01500000e1a0783b */ /* 0x000f620000004200 */
[C---:B------:R-:W-:Y:S06]  /*c170*/  HMMA.16816.F32 R40, R20.reuse, R176, R40 ;  /* 0x000000b01428723c */ /* 0x040fec0000001828 */
[C---:B------:R-:W-:Y:S01]  /*c180*/  HMMA.16816.F32 R44, R20.reuse, R178, R44 ;  /* 0x000000b2142c723c */ /* 0x040fe2000000182c */
[----:B------:R-:W-:Y:S05]  /*c190*/  LDSM.16.MT88.4 R176, [R226+0x11800] ;  /* 0x01180000e2b0783b */ /* 0x000fea0000004200 */
[C---:B---3--:R-:W-:Y:S06]  /*c1a0*/  HMMA.16816.F32 R48, R20.reuse, R168, R48 ;  /* 0x000000a81430723c */ /* 0x048fec0000001830 */
[C---:B------:R-:W-:Y:S01]  /*c1b0*/  HMMA.16816.F32 R52, R20.reuse, R170, R52 ;  /* 0x000000aa1434723c */ /* 0x040fe20000001834 */
[----:B------:R-:W-:Y:S05]  /*c1c0*/  LDSM.16.MT88.4 R168, [R225+0x17000] ;  /* 0x01700000e1a8783b */ /* 0x000fea0000004200 */
[C---:B------:R-:W-:Y:S06]  /*c1d0*/  HMMA.16816.F32 R56, R20.reuse, R24, R56 ;  /* 0x000000181438723c */ /* 0x040fec0000001838 */
[C---:B------:R-:W-:Y:S01]  /*c1e0*/  HMMA.16816.F32 R60, R20.reuse, R26, R60 ;  /* 0x0000001a143c723c */ /* 0x040fe2000000183c */
[----:B------:R-:W3:Y:S05]  /*c1f0*/  LDSM.16.MT88.4 R24, [R224+0x15000] ;  /* 0x01500000e018783b */ /* 0x000eea0000004200 */
[C---:B------:R-:W-:Y:S06]  /*c200*/  HMMA.16816.F32 R64, R20.reuse, R180, R64 ;  /* 0x000000b41440723c */ /* 0x040fec0000001840 */
[C---:B------:R-:W-:Y:S05]  /*c210*/  HMMA.16816.F32 R68, R20.reuse, R182, R68 ;  /* 0x000000b61444723c */ /* 0x040fea0000001844 */
[--C-:B------:R-:W-:Y:S01]  /*c220*/  FFMA.FTZ R180, R28, UR4, -R200.reuse ;  /* 0x000000041cb47c23 */ /* 0x100fe200080108c8 */
[C---:B------:R-:W-:Y:S05]  /*c230*/  HMMA.16816.F32 R72, R20.reuse, R184, R72 ;  /* 0x000000b81448723c */ /* 0x040fea0000001848 */
[----:B------:R-:W-:Y:S01]  /*c240*/  FFMA.FTZ R181, R29, UR4, -R200 ;  /* 0x000000041db57c23 */ /* 0x000fe200080108c8 */
[C---:B------:R-:W-:Y:S01]  /*c250*/  HMMA.16816.F32 R76, R20.reuse, R186, R76 ;  /* 0x000000ba144c723c */ /* 0x040fe2000000184c */
[----:B------:R-:W-:Y:S04]  /*c260*/  MUFU.EX2 R180, R180 ;  /* 0x000000b400b47308 */ /* 0x000fe80000000800 */
[--C-:B------:R-:W-:Y:S01]  /*c270*/  FFMA.FTZ R182, R30, UR4, -R198.reuse ;  /* 0x000000041eb67c23 */ /* 0x100fe200080108c6 */
[C---:B----4-:R-:W-:Y:S05]  /*c280*/  HMMA.16816.F32 R80, R20.reuse, R156, R80 ;  /* 0x0000009c1450723c */ /* 0x050fea0000001850 */
[----:B------:R-:W4:Y:S01]  /*c290*/  MUFU.EX2 R181, R181 ;  /* 0x000000b500b57308 */ /* 0x000f220000000800 */
[----:B------:R-:W-:Y:S01]  /*c2a0*/  FFMA.FTZ R183, R31, UR4, -R198 ;  /* 0x000000041fb77c23 */ /* 0x000fe200080108c6 */
[C---:B------:R-:W-:Y:S01]  /*c2b0*/  HMMA.16816.F32 R84, R20.reuse, R158, R84 ;  /* 0x0000009e1454723c */ /* 0x040fe20000001854 */
[----:B------:R-:W-:Y:S03]  /*c2c0*/  LDSM.16.MT88.4 R156, [R226+0x17000] ;  /* 0x01700000e29c783b */ /* 0x000fe60000004200 */
[----:B------:R-:W-:Y:S02]  /*c2d0*/  FFMA.FTZ R184, R32, UR4, -R200 ;  /* 0x0000000420b87c23 */ /* 0x000fe400080108c8 */
[C---:B------:R-:W-:Y:S02]  /*c2e0*/  HMMA.16816.F32 R88, R20.reuse, R188, R88 ;  /* 0x000000bc1458723c */ /* 0x040fe40000001858 */
[----:B------:R-:W-:Y:S01]  /*c2f0*/  MUFU.EX2 R182, R182 ;  /* 0x000000b600b67308 */ /* 0x000fe20000000800 */
[----:B------:R-:W-:Y:S02]  /*c300*/  LDSM.16.MT88.4 R28, [R224+0x17000] ;  /* 0x01700000e01c783b */ /* 0x000fe40000004200 */
[----:B------:R-:W-:Y:S01]  /*c310*/  FFMA.FTZ R186, R34, UR4, -R198 ;  /* 0x0000000422ba7c23 */ /* 0x000fe200080108c6 */
[C---:B------:R-:W-:Y:S06]  /*c320*/  HMMA.16816.F32 R92, R20.reuse, R190, R92 ;  /* 0x000000be145c723c */ /* 0x040fec000000185c */
[----:B------:R-:W4:Y:S01]  /*c330*/  MUFU.EX2 R183, R183 ;  /* 0x000000b700b77308 */ /* 0x000f220000000800 */
[----:B------:R-:W-:Y:S01]  /*c340*/  FFMA.FTZ R200, R33, UR4, -R200 ;  /* 0x0000000421c87c23 */ /* 0x000fe200080108c8 */
[C---:B--2---:R-:W-:Y:S03]  /*c350*/  HMMA.16816.F32 R96, R20.reuse, R152, R96 ;  /* 0x000000981460723c */ /* 0x044fe60000001860 */
[----:B------:R-:W-:Y:S03]  /*c360*/  FFMA.FTZ R198, R35, UR4, -R198 ;  /* 0x0000000423c67c23 */ /* 0x000fe600080108c6 */
[C---:B------:R-:W-:Y:S01]  /*c370*/  HMMA.16816.F32 R100, R20.reuse, R154, R100 ;  /* 0x0000009a1464723c */ /* 0x040fe20000001864 */
[----:B------:R-:W2:Y:S01]  /*c380*/  LDSM.16.MT88.4 R152, [R228+0x17000] ;  /* 0x01700000e498783b */ /* 0x000ea20000004200 */
[----:B------:R-:W-:Y:S04]  /*c390*/  MUFU.EX2 R184, R184 ;  /* 0x000000b800b87308 */ /* 0x000fe80000000800 */
[C---:B-1----:R-:W-:Y:S03]  /*c3a0*/  HMMA.16816.F32 R104, R20.reuse, R172, R104 ;  /* 0x000000ac1468723c */ /* 0x042fe60000001868 */
[----:B------:R-:W-:Y:S03]  /*c3b0*/  LDSM.16.MT88.4 R32, [R225+0x11800] ;  /* 0x01180000e120783b */ /* 0x000fe60000004200 */
[----:B------:R-:W1:Y:S01]  /*c3c0*/  MUFU.EX2 R185, R200 ;  /* 0x000000c800b97308 */ /* 0x000e620000000800 */
[C---:B------:R-:W-:Y:S04]  /*c3d0*/  HMMA.16816.F32 R108, R20.reuse, R174, R108 ;  /* 0x000000ae146c723c */ /* 0x040fe8000000186c */
[----:B------:R-:W1:Y:S02]  /*c3e0*/  LDSM.16.MT88.4 R172, [R228+0x11800] ;  /* 0x01180000e4ac783b */ /* 0x000e640000004200 */
[C---:B-----5:R-:W-:Y:S03]  /*c3f0*/  HMMA.16816.F32 R112, R20.reuse, R160, R112 ;  /* 0x000000a01470723c */ /* 0x060fe60000001870 */
[----:B------:R-:W-:Y:S03]  /*c400*/  MUFU.EX2 R186, R186 ;  /* 0x000000ba00ba7308 */ /* 0x000fe60000000800 */
[C---:B------:R-:W-:Y:S07]  /*c410*/  HMMA.16816.F32 R116, R20.reuse, R162, R116 ;  /* 0x000000a21474723c */ /* 0x040fee0000001874 */
[----:B------:R-:W5:Y:S01]  /*c420*/  MUFU.EX2 R187, R198 ;  /* 0x000000c600bb7308 */ /* 0x000f620000000800 */
[C---:B---3--:R-:W-:Y:S06]  /*c430*/  HMMA.16816.F32 R120, R20.reuse, R24, R120 ;  /* 0x000000181478723c */ /* 0x048fec0000001878 */
[C---:B------:R-:W-:Y:S05]  /*c440*/  HMMA.16816.F32 R124, R20.reuse, R26, R124 ;  /* 0x0000001a147c723c */ /* 0x040fea000000187c */
[----:B----4-:R-:W-:Y:S01]  /*c450*/  F2FP.F16.F32.PACK_AB R24, R181, R180 ;  /* 0x000000b4b518723e */ /* 0x010fe200000000ff */
[C---:B--2---:R-:W-:Y:S05]  /*c460*/  HMMA.16816.F32 R128, R20.reuse, R152, R128 ;  /* 0x000000981480723c */ /* 0x044fea0000001880 */
[----:B------:R-:W-:Y:S01]  /*c470*/  F2FP.F16.F32.PACK_AB R25, R183, R182 ;  /* 0x000000b6b719723e */ /* 0x000fe200000000ff */
[C---:B------:R-:W-:Y:S01]  /*c480*/  HMMA.16816.F32 R132, R20.reuse, R154, R132 ;  /* 0x0000009a1484723c */ /* 0x040fe20000001884 */
[----:B------:R-:W2:Y:S04]  /*c490*/  LDSM.16.MT88.4 R152, [R224+0x11800] ;  /* 0x01180000e098783b */ /* 0x000ea80000004200 */
[----:B-1----:R-:W-:Y:S01]  /*c4a0*/  F2FP.F16.F32.PACK_AB R26, R185, R184 ;  /* 0x000000b8b91a723e */ /* 0x002fe200000000ff */
[C---:B------:R-:W-:Y:S05]  /*c4b0*/  HMMA.16816.F32 R136, R20.reuse, R156, R136 ;  /* 0x0000009c1488723c */ /* 0x040fea0000001888 */
[----:B-----5:R-:W-:Y:S01]  /*c4c0*/  F2FP.F16.F32.PACK_AB R27, R187, R186 ;  /* 0x000000babb1b723e */ /* 0x020fe200000000ff */
        /* <DEDUP_REMOVED lines=18> */
[C---:B------:R-:W-:Y:S05]  /*c5f0*/  HMMA.16816.F32 R40, R24.reuse, R176, R40 ;  /* 0x000000b01828723c */ /* 0x040fea0000001828 */
[----:B------:R-:W-:Y:S01]  /*c600*/  FADD.FTZ R245, R185, R184 ;  /* 0x000000b8b9f57221 */ /* 0x000fe20000010000 */
[C---:B------:R-:W-:Y:S01]  /*c610*/  HMMA.16816.F32 R44, R24.reuse, R178, R44 ;  /* 0x000000b2182c723c */ /* 0x040fe2000000182c */
[----:B------:R-:W5:Y:S04]  /*c620*/  LDSM.16.MT88.4 R172, [R226+0x15800] ;  /* 0x01580000e2ac783b */ /* 0x000f680000004200 */
[----:B------:R-:W-:Y:S01]  /*c630*/  FADD.FTZ R243, R187, R186 ;  /* 0x000000babbf37221 */ /* 0x000fe20000010000 */
[C---:B------:R-:W-:Y:S03]  /*c640*/  HMMA.16816.F32 R48, R24.reuse, R32, R48 ;  /* 0x000000201830723c */ /* 0x040fe60000001830 */
[----:B------:R-:W5:Y:S03]  /*c650*/  LDSM.16.MT88.4 R176, [R225+0x15800] ;  /* 0x01580000e1b0783b */ /* 0x000f660000004200 */
[C---:B------:R-:W-:Y:S05]  /*c660*/  HMMA.16816.F32 R52, R24.reuse, R34, R52 ;  /* 0x000000221834723c */ /* 0x040fea0000001834 */
[----:B------:R-:W5:Y:S01]  /*c670*/  LDSM.16.MT88.4 R32, [R224+0x15800] ;  /* 0x01580000e020783b */ /* 0x000f620000004200 */
[C---:B--2---:R-:W-:Y:S06]  /*c680*/  HMMA.16816.F32 R56, R24.reuse, R152, R56 ;  /* 0x000000981838723c */ /* 0x044fec0000001838 */
[C---:B------:R-:W-:Y:S01]  /*c690*/  HMMA.16816.F32 R60, R24.reuse, R154, R60 ;  /* 0x0000009a183c723c */ /* 0x040fe2000000183c */
[----:B------:R-:W2:Y:S05]  /*c6a0*/  LDSM.16.MT88.4 R152, [R228+0x17800] ;  /* 0x01780000e498783b */ /* 0x000eaa0000004200 */
[C---:B-1----:R-:W-:Y:S06]  /*c6b0*/  HMMA.16816.F32 R64, R24.reuse, R156, R64 ;  /* 0x0000009c1840723c */ /* 0x042fec0000001840 */
[C---:B------:R-:W-:Y:S01]  /*c6c0*/  HMMA.16816.F32 R68, R24.reuse, R158, R68 ;  /* 0x0000009e1844723c */ /* 0x040fe20000001844 */
[----:B------:R-:W1:Y:S05]  /*c6d0*/  LDSM.16.MT88.4 R156, [R226+0x17800] ;  /* 0x01780000e29c783b */ /* 0x000e6a0000004200 */
[C---:B---3--:R-:W-:Y:S06]  /*c6e0*/  HMMA.16816.F32 R72, R24.reuse, R20, R72 ;  /* 0x000000141848723c */ /* 0x048fec0000001848 */
[C---:B------:R-:W-:Y:S01]  /*c6f0*/  HMMA.16816.F32 R76, R24.reuse, R22, R76 ;  /* 0x00000016184c723c */ /* 0x040fe2000000184c */
[----:B------:R-:W-:Y:S05]  /*c700*/  LDSM.16.MT88.4 R20, [R224+0x17800] ;  /* 0x01780000e014783b */ /* 0x000fea0000004200 */
[C---:B----4-:R-:W-:Y:S06]  /*c710*/  HMMA.16816.F32 R80, R24.reuse, R28, R80 ;  /* 0x0000001c1850723c */ /* 0x050fec0000001850 */
[C---:B------:R-:W-:Y:S06]  /*c720*/  HMMA.16816.F32 R84, R24.reuse, R30, R84 ;  /* 0x0000001e1854723c */ /* 0x040fec0000001854 */
[C---:B-----5:R-:W-:Y:S06]  /*c730*/  HMMA.16816.F32 R88, R24.reuse, R8, R88 ;  /* 0x000000081858723c */ /* 0x060fec0000001858 */
[C---:B------:R-:W-:Y:S01]  /*c740*/  HMMA.16816.F32 R92, R24.reuse, R10, R92 ;  /* 0x0000000a185c723c */ /* 0x040fe2000000185c */
[----:B------:R-:W3:Y:S05]  /*c750*/  LDSM.16.MT88.4 R8, [R225+0x17800] ;  /* 0x01780000e108783b */ /* 0x000eea0000004200 */
[C---:B------:R-:W-:Y:S06]  /*c760*/  HMMA.16816.F32 R96, R24.reuse, R168, R96 ;  /* 0x000000a81860723c */ /* 0x040fec0000001860 */
[C---:B------:R-:W-:Y:S06]  /*c770*/  HMMA.16816.F32 R100, R24.reuse, R170, R100 ;  /* 0x000000aa1864723c */ /* 0x040fec0000001864 */
[C---:B------:R-:W-:Y:S06]  /*c780*/  HMMA.16816.F32 R104, R24.reuse, R172, R104 ;  /* 0x000000ac1868723c */ /* 0x040fec0000001868 */
[C---:B------:R-:W-:Y:S06]  /*c790*/  HMMA.16816.F32 R108, R24.reuse, R174, R108 ;  /* 0x000000ae186c723c */ /* 0x040fec000000186c */
[C---:B------:R-:W-:Y:S06]  /*c7a0*/  HMMA.16816.F32 R112, R24.reuse, R176, R112 ;  /* 0x000000b01870723c */ /* 0x040fec0000001870 */
        /* <DEDUP_REMOVED lines=14> */
.L_x_1538:
[----:B------:R-:W1:Y:S01]  /*c890*/  SHFL.BFLY PT, R0, R243, 0x2, 0x1f ;  /* 0x0c401f00f3007f89 */ /* 0x000e6200000e0000 */
[----:B------:R-:W2:Y:S01]  /*c8a0*/  S2UR UR4, SR_CgaCtaId ;  /* 0x00000000000479c3 */ /* 0x000ea20000008800 */
[----:B------:R-:W-:Y:S01]  /*c8b0*/  MOV R7, 0x3f800000 ;  /* 0x3f80000000077802 */ /* 0x000fe20000000f00 */
[----:B------:R-:W-:Y:S01]  /*c8c0*/  UMOV UR6, 0x400 ;  /* 0x0000040000067882 */ /* 0x000fe20000000000 */
[----:B------:R-:W3:Y:S01]  /*c8d0*/  SHFL.BFLY PT, R2, R245, 0x2, 0x1f ;  /* 0x0c401f00f5027f89 */ /* 0x000ee200000e0000 */
[----:B------:R-:W-:Y:S01]  /*c8e0*/  MOV R6, 0x3f800000 ;  /* 0x3f80000000067802 */ /* 0x000fe20000000f00 */
[----:B------:R-:W-:Y:S01]  /*c8f0*/  BSSY B0, `(.L_x_1543) ;  /* 0x0000133000007945 */ /* 0x000fe20003800000 */
[----:B------:R-:W4:Y:S02]  /*c900*/  S2R R11, SR_TID.X ;  /* 0x00000000000b7919 */ /* 0x000f240000002100 */
[----:B------:R-:W-:Y:S06]  /*c910*/  BAR.SYNC.DEFER_BLOCKING 0x0 ;  /* 0x0000000000007b1d */ /* 0x000fec0000010000 */
[----:B------:R-:W5:Y:S01]  /*c920*/  S2R R33, SR_CTAID.Y ;  /* 0x0000000000217919 */ /* 0x000f620000002600 */
[----:B-1----:R-:W-:Y:S01]  /*c930*/  FADD.FTZ R5, R0, R243 ;  /* 0x000000f300057221 */ /* 0x002fe20000010000 */
[----:B--2---:R-:W-:Y:S01]  /*c940*/  ULEA UR4, UR4, UR6, 0x18 ;  /* 0x0000000604047291 */ /* 0x004fe2000f8ec03f */
[----:B------:R-:W1:Y:S01]  /*c950*/  S2R R0, SR_TID.X ;  /* 0x0000000000007919 */ /* 0x000e620000002100 */
[----:B------:R-:W2:Y:S01]  /*c960*/  S2UR UR6, SR_CTAID.X ;  /* 0x00000000000679c3 */ /* 0x000ea20000002500 */
[----:B---3--:R-:W-:-:S02]  /*c970*/  FADD.FTZ R9, R2, R245 ;  /* 0x000000f502097221 */ /* 0x008fc40000010000 */
[----:B------:R-:W3:Y:S04]  /*c980*/  SHFL.BFLY PT, R2, R5, 0x1, 0x1f ;  /* 0x0c201f0005027f89 */ /* 0x000ee800000e0000 */
[----:B------:R-:W5:Y:S01]  /*c990*/  SHFL.BFLY PT, R4, R9, 0x1, 0x1f ;  /* 0x0c201f0009047f89 */ /* 0x000f6200000e0000 */
[----:B----4-:R-:W-:-:S04]  /*c9a0*/  SHF.R.S32.HI R8, RZ, 0x1f, R11 ;  /* 0x0000001fff087819 */ /* 0x010fc8000001140b */
[----:B------:R-:W-:-:S04]  /*c9b0*/  LEA.HI R8, R8, R11, RZ, 0x4 ;  /* 0x0000000b08087211 */ /* 0x000fc800078f20ff */
[----:B------:R-:W-:Y:S01]  /*c9c0*/  SHF.R.S32.HI R8, RZ, 0x4, R8 ;  /* 0x00000004ff087819 */ /* 0x000fe20000011408 */
[----:B--2---:R-:W-:Y:S01]  /*c9d0*/  USHF.L.U32 UR6, UR6, 0x6, URZ ;  /* 0x0000000606067899 */ /* 0x004fe2000800063f */
[----:B---3--:R-:W-:Y:S01]  /*c9e0*/  FADD.FTZ R2, R5, R2 ;  /* 0x0000000205027221 */ /* 0x008fe20000010000 */
[----:B-----5:R-:W-:Y:S01]  /*c9f0*/  FADD.FTZ R4, R9, R4 ;  /* 0x0000000409047221 */ /* 0x020fe20000010000 */
[----:B-1----:R-:W-:-:S03]  /*ca00*/  SHF.R.S32.HI R9, RZ, 0x1f, R0 ;  /* 0x0000001fff097819 */ /* 0x002fc60000011400 */
[----:B------:R-:W-:Y:S02]  /*ca10*/  FSETP.NE.FTZ.AND P3, PT, R2, RZ, PT ;  /* 0x000000ff0200720b */ /* 0x000fe40003f75000 */
[CC--:B------:R-:W-:Y:S02]  /*ca20*/  LEA.HI R10, R9.reuse, R0.reuse, RZ, 0x2 ;  /* 0x00000000090a7211 */ /* 0x0c0fe400078f10ff */
[----:B------:R-:W-:Y:S02]  /*ca30*/  FSETP.NE.FTZ.AND P4, PT, R4, RZ, PT ;  /* 0x000000ff0400720b */ /* 0x000fe40003f95000 */
[--C-:B------:R-:W-:Y:S02]  /*ca40*/  SHF.R.S32.HI R12, RZ, 0x2, R10.reuse ;  /* 0x00000002ff0c7819 */ /* 0x100fe4000001140a */
[----:B------:R-:W-:Y:S02]  /*ca50*/  SHF.R.S32.HI R5, RZ, 0x1f, R10 ;  /* 0x0000001fff057819 */ /* 0x000fe4000001140a */
[----:B------:R-:W-:-:S02]  /*ca60*/  LEA.HI R11, R9, R0, RZ, 0x4 ;  /* 0x00000000090b7211 */ /* 0x000fc400078f20ff */
[----:B------:R-:W-:Y:S01]  /*ca70*/  LEA.HI R5, R5, R12, RZ, 0x3 ;  /* 0x0000000c05057211 */ /* 0x000fe200078f18ff */
[----:B------:R-:W1:Y:S01]  /*ca80*/  @P3 MUFU.RCP R6, R2 ;  /* 0x0000000200063308 */ /* 0x000e620000001000 */
[----:B------:R-:W-:Y:S02]  /*ca90*/  LEA.HI R9, R9, R0, RZ, 0x5 ;  /* 0x0000000009097211 */ /* 0x000fe400078f28ff */
[----:B------:R-:W-:Y:S02]  /*caa0*/  LOP3.LUT R5, R5, 0xfffffff8, RZ, 0xc0, !PT ;  /* 0xfffffff805057812 */ /* 0x000fe400078ec0ff */
[----:B------:R-:W-:Y:S02]  /*cab0*/  LOP3.LUT R15, R10, 0x1ffffffc, RZ, 0xc0, !PT ;  /* 0x1ffffffc0a0f7812 */ /* 0x000fe400078ec0ff */
[----:B------:R-:W-:Y:S01]  /*cac0*/  IADD3 R5, R12, -R5, RZ ;  /* 0x800000050c057210 */ /* 0x000fe20007ffe0ff */
[----:B------:R-:W2:Y:S01]  /*cad0*/  @P4 MUFU.RCP R7, R4 ;  /* 0x0000000400074308 */ /* 0x000ea20000001000 */
[----:B------:R-:W-:-:S02]  /*cae0*/  LOP3.LUT R11, R11, 0xfffffff0, RZ, 0xc0, !PT ;  /* 0xfffffff00b0b7812 */ /* 0x000fc400078ec0ff */
[----:B------:R-:W-:Y:S02]  /*caf0*/  SHF.L.U32 R17, R5, 0x6, RZ ;  /* 0x0000000605117819 */ /* 0x000fe400000006ff */
[----:B------:R-:W-:Y:S02]  /*cb00*/  SHF.R.S32.HI R10, RZ, 0x5, R9 ;  /* 0x00000005ff0a7819 */ /* 0x000fe40000011409 */
[-C--:B------:R-:W-:Y:S01]  /*cb10*/  IADD3 R15, -R15, R0.reuse, RZ ;  /* 0x000000000f0f7210 */ /* 0x080fe20007ffe1ff */
[----:B------:R-:W-:Y:S01]  /*cb20*/  @P4 MUFU.LG2 R4, R4 ;  /* 0x0000000400044308 */ /* 0x000fe20000000c00 */
[----:B------:R-:W-:Y:S01]  /*cb30*/  LOP3.LUT R13, R5, 0x1, RZ, 0xc0, !PT ;  /* 0x00000001050d7812 */ /* 0x000fe200078ec0ff */
[C---:B-1----:R-:W-:Y:S01]  /*cb40*/  FMUL.FTZ R163, R6.reuse, R163 ;  /* 0x000000a306a37220 */ /* 0x042fe20000410000 */
[----:B------:R-:W-:Y:S01]  /*cb50*/  IADD3 R11, -R11, R0, RZ ;  /* 0x000000000b0b7210 */ /* 0x000fe20007ffe1ff */
[C---:B------:R-:W-:Y:S01]  /*cb60*/  FMUL.FTZ R162, R6.reuse, R162 ;  /* 0x000000a206a27220 */ /* 0x040fe20000410000 */
[----:B------:R-:W-:Y:S01]  /*cb70*/  LOP3.LUT R17, R17, 0x1c0, RZ, 0xc0, !PT ;  /* 0x000001c011117812 */ /* 0x000fe200078ec0ff */
[----:B------:R-:W-:Y:S01]  /*cb80*/  FMUL.FTZ R39, R6, R39 ;  /* 0x0000002706277220 */ /* 0x000fe20000410000 */
[----:B------:R-:W-:Y:S01]  /*cb90*/  LEA R12, R10, R15, 0x9 ;  /* 0x0000000f0a0c7211 */ /* 0x000fe200078e48ff */
[----:B------:R-:W-:Y:S01]  /*cba0*/  FMUL.FTZ R38, R6, R38 ;  /* 0x0000002606267220 */ /* 0x000fe20000410000 */
[----:B------:R-:W-:Y:S01]  /*cbb0*/  ISETP.NE.U32.AND P0, PT, R13, 0x1, PT ;  /* 0x000000010d00780c */ /* 0x000fe20003f05070 */
[C---:B--2---:R-:W-:Y:S01]  /*cbc0*/  FMUL.FTZ R160, R7.reuse, R160 ;  /* 0x000000a007a07220 */ /* 0x044fe20000410000 */
[----:B------:R-:W-:Y:S01]  /*cbd0*/  SHF.L.U32 R13, R8, 0x6, RZ ;  /* 0x00000006080d7819 */ /* 0x000fe200000006ff */
[----:B------:R-:W-:Y:S01]  /*cbe0*/  FMUL.FTZ R161, R7, R161 ;  /* 0x000000a107a17220 */ /* 0x000fe20000410000 */
[----:B------:R-:W-:Y:S01]  /*cbf0*/  LEA.HI R15, R11, R11, RZ, 0x1 ;  /* 0x0000000b0b0f7211 */ /* 0x000fe200078f08ff */
[----:B------:R-:W-:Y:S01]  /*cc00*/  FMUL.FTZ R36, R7, R36 ;  /* 0x0000002407247220 */ /* 0x000fe20000410000 */
[----:B------:R-:W-:Y:S01]  /*cc10*/  LEA.HI R17, R17, R17, RZ, 0x1d ;  /* 0x0000001111117211 */ /* 0x000fe200078fe8ff */
[----:B------:R-:W-:Y:S01]  /*cc20*/  FMUL.FTZ R37, R7, R37 ;  /* 0x0000002507257220 */ /* 0x000fe20000410000 */
[----:B------:R-:W-:Y:S01]  /*cc30*/  LOP3.LUT R13, R13, 0x1c0, RZ, 0xc0, !PT ;  /* 0x000001c00d0d7812 */ /* 0x000fe200078ec0ff */
[----:B------:R-:W-:Y:S01]  /*cc40*/  FMUL.FTZ R40, R7, R40 ;  /* 0x0000002807287220 */ /* 0x000fe20000410000 */
[----:B------:R-:W-:Y:S01]  /*cc50*/  SHF.L.U32 R14, R15, 0x2, RZ ;  /* 0x000000020f0e7819 */ /* 0x000fe200000006ff */
[C---:B------:R-:W-:Y:S01]  /*cc60*/  FMUL.FTZ R41, R7.reuse, R41 ;  /* 0x0000002907297220 */ /* 0x040fe20000410000 */
[----:B------:R-:W-:Y:S01]  /*cc70*/  LEA R12, R12, R17, 0x1 ;  /* 0x000000110c0c7211 */ /* 0x000fe200078e08ff */
[----:B------:R-:W-:Y:S01]  /*cc80*/  FMUL.FTZ R44, R7, R44 ;  /* 0x0000002c072c7220 */ /* 0x000fe20000410000 */
[----:B------:R-:W-:Y:S01]  /*cc90*/  LOP3.LUT R14, R13, 0x38, R14, 0xf8, !PT ;  /* 0x000000380d0e7812 */ /* 0x000fe200078ef80e */
[----:B------:R-:W-:Y:S01]  /*cca0*/  FMUL.FTZ R45, R7, R45 ;  /* 0x0000002d072d7220 */ /* 0x000fe20000410000 */
[----:B------:R-:W-:Y:S01]  /*ccb0*/  R2P PR, R5, 0x6 ;  /* 0x0000000605007804 */ /* 0x000fe20000000000 */
[C---:B------:R-:W-:Y:S01]  /*ccc0*/  FMUL.FTZ R48, R7.reuse, R48 ;  /* 0x0000003007307220 */ /* 0x040fe20000410000 */
[----:B------:R-:W-:Y:S01]  /*ccd0*/  SHF.R.U32.HI R13, RZ, 0x3, R13 ;  /* 0x00000003ff0d7819 */ /* 0x000fe2000001160d */
[----:B------:R-:W-:Y:S01]  /*cce0*/  FMUL.FTZ R49, R7, R49 ;  /* 0x0000003107317220 */ /* 0x000fe20000410000 */
[----:B------:R-:W-:Y:S01]  /*ccf0*/  LOP3.LUT R16, R15, 0xffffffe, RZ, 0xc0, !PT ;  /* 0x0ffffffe0f107812 */ /* 0x000fe200078ec0ff */
[C---:B------:R-:W-:Y:S01]  /*cd00*/  FMUL.FTZ R52, R7.reuse, R52 ;  /* 0x0000003407347220 */ /* 0x040fe20000410000 */
[----:B------:R-:W-:Y:S01]  /*cd10*/  LEA R12, R12, UR4, 0x2 ;  /* 0x000000040c0c7c11 */ /* 0x000fe2000f8e10ff */
[C---:B------:R-:W-:Y:S01]  /*cd20*/  FMUL.FTZ R53, R7.reuse, R53 ;  /* 0x0000003507357220 */ /* 0x040fe20000410000 */
[----:B------:R-:W-:Y:S01]  /*cd30*/  MOV R5, 0x40 ;  /* 0x0000004000057802 */ /* 0x000fe20000000f00 */
        /* <DEDUP_REMOVED lines=113> */
[----:B------:R-:W-:Y:S01]  /*d450*/  LOP3.LUT R13, R14, R13, RZ, 0x3c, !PT ;  /* 0x0000000d0e0d7212 */ /* 0x000fe200078e3cff */
[----:B------:R-:W-:Y:S01]  /*d460*/  STS.64 [R12], R160 ;  /* 0x000000a00c007388 */ /* 0x000fe20000000a00 */
[----:B------:R-:W-:Y:S01]  /*d470*/  IADD3 R16, R11, -R16, RZ ;  /* 0x800000100b107210 */ /* 0x000fe20007ffe0ff */
[----:B------:R-:W1:Y:S01]  /*d480*/  @P3 MUFU.LG2 R2, R2 ;  /* 0x0000000200023308 */ /* 0x000e620000000c00 */
[----:B------:R-:W-:Y:S01]  /*d490*/  IADD3 R6, R12, -0x20, RZ ;  /* 0xffffffe00c067810 */ /* 0x000fe20007ffe0ff */
[----:B------:R-:W-:Y:S01]  /*d4a0*/  STS.64 [R12+0x800], R162 ;  /* 0x000800a20c007388 */ /* 0x000fe20000000a00 */
[----:B------:R-:W-:-:S02]  /*d4b0*/  SEL R5, R5, 0xffffffc0, !P1 ;  /* 0xffffffc005057807 */ /* 0x000fc40004800000 */
[----:B------:R-:W-:Y:S02]  /*d4c0*/  @P0 IADD3 R6, R12, 0x20, RZ ;  /* 0x000000200c060810 */ /* 0x000fe40007ffe0ff */
[----:B------:R-:W-:Y:S02]  /*d4d0*/  SEL R7, R7, 0xffffff80, !P2 ;  /* 0xffffff8007077807 */ /* 0x000fe40005000000 */
[----:B------:R-:W-:Y:S01]  /*d4e0*/  LEA R13, R16, R13, 0x2 ;  /* 0x0000000d100d7211 */ /* 0x000fe200078e10ff */
[----:B------:R-:W-:Y:S01]  /*d4f0*/  STS.64 [R6], R36 ;  /* 0x0000002406007388 */ /* 0x000fe20000000a00 */
[C---:B------:R-:W-:Y:S02]  /*d500*/  IADD3 R14, R12.reuse, R5, RZ ;  /* 0x000000050c0e7210 */ /* 0x040fe40007ffe0ff */
[----:B------:R-:W-:Y:S01]  /*d510*/  IADD3 R16, R5, R6, RZ ;  /* 0x0000000605107210 */ /* 0x000fe20007ffe0ff */
[----:B------:R-:W-:Y:S01]  /*d520*/  STS.64 [R6+0x800], R38 ;  /* 0x0008002606007388 */ /* 0x000fe20000000a00 */
[----:B------:R-:W-:-:S02]  /*d530*/  IADD3 R5, R12, R7, RZ ;  /* 0x000000070c057210 */ /* 0x000fc40007ffe0ff */
[----:B------:R-:W-:Y:S01]  /*d540*/  IADD3 R15, R7, R6, RZ ;  /* 0x00000006070f7210 */ /* 0x000fe20007ffe0ff */
[----:B------:R-:W-:Y:S01]  /*d550*/  STS.64 [R14], R40 ;  /* 0x000000280e007388 */ /* 0x000fe20000000a00 */
[-C--:B------:R-:W-:Y:S01]  /*d560*/  IADD3 R17, R14, R7.reuse, RZ ;  /* 0x000000070e117210 */ /* 0x080fe20007ffe0ff */
[----:B-1----:R-:W-:Y:S01]  /*d570*/  @P3 FMUL.FTZ R2, R2, 0.69314718246459960938 ;  /* 0x3f31721802023820 */ /* 0x002fe20000410000 */
[----:B------:R-:W-:Y:S01]  /*d580*/  IADD3 R7, R16, R7, RZ ;  /* 0x0000000710077210 */ /* 0x000fe20007ffe0ff */
[----:B------:R-:W-:Y:S01]  /*d590*/  STS.64 [R14+0x800], R42 ;  /* 0x0008002a0e007388 */ /* 0x000fe20000000a00 */
[----:B------:R-:W-:-:S03]  /*d5a0*/  LOP3.LUT R9, R9, 0xffffffe0, RZ, 0xc0, !PT ;  /* 0xffffffe009097812 */ /* 0x000fc600078ec0ff */
[----:B------:R-:W-:Y:S01]  /*d5b0*/  STS.64 [R16], R44 ;  /* 0x0000002c10007388 */ /* 0x000fe20000000a00 */
[----:B------:R-:W-:Y:S02]  /*d5c0*/  IADD3 R32, -R9, R0, RZ ;  /* 0x0000000009207210 */ /* 0x000fe40007ffe1ff */
[----:B------:R-:W1:Y:S01]  /*d5d0*/  @P3 LDC R0, c[0x0][0x2e8] ;  /* 0x0000ba00ff003b82 */ /* 0x000e620000000800 */
[----:B------:R-:W-:Y:S01]  /*d5e0*/  STS.64 [R16+0x800], R46 ;  /* 0x0008002e10007388 */ /* 0x000fe20000000a00 */
[----:B------:R-:W-:Y:S02]  /*d5f0*/  SHF.R.S32.HI R9, RZ, 0x1f, R32 ;  /* 0x0000001fff097819 */ /* 0x000fe40000011420 */
[----:B------:R-:W-:Y:S01]  /*d600*/  LOP3.LUT P0, RZ, R32, 0x3, RZ, 0xc0, !PT ;  /* 0x0000000320ff7812 */ /* 0x000fe2000780c0ff */
[----:B------:R-:W-:Y:S01]  /*d610*/  STS.64 [R5], R48 ;  /* 0x0000003005007388 */ /* 0x000fe20000000a00 */
[----:B------:R-:W-:-:S03]  /*d620*/  LEA.HI R9, R9, R32, RZ, 0x2 ;  /* 0x0000002009097211 */ /* 0x000fc600078f10ff */
[----:B------:R-:W-:Y:S04]  /*d630*/  STS.64 [R5+0x800], R50 ;  /* 0x0008003205007388 */ /* 0x000fe80000000a00 */
[----:B------:R-:W-:Y:S04]  /*d640*/  STS.64 [R15], R52 ;  /* 0x000000340f007388 */ /* 0x000fe80000000a00 */
[----:B------:R-:W-:Y:S04]  /*d650*/  STS.64 [R15+0x800], R54 ;  /* 0x000800360f007388 */ /* 0x000fe80000000a00 */
[----:B------:R-:W-:Y:S04]  /*d660*/  STS.64 [R17], R56 ;  /* 0x0000003811007388 */ /* 0x000fe80000000a00 */
[----:B------:R-:W-:Y:S04]  /*d670*/  STS.64 [R17+0x800], R58 ;  /* 0x0008003a11007388 */ /* 0x000fe80000000a00 */
[----:B------:R-:W-:Y:S04]  /*d680*/  STS.64 [R7], R60 ;  /* 0x0000003c07007388 */ /* 0x000fe80000000a00 */
[----:B------:R-:W-:Y:S04]  /*d690*/  STS.64 [R7+0x800], R62 ;  /* 0x0008003e07007388 */ /* 0x000fe80000000a00 */
        /* <DEDUP_REMOVED lines=35> */
[----:B------:R2:W-:Y:S04]  /*d8d0*/  STS.64 [R6+0xc800], R134 ;  /* 0x00c8008606007388 */ /* 0x0005e80000000a00 */
[----:B------:R-:W-:Y:S04]  /*d8e0*/  STS.64 [R14+0xc000], R136 ;  /* 0x00c000880e007388 */ /* 0x000fe80000000a00 */
[----:B------:R-:W-:Y:S04]  /*d8f0*/  STS.64 [R14+0xc800], R138 ;  /* 0x00c8008a0e007388 */ /* 0x000fe80000000a00 */
[----:B------:R-:W-:Y:S04]  /*d900*/  STS.64 [R16+0xc000], R156 ;  /* 0x00c0009c10007388 */ /* 0x000fe80000000a00 */
[----:B------:R-:W-:Y:S04]  /*d910*/  STS.64 [R16+0xc800], R158 ;  /* 0x00c8009e10007388 */ /* 0x000fe80000000a00 */
[----:B------:R-:W-:Y:S04]  /*d920*/  STS.64 [R5+0xc000], R140 ;  /* 0x00c0008c05007388 */ /* 0x000fe80000000a00 */
[----:B------:R3:W-:Y:S01]  /*d930*/  STS.64 [R5+0xc800], R142 ;  /* 0x00c8008e05007388 */ /* 0x0007e20000000a00 */
[----:B--2---:R-:W-:-:S03]  /*d940*/  LEA R6, R13, UR4, 0x2 ;  /* 0x000000040d067c11 */ /* 0x004fc6000f8e10ff */
[----:B------:R-:W-:Y:S01]  /*d950*/  STS.64 [R15+0xc000], R152 ;  /* 0x00c000980f007388 */ /* 0x000fe20000000a00 */
[----:B------:R-:W2:Y:S03]  /*d960*/  S2UR UR4, SR_CTAID.Z ;  /* 0x00000000000479c3 */ /* 0x000ea60000002700 */
[----:B------:R-:W-:Y:S04]  /*d970*/  STS.64 [R15+0xc800], R154 ;  /* 0x00c8009a0f007388 */ /* 0x000fe80000000a00 */
[----:B------:R-:W-:Y:S01]  /*d980*/  STS.64 [R17+0xc000], R144 ;  /* 0x00c0009011007388 */ /* 0x000fe20000000a00 */
[----:B------:R-:W4:Y:S03]  /*d990*/  LDC.64 R12, c[0x0][0x2c0] ;  /* 0x0000b000ff0c7b82 */ /* 0x000f260000000a00 */
[----:B------:R-:W-:Y:S04]  /*d9a0*/  STS.64 [R17+0xc800], R146 ;  /* 0x00c8009211007388 */ /* 0x000fe80000000a00 */
[----:B------:R-:W-:Y:S04]  /*d9b0*/  STS.64 [R7+0xc000], R148 ;  /* 0x00c0009407007388 */ /* 0x000fe80000000a00 */
[----:B------:R5:W-:Y:S01]  /*d9c0*/  STS.64 [R7+0xc800], R150 ;  /* 0x00c8009607007388 */ /* 0x000be20000000a00 */
[----:B---3--:R-:W2:Y:S08]  /*d9d0*/  LDC R5, c[0x0][0x270] ;  /* 0x00009c00ff057b82 */ /* 0x008eb00000000800 */
[----:B------:R-:W-:Y:S01]  /*d9e0*/  BAR.SYNC.DEFER_BLOCKING 0x0 ;  /* 0x0000000000007b1d */ /* 0x000fe20000010000 */
[----:B----4-:R-:W-:-:S02]  /*d9f0*/  IMAD R12, R33, R12, UR15 ;  /* 0x0000000f210c7e24 */ /* 0x010fc4000f8e020c */
[----:B------:R-:W-:Y:S01]  /*da00*/  @P4 FMUL.FTZ R33, R4, 0.69314718246459960938 ;  /* 0x3f31721804214820 */ /* 0x000fe20000410000 */
[----:B------:R-:W-:Y:S02]  /*da10*/  SHF.L.U32 R4, R11, 0x2, RZ ;  /* 0x000000020b047819 */ /* 0x000fe400000006ff */
[----:B-----5:R-:W-:Y:S01]  /*da20*/  SHF.R.S32.HI R7, RZ, 0x1f, R10 ;  /* 0x0000001fff077819 */ /* 0x020fe2000001140a */
[----:B------:R3:W4:Y:S03]  /*da30*/  LDS.128 R28, [R6+0x3800] ;  /* 0x00380000061c7984 */ /* 0x0007260000000c00 */
[----:B------:R-:W-:Y:S01]  /*da40*/  LEA.HI R14, R7, R10, RZ, 0x2 ;  /* 0x0000000a070e7211 */ /* 0x000fe200078f10ff */
[----:B------:R3:W3:Y:S01]  /*da50*/  LDS.128 R24, [R6+0x7800] ;  /* 0x0078000006187984 */ /* 0x0006e20000000c00 */
[----:B------:R-:W5:Y:S02]  /*da60*/  @P4 LDC R7, c[0x0][0x2e8] ;  /* 0x0000ba00ff074b82 */ /* 0x000f640000000800 */
[----:B------:R-:W-:Y:S01]  /*da70*/  LOP3.LUT R15, R14, 0xffffffc, RZ, 0xc0, !PT ;  /* 0x0ffffffc0e0f7812 */ /* 0x000fe200078ec0ff */
[----:B------:R3:W3:Y:S01]  /*da80*/  LDS.128 R20, [R6+0xb800] ;  /* 0x00b8000006147984 */ /* 0x0006e20000000c00 */
[----:B------:R-:W-:-:S02]  /*da90*/  MOV R14, 0xff800000 ;  /* 0xff800000000e7802 */ /* 0x000fc40000000f00 */
[----:B------:R-:W-:Y:S01]  /*daa0*/  IADD3 R15, -R15, R10, RZ ;  /* 0x0000000a0f0f7210 */ /* 0x000fe20007ffe1ff */
[----:B------:R3:W3:Y:S01]  /*dab0*/  LDS.128 R16, [R6+0xf800] ;  /* 0x00f8000006107984 */ /* 0x0006e20000000c00 */
[----:B------:R-:W-:-:S04]  /*dac0*/  SHF.R.S32.HI R10, RZ, 0x2, R9 ;  /* 0x00000002ff0a7819 */ /* 0x000fc80000011409 */
[----:B------:R-:W-:Y:S02]  /*dad0*/  LEA R9, R15, R10, 0x4 ;  /* 0x0000000a0f097211 */ /* 0x000fe400078e20ff */
[----:B------:R-:W-:Y:S02]  /*dae0*/  IADD3 R10, RZ, -UR15, RZ ;  /* 0x8000000fff0a7c10 */ /* 0x000fe4000fffe0ff */
[----:B------:R-:W-:Y:S01]  /*daf0*/  MOV R15, 0xff800000 ;  /* 0xff800000000f7802 */ /* 0x000fe20000000f00 */
[----:B-1----:R-:W-:Y:S02]  /*db00*/  @P3 FFMA.FTZ R15, R3, R0, R2 ;  /* 0x00000000030f3223 */ /* 0x002fe40000010002 */
[----:B--2---:R-:W-:-:S04]  /*db10*/  IMAD R10, R5, R10, UR4 ;  /* 0x00000004050a7e24 */ /* 0x004fc8000f8e020a */
[----:B------:R-:W-:Y:S02]  /*db20*/  IMAD R10, R12, R5, R10 ;  /* 0x000000050c0a7224 */ /* 0x000fe400078e020a */
[----:B-----5:R-:W-:Y:S01]  /*db30*/  @P4 FFMA.FTZ R14, R164, R7, R33 ;  /* 0x00000007a40e4223 */ /* 0x020fe20000010021 */
[----:B------:R-:W-:Y:S01]  /*db40*/  SHF.R.S32.HI R5, RZ, 0x1f, R4 ;  /* 0x0000001fff057819 */ /* 0x000fe20000011404 */
[----:B------:R-:W-:Y:S01]  /*db50*/  IMAD R10, R10, R13, UR6 ;  /* 0x000000060a0a7e24 */ /* 0x000fe2000f8e020d */
[----:B---34-:R-:W-:Y:S06]  /*db60*/  @P0 BRA `(.L_x_1544) ;  /* 0x00000000002c0947 */ /* 0x018fec0003800000 */
[C---:B------:R-:W-:Y:S01]  /*db70*/  VIADD R2, R9.reuse, 0x8 ;  /* 0x0000000809027836 */ /* 0x040fe20000000000 */
[----:B------:R-:W-:Y:S01]  /*db80*/  SHF.R.S32.HI R3, RZ, 0x1f, R9 ;  /* 0x0000001fff037819 */ /* 0x000fe20000011409 */
[----:B------:R-:W-:Y:S01]  /*db90*/  ULDC.64 UR6, c[0x0][0x2b8] ;  /* 0x0000ae0000067ab9 */ /* 0x000fe20000000a00 */
[----:B------:R-:W-:Y:S02]  /*dba0*/  IADD3 R0, P0, R10, R9, RZ ;  /* 0x000000090a007210 */ /* 0x000fe40007f1e0ff */
[----:B------:R-:W-:Y:S02]  /*dbb0*/  ISETP.GE.AND P2, PT, R9, UR5, PT ;  /* 0x0000000509007c0c */ /* 0x000fe4000bf46270 */
[----:B------:R-:W-:Y:S02]  /*dbc0*/  ISETP.GE.AND P1, PT, R2, UR5, PT ;  /* 0x0000000502007c0c */ /* 0x000fe4000bf26270 */
[----:B------:R-:W-:Y:S02]  /*dbd0*/  LEA.HI.X.SX32 R3, R10, R3, 0x1, P0 ;  /* 0x000000030a037211 */ /* 0x000fe400000f0eff */
[----:B------:R-:W-:-:S04]  /*dbe0*/  LEA R2, P0, R0, UR6, 0x2 ;  /* 0x0000000600027c11 */ /* 0x000fc8000f8010ff */
[----:B------:R-:W-:-:S05]  /*dbf0*/  LEA.HI.X R3, R0, UR7, R3, 0x2, P0 ;  /* 0x0000000700037c11 */ /* 0x000fca00080f1403 */
[----:B------:R1:W-:Y:S04]  /*dc00*/  @!P2 STG.E desc[UR20][R2.64], R14 ;  /* 0x0000000e0200a986 */ /* 0x0003e8000c101914 */
[----:B------:R1:W-:Y:S02]  /*dc10*/  @!P1 STG.E desc[UR20][R2.64+0x20], R15 ;  /* 0x0000200f02009986 */ /* 0x0003e4000c101914 */
.L_x_1544:
[----:B------:R-:W-:Y:S05]  /*dc20*/  BSYNC B0 ;  /* 0x0000000000007941 */ /* 0x000fea0003800000 */
.L_x_1543:
[----:B------:R-:W-:Y:S01]  /*dc30*/  ULDC UR4, c[0x0][0x2dc] ;  /* 0x0000b70000047ab9 */ /* 0x000fe20000000800 */
[C---:B------:R-:W-:Y:S01]  /*dc40*/  VIADD R0, R8.reuse, 0x18 ;  /* 0x0000001808007836 */ /* 0x040fe20000000000 */
[----:B------:R-:W-:Y:S01]  /*dc50*/  ULDC.64 UR6, c[0x0][0x288] ;  /* 0x0000a20000067ab9 */ /* 0x000fe20000000a00 */
[----:B------:R-:W-:Y:S01]  /*dc60*/  IMAD.WIDE R12, R8, 0x100, R4 ;  /* 0x00000100080c7825 */ /* 0x000fe200078e0204 */
[----:B------:R2:W3:Y:S01]  /*dc70*/  LDS.128 R36, [R6] ;  /* 0x0000000006247984 */ /* 0x0004e20000000c00 */
[----:B------:R-:W-:Y:S01]  /*dc80*/  BSSY B0, `(.L_x_1545) ;  /* 0x0000024000007945 */ /* 0x000fe20003800000 */
[----:B------:R-:W-:Y:S01]  /*dc90*/  ISETP.GE.AND P2, PT, R0, UR5, PT ;  /* 0x0000000500007c0c */ /* 0x000fe2000bf46270 */
[----:B------:R-:W-:Y:S01]  /*dca0*/  IMAD R7, R10, UR4, RZ ;  /* 0x000000040a077c24 */ /* 0x000fe2000f8e02ff */
[----:B------:R2:W4:Y:S01]  /*dcb0*/  LDS.128 R32, [R6+0x4000] ;  /* 0x0040000006207984 */ /* 0x0005220000000c00 */
[C---:B-1----:R-:W-:Y:S02]  /*dcc0*/  VIADD R3, R8.reuse, 0x8 ;  /* 0x0000000808037836 */ /* 0x042fe40000000000 */
[C---:B------:R-:W-:Y:S01]  /*dcd0*/  VIADD R0, R8.reuse, 0x20 ;  /* 0x0000002008007836 */ /* 0x040fe20000000000 */
[----:B------:R-:W-:Y:S01]  /*dce0*/  IADD3 R10, P3, R7, R12, RZ ;  /* 0x0000000c070a7210 */ /* 0x000fe20007f7e0ff */
[----:B------:R-:W-:Y:S01]  /*dcf0*/  VIADD R2, R8, 0x10 ;  /* 0x0000001008027836 */ /* 0x000fe20000000000 */
[----:B------:R-:W-:-:S02]  /*dd00*/  ISETP.GE.AND P0, PT, R3, UR5, PT ;  /* 0x0000000503007c0c */ /* 0x000fc4000bf06270 */
[----:B------:R-:W-:Y:S02]  /*dd10*/  LEA.HI.X.SX32 R3, R7, R13, 0x1, P3 ;  /* 0x0000000d07037211 */ /* 0x000fe400018f0eff */
[----:B------:R-:W-:Y:S01]  /*dd20*/  ISETP.GE.AND P3, PT, R0, UR5, PT ;  /* 0x0000000500007c0c */ /* 0x000fe2000bf66270 */
[----:B------:R-:W-:Y:S01]  /*dd30*/  VIADD R0, R8, 0x30 ;  /* 0x0000003008007836 */ /* 0x000fe20000000000 */
[----:B------:R-:W-:Y:S01]  /*dd40*/  LEA R40, P4, R10, UR6, 0x2 ;  /* 0x000000060a287c11 */ /* 0x000fe2000f8810ff */
[----:B------:R2:W1:Y:S01]  /*dd50*/  LDS.128 R12, [R6+0x8000] ;  /* 0x00800000060c7984 */ /* 0x0004620000000c00 */
[----:B------:R-:W-:Y:S01]  /*dd60*/  ISETP.GE.AND P1, PT, R2, UR5, PT ;  /* 0x0000000502007c0c */ /* 0x000fe2000bf26270 */
[----:B------:R-:W-:Y:S01]  /*dd70*/  VIADD R2, R8, 0x28 ;  /* 0x0000002808027836 */ /* 0x000fe20000000000 */
[----:B------:R-:W-:Y:S01]  /*dd80*/  LEA.HI.X R41, R10, UR7, R3, 0x2, P4 ;  /* 0x000000070a297c11 */ /* 0x000fe2000a0f1403 */
[----:B------:R-:W-:Y:S01]  /*dd90*/  VIADD R3, R4, 0x40 ;  /* 0x0000004004037836 */ /* 0x000fe20000000000 */
[----:B------:R-:W-:Y:S01]  /*dda0*/  ISETP.GE.AND P5, PT, R0, UR5, PT ;  /* 0x0000000500007c0c */ /* 0x000fe2000bfa6270 */
[C---:B------:R-:W-:Y:S01]  /*ddb0*/  VIADD R0, R8.reuse, 0x38 ;  /* 0x0000003808007836 */ /* 0x040fe20000000000 */
[----:B------:R-:W-:-:S02]  /*ddc0*/  ISETP.GE.AND P4, PT, R8, UR5, PT ;  /* 0x0000000508007c0c */ /* 0x000fc4000bf86270 */
[----:B------:R2:W1:Y:S01]  /*ddd0*/  LDS.128 R8, [R6+0xc000] ;  /* 0x00c0000006087984 */ /* 0x0004620000000c00 */
[----:B------:R-:W-:-:S10]  /*dde0*/  ISETP.GE.AND P6, PT, R2, UR5, PT ;  /* 0x0000000502007c0c */ /* 0x000fd4000bfc6270 */
[----:B------:R-:W-:Y:S05]  /*ddf0*/  @P4 BRA `(.L_x_1546) ;  /* 0x0000000000304947 */ /* 0x000fea0003800000 */
[----:B------:R-:W-:Y:S01]  /*de00*/  ULDC UR4, c[0x0][0x2d0] ;  /* 0x0000b40000047ab9 */ /* 0x000fe20000000800 */
[----:B------:R-:W-:Y:S01]  /*de10*/  VIADD R2, R3, 0x40 ;  /* 0x0000004003027836 */ /* 0x000fe20000000000 */
[----:B------:R-:W-:-:S13]  /*de20*/  ISETP.GE.AND P4, PT, R4, UR4, PT ;  /* 0x0000000404007c0c */ /* 0x000fda000bf86270 */
[----:B---3--:R3:W-:Y:S04]  /*de30*/  @!P4 STG.E.64 desc[UR20][R40.64], R36 ;  /* 0x000000242800c986 */ /* 0x0087e8000c101b14 */
[----:B------:R3:W-:Y:S01]  /*de40*/  @!P4 STG.E.64 desc[UR20][R40.64+0x8], R38 ;  /* 0x000008262800c986 */ /* 0x0007e2000c101b14 */
[----:B------:R-:W-:-:S13]  /*de50*/  ISETP.GE.AND P4, PT, R3, UR4, PT ;  /* 0x0000000403007c0c */ /* 0x000fda000bf86270 */
[----:B----4-:R3:W-:Y:S01]  /*de60*/  @!P4 STG.E.128 desc[UR20][R40.64+0x100], R32 ;  /* 0x000100202800c986 */ /* 0x0107e2000c101d14 */
[----:B------:R-:W-:Y:S01]  /*de70*/  ISETP.GE.AND P4, PT, R2, UR4, PT ;  /* 0x0000000402007c0c */ /* 0x000fe2000bf86270 */
[----:B------:R-:W-:-:S12]  /*de80*/  VIADD R2, R3, 0x80 ;  /* 0x0000008003027836 */ /* 0x000fd80000000000 */
[----:B-1----:R3:W-:Y:S01]  /*de90*/  @!P4 STG.E.128 desc[UR20][R40.64+0x200], R12 ;  /* 0x0002000c2800c986 */ /* 0x0027e2000c101d14 */
[----:B------:R-:W-:-:S13]  /*dea0*/  ISETP.GE.AND P4, PT, R2, UR4, PT ;  /* 0x0000000402007c0c */ /* 0x000fda000bf86270 */
[----:B------:R3:W-:Y:S02]  /*deb0*/  @!P4 STG.E.128 desc[UR20][R40.64+0x300], R8 ;  /* 0x000300082800c986 */ /* 0x0007e4000c101d14 */
.L_x_1546:
[----:B------:R-:W-:Y:S05]  /*dec0*/  BSYNC B0 ;  /* 0x0000000000007941 */ /* 0x000fea0003800000 */
.L_x_1545:
[----:B---3--:R3:W2:Y:S01]  /*ded0*/  LDS.128 R36, [R6+0x800] ;  /* 0x0008000006247984 */ /* 0x0086a20000000c00 */
[----:B------:R-:W-:Y:S01]  /*dee0*/  BSSY B0, `(.L_x_1547) ;  /* 0x0000011000007945 */ /* 0x000fe20003800000 */
[----:B------:R-:W-:Y:S02]  /*def0*/  ISETP.GE.AND P4, PT, R0, UR5, PT ;  /* 0x0000000500007c0c */ /* 0x000fe4000bf86270 */
[----:B----4-:R3:W4:Y:S04]  /*df00*/  LDS.128 R32, [R6+0x4800] ;  /* 0x0048000006207984 */ /* 0x0107280000000c00 */
[----:B-1----:R3:W1:Y:S04]  /*df10*/  LDS.128 R12, [R6+0x8800] ;  /* 0x00880000060c7984 */ /* 0x0026680000000c00 */
[----:B------:R3:W1:Y:S01]  /*df20*/  LDS.128 R8, [R6+0xc800] ;  /* 0x00c8000006087984 */ /* 0x0006620000000c00 */
[----:B------:R-:W-:Y:S05]  /*df30*/  @P0 BRA `(.L_x_1548) ;  /* 0x00000000002c0947 */ /* 0x000fea0003800000 */
[----:B------:R-:W-:Y:S01]  /*df40*/  ULDC UR4, c[0x0][0x2d0] ;  /* 0x0000b40000047ab9 */ /* 0x000fe20000000800 */
[----:B------:R-:W-:Y:S01]  /*df50*/  VIADD R0, R3, 0x40 ;  /* 0x0000004003007836 */ /* 0x000fe20000000000 */
[----:B------:R-:W-:-:S13]  /*df60*/  ISETP.GE.AND P0, PT, R4, UR4, PT ;  /* 0x0000000404007c0c */ /* 0x000fda000bf06270 */
[----:B--2---:R2:W-:Y:S01]  /*df70*/  @!P0 STG.E.128 desc[UR20][R40.64+0x2000], R36 ;  /* 0x0020002428008986 */ /* 0x0045e2000c101d14 */
[----:B------:R-:W-:-:S13]  /*df80*/  ISETP.GE.AND P0, PT, R3, UR4, PT ;  /* 0x0000000403007c0c */ /* 0x000fda000bf06270 */
[----:B----4-:R2:W-:Y:S01]  /*df90*/  @!P0 STG.E.128 desc[UR20][R40.64+0x2100], R32 ;  /* 0x0021002028008986 */ /* 0x0105e2000c101d14 */
[----:B------:R-:W-:Y:S01]  /*dfa0*/  ISETP.GE.AND P0, PT, R0, UR4, PT ;  /* 0x0000000400007c0c */ /* 0x000fe2000bf06270 */
[----:B------:R-:W-:-:S12]  /*dfb0*/  VIADD R0, R3, 0x80 ;  /* 0x0000008003007836 */ /* 0x000fd80000000000 */
[----:B-1----:R2:W-:Y:S01]  /*dfc0*/  @!P0 STG.E.128 desc[UR20][R40.64+0x2200], R12 ;  /* 0x0022000c28008986 */ /* 0x0025e2000c101d14 */
[----:B------:R-:W-:-:S13]  /*dfd0*/  ISETP.GE.AND P0, PT, R0, UR4, PT ;  /* 0x0000000400007c0c */ /* 0x000fda000bf06270 */
[----:B------:R2:W-:Y:S02]  /*dfe0*/  @!P0 STG.E.128 desc[UR20][R40.64+0x2300], R8 ;  /* 0x0023000828008986 */ /* 0x0005e4000c101d14 */
.L_x_1548:
[----:B------:R-:W-:Y:S05]  /*dff0*/  BSYNC B0 ;  /* 0x0000000000007941 */ /* 0x000fea0003800000 */
.L_x_1547:
[----:B--2---:R2:W2:Y:S01]  /*e000*/  LDS.128 R36, [R6+0x1000] ;  /* 0x0010000006247984 */ /* 0x0044a20000000c00 */
[----:B------:R-:W-:Y:S03]  /*e010*/  BSSY B0, `(.L_x_1549) ;  /* 0x0000010000007945 */ /* 0x000fe60003800000 */
[----:B----4-:R4:W2:Y:S04]  /*e020*/  LDS.128 R32, [R6+0x5000] ;  /* 0x0050000006207984 */ /* 0x0108a80000000c00 */
[----:B-1----:R4:W1:Y:S04]  /*e030*/  LDS.128 R12, [R6+0x9000] ;  /* 0x00900000060c7984 */ /* 0x0028680000000c00 */
[----:B------:R4:W1:Y:S01]  /*e040*/  LDS.128 R8, [R6+0xd000] ;  /* 0x00d0000006087984 */ /* 0x0008620000000c00 */
[----:B------:R-:W-:Y:S05]  /*e050*/  @P1 BRA `(.L_x_1550) ;  /* 0x00000000002c1947 */ /* 0x000fea0003800000 */
[----:B------:R-:W-:Y:S01]  /*e060*/  ULDC UR4, c[0x0][0x2d0] ;  /* 0x0000b40000047ab9 */ /* 0x000fe20000000800 */
[C---:B------:R-:W-:Y:S01]  /*e070*/  VIADD R2, R3.reuse, 0x40 ;  /* 0x0000004003027836 */ /* 0x040fe20000000000 */
[----:B------:R-:W-:Y:S01]  /*e080*/  ISETP.GE.AND P1, PT, R4, UR4, PT ;  /* 0x0000000404007c0c */ /* 0x000fe2000bf26270 */
[C---:B------:R-:W-:Y:S01]  /*e090*/  VIADD R0, R3.reuse, 0x80 ;  /* 0x0000008003007836 */ /* 0x040fe20000000000 */
[----:B------:R-:W-:-:S11]  /*e0a0*/  ISETP.GE.AND P0, PT, R3, UR4, PT ;  /* 0x0000000403007c0c */ /* 0x000fd6000bf06270 */
[----:B--2---:R2:W-:Y:S01]  /*e0b0*/  @!P1 STG.E.128 desc[UR20][R40.64+0x4000], R36 ;  /* 0x0040002428009986 */ /* 0x0045e2000c101d14 */
[----:B------:R-:W-:-:S03]  /*e0c0*/  ISETP.GE.AND P1, PT, R2, UR4, PT ;  /* 0x0000000402007c0c */ /* 0x000fc6000bf26270 */
[----:B------:R2:W-:Y:S01]  /*e0d0*/  @!P0 STG.E.128 desc[UR20][R40.64+0x4100], R32 ;  /* 0x0041002028008986 */ /* 0x0005e2000c101d14 */
[----:B------:R-:W-:-:S09]  /*e0e0*/  ISETP.GE.AND P0, PT, R0, UR4, PT ;  /* 0x0000000400007c0c */ /* 0x000fd2000bf06270 */
[----:B-1----:R2:W-:Y:S04]  /*e0f0*/  @!P1 STG.E.128 desc[UR20][R40.64+0x4200], R12 ;  /* 0x0042000c28009986 */ /* 0x0025e8000c101d14 */
[----:B------:R2:W-:Y:S02]  /*e100*/  @!P0 STG.E.128 desc[UR20][R40.64+0x4300], R8 ;  /* 0x0043000828008986 */ /* 0x0005e4000c101d14 */
.L_x_1550:
[----:B------:R-:W-:Y:S05]  /*e110*/  BSYNC B0 ;  /* 0x0000000000007941 */ /* 0x000fea0003800000 */
.L_x_1549:
[----:B--2---:R2:W2:Y:S01]  /*e120*/  LDS.128 R36, [R6+0x1800] ;  /* 0x0018000006247984 */ /* 0x0044a20000000c00 */
[----:B------:R-:W-:Y:S03]  /*e130*/  BSSY B0, `(.L_x_1551) ;  /* 0x0000010000007945 */ /* 0x000fe60003800000 */
[----:B------:R2:W2:Y:S04]  /*e140*/  LDS.128 R32, [R6+0x5800] ;  /* 0x0058000006207984 */ /* 0x0004a80000000c00 */
[----:B-1----:R1:W1:Y:S04]  /*e150*/  LDS.128 R12, [R6+0x9800] ;  /* 0x00980000060c7984 */ /* 0x0022680000000c00 */
[----:B------:R1:W1:Y:S01]  /*e160*/  LDS.128 R8, [R6+0xd800] ;  /* 0x00d8000006087984 */ /* 0x0002620000000c00 */
[----:B------:R-:W-:Y:S05]  /*e170*/  @P2 BRA `(.L_x_1552) ;  /* 0x00000000002c2947 */ /* 0x000fea0003800000 */
[----:B------:R-:W-:Y:S01]  /*e180*/  ULDC UR4, c[0x0][0x2d0] ;  /* 0x0000b40000047ab9 */ /* 0x000fe20000000800 */
[C---:B------:R-:W-:Y:S01]  /*e190*/  VIADD R2, R3.reuse, 0x40 ;  /* 0x0000004003027836 */ /* 0x040fe20000000000 */
[----:B------:R-:W-:Y:S01]  /*e1a0*/  ISETP.GE.AND P0, PT, R4, UR4, PT ;  /* 0x0000000404007c0c */ /* 0x000fe2000bf06270 */
[C---:B------:R-:W-:Y:S01]  /*e1b0*/  VIADD R0, R3.reuse, 0x80 ;  /* 0x0000008003007836 */ /* 0x040fe20000000000 */
[----:B------:R-:W-:Y:S02]  /*e1c0*/  ISETP.GE.AND P2, PT, R3, UR4, PT ;  /* 0x0000000403007c0c */ /* 0x000fe4000bf46270 */
[----:B------:R-:W-:-:S09]  /*e1d0*/  ISETP.GE.AND P1, PT, R2, UR4, PT ;  /* 0x0000000402007c0c */ /* 0x000fd2000bf26270 */
[----:B--2---:R2:W-:Y:S01]  /*e1e0*/  @!P0 STG.E.128 desc[UR20][R40.64+0x6000], R36 ;  /* 0x0060002428008986 */ /* 0x0045e2000c101d14 */
[----:B------:R-:W-:-:S03]  /*e1f0*/  ISETP.GE.AND P0, PT, R0, UR4, PT ;  /* 0x0000000400007c0c */ /* 0x000fc6000bf06270 */
[----:B------:R2:W-:Y:S04]  /*e200*/  @!P2 STG.E.128 desc[UR20][R40.64+0x6100], R32 ;  /* 0x006100202800a986 */ /* 0x0005e8000c101d14 */
[----:B-1----:R2:W-:Y:S06]  /*e210*/  @!P1 STG.E.128 desc[UR20][R40.64+0x6200], R12 ;  /* 0x0062000c28009986 */ /* 0x0025ec000c101d14 */
[----:B------:R2:W-:Y:S02]  /*e220*/  @!P0 STG.E.128 desc[UR20][R40.64+0x6300], R8 ;  /* 0x0063000828008986 */ /* 0x0005e4000c101d14 */
.L_x_1552:
[----:B------:R-:W-:Y:S05]  /*e230*/  BSYNC B0 ;  /* 0x0000000000007941 */ /* 0x000fea0003800000 */
.L_x_1551:
[----:B--2---:R2:W2:Y:S01]  /*e240*/  LDS.128 R36, [R6+0x2000] ;  /* 0x0020000006247984 */ /* 0x0044a20000000c00 */
[----:B------:R-:W-:Y:S03]  /*e250*/  BSSY B0, `(.L_x_1553) ;  /* 0x0000010000007945 */ /* 0x000fe60003800000 */
[----:B------:R2:W2:Y:S04]  /*e260*/  LDS.128 R32, [R6+0x6000] ;  /* 0x0060000006207984 */ /* 0x0004a80000000c00 */
[----:B-1----:R1:W1:Y:S04]  /*e270*/  LDS.128 R12, [R6+0xa000] ;  /* 0x00a00000060c7984 */ /* 0x0022680000000c00 */
[----:B------:R1:W1:Y:S01]  /*e280*/  LDS.128 R8, [R6+0xe000] ;  /* 0x00e0000006087984 */ /* 0x0002620000000c00 */
[----:B------:R-:W-:Y:S05]  /*e290*/  @P3 BRA `(.L_x_1554) ;  /* 0x00000000002c3947 */ /* 0x000fea0003800000 */
[C---:B------:R-:W-:Y:S01]  /*e2a0*/  VIADD R2, R3.reuse, 0x40 ;  /* 0x0000004003027836 */ /* 0x040fe20000000000 */
[----:B------:R-:W-:Y:S01]  /*e2b0*/  ULDC UR4, c[0x0][0x2d0] ;  /* 0x0000b40000047ab9 */ /* 0x000fe20000000800 */
[C---:B------:R-:W-:Y:S01]  /*e2c0*/  VIADD R0, R3.reuse, 0x80 ;  /* 0x0000008003007836 */ /* 0x040fe20000000000 */
[----:B------:R-:W-:Y:S02]  /*e2d0*/  ISETP.GE.AND P3, PT, R4, UR4, PT ;  /* 0x0000000404007c0c */ /* 0x000fe4000bf66270 */
[----:B------:R-:W-:Y:S02]  /*e2e0*/  ISETP.GE.AND P2, PT, R3, UR4, PT ;  /* 0x0000000403007c0c */ /* 0x000fe4000bf46270 */
[----:B------:R-:W-:Y:S02]  /*e2f0*/  ISETP.GE.AND P1, PT, R2, UR4, PT ;  /* 0x0000000402007c0c */ /* 0x000fe4000bf26270 */
[----:B------:R-:W-:-:S07]  /*e300*/  ISETP.GE.AND P0, PT, R0, UR4, PT ;  /* 0x0000000400007c0c */ /* 0x000fce000bf06270 */
[----:B--2---:R2:W-:Y:S04]  /*e310*/  @!P3 STG.E.128 desc[UR20][R40.64+0x8000], R36 ;  /* 0x008000242800b986 */ /* 0x0045e8000c101d14 */
[----:B------:R2:W-:Y:S04]  /*e320*/  @!P2 STG.E.128 desc[UR20][R40.64+0x8100], R32 ;  /* 0x008100202800a986 */ /* 0x0005e8000c101d14 */
[----:B-1----:R2:W-:Y:S04]  /*e330*/  @!P1 STG.E.128 desc[UR20][R40.64+0x8200], R12 ;  /* 0x0082000c28009986 */ /* 0x0025e8000c101d14 */
[----:B------:R2:W-:Y:S02]  /*e340*/  @!P0 STG.E.128 desc[UR20][R40.64+0x8300], R8 ;  /* 0x0083000828008986 */ /* 0x0005e4000c101d14 */
.L_x_1554:
[----:B------:R-:W-:Y:S05]  /*e350*/  BSYNC B0 ;  /* 0x0000000000007941 */ /* 0x000fea0003800000 */
.L_x_1553:
        /* <DEDUP_REMOVED lines=17> */
.L_x_1556:
[----:B------:R-:W-:Y:S05]  /*e470*/  BSYNC B0 ;  /* 0x0000000000007941 */ /* 0x000fea0003800000 */
.L_x_1555:
[----:B--2---:R2:W2:Y:S01]  /*e480*/  LDS.128 R32, [R6+0x3000] ;  /* 0x0030000006207984 */ /* 0x0044a20000000c00 */
[----:B------:R-:W-:Y:S03]  /*e490*/  BSSY B0, `(.L_x_1557) ;  /* 0x0000010000007945 */ /* 0x000fe60003800000 */
[----:B-1----:R1:W1:Y:S04]  /*e4a0*/  LDS.128 R12, [R6+0x7000] ;  /* 0x00700000060c7984 */ /* 0x0022680000000c00 */
[----:B------:R1:W1:Y:S04]  /*e4b0*/  LDS.128 R8, [R6+0xb000] ;  /* 0x00b0000006087984 */ /* 0x0002680000000c00 */
        /* <DEDUP_REMOVED lines=10> */
[----:B-1----:R2:W-:Y:S04]  /*e560*/  @!P2 STG.E.128 desc[UR20][R40.64+0xc100], R12 ;  /* 0x00c1000c2800a986 */ /* 0x0025e8000c101d14 */
[----:B------:R2:W-:Y:S04]  /*e570*/  @!P1 STG.E.128 desc[UR20][R40.64+0xc200], R8 ;  /* 0x00c2000828009986 */ /* 0x0005e8000c101d14 */
[----:B------:R2:W-:Y:S02]  /*e580*/  @!P0 STG.E.128 desc[UR20][R40.64+0xc300], R36 ;  /* 0x00c3002428008986 */ /* 0x0005e4000c101d14 */
.L_x_1558:
[----:B------:R-:W-:Y:S05]  /*e590*/  BSYNC B0 ;  /* 0x0000000000007941 */ /* 0x000fea0003800000 */
.L_x_1557:
[----:B------:R-:W-:Y:S05]  /*e5a0*/  @P4 EXIT ;  /* 0x000000000000494d */ /* 0x000fea0003800000 */
[----:B------:R-:W-:Y:S01]  /*e5b0*/  ULDC UR4, c[0x0][0x2d0] ;  /* 0x0000b40000047ab9 */ /* 0x000fe20000000800 */
[C---:B------:R-:W-:Y:S01]  /*e5c0*/  VIADD R0, R3.reuse, 0x40 ;  /* 0x0000004003007836 */ /* 0x040fe20000000000 */
[C---:B------:R-:W-:Y:S01]  /*e5d0*/  ISETP.GE.AND P2, PT, R3.reuse, UR4, PT ;  /* 0x0000000403007c0c */ /* 0x040fe2000bf46270 */
[----:B------:R-:W-:Y:S01]  /*e5e0*/  VIADD R3, R3, 0x80 ;  /* 0x0000008003037836 */ /* 0x000fe20000000000 */
[----:B------:R-:W-:Y:S02]  /*e5f0*/  ISETP.GE.AND P3, PT, R4, UR4, PT ;  /* 0x0000000404007c0c */ /* 0x000fe4000bf66270 */
[----:B------:R-:W-:Y:S02]  /*e600*/  ISETP.GE.AND P1, PT, R0, UR4, PT ;  /* 0x0000000400007c0c */ /* 0x000fe4000bf26270 */
[----:B------:R-:W-:-:S07]  /*e610*/  ISETP.GE.AND P0, PT, R3, UR4, PT ;  /* 0x0000000403007c0c */ /* 0x000fce000bf06270 */
[----:B------:R1:W-:Y:S04]  /*e620*/  @!P2 STG.E.128 desc[UR20][R40.64+0xe100], R24 ;  /* 0x00e100182800a986 */ /* 0x0003e8000c101d14 */
[----:B------:R1:W-:Y:S04]  /*e630*/  @!P3 STG.E.128 desc[UR20][R40.64+0xe000], R28 ;  /* 0x00e0001c2800b986 */ /* 0x0003e8000c101d14 */
[----:B------:R1:W-:Y:S01]  /*e640*/  @!P1 STG.E.128 desc[UR20][R40.64+0xe200], R20 ;  /* 0x00e2001428009986 */ /* 0x0003e2000c101d14 */
[----:B------:R-:W-:Y:S05]  /*e650*/  @P0 EXIT ;  /* 0x000000000000094d */ /* 0x000fea0003800000 */
[----:B------:R-:W-:Y:S01]  /*e660*/  STG.E.128 desc[UR20][R40.64+0xe300], R16 ;  /* 0x00e3001028007986 */ /* 0x000fe2000c101d14 */
[----:B------:R-:W-:Y:S05]  /*e670*/  EXIT ;  /* 0x000000000000794d */ /* 0x000fea0003800000 */
.L_x_1559:
        /* <DEDUP_REMOVED lines=16> */
.L_x_8888:


//--------------------- .text._ZN5flash24flash_fwd_splitkv_kernelI23Flash_fwd_kernel_traitsILi256ELi64ELi64ELi4ELb0ELb0EN7cutlass6half_tE19Flash_kernel_traitsILi256ELi64ELi64ELi4ES3_EELb0ELb0ELb0ELb0ELb0ELb1ELb1ELb0EEEvNS_16Flash_fwd_paramsE --------------------------
	.section	.text._ZN5flash24flash_fwd_splitkv_kernelI23Flash_fwd_kernel_traitsILi256ELi64ELi64ELi4ELb0ELb0EN7cutlass6half_tE19Flash_kernel_traitsILi256ELi64ELi64ELi4ES3_EELb0ELb0ELb0ELb0ELb0ELb1ELb1ELb0EEEvNS_16Flash_fwd_paramsE,"ax",@progbits
	.align	128
        .global         _ZN5flash24flash_fwd_splitkv_kernelI23Flash_fwd_kernel_traitsILi256ELi64ELi64ELi4ELb0ELb0EN7cutlass6half_tE19Flash_kernel_traitsILi256ELi64ELi64ELi4ES3_EELb0ELb0ELb0ELb0ELb0ELb1ELb1ELb0EEEvNS_16Flash_fwd_paramsE
        .type           _ZN5flash24flash_fwd_splitkv_kernelI23Flash_fwd_kernel_traitsILi256ELi64ELi64ELi4ELb0ELb0EN7cutlass6half_tE19Flash_kernel_traitsILi256ELi64ELi64ELi4ES3_EELb0ELb0ELb0ELb0ELb0ELb1ELb1ELb0EEEvNS_16Flash_fwd_paramsE,@function
        .size           _ZN5flash24flash_fwd_splitkv_kernelI23Flash_fwd_kernel_traitsILi256ELi64ELi64ELi4ELb0ELb0EN7cutlass6half_tE19Flash_kernel_traitsILi256ELi64ELi64ELi4ES3_EELb0ELb0ELb0ELb0ELb0ELb1ELb1ELb0EEEvNS_16Flash_fwd_paramsE,(.L_x_8889 - _ZN5flash24flash_fwd_splitkv_kernelI23Flash_fwd_kernel_traitsILi256ELi64ELi64ELi4ELb0ELb0EN7cutlass6half_tE19Flash_kernel_traitsILi256ELi64ELi64ELi4ES3_EELb0ELb0ELb0ELb0ELb0ELb1ELb1ELb0EEEvNS_16Flash_fwd_paramsE)
        .other          _ZN5flash24flash_fwd_splitkv_kernelI23Flash_fwd_kernel_traitsILi256ELi64ELi64ELi4ELb0ELb0EN7cutlass6half_tE19Flash_kernel_traitsILi256ELi64ELi64ELi4ES3_EELb0ELb0ELb0ELb0ELb0ELb1ELb1ELb0EEEvNS_16Flash_fwd_paramsE,@"STO_CUDA_ENTRY STV_DEFAULT"
_ZN5flash24flash_fwd_splitkv_kernelI23Flash_fwd_kernel_traitsILi256ELi64ELi64ELi4ELb0ELb0EN7cutlass6half_tE19Flash_kernel_traitsILi256ELi64ELi64ELi4ES3_EELb0ELb0ELb0ELb0ELb0ELb1ELb1ELb0EEEvNS_16Flash_fwd_paramsE:
.text._ZN5flash24flash_fwd_splitkv_kernelI23Flash_fwd_kernel_traitsILi256ELi64ELi64ELi4ELb0ELb0EN7cutlass6half_tE19Flash_kernel_traitsILi256ELi64ELi64ELi4ES3_EELb0ELb0ELb0ELb0ELb0ELb1ELb1ELb0EEEvNS_16Flash_fwd_paramsE:
        /* <DEDUP_REMOVED lines=77> */
.L_x_1560:
[----:B------:R-:W-:-:S04]  /*04d0*/  ULDC UR11, c[0x0][0x2c8] ;  /* 0x0000b200000b7ab9 */ /* 0x000fc80000000800 */
.L_x_1561:
        /* <DEDUP_REMOVED lines=120> */
.L_x_1564:
[----:B------:R-:W-:Y:S05]  /*0c60*/  BSYNC B0 ;  /* 0x0000000000007941 */ /* 0x000fea0003800000 */
.L_x_1563:
        /* <DEDUP_REMOVED lines=13> */
.L_x_1566:
[----:B------:R-:W-:Y:S05]  /*0d40*/  BSYNC B0 ;  /* 0x0000000000007941 */ /* 0x000fea0003800000 */
.L_x_1565:
        /* <DEDUP_REMOVED lines=12> */
.L_x_1568:
[----:B------:R-:W-:Y:S05]  /*0e10*/  BSYNC B0 ;  /* 0x0000000000007941 */ /* 0x000fea0003800000 */
.L_x_1567:
        /* <DEDUP_REMOVED lines=12> */
.L_x_1570:
[----:B------:R-:W-:Y:S05]  /*0ee0*/  BSYNC B0 ;  /* 0x0000000000007941 */ /* 0x000fea0003800000 */
.L_x_1569:
        /* <DEDUP_REMOVED lines=11> */
.L_x_1572:
[----:B------:R-:W-:Y:S05]  /*0fa0*/  BSYNC B0 ;  /* 0x0000000000007941 */ /* 0x000fea0003800000 */
.L_x_1571:
        /* <DEDUP_REMOVED lines=11> */
.L_x_1574:
[----:B------:R-:W-:Y:S05]  /*1060*/  BSYNC B0 ;  /* 0x0000000000007941 */ /* 0x000fea0003800000 */
.L_x_1573:
        /* <DEDUP_REMOVED lines=11> */
.L_x_1576:
[----:B------:R-:W-:Y:S05]  /*1120*/  BSYNC B0 ;  /* 0x0000000000007941 */ /* 0x000fea0003800000 */
.L_x_1575:
        /* <DEDUP_REMOVED lines=11> */
.L_x_1578:
[----:B------:R-:W-:Y:S05]  /*11e0*/  BSYNC B0 ;  /* 0x0000000000007941 */ /* 0x000fea0003800000 */
.L_x_1577:
        /* <DEDUP_REMOVED lines=31> */
.L_x_1562:
        /* <DEDUP_REMOVED lines=28> */
.L_x_1579:
        /* <DEDUP_REMOVED lines=89> */
.L_x_1580:
        /* <DEDUP_REMOVED lines=46> */
.L_x_1582:
        /* <DEDUP_REMOVED lines=37> */
.L_x_1581:
        /* <DEDUP_REMOVED lines=120> */
.L_x_1584:
[----:B------:R-:W-:Y:S05]  /*27e0*/  BSYNC B0 ;  /* 0x0000000000007941 */ /* 0x000fea0003800000 */
.L_x_1583:
        /* <DEDUP_REMOVED lines=69> */
.L_x_1586:
[----:B------:R-:W-:Y:S05]  /*2c40*/  BSYNC B0 ;  /* 0x0000000000007941 */ /* 0x000fea0003800000 */
.L_x_1585:
        /* <DEDUP_REMOVED lines=49> */
.L_x_1588:
[----:B------:R-:W-:Y:S05]  /*2f60*/  BSYNC B0 ;  /* 0x0000000000007941 */ /* 0x000fea0003800000 */
.L_x_1587:
        /* <DEDUP_REMOVED lines=49> */
.L_x_1590:
[----:B------:R-:W-:Y:S05]  /*3280*/  BSYNC B0 ;  /* 0x0000000000007941 */ /* 0x000fea0003800000 */
.L_x_1589:
        /* <DEDUP_REMOVED lines=40> */
.L_x_1592:
[----:B------:R-:W-:Y:S05]  /*3510*/  BSYNC B0 ;  /* 0x0000000000007941 */ /* 0x000fea0003800000 */
.L_x_1591:
        /* <DEDUP_REMOVED lines=53> */
.L_x_1594:
[----:B------:R-:W-:Y:S05]  /*3870*/  BSYNC B0 ;  /* 0x0000000000007941 */ /* 0x000fea0003800000 */
.L_x_1593:
        /* <DEDUP_REMOVED lines=44> */
.L_x_1596:
[----:B------:R-:W-:Y:S05]  /*3b40*/  BSYNC B0 ;  /* 0x0000000000007941 */ /* 0x000fea0003800000 */
.L_x_1595:
        /* <DEDUP_REMOVED lines=46> */
.L_x_1598:
[----:B------:R-:W-:Y:S05]  /*3e30*/  BSYNC B0 ;  /* 0x0000000000007941 */ /* 0x000fea0003800000 */
.L_x_1597:
        /* <DEDUP_REMOVED lines=57> */
.L_x_1600:
[----:B------:R-:W-:Y:S05]  /*41d0*/  BSYNC B0 ;  /* 0x0000000000007941 */ /* 0x000fea0003800000 */
.L_x_1599:
        /* <DEDUP_REMOVED lines=49> */
.L_x_1602:
[----:B------:R-:W-:Y:S05]  /*44f0*/  BSYNC B0 ;  /* 0x0000000000007941 */ /* 0x000fea0003800000 */
.L_x_1601:
        /* <DEDUP_REMOVED lines=46> */
.L_x_1604:
[----:B------:R-:W-:Y:S05]  /*47e0*/  BSYNC B0 ;  /* 0x0000000000007941 */ /* 0x000fea0003800000 */
.L_x_1603:
        /* <DEDUP_REMOVED lines=48> */
.L_x_1606:
[----:B------:R-:W-:Y:S05]  /*4af0*/  BSYNC B0 ;  /* 0x0000000000007941 */ /* 0x000fea0003800000 */
.L_x_1605:
[----:B------:R-:W-:Y:S01]  /*4b00*/  LDSM.16.M88.4 R36, [R242] ;  /* 0x00000000f224783b */ /* 0x000fe20000000200 */
[----:B------:R-:W-:Y:S01]  /*4b10*/  R2P PR, R2, 0x6 ;  /* 0x0000000602007804 */ /* 0x000fe20000000000 */
[C---:B------:R-:W-:Y:S01]  /*4b20*/  VIADD R2, R241.reuse, 0x8000 ;  /* 0x00008000f1027836 */ /* 0x040fe20000000000 */
[----:B------:R-:W-:Y:S01]  /*4b30*/  ULDC UR6, c[0x0][0x39c] ;  /* 0x0000e70000067ab9 */ /* 0x000fe20000000800 */
[----:B------:R-:W5:Y:S01]  /*4b40*/  LDSM.16.M88.4 R20, [R241+0x8000] ;  /* 0x00800000f114783b */ /* 0x000f620000000200 */
[----:B------:R-:W-:Y:S01]  /*4b50*/  VIADD R239, R241, 0x8020 ;  /* 0x00008020f1ef7836 */ /* 0x000fe20000000000 */
[----:B------:R-:W-:Y:S01]  /*4b60*/  UISETP.GT.AND UP0, UPT, UR18, UR12, UPT ;  /* 0x0000000c1200728c */ /* 0x000fe2000bf04270 */
[--C-:B------:R-:W-:Y:S01]  /*4b70*/  IMAD R240, R7, 0x2, R242.reuse ;  /* 0x0000000207f07824 */ /* 0x100fe200078e02f2 */
[----:B------:R-:W3:Y:S01]  /*4b80*/  LDSM.16.M88.4 R44, [R241+0x8800] ;  /* 0x00880000f12c783b */ /* 0x000ee20000000200 */
[----:B------:R-:W-:-:S03]  /*4b90*/  IMAD R238, R5, 0x2, R242 ;  /* 0x0000000205ee7824 */ /* 0x000fc600078e02f2 */
[----:B--2---:R-:W-:Y:S01]  /*4ba0*/  LDSM.16.M88.4 R16, [R240] ;  /* 0x00000000f010783b */ /* 0x004fe20000000200 */
[----:B------:R-:W-:Y:S02]  /*4bb0*/  LEA R237, R5, R240, 0x1 ;  /* 0x000000f005ed7211 */ /* 0x000fe400078e08ff */
[----:B------:R-:W-:Y:S01]  /*4bc0*/  @P1 IADD3 R239, R2, -0x20, RZ ;  /* 0xffffffe002ef1810 */ /* 0x000fe20007ffe0ff */
[----:B------:R-:W-:Y:S01]  /*4bd0*/  IMAD.MOV.U32 R2, RZ, RZ, 0x40 ;  /* 0x00000040ff027424 */ /* 0x000fe200078e00ff */
[----:B------:R-:W-:Y:S02]  /*4be0*/  LDSM.16.M88.4 R84, [R238] ;  /* 0x00000000ee54783b */ /* 0x000fe40000000200 */
[C---:B------:R-:W-:Y:S01]  /*4bf0*/  IADD3 R230, R239.reuse, 0x1000, RZ ;  /* 0x00001000efe67810 */ /* 0x040fe20007ffe0ff */
[C---:B------:R-:W-:Y:S01]  /*4c00*/  VIADD R231, R239.reuse, 0x800 ;  /* 0x00000800efe77836 */ /* 0x040fe20000000000 */
[----:B------:R-:W2:Y:S01]  /*4c10*/  LDSM.16.M88.4 R28, [R239] ;  /* 0x00000000ef1c783b */ /* 0x000ea20000000200 */
[----:B------:R-:W-:Y:S01]  /*4c20*/  SEL R2, R2, 0xffffffc0, !P2 ;  /* 0xffffffc002027807 */ /* 0x000fe20005000000 */
[C---:B------:R-:W-:Y:S01]  /*4c30*/  VIADD R229, R239.reuse, 0x1800 ;  /* 0x00001800efe57836 */ /* 0x040fe20000000000 */
[C---:B------:R-:W-:Y:S01]  /*4c40*/  IADD3 R226, R239.reuse, 0x2800, RZ ;  /* 0x00002800efe27810 */ /* 0x040fe20007ffe0ff */
[----:B------:R-:W4:Y:S01]  /*4c50*/  LDSM.16.M88.4 R72, [R241+0x9000] ;  /* 0x00900000f148783b */ /* 0x000f220000000200 */
        /* <DEDUP_REMOVED lines=13> */
[C---:B------:R-:W-:Y:S01]  /*4d30*/  VIADD R219, R239.reuse, 0x6000 ;  /* 0x00006000efdb7836 */ /* 0x040fe20000000000 */
[----:B-1----:R-:W-:Y:S01]  /*4d40*/  LDSM.16.M88.4 R12, [R237] ;  /* 0x00000000ed0c783b */ /* 0x002fe20000000200 */
[C---:B------:R-:W-:Y:S01]  /*4d50*/  VIADD R218, R239.reuse, 0x6800 ;  /* 0x00006800efda7836 */ /* 0x040fe20000000000 */
[----:B-----5:R-:W-:Y:S02]  /*4d60*/  HMMA.16816.F32 R8, R36, R20, RZ ;  /* 0x000000142408723c */ /* 0x020fe400000018ff */
[----:B------:R-:W1:Y:S01]  /*4d70*/  LDSM.16.M88.4 R88, [R228] ;  /* 0x00000000e458783b */ /* 0x000e620000000200 */
[----:B------:R-:W-:-:S03]  /*4d80*/  VIADD R216, R239, 0x7800 ;  /* 0x00007800efd87836 */ /* 0x000fc60000000000 */
[----:B------:R-:W5:Y:S01]  /*4d90*/  LDSM.16.M88.4 R52, [R239+0x1000] ;  /* 0x00100000ef34783b */ /* 0x000f620000000200 */
[C---:B------:R-:W-:Y:S03]  /*4da0*/  HMMA.16816.F32 R20, R36.reuse, R22, RZ ;  /* 0x000000162414723c */ /* 0x040fe600000018ff */
[----:B------:R-:W5:Y:S03]  /*4db0*/  LDSM.16.M88.4 R48, [R239+0x1800] ;  /* 0x00180000ef30783b */ /* 0x000f660000000200 */
[C---:B---3--:R-:W-:Y:S01]  /*4dc0*/  HMMA.16816.F32 R32, R36.reuse, R44, RZ ;  /* 0x0000002c2420723c */ /* 0x048fe200000018ff */
[----:B------:R-:W3:Y:S04]  /*4dd0*/  LDSM.16.M88.4 R92, [R235+0x8800] ;  /* 0x00880000eb5c783b */ /* 0x000ee80000000200 */
[----:B------:R-:W-:Y:S01]  /*4de0*/  LDSM.16.M88.4 R76, [R241+0xa000] ;  /* 0x00a00000f14c783b */ /* 0x000fe20000000200 */
[----:B------:R-:W-:Y:S03]  /*4df0*/  HMMA.16816.F32 R44, R36, R46, RZ ;  /* 0x0000002e242c723c */ /* 0x000fe600000018ff */
[----:B------:R-:W-:Y:S03]  /*4e00*/  LDSM.16.M88.4 R40, [R235+0x9000] ;  /* 0x00900000eb28783b */ /* 0x000fe60000000200 */
[C---:B--2---:R-:W-:Y:S01]  /*4e10*/  HMMA.16816.F32 R8, R16.reuse, R28, R8 ;  /* 0x0000001c1008723c */ /* 0x044fe20000001808 */
[----:B------:R-:W-:Y:S04]  /*4e20*/  LDSM.16.M88.4 R80, [R228+0x800] ;  /* 0x00080000e450783b */ /* 0x000fe80000000200 */
[----:B------:R-:W-:Y:S01]  /*4e30*/  LDSM.16.M88.4 R100, [R235+0xd000] ;  /* 0x00d00000eb64783b */ /* 0x000fe20000000200 */
[----:B------:R-:W-:Y:S03]  /*4e40*/  HMMA.16816.F32 R20, R16, R30, R20 ;  /* 0x0000001e1014723c */ /* 0x000fe60000001814 */
[----:B------:R-:W-:Y:S03]  /*4e50*/  LDSM.16.M88.4 R28, [R235+0x9800] ;  /* 0x00980000eb1c783b */ /* 0x000fe60000000200 */
[C---:B----4-:R-:W-:Y:S01]  /*4e60*/  HMMA.16816.F32 R56, R36.reuse, R72, RZ ;  /* 0x000000482438723c */ /* 0x050fe200000018ff */
[----:B------:R-:W-:Y:S04]  /*4e70*/  LDSM.16.M88.4 R96, [R241+0xe800] ;  /* 0x00e80000f160783b */ /* 0x000fe80000000200 */
[----:B------:R-:W-:Y:S01]  /*4e80*/  LDSM.16.M88.4 R104, [R239+0x5800] ;  /* 0x00580000ef68783b */ /* 0x000fe20000000200 */
[----:B------:R-:W-:Y:S03]  /*4e90*/  HMMA.16816.F32 R72, R36, R74, RZ ;  /* 0x0000004a2448723c */ /* 0x000fe600000018ff */
[----:B------:R-:W0:Y:S03]  /*4ea0*/  LDGDEPBAR ;  /* 0x00000000000079af */ /* 0x000e260000000000 */
        /* <DEDUP_REMOVED lines=10> */
[C---:B-----5:R-:W-:Y:S06]  /*4f50*/  HMMA.16816.F32 R56, R16.reuse, R52, R56 ;  /* 0x000000341038723c */ /* 0x060fec0000001838 */
[C---:B------:R-:W-:Y:S01]  /*4f60*/  HMMA.16816.F32 R72, R16.reuse, R54, R72 ;  /* 0x000000361048723c */ /* 0x040fe20000001848 */
[----:B------:R-:W-:Y:S05]  /*4f70*/  LDSM.16.M88.4 R52, [R228+0x1800] ;  /* 0x00180000e434783b */ /* 0x000fea0000000200 */
[----:B------:R-:W-:Y:S06]  /*4f80*/  HMMA.16816.F32 R68, R16, R48, R68 ;  /* 0x000000301044723c */ /* 0x000fec0000001844 */
[----:B------:R-:W-:Y:S01]  /*4f90*/  HMMA.16816.F32 R20, R12, R90, R20 ;  /* 0x0000005a0c14723c */ /* 0x000fe20000001814 */
[----:B------:R-:W-:Y:S05]  /*4fa0*/  LDSM.16.M88.4 R88, [R235+0xa000] ;  /* 0x00a00000eb58783b */ /* 0x000fea0000000200 */
[----:B------:R-:W-:Y:S01]  /*4fb0*/  HMMA.16816.F32 R16, R16, R50, R36 ;  /* 0x000000321010723c */ /* 0x000fe20000001824 */
[----:B------:R-:W-:Y:S04]  /*4fc0*/  LDSM.16.M88.4 R36, [R240+0x2000] ;  /* 0x00200000f024783b */ /* 0x000fe80000000200 */
[----:B------:R-:W1:Y:S01]  /*4fd0*/  LDSM.16.M88.4 R48, [R239+0x2000] ;  /* 0x00200000ef30783b */ /* 0x000e620000000200 */
[C---:B---3--:R-:W-:Y:S06]  /*4fe0*/  HMMA.16816.F32 R32, R84.reuse, R92, R32 ;  /* 0x0000005c5420723c */ /* 0x048fec0000001820 */
[----:B------:R-:W-:Y:S01]  /*4ff0*/  HMMA.16816.F32 R44, R84, R94, R44 ;  /* 0x0000005e542c723c */ /* 0x000fe2000000182c */
[----:B------:R-:W-:Y:S05]  /*5000*/  LDSM.16.M88.4 R92, [R239+0x2800] ;  /* 0x00280000ef5c783b */ /* 0x000fea0000000200 */
[----:B--2---:R-:W-:Y:S06]  /*5010*/  HMMA.16816.F32 R8, R24, R76, R8 ;  /* 0x0000004c1808723c */ /* 0x004fec0000001808 */
        /* <DEDUP_REMOVED lines=79> */
[----:B------:R-:W5:Y:S01]  /*5510*/  LDSM.16.M88.4 R48, [R228+0x4800] ;  /* 0x00480000e430783b */ /* 0x000f620000000200 */
        /* <DEDUP_REMOVED lines=21> */
[----:B-----5:R-:W-:Y:S06]  /*5670*/  HMMA.16816.F32 R32, R64, R48, R32 ;  /* 0x000000304020723c */ /* 0x020fec0000001820 */
        /* <DEDUP_REMOVED lines=25> */
[----:B------:R-:W4:Y:S01]  /*5810*/  LDSM.16.M88.4 R76, [R228+0x6800] ;  /* 0x00680000e44c783b */ /* 0x000f220000000200 */
[----:B------:R-:W-:Y:S01]  /*5820*/  FMUL.FTZ R2, R8, UR6 ;  /* 0x0000000608027c20 */ /* 0x000fe20008410000 */
[----:B------:R-:W-:Y:S01]  /*5830*/  FMUL.FTZ R48, R9, UR6 ;  /* 0x0000000609307c20 */ /* 0x000fe20008410000 */
[----:B------:R-:W-:Y:S01]  /*5840*/  FMUL.FTZ R49, R10, UR6 ;  /* 0x000000060a317c20 */ /* 0x000fe20008410000 */
[----:B------:R-:W-:Y:S01]  /*5850*/  FMUL.FTZ R60, R11, UR6 ;  /* 0x000000060b3c7c20 */ /* 0x000fe20008410000 */
[----:B------:R-:W-:Y:S01]  /*5860*/  HMMA.16816.F32 R72, R64, R62, R72 ;  /* 0x0000003e4048723c */ /* 0x000fe20000001848 */
[----:B------:R-:W5:Y:S01]  /*5870*/  LDSM.16.M88.4 R8, [R241+0xf800] ;  /* 0x00f80000f108783b */ /* 0x000f620000000200 */
[----:B------:R-:W5:Y:S04]  /*5880*/  MUFU.TANH R2, R2 ;  /* 0x0000000200027308 */ /* 0x000f680000002400 */
[----:B--2---:R-:W-:Y:S01]  /*5890*/  HMMA.16816.F32 R56, R40, R88, R56 ;  /* 0x000000582838723c */ /* 0x004fe20000001838 */
[----:B------:R-:W-:-:S03]  /*58a0*/  FMUL.FTZ R61, R20, UR6 ;  /* 0x00000006143d7c20 */ /* 0x000fc60008410000 */
[----:B------:R-:W-:Y:S02]  /*58b0*/  MUFU.TANH R48, R48 ;  /* 0x0000003000307308 */ /* 0x000fe40000002400 */
[----:B------:R-:W-:Y:S06]  /*58c0*/  HMMA.16816.F32 R32, R28, R24, R32 ;  /* 0x000000181c20723c */ /* 0x000fec0000001820 */
[----:B-1----:R-:W-:Y:S01]  /*58d0*/  HMMA.16816.F32 R68, R64, R36, R68 ;  /* 0x000000244044723c */ /* 0x002fe20000001844 */
[----:B------:R-:W1:Y:S05]  /*58e0*/  MUFU.TANH R60, R60 ;  /* 0x0000003c003c7308 */ /* 0x000e6a0000002400 */
[----:B------:R-:W-:Y:S01]  /*58f0*/  HMMA.16816.F32 R72, R52, R50, R72 ;  /* 0x000000323448723c */ /* 0x000fe20000001848 */
[----:B------:R-:W-:-:S02]  /*5900*/  FMUL.FTZ R36, R22, UR6 ;  /* 0x0000000616247c20 */ /* 0x000fc40008410000 */
[----:B------:R-:W-:Y:S03]  /*5910*/  MUFU.TANH R61, R61 ;  /* 0x0000003d003d7308 */ /* 0x000fe60000002400 */
[----:B---3--:R-:W-:Y:S01]  /*5920*/  HMMA.16816.F32 R56, R28, R12, R56 ;  /* 0x0000000c1c38723c */ /* 0x008fe20000001838 */
[----:B------:R-:W-:-:S04]  /*5930*/  FMUL.FTZ R50, R21, UR6 ;  /* 0x0000000615327c20 */ /* 0x000fc80008410000 */
[----:B------:R-:W2:Y:S01]  /*5940*/  MUFU.TANH R36, R36 ;  /* 0x0000002400247308 */ /* 0x000ea20000002400 */
[----:B----4-:R-:W-:Y:S01]  /*5950*/  HMMA.16816.F32 R32, R16, R76, R32 ;  /* 0x0000004c1020723c */ /* 0x010fe20000001820 */
[----:B------:R-:W-:Y:S02]  /*5960*/  FMUL.FTZ R12, R23, UR6 ;  /* 0x00000006170c7c20 */ /* 0x000fe40008410000 */
[----:B------:R-:W3:Y:S03]  /*5970*/  LDSM.16.M88.4 R20, [R239+0x7800] ;  /* 0x00780000ef14783b */ /* 0x000ee60000000200 */
[----:B------:R-:W-:Y:S01]  /*5980*/  HMMA.16816.F32 R84, R64, R38, R84 ;  /* 0x000000264054723c */ /* 0x000fe20000001854 */
[----:B------:R-:W4:Y:S05]  /*5990*/  MUFU.TANH R49, R49 ;  /* 0x0000003100317308 */ /* 0x000f2a0000002400 */
[----:B-----5:R-:W-:Y:S03]  /*59a0*/  HMMA.16816.F32 R68, R52, R8, R68 ;  /* 0x000000083444723c */ /* 0x020fe60000001844 */
[----:B------:R-:W5:Y:S03]  /*59b0*/  MUFU.TANH R50, R50 ;  /* 0x0000003200327308 */ /* 0x000f660000002400 */
[----:B------:R-:W-:Y:S05]  /*59c0*/  HMMA.16816.F32 R72, R40, R90, R72 ;  /* 0x0000005a2848723c */ /* 0x000fea0000001848 */
[----:B------:R-:W5:Y:S01]  /*59d0*/  MUFU.TANH R12, R12 ;  /* 0x0000000c000c7308 */ /* 0x000f620000002400 */
[----:B------:R-:W-:Y:S01]  /*59e0*/  FMUL.FTZ R13, R32, UR6 ;  /* 0x00000006200d7c20 */ /* 0x000fe20008410000 */
[----:B------:R-:W-:Y:S01]  /*59f0*/  FMUL.FTZ R37, R33, UR6 ;  /* 0x0000000621257c20 */ /* 0x000fe20008410000 */
[----:B------:R-:W-:Y:S01]  /*5a00*/  FMUL.FTZ R51, R34, UR6 ;  /* 0x0000000622337c20 */ /* 0x000fe20008410000 */
[----:B------:R-:W-:Y:S01]  /*5a10*/  FMUL.FTZ R38, R35, UR6 ;  /* 0x0000000623267c20 */ /* 0x000fe20008410000 */
[----:B------:R-:W-:Y:S01]  /*5a20*/  HMMA.16816.F32 R44, R28, R26, R44 ;  /* 0x0000001a1c2c723c */ /* 0x000fe2000000182c */
[----:B------:R-:W1:Y:S02]  /*5a30*/  LDSM.16.M88.4 R32, [R235+0xf800] ;  /* 0x00f80000eb20783b */ /* 0x000e640000000200 */
[----:B------:R-:W-:Y:S02]  /*5a40*/  MUFU.TANH R13, R13 ;  /* 0x0000000d000d7308 */ /* 0x000fe40000002400 */
[----:B------:R-:W2:Y:S01]  /*5a50*/  LDSM.16.M88.4 R24, [R228+0x7000] ;  /* 0x00700000e418783b */ /* 0x000ea20000000200 */
[----:B------:R-:W-:Y:S03]  /*5a60*/  HMMA.16816.F32 R84, R52, R10, R84 ;  /* 0x0000000a3454723c */ /* 0x000fe60000001854 */
[----:B------:R-:W4:Y:S01]  /*5a70*/  LDSM.16.M88.4 R8, [R228+0x7800] ;  /* 0x00780000e408783b */ /* 0x000f220000000200 */
[----:B------:R-:W-:-:S04]  /*5a80*/  DEPBAR.LE SB0, 0x0 ;  /* 0x000080000000791a */ /* 0x000fc80000000000 */
[----:B------:R-:W-:Y:S01]  /*5a90*/  HMMA.16816.F32 R72, R28, R14, R72 ;  /* 0x0000000e1c48723c */ /* 0x000fe20000001848 */
[----:B------:R-:W-:Y:S05]  /*5aa0*/  MUFU.TANH R51, R51 ;  /* 0x0000003300337308 */ /* 0x000fea0000002400 */
[----:B---3--:R-:W-:Y:S03]  /*5ab0*/  HMMA.16816.F32 R68, R40, R20, R68 ;  /* 0x000000142844723c */ /* 0x008fe60000001844 */
[----:B------:R-:W-:Y:S03]  /*5ac0*/  MUFU.TANH R37, R37 ;  /* 0x0000002500257308 */ /* 0x000fe60000002400 */
[----:B------:R-:W-:Y:S05]  /*5ad0*/  HMMA.16816.F32 R44, R16, R78, R44 ;  /* 0x0000004e102c723c */ /* 0x000fea000000182c */
[----:B------:R-:W3:Y:S01]  /*5ae0*/  MUFU.TANH R38, R38 ;  /* 0x0000002600267308 */ /* 0x000ee20000002400 */
[----:B------:R-:W-:Y:S07]  /*5af0*/  HMMA.16816.F32 R84, R40, R22, R84 ;  /* 0x000000162854723c */ /* 0x000fee0000001854 */
[----:B------:R-:W-:-:S05]  /*5b00*/  IMAD.SHL.U32 R22, R108, 0x2, RZ ;  /* 0x000000026c167824 */ /* 0x000fca00078e00ff */
[----:B-1----:R-:W-:Y:S01]  /*5b10*/  HMMA.16816.F32 R68, R28, R32, R68 ;  /* 0x000000201c44723c */ /* 0x002fe20000001844 */
[----:B------:R-:W-:-:S05]  /*5b20*/  LOP3.LUT R22, R22, 0x6, RZ, 0xc0, !PT ;  /* 0x0000000616167812 */ /* 0x000fca00078ec0ff */
[----:B--2---:R-:W-:Y:S01]  /*5b30*/  HMMA.16816.F32 R72, R16, R26, R72 ;  /* 0x0000001a1048723c */ /* 0x004fe20000001848 */
[----:B------:R-:W-:Y:S02]  /*5b40*/  VIADD R22, R22, UR17 ;  /* 0x0000001116167c36 */ /* 0x000fe40008000000 */
[----:B------:R-:W-:Y:S01]  /*5b50*/  FMUL.FTZ R14, R46, UR6 ;  /* 0x000000062e0e7c20 */ /* 0x000fe20008410000 */
[----:B------:R-:W-:Y:S01]  /*5b60*/  FMUL.FTZ R39, R47, UR6 ;  /* 0x000000062f277c20 */ /* 0x000fe20008410000 */
[C---:B------:R-:W-:Y:S01]  /*5b70*/  VIADD R15, R22.reuse, 0x8 ;  /* 0x00000008160f7836 */ /* 0x040fe20000000000 */
[----:B------:R-:W-:Y:S01]  /*5b80*/  HMMA.16816.F32 R84, R28, R34, R84 ;  /* 0x000000221c54723c */ /* 0x000fe20000001854 */
[C---:B------:R-:W-:Y:S02]  /*5b90*/  ISETP.GE.AND P5, PT, R22.reuse, UR22, PT ;  /* 0x0000001616007c0c */ /* 0x040fe4000bfa6270 */
[----:B------:R-:W1:Y:S01]  /*5ba0*/  MUFU.TANH R14, R14 ;  /* 0x0000000e000e7308 */ /* 0x000e620000002400 */
[----:B------:R-:W-:-:S02]  /*5bb0*/  IADD3 R20, R22, 0x1, RZ ;  /* 0x0000000116147810 */ /* 0x000fc40007ffe0ff */
[----:B------:R-:W-:Y:S01]  /*5bc0*/  FSEL R27, R2, -INF , !P5 ;  /* 0xff800000021b7808 */ /* 0x000fe20006800000 */
[C---:B------:R-:W-:Y:S01]  /*5bd0*/  HMMA.16816.F32 R56, R16.reuse, R24, R56 ;  /* 0x000000181038723c */ /* 0x040fe20000001838 */
[----:B------:R-:W-:Y:S01]  /*5be0*/  ISETP.GE.AND P4, PT, R20, UR22, PT ;  /* 0x0000001614007c0c */ /* 0x000fe2000bf86270 */
[----:B------:R-:W-:Y:S01]  /*5bf0*/  VIADD R2, R22, 0x19 ;  /* 0x0000001916027836 */ /* 0x000fe20000000000 */
[----:B------:R-:W-:Y:S01]  /*5c00*/  ISETP.GE.AND P3, PT, R15, UR22, PT ;  /* 0x000000160f007c0c */ /* 0x000fe2000bf66270 */
[----:B------:R-:W-:Y:S01]  /*5c10*/  MUFU.TANH R39, R39 ;  /* 0x0000002700277308 */ /* 0x000fe20000002400 */
[----:B------:R-:W-:Y:S01]  /*5c20*/  FSEL R60, R60, -INF , !P4 ;  /* 0xff8000003c3c7808 */ /* 0x000fe20006000000 */
[C---:B----4-:R-:W-:Y:S01]  /*5c30*/  HMMA.16816.F32 R68, R16.reuse, R8, R68 ;  /* 0x000000081044723c */ /* 0x050fe20000001844 */
[----:B------:R-:W-:Y:S01]  /*5c40*/  FSEL R21, R48, -INF , !P4 ;  /* 0xff80000030157808 */ /* 0x000fe20006000000 */
[----:B------:R-:W-:Y:S01]  /*5c50*/  FMUL.FTZ R24, R44, UR6 ;  /* 0x000000062c187c20 */ /* 0x000fe20008410000 */
[----:B------:R-:W-:Y:S01]  /*5c60*/  ISETP.GE.AND P4, PT, R2, UR22, PT ;  /* 0x0000001602007c0c */ /* 0x000fe2000bf86270 */
[----:B------:R-:W-:Y:S01]  /*5c70*/  FMUL.FTZ R25, R45, UR6 ;  /* 0x000000062d197c20 */ /* 0x000fe20008410000 */
[----:B------:R-:W-:Y:S01]  /*5c80*/  IADD3 R2, R22, 0x20, RZ ;  /* 0x0000002016027810 */ /* 0x000fe20007ffe0ff */
[----:B------:R-:W-:Y:S01]  /*5c90*/  FMUL.FTZ R72, R72, UR6 ;  /* 0x0000000648487c20 */ /* 0x000fe20008410000 */
[----:B------:R-:W-:Y:S01]  /*5ca0*/  VIADD R8, R22, 0x9 ;  /* 0x0000000916087836 */ /* 0x000fe20000000000 */
[----:B------:R-:W-:Y:S01]  /*5cb0*/  FSEL R36, R36, -INF , !P3 ;  /* 0xff80000024247808 */ /* 0x000fe20005800000 */
[----:B------:R-:W-:Y:S01]  /*5cc0*/  VIADD R9, R22, 0x10 ;  /* 0x0000001016097836 */ /* 0x000fe20000000000 */
[----:B------:R-:W-:Y:S01]  /*5cd0*/  FSEL R61, R61, -INF , !P3 ;  /* 0xff8000003d3d7808 */ /* 0x000fe20005800000 */
[----:B------:R-:W-:Y:S01]  /*5ce0*/  FMUL.FTZ R74, R74, UR6 ;  /* 0x000000064a4a7c20 */ /* 0x000fe20008410000 */
[----:B------:R-:W-:Y:S01]  /*5cf0*/  ISETP.GE.AND P2, PT, R8, UR22, PT ;  /* 0x0000001608007c0c */ /* 0x000fe2000bf46270 */
[----:B------:R-:W-:Y:S01]  /*5d00*/  HMMA.16816.F32 R84, R16, R10, R84 ;  /* 0x0000000a1054723c */ /* 0x000fe20000001854 */
[----:B------:R-:W-:Y:S01]  /*5d10*/  IADD3 R8, R22, 0x11, RZ ;  /* 0x0000001116087810 */ /* 0x000fe20007ffe0ff */
[----:B------:R-:W2:Y:S01]  /*5d20*/  MUFU.TANH R24, R24 ;  /* 0x0000001800187308 */ /* 0x000ea20000002400 */
[----:B------:R-:W-:Y:S01]  /*5d30*/  ISETP.GE.AND P3, PT, R2, UR22, PT ;  /* 0x0000001602007c0c */ /* 0x000fe2000bf66270 */
[----:B------:R-:W-:Y:S01]  /*5d40*/  VIADD R2, R22, 0x21 ;  /* 0x0000002116027836 */ /* 0x000fe20000000000 */
[----:B------:R-:W-:Y:S01]  /*5d50*/  ISETP.GE.AND P6, PT, R8, UR22, PT ;  /* 0x0000001608007c0c */ /* 0x000fe2000bfc6270 */
[----:B------:R-:W-:Y:S01]  /*5d60*/  VIADD R8, R22, 0x18 ;  /* 0x0000001816087836 */ /* 0x000fe20000000000 */
[----:B------:R-:W-:Y:S01]  /*5d70*/  FSEL R26, R49, -INF , !P5 ;  /* 0xff800000311a7808 */ /* 0x000fe20006800000 */
[----:B------:R-:W-:Y:S01]  /*5d80*/  FMUL.FTZ R56, R56, UR6 ;  /* 0x0000000638387c20 */ /* 0x000fe20008410000 */
[----:B-----5:R-:W-:Y:S01]  /*5d90*/  FSEL R17, R50, -INF , !P2 ;  /* 0xff80000032117808 */ /* 0x020fe20005000000 */
[----:B------:R-:W-:Y:S01]  /*5da0*/  MUFU.TANH R191, R72 ;  /* 0x0000004800bf7308 */ /* 0x000fe20000002400 */
[----:B------:R-:W-:Y:S01]  /*5db0*/  ISETP.GE.AND P5, PT, R8, UR22, PT ;  /* 0x0000001608007c0c */ /* 0x000fe2000bfa6270 */
[----:B------:R-:W-:Y:S01]  /*5dc0*/  FMUL.FTZ R57, R57, UR6 ;  /* 0x0000000639397c20 */ /* 0x000fe20008410000 */
[----:B------:R-:W-:Y:S01]  /*5dd0*/  FSEL R8, R12, -INF , !P2 ;  /* 0xff8000000c087808 */ /* 0x000fe20005000000 */
[----:B------:R-:W-:Y:S01]  /*5de0*/  FMUL.FTZ R58, R58, UR6 ;  /* 0x000000063a3a7c20 */ /* 0x000fe20008410000 */
[----:B------:R-:W-:Y:S01]  /*5df0*/  ISETP.GE.AND P2, PT, R2, UR22, PT ;  /* 0x0000001602007c0c */ /* 0x000fe2000bf46270 */
[----:B------:R-:W-:Y:S01]  /*5e00*/  VIADD R2, R22, 0x28 ;  /* 0x0000002816027836 */ /* 0x000fe20000000000 */
[----:B------:R-:W-:Y:S01]  /*5e10*/  ISETP.GE.AND P1, PT, R9, UR22, PT ;  /* 0x0000001609007c0c */ /* 0x000fe2000bf26270 */
[----:B------:R-:W4:Y:S01]  /*5e20*/  MUFU.TANH R190, R74 ;  /* 0x0000004a00be7308 */ /* 0x000f220000002400 */
[----:B------:R-:W-:Y:S01]  /*5e30*/  FMUL.FTZ R59, R59, UR6 ;  /* 0x000000063b3b7c20 */ /* 0x000fe20008410000 */
[----:B---3--:R-:W-:Y:S01]  /*5e40*/  FSEL R20, R38, -INF , !P6 ;  /* 0xff80000026147808 */ /* 0x008fe20007000000 */
[----:B------:R-:W-:Y:S01]  /*5e50*/  FMUL.FTZ R73, R73, UR6 ;  /* 0x0000000649497c20 */ /* 0x000fe20008410000 */
[----:B------:R-:W-:Y:S01]  /*5e60*/  FSEL R16, R51, -INF , !P1 ;  /* 0xff80000033107808 */ /* 0x000fe20004800000 */
[----:B------:R-:W-:Y:S01]  /*5e70*/  FMUL.FTZ R75, R75, UR6 ;  /* 0x000000064b4b7c20 */ /* 0x000fe20008410000 */
[----:B------:R-:W-:Y:S01]  /*5e80*/  FSEL R15, R13, -INF , !P1 ;  /* 0xff8000000d0f7808 */ /* 0x000fe20004800000 */
[----:B------:R-:W-:Y:S01]  /*5e90*/  FMUL.FTZ R68, R68, UR6 ;  /* 0x0000000644447c20 */ /* 0x000fe20008410000 */
[----:B------:R-:W3:Y:S01]  /*5ea0*/  MUFU.TANH R25, R25 ;  /* 0x0000001900197308 */ /* 0x000ee20000002400 */
[----:B------:R-:W-:Y:S01]  /*5eb0*/  ISETP.GE.AND P1, PT, R2, UR22, PT ;  /* 0x0000001602007c0c */ /* 0x000fe2000bf26270 */
[----:B------:R-:W-:Y:S01]  /*5ec0*/  FMUL.FTZ R69, R69, UR6 ;  /* 0x0000000645457c20 */ /* 0x000fe20008410000 */
[----:B------:R-:W-:Y:S01]  /*5ed0*/  IADD3 R2, R22, 0x29, RZ ;  /* 0x0000002916027810 */ /* 0x000fe20007ffe0ff */
[----:B------:R-:W-:Y:S01]  /*5ee0*/  FMUL.FTZ R70, R70, UR6 ;  /* 0x0000000646467c20 */ /* 0x000fe20008410000 */
[----:B------:R-:W-:Y:S01]  /*5ef0*/  FSEL R13, R37, -INF , !P6 ;  /* 0xff800000250d7808 */ /* 0x000fe20007000000 */
[----:B------:R-:W-:Y:S01]  /*5f00*/  FMUL.FTZ R71, R71, UR6 ;  /* 0x0000000647477c20 */ /* 0x000fe20008410000 */
[----:B------:R-:W-:Y:S01]  /*5f10*/  ISETP.GE.AND P6, PT, R2, UR22, PT ;  /* 0x0000001602007c0c */ /* 0x000fe2000bfc6270 */
[----:B------:R-:W5:Y:S01]  /*5f20*/  MUFU.TANH R193, R56 ;  /* 0x0000003800c17308 */ /* 0x000f620000002400 */
[----:B------:R-:W-:-:S02]  /*5f30*/  VIADD R2, R22, 0x30 ;  /* 0x0000003016027836 */ /* 0x000fc40000000000 */
[----:B------:R-:W-:Y:S01]  /*5f40*/  FMUL.FTZ R84, R84, UR6 ;  /* 0x0000000654547c20 */ /* 0x000fe20008410000 */
[----:B------:R-:W-:Y:S01]  /*5f50*/  FMUL.FTZ R86, R86, UR6 ;  /* 0x0000000656567c20 */ /* 0x000fe20008410000 */
[----:B------:R-:W-:Y:S01]  /*5f60*/  FMUL.FTZ R85, R85, UR6 ;  /* 0x0000000655557c20 */ /* 0x000fe20008410000 */
[----:B------:R-:W-:Y:S01]  /*5f70*/  FMUL.FTZ R87, R87, UR6 ;  /* 0x0000000657577c20 */ /* 0x000fe20008410000 */
[----:B-1----:R-:W-:Y:S01]  /*5f80*/  FSEL R14, R14, -INF , !P5 ;  /* 0xff8000000e0e7808 */ /* 0x002fe20006800000 */
[----:B------:R-:W1:Y:S01]  /*5f90*/  MUFU.TANH R187, R57 ;  /* 0x0000003900bb7308 */ /* 0x000e620000002400 */
[----:B--2---:R-:W-:Y:S02]  /*5fa0*/  FSEL R11, R24, -INF , !P5 ;  /* 0xff800000180b7808 */ /* 0x004fe40006800000 */
[----:B------:R-:W-:Y:S01]  /*5fb0*/  ISETP.GE.AND P5, PT, R2, UR22, PT ;  /* 0x0000001602007c0c */ /* 0x000fe2000bfa6270 */
[----:B------:R-:W-:Y:S01]  /*5fc0*/  VIADD R2, R22, 0x31 ;  /* 0x0000003116027836 */ /* 0x000fe20000000000 */
[----:B----4-:R-:W-:-:S02]  /*5fd0*/  FSEL R190, R190, -INF , !P1 ;  /* 0xff800000bebe7808 */ /* 0x010fc40004800000 */
[----:B------:R-:W-:Y:S01]  /*5fe0*/  FSEL R191, R191, -INF , !P1 ;  /* 0xff800000bfbf7808 */ /* 0x000fe20004800000 */
[----:B------:R-:W2:Y:S01]  /*5ff0*/  MUFU.TANH R188, R58 ;  /* 0x0000003a00bc7308 */ /* 0x000ea20000002400 */
[----:B------:R-:W-:Y:S02]  /*6000*/  PLOP3.LUT P1, PT, PT, PT, UP0, 0x80, 0x0 ;  /* 0x000000000000781c */ /* 0x000fe40003f2f008 */
[----:B------:R-:W-:Y:S02]  /*6010*/  FSEL R12, R39, -INF , !P4 ;  /* 0xff800000270c7808 */ /* 0x000fe40006000000 */
[----:B---3--:R-:W-:Y:S02]  /*6020*/  FSEL R9, R25, -INF , !P4 ;  /* 0xff80000019097808 */ /* 0x008fe40006000000 */
[----:B------:R-:W-:Y:S01]  /*6030*/  ISETP.GE.AND P4, PT, R2, UR22, PT ;  /* 0x0000001602007c0c */ /* 0x000fe2000bf86270 */
[----:B------:R-:W3:Y:S01]  /*6040*/  MUFU.TANH R206, R59 ;  /* 0x0000003b00ce7308 */ /* 0x000ee20000002400 */
[C---:B------:R-:W-:Y:S01]  /*6050*/  IADD3 R2, R22.reuse, 0x38, RZ ;  /* 0x0000003816027810 */ /* 0x040fe20007ffe0ff */
[----:B------:R-:W-:Y:S01]  /*6060*/  VIADD R22, R22, 0x39 ;  /* 0x0000003916167836 */ /* 0x000fe20000000000 */
[----:B-----5:R-:W-:-:S02]  /*6070*/  FSEL R193, R193, -INF , !P3 ;  /* 0xff800000c1c17808 */ /* 0x020fc40005800000 */
[----:B-1----:R-:W-:-:S03]  /*6080*/  FSEL R187, R187, -INF , !P2 ;  /* 0xff800000bbbb7808 */ /* 0x002fc60005000000 */
        /* <DEDUP_REMOVED lines=47> */
[----:B------:R-:W-:Y:S01]  /*6380*/  IMAD R19, R2, R19, R18 ;  /* 0x0000001302137224 */ /* 0x000fe200078e0212 */
        /* <DEDUP_REMOVED lines=34> */
[----:B------:R-:W-:Y:S02]  /*65b0*/  IMAD R19, R10, UR6, RZ ;  /* 0x000000060a137c24 */ /* 0x000fe4000f8e02ff */
[----:B------:R-:W-:-:S04]  /*65c0*/  IMAD.WIDE.U32 R22, R18, UR6, R22 ;  /* 0x0000000612167c25 */ /* 0x000fc8000f8e0016 */
[----:B------:R-:W-:Y:S02]  /*65d0*/  IMAD R19, R18, UR7, R19 ;  /* 0x0000000712137c24 */ /* 0x000fe4000f8e0213 */
[----:B------:R-:W-:-:S03]  /*65e0*/  IMAD.MOV.U32 R10, RZ, RZ, R22 ;  /* 0x000000ffff0a7224 */ /* 0x000fc600078e0016 */
[----:B------:R-:W-:Y:S01]  /*65f0*/  IADD3 R25, R23, R19, RZ ;  /* 0x0000001317197210 */ /* 0x000fe20007ffe0ff */
[----:B------:R-:W-:Y:S06]  /*6600*/  BRA `(.L_x_1609) ;  /* 0x0000000000107947 */ /* 0x000fec0003800000 */
.L_x_1608:
[----:B------:R-:W-:-:S04]  /*6610*/  ULEA UR10, -UR10, URZ, 0x6 ;  /* 0x0000003f0a0a7291 */ /* 0x000fc8000f8e313f */
[----:B------:R-:W-:Y:S02]  /*6620*/  USHF.R.S32.HI UR6, URZ, 0x1f, UR10 ;  /* 0x0000001f3f067899 */ /* 0x000fe4000801140a */
[----:B------:R-:W-:-:S04]  /*6630*/  MOV R10, UR10 ;  /* 0x0000000a000a7c02 */ /* 0x000fc80008000f00 */
[----:B------:R-:W-:-:S07]  /*6640*/  MOV R25, UR6 ;  /* 0x0000000600197c02 */ /* 0x000fce0008000f00 */
.L_x_1609:
        /* <DEDUP_REMOVED lines=167> */
[----:B-1----:R-:W-:-:S04]  /*70c0*/  LEA R2, P2, R4, UR6, 0x1 ;  /* 0x0000000604027c11 */ /* 0x002fc8000f8408ff */
[----:B------:R-:W-:-:S05]  /*70d0*/  LEA.HI.X R3, R4, UR7, R37, 0x1, P2 ;  /* 0x0000000704037c11 */ /* 0x000fca00090f0c25 */
[----:B------:R-:W-:Y:S01]  /*70e0*/  @!PT LDS RZ, [RZ] ;  /* 0x00000000fffff984 */ /* 0x000fe20000000800 */
[----:B------:R-:W-:Y:S01]  /*70f0*/  @!PT LDS RZ, [RZ] ;  /* 0x00000000fffff984 */ /* 0x000fe20000000800 */
[----:B------:R-:W-:Y:S01]  /*7100*/  @!PT LDS RZ, [RZ] ;  /* 0x00000000fffff984 */ /* 0x000fe20000000800 */
[----:B------:R2:W-:Y:S04]  /*7110*/  LDGSTS.E.BYPASS.LTC128B.128 [R243+0xf800], desc[UR20][R2.64+0x180] ;  /* 0x0f80018002f37fae */ /* 0x0005e8000b901d54 */
.L_x_1611:
[----:B------:R-:W-:Y:S05]  /*7120*/  BSYNC B0 ;  /* 0x0000000000007941 */ /* 0x000fea0003800000 */
.L_x_1610:
[----:B------:R-:W0:Y:S01]  /*7130*/  LDGDEPBAR ;  /* 0x00000000000079af */ /* 0x000e220000000000 */
[----:B------:R-:W-:-:S04]  /*7140*/  IADD3 R165, P2, R10, R165, RZ ;  /* 0x000000a50aa57210 */ /* 0x000fc80007f5e0ff */
[----:B------:R-:W-:-:S09]  /*7150*/  IADD3.X R166, R25, R166, RZ, P2, !PT ;  /* 0x000000a619a67210 */ /* 0x000fd200017fe4ff */
.L_x_1607:
[----:B------:R-:W-:Y:S01]  /*7160*/  FMNMX.FTZ R4, R27, R21, !PT ;  /* 0x000000151b047209 */ /* 0x000fe20007810000 */
[----:B------:R-:W-:Y:S01]  /*7170*/  ULDC UR6, c[0x0][0x2ec] ;  /* 0x0000bb0000067ab9 */ /* 0x000fe20000000800 */
[----:B-1----:R-:W-:Y:S02]  /*7180*/  FMNMX.FTZ R23, R26, R60, !PT ;  /* 0x0000003c1a177209 */ /* 0x002fe40007810000 */
        /* <DEDUP_REMOVED lines=31> */
[----:B--2---:R-:W2:Y:S01]  /*7380*/  SHFL.BFLY PT, R2, R23, 0x2, 0x1f ;  /* 0x0c401f0017027f89 */ /* 0x004ea200000e0000 */
        /* <DEDUP_REMOVED lines=13> */
[----:B------:R-:W5:Y:S04]  /*7460*/  LDSM.16.MT88.4 R64, [R232+0x12000] ;  /* 0x01200000e840783b */ /* 0x000f680000004200 */
[----:B------:R-:W5:Y:S01]  /*7470*/  LDSM.16.MT88.4 R72, [R236+0x14000] ;  /* 0x01400000ec48783b */ /* 0x000f620000004200 */
[----:B-1----:R-:W-:-:S03]  /*7480*/  FMNMX.FTZ R164, R19, R164, !PT ;  /* 0x000000a413a47209 */ /* 0x002fc60007810000 */
[----:B------:R-:W1:Y:S01]  /*7490*/  LDSM.16.MT88.4 R80, [R234+0x14000] ;  /* 0x01400000ea50783b */ /* 0x000e620000004200 */
[----:B--2---:R-:W-:Y:S01]  /*74a0*/  FMNMX.FTZ R3, R2, R3, !PT ;  /* 0x0000000302037209 */ /* 0x004fe20007810000 */
[C---:B------:R-:W-:Y:S01]  /*74b0*/  FMUL.FTZ R202, R164.reuse, UR6 ;  /* 0x00000006a4ca7c20 */ /* 0x040fe20008410000 */
[----:B------:R-:W-:Y:S01]  /*74c0*/  FSETP.NEU.FTZ.AND P2, PT, R164, -INF , PT ;  /* 0xff800000a400780b */ /* 0x000fe20003f5d000 */
[----:B------:R-:W2:Y:S02]  /*74d0*/  LDSM.16.MT88.4 R88, [R233+0x14000] ;  /* 0x01400000e958783b */ /* 0x000ea40000004200 */
[C---:B------:R-:W-:Y:S01]  /*74e0*/  FMUL.FTZ R197, R3.reuse, UR6 ;  /* 0x0000000603c57c20 */ /* 0x040fe20008410000 */
[----:B------:R-:W-:Y:S01]  /*74f0*/  FSEL R202, R202, RZ, P2 ;  /* 0x000000ffcaca7208 */ /* 0x000fe20001000000 */
[----:B------:R-:W2:Y:S01]  /*7500*/  LDSM.16.MT88.4 R96, [R232+0x14000] ;  /* 0x01400000e860783b */ /* 0x000ea20000004200 */
[----:B------:R-:W-:-:S03]  /*7510*/  FSETP.NEU.FTZ.AND P2, PT, R3, -INF , PT ;  /* 0xff8000000300780b */ /* 0x000fc60003f5d000 */
[----:B------:R-:W2:Y:S01]  /*7520*/  LDSM.16.MT88.4 R104, [R236+0x16000] ;  /* 0x01600000ec68783b */ /* 0x000ea20000004200 */
[----:B------:R-:W-:Y:S01]  /*7530*/  FSEL R197, R197, RZ, P2 ;  /* 0x000000ffc5c57208 */ /* 0x000fe20001000000 */
[--C-:B------:R-:W-:Y:S01]  /*7540*/  FFMA.FTZ R173, R11, UR6, -R202.reuse ;  /* 0x000000060bad7c23 */ /* 0x100fe200080108ca */
[--C-:B------:R-:W-:Y:S01]  /*7550*/  FFMA.FTZ R2, R9, UR6, -R202.reuse ;  /* 0x0000000609027c23 */ /* 0x100fe200080108ca */
[----:B------:R-:W2:Y:S01]  /*7560*/  LDSM.16.MT88.4 R112, [R234+0x16000] ;  /* 0x01600000ea70783b */ /* 0x000ea20000004200 */
[--C-:B------:R-:W-:Y:S01]  /*7570*/  FFMA.FTZ R183, R27, UR6, -R202.reuse ;  /* 0x000000061bb77c23 */ /* 0x100fe200080108ca */
        /* <DEDUP_REMOVED lines=9> */
[----:B------:R-:W-:Y:S01]  /*7610*/  MUFU.EX2 R183, R183 ;  /* 0x000000b700b77308 */ /* 0x000fe20000000800 */
[----:B------:R-:W2:Y:S01]  /*7620*/  LDSM.16.MT88.4 R4, [R234+0x10800] ;  /* 0x01080000ea04783b */ /* 0x000ea20000004200 */
[--C-:B------:R-:W-:Y:S01]  /*7630*/  FFMA.FTZ R177, R15, UR6, -R202.reuse ;  /* 0x000000060fb17c23 */ /* 0x100fe200080108ca */
[--C-:B------:R-:W-:Y:S01]  /*7640*/  FFMA.FTZ R174, R13, UR6, -R202.reuse ;  /* 0x000000060dae7c23 */ /* 0x100fe200080108ca */
[--C-:B------:R-:W-:Y:S01]  /*7650*/  FFMA.FTZ R167, R14, UR6, -R197.reuse ;  /* 0x000000060ea77c23 */ /* 0x100fe200080108c5 */
[--C-:B------:R-:W-:Y:S01]  /*7660*/  FFMA.FTZ R0, R12, UR6, -R197.reuse ;  /* 0x000000060c007c23 */ /* 0x100fe200080108c5 */
[--C-:B------:R-:W-:Y:S01]  /*7670*/  FFMA.FTZ R175, R16, UR6, -R197.reuse ;  /* 0x0000000610af7c23 */ /* 0x100fe200080108c5 */
[----:B------:R-:W2:Y:S01]  /*7680*/  LDSM.16.MT88.4 R12, [R236+0x12800] ;  /* 0x01280000ec0c783b */ /* 0x000ea20000004200 */
[----:B------:R-:W3:Y:S01]  /*7690*/  MUFU.EX2 R180, R180 ;  /* 0x000000b400b47308 */ /* 0x000ee20000000800 */
[--C-:B------:R-:W-:Y:S01]  /*76a0*/  FFMA.FTZ R172, R20, UR6, -R197.reuse ;  /* 0x0000000614ac7c23 */ /* 0x100fe200080108c5 */
[--C-:B------:R-:W-:Y:S01]  /*76b0*/  FFMA.FTZ R184, R193, UR6, -R202.reuse ;  /* 0x00000006c1b87c23 */ /* 0x100fe200080108ca */
[----:B------:R-:W2:Y:S01]  /*76c0*/  LDSM.16.MT88.4 R16, [R236+0x10800] ;  /* 0x01080000ec10783b */ /* 0x000ea20000004200 */
[--C-:B------:R-:W-:Y:S01]  /*76d0*/  FFMA.FTZ R186, R191, UR6, -R202.reuse ;  /* 0x00000006bfba7c23 */ /* 0x100fe200080108ca */
[--C-:B------:R-:W-:Y:S01]  /*76e0*/  FFMA.FTZ R187, R187, UR6, -R202.reuse ;  /* 0x00000006bbbb7c23 */ /* 0x100fe200080108ca */
[--C-:B------:R-:W-:Y:S01]  /*76f0*/  FFMA.FTZ R189, R189, UR6, -R202.reuse ;  /* 0x00000006bdbd7c23 */ /* 0x100fe200080108ca */
[----:B------:R-:W-:Y:S01]  /*7700*/  LDSM.16.MT88.4 R32, [R232+0x10800] ;  /* 0x01080000e820783b */ /* 0x000fe20000004200 */
[----:B------:R-:W-:Y:S01]  /*7710*/  MUFU.EX2 R179, R179 ;  /* 0x000000b300b37308 */ /* 0x000fe20000000800 */
[--C-:B------:R-:W-:Y:S01]  /*7720*/  FFMA.FTZ R188, R188, UR6, -R197.reuse ;  /* 0x00000006bcbc7c23 */ /* 0x100fe200080108c5 */
[--C-:B------:R-:W-:Y:S01]  /*7730*/  FFMA.FTZ R191, R206, UR6, -R197.reuse ;  /* 0x00000006cebf7c23 */ /* 0x100fe200080108c5 */
[----:B------:R-:W-:Y:S01]  /*7740*/  LDSM.16.MT88.4 R28, [R234+0x12800] ;  /* 0x01280000ea1c783b */ /* 0x000fe20000004200 */
[--C-:B------:R-:W-:Y:S01]  /*7750*/  FFMA.FTZ R190, R190, UR6, -R197.reuse ;  /* 0x00000006bebe7c23 */ /* 0x100fe200080108c5 */
[--C-:B------:R-:W-:Y:S01]  /*7760*/  FFMA.FTZ R193, R204, UR6, -R197.reuse ;  /* 0x00000006ccc17c23 */ /* 0x100fe200080108c5 */
[--C-:B------:R-:W-:Y:S01]  /*7770*/  FFMA.FTZ R252, R199, UR6, -R202.reuse ;  /* 0x00000006c7fc7c23 */ /* 0x100fe200080108ca */
[----:B------:R-:W-:Y:S01]  /*7780*/  LDSM.16.MT88.4 R24, [R233+0x12800] ;  /* 0x01280000e918783b */ /* 0x000fe20000004200 */
[----:B------:R-:W4:Y:S01]  /*7790*/  MUFU.EX2 R176, R176 ;  /* 0x000000b000b07308 */ /* 0x000f220000000800 */
[----:B---3--:R-:W-:Y:S01]  /*77a0*/  F2FP.F16.F32.PACK_AB R128, R180, R183 ;  /* 0x000000b7b480723e */ /* 0x008fe200000000ff */
[--C-:B------:R-:W-:Y:S01]  /*77b0*/  FFMA.FTZ R204, R205, UR6, -R202.reuse ;  /* 0x00000006cdcc7c23 */ /* 0x100fe200080108ca */
[----:B------:R-:W-:Y:S01]  /*77c0*/  LDSM.16.MT88.4 R168, [R233+0x10800] ;  /* 0x01080000e9a8783b */ /* 0x000fe20000004200 */
[--C-:B------:R-:W-:Y:S01]  /*77d0*/  FFMA.FTZ R203, R203, UR6, -R202.reuse ;  /* 0x00000006cbcb7c23 */ /* 0x100fe200080108ca */
[----:B------:R-:W-:Y:S01]  /*77e0*/  FFMA.FTZ R201, R201, UR6, -R202 ;  /* 0x00000006c9c97c23 */ /* 0x000fe200080108ca */
[--C-:B------:R-:W-:Y:S01]  /*77f0*/  FFMA.FTZ R199, R200, UR6, -R197.reuse ;  /* 0x00000006c8c77c23 */ /* 0x100fe200080108c5 */
[--C-:B------:R-:W-:Y:S01]  /*7800*/  FFMA.FTZ R198, R198, UR6, -R197.reuse ;  /* 0x00000006c6c67c23 */ /* 0x100fe200080108c5 */
[----:B------:R-:W-:Y:S01]  /*7810*/  MUFU.EX2 R182, R182 ;  /* 0x000000b600b67308 */ /* 0x000fe20000000800 */
[--C-:B------:R-:W-:Y:S01]  /*7820*/  FFMA.FTZ R196, R196, UR6, -R197.reuse ;  /* 0x00000006c4c47c23 */ /* 0x100fe200080108c5 */
[----:B------:R-:W-:Y:S01]  /*7830*/  FFMA.FTZ R251, R192, UR6, -R197 ;  /* 0x00000006c0fb7c23 */ /* 0x000fe200080108c5 */
[----:B------:R-:W-:Y:S01]  /*7840*/  FADD.FTZ R180, R183, R180 ;  /* 0x000000b4b7b47221 */ /* 0x000fe20000010000 */
[----:B------:R-:W-:-:S02]  /*7850*/  ULDC.64 UR6, c[0x0][0x218] ;  /* 0x0000860000067ab9 */ /* 0x000fc40000000a00 */
[----:B------:R-:W-:Y:S02]  /*7860*/  LEA R250, P2, R165, UR6, 0x1 ;  /* 0x00000006a5fa7c11 */ /* 0x000fe4000f8408ff */
[----:B------:R-:W3:Y:S01]  /*7870*/  MUFU.EX2 R185, R185 ;  /* 0x000000b900b97308 */ /* 0x000ee20000000800 */
[----:B----4-:R-:W-:Y:S01]  /*7880*/  F2FP.F16.F32.PACK_AB R130, R176, R179 ;  /* 0x000000b3b082723e */ /* 0x010fe200000000ff */
[----:B------:R-:W-:Y:S01]  /*7890*/  FADD.FTZ R179, R179, R180 ;  /* 0x000000b4b3b37221 */ /* 0x000fe20000010000 */
[----:B------:R-:W-:-:S03]  /*78a0*/  LEA.HI.X R249, R165, UR7, R166, 0x1, P2 ;  /* 0x00000007a5f97c11 */ /* 0x000fc600090f0ca6 */
[----:B------:R-:W-:Y:S02]  /*78b0*/  FADD.FTZ R176, R176, R179 ;  /* 0x000000b3b0b07221 */ /* 0x000fe40000010000 */
[----:B------:R-:W-:Y:S08]  /*78c0*/  MUFU.EX2 R181, R181 ;  /* 0x000000b500b57308 */ /* 0x000ff00000000800 */
[----:B------:R-:W4:Y:S01]  /*78d0*/  MUFU.EX2 R178, R178 ;  /* 0x000000b200b27308 */ /* 0x000f220000000800 */
[----:B---3--:R-:W-:Y:S01]  /*78e0*/  F2FP.F16.F32.PACK_AB R129, R185, R182 ;  /* 0x000000b6b981723e */ /* 0x008fe200000000ff */
[----:B------:R-:W-:-:S06]  /*78f0*/  FADD.FTZ R182, R182, R185 ;  /* 0x000000b9b6b67221 */ /* 0x000fcc0000010000 */
[----:B------:R-:W-:Y:S08]  /*7900*/  MUFU.EX2 R177, R177 ;  /* 0x000000b100b17308 */ /* 0x000ff00000000800 */
[----:B------:R-:W3:Y:S01]  /*7910*/  MUFU.EX2 R174, R174 ;  /* 0x000000ae00ae7308 */ /* 0x000ee20000000800 */
[----:B----4-:R-:W-:Y:S01]  /*7920*/  F2FP.F16.F32.PACK_AB R131, R178, R181 ;  /* 0x000000b5b283723e */ /* 0x010fe200000000ff */
[----:B------:R-:W-:-:S04]  /*7930*/  FADD.FTZ R181, R181, R182 ;  /* 0x000000b6b5b57221 */ /* 0x000fc80000010000 */
[----:B------:R-:W-:Y:S02]  /*7940*/  FADD.FTZ R178, R178, R181 ;  /* 0x000000b5b2b27221 */ /* 0x000fe40000010000 */
[C---:B------:R-:W-:Y:S01]  /*7950*/  HMMA.16816.F32 R160, R128.reuse, R156, RZ ;  /* 0x0000009c80a0723c */ /* 0x040fe200000018ff */
[----:B------:R-:W-:Y:S05]  /*7960*/  MUFU.EX2 R173, R173 ;  /* 0x000000ad00ad7308 */ /* 0x000fea0000000800 */
[C---:B------:R-:W-:Y:S03]  /*7970*/  HMMA.16816.F32 R152, R128.reuse, R148, RZ ;  /* 0x000000948098723c */ /* 0x040fe600000018ff */
[----:B------:R-:W4:Y:S01]  /*7980*/  MUFU.EX2 R2, R2 ;  /* 0x0000000200027308 */ /* 0x000f220000000800 */
[C---:B---3--:R-:W-:Y:S01]  /*7990*/  F2FP.F16.F32.PACK_AB R20, R174.reuse, R177 ;  /* 0x000000b1ae14723e */ /* 0x048fe200000000ff */
[----:B------:R-:W-:Y:S01]  /*79a0*/  FADD.FTZ R177, R177, R176 ;  /* 0x000000b0b1b17221 */ /* 0x000fe20000010000 */
[----:B------:R-:W-:Y:S03]  /*79b0*/  HMMA.16816.F32 R144, R128, R140, RZ ;  /* 0x0000008c8090723c */ /* 0x000fe600000018ff */
[----:B------:R-:W-:-:S02]  /*79c0*/  FADD.FTZ R174, R174, R177 ;  /* 0x000000b1aeae7221 */ /* 0x000fc40000010000 */
[----:B------:R-:W-:Y:S01]  /*79d0*/  MUFU.EX2 R175, R175 ;  /* 0x000000af00af7308 */ /* 0x000fe20000000800 */
[C---:B------:R-:W-:Y:S06]  /*79e0*/  HMMA.16816.F32 R136, R128.reuse, R132, RZ ;  /* 0x000000848088723c */ /* 0x040fec00000018ff */
[----:B------:R-:W-:Y:S01]  /*79f0*/  HMMA.16816.F32 R36, R128, R40, RZ ;  /* 0x000000288024723c */ /* 0x000fe200000018ff */
[----:B------:R-:W3:Y:S01]  /*7a00*/  MUFU.EX2 R172, R172 ;  /* 0x000000ac00ac7308 */ /* 0x000ee20000000800 */
[----:B----4-:R-:W-:Y:S01]  /*7a10*/  F2FP.F16.F32.PACK_AB R22, R2, R173 ;  /* 0x000000ad0216723e */ /* 0x010fe200000000ff */
[----:B------:R-:W-:-:S03]  /*7a20*/  FADD.FTZ R173, R173, R174 ;  /* 0x000000aeadad7221 */ /* 0x000fc60000010000 */
[C---:B------:R-:W-:Y:S01]  /*7a30*/  HMMA.16816.F32 R44, R128.reuse, R48, RZ ;  /* 0x00000030802c723c */ /* 0x040fe200000018ff */
[----:B------:R-:W-:Y:S02]  /*7a40*/  FADD.FTZ R173, R2, R173 ;  /* 0x000000ad02ad7221 */ /* 0x000fe40000010000 */
[----:B------:R-:W-:Y:S03]  /*7a50*/  MUFU.EX2 R167, R167 ;  /* 0x000000a700a77308 */ /* 0x000fe60000000800 */
[C---:B------:R-:W-:Y:S05]  /*7a60*/  HMMA.16816.F32 R52, R128.reuse, R56, RZ ;  /* 0x000000388034723c */ /* 0x040fea00000018ff */
[----:B------:R-:W4:Y:S01]  /*7a70*/  MUFU.EX2 R0, R0 ;  /* 0x0000000000007308 */ /* 0x000f220000000800 */
[----:B-----5:R-:W-:Y:S01]  /*7a80*/  HMMA.16816.F32 R60, R128, R64, RZ ;  /* 0x00000040803c723c */ /* 0x020fe200000018ff */
[----:B---3--:R-:W-:Y:S01]  /*7a90*/  F2FP.F16.F32.PACK_AB R21, R172, R175 ;  /* 0x000000afac15723e */ /* 0x008fe200000000ff */
[----:B------:R-:W-:-:S04]  /*7aa0*/  FADD.FTZ R175, R175, R178 ;  /* 0x000000b2afaf7221 */ /* 0x000fc80000010000 */
[----:B------:R-:W-:Y:S01]  /*7ab0*/  HMMA.16816.F32 R68, R128, R72, RZ ;  /* 0x000000488044723c */ /* 0x000fe200000018ff */
[----:B------:R-:W-:Y:S01]  /*7ac0*/  MUFU.EX2 R184, R184 ;  /* 0x000000b800b87308 */ /* 0x000fe20000000800 */
[----:B------:R-:W-:-:S04]  /*7ad0*/  FADD.FTZ R172, R172, R175 ;  /* 0x000000afacac7221 */ /* 0x000fc80000010000 */
[C---:B-1----:R-:W-:Y:S03]  /*7ae0*/  HMMA.16816.F32 R76, R128.reuse, R80, RZ ;  /* 0x00000050804c723c */ /* 0x042fe600000018ff */
[----:B------:R-:W1:Y:S01]  /*7af0*/  MUFU.EX2 R187, R187 ;  /* 0x000000bb00bb7308 */ /* 0x000e620000000800 */
[C---:B----4-:R-:W-:Y:S01]  /*7b00*/  F2FP.F16.F32.PACK_AB R23, R0.reuse, R167 ;  /* 0x000000a70017723e */ /* 0x050fe200000000ff */
[----:B------:R-:W-:Y:S01]  /*7b10*/  FADD.FTZ R167, R167, R172 ;  /* 0x000000aca7a77221 */ /* 0x000fe20000010000 */
[C---:B--2---:R-:W-:Y:S03]  /*7b20*/  HMMA.16816.F32 R84, R128.reuse, R88, RZ ;  /* 0x000000588054723c */ /* 0x044fe600000018ff */
[----:B------:R-:W-:Y:S02]  /*7b30*/  FADD.FTZ R167, R0, R167 ;  /* 0x000000a700a77221 */ /* 0x000fe40000010000 */
        /* <DEDUP_REMOVED lines=17> */
[----:B------:R-:W4:Y:S05]  /*7c50*/  MUFU.EX2 R203, R203 ;  /* 0x000000cb00cb7308 */ /* 0x000f2a0000000800 */
        /* <DEDUP_REMOVED lines=8> */
[----:B------:R-:W5:Y:S03]  /*7ce0*/  MUFU.EX2 R198, R198 ;  /* 0x000000c600c67308 */ /* 0x000f660000000800 */
[C---:B------:R-:W-:Y:S05]  /*7cf0*/  HMMA.16816.F32 R96, R128.reuse, R98, RZ ;  /* 0x000000628060723c */ /* 0x040fea00000018ff */
[----:B------:R-:W-:Y:S01]  /*7d00*/  MUFU.EX2 R196, R196 ;  /* 0x000000c400c47308 */ /* 0x000fe20000000800 */
[C---:B------:R-:W-:Y:S06]  /*7d10*/  HMMA.16816.F32 R104, R128.reuse, R106, RZ ;  /* 0x0000006a8068723c */ /* 0x040fec00000018ff */
[C---:B------:R-:W-:Y:S01]  /*7d20*/  HMMA.16816.F32 R112, R128.reuse, R114, RZ ;  /* 0x000000728070723c */ /* 0x040fe200000018ff */
[----:B------:R-:W5:Y:S05]  /*7d30*/  MUFU.EX2 R251, R251 ;  /* 0x000000fb00fb7308 */ /* 0x000f6a0000000800 */
[C---:B------:R-:W-:Y:S06]  /*7d40*/  HMMA.16816.F32 R120, R128.reuse, R122, RZ ;  /* 0x0000007a8078723c */ /* 0x040fec00000018ff */
[C---:B------:R-:W-:Y:S06]  /*7d50*/  HMMA.16816.F32 R124, R128.reuse, R8, RZ ;  /* 0x00000008807c723c */ /* 0x040fec00000018ff */
[----:B------:R-:W-:Y:S01]  /*7d60*/  HMMA.16816.F32 R128, R128, R10, RZ ;  /* 0x0000000a8080723c */ /* 0x000fe200000018ff */
[----:B------:R-:W1:Y:S05]  /*7d70*/  LDSM.16.MT88.4 R8, [R232+0x12800] ;  /* 0x01280000e808783b */ /* 0x000e6a0000004200 */
[C---:B------:R-:W-:Y:S06]  /*7d80*/  HMMA.16816.F32 R152, R20.reuse, R4, R152 ;  /* 0x000000041498723c */ /* 0x040fec0000001898 */
[C---:B------:R-:W-:Y:S01]  /*7d90*/  HMMA.16816.F32 R148, R20.reuse, R6, R148 ;  /* 0x000000061494723c */ /* 0x040fe20000001894 */
[----:B------:R-:W2:Y:S05]  /*7da0*/  LDSM.16.MT88.4 R4, [R234+0x14800] ;  /* 0x01480000ea04783b */ /* 0x000eaa0000004200 */
[C---:B------:R-:W-:Y:S06]  /*7db0*/  HMMA.16816.F32 R36, R20.reuse, R12, R36 ;  /* 0x0000000c1424723c */ /* 0x040fec0000001824 */
[C---:B------:R-:W-:Y:S01]  /*7dc0*/  HMMA.16816.F32 R40, R20.reuse, R14, R40 ;  /* 0x0000000e1428723c */ /* 0x040fe20000001828 */
[----:B------:R-:W3:Y:S05]  /*7dd0*/  LDSM.16.MT88.4 R12, [R233+0x14800] ;  /* 0x01480000e90c783b */ /* 0x000eea0000004200 */
[C---:B------:R-:W-:Y:S06]  /*7de0*/  HMMA.16816.F32 R160, R20.reuse, R16, R160 ;  /* 0x0000001014a0723c */ /* 0x040fec00000018a0 */
[C---:B------:R-:W-:Y:S01]  /*7df0*/  HMMA.16816.F32 R156, R20.reuse, R18, R156 ;  /* 0x00000012149c723c */ /* 0x040fe2000000189c */
[----:B------:R-:W-:Y:S05]  /*7e00*/  LDSM.16.MT88.4 R16, [R236+0x14800] ;  /* 0x01480000ec10783b */ /* 0x000fea0000004200 */
        /* <DEDUP_REMOVED lines=23> */
[----:B------:R-:W5:Y:S05]  /*7f80*/  LDSM.16.MT88.4 R16, [R233+0x11000] ;  /* 0x01100000e910783b */ /* 0x000f6a0000004200 */
[C---:B--2---:R-:W-:Y:S06]  /*7f90*/  HMMA.16816.F32 R116, R20.reuse, R4, R116 ;  /* 0x000000041474723c */ /* 0x044fec0000001874 */
        /* <DEDUP_REMOVED lines=14> */
[----:B---3--:R-:W-:Y:S01]  /*8080*/  HMMA.16816.F32 R160, R4, R12, R160 ;  /* 0x0000000c04a0723c */ /* 0x008fe200000018a0 */
[----:B------:R-:W-:Y:S01]  /*8090*/  FADD.FTZ R189, R189, R186 ;  /* 0x000000babdbd7221 */ /* 0x000fe20000010000 */
[----:B------:R-:W-:-:S04]  /*80a0*/  FADD.FTZ R190, R193, R190 ;  /* 0x000000bec1be7221 */ /* 0x000fc80000010000 */
[C---:B------:R-:W-:Y:S01]  /*80b0*/  HMMA.16816.F32 R156, R4.reuse, R14, R156 ;  /* 0x0000000e049c723c */ /* 0x040fe2000000189c */
[----:B------:R-:W2:Y:S05]  /*80c0*/  LDSM.16.MT88.4 R12, [R233+0x13000] ;  /* 0x01300000e90c783b */ /* 0x000eaa0000004200 */
[C---:B-1----:R-:W-:Y:S06]  /*80d0*/  HMMA.16816.F32 R152, R4.reuse, R8, R152 ;  /* 0x000000080498723c */ /* 0x042fec0000001898 */
[----:B------:R-:W-:Y:S01]  /*80e0*/  HMMA.16816.F32 R148, R4, R10, R148 ;  /* 0x0000000a0494723c */ /* 0x000fe20000001894 */
[----:B------:R-:W1:Y:S05]  /*80f0*/  LDSM.16.MT88.4 R8, [R234+0x15000] ;  /* 0x01500000ea08783b */ /* 0x000e6a0000004200 */
[C---:B------:R-:W-:Y:S06]  /*8100*/  HMMA.16816.F32 R100, R20.reuse, R32, R100 ;  /* 0x000000201464723c */ /* 0x040fec0000001864 */
[C---:B------:R-:W-:Y:S01]  /*8110*/  HMMA.16816.F32 R104, R20.reuse, R34, R104 ;  /* 0x000000221468723c */ /* 0x040fe20000001868 */
[----:B------:R-:W-:Y:S05]  /*8120*/  LDSM.16.MT88.4 R32, [R234+0x13000] ;  /* 0x01300000ea20783b */ /* 0x000fea0000004200 */
[C---:B----4-:R-:W-:Y:S06]  /*8130*/  HMMA.16816.F32 R108, R20.reuse, R24, R108 ;  /* 0x00000018146c723c */ /* 0x050fec000000186c */
[C---:B------:R-:W-:Y:S01]  /*8140*/  HMMA.16816.F32 R112, R20.reuse, R26, R112 ;  /* 0x0000001a1470723c */ /* 0x040fe20000001870 */
[----:B------:R-:W3:Y:S05]  /*8150*/  LDSM.16.MT88.4 R24, [R232+0x11000] ;  /* 0x01100000e818783b */ /* 0x000eea0000004200 */
[C---:B------:R-:W-:Y:S06]  /*8160*/  HMMA.16816.F32 R124, R20.reuse, R28, R124 ;  /* 0x0000001c147c723c */ /* 0x040fec000000187c */
[----:B------:R-:W-:Y:S01]  /*8170*/  HMMA.16816.F32 R128, R20, R30, R128 ;  /* 0x0000001e1480723c */ /* 0x000fe20000001880 */
[----:B------:R-:W4:Y:S04]  /*8180*/  LDSM.16.MT88.4 R20, [R236+0x15000] ;  /* 0x01500000ec14783b */ /* 0x000f280000004200 */
[----:B------:R-:W-:Y:S01]  /*8190*/  LDSM.16.MT88.4 R28, [R232+0x13000] ;  /* 0x01300000e81c783b */ /* 0x000fe20000004200 */
[C---:B-----5:R-:W-:Y:S06]  /*81a0*/  HMMA.16816.F32 R144, R4.reuse, R16, R144 ;  /* 0x000000100490723c */ /* 0x060fec0000001890 */
[C---:B------:R-:W-:Y:S01]  /*81b0*/  HMMA.16816.F32 R140, R4.reuse, R18, R140 ;  /* 0x00000012048c723c */ /* 0x040fe2000000188c */
[----:B------:R-:W5:Y:S05]  /*81c0*/  LDSM.16.MT88.4 R16, [R233+0x15000] ;  /* 0x01500000e910783b */ /* 0x000f6a0000004200 */
        /* <DEDUP_REMOVED lines=54> */
[C---:B-1----:R-:W-:Y:S06]  /*8530*/  HMMA.16816.F32 R144, R4.reuse, R8, R144 ;  /* 0x000000080490723c */ /* 0x042fec0000001890 */
[C---:B------:R-:W-:Y:S01]  /*8540*/  HMMA.16816.F32 R140, R4.reuse, R10, R140 ;  /* 0x0000000a048c723c */ /* 0x040fe2000000188c */
[----:B------:R-:W1:Y:S05]  /*8550*/  LDSM.16.MT88.4 R8, [R233+0x15800] ;  /* 0x01580000e908783b */ /* 0x000e6a0000004200 */
        /* <DEDUP_REMOVED lines=30> */
[C---:B--2---:R-:W-:Y:S06]  /*8740*/  HMMA.16816.F32 R116, R4.reuse, R12, R116 ;  /* 0x0000000c0474723c */ /* 0x044fec0000001874 */
        /* <DEDUP_REMOVED lines=19> */
.L_x_1616:
        /* <DEDUP_REMOVED lines=78> */
.L_x_1613:
        /* <DEDUP_REMOVED lines=114> */
[----:B------:R3:W-:Y:S04]  /*9480*/  @!P3 LDGSTS.E.BYPASS.LTC128B.128 [R243+0x17800], desc[UR20][R214.64+0x180] ;  /* 0x17800180d6f3bfae */ /* 0x0007e8000b901d54 */
[----:B------:R-:W-:Y:S04]  /*9490*/  LDSM.16.M88.4 R168, [R242] ;  /* 0x00000000f2a8783b */ /* 0x000fe80000000200 */
[----:B------:R-:W4:Y:S04]  /*94a0*/  LDSM.16.M88.4 R172, [R241+0x8000] ;  /* 0x00800000f1ac783b */ /* 0x000f280000000200 */
[----:B------:R-:W5:Y:S04]  /*94b0*/  LDSM.16.M88.4 R176, [R241+0x8800] ;  /* 0x00880000f1b0783b */ /* 0x000f680000000200 */
[----:B------:R-:W5:Y:S04]  /*94c0*/  LDSM.16.M88.4 R180, [R241+0x9000] ;  /* 0x00900000f1b4783b */ /* 0x000f680000000200 */
[----:B------:R-:W5:Y:S04]  /*94d0*/  LDSM.16.M88.4 R184, [R241+0x9800] ;  /* 0x00980000f1b8783b */ /* 0x000f680000000200 */
[----:B------:R-:W0:Y:S04]  /*94e0*/  LDGDEPBAR ;  /* 0x00000000000079af */ /* 0x000e280000000000 */
[----:B------:R-:W-:Y:S04]  /*94f0*/  LDSM.16.M88.4 R188, [R240] ;  /* 0x00000000f0bc783b */ /* 0x000fe80000000200 */
[----:B------:R-:W5:Y:S04]  /*9500*/  LDSM.16.M88.4 R192, [R239] ;  /* 0x00000000efc0783b */ /* 0x000f680000000200 */
[----:B-1----:R-:W1:Y:S04]  /*9510*/  LDSM.16.M88.4 R196, [R231] ;  /* 0x00000000e7c4783b */ /* 0x002e680000000200 */
[----:B------:R-:W1:Y:S04]  /*9520*/  LDSM.16.M88.4 R200, [R230] ;  /* 0x00000000e6c8783b */ /* 0x000e680000000200 */
[----:B--2---:R-:W2:Y:S01]  /*9530*/  LDSM.16.M88.4 R204, [R229] ;  /* 0x00000000e5cc783b */ /* 0x004ea20000000200 */
[C---:B----4-:R-:W-:Y:S03]  /*9540*/  HMMA.16816.F32 R4, R168.reuse, R172, RZ ;  /* 0x000000aca804723c */ /* 0x050fe600000018ff */
[----:B------:R-:W-:Y:S04]  /*9550*/  LDSM.16.M88.4 R208, [R238] ;  /* 0x00000000eed0783b */ /* 0x000fe80000000200 */
[----:B---3--:R-:W3:Y:S01]  /*9560*/  LDSM.16.M88.4 R212, [R235+0x8000] ;  /* 0x00800000ebd4783b */ /* 0x008ee20000000200 */
[C---:B------:R-:W-:Y:S03]  /*9570*/  HMMA.16816.F32 R8, R168.reuse, R174, RZ ;  /* 0x000000aea808723c */ /* 0x040fe600000018ff */
[----:B------:R-:W-:Y:S03]  /*9580*/  LDSM.16.M88.4 R172, [R235+0x9000] ;  /* 0x00900000ebac783b */ /* 0x000fe60000000200 */
[C---:B-----5:R-:W-:Y:S06]  /*9590*/  HMMA.16816.F32 R12, R168.reuse, R176, RZ ;  /* 0x000000b0a80c723c */ /* 0x060fec00000018ff */
[C---:B------:R-:W-:Y:S01]  /*95a0*/  HMMA.16816.F32 R16, R168.reuse, R178, RZ ;  /* 0x000000b2a810723c */ /* 0x040fe200000018ff */
[----:B------:R-:W-:Y:S05]  /*95b0*/  LDSM.16.M88.4 R176, [R235+0x9800] ;  /* 0x00980000ebb0783b */ /* 0x000fea0000000200 */
[C---:B------:R-:W-:Y:S06]  /*95c0*/  HMMA.16816.F32 R20, R168.reuse, R180, RZ ;  /* 0x000000b4a814723c */ /* 0x040fec00000018ff */
[C---:B------:R-:W-:Y:S01]  /*95d0*/  HMMA.16816.F32 R24, R168.reuse, R182, RZ ;  /* 0x000000b6a818723c */ /* 0x040fe200000018ff */
[----:B------:R-:W-:Y:S05]  /*95e0*/  LDSM.16.M88.4 R180, [R237] ;  /* 0x00000000edb4783b */ /* 0x000fea0000000200 */
[C---:B------:R-:W-:Y:S06]  /*95f0*/  HMMA.16816.F32 R28, R168.reuse, R184, RZ ;  /* 0x000000b8a81c723c */ /* 0x040fec00000018ff */
[----:B------:R-:W-:Y:S01]  /*9600*/  HMMA.16816.F32 R32, R168, R186, RZ ;  /* 0x000000baa820723c */ /* 0x000fe200000018ff */
[----:B------:R-:W4:Y:S04]  /*9610*/  LDSM.16.M88.4 R168, [R235+0x8800] ;  /* 0x00880000eba8783b */ /* 0x000f280000000200 */
[----:B------:R-:W5:Y:S01]  /*9620*/  LDSM.16.M88.4 R184, [R228] ;  /* 0x00000000e4b8783b */ /* 0x000f620000000200 */
[C---:B------:R-:W-:Y:S06]  /*9630*/  HMMA.16816.F32 R4, R188.reuse, R192, R4 ;  /* 0x000000c0bc04723c */ /* 0x040fec0000001804 */
[C---:B------:R-:W-:Y:S01]  /*9640*/  HMMA.16816.F32 R8, R188.reuse, R194, R8 ;  /* 0x000000c2bc08723c */ /* 0x040fe20000001808 */
[----:B------:R-:W-:Y:S05]  /*9650*/  LDSM.16.M88.4 R192, [R228+0x1000] ;  /* 0x00100000e4c0783b */ /* 0x000fea0000000200 */
[C---:B-1----:R-:W-:Y:S06]  /*9660*/  HMMA.16816.F32 R12, R188.reuse, R196, R12 ;  /* 0x000000c4bc0c723c */ /* 0x042fec000000180c */
[C---:B------:R-:W-:Y:S01]  /*9670*/  HMMA.16816.F32 R16, R188.reuse, R198, R16 ;  /* 0x000000c6bc10723c */ /* 0x040fe20000001810 */
[----:B------:R-:W-:Y:S05]  /*9680*/  LDSM.16.M88.4 R196, [R228+0x1800] ;  /* 0x00180000e4c4783b */ /* 0x000fea0000000200 */
[C---:B------:R-:W-:Y:S06]  /*9690*/  HMMA.16816.F32 R20, R188.reuse, R200, R20 ;  /* 0x000000c8bc14723c */ /* 0x040fec0000001814 */
[C---:B------:R-:W-:Y:S01]  /*96a0*/  HMMA.16816.F32 R24, R188.reuse, R202, R24 ;  /* 0x000000cabc18723c */ /* 0x040fe20000001818 */
[----:B------:R-:W-:Y:S05]  /*96b0*/  LDSM.16.M88.4 R200, [R242+0x2000] ;  /* 0x00200000f2c8783b */ /* 0x000fea0000000200 */
[C---:B--2---:R-:W-:Y:S06]  /*96c0*/  HMMA.16816.F32 R28, R188.reuse, R204, R28 ;  /* 0x000000ccbc1c723c */ /* 0x044fec000000181c */
[----:B------:R-:W-:Y:S01]  /*96d0*/  HMMA.16816.F32 R32, R188, R206, R32 ;  /* 0x000000cebc20723c */ /* 0x000fe20000001820 */
[----:B------:R-:W1:Y:S04]  /*96e0*/  LDSM.16.M88.4 R188, [R228+0x800] ;  /* 0x00080000e4bc783b */ /* 0x000e680000000200 */
[----:B------:R-:W2:Y:S01]  /*96f0*/  LDSM.16.M88.4 R204, [R241+0xa000] ;  /* 0x00a00000f1cc783b */ /* 0x000ea20000000200 */
[C---:B---3--:R-:W-:Y:S06]  /*9700*/  HMMA.16816.F32 R4, R208.reuse, R212, R4 ;  /* 0x000000d4d004723c */ /* 0x048fec0000001804 */
[C---:B------:R-:W-:Y:S01]  /*9710*/  HMMA.16816.F32 R8, R208.reuse, R214, R8 ;  /* 0x000000d6d008723c */ /* 0x040fe20000001808 */
[----:B------:R-:W-:Y:S05]  /*9720*/  LDSM.16.M88.4 R212, [R227] ;  /* 0x00000000e3d4783b */ /* 0x000fea0000000200 */
[C---:B----4-:R-:W-:Y:S06]  /*9730*/  HMMA.16816.F32 R12, R208.reuse, R168, R12 ;  /* 0x000000a8d00c723c */ /* 0x050fec000000180c */
[C---:B------:R-:W-:Y:S01]  /*9740*/  HMMA.16816.F32 R16, R208.reuse, R170, R16 ;  /* 0x000000aad010723c */ /* 0x040fe20000001810 */
[----:B------:R-:W3:Y:S05]  /*9750*/  LDSM.16.M88.4 R168, [R241+0xa800] ;  /* 0x00a80000f1a8783b */ /* 0x000eea0000000200 */
[C---:B------:R-:W-:Y:S06]  /*9760*/  HMMA.16816.F32 R20, R208.reuse, R172, R20 ;  /* 0x000000acd014723c */ /* 0x040fec0000001814 */
[C---:B------:R-:W-:Y:S01]  /*9770*/  HMMA.16816.F32 R24, R208.reuse, R174, R24 ;  /* 0x000000aed018723c */ /* 0x040fe20000001818 */
[----:B------:R-:W4:Y:S05]  /*9780*/  LDSM.16.M88.4 R172, [R241+0xb000] ;  /* 0x00b00000f1ac783b */ /* 0x000f2a0000000200 */
[C---:B------:R-:W-:Y:S06]  /*9790*/  HMMA.16816.F32 R28, R208.reuse, R176, R28 ;  /* 0x000000b0d01c723c */ /* 0x040fec000000181c */
[----:B------:R-:W-:Y:S01]  /*97a0*/  HMMA.16816.F32 R32, R208, R178, R32 ;  /* 0x000000b2d020723c */ /* 0x000fe20000001820 */
[----:B------:R-:W4:Y:S04]  /*97b0*/  LDSM.16.M88.4 R176, [R241+0xb800] ;  /* 0x00b80000f1b0783b */ /* 0x000f280000000200 */
[----:B------:R-:W4:Y:S01]  /*97c0*/  LDSM.16.M88.4 R208, [R240+0x2000] ;  /* 0x00200000f0d0783b */ /* 0x000f220000000200 */
[C---:B-----5:R-:W-:Y:S06]  /*97d0*/  HMMA.16816.F32 R4, R180.reuse, R184, R4 ;  /* 0x000000b8b404723c */ /* 0x060fec0000001804 */
[C---:B------:R-:W-:Y:S01]  /*97e0*/  HMMA.16816.F32 R8, R180.reuse, R186, R8 ;  /* 0x000000bab408723c */ /* 0x040fe20000001808 */
[----:B------:R-:W-:Y:S05]  /*97f0*/  LDSM.16.M88.4 R184, [R225] ;  /* 0x00000000e1b8783b */ /* 0x000fea0000000200 */
[C---:B-1----:R-:W-:Y:S06]  /*9800*/  HMMA.16816.F32 R12, R180.reuse, R188, R12 ;  /* 0x000000bcb40c723c */ /* 0x042fec000000180c */
[C---:B------:R-:W-:Y:S01]  /*9810*/  HMMA.16816.F32 R16, R180.reuse, R190, R16 ;  /* 0x000000beb410723c */ /* 0x040fe20000001810 */
[----:B------:R-:W-:Y:S05]  /*9820*/  LDSM.16.M88.4 R188, [R224] ;  /* 0x00000000e0bc783b */ /* 0x000fea0000000200 */
[C---:B------:R-:W-:Y:S06]  /*9830*/  HMMA.16816.F32 R20, R180.reuse, R192, R20 ;  /* 0x000000c0b414723c */ /* 0x040fec0000001814 */
[C---:B------:R-:W-:Y:S01]  /*9840*/  HMMA.16816.F32 R24, R180.reuse, R194, R24 ;  /* 0x000000c2b418723c */ /* 0x040fe20000001818 */
[----:B------:R-:W-:Y:S05]  /*9850*/  LDSM.16.M88.4 R192, [R238+0x2000] ;  /* 0x00200000eec0783b */ /* 0x000fea0000000200 */
[C---:B------:R-:W-:Y:S06]  /*9860*/  HMMA.16816.F32 R28, R180.reuse, R196, R28 ;  /* 0x000000c4b41c723c */ /* 0x040fec000000181c */
[----:B------:R-:W-:Y:S01]  /*9870*/  HMMA.16816.F32 R32, R180, R198, R32 ;  /* 0x000000c6b420723c */ /* 0x000fe20000001820 */
[----:B------:R-:W1:Y:S04]  /*9880*/  LDSM.16.M88.4 R180, [R226] ;  /* 0x00000000e2b4783b */ /* 0x000e680000000200 */
        /* <DEDUP_REMOVED lines=10> */
[C---:B------:R-:W-:Y:S06]  /*9930*/  HMMA.16816.F32 R28, R200.reuse, R176, R28 ;  /* 0x000000b0c81c723c */ /* 0x040fec000000181c */
[----:B------:R-:W-:Y:S01]  /*9940*/  HMMA.16816.F32 R32, R200, R178, R32 ;  /* 0x000000b2c820723c */ /* 0x000fe20000001820 */
[----:B------:R-:W4:Y:S04]  /*9950*/  LDSM.16.M88.4 R176, [R235+0xb800] ;  /* 0x00b80000ebb0783b */ /* 0x000f280000000200 */
[----:B------:R-:W4:Y:S01]  /*9960*/  LDSM.16.M88.4 R200, [R237+0x2000] ;  /* 0x00200000edc8783b */ /* 0x000f220000000200 */
[C---:B------:R-:W-:Y:S06]  /*9970*/  HMMA.16816.F32 R4, R208.reuse, R212, R4 ;  /* 0x000000d4d004723c */ /* 0x040fec0000001804 */
[C---:B------:R-:W-:Y:S01]  /*9980*/  HMMA.16816.F32 R8, R208.reuse, R214, R8 ;  /* 0x000000d6d008723c */ /* 0x040fe20000001808 */
[----:B------:R-:W-:Y:S05]  /*9990*/  LDSM.16.M88.4 R212, [R241+0xc000] ;  /* 0x00c00000f1d4783b */ /* 0x000fea0000000200 */
[C---:B-1----:R-:W-:Y:S06]  /*99a0*/  HMMA.16816.F32 R12, R208.reuse, R180, R12 ;  /* 0x000000b4d00c723c */ /* 0x042fec000000180c */
[C---:B------:R-:W-:Y:S01]  /*99b0*/  HMMA.16816.F32 R16, R208.reuse, R182, R16 ;  /* 0x000000b6d010723c */ /* 0x040fe20000001810 */
[----:B------:R-:W1:Y:S05]  /*99c0*/  LDSM.16.M88.4 R180, [R228+0x2800] ;  /* 0x00280000e4b4783b */ /* 0x000e6a0000000200 */
[C---:B------:R-:W-:Y:S06]  /*99d0*/  HMMA.16816.F32 R20, R208.reuse, R184, R20 ;  /* 0x000000b8d014723c */ /* 0x040fec0000001814 */
[C---:B------:R-:W-:Y:S01]  /*99e0*/  HMMA.16816.F32 R24, R208.reuse, R186, R24 ;  /* 0x000000bad018723c */ /* 0x040fe20000001818 */
[----:B------:R-:W1:Y:S05]  /*99f0*/  LDSM.16.M88.4 R184, [R228+0x3000] ;  /* 0x00300000e4b8783b */ /* 0x000e6a0000000200 */
[C---:B------:R-:W-:Y:S06]  /*9a00*/  HMMA.16816.F32 R28, R208.reuse, R188, R28 ;  /* 0x000000bcd01c723c */ /* 0x040fec000000181c */
[----:B------:R-:W-:Y:S01]  /*9a10*/  HMMA.16816.F32 R32, R208, R190, R32 ;  /* 0x000000bed020723c */ /* 0x000fe20000001820 */
[----:B------:R-:W1:Y:S04]  /*9a20*/  LDSM.16.M88.4 R188, [R228+0x3800] ;  /* 0x00380000e4bc783b */ /* 0x000e680000000200 */
[----:B------:R-:W1:Y:S01]  /*9a30*/  LDSM.16.M88.4 R208, [R242+0x4000] ;  /* 0x00400000f2d0783b */ /* 0x000e620000000200 */
[C---:B-----5:R-:W-:Y:S06]  /*9a40*/  HMMA.16816.F32 R4, R192.reuse, R196, R4 ;  /* 0x000000c4c004723c */ /* 0x060fec0000001804 */
[C---:B------:R-:W-:Y:S01]  /*9a50*/  HMMA.16816.F32 R8, R192.reuse, R198, R8 ;  /* 0x000000c6c008723c */ /* 0x040fe20000001808 */
[----:B------:R-:W-:Y:S05]  /*9a60*/  LDSM.16.M88.4 R196, [R223] ;  /* 0x00000000dfc4783b */ /* 0x000fea0000000200 */
[C---:B--2---:R-:W-:Y:S06]  /*9a70*/  HMMA.16816.F32 R12, R192.reuse, R168, R12 ;  /* 0x000000a8c00c723c */ /* 0x044fec000000180c */
[C---:B------:R-:W-:Y:S01]  /*9a80*/  HMMA.16816.F32 R16, R192.reuse, R170, R16 ;  /* 0x000000aac010723c */ /* 0x040fe20000001810 */
[----:B------:R-:W2:Y:S05]  /*9a90*/  LDSM.16.M88.4 R168, [R241+0xc800] ;  /* 0x00c80000f1a8783b */ /* 0x000eaa0000000200 */
[C---:B---3--:R-:W-:Y:S06]  /*9aa0*/  HMMA.16816.F32 R20, R192.reuse, R172, R20 ;  /* 0x000000acc014723c */ /* 0x048fec0000001814 */
[C---:B------:R-:W-:Y:S01]  /*9ab0*/  HMMA.16816.F32 R24, R192.reuse, R174, R24 ;  /* 0x000000aec018723c */ /* 0x040fe20000001818 */
[----:B------:R-:W3:Y:S05]  /*9ac0*/  LDSM.16.M88.4 R172, [R241+0xd000] ;  /* 0x00d00000f1ac783b */ /* 0x000eea0000000200 */
[C---:B----4-:R-:W-:Y:S06]  /*9ad0*/  HMMA.16816.F32 R28, R192.reuse, R176, R28 ;  /* 0x000000b0c01c723c */ /* 0x050fec000000181c */
[----:B------:R-:W-:Y:S01]  /*9ae0*/  HMMA.16816.F32 R32, R192, R178, R32 ;  /* 0x000000b2c020723c */ /* 0x000fe20000001820 */
[----:B------:R-:W4:Y:S04]  /*9af0*/  LDSM.16.M88.4 R176, [R241+0xd800] ;  /* 0x00d80000f1b0783b */ /* 0x000f280000000200 */
[----:B------:R-:W5:Y:S01]  /*9b00*/  LDSM.16.M88.4 R192, [R240+0x4000] ;  /* 0x00400000f0c0783b */ /* 0x000f620000000200 */
[C---:B------:R-:W-:Y:S06]  /*9b10*/  HMMA.16816.F32 R4, R200.reuse, R204, R4 ;  /* 0x000000ccc804723c */ /* 0x040fec0000001804 */
[C---:B------:R-:W-:Y:S01]  /*9b20*/  HMMA.16816.F32 R8, R200.reuse, R206, R8 ;  /* 0x000000cec808723c */ /* 0x040fe20000001808 */
[----:B------:R-:W-:Y:S05]  /*9b30*/  LDSM.16.M88.4 R204, [R235+0xc000] ;  /* 0x00c00000ebcc783b */ /* 0x000fea0000000200 */
[C---:B-1----:R-:W-:Y:S06]  /*9b40*/  HMMA.16816.F32 R12, R200.reuse, R180, R12 ;  /* 0x000000b4c80c723c */ /* 0x042fec000000180c */
[C---:B------:R-:W-:Y:S01]  /*9b50*/  HMMA.16816.F32 R16, R200.reuse, R182, R16 ;  /* 0x000000b6c810723c */ /* 0x040fe20000001810 */
[----:B------:R-:W1:Y:S05]  /*9b60*/  LDSM.16.M88.4 R180, [R222] ;  /* 0x00000000deb4783b */ /* 0x000e6a0000000200 */
[C---:B------:R-:W-:Y:S06]  /*9b70*/  HMMA.16816.F32 R20, R200.reuse, R184, R20 ;  /* 0x000000b8c814723c */ /* 0x040fec0000001814 */
[C---:B------:R-:W-:Y:S01]  /*9b80*/  HMMA.16816.F32 R24, R200.reuse, R186, R24 ;  /* 0x000000bac818723c */ /* 0x040fe20000001818 */
[----:B------:R-:W1:Y:S05]  /*9b90*/  LDSM.16.M88.4 R184, [R221] ;  /* 0x00000000ddb8783b */ /* 0x000e6a0000000200 */
[C---:B------:R-:W-:Y:S06]  /*9ba0*/  HMMA.16816.F32 R28, R200.reuse, R188, R28 ;  /* 0x000000bcc81c723c */ /* 0x040fec000000181c */
[----:B------:R-:W-:Y:S01]  /*9bb0*/  HMMA.16816.F32 R32, R200, R190, R32 ;  /* 0x000000bec820723c */ /* 0x000fe20000001820 */
[----:B------:R-:W1:Y:S04]  /*9bc0*/  LDSM.16.M88.4 R188, [R220] ;  /* 0x00000000dcbc783b */ /* 0x000e680000000200 */
[----:B------:R-:W1:Y:S01]  /*9bd0*/  LDSM.16.M88.4 R200, [R238+0x4000] ;  /* 0x00400000eec8783b */ /* 0x000e620000000200 */
[C---:B------:R-:W-:Y:S06]  /*9be0*/  HMMA.16816.F32 R4, R208.reuse, R212, R4 ;  /* 0x000000d4d004723c */ /* 0x040fec0000001804 */
[C---:B------:R-:W-:Y:S01]  /*9bf0*/  HMMA.16816.F32 R8, R208.reuse, R214, R8 ;  /* 0x000000d6d008723c */ /* 0x040fe20000001808 */
[----:B------:R-:W-:Y:S05]  /*9c00*/  LDSM.16.M88.4 R212, [R228+0x4000] ;  /* 0x00400000e4d4783b */ /* 0x000fea0000000200 */
        /* <DEDUP_REMOVED lines=9> */
[----:B------:R-:W4:Y:S01]  /*9ca0*/  LDSM.16.M88.4 R208, [R237+0x4000] ;  /* 0x00400000edd0783b */ /* 0x000f220000000200 */
[C---:B-----5:R-:W-:Y:S06]  /*9cb0*/  HMMA.16816.F32 R4, R192.reuse, R196, R4 ;  /* 0x000000c4c004723c */ /* 0x060fec0000001804 */
[C---:B------:R-:W-:Y:S01]  /*9cc0*/  HMMA.16816.F32 R8, R192.reuse, R198, R8 ;  /* 0x000000c6c008723c */ /* 0x040fe20000001808 */
[----:B------:R-:W-:Y:S05]  /*9cd0*/  LDSM.16.M88.4 R196, [R241+0xe000] ;  /* 0x00e00000f1c4783b */ /* 0x000fea0000000200 */
[C---:B-1----:R-:W-:Y:S06]  /*9ce0*/  HMMA.16816.F32 R12, R192.reuse, R180, R12 ;  /* 0x000000b4c00c723c */ /* 0x042fec000000180c */
[C---:B------:R-:W-:Y:S01]  /*9cf0*/  HMMA.16816.F32 R16, R192.reuse, R182, R16 ;  /* 0x000000b6c010723c */ /* 0x040fe20000001810 */
[----:B------:R-:W1:Y:S05]  /*9d00*/  LDSM.16.M88.4 R180, [R228+0x4800] ;  /* 0x00480000e4b4783b */ /* 0x000e6a0000000200 */
[C---:B------:R-:W-:Y:S06]  /*9d10*/  HMMA.16816.F32 R20, R192.reuse, R184, R20 ;  /* 0x000000b8c014723c */ /* 0x040fec0000001814 */
[C---:B------:R-:W-:Y:S01]  /*9d20*/  HMMA.16816.F32 R24, R192.reuse, R186, R24 ;  /* 0x000000bac018723c */ /* 0x040fe20000001818 */
[----:B------:R-:W5:Y:S05]  /*9d30*/  LDSM.16.M88.4 R184, [R228+0x5000] ;  /* 0x00500000e4b8783b */ /* 0x000f6a0000000200 */
[C---:B------:R-:W-:Y:S06]  /*9d40*/  HMMA.16816.F32 R28, R192.reuse, R188, R28 ;  /* 0x000000bcc01c723c */ /* 0x040fec000000181c */
[----:B------:R-:W-:Y:S01]  /*9d50*/  HMMA.16816.F32 R32, R192, R190, R32 ;  /* 0x000000bec020723c */ /* 0x000fe20000001820 */
[----:B------:R-:W5:Y:S04]  /*9d60*/  LDSM.16.M88.4 R188, [R228+0x5800] ;  /* 0x00580000e4bc783b */ /* 0x000f680000000200 */
[----:B------:R-:W5:Y:S01]  /*9d70*/  LDSM.16.M88.4 R192, [R242+0x6000] ;  /* 0x00600000f2c0783b */ /* 0x000f620000000200 */
[C---:B------:R-:W-:Y:S06]  /*9d80*/  HMMA.16816.F32 R4, R200.reuse, R204, R4 ;  /* 0x000000ccc804723c */ /* 0x040fec0000001804 */
        /* <DEDUP_REMOVED lines=17> */
[----:B------:R-:W1:Y:S05]  /*9ea0*/  LDSM.16.M88.4 R180, [R218] ;  /* 0x00000000dab4783b */ /* 0x000e6a0000000200 */
[C---:B-----5:R-:W-:Y:S06]  /*9eb0*/  HMMA.16816.F32 R20, R208.reuse, R184, R20 ;  /* 0x000000b8d014723c */ /* 0x060fec0000001814 */
[C---:B------:R-:W-:Y:S01]  /*9ec0*/  HMMA.16816.F32 R24, R208.reuse, R186, R24 ;  /* 0x000000bad018723c */ /* 0x040fe20000001818 */
[----:B------:R-:W5:Y:S05]  /*9ed0*/  LDSM.16.M88.4 R184, [R217] ;  /* 0x00000000d9b8783b */ /* 0x000f6a0000000200 */
[C---:B------:R-:W-:Y:S06]  /*9ee0*/  HMMA.16816.F32 R28, R208.reuse, R188, R28 ;  /* 0x000000bcd01c723c */ /* 0x040fec000000181c */
[----:B------:R-:W-:Y:S01]  /*9ef0*/  HMMA.16816.F32 R32, R208, R190, R32 ;  /* 0x000000bed020723c */ /* 0x000fe20000001820 */
[----:B------:R-:W5:Y:S04]  /*9f00*/  LDSM.16.M88.4 R188, [R216] ;  /* 0x00000000d8bc783b */ /* 0x000f680000000200 */
[----:B------:R-:W5:Y:S01]  /*9f10*/  LDSM.16.M88.4 R208, [R238+0x6000] ;  /* 0x00600000eed0783b */ /* 0x000f620000000200 */
        /* <DEDUP_REMOVED lines=14> */
[C---:B------:R-:W-:Y:S06]  /*a000*/  HMMA.16816.F32 R8, R200.reuse, R206, R8 ;  /* 0x000000cec808723c */ /* 0x040fec0000001808 */
[C---:B-1----:R-:W-:Y:S06]  /*a010*/  HMMA.16816.F32 R12, R200.reuse, R180, R12 ;  /* 0x000000b4c80c723c */ /* 0x042fec000000180c */
[C---:B------:R-:W-:Y:S06]  /*a020*/  HMMA.16816.F32 R16, R200.reuse, R182, R16 ;  /* 0x000000b6c810723c */ /* 0x040fec0000001810 */
[C---:B-----5:R-:W-:Y:S06]  /*a030*/  HMMA.16816.F32 R20, R200.reuse, R184, R20 ;  /* 0x000000b8c814723c */ /* 0x060fec0000001814 */
[C---:B------:R-:W-:Y:S06]  /*a040*/  HMMA.16816.F32 R24, R200.reuse, R186, R24 ;  /* 0x000000bac818723c */ /* 0x040fec0000001818 */
[C---:B------:R-:W-:Y:S06]  /*a050*/  HMMA.16816.F32 R28, R200.reuse, R188, R28 ;  /* 0x000000bcc81c723c */ /* 0x040fec000000181c */
[----:B------:R-:W-:Y:S06]  /*a060*/  HMMA.16816.F32 R32, R200, R190, R32 ;  /* 0x000000bec820723c */ /* 0x000fec0000001820 */
[C---:B------:R-:W-:Y:S06]  /*a070*/  HMMA.16816.F32 R4, R208.reuse, R212, R4 ;  /* 0x000000d4d004723c */ /* 0x040fec0000001804 */
[C---:B------:R-:W-:Y:S06]  /*a080*/  HMMA.16816.F32 R8, R208.reuse, R214, R8 ;  /* 0x000000d6d008723c */ /* 0x040fec0000001808 */
[C---:B--2---:R-:W-:Y:S06]  /*a090*/  HMMA.16816.F32 R12, R208.reuse, R168, R12 ;  /* 0x000000a8d00c723c */ /* 0x044fec000000180c */
[C---:B------:R-:W-:Y:S01]  /*a0a0*/  HMMA.16816.F32 R16, R208.reuse, R170, R16 ;  /* 0x000000aad010723c */ /* 0x040fe20000001810 */
[----:B------:R-:W1:Y:S05]  /*a0b0*/  LDSM.16.M88.4 R168, [R228+0x6800] ;  /* 0x00680000e4a8783b */ /* 0x000e6a0000000200 */
[C---:B---3--:R-:W-:Y:S06]  /*a0c0*/  HMMA.16816.F32 R20, R208.reuse, R172, R20 ;  /* 0x000000acd014723c */ /* 0x048fec0000001814 */
[C---:B------:R-:W-:Y:S01]  /*a0d0*/  HMMA.16816.F32 R24, R208.reuse, R174, R24 ;  /* 0x000000aed018723c */ /* 0x040fe20000001818 */
[----:B------:R-:W2:Y:S05]  /*a0e0*/  LDSM.16.M88.4 R172, [R228+0x7000] ;  /* 0x00700000e4ac783b */ /* 0x000eaa0000000200 */
[C---:B----4-:R-:W-:Y:S06]  /*a0f0*/  HMMA.16816.F32 R28, R208.reuse, R176, R28 ;  /* 0x000000b0d01c723c */ /* 0x050fec000000181c */
[----:B------:R-:W-:Y:S06]  /*a100*/  HMMA.16816.F32 R32, R208, R178, R32 ;  /* 0x000000b2d020723c */ /* 0x000fec0000001820 */
[C---:B------:R-:W-:Y:S06]  /*a110*/  HMMA.16816.F32 R4, R192.reuse, R196, R4 ;  /* 0x000000c4c004723c */ /* 0x040fec0000001804 */
[C---:B------:R-:W-:Y:S06]  /*a120*/  HMMA.16816.F32 R8, R192.reuse, R198, R8 ;  /* 0x000000c6c008723c */ /* 0x040fec0000001808 */
[C---:B-1----:R-:W-:Y:S06]  /*a130*/  HMMA.16816.F32 R12, R192.reuse, R168, R12 ;  /* 0x000000a8c00c723c */ /* 0x042fec000000180c */
[C---:B------:R-:W-:Y:S01]  /*a140*/  HMMA.16816.F32 R16, R192.reuse, R170, R16 ;  /* 0x000000aac010723c */ /* 0x040fe20000001810 */
[----:B------:R-:W1:Y:S01]  /*a150*/  LDSM.16.M88.4 R168, [R228+0x7800] ;  /* 0x00780000e4a8783b */ /* 0x000e620000000200 */
[----:B------:R-:W-:Y:S04]  /*a160*/  DEPBAR.LE SB0, 0x0 ;  /* 0x000080000000791a */ /* 0x000fe80000000000 */
[----:B------:R-:W-:Y:S01]  /*a170*/  BAR.SYNC.DEFER_BLOCKING 0x0 ;  /* 0x0000000000007b1d */ /* 0x000fe20000010000 */
[C---:B--2---:R-:W-:Y:S05]  /*a180*/  HMMA.16816.F32 R20, R192.reuse, R172, R20 ;  /* 0x000000acc014723c */ /* 0x044fea0000001814 */
        /* <DEDUP_REMOVED lines=11> */
[----:B------:R-:W-:Y:S01]  /*a240*/  FMUL.FTZ R15, R15, UR17 ;  /* 0x000000110f0f7c20 */ /* 0x000fe20008410000 */
[----:B------:R-:W-:Y:S02]  /*a250*/  FMUL.FTZ R17, R17, UR17 ;  /* 0x0000001111117c20 */ /* 0x000fe40008410000 */
        /* <DEDUP_REMOVED lines=13> */
[----:B--2---:R-:W-:Y:S01]  /*a330*/  FMUL.FTZ R166, R18, UR17 ;  /* 0x0000001112a67c20 */ /* 0x004fe20008410000 */
[----:B------:R-:W-:Y:S03]  /*a340*/  IMAD.MOV.U32 R194, RZ, RZ, R2 ;  /* 0x000000ffffc27224 */ /* 0x000fe600078e0002 */
[----:B------:R-:W-:Y:S05]  /*a350*/  IMAD.MOV.U32 R195, RZ, RZ, R3 ;  /* 0x000000ffffc37224 */ /* 0x000fea00078e0003 */
[----:B------:R2:W2:Y:S01]  /*a360*/  MUFU.TANH R211, R166 ;  /* 0x000000a600d37308 */ /* 0x0004a20000002400 */
[----:B-1----:R-:W-:Y:S01]  /*a370*/  FMUL.FTZ R164, R19, UR17 ;  /* 0x0000001113a47c20 */ /* 0x002fe20008410000 */
[----:B------:R-:W-:Y:S01]  /*a380*/  FMUL.FTZ R206, R28, UR17 ;  /* 0x000000111cce7c20 */ /* 0x000fe20008410000 */
[----:B------:R-:W-:Y:S01]  /*a390*/  FMUL.FTZ R29, R29, UR17 ;  /* 0x000000111d1d7c20 */ /* 0x000fe20008410000 */
[----:B------:R-:W-:Y:S06]  /*a3a0*/  FMUL.FTZ R30, R30, UR17 ;  /* 0x000000111e1e7c20 */ /* 0x000fec0008410000 */
[----:B------:R1:W1:Y:S01]  /*a3b0*/  MUFU.TANH R173, R164 ;  /* 0x000000a400ad7308 */ /* 0x0002620000002400 */
[----:B-----5:R-:W-:Y:S01]  /*a3c0*/  FMUL.FTZ R165, R23, UR17 ;  /* 0x0000001117a57c20 */ /* 0x020fe20008410000 */
[----:B------:R-:W-:Y:S08]  /*a3d0*/  FMUL.FTZ R35, R35, UR17 ;  /* 0x0000001123237c20 */ /* 0x000ff00008410000 */
        /* <DEDUP_REMOVED lines=16> */
[----:B------:R-:W1:Y:S10]  /*a4e0*/  MUFU.TANH R197, R197 ;  /* 0x000000c500c57308 */ /* 0x000e740000002400 */
        /* <DEDUP_REMOVED lines=33> */
[----:B-1----:R-:W1:Y:S02]  /*a700*/  F2I.FTZ.U32.TRUNC.NTZ R13, R12 ;  /* 0x0000000c000d7305 */ /* 0x002e64000021f000 */
[--C-:B-1----:R-:W-:Y:S02]  /*a710*/  IMAD.MOV R3, RZ, RZ, -R13.reuse ;  /* 0x000000ffff037224 */ /* 0x102fe400078e0a0d */
[----:B------:R-:W-:Y:S02]  /*a720*/  IMAD.MOV.U32 R12, RZ, RZ, RZ ;  /* 0x000000ffff0c7224 */ /* 0x000fe400078e00ff */
[----:B------:R-:W-:Y:S04]  /*a730*/  IMAD R10, R3, R2, RZ ;  /* 0x00000002030a7224 */ /* 0x000fe800078e02ff */
[----:B------:R-:W-:Y:S06]  /*a740*/  IMAD.HI.U32 R10, R13, R10, R12 ;  /* 0x0000000a0d0a7227 */ /* 0x000fec00078e000c */
[C---:B------:R-:W-:Y:S04]  /*a750*/  IMAD.HI.U32 R8, R10.reuse, R5, RZ ;  /* 0x000000050a087227 */ /* 0x040fe800078e00ff */
        /* <DEDUP_REMOVED lines=47> */
.L_x_1615:
        /* <DEDUP_REMOVED lines=117> */
.L_x_1614:
[----:B-1----:R-:W-:Y:S01]  /*b1a0*/  FMNMX.FTZ R3, R197, R167, !PT ;  /* 0x000000a7c5037209 */ /* 0x002fe20007810000 */
[----:B--2---:R-:W-:Y:S01]  /*b1b0*/  LDSM.16.MT88.4 R20, [R234+0x10000] ;  /* 0x01000000ea14783b */ /* 0x004fe20000004200 */
[----:B------:R-:W-:Y:S02]  /*b1c0*/  UISETP.GT.AND UP0, UPT, UR25, UR12, UPT ;  /* 0x0000000c1900728c */ /* 0x000fe4000bf04270 */
        /* <DEDUP_REMOVED lines=50> */
[----:B------:R-:W-:Y:S03]  /*b4f0*/  FMUL.FTZ R6, R0, UR4 ;  /* 0x0000000400067c20 */ /* 0x000fe60008410000 */
        /* <DEDUP_REMOVED lines=17> */
[--C-:B------:R-:W-:Y:S01]  /*b610*/  FFMA.FTZ R179, R179, UR4, -R180.reuse ;  /* 0x00000004b3b37c23 */ /* 0x100fe200080108b4 */
        /* <DEDUP_REMOVED lines=54> */
[--C-:B------:R-:W-:Y:S01]  /*b980*/  FFMA.FTZ R178, R178, UR4, -R181.reuse ;  /* 0x00000004b2b27c23 */ /* 0x100fe200080108b5 */
[C---:B------:R-:W-:Y:S01]  /*b990*/  FMUL.FTZ R56, R2.reuse, R56 ;  /* 0x0000003802387220 */ /* 0x040fe20000410000 */
[----:B------:R-:W-:Y:S01]  /*b9a0*/  FMUL.FTZ R57, R2, R57 ;  /* 0x0000003902397220 */ /* 0x000fe20000410000 */
[C---:B------:R-:W-:Y:S01]  /*b9b0*/  FMUL.FTZ R58, R0.reuse, R58 ;  /* 0x0000003a003a7220 */ /* 0x040fe20000410000 */
[----:B------:R-:W-:Y:S01]  /*b9c0*/  FMUL.FTZ R59, R0, R59 ;  /* 0x0000003b003b7220 */ /* 0x000fe20000410000 */
[C---:B------:R-:W-:Y:S03]  /*b9d0*/  FMUL.FTZ R60, R2.reuse, R60 ;  /* 0x0000003c023c7220 */ /* 0x040fe60000410000 */
[----:B------:R-:W5:Y:S01]  /*b9e0*/  MUFU.EX2 R188, R188 ;  /* 0x000000bc00bc7308 */ /* 0x000f620000000800 */
        /* <DEDUP_REMOVED lines=15> */
[----:B------:R-:W-:Y:S01]  /*bae0*/  MUFU.EX2 R184, R179 ;  /* 0x000000b300b87308 */ /* 0x000fe20000000800 */
[----:B-----5:R-:W-:Y:S01]  /*baf0*/  F2FP.F16.F32.PACK_AB R163, R188, R189 ;  /* 0x000000bdbca3723e */ /* 0x020fe200000000ff */
[C---:B------:R-:W-:Y:S01]  /*bb00*/  FMUL.FTZ R74, R0.reuse, R74 ;  /* 0x0000004a004a7220 */ /* 0x040fe20000410000 */
[----:B------:R-:W-:Y:S01]  /*bb10*/  FMUL.FTZ R75, R0, R75 ;  /* 0x0000004b004b7220 */ /* 0x000fe20000410000 */
[C---:B------:R-:W-:Y:S01]  /*bb20*/  FMUL.FTZ R76, R2.reuse, R76 ;  /* 0x0000004c024c7220 */ /* 0x040fe20000410000 */
[----:B------:R-:W-:Y:S01]  /*bb30*/  FMUL.FTZ R77, R2, R77 ;  /* 0x0000004d024d7220 */ /* 0x000fe20000410000 */
[C---:B------:R-:W-:Y:S01]  /*bb40*/  FMUL.FTZ R78, R0.reuse, R78 ;  /* 0x0000004e004e7220 */ /* 0x040fe20000410000 */
[----:B------:R-:W-:Y:S01]  /*bb50*/  FMUL.FTZ R79, R0, R79 ;  /* 0x0000004f004f7220 */ /* 0x000fe20000410000 */
[C---:B------:R-:W-:Y:S02]  /*bb60*/  HMMA.16816.F32 R4, R160.reuse, R12, R4 ;  /* 0x0000000ca004723c */ /* 0x040fe40000001804 */
[----:B------:R-:W-:Y:S01]  /*bb70*/  MUFU.EX2 R187, R177 ;  /* 0x000000b100bb7308 */ /* 0x000fe20000000800 */
[----:B------:R-:W-:Y:S02]  /*bb80*/  PLOP3.LUT P1, PT, PT, PT, UP0, 0x80, 0x0 ;  /* 0x000000000000781c */ /* 0x000fe40003f2f008 */
[C---:B------:R-:W-:Y:S01]  /*bb90*/  FMUL.FTZ R80, R2.reuse, R80 ;  /* 0x0000005002507220 */ /* 0x040fe20000410000 */
[C---:B------:R-:W-:Y:S06]  /*bba0*/  HMMA.16816.F32 R8, R160.reuse, R14, R8 ;  /* 0x0000000ea008723c */ /* 0x040fec0000001808 */
[----:B------:R-:W-:Y:S01]  /*bbb0*/  MUFU.EX2 R204, R204 ;  /* 0x000000cc00cc7308 */ /* 0x000fe20000000800 */
[C---:B------:R-:W-:Y:S01]  /*bbc0*/  FMUL.FTZ R12, R2.reuse, R152 ;  /* 0x00000098020c7220 */ /* 0x040fe20000410000 */
[----:B------:R-:W-:Y:S03]  /*bbd0*/  FMUL.FTZ R13, R2, R153 ;  /* 0x00000099020d7220 */ /* 0x000fe60000410000 */
[C---:B------:R-:W-:Y:S01]  /*bbe0*/  FMUL.FTZ R14, R0.reuse, R154 ;  /* 0x0000009a000e7220 */ /* 0x040fe20000410000 */
[----:B------:R-:W-:Y:S02]  /*bbf0*/  FMUL.FTZ R15, R0, R155 ;  /* 0x0000009b000f7220 */ /* 0x000fe40000410000 */
[----:B------:R-:W-:Y:S01]  /*bc00*/  LDSM.16.MT88.4 R152, [R236+0x12800] ;  /* 0x01280000ec98783b */ /* 0x000fe20000004200 */
[----:B------:R-:W-:Y:S01]  /*bc10*/  FMUL.FTZ R81, R2, R81 ;  /* 0x0000005102517220 */ /* 0x000fe20000410000 */
[C---:B------:R-:W-:Y:S01]  /*bc20*/  FMUL.FTZ R82, R0.reuse, R82 ;  /* 0x0000005200527220 */ /* 0x040fe20000410000 */
[----:B------:R-:W-:Y:S01]  /*bc30*/  FMUL.FTZ R83, R0, R83 ;  /* 0x0000005300537220 */ /* 0x000fe20000410000 */
[C---:B------:R-:W-:Y:S01]  /*bc40*/  FMUL.FTZ R84, R2.reuse, R84 ;  /* 0x0000005402547220 */ /* 0x040fe20000410000 */
[C---:B------:R-:W-:Y:S01]  /*bc50*/  HMMA.16816.F32 R12, R160.reuse, R20, R12 ;  /* 0x00000014a00c723c */ /* 0x040fe2000000180c */
[----:B------:R-:W-:Y:S02]  /*bc60*/  MUFU.EX2 R212, R212 ;  /* 0x000000d400d47308 */ /* 0x000fe40000000800 */
[----:B------:R-:W-:Y:S01]  /*bc70*/  FMUL.FTZ R85, R2, R85 ;  /* 0x0000005502557220 */ /* 0x000fe20000410000 */
[C---:B------:R-:W-:Y:S01]  /*bc80*/  FMUL.FTZ R86, R0.reuse, R86 ;  /* 0x0000005600567220 */ /* 0x040fe20000410000 */
[----:B------:R-:W-:Y:S01]  /*bc90*/  FMUL.FTZ R87, R0, R87 ;  /* 0x0000005700577220 */ /* 0x000fe20000410000 */
[C---:B------:R-:W-:Y:S05]  /*bca0*/  HMMA.16816.F32 R16, R160.reuse, R22, R16 ;  /* 0x00000016a010723c */ /* 0x040fea0000001810 */
[C---:B------:R-:W-:Y:S01]  /*bcb0*/  FMUL.FTZ R20, R2.reuse, R144 ;  /* 0x0000009002147220 */ /* 0x040fe20000410000 */
[----:B------:R-:W-:Y:S01]  /*bcc0*/  FMUL.FTZ R21, R2, R145 ;  /* 0x0000009102157220 */ /* 0x000fe20000410000 */
[C---:B------:R-:W-:Y:S01]  /*bcd0*/  FMUL.FTZ R22, R0.reuse, R146 ;  /* 0x0000009200167220 */ /* 0x040fe20000410000 */
[----:B------:R-:W-:Y:S02]  /*bce0*/  FMUL.FTZ R23, R0, R147 ;  /* 0x0000009300177220 */ /* 0x000fe40000410000 */
        /* <DEDUP_REMOVED lines=8> */
[----:B------:R-:W-:Y:S01]  /*bd70*/  FMUL.FTZ R94, R0, R94 ;  /* 0x0000005e005e7220 */ /* 0x000fe20000410000 */
[C---:B------:R-:W-:Y:S05]  /*bd80*/  HMMA.16816.F32 R24, R160.reuse, R30, R24 ;  /* 0x0000001ea018723c */ /* 0x040fea0000001818 */
[C---:B------:R-:W-:Y:S01]  /*bd90*/  FMUL.FTZ R28, R2.reuse, R136 ;  /* 0x00000088021c7220 */ /* 0x040fe20000410000 */
[----:B------:R-:W-:Y:S01]  /*bda0*/  FMUL.FTZ R29, R2, R137 ;  /* 0x00000089021d7220 */ /* 0x000fe20000410000 */
[C---:B------:R-:W-:Y:S01]  /*bdb0*/  FMUL.FTZ R30, R0.reuse, R138 ;  /* 0x0000008a001e7220 */ /* 0x040fe20000410000 */
[C---:B------:R-:W-:Y:S02]  /*bdc0*/  FMUL.FTZ R31, R0.reuse, R139 ;  /* 0x0000008b001f7220 */ /* 0x040fe40000410000 */
[----:B------:R-:W1:Y:S01]  /*bdd0*/  LDSM.16.MT88.4 R136, [R232+0x12000] ;  /* 0x01200000e888783b */ /* 0x000e620000004200 */
[----:B------:R-:W-:Y:S01]  /*bde0*/  FMUL.FTZ R95, R0, R95 ;  /* 0x0000005f005f7220 */ /* 0x000fe20000410000 */
[C---:B------:R-:W-:Y:S01]  /*bdf0*/  FMUL.FTZ R96, R2.reuse, R96 ;  /* 0x0000006002607220 */ /* 0x040fe20000410000 */
[----:B------:R-:W-:Y:S01]  /*be00*/  FMUL.FTZ R97, R2, R97 ;  /* 0x0000006102617220 */ /* 0x000fe20000410000 */
[C---:B------:R-:W-:Y:S01]  /*be10*/  FMUL.FTZ R98, R0.reuse, R98 ;  /* 0x0000006200627220 */ /* 0x040fe20000410000 */
[C---:B---3--:R-:W-:Y:S03]  /*be20*/  HMMA.16816.F32 R28, R160.reuse, R156, R28 ;  /* 0x0000009ca01c723c */ /* 0x048fe6000000181c */
[----:B------:R-:W-:Y:S01]  /*be30*/  FMUL.FTZ R99, R0, R99 ;  /* 0x0000006300637220 */ /* 0x000fe20000410000 */
[C---:B------:R-:W-:Y:S01]  /*be40*/  FMUL.FTZ R100, R2.reuse, R100 ;  /* 0x0000006402647220 */ /* 0x040fe20000410000 */
[----:B------:R-:W-:Y:S01]  /*be50*/  FMUL.FTZ R101, R2, R101 ;  /* 0x0000006502657220 */ /* 0x000fe20000410000 */
[C---:B------:R-:W-:Y:S01]  /*be60*/  HMMA.16816.F32 R32, R160.reuse, R158, R32 ;  /* 0x0000009ea020723c */ /* 0x040fe20000001820 */
[----:B------:R-:W-:Y:S04]  /*be70*/  LDSM.16.MT88.4 R156, [R234+0x12800] ;  /* 0x01280000ea9c783b */ /* 0x000fe80000004200 */
[C---:B------:R-:W-:Y:S01]  /*be80*/  FMUL.FTZ R102, R0.reuse, R102 ;  /* 0x0000006600667220 */ /* 0x040fe20000410000 */
[C---:B----4-:R-:W-:Y:S05]  /*be90*/  HMMA.16816.F32 R36, R160.reuse, R148, R36 ;  /* 0x00000094a024723c */ /* 0x050fea0000001824 */
[----:B------:R-:W-:Y:S01]  /*bea0*/  FMUL.FTZ R103, R0, R103 ;  /* 0x0000006700677220 */ /* 0x000fe20000410000 */
[C---:B------:R-:W-:Y:S01]  /*beb0*/  HMMA.16816.F32 R40, R160.reuse, R150, R40 ;  /* 0x00000096a028723c */ /* 0x040fe20000001828 */
[----:B------:R-:W-:Y:S04]  /*bec0*/  LDSM.16.MT88.4 R148, [R232+0x10800] ;  /* 0x01080000e894783b */ /* 0x000fe80000004200 */
[C---:B------:R-:W-:Y:S01]  /*bed0*/  FMUL.FTZ R104, R2.reuse, R104 ;  /* 0x0000006802687220 */ /* 0x040fe20000410000 */
[C---:B--2---:R-:W-:Y:S05]  /*bee0*/  HMMA.16816.F32 R44, R160.reuse, R140, R44 ;  /* 0x0000008ca02c723c */ /* 0x044fea000000182c */
[----:B------:R-:W-:Y:S01]  /*bef0*/  FMUL.FTZ R105, R2, R105 ;  /* 0x0000006902697220 */ /* 0x000fe20000410000 */
[C---:B------:R-:W-:Y:S01]  /*bf00*/  HMMA.16816.F32 R48, R160.reuse, R142, R48 ;  /* 0x0000008ea030723c */ /* 0x040fe20000001830 */
[----:B------:R-:W2:Y:S04]  /*bf10*/  LDSM.16.MT88.4 R140, [R236+0x14000] ;  /* 0x01400000ec8c783b */ /* 0x000ea80000004200 */
[C---:B------:R-:W-:Y:S01]  /*bf20*/  FMUL.FTZ R106, R0.reuse, R106 ;  /* 0x0000006a006a7220 */ /* 0x040fe20000410000 */
[C---:B------:R-:W-:Y:S05]  /*bf30*/  HMMA.16816.F32 R52, R160.reuse, R132, R52 ;  /* 0x00000084a034723c */ /* 0x040fea0000001834 */
[----:B------:R-:W-:Y:S01]  /*bf40*/  FMUL.FTZ R107, R0, R107 ;  /* 0x0000006b006b7220 */ /* 0x000fe20000410000 */
[C---:B------:R-:W-:Y:S01]  /*bf50*/  HMMA.16816.F32 R56, R160.reuse, R134, R56 ;  /* 0x00000086a038723c */ /* 0x040fe20000001838 */
[----:B------:R-:W3:Y:S04]  /*bf60*/  LDSM.16.MT88.4 R132, [R234+0x14000] ;  /* 0x01400000ea84783b */ /* 0x000ee80000004200 */
[C---:B------:R-:W-:Y:S01]  /*bf70*/  FMUL.FTZ R108, R2.reuse, R108 ;  /* 0x0000006c026c7220 */ /* 0x040fe20000410000 */
[C---:B-1----:R-:W-:Y:S05]  /*bf80*/  HMMA.16816.F32 R60, R160.reuse, R136, R60 ;  /* 0x00000088a03c723c */ /* 0x042fea000000183c */
[----:B------:R-:W-:Y:S01]  /*bf90*/  FMUL.FTZ R109, R2, R109 ;  /* 0x0000006d026d7220 */ /* 0x000fe20000410000 */
[C---:B------:R-:W-:Y:S01]  /*bfa0*/  HMMA.16816.F32 R64, R160.reuse, R138, R64 ;  /* 0x0000008aa040723c */ /* 0x040fe20000001840 */
[----:B------:R-:W1:Y:S04]  /*bfb0*/  LDSM.16.MT88.4 R136, [R233+0x14000] ;  /* 0x01400000e988783b */ /* 0x000e680000004200 */
        /* <DEDUP_REMOVED lines=17> */
[C---:B---3--:R-:W-:Y:S05]  /*c0d0*/  HMMA.16816.F32 R76, R160.reuse, R132, R76 ;  /* 0x00000084a04c723c */ /* 0x048fea000000184c */
[--C-:B------:R-:W-:Y:S01]  /*c0e0*/  FFMA.FTZ R208, R209, UR4, -R181.reuse ;  /* 0x00000004d1d07c23 */ /* 0x100fe200080108b5 */
[C---:B------:R-:W-:Y:S01]  /*c0f0*/  HMMA.16816.F32 R80, R160.reuse, R134, R80 ;  /* 0x00000086a050723c */ /* 0x040fe20000001850 */
[----:B------:R-:W3:Y:S04]  /*c100*/  LDSM.16.MT88.4 R132, [R236+0x16000] ;  /* 0x01600000ec84783b */ /* 0x000ee80000004200 */
[--C-:B------:R-:W-:Y:S01]  /*c110*/  FFMA.FTZ R209, R210, UR4, -R181.reuse ;  /* 0x00000004d2d17c23 */ /* 0x100fe200080108b5 */
[C---:B-1----:R-:W-:Y:S01]  /*c120*/  HMMA.16816.F32 R84, R160.reuse, R136, R84 ;  /* 0x00000088a054723c */ /* 0x042fe20000001854 */
[----:B------:R-:W-:Y:S04]  /*c130*/  MUFU.EX2 R208, R208 ;  /* 0x000000d000d07308 */ /* 0x000fe80000000800 */
[--C-:B------:R-:W-:Y:S01]  /*c140*/  FFMA.FTZ R210, R173, UR4, -R180.reuse ;  /* 0x00000004add27c23 */ /* 0x100fe200080108b4 */
[C---:B------:R-:W-:Y:S01]  /*c150*/  HMMA.16816.F32 R88, R160.reuse, R138, R88 ;  /* 0x0000008aa058723c */ /* 0x040fe20000001858 */
[----:B------:R-:W1:Y:S04]  /*c160*/  LDSM.16.MT88.4 R136, [R234+0x16000] ;  /* 0x01600000ea88783b */ /* 0x000e680000004200 */
[----:B------:R-:W-:Y:S01]  /*c170*/  MUFU.EX2 R209, R209 ;  /* 0x000000d100d17308 */ /* 0x000fe20000000800 */
[--C-:B------:R-:W-:Y:S01]  /*c180*/  FFMA.FTZ R200, R185, UR4, -R181.reuse ;  /* 0x00000004b9c87c23 */ /* 0x100fe200080108b5 */
[--C-:B------:R-:W-:Y:S01]  /*c190*/  FFMA.FTZ R205, R205, UR4, -R181.reuse ;  /* 0x00000004cdcd7c23 */ /* 0x100fe200080108b5 */
[--C-:B------:R-:W-:Y:S03]  /*c1a0*/  FFMA.FTZ R207, R207, UR4, -R180.reuse ;  /* 0x00000004cfcf7c23 */ /* 0x100fe600080108b4 */
[--C-:B------:R-:W-:Y:S01]  /*c1b0*/  FFMA.FTZ R211, R211, UR4, -R180.reuse ;  /* 0x00000004d3d37c23 */ /* 0x100fe200080108b4 */
[----:B------:R-:W-:Y:S03]  /*c1c0*/  LDSM.16.MT88.4 R172, [R236+0x14800] ;  /* 0x01480000ecac783b */ /* 0x000fe60000004200 */
[----:B------:R4:W-:Y:S01]  /*c1d0*/  MUFU.EX2 R185, R178 ;  /* 0x000000b200b97308 */ /* 0x0009e20000000800 */
[C---:B------:R-:W-:Y:S01]  /*c1e0*/  FMUL.FTZ R124, R2.reuse, R124 ;  /* 0x0000007c027c7220 */ /* 0x040fe20000410000 */
[----:B------:R-:W-:Y:S01]  /*c1f0*/  FMUL.FTZ R125, R2, R125 ;  /* 0x0000007d027d7220 */ /* 0x000fe20000410000 */
[C---:B------:R-:W-:Y:S01]  /*c200*/  FMUL.FTZ R126, R0.reuse, R126 ;  /* 0x0000007e007e7220 */ /* 0x040fe20000410000 */
[----:B------:R-:W-:Y:S01]  /*c210*/  FMUL.FTZ R127, R0, R127 ;  /* 0x0000007f007f7220 */ /* 0x000fe20000410000 */
[C---:B------:R-:W-:Y:S01]  /*c220*/  FMUL.FTZ R128, R2.reuse, R128 ;  /* 0x0000008002807220 */ /* 0x040fe20000410000 */
[C---:B--2---:R-:W-:Y:S04]  /*c230*/  HMMA.16816.F32 R92, R160.reuse, R140, R92 ;  /* 0x0000008ca05c723c */ /* 0x044fe8000000185c */
[----:B------:R-:W-:Y:S01]  /*c240*/  MUFU.EX2 R200, R200 ;  /* 0x000000c800c87308 */ /* 0x000fe20000000800 */
[----:B------:R-:W-:Y:S01]  /*c250*/  FMUL.FTZ R129, R2, R129 ;  /* 0x0000008102817220 */ /* 0x000fe20000410000 */
[C---:B------:R-:W-:Y:S01]  /*c260*/  FMUL.FTZ R130, R0.reuse, R130 ;  /* 0x0000008200827220 */ /* 0x040fe20000410000 */
[----:B------:R-:W-:Y:S01]  /*c270*/  FMUL.FTZ R131, R0, R131 ;  /* 0x0000008300837220 */ /* 0x000fe20000410000 */
[C---:B------:R-:W-:Y:S01]  /*c280*/  HMMA.16816.F32 R96, R160.reuse, R142, R96 ;  /* 0x0000008ea060723c */ /* 0x040fe20000001860 */
[----:B------:R-:W2:Y:S05]  /*c290*/  LDSM.16.MT88.4 R140, [R233+0x16000] ;  /* 0x01600000e98c783b */ /* 0x000eaa0000004200 */
[----:B------:R-:W5:Y:S01]  /*c2a0*/  MUFU.EX2 R205, R205 ;  /* 0x000000cd00cd7308 */ /* 0x000f620000000800 */
[--C-:B------:R-:W-:Y:S01]  /*c2b0*/  FFMA.FTZ R214, R214, UR4, -R181.reuse ;  /* 0x00000004d6d67c23 */ /* 0x100fe200080108b5 */
[C---:B---3--:R-:W-:Y:S01]  /*c2c0*/  HMMA.16816.F32 R100, R160.reuse, R132, R100 ;  /* 0x00000084a064723c */ /* 0x048fe20000001864 */
[----:B----4-:R-:W-:Y:S02]  /*c2d0*/  LDSM.16.MT88.4 R176, [R234+0x15000] ;  /* 0x01500000eab0783b */ /* 0x010fe40000004200 */
[--C-:B------:R-:W-:Y:S03]  /*c2e0*/  FFMA.FTZ R215, R215, UR4, -R180.reuse ;  /* 0x00000004d7d77c23 */ /* 0x100fe600080108b4 */
[C---:B------:R-:W-:Y:S02]  /*c2f0*/  HMMA.16816.F32 R104, R160.reuse, R134, R104 ;  /* 0x00000086a068723c */ /* 0x040fe40000001868 */
[----:B------:R-:W-:Y:S01]  /*c300*/  MUFU.EX2 R214, R214 ;  /* 0x000000d600d67308 */ /* 0x000fe20000000800 */
[----:B------:R-:W3:Y:S03]  /*c310*/  LDSM.16.MT88.4 R132, [R232+0x16000] ;  /* 0x01600000e884783b */ /* 0x000ee60000004200 */
[C---:B-1----:R-:W-:Y:S06]  /*c320*/  HMMA.16816.F32 R108, R160.reuse, R136, R108 ;  /* 0x00000088a06c723c */ /* 0x042fec000000186c */
[----:B------:R-:W1:Y:S01]  /*c330*/  MUFU.EX2 R207, R207 ;  /* 0x000000cf00cf7308 */ /* 0x000e620000000800 */
[--C-:B------:R-:W-:Y:S01]  /*c340*/  FFMA.FTZ R213, R213, UR4, -R180.reuse ;  /* 0x00000004d5d57c23 */ /* 0x100fe200080108b4 */
[C---:B------:R-:W-:Y:S01]  /*c350*/  HMMA.16816.F32 R112, R160.reuse, R138, R112 ;  /* 0x0000008aa070723c */ /* 0x040fe20000001870 */
[----:B------:R-:W4:Y:S02]  /*c360*/  LDSM.16.MT88.4 R136, [R236+0x10800] ;  /* 0x01080000ec88783b */ /* 0x000f240000004200 */
[--C-:B------:R-:W-:Y:S01]  /*c370*/  FFMA.FTZ R206, R206, UR4, -R181.reuse ;  /* 0x00000004cece7c23 */ /* 0x100fe200080108b5 */
[--C-:B------:R-:W-:Y:S01]  /*c380*/  FFMA.FTZ R202, R202, UR4, -R181.reuse ;  /* 0x00000004caca7c23 */ /* 0x100fe200080108b5 */
[--C-:B------:R-:W-:Y:S01]  /*c390*/  FFMA.FTZ R203, R203, UR4, -R180.reuse ;  /* 0x00000004cbcb7c23 */ /* 0x100fe200080108b4 */
[--C-:B------:R-:W-:Y:S02]  /*c3a0*/  FFMA.FTZ R201, R201, UR4, -R180.reuse ;  /* 0x00000004c9c97c23 */ /* 0x100fe400080108b4 */
[----:B------:R-:W-:Y:S03]  /*c3b0*/  MUFU.EX2 R211, R211 ;  /* 0x000000d300d37308 */ /* 0x000fe60000000800 */
[--C-:B------:R-:W-:Y:S01]  /*c3c0*/  FFMA.FTZ R198, R198, UR4, -R181.reuse ;  /* 0x00000004c6c67c23 */ /* 0x100fe200080108b5 */
[----:B------:R-:W-:Y:S01]  /*c3d0*/  FFMA.FTZ R181, R199, UR4, -R181 ;  /* 0x00000004c7b57c23 */ /* 0x000fe200080108b5 */
[--C-:B------:R-:W-:Y:S01]  /*c3e0*/  FFMA.FTZ R166, R166, UR4, -R180.reuse ;  /* 0x00000004a6a67c23 */ /* 0x100fe200080108b4 */
[----:B------:R-:W-:Y:S01]  /*c3f0*/  FFMA.FTZ R180, R165, UR4, -R180 ;  /* 0x00000004a5b47c23 */ /* 0x000fe200080108b4 */
[----:B------:R-:W-:Y:S01]  /*c400*/  FFMA.FTZ R197, R2, R252, R197 ;  /* 0x000000fc02c57223 */ /* 0x000fe200000100c5 */
[----:B------:R-:W-:Y:S01]  /*c410*/  FFMA.FTZ R193, R0, R251, R193 ;  /* 0x000000fb00c17223 */ /* 0x000fe200000100c1 */
[C---:B--2---:R-:W-:Y:S01]  /*c420*/  HMMA.16816.F32 R116, R160.reuse, R140, R116 ;  /* 0x0000008ca074723c */ /* 0x044fe20000001874 */
[----:B------:R-:W-:Y:S02]  /*c430*/  MUFU.EX2 R199, R181 ;  /* 0x000000b500c77308 */ /* 0x000fe40000000800 */
[----:B------:R-:W-:Y:S01]  /*c440*/  FADD.FTZ R197, R196, R197 ;  /* 0x000000c5c4c57221 */ /* 0x000fe20000010000 */
[----:B------:R-:W-:Y:S02]  /*c450*/  FADD.FTZ R190, R190, R193 ;  /* 0x000000c1bebe7221 */ /* 0x000fe40000010000 */
[C---:B------:R-:W-:Y:S01]  /*c460*/  HMMA.16816.F32 R120, R160.reuse, R142, R120 ;  /* 0x0000008ea078723c */ /* 0x040fe20000001878 */
[----:B------:R-:W2:Y:S04]  /*c470*/  LDSM.16.MT88.4 R140, [R234+0x10800] ;  /* 0x01080000ea8c783b */ /* 0x000ea80000004200 */
[----:B------:R-:W4:Y:S01]  /*c480*/  MUFU.EX2 R210, R210 ;  /* 0x000000d200d27308 */ /* 0x000f220000000800 */
[----:B------:R-:W-:Y:S01]  /*c490*/  FADD.FTZ R192, R192, R197 ;  /* 0x000000c5c0c07221 */ /* 0x000fe20000010000 */
[C---:B---3--:R-:W-:Y:S08]  /*c4a0*/  HMMA.16816.F32 R124, R160.reuse, R132, R124 ;  /* 0x00000084a07c723c */ /* 0x048ff0000000187c */
[----:B------:R3:W-:Y:S03]  /*c4b0*/  MUFU.EX2 R165, R180 ;  /* 0x000000b400a57308 */ /* 0x0007e60000000800 */
[----:B------:R-:W-:Y:S01]  /*c4c0*/  FADD.FTZ R191, R191, R192 ;  /* 0x000000c0bfbf7221 */ /* 0x000fe20000010000 */
[----:B------:R-:W-:Y:S01]  /*c4d0*/  HMMA.16816.F32 R128, R160, R134, R128 ;  /* 0x00000086a080723c */ /* 0x000fe20000001880 */
[----:B------:R-:W2:Y:S05]  /*c4e0*/  LDSM.16.MT88.4 R160, [R232+0x12800] ;  /* 0x01280000e8a0783b */ /* 0x000eaa0000004200 */
[----:B------:R-:W-:Y:S01]  /*c4f0*/  MUFU.EX2 R215, R215 ;  /* 0x000000d700d77308 */ /* 0x000fe20000000800 */
[----:B-----5:R-:W-:Y:S01]  /*c500*/  F2FP.F16.F32.PACK_AB R132, R205, R200 ;  /* 0x000000c8cd84723e */ /* 0x020fe200000000ff */
[----:B------:R-:W-:Y:S03]  /*c510*/  FADD.FTZ R200, R200, R191 ;  /* 0x000000bfc8c87221 */ /* 0x000fe60000010000 */
[----:B-1----:R-:W-:Y:S02]  /*c520*/  F2FP.F16.F32.PACK_AB R133, R207, R204 ;  /* 0x000000cccf85723e */ /* 0x002fe400000000ff */
[----:B------:R-:W-:Y:S01]  /*c530*/  F2FP.F16.F32.PACK_AB R134, R209, R208 ;  /* 0x000000d0d186723e */ /* 0x000fe200000000ff */
[----:B---3--:R-:W-:Y:S01]  /*c540*/  LDSM.16.MT88.4 R180, [R234+0x13800] ;  /* 0x01380000eab4783b */ /* 0x008fe20000004200 */
[----:B----4-:R-:W-:Y:S01]  /*c550*/  F2FP.F16.F32.PACK_AB R135, R210, R211 ;  /* 0x000000d3d287723e */ /* 0x010fe200000000ff */
[----:B------:R-:W1:Y:S01]  /*c560*/  MUFU.EX2 R213, R213 ;  /* 0x000000d500d57308 */ /* 0x000e620000000800 */
[----:B------:R-:W-:Y:S04]  /*c570*/  FADD.FTZ R205, R205, R200 ;  /* 0x000000c8cdcd7221 */ /* 0x000fe80000010000 */
[----:B------:R-:W-:Y:S01]  /*c580*/  FADD.FTZ R208, R208, R205 ;  /* 0x000000cdd0d07221 */ /* 0x000fe20000010000 */
[C---:B------:R-:W-:Y:S04]  /*c590*/  HMMA.16816.F32 R4, R132.reuse, R136, R4 ;  /* 0x000000888404723c */ /* 0x040fe80000001804 */
[----:B------:R-:W-:Y:S01]  /*c5a0*/  MUFU.EX2 R206, R206 ;  /* 0x000000ce00ce7308 */ /* 0x000fe20000000800 */
[----:B------:R-:W-:Y:S01]  /*c5b0*/  FADD.FTZ R209, R209, R208 ;  /* 0x000000d0d1d17221 */ /* 0x000fe20000010000 */
[C---:B------:R-:W-:Y:S01]  /*c5c0*/  HMMA.16816.F32 R8, R132.reuse, R138, R8 ;  /* 0x0000008a8408723c */ /* 0x040fe20000001808 */
[----:B------:R-:W3:Y:S07]  /*c5d0*/  LDSM.16.MT88.4 R136, [R234+0x14800] ;  /* 0x01480000ea88783b */ /* 0x000eee0000004200 */
[----:B------:R-:W4:Y:S01]  /*c5e0*/  MUFU.EX2 R202, R202 ;  /* 0x000000ca00ca7308 */ /* 0x000f220000000800 */
[C---:B--2---:R-:W-:Y:S06]  /*c5f0*/  HMMA.16816.F32 R12, R132.reuse, R140, R12 ;  /* 0x0000008c840c723c */ /* 0x044fec000000180c */
[C---:B------:R-:W-:Y:S01]  /*c600*/  HMMA.16816.F32 R16, R132.reuse, R142, R16 ;  /* 0x0000008e8410723c */ /* 0x040fe20000001810 */
[----:B------:R-:W2:Y:S02]  /*c610*/  LDSM.16.MT88.4 R140, [R233+0x14800] ;  /* 0x01480000e98c783b */ /* 0x000ea40000004200 */
[----:B------:R-:W-:Y:S03]  /*c620*/  MUFU.EX2 R203, R203 ;  /* 0x000000cb00cb7308 */ /* 0x000fe60000000800 */
[C---:B------:R-:W-:Y:S07]  /*c630*/  HMMA.16816.F32 R20, R132.reuse, R144, R20 ;  /* 0x000000908414723c */ /* 0x040fee0000001814 */
[----:B------:R-:W5:Y:S01]  /*c640*/  MUFU.EX2 R201, R201 ;  /* 0x000000c900c97308 */ /* 0x000f620000000800 */
[C---:B------:R-:W-:Y:S01]  /*c650*/  HMMA.16816.F32 R24, R132.reuse, R146, R24 ;  /* 0x000000928418723c */ /* 0x040fe20000001818 */
[----:B------:R-:W1:Y:S05]  /*c660*/  LDSM.16.MT88.4 R144, [R232+0x14800] ;  /* 0x01480000e890783b */ /* 0x000e6a0000004200 */
[C---:B------:R-:W-:Y:S03]  /*c670*/  HMMA.16816.F32 R28, R132.reuse, R148, R28 ;  /* 0x00000094841c723c */ /* 0x040fe6000000181c */
[----:B------:R-:W5:Y:S03]  /*c680*/  MUFU.EX2 R198, R198 ;  /* 0x000000c600c67308 */ /* 0x000f660000000800 */
[C---:B------:R-:W-:Y:S01]  /*c690*/  HMMA.16816.F32 R32, R132.reuse, R150, R32 ;  /* 0x000000968420723c */ /* 0x040fe20000001820 */
[----:B------:R-:W4:Y:S06]  /*c6a0*/  LDSM.16.MT88.4 R148, [R236+0x16800] ;  /* 0x01680000ec94783b */ /* 0x000f2c0000004200 */
[----:B------:R-:W5:Y:S01]  /*c6b0*/  MUFU.EX2 R166, R166 ;  /* 0x000000a600a67308 */ /* 0x000f620000000800 */
[C---:B------:R-:W-:Y:S06]  /*c6c0*/  HMMA.16816.F32 R36, R132.reuse, R152, R36 ;  /* 0x000000988424723c */ /* 0x040fec0000001824 */
[C---:B------:R-:W-:Y:S01]  /*c6d0*/  HMMA.16816.F32 R40, R132.reuse, R154, R40 ;  /* 0x0000009a8428723c */ /* 0x040fe20000001828 */
[----:B------:R-:W5:Y:S05]  /*c6e0*/  LDSM.16.MT88.4 R152, [R234+0x16800] ;  /* 0x01680000ea98783b */ /* 0x000f6a0000004200 */
        /* <DEDUP_REMOVED lines=21> */
[C---:B----4-:R-:W-:Y:S06]  /*c840*/  HMMA.16816.F32 R100, R132.reuse, R148, R100 ;  /* 0x000000948464723c */ /* 0x050fec0000001864 */
        /* <DEDUP_REMOVED lines=9> */
[----:B------:R-:W-:Y:S01]  /*c8e0*/  HMMA.16816.F32 R128, R132, R142, R128 ;  /* 0x0000008e8480723c */ /* 0x000fe20000001880 */
[----:B------:R-:W2:Y:S06]  /*c8f0*/  LDSM.16.MT88.4 R140, [R236+0x15000] ;  /* 0x01500000ec8c783b */ /* 0x000eac0000004200 */
[----:B------:R-:W-:Y:S04]  /*c900*/  F2FP.F16.F32.PACK_AB R133, R187, R184 ;  /* 0x000000b8bb85723e */ /* 0x000fe800000000ff */
[----:B------:R-:W-:Y:S02]  /*c910*/  F2FP.F16.F32.PACK_AB R134, R214, R185 ;  /* 0x000000b9d686723e */ /* 0x000fe400000000ff */
[----:B------:R-:W-:Y:S01]  /*c920*/  F2FP.F16.F32.PACK_AB R132, R167, R212 ;  /* 0x000000d4a784723e */ /* 0x000fe200000000ff */
[----:B------:R-:W-:Y:S01]  /*c930*/  FADD.FTZ R212, R212, R209 ;  /* 0x000000d1d4d47221 */ /* 0x000fe20000010000 */
[----:B------:R-:W-:Y:S03]  /*c940*/  F2FP.F16.F32.PACK_AB R135, R213, R215 ;  /* 0x000000d7d587723e */ /* 0x000fe600000000ff */
[----:B------:R-:W-:Y:S01]  /*c950*/  FADD.FTZ R212, R167, R212 ;  /* 0x000000d4a7d47221 */ /* 0x000fe20000010000 */
[----:B------:R-:W-:Y:S03]  /*c960*/  MOV R167, R164 ;  /* 0x000000a400a77202 */ /* 0x000fe60000000f00 */
        /* <DEDUP_REMOVED lines=8> */
[----:B------:R-:W-:Y:S05]  /*c9f0*/  LDSM.16.MT88.4 R152, [R233+0x17000] ;  /* 0x01700000e998783b */ /* 0x000fea0000004200 */
[C---:B------:R-:W-:Y:S06]  /*ca00*/  HMMA.16816.F32 R28, R132.reuse, R156, R28 ;  /* 0x0000009c841c723c */ /* 0x040fec000000181c */
[C---:B------:R-:W-:Y:S01]  /*ca10*/  HMMA.16816.F32 R32, R132.reuse, R158, R32 ;  /* 0x0000009e8420723c */ /* 0x040fe20000001820 */
[----:B------:R-:W-:Y:S05]  /*ca20*/  LDSM.16.MT88.4 R156, [R236+0x11800] ;  /* 0x01180000ec9c783b */ /* 0x000fea0000004200 */
[C---:B------:R-:W-:Y:S06]  /*ca30*/  HMMA.16816.F32 R36, R132.reuse, R160, R36 ;  /* 0x000000a08424723c */ /* 0x040fec0000001824 */
[C---:B------:R-:W-:Y:S06]  /*ca40*/  HMMA.16816.F32 R40, R132.reuse, R162, R40 ;  /* 0x000000a28428723c */ /* 0x040fec0000001828 */
[C---:B------:R-:W-:Y:S06]  /*ca50*/  HMMA.16816.F32 R44, R132.reuse, R168, R44 ;  /* 0x000000a8842c723c */ /* 0x040fec000000182c */
[C---:B------:R-:W-:Y:S05]  /*ca60*/  HMMA.16816.F32 R48, R132.reuse, R170, R48 ;  /* 0x000000aa8430723c */ /* 0x040fea0000001830 */
[----:B------:R-:W-:Y:S01]  /*ca70*/  F2FP.F16.F32.PACK_AB R168, R202, R206 ;  /* 0x000000cecaa8723e */ /* 0x000fe200000000ff */
[C---:B---3--:R-:W-:Y:S05]  /*ca80*/  HMMA.16816.F32 R52, R132.reuse, R136, R52 ;  /* 0x000000888434723c */ /* 0x048fea0000001834 */
[----:B------:R-:W-:Y:S01]  /*ca90*/  F2FP.F16.F32.PACK_AB R169, R201, R203 ;  /* 0x000000cbc9a9723e */ /* 0x000fe200000000ff */
[C---:B------:R-:W-:Y:S01]  /*caa0*/  HMMA.16816.F32 R56, R132.reuse, R138, R56 ;  /* 0x0000008a8438723c */ /* 0x040fe20000001838 */
[----:B------:R-:W3:Y:S04]  /*cab0*/  LDSM.16.MT88.4 R136, [R236+0x17000] ;  /* 0x01700000ec88783b */ /* 0x000ee80000004200 */
[----:B------:R-:W-:Y:S01]  /*cac0*/  F2FP.F16.F32.PACK_AB R170, R199, R198 ;  /* 0x000000c6c7aa723e */ /* 0x000fe200000000ff */
[C---:B------:R-:W-:Y:S05]  /*cad0*/  HMMA.16816.F32 R60, R132.reuse, R172, R60 ;  /* 0x000000ac843c723c */ /* 0x040fea000000183c */
[----:B------:R-:W-:Y:S01]  /*cae0*/  F2FP.F16.F32.PACK_AB R171, R165, R166 ;  /* 0x000000a6a5ab723e */ /* 0x000fe200000000ff */
        /* <DEDUP_REMOVED lines=8> */
[C---:B-1----:R-:W-:Y:S06]  /*cb70*/  HMMA.16816.F32 R84, R132.reuse, R144, R84 ;  /* 0x000000908454723c */ /* 0x042fec0000001854 */
[C---:B------:R-:W-:Y:S01]  /*cb80*/  HMMA.16816.F32 R88, R132.reuse, R146, R88 ;  /* 0x000000928458723c */ /* 0x040fe20000001858 */
[----:B------:R-:W1:Y:S05]  /*cb90*/  LDSM.16.MT88.4 R144, [R232+0x17000] ;  /* 0x01700000e890783b */ /* 0x000e6a0000004200 */
[C---:B----4-:R-:W-:Y:S06]  /*cba0*/  HMMA.16816.F32 R92, R132.reuse, R148, R92 ;  /* 0x00000094845c723c */ /* 0x050fec000000185c */
[C---:B------:R-:W-:Y:S01]  /*cbb0*/  HMMA.16816.F32 R96, R132.reuse, R150, R96 ;  /* 0x000000968460723c */ /* 0x040fe20000001860 */
[----:B------:R-:W4:Y:S05]  /*cbc0*/  LDSM.16.MT88.4 R148, [R234+0x11800] ;  /* 0x01180000ea94783b */ /* 0x000f2a0000004200 */
[C---:B---3--:R-:W-:Y:S06]  /*cbd0*/  HMMA.16816.F32 R100, R132.reuse, R136, R100 ;  /* 0x000000888464723c */ /* 0x048fec0000001864 */
[C---:B------:R-:W-:Y:S06]  /*cbe0*/  HMMA.16816.F32 R104, R132.reuse, R138, R104 ;  /* 0x0000008a8468723c */ /* 0x040fec0000001868 */
[C---:B--2---:R-:W-:Y:S06]  /*cbf0*/  HMMA.16816.F32 R108, R132.reuse, R140, R108 ;  /* 0x0000008c846c723c */ /* 0x044fec000000186c */
[C---:B------:R-:W-:Y:S01]  /*cc00*/  HMMA.16816.F32 R112, R132.reuse, R142, R112 ;  /* 0x0000008e8470723c */ /* 0x040fe20000001870 */
[----:B------:R-:W2:Y:S05]  /*cc10*/  LDSM.16.MT88.4 R140, [R233+0x11800] ;  /* 0x01180000e98c783b */ /* 0x000eaa0000004200 */
[C---:B------:R-:W-:Y:S06]  /*cc20*/  HMMA.16816.F32 R116, R132.reuse, R152, R116 ;  /* 0x000000988474723c */ /* 0x040fec0000001874 */
[C---:B------:R-:W-:Y:S06]  /*cc30*/  HMMA.16816.F32 R120, R132.reuse, R154, R120 ;  /* 0x0000009a8478723c */ /* 0x040fec0000001878 */
[C---:B-1----:R-:W-:Y:S06]  /*cc40*/  HMMA.16816.F32 R124, R132.reuse, R144, R124 ;  /* 0x00000090847c723c */ /* 0x042fec000000187c */
[----:B------:R-:W-:Y:S06]  /*cc50*/  HMMA.16816.F32 R128, R132, R146, R128 ;  /* 0x000000928480723c */ /* 0x000fec0000001880 */
[C---:B------:R-:W-:Y:S01]  /*cc60*/  HMMA.16816.F32 R160, R168.reuse, R156, R4 ;  /* 0x0000009ca8a0723c */ /* 0x040fe20000001804 */
[----:B------:R-:W-:Y:S04]  /*cc70*/  LDSM.16.MT88.4 R4, [R232+0x13800] ;  /* 0x01380000e804783b */ /* 0x000fe80000004200 */
[----:B------:R-:W-:Y:S01]  /*cc80*/  MOV R133, R185 ;  /* 0x000000b900857202 */ /* 0x000fe20000000f00 */
[C---:B------:R-:W-:Y:S03]  /*cc90*/  HMMA.16816.F32 R156, R168.reuse, R158, R8 ;  /* 0x0000009ea89c723c */ /* 0x040fe60000001808 */
[----:B------:R-:W-:Y:S02]  /*cca0*/  LDSM.16.MT88.4 R8, [R236+0x15800] ;  /* 0x01580000ec08783b */ /* 0x000fe40000004200 */
[----:B------:R-:W-:Y:S01]  /*ccb0*/  MOV R134, R187 ;  /* 0x000000bb00867202 */ /* 0x000fe20000000f00 */
[C---:B----4-:R-:W-:Y:S05]  /*ccc0*/  HMMA.16816.F32 R152, R168.reuse, R148, R12 ;  /* 0x00000094a898723c */ /* 0x050fea000000180c */
[----:B------:R-:W-:Y:S01]  /*ccd0*/  LDSM.16.MT88.4 R12, [R234+0x15800] ;  /* 0x01580000ea0c783b */ /* 0x000fe20000004200 */
[C---:B------:R-:W-:Y:S05]  /*cce0*/  HMMA.16816.F32 R148, R168.reuse, R150, R16 ;  /* 0x00000096a894723c */ /* 0x040fea0000001810 */
[----:B------:R-:W-:Y:S01]  /*ccf0*/  MOV R135, R184 ;  /* 0x000000b800877202 */ /* 0x000fe20000000f00 */
[C---:B--2---:R-:W-:Y:S01]  /*cd00*/  HMMA.16816.F32 R144, R168.reuse, R140, R20 ;  /* 0x0000008ca890723c */ /* 0x044fe20000001814 */
[----:B------:R-:W1:Y:S05]  /*cd10*/  LDSM.16.MT88.4 R184, [R233+0x13800] ;  /* 0x01380000e9b8783b */ /* 0x000e6a0000004200 */
[C---:B------:R-:W-:Y:S03]  /*cd20*/  HMMA.16816.F32 R140, R168.reuse, R142, R24 ;  /* 0x0000008ea88c723c */ /* 0x040fe60000001818 */
[----:B------:R-:W2:Y:S03]  /*cd30*/  LDSM.16.MT88.4 R16, [R233+0x15800] ;  /* 0x01580000e910783b */ /* 0x000ea60000004200 */
[C---:B------:R-:W-:Y:S05]  /*cd40*/  HMMA.16816.F32 R136, R168.reuse, R172, R28 ;  /* 0x000000aca888723c */ /* 0x040fea000000181c */
[----:B------:R-:W3:Y:S02]  /*cd50*/  LDSM.16.MT88.4 R20, [R232+0x15800] ;  /* 0x01580000e814783b */ /* 0x000ee40000004200 */
[----:B------:R-:W-:Y:S04]  /*cd60*/  MOV R31, R133 ;  /* 0x00000085001f7202 */ /* 0x000fe80000000f00 */
[----:B------:R-:W-:Y:S02]  /*cd70*/  MOV R30, R134 ;  /* 0x00000086001e7202 */ /* 0x000fe40000000f00 */
[----:B------:R-:W-:Y:S01]  /*cd80*/  MOV R29, R135 ;  /* 0x00000087001d7202 */ /* 0x000fe20000000f00 */
[----:B------:R-:W4:Y:S01]  /*cd90*/  LDSM.16.MT88.4 R24, [R236+0x17800] ;  /* 0x01780000ec18783b */ /* 0x000f220000004200 */
[C---:B------:R-:W-:Y:S06]  /*cda0*/  HMMA.16816.F32 R132, R168.reuse, R174, R32 ;  /* 0x000000aea884723c */ /* 0x040fec0000001820 */
[C---:B------:R-:W-:Y:S06]  /*cdb0*/  HMMA.16816.F32 R36, R168.reuse, R176, R36 ;  /* 0x000000b0a824723c */ /* 0x040fec0000001824 */
[C---:B------:R-:W-:Y:S06]  /*cdc0*/  HMMA.16816.F32 R40, R168.reuse, R178, R40 ;  /* 0x000000b2a828723c */ /* 0x040fec0000001828 */
[C---:B------:R-:W-:Y:S06]  /*cdd0*/  HMMA.16816.F32 R44, R168.reuse, R180, R44 ;  /* 0x000000b4a82c723c */ /* 0x040fec000000182c */
[C---:B------:R-:W-:Y:S06]  /*cde0*/  HMMA.16816.F32 R48, R168.reuse, R182, R48 ;  /* 0x000000b6a830723c */ /* 0x040fec0000001830 */
[C---:B-1----:R-:W-:Y:S06]  /*cdf0*/  HMMA.16816.F32 R52, R168.reuse, R184, R52 ;  /* 0x000000b8a834723c */ /* 0x042fec0000001834 */
[C---:B------:R-:W-:Y:S06]  /*ce00*/  HMMA.16816.F32 R56, R168.reuse, R186, R56 ;  /* 0x000000baa838723c */ /* 0x040fec0000001838 */
[C---:B------:R-:W-:Y:S06]  /*ce10*/  HMMA.16816.F32 R60, R168.reuse, R4, R60 ;  /* 0x00000004a83c723c */ /* 0x040fec000000183c */
[C---:B------:R-:W-:Y:S01]  /*ce20*/  HMMA.16816.F32 R64, R168.reuse, R6, R64 ;  /* 0x00000006a840723c */ /* 0x040fe20000001840 */
[----:B------:R-:W1:Y:S05]  /*ce30*/  LDSM.16.MT88.4 R4, [R234+0x17800] ;  /* 0x01780000ea04783b */ /* 0x000e6a0000004200 */
[C---:B------:R-:W-:Y:S06]  /*ce40*/  HMMA.16816.F32 R68, R168.reuse, R8, R68 ;  /* 0x00000008a844723c */ /* 0x040fec0000001844 */
[C---:B------:R-:W-:Y:S01]  /*ce50*/  HMMA.16816.F32 R72, R168.reuse, R10, R72 ;  /* 0x0000000aa848723c */ /* 0x040fe20000001848 */
[----:B------:R-:W5:Y:S05]  /*ce60*/  LDSM.16.MT88.4 R8, [R233+0x17800] ;  /* 0x01780000e908783b */ /* 0x000f6a0000004200 */
[C---:B------:R-:W-:Y:S06]  /*ce70*/  HMMA.16816.F32 R76, R168.reuse, R12, R76 ;  /* 0x0000000ca84c723c */ /* 0x040fec000000184c */
[C---:B------:R-:W-:Y:S01]  /*ce80*/  HMMA.16816.F32 R80, R168.reuse, R14, R80 ;  /* 0x0000000ea850723c */ /* 0x040fe20000001850 */
[----:B------:R-:W5:Y:S05]  /*ce90*/  LDSM.16.MT88.4 R12, [R232+0x17800] ;  /* 0x01780000e80c783b */ /* 0x000f6a0000004200 */
[C---:B--2---:R-:W-:Y:S06]  /*cea0*/  HMMA.16816.F32 R84, R168.reuse, R16, R84 ;  /* 0x00000010a854723c */ /* 0x044fec0000001854 */
[C---:B------:R-:W-:Y:S05]  /*ceb0*/  HMMA.16816.F32 R88, R168.reuse, R18, R88 ;  /* 0x00000012a858723c */ /* 0x040fea0000001858 */
[----:B------:R-:W-:Y:S01]  /*cec0*/  FADD.FTZ R17, R189, R190 ;  /* 0x000000bebd117221 */ /* 0x000fe20000010000 */
[C---:B---3--:R-:W-:Y:S05]  /*ced0*/  HMMA.16816.F32 R92, R168.reuse, R20, R92 ;  /* 0x00000014a85c723c */ /* 0x048fea000000185c */
[----:B------:R-:W-:Y:S01]  /*cee0*/  FADD.FTZ R17, R188, R17 ;  /* 0x00000011bc117221 */ /* 0x000fe20000010000 */
[C---:B------:R-:W-:Y:S05]  /*cef0*/  HMMA.16816.F32 R96, R168.reuse, R22, R96 ;  /* 0x00000016a860723c */ /* 0x040fea0000001860 */
[----:B------:R-:W-:Y:S01]  /*cf00*/  FADD.FTZ R204, R204, R17 ;  /* 0x00000011cccc7221 */ /* 0x000fe20000010000 */
[C---:B----4-:R-:W-:Y:S05]  /*cf10*/  HMMA.16816.F32 R100, R168.reuse, R24, R100 ;  /* 0x00000018a864723c */ /* 0x050fea0000001864 */
[----:B------:R-:W-:Y:S01]  /*cf20*/  FADD.FTZ R204, R207, R204 ;  /* 0x000000cccfcc7221 */ /* 0x000fe20000010000 */
[C---:B------:R-:W-:Y:S05]  /*cf30*/  HMMA.16816.F32 R104, R168.reuse, R26, R104 ;  /* 0x0000001aa868723c */ /* 0x040fea0000001868 */
[----:B------:R-:W-:Y:S01]  /*cf40*/  FADD.FTZ R211, R211, R204 ;  /* 0x000000ccd3d37221 */ /* 0x000fe20000010000 */
[C---:B-1----:R-:W-:Y:S05]  /*cf50*/  HMMA.16816.F32 R108, R168.reuse, R4, R108 ;  /* 0x00000004a86c723c */ /* 0x042fea000000186c */
[----:B------:R-:W-:Y:S01]  /*cf60*/  FADD.FTZ R211, R210, R211 ;  /* 0x000000d3d2d37221 */ /* 0x000fe20000010000 */
[C---:B------:R-:W-:Y:S05]  /*cf70*/  HMMA.16816.F32 R112, R168.reuse, R6, R112 ;  /* 0x00000006a870723c */ /* 0x040fea0000001870 */
[----:B------:R-:W-:Y:S01]  /*cf80*/  FADD.FTZ R0, R29, R211 ;  /* 0x000000d31d007221 */ /* 0x000fe20000010000 */
[C---:B-----5:R-:W-:Y:S05]  /*cf90*/  HMMA.16816.F32 R116, R168.reuse, R8, R116 ;  /* 0x00000008a874723c */ /* 0x060fea0000001874 */
[----:B------:R-:W-:Y:S01]  /*cfa0*/  FADD.FTZ R0, R30, R0 ;  /* 0x000000001e007221 */ /* 0x000fe20000010000 */
[C---:B------:R-:W-:Y:S05]  /*cfb0*/  HMMA.16816.F32 R120, R168.reuse, R10, R120 ;  /* 0x0000000aa878723c */ /* 0x040fea0000001878 */
[----:B------:R-:W-:Y:S01]  /*cfc0*/  FADD.FTZ R5, R31, R212 ;  /* 0x000000d41f057221 */ /* 0x000fe20000010000 */
[C---:B------:R-:W-:Y:S05]  /*cfd0*/  HMMA.16816.F32 R124, R168.reuse, R12, R124 ;  /* 0x0000000ca87c723c */ /* 0x040fea000000187c */
[----:B------:R-:W-:Y:S01]  /*cfe0*/  FADD.FTZ R0, R215, R0 ;  /* 0x00000000d7007221 */ /* 0x000fe20000010000 */
[----:B------:R-:W-:Y:S05]  /*cff0*/  HMMA.16816.F32 R128, R168, R14, R128 ;  /* 0x0000000ea880723c */ /* 0x000fea0000001880 */
[----:B------:R-:W-:Y:S01]  /*d000*/  FADD.FTZ R5, R214, R5 ;  /* 0x00000005d6057221 */ /* 0x000fe20000010000 */
[----:B------:R-:W-:Y:S05]  /*d010*/  FADD.FTZ R0, R213, R0 ;  /* 0x00000000d5007221 */ /* 0x000fea0000010000 */
[----:B------:R-:W-:Y:S01]  /*d020*/  FADD.FTZ R5, R206, R5 ;  /* 0x00000005ce057221 */ /* 0x000fe20000010000 */
[----:B------:R-:W-:Y:S03]  /*d030*/  FADD.FTZ R0, R203, R0 ;  /* 0x00000000cb007221 */ /* 0x000fe60000010000 */
[----:B------:R-:W-:Y:S01]  /*d040*/  FADD.FTZ R5, R202, R5 ;  /* 0x00000005ca057221 */ /* 0x000fe20000010000 */
[----:B------:R-:W-:Y:S01]  /*d050*/  FADD.FTZ R201, R201, R0 ;  /* 0x00000000c9c97221 */ /* 0x000fe20000010000 */
[----:B------:R-:W-:Y:S02]  /*d060*/  MOV R0, R3 ;  /* 0x0000000300007202 */ /* 0x000fe40000000f00 */
[----:B------:R-:W-:Y:S01]  /*d070*/  FADD.FTZ R198, R198, R5 ;  /* 0x00000005c6c67221 */ /* 0x000fe20000010000 */
[----:B------:R-:W-:Y:S03]  /*d080*/  FADD.FTZ R166, R166, R201 ;  /* 0x000000c9a6a67221 */ /* 0x000fe60000010000 */
[----:B------:R-:W-:Y:S01]  /*d090*/  FADD.FTZ R252, R199, R198 ;  /* 0x000000c6c7fc7221 */ /* 0x000fe20000010000 */
[----:B------:R-:W-:Y:S01]  /*d0a0*/  FADD.FTZ R251, R165, R166 ;  /* 0x000000a6a5fb7221 */ /* 0x000fe20000010000 */
[----:B------:R-:W-:Y:S06]  /*d0b0*/  @P1 BRA `(.L_x_1616) ;  /* 0xffffffb400f01947 */ /* 0x000fec000383ffff */
.L_x_1612:
        /* <DEDUP_REMOVED lines=14> */
[----:B---3--:R-:W-:Y:S01]  /*d1a0*/  FADD.FTZ R9, R9, R252 ;  /* 0x000000fc09097221 */ /* 0x008fe20000010000 */
        /* <DEDUP_REMOVED lines=298> */
.L_x_1618:
[----:B------:R-:W-:Y:S05]  /*e450*/  BSYNC B0 ;  /* 0x0000000000007941 */ /* 0x000fea0003800000 */
.L_x_1617:
        /* <DEDUP_REMOVED lines=41> */
.L_x_1620:
[----:B------:R-:W-:Y:S05]  /*e6f0*/  BSYNC B0 ;  /* 0x0000000000007941 */ /* 0x000fea0003800000 */
.L_x_1619:
        /* <DEDUP_REMOVED lines=18> */
.L_x_1622:
[----:B------:R-:W-:Y:S05]  /*e820*/  BSYNC B0 ;  /* 0x0000000000007941 */ /* 0x000fea0003800000 */
.L_x_1621:
        /* <DEDUP_REMOVED lines=17> */
.L_x_1624:
[----:B------:R-:W-:Y:S05]  /*e940*/  BSYNC B0 ;  /* 0x0000000000007941 */ /* 0x000fea0003800000 */
.L_x_1623:
        /* <DEDUP_REMOVED lines=17> */
.L_x_1626:
[----:B------:R-:W-:Y:S05]  /*ea60*/  BSYNC B0 ;  /* 0x0000000000007941 */ /* 0x000fea0003800000 */
.L_x_1625:
        /* <DEDUP_REMOVED lines=17> */
.L_x_1628:
[----:B------:R-:W-:Y:S05]  /*eb80*/  BSYNC B0 ;  /* 0x0000000000007941 */ /* 0x000fea0003800000 */
.L_x_1627:
        /* <DEDUP_REMOVED lines=17> */
.L_x_1630:
[----:B------:R-:W-:Y:S05]  /*eca0*/  BSYNC B0 ;  /* 0x0000000000007941 */ /* 0x000fea0003800000 */
.L_x_1629:
        /* <DEDUP_REMOVED lines=17> */
.L_x_1632:
[----:B------:R-:W-:Y:S05]  /*edc0*/  BSYNC B0 ;  /* 0x0000000000007941 */ /* 0x000fea0003800000 */
.L_x_1631:
        /* <DEDUP_REMOVED lines=14> */
.L_x_1633:
        /* <DEDUP_REMOVED lines=13> */
.L_x_8889:


//--------------------- .text._ZN5flash24flash_fwd_splitkv_kernelI23Flash_fwd_kernel_traitsILi256ELi64ELi64ELi4ELb0ELb0EN7cutlass6half_tE19Flash_kernel_traitsILi256ELi64ELi64ELi4ES3_EELb0ELb0ELb0ELb0ELb0ELb0ELb1ELb1EEEvNS_16Flash_fwd_paramsE --------------------------
	.section	.text._ZN5flash24flash_fwd_splitkv_kernelI23Flash_fwd_kernel_traitsILi256ELi64ELi64ELi4ELb0ELb0EN7cutlass6half_tE19Flash_kernel_traitsILi256ELi64ELi64ELi4ES3_EELb0ELb0ELb0ELb0ELb0ELb0ELb1ELb1EEEvNS_16Flash_fwd_paramsE,"ax",@progbits
	.align	128
        .global         _ZN5flash24flash_fwd_splitkv_kernelI23Flash_fwd_kernel_traitsILi256ELi64ELi64ELi4ELb0ELb0EN7cutlass6half_tE19Flash_kernel_traitsILi256ELi64ELi64ELi4ES3_EELb0ELb0ELb0ELb0ELb0ELb0ELb1ELb1EEEvNS_16Flash_fwd_paramsE
        .type           _ZN5flash24flash_fwd_splitkv_kernelI23Flash_fwd_kernel_traitsILi256ELi64ELi64ELi4ELb0ELb0EN7cutlass6half_tE19Flash_kernel_traitsILi256ELi64ELi64ELi4ES3_EELb0ELb0ELb0ELb0ELb0ELb0ELb1ELb1EEEvNS_16Flash_fwd_paramsE,@function
        .size           _ZN5flash24flash_fwd_splitkv_kernelI23Flash_fwd_kernel_traitsILi256ELi64ELi64ELi4ELb0ELb0EN7cutlass6half_tE19Flash_kernel_traitsILi256ELi64ELi64ELi4ES3_EELb0ELb0ELb0ELb0ELb0ELb0ELb1ELb1EEEvNS_16Flash_fwd_paramsE,(.L_x_8854 - _ZN5flash24flash_fwd_splitkv_kernelI23Flash_fwd_kernel_traitsILi256ELi64ELi64ELi4ELb0ELb0EN7cutlass6half_tE19Flash_kernel_traitsILi256ELi64ELi64ELi4ES3_EELb0ELb0ELb0ELb0ELb0ELb0ELb1ELb1EEEvNS_16Flash_fwd_paramsE)
        .other          _ZN5flash24flash_fwd_splitkv_kernelI23Flash_fwd_kernel_traitsILi256ELi64ELi64ELi4ELb0ELb0EN7cutlass6half_tE19Flash_kernel_traitsILi256ELi64ELi64ELi4ES3_EELb0ELb0ELb0ELb0ELb0ELb0ELb1ELb1EEEvNS_16Flash_fwd_paramsE,@"STO_CUDA_ENTRY STV_DEFAULT"
_ZN5flash24flash_fwd_splitkv_kernelI23Flash_fwd_kernel_traitsILi256ELi64ELi64ELi4ELb0ELb0EN7cutlass6half_tE19Flash_kernel_traitsILi256ELi64ELi64ELi4ES3_EELb0ELb0ELb0ELb0ELb0ELb0ELb1ELb1EEEvNS_16Flash_fwd_paramsE:
.text._ZN5flash24flash_fwd_splitkv_kernelI23Flash_fwd_kernel_traitsILi256ELi64ELi64ELi4ELb0ELb0EN7cutlass6half_tE19Flash_kernel_traitsILi256ELi64ELi64ELi4ES3_EELb0ELb0ELb0ELb0ELb0ELb0ELb1ELb1EEEvNS_16Flash_fwd_paramsE:
[----:B------:R-:W-:Y:S08]  /*0000*/  LDC R1, c[0x0][0x28] ;  /* 0x00000a00ff017b82 */ /* 0x000ff00000000800 */
[----:B------:R-:W1:Y:S01]  /*0010*/  LDC R0, c[0x0][0x270] ;  /* 0x00009c00ff007b82 */ /* 0x000e620000000800 */
[----:B------:R-:W2:Y:S01]  /*0020*/  S2R R239, SR_CTAID.X ;  /* 0x0000000000ef7919 */ /* 0x000ea20000002500 */
[----:B------:R-:W-:Y:S01]  /*0030*/  BSSY B4, `(.L_x_1634) ;  /* 0x000001b000047945 */ /* 0x000fe20003800000 */
[----:B------:R-:W-:-:S05]  /*0040*/  MOV R238, 0x1e0 ;  /* 0x000001e000ee7802 */ /* 0x000fca0000000f00 */
[----:B------:R-:W3:Y:S08]  /*0050*/  S2UR UR4, SR_CTAID.Z ;  /* 0x00000000000479c3 */ /* 0x000ef00000002700 */
[----:B------:R-:W4:Y:S01]  /*0060*/  S2UR UR8, SR_CTAID.Y ;  /* 0x00000000000879c3 */ /* 0x000f220000002600 */
[----:B-1----:R-:W1:Y:S01]  /*0070*/  I2F.U32.RP R6, R0 ;  /* 0x0000000000067306 */ /* 0x002e620000209000 */
[----:B------:R-:W-:-:S06]  /*0080*/  ISETP.NE.U32.AND P0, PT, R0, RZ, PT ;  /* 0x000000ff0000720c */ /* 0x000fcc0003f05070 */
[----:B------:R-:W2:Y:S01]  /*0090*/  LDC.64 R18, c[0x0][0x198] ;  /* 0x00006600ff127b82 */ /* 0x000ea20000000a00 */
[----:B-1----:R-:W1:Y:S02]  /*00a0*/  MUFU.RCP R4, R6 ;  /* 0x0000000600047308 */ /* 0x002e640000001000 */
[----:B-1----:R-:W-:-:S05]  /*00b0*/  VIADD R4, R4, 0xffffffe ;  /* 0x0ffffffe04047836 */ /* 0x002fca0000000000 */
[----:B------:R-:W1:Y:S01]  /*00c0*/  LDC R6, c[0x0][0x10] ;  /* 0x00000400ff067b82 */ /* 0x000e620000000800 */
[----:B------:R-:W5:Y:S02]  /*00d0*/  F2I.FTZ.U32.TRUNC.NTZ R3, R4 ;  /* 0x0000000400037305 */ /* 0x000f64000021f000 */
[----:B-----5:R-:W-:-:S04]  /*00e0*/  IMAD.MOV R2, RZ, RZ, -R3 ;  /* 0x000000ffff027224 */ /* 0x020fc800078e0a03 */
[----:B------:R-:W-:Y:S01]  /*00f0*/  IMAD R5, R2, R0, RZ ;  /* 0x0000000002057224 */ /* 0x000fe200078e02ff */
[----:B------:R-:W-:-:S05]  /*0100*/  MOV R2, RZ ;  /* 0x000000ff00027202 */ /* 0x000fca0000000f00 */
[----:B------:R-:W-:-:S06]  /*0110*/  IMAD.HI.U32 R5, R3, R5, R2 ;  /* 0x0000000503057227 */ /* 0x000fcc00078e0002 */
[----:B---3--:R-:W-:-:S04]  /*0120*/  IMAD.HI.U32 R243, R5, UR4, RZ ;  /* 0x0000000405f37c27 */ /* 0x008fc8000f8e00ff */
[----:B------:R-:W-:-:S04]  /*0130*/  IMAD.MOV R3, RZ, RZ, -R243 ;  /* 0x000000ffff037224 */ /* 0x000fc800078e0af3 */
[----:B------:R-:W-:-:S05]  /*0140*/  IMAD R3, R0, R3, UR4 ;  /* 0x0000000400037e24 */ /* 0x000fca000f8e0203 */
[----:B------:R-:W-:-:S13]  /*0150*/  ISETP.GE.U32.AND P2, PT, R3, R0, PT ;  /* 0x000000000300720c */ /* 0x000fda0003f46070 */
[----:B------:R-:W-:Y:S01]  /*0160*/  @P2 IADD3 R3, R3, -R0, RZ ;  /* 0x8000000003032210 */ /* 0x000fe20007ffe0ff */
[----:B------:R-:W-:-:S03]  /*0170*/  @P2 VIADD R243, R243, 0x1 ;  /* 0x00000001f3f32836 */ /* 0x000fc60000000000 */
[----:B------:R-:W-:-:S13]  /*0180*/  ISETP.GE.U32.AND P1, PT, R3, R0, PT ;  /* 0x000000000300720c */ /* 0x000fda0003f26070 */
[----:B------:R-:W-:Y:S02]  /*0190*/  @P1 IADD3 R243, R243, 0x1, RZ ;  /* 0x00000001f3f31810 */ /* 0x000fe40007ffe0ff */
[----:B------:R-:W-:-:S04]  /*01a0*/  @!P0 LOP3.LUT R243, RZ, R0, RZ, 0x33, !PT ;  /* 0x00000000fff38212 */ /* 0x000fc800078e33ff */
[----:B------:R-:W-:-:S05]  /*01b0*/  IADD3 R241, -R243, RZ, RZ ;  /* 0x000000fff3f17210 */ /* 0x000fca0007ffe1ff */
[----:B-12-4-:R-:W-:Y:S02]  /*01c0*/  IMAD R241, R0, R241, UR4 ;  /* 0x0000000400f17e24 */ /* 0x016fe4000f8e02f1 */
[----:B------:R-:W-:Y:S05]  /*01d0*/  CALL.REL.NOINC `($_ZN5flash24flash_fwd_splitkv_kernelI23Flash_fwd_kernel_traitsILi256ELi64ELi64ELi4ELb0ELb0EN7cutlass6half_tE19Flash_kernel_traitsILi256ELi64ELi64ELi4ES3_EELb0ELb0ELb0ELb0ELb0ELb0ELb1ELb1EEEvNS_16Flash_fwd_paramsE$_ZN5flash30compute_attn_1rowblock_splitkvI23Flash_fwd_kernel_traitsILi256ELi64ELi64ELi4ELb0ELb0EN7cutlass6half_tE19Flash_kernel_traitsILi256ELi64ELi64ELi4ES3_EELb0ELb0ELb0ELb0ELb0ELb0ELb1ELb1ENS_16Flash_fwd_paramsEEEvRKT8_iiiii) ;  /* 0x0000000000087944 */ /* 0x000fea0003c00000 */
[----:B------:R-:W-:Y:S05]  /*01e0*/  BSYNC B4 ;  /* 0x0000000000047941 */ /* 0x000fea0003800000 */
.L_x_1634:
[----:B------:R-:W-:Y:S05]  /*01f0*/  EXIT ;  /* 0x000000000000794d */ /* 0x000fea0003800000 */
        .type           $_ZN5flash24flash_fwd_splitkv_kernelI23Flash_fwd_kernel_traitsILi256ELi64ELi64ELi4ELb0ELb0EN7cutlass6half_tE19Flash_kernel_traitsILi256ELi64ELi64ELi4ES3_EELb0ELb0ELb0ELb0ELb0ELb0ELb1ELb1EEEvNS_16Flash_fwd_paramsE$_ZN5flash30compute_attn_1rowblock_splitkvI23Flash_fwd_kernel_traitsILi256ELi64ELi64ELi4ELb0ELb0EN7cutlass6half_tE19Flash_kernel_traitsILi256ELi64ELi64ELi4ES3_EELb0ELb0ELb0ELb0ELb0ELb0ELb1ELb1ENS_16Flash_fwd_paramsEEEvRKT8_iiiii,@function
        .size           $_ZN5flash24flash_fwd_splitkv_kernelI23Flash_fwd_kernel_traitsILi256ELi64ELi64ELi4ELb0ELb0EN7cutlass6half_tE19Flash_kernel_traitsILi256ELi64ELi64ELi4ES3_EELb0ELb0ELb0ELb0ELb0ELb0ELb1ELb1EEEvNS_16Flash_fwd_paramsE$_ZN5flash30compute_attn_1rowblock_splitkvI23Flash_fwd_kernel_traitsILi256ELi64ELi64ELi4ELb0ELb0EN7cutlass6half_tE19Flash_kernel_traitsILi256ELi64ELi64ELi4ES3_EELb0ELb0ELb0ELb0ELb0ELb0ELb1ELb1ENS_16Flash_fwd_paramsEEEvRKT8_iiiii,(.L_x_8854 - $_ZN5flash24flash_fwd_splitkv_kernelI23Flash_fwd_kernel_traitsILi256ELi64ELi64ELi4ELb0ELb0EN7cutlass6half_tE19Flash_kernel_traitsILi256ELi64ELi64ELi4ES3_EELb0ELb0ELb0ELb0ELb0ELb0ELb1ELb1EEEvNS_16Flash_fwd_paramsE$_ZN5flash30compute_attn_1rowblock_splitkvI23Flash_fwd_kernel_traitsILi256ELi64ELi64ELi4ELb0ELb0EN7cutlass6half_tE19Flash_kernel_traitsILi256ELi64ELi64ELi4ES3_EELb0ELb0ELb0ELb0ELb0ELb0ELb1ELb1ENS_16Flash_fwd_paramsEEEvRKT8_iiiii)
$_ZN5flash24flash_fwd_splitkv_kernelI23Flash_fwd_kernel_traitsILi256ELi64ELi64ELi4ELb0ELb0EN7cutlass6half_tE19Flash_kernel_traitsILi256ELi64ELi64ELi4ES3_EELb0ELb0ELb0ELb0ELb0ELb0ELb1ELb1EEEvNS_16Flash_fwd_paramsE$_ZN5flash30compute_attn_1rowblock_splitkvI23Flash_fwd_kernel_traitsILi256ELi64ELi64ELi4ELb0ELb0EN7cutlass6half_tE19Flash_kernel_traitsILi256ELi64ELi64ELi4ES3_EELb0ELb0ELb0ELb0ELb0ELb0ELb1ELb1ENS_16Flash_fwd_paramsEEEvRKT8_iiiii:
        /* <DEDUP_REMOVED lines=18> */
[----:B--2---:R-:W-:-:S06]  /*0320*/  @P0 IADD3 R240, R3, -R4, RZ ;  /* 0x8000000403f00210 */ /* 0x004fcc0007ffe0ff */
        /* <DEDUP_REMOVED lines=9> */
.L_x_1636:
[----:B------:R-:W-:Y:S05]  /*03c0*/  BSYNC B0 ;  /* 0x0000000000007941 */ /* 0x000fea0003800000 */
.L_x_1635:
        /* <DEDUP_REMOVED lines=8> */
.L_x_1638:
[----:B------:R3:W5:Y:S02]  /*0450*/  LD.E R3, desc[UR6][R18.64+0xb8] ;  /* 0x0000b80612037980 */ /* 0x000764000c101900 */
.L_x_1639:
[----:B------:R-:W-:Y:S05]  /*0460*/  BSYNC B0 ;  /* 0x0000000000007941 */ /* 0x000fea0003800000 */
.L_x_1637:
[----:B--2-4-:R-:W2:Y:S01]  /*0470*/  LD.E.64 R8, desc[UR6][R18.64+0xf8] ;  /* 0x0000f80612087980 */ /* 0x014ea2000c101b00 */
        /* <DEDUP_REMOVED lines=9> */
.L_x_1641:
[----:B------:R-:W2:Y:S01]  /*0510*/  LD.E.64 R2, desc[UR6][R18.64+0x108] ;  /* 0x0001080612027980 */ /* 0x000ea2000c101b00 */
[----:B------:R-:W-:Y:S01]  /*0520*/  BSSY B0, `(.L_x_1643) ;  /* 0x0000006000007945 */ /* 0x000fe20003800000 */
[----:B--2---:R-:W-:-:S04]  /*0530*/  ISETP.NE.U32.AND P0, PT, R2, RZ, PT ;  /* 0x000000ff0200720c */ /* 0x004fc80003f05070 */
[----:B------:R-:W-:Y:S01]  /*0540*/  ISETP.NE.AND.EX P0, PT, R3, RZ, PT, P0 ;  /* 0x000000ff0300720c */ /* 0x000fe20003f05300 */
[----:B------:R-:W-:-:S12]  /*0550*/  IMAD.MOV.U32 R3, RZ, RZ, RZ ;  /* 0x000000ffff037224 */ /* 0x000fd800078e00ff */
[----:B------:R-:W-:Y:S05]  /*0560*/  @!P0 BRA `(.L_x_1644) ;  /* 0x0000000000048947 */ /* 0x000fea0003800000 */
[----:B------:R2:W5:Y:S02]  /*0570*/  LD.E R3, desc[UR6][R18.64+0xbc] ;  /* 0x0000bc0612037980 */ /* 0x000564000c101900 */
.L_x_1644:
[----:B------:R-:W-:Y:S05]  /*0580*/  BSYNC B0 ;  /* 0x0000000000007941 */ /* 0x000fea0003800000 */
.L_x_1643:
[----:B-----5:R-:W-:Y:S02]  /*0590*/  IADD3 R64, R92, R3, RZ ;  /* 0x000000035c407210 */ /* 0x020fe40007ffe0ff */
.L_x_1642:
[----:B------:R-:W-:Y:S05]  /*05a0*/  BSYNC B1 ;  /* 0x0000000000017941 */ /* 0x000fea0003800000 */
.L_x_1640:
[----:B------:R-:W-:Y:S01]  /*05b0*/  IMAD.SHL.U32 R169, R239, 0x40, RZ ;  /* 0x00000040efa97824 */ /* 0x000fe200078e00ff */
[----:B------:R-:W-:Y:S01]  /*05c0*/  MOV R2, R238 ;  /* 0x000000ee00027202 */ /* 0x000fe20000000f00 */
[----:B------:R-:W-:-:S03]  /*05d0*/  IMAD.MOV.U32 R3, RZ, RZ, 0x0 ;  /* 0x00000000ff037424 */ /* 0x000fc600078e00ff */
[----:B------:R-:W-:-:S13]  /*05e0*/  ISETP.GT.AND P0, PT, R240, R169, PT ;  /* 0x000000a9f000720c */ /* 0x000fda0003f04270 */
[----:B-123--:R-:W-:Y:S05]  /*05f0*/  @!P0 RET.REL.NODEC R2 `(_ZN5flash24flash_fwd_splitkv_kernelI23Flash_fwd_kernel_traitsILi256ELi64ELi64ELi4ELb0ELb0EN7cutlass6half_tE19Flash_kernel_traitsILi256ELi64ELi64ELi4ES3_EELb0ELb0ELb0ELb0ELb0ELb0ELb1ELb1EEEvNS_16Flash_fwd_paramsE) ;  /* 0xfffffff802808950 */ /* 0x00efea0003c3ffff */
[----:B------:R-:W2:Y:S01]  /*0600*/  LD.E R0, desc[UR6][R18.64+0xb8] ;  /* 0x0000b80612007980 */ /* 0x000ea2000c101900 */
[----:B------:R-:W-:-:S04]  /*0610*/  IABS R5, R6 ;  /* 0x0000000600057213 */ /* 0x000fc80000000000 */
[----:B------:R-:W1:Y:S08]  /*0620*/  I2F.RP R3, R5 ;  /* 0x0000000500037306 */ /* 0x000e700000209400 */
[----:B-1----:R-:W1:Y:S02]  /*0630*/  MUFU.RCP R8, R3 ;  /* 0x0000000300087308 */ /* 0x002e640000001000 */
[----:B-1----:R-:W-:-:S06]  /*0640*/  VIADD R8, R8, 0xffffffe ;  /* 0x0ffffffe08087836 */ /* 0x002fcc0000000000 */
[----:B------:R-:W1:Y:S02]  /*0650*/  F2I.FTZ.U32.TRUNC.NTZ R9, R8 ;  /* 0x0000000800097305 */ /* 0x000e64000021f000 */
[----:B-1----:R-:W-:Y:S02]  /*0660*/  IMAD.MOV R2, RZ, RZ, -R9 ;  /* 0x000000ffff027224 */ /* 0x002fe400078e0a09 */
[----:B------:R-:W-:Y:S02]  /*0670*/  IMAD.MOV.U32 R8, RZ, RZ, RZ ;  /* 0x000000ffff087224 */ /* 0x000fe400078e00ff */
[----:B------:R-:W-:-:S04]  /*0680*/  IMAD R3, R2, R5, RZ ;  /* 0x0000000502037224 */ /* 0x000fc800078e02ff */
[----:B------:R-:W-:-:S04]  /*0690*/  IMAD.HI.U32 R3, R9, R3, R8 ;  /* 0x0000000309037227 */ /* 0x000fc800078e0008 */
[----:B--2---:R-:W-:-:S05]  /*06a0*/  VIADD R0, R0, 0x3f ;  /* 0x0000003f00007836 */ /* 0x004fca0000000000 */
[----:B------:R-:W-:-:S04]  /*06b0*/  SHF.R.S32.HI R7, RZ, 0x1f, R0 ;  /* 0x0000001fff077819 */ /* 0x000fc80000011400 */
[----:B------:R-:W-:Y:S02]  /*06c0*/  LEA.HI R7, R7, R0, RZ, 0x6 ;  /* 0x0000000007077211 */ /* 0x000fe400078f30ff */
[-C--:B------:R-:W-:Y:S02]  /*06d0*/  IABS R0, R6.reuse ;  /* 0x0000000600007213 */ /* 0x080fe40000000000 */
[----:B------:R-:W-:-:S03]  /*06e0*/  LEA.HI.SX32 R7, R7, R6, 0x1a ;  /* 0x0000000607077211 */ /* 0x000fc600078fd2ff */
[----:B------:R-:W-:Y:S02]  /*06f0*/  IMAD.MOV R0, RZ, RZ, -R0 ;  /* 0x000000ffff007224 */ /* 0x000fe400078e0a00 */
[----:B------:R-:W-:-:S05]  /*0700*/  VIADD R7, R7, 0xffffffff ;  /* 0xffffffff07077836 */ /* 0x000fca0000000000 */
[----:B------:R-:W-:Y:S02]  /*0710*/  IABS R2, R7 ;  /* 0x0000000700027213 */ /* 0x000fe40000000000 */
[----:B------:R-:W-:-:S03]  /*0720*/  LOP3.LUT R7, R7, R6, RZ, 0x3c, !PT ;  /* 0x0000000607077212 */ /* 0x000fc600078e3cff */
[----:B------:R-:W-:Y:S01]  /*0730*/  IMAD.HI.U32 R3, R3, R2, RZ ;  /* 0x0000000203037227 */ /* 0x000fe200078e00ff */
[----:B------:R-:W-:-:S03]  /*0740*/  ISETP.GE.AND P0, PT, R7, RZ, PT ;  /* 0x000000ff0700720c */ /* 0x000fc60003f06270 */
[----:B------:R-:W-:-:S05]  /*0750*/  IMAD R0, R3, R0, R2 ;  /* 0x0000000003007224 */ /* 0x000fca00078e0202 */
[----:B------:R-:W-:-:S13]  /*0760*/  ISETP.GT.U32.AND P1, PT, R5, R0, PT ;  /* 0x000000000500720c */ /* 0x000fda0003f24070 */
[----:B------:R-:W-:Y:S02]  /*0770*/  @!P1 IMAD.IADD R0, R0, 0x1, -R5 ;  /* 0x0000000100009824 */ /* 0x000fe400078e0a05 */
[----:B------:R-:W-:Y:S01]  /*0780*/  @!P1 VIADD R3, R3, 0x1 ;  /* 0x0000000103039836 */ /* 0x000fe20000000000 */
[----:B------:R-:W-:Y:S02]  /*0790*/  ISETP.NE.AND P1, PT, R6, RZ, PT ;  /* 0x000000ff0600720c */ /* 0x000fe40003f25270 */
[----:B------:R-:W-:Y:S01]  /*07a0*/  ISETP.GE.U32.AND P2, PT, R0, R5, PT ;  /* 0x000000050000720c */ /* 0x000fe20003f46070 */
[----:B------:R-:W-:-:S05]  /*07b0*/  VIADD R5, R64, 0x3f ;  /* 0x0000003f40057836 */ /* 0x000fca0000000000 */
[----:B------:R-:W-:-:S04]  /*07c0*/  SHF.R.S32.HI R0, RZ, 0x1f, R5 ;  /* 0x0000001fff007819 */ /* 0x000fc80000011405 */
[----:B------:R-:W-:-:S03]  /*07d0*/  LEA.HI R0, R0, R5, RZ, 0x6 ;  /* 0x0000000500007211 */ /* 0x000fc600078f30ff */
[----:B------:R-:W-:Y:S01]  /*07e0*/  @P2 VIADD R3, R3, 0x1 ;  /* 0x0000000103032836 */ /* 0x000fe20000000000 */
[----:B------:R-:W-:-:S03]  /*07f0*/  SHF.R.S32.HI R166, RZ, 0x6, R0 ;  /* 0x00000006ffa67819 */ /* 0x000fc60000011400 */
[----:B------:R-:W-:Y:S01]  /*0800*/  @!P0 IMAD.MOV R3, RZ, RZ, -R3 ;  /* 0x000000ffff038224 */ /* 0x000fe200078e0a03 */
[----:B------:R-:W-:-:S05]  /*0810*/  @!P1 LOP3.LUT R3, RZ, R6, RZ, 0x33, !PT ;  /* 0x00000006ff039212 */ /* 0x000fca00078e33ff */
[----:B------:R-:W-:-:S05]  /*0820*/  IMAD R235, R3, UR8, RZ ;  /* 0x0000000803eb7c24 */ /* 0x000fca000f8e02ff */
[----:B------:R-:W-:-:S04]  /*0830*/  VIADDMNMX R166, R235, R3, R166, PT ;  /* 0x00000003eba67246 */ /* 0x000fc800038001a6 */
[----:B------:R-:W-:-:S13]  /*0840*/  ISETP.GE.AND P0, PT, R235, R166, PT ;  /* 0x000000a6eb00720c */ /* 0x000fda0003f06270 */
[----:B------:R-:W-:Y:S05]  /*0850*/  @!P0 BRA `(.L_x_1645) ;  /* 0x00000008008c8947 */ /* 0x000fea0003800000 */
[----:B------:R-:W2:Y:S04]  /*0860*/  LD.E.64 R2, desc[UR6][R18.64+0xb0] ;  /* 0x0000b00612027980 */ /* 0x000ea8000c101b00 */
[----:B------:R-:W3:Y:S04]  /*0870*/  LD.E R4, desc[UR6][R18.64+0x60] ;  /* 0x0000600612047980 */ /* 0x000ee8000c101900 */
[----:B------:R-:W4:Y:S04]  /*0880*/  LD.E R0, desc[UR6][R18.64+0xcc] ;  /* 0x0000cc0612007980 */ /* 0x000f28000c101900 */
[----:B------:R-:W4:Y:S04]  /*0890*/  LD.E.64 R6, desc[UR6][R18.64+0x78] ;  /* 0x0000780612067980 */ /* 0x000f28000c101b00 */
[----:B------:R-:W4:Y:S01]  /*08a0*/  LD.E.64 R10, desc[UR6][R18.64+0xa8] ;  /* 0x0000a806120a7980 */ /* 0x000f22000c101b00 */
[----:B------:R-:W-:-:S03]  /*08b0*/  SHF.R.S32.HI R5, RZ, 0x1f, R58 ;  /* 0x0000001fff057819 */ /* 0x000fc6000001143a */
[----:B------:R1:W5:Y:S01]  /*08c0*/  LD.E R9, desc[UR6][R18.64+0xc0] ;  /* 0x0000c00612097980 */ /* 0x000362000c101900 */
[----:B------:R-:W-:Y:S01]  /*08d0*/  LEA.HI R8, R5, R58, RZ, 0x4 ;  /* 0x0000003a05087211 */ /* 0x000fe200078f20ff */
[----:B------:R-:W-:Y:S03]  /*08e0*/  BSSY B0, `(.L_x_1646) ;  /* 0x000002b000007945 */ /* 0x000fe60003800000 */
[----:B------:R-:W-:Y:S02]  /*08f0*/  LOP3.LUT R5, R8, 0xfffffff0, RZ, 0xc0, !PT ;  /* 0xfffffff008057812 */ /* 0x000fe400078ec0ff */
[----:B------:R-:W-:-:S03]  /*0900*/  SHF.R.S32.HI R8, RZ, 0x4, R8 ;  /* 0x00000004ff087819 */ /* 0x000fc60000011408 */
[----:B------:R-:W-:-:S04]  /*0910*/  IMAD.IADD R5, R58, 0x1, -R5 ;  /* 0x000000013a057824 */ /* 0x000fc800078e0a05 */
[C---:B------:R-:W-:Y:S01]  /*0920*/  IMAD.SHL.U32 R12, R5.reuse, 0x4, RZ ;  /* 0x00000004050c7824 */ /* 0x040fe200078e00ff */
[----:B------:R-:W-:-:S04]  /*0930*/  ISETP.NE.AND P6, PT, R5, RZ, PT ;  /* 0x000000ff0500720c */ /* 0x000fc80003fc5270 */
[----:B------:R-:W-:-:S03]  /*0940*/  SHF.R.S32.HI R13, RZ, 0x1f, R12 ;  /* 0x0000001fff0d7819 */ /* 0x000fc6000001140c */
[----:B------:R-:W-:-:S04]  /*0950*/  IMAD.WIDE R16, R8, 0x100, R12 ;  /* 0x0000010008107825 */ /* 0x000fc800078e020c */
[----:B--2---:R-:W-:-:S04]  /*0960*/  IMAD R2, R2, UR8, R243 ;  /* 0x0000000802027c24 */ /* 0x004fc8000f8e02f3 */
[----:B---3--:R-:W-:Y:S02]  /*0970*/  IMAD R2, R2, R4, R241 ;  /* 0x0000000402027224 */ /* 0x008fe400078e02f1 */
[----:B------:R-:W-:Y:S02]  /*0980*/  VIADD R4, R12, 0x80 ;  /* 0x000000800c047836 */ /* 0x000fe40000000000 */
[--C-:B------:R-:W-:Y:S02]  /*0990*/  IMAD R3, R3, R2, R169.reuse ;  /* 0x0000000203037224 */ /* 0x100fe400078e02a9 */
[----:B------:R-:W-:Y:S02]  /*09a0*/  IMAD.IADD R169, R240, 0x1, -R169 ;  /* 0x00000001f0a97824 */ /* 0x000fe400078e0aa9 */
[----:B----4-:R-:W-:Y:S01]  /*09b0*/  IMAD R0, R3, R0, RZ ;  /* 0x0000000003007224 */ /* 0x010fe200078e02ff */
[----:B------:R-:W-:Y:S01]  /*09c0*/  SHF.R.S32.HI R5, RZ, 0x1f, R3 ;  /* 0x0000001fff057819 */ /* 0x000fe20000011403 */
[C---:B------:R-:W-:Y:S01]  /*09d0*/  VIADD R2, R8.reuse, 0x8 ;  /* 0x0000000808027836 */ /* 0x040fe20000000000 */
[----:B------:R-:W-:-:S02]  /*09e0*/  ISETP.GE.AND P2, PT, R8, R169, PT ;  /* 0x000000a90800720c */ /* 0x000fc40003f46270 */
[----:B------:R-:W-:Y:S02]  /*09f0*/  IADD3 R15, P0, R0, R16, RZ ;  /* 0x00000010000f7210 */ /* 0x000fe40007f1e0ff */
[----:B------:R-:W-:Y:S02]  /*0a00*/  ISETP.GE.AND P5, PT, R2, R169, PT ;  /* 0x000000a90200720c */ /* 0x000fe40003fa6270 */
[----:B------:R-:W-:Y:S02]  /*0a10*/  LEA.HI.X.SX32 R0, R0, R17, 0x1, P0 ;  /* 0x0000001100007211 */ /* 0x000fe400000f0eff */
[----:B------:R-:W-:Y:S02]  /*0a20*/  LEA R6, P1, R15, R6, 0x2 ;  /* 0x000000060f067211 */ /* 0x000fe400078210ff */
[----:B------:R-:W-:Y:S02]  /*0a30*/  IADD3 R3, P0, R3, R8, RZ ;  /* 0x0000000803037210 */ /* 0x000fe40007f1e0ff */
[----:B------:R-:W-:Y:S01]  /*0a40*/  ISETP.GE.OR P4, PT, R2, R169, P6 ;  /* 0x000000a90200720c */ /* 0x000fe20003786670 */
[C---:B------:R-:W-:Y:S01]  /*0a50*/  VIADD R2, R8.reuse, 0x10 ;  /* 0x0000001008027836 */ /* 0x040fe20000000000 */
[----:B------:R-:W-:Y:S01]  /*0a60*/  LEA.HI.X R7, R15, R7, R0, 0x2, P1 ;  /* 0x000000070f077211 */ /* 0x000fe200008f1400 */
[C---:B------:R-:W-:Y:S01]  /*0a70*/  VIADD R0, R8.reuse, 0x18 ;  /* 0x0000001808007836 */ /* 0x040fe20000000000 */
[----:B------:R-:W-:-:S02]  /*0a80*/  LEA.HI.X.SX32 R5, R8, R5, 0x1, P0 ;  /* 0x0000000508057211 */ /* 0x000fc400000f0eff */
[C---:B-1----:R-:W-:Y:S01]  /*0a90*/  LEA R18, P1, R3.reuse, R10, 0x2 ;  /* 0x0000000a03127211 */ /* 0x042fe200078210ff */
[----:B------:R-:W-:Y:S01]  /*0aa0*/  VIADD R10, R12, 0x40 ;  /* 0x000000400c0a7836 */ /* 0x000fe20000000000 */
[CC--:B------:R-:W-:Y:S02]  /*0ab0*/  ISETP.GE.AND P0, PT, R2.reuse, R169.reuse, PT ;  /* 0x000000a90200720c */ /* 0x0c0fe40003f06270 */
[----:B------:R-:W-:Y:S01]  /*0ac0*/  ISETP.GE.OR P3, PT, R2, R169, P6 ;  /* 0x000000a90200720c */ /* 0x000fe20003766670 */
[----:B------:R-:W-:Y:S01]  /*0ad0*/  VIADD R2, R12, 0xc0 ;  /* 0x000000c00c027836 */ /* 0x000fe20000000000 */
[----:B------:R-:W-:Y:S02]  /*0ae0*/  LEA.HI.X R19, R3, R11, R5, 0x2, P1 ;  /* 0x0000000b03137211 */ /* 0x000fe400008f1405 */
[----:B------:R-:W-:Y:S01]  /*0af0*/  ISETP.GE.AND P1, PT, R0, R169, PT ;  /* 0x000000a90000720c */ /* 0x000fe20003f26270 */
[----:B------:R-:W-:-:S12]  /*0b00*/  @P2 BRA `(.L_x_1647) ;  /* 0x0000000000202947 */ /* 0x000fd80003800000 */
[----:B-----5:R-:W-:-:S13]  /*0b10*/  ISETP.GE.AND P2, PT, R12, R9, PT ;  /* 0x000000090c00720c */ /* 0x020fda0003f46270 */
[----:B------:R1:W-:Y:S01]  /*0b20*/  @!P2 ST.E.128 desc[UR6][R6.64], RZ ;  /* 0x000000ff0600a985 */ /* 0x0003e2000c101d06 */
[----:B------:R-:W-:-:S13]  /*0b30*/  ISETP.GE.AND P2, PT, R10, R9, PT ;  /* 0x000000090a00720c */ /* 0x000fda0003f46270 */
[----:B------:R1:W-:Y:S01]  /*0b40*/  @!P2 ST.E.128 desc[UR6][R6.64+0x100], RZ ;  /* 0x000100ff0600a985 */ /* 0x0003e2000c101d06 */
[----:B------:R-:W-:-:S13]  /*0b50*/  ISETP.GE.AND P2, PT, R4, R9, PT ;  /* 0x000000090400720c */ /* 0x000fda0003f46270 */
[----:B------:R1:W-:Y:S01]  /*0b60*/  @!P2 ST.E.128 desc[UR6][R6.64+0x200], RZ ;  /* 0x000200ff0600a985 */ /* 0x0003e2000c101d06 */
[----:B------:R-:W-:-:S13]  /*0b70*/  ISETP.GE.AND P2, PT, R2, R9, PT ;  /* 0x000000090200720c */ /* 0x000fda0003f46270 */
[----:B------:R1:W-:Y:S02]  /*0b80*/  @!P2 ST.E.128 desc[UR6][R6.64+0x300], RZ ;  /* 0x000300ff0600a985 */ /* 0x0003e4000c101d06 */
.L_x_1647:
[----:B------:R-:W-:Y:S05]  /*0b90*/  BSYNC B0 ;  /* 0x0000000000007941 */ /* 0x000fea0003800000 */
.L_x_1646:
[----:B------:R-:W-:Y:S01]  /*0ba0*/  BSSY B0, `(.L_x_1648) ;  /* 0x000000c000007945 */ /* 0x000fe20003800000 */
[----:B------:R-:W-:Y:S02]  /*0bb0*/  ISETP.GE.OR P2, PT, R0, R169, P6 ;  /* 0x000000a90000720c */ /* 0x000fe40003746670 */
[----:B------:R-:W-:Y:S01]  /*0bc0*/  IADD3 R16, R8, 0x20, RZ ;  /* 0x0000002008107810 */ /* 0x000fe20007ffe0ff */
[----:B------:R-:W-:Y:S05]  /*0bd0*/  @P5 BRA `(.L_x_1649) ;  /* 0x0000000000205947 */ /* 0x000fea0003800000 */
        /* <DEDUP_REMOVED lines=8> */
.L_x_1649:
[----:B------:R-:W-:Y:S05]  /*0c60*/  BSYNC B0 ;  /* 0x0000000000007941 */ /* 0x000fea0003800000 */
.L_x_1648:
[----:B------:R-:W-:Y:S01]  /*0c70*/  BSSY B0, `(.L_x_1650) ;  /* 0x000000c000007945 */ /* 0x000fe20003800000 */
[----:B------:R-:W-:Y:S02]  /*0c80*/  ISETP.GE.AND P5, PT, R16, R169, PT ;  /* 0x000000a91000720c */ /* 0x000fe40003fa6270 */
        /* <DEDUP_REMOVED lines=10> */
.L_x_1651:
[----:B------:R-:W-:Y:S05]  /*0d30*/  BSYNC B0 ;  /* 0x0000000000007941 */ /* 0x000fea0003800000 */
.L_x_1650:
        /* <DEDUP_REMOVED lines=12> */
.L_x_1653:
[----:B------:R-:W-:Y:S05]  /*0e00*/  BSYNC B0 ;  /* 0x0000000000007941 */ /* 0x000fea0003800000 */
.L_x_1652:
[----:B------:R-:W-:Y:S01]  /*0e10*/  BSSY B0, `(.L_x_1654) ;  /* 0x000000b000007945 */ /* 0x000fe20003800000 */
[----:B------:R-:W-:-:S03]  /*0e20*/  ISETP.GE.AND P1, PT, R0, R169, PT ;  /* 0x000000a90000720c */ /* 0x000fc60003f26270 */
[----:B------:R-:W-:Y:S10]  /*0e30*/  @P5 BRA `(.L_x_1655) ;  /* 0x0000000000205947 */ /* 0x000ff40003800000 */
        /* <DEDUP_REMOVED lines=8> */
.L_x_1655:
[----:B------:R-:W-:Y:S05]  /*0ec0*/  BSYNC B0 ;  /* 0x0000000000007941 */ /* 0x000fea0003800000 */
.L_x_1654:
[----:B------:R-:W-:Y:S01]  /*0ed0*/  BSSY B0, `(.L_x_1656) ;  /* 0x000000c000007945 */ /* 0x000fe20003800000 */
[C---:B------:R-:W-:Y:S02]  /*0ee0*/  ISETP.GE.OR P5, PT, R8.reuse, R169, P6 ;  /* 0x000000a90800720c */ /* 0x040fe400037a6670 */
        /* <DEDUP_REMOVED lines=10> */
.L_x_1657:
[----:B------:R-:W-:Y:S05]  /*0f90*/  BSYNC B0 ;  /* 0x0000000000007941 */ /* 0x000fea0003800000 */
.L_x_1656:
        /* <DEDUP_REMOVED lines=11> */
.L_x_1659:
[----:B------:R-:W-:Y:S05]  /*1050*/  BSYNC B0 ;  /* 0x0000000000007941 */ /* 0x000fea0003800000 */
.L_x_1658:
[----:B------:R-:W-:Y:S01]  /*1060*/  BSSY B0, `(.L_x_1660) ;  /* 0x000000c000007945 */ /* 0x000fe20003800000 */
[----:B------:R-:W-:Y:S02]  /*1070*/  ISETP.GE.OR P1, PT, R16, R169, P6 ;  /* 0x000000a91000720c */ /* 0x000fe40003726670 */
[----:B------:R-:W-:Y:S01]  /*1080*/  @!P5 MOV R3, 0xff800000 ;  /* 0xff8000000003d802 */ /* 0x000fe20000000f00 */
        /* <DEDUP_REMOVED lines=9> */
.L_x_1661:
[----:B------:R-:W-:Y:S05]  /*1120*/  BSYNC B0 ;  /* 0x0000000000007941 */ /* 0x000fea0003800000 */
.L_x_1660:
[----:B------:R-:W-:Y:S01]  /*1130*/  @!P5 ST.E desc[UR6][R18.64], R3 ;  /* 0x000000031200d985 */ /* 0x000fe2000c101906 */
[-C--:B------:R-:W-:Y:S01]  /*1140*/  ISETP.GE.OR P0, PT, R14, R169.reuse, P6 ;  /* 0x000000a90e00720c */ /* 0x080fe20003706670 */
[----:B------:R-:W-:Y:S01]  /*1150*/  @!P4 IMAD.MOV.U32 R15, RZ, RZ, -0x800000 ;  /* 0xff800000ff0fc424 */ /* 0x000fe200078e00ff */
[-C--:B------:R-:W-:Y:S01]  /*1160*/  ISETP.GE.OR P5, PT, R0, R169.reuse, P6 ;  /* 0x000000a90000720c */ /* 0x080fe200037a6670 */
[----:B------:R-:W-:Y:S01]  /*1170*/  @!P3 IMAD.MOV.U32 R13, RZ, RZ, -0x800000 ;  /* 0xff800000ff0db424 */ /* 0x000fe200078e00ff */
[----:B------:R-:W-:Y:S01]  /*1180*/  ISETP.GE.OR P6, PT, R8, R169, P6 ;  /* 0x000000a90800720c */ /* 0x000fe200037c6670 */
[----:B-----5:R-:W-:Y:S01]  /*1190*/  @!P1 IMAD.MOV.U32 R9, RZ, RZ, -0x800000 ;  /* 0xff800000ff099424 */ /* 0x020fe200078e00ff */
[----:B------:R-:W-:Y:S01]  /*11a0*/  @!P2 MOV R11, 0xff800000 ;  /* 0xff800000000ba802 */ /* 0x000fe20000000f00 */
[----:B------:R-:W-:Y:S01]  /*11b0*/  @!P4 ST.E desc[UR6][R18.64+0x20], R15 ;  /* 0x0000200f1200c985 */ /* 0x000fe2000c101906 */
[----:B------:R-:W-:-:S03]  /*11c0*/  MOV R239, 0x0 ;  /* 0x0000000000ef7802 */ /* 0x000fc60000000f00 */
[----:B------:R-:W-:Y:S02]  /*11d0*/  @!P3 ST.E desc[UR6][R18.64+0x40], R13 ;  /* 0x0000400d1200b985 */ /* 0x000fe4000c101906 */
[----:B-1234-:R-:W-:Y:S02]  /*11e0*/  @!P0 MOV R7, 0xff800000 ;  /* 0xff80000000078802 */ /* 0x01efe40000000f00 */
[----:B------:R-:W-:Y:S01]  /*11f0*/  @!P5 IMAD.MOV.U32 R5, RZ, RZ, -0x800000 ;  /* 0xff800000ff05d424 */ /* 0x000fe200078e00ff */
[----:B------:R-:W-:Y:S04]  /*1200*/  @!P2 ST.E desc[UR6][R18.64+0x60], R11 ;  /* 0x0000600b1200a985 */ /* 0x000fe8000c101906 */
[----:B------:R-:W-:Y:S04]  /*1210*/  @!P1 ST.E desc[UR6][R18.64+0x80], R9 ;  /* 0x0000800912009985 */ /* 0x000fe8000c101906 */
[----:B------:R-:W-:Y:S04]  /*1220*/  @!P0 ST.E desc[UR6][R18.64+0xa0], R7 ;  /* 0x0000a00712008985 */ /* 0x000fe8000c101906 */
[----:B------:R1:W-:Y:S02]  /*1230*/  @!P5 ST.E desc[UR6][R18.64+0xc0], R5 ;  /* 0x0000c0051200d985 */ /* 0x0003e4000c101906 */
[----:B-1----:R-:W-:Y:S05]  /*1240*/  @P6 RET.REL.NODEC R238 `(_ZN5flash24flash_fwd_splitkv_kernelI23Flash_fwd_kernel_traitsILi256ELi64ELi64ELi4ELb0ELb0EN7cutlass6half_tE19Flash_kernel_traitsILi256ELi64ELi64ELi4ES3_EELb0ELb0ELb0ELb0ELb0ELb0ELb1ELb1EEEvNS_16Flash_fwd_paramsE) ;  /* 0xffffffecee6c6950 */ /* 0x002fea0003c3ffff */
[----:B------:R-:W-:Y:S02]  /*1250*/  MOV R3, 0xff800000 ;  /* 0xff80000000037802 */ /* 0x000fe40000000f00 */
[----:B------:R-:W-:-:S03]  /*1260*/  MOV R239, 0x0 ;  /* 0x0000000000ef7802 */ /* 0x000fc60000000f00 */
[----:B------:R1:W-:Y:S02]  /*1270*/  ST.E desc[UR6][R18.64+0xe0], R3 ;  /* 0x0000e00312007985 */ /* 0x0003e4000c101906 */
[----:B-1----:R-:W-:Y:S05]  /*1280*/  RET.REL.NODEC R238 `(_ZN5flash24flash_fwd_splitkv_kernelI23Flash_fwd_kernel_traitsILi256ELi64ELi64ELi4ELb0ELb0EN7cutlass6half_tE19Flash_kernel_traitsILi256ELi64ELi64ELi4ES3_EELb0ELb0ELb0ELb0ELb0ELb0ELb1ELb1EEEvNS_16Flash_fwd_paramsE) ;  /* 0xffffffecee5c7950 */ /* 0x002fea0003c3ffff */
.L_x_1645:
        /* <DEDUP_REMOVED lines=34> */
[----:B-1----:R-:W-:-:S06]  /*14b0*/  VIADD R10, R10, 0xffffffe ;  /* 0x0ffffffe0a0a7836 */ /* 0x002fcc0000000000 */
[----:B-----5:R-:W1:Y:S02]  /*14c0*/  F2I.FTZ.U32.TRUNC.NTZ R11, R10 ;  /* 0x0000000a000b7305 */ /* 0x020e64000021f000 */
[----:B-1----:R-:W-:Y:S01]  /*14d0*/  IMAD.MOV R0, RZ, RZ, -R11 ;  /* 0x000000ffff007224 */ /* 0x002fe200078e0a0b */
[----:B------:R-:W-:-:S03]  /*14e0*/  MOV R10, RZ ;  /* 0x000000ff000a7202 */ /* 0x000fc60000000f00 */
[----:B------:R-:W-:Y:S01]  /*14f0*/  IMAD R7, R0, R3, RZ ;  /* 0x0000000300077224 */ /* 0x000fe200078e02ff */
[----:B------:R-:W-:-:S03]  /*1500*/  IABS R0, R8 ;  /* 0x0000000800007213 */ /* 0x000fc60000000000 */
[----:B------:R-:W-:Y:S02]  /*1510*/  IMAD.HI.U32 R7, R11, R7, R10 ;  /* 0x000000070b077227 */ /* 0x000fe400078e000a */
[----:B------:R-:W2:Y:S02]  /*1520*/  LD.E.64 R10, desc[UR6][R18.64+0x28] ;  /* 0x00002806120a7980 */ /* 0x000ea4000c101b00 */
[----:B------:R-:W-:Y:S02]  /*1530*/  IMAD.MOV R0, RZ, RZ, -R0 ;  /* 0x000000ffff007224 */ /* 0x000fe400078e0a00 */
[----:B------:R-:W-:-:S04]  /*1540*/  IMAD.HI.U32 R9, R7, R2, RZ ;  /* 0x0000000207097227 */ /* 0x000fc800078e00ff */
[----:B------:R-:W-:-:S05]  /*1550*/  IMAD R0, R9, R0, R2 ;  /* 0x0000000009007224 */ /* 0x000fca00078e0202 */
[----:B------:R-:W-:-:S13]  /*1560*/  ISETP.GT.U32.AND P1, PT, R3, R0, PT ;  /* 0x000000000300720c */ /* 0x000fda0003f24070 */
[----:B------:R-:W-:-:S04]  /*1570*/  @!P1 IADD3 R0, R0, -R3, RZ ;  /* 0x8000000300009210 */ /* 0x000fc80007ffe0ff */
[----:B------:R-:W-:Y:S02]  /*1580*/  ISETP.GE.U32.AND P2, PT, R0, R3, PT ;  /* 0x000000030000720c */ /* 0x000fe40003f46070 */
[----:B------:R-:W-:Y:S01]  /*1590*/  LOP3.LUT R0, R5, R8, RZ, 0x3c, !PT ;  /* 0x0000000805007212 */ /* 0x000fe200078e3cff */
[----:B------:R-:W-:Y:S01]  /*15a0*/  @!P1 VIADD R9, R9, 0x1 ;  /* 0x0000000109099836 */ /* 0x000fe20000000000 */
[----:B------:R-:W-:Y:S02]  /*15b0*/  ISETP.NE.AND P1, PT, R8, RZ, PT ;  /* 0x000000ff0800720c */ /* 0x000fe40003f25270 */
[----:B------:R-:W-:-:S07]  /*15c0*/  ISETP.GE.AND P0, PT, R0, RZ, PT ;  /* 0x000000ff0000720c */ /* 0x000fce0003f06270 */
[----:B------:R-:W-:-:S06]  /*15d0*/  @P2 IADD3 R9, R9, 0x1, RZ ;  /* 0x0000000109092810 */ /* 0x000fcc0007ffe0ff */
[----:B------:R-:W-:Y:S01]  /*15e0*/  @!P0 IMAD.MOV R9, RZ, RZ, -R9 ;  /* 0x000000ffff098224 */ /* 0x000fe200078e0a09 */
[----:B------:R-:W-:-:S05]  /*15f0*/  @!P1 LOP3.LUT R9, RZ, R8, RZ, 0x33, !PT ;  /* 0x00000008ff099212 */ /* 0x000fca00078e33ff */
[----:B------:R-:W-:-:S06]  /*1600*/  IMAD.WIDE R2, R9, 0x4, R244 ;  /* 0x0000000409027825 */ /* 0x000fcc00078e02f4 */
[----:B------:R1:W2:Y:S01]  /*1610*/  LD.E R2, desc[UR6][R2.64] ;  /* 0x0000000602027980 */ /* 0x0002a2000c101900 */
[----:B---3--:R-:W-:-:S04]  /*1620*/  IABS R7, R6 ;  /* 0x0000000600077213 */ /* 0x008fc80000000000 */
[----:B------:R-:W3:Y:S08]  /*1630*/  I2F.RP R14, R7 ;  /* 0x00000007000e7306 */ /* 0x000ef00000209400 */
[----:B---3--:R-:W3:Y:S02]  /*1640*/  MUFU.RCP R12, R14 ;  /* 0x0000000e000c7308 */ /* 0x008ee40000001000 */
[----:B---3--:R-:W-:-:S06]  /*1650*/  IADD3 R12, R12, 0xffffffe, RZ ;  /* 0x0ffffffe0c0c7810 */ /* 0x008fcc0007ffe0ff */
[----:B------:R-:W3:Y:S01]  /*1660*/  F2I.FTZ.U32.TRUNC.NTZ R23, R12 ;  /* 0x0000000c00177305 */ /* 0x000ee2000021f000 */
[----:B------:R-:W-:Y:S02]  /*1670*/  MOV R22, RZ ;  /* 0x000000ff00167202 */ /* 0x000fe40000000f00 */
[----:B-1----:R-:W-:Y:S01]  /*1680*/  IABS R3, R6 ;  /* 0x0000000600037213 */ /* 0x002fe20000000000 */
[----:B---3--:R-:W-:-:S04]  /*1690*/  IMAD.MOV R0, RZ, RZ, -R23 ;  /* 0x000000ffff007224 */ /* 0x008fc800078e0a17 */
[----:B------:R-:W-:Y:S01]  /*16a0*/  IMAD R13, R0, R7, RZ ;  /* 0x00000007000d7224 */ /* 0x000fe200078e02ff */
[----:B------:R-:W-:-:S03]  /*16b0*/  IABS R0, R241 ;  /* 0x000000f100007213 */ /* 0x000fc60000000000 */
        /* <DEDUP_REMOVED lines=12> */
[----:B------:R-:W-:-:S03]  /*1780*/  ISETP.NE.AND P1, PT, R6, RZ, PT ;  /* 0x000000ff0600720c */ /* 0x000fc60003f25270 */
[----:B----4-:R-:W-:Y:S02]  /*1790*/  IMAD R7, R61, R9, RZ ;  /* 0x000000093d077224 */ /* 0x010fe400078e02ff */
[----:B------:R-:W-:-:S06]  /*17a0*/  @P2 VIADD R14, R14, 0x1 ;  /* 0x000000010e0e2836 */ /* 0x000fcc0000000000 */
[----:B------:R-:W-:Y:S02]  /*17b0*/  @!P0 IMAD.MOV R14, RZ, RZ, -R14 ;  /* 0x000000ffff0e8224 */ /* 0x000fe400078e0a0e */
[----:B------:R-:W-:-:S05]  /*17c0*/  @!P1 LOP3.LUT R14, RZ, R6, RZ, 0x33, !PT ;  /* 0x00000006ff0e9212 */ /* 0x000fca00078e33ff */
[----:B------:R-:W-:Y:S01]  /*17d0*/  IMAD R6, R17, R14, RZ ;  /* 0x0000000e11067224 */ /* 0x000fe200078e02ff */
[----:B--2---:R-:W-:Y:S01]  /*17e0*/  SHF.R.S32.HI R0, RZ, 0x1f, R2 ;  /* 0x0000001fff007819 */ /* 0x004fe20000011402 */
[-C--:B------:R-:W-:Y:S02]  /*17f0*/  IMAD R3, R21, R2.reuse, RZ ;  /* 0x0000000215037224 */ /* 0x080fe400078e02ff */
[----:B------:R-:W-:-:S04]  /*1800*/  IMAD.WIDE.U32 R12, R20, R2, RZ ;  /* 0x00000002140c7225 */ /* 0x000fc800078e00ff */
[----:B------:R-:W-:Y:S01]  /*1810*/  IMAD R3, R20, R0, R3 ;  /* 0x0000000014037224 */ /* 0x000fe200078e0203 */
[----:B------:R-:W-:-:S04]  /*1820*/  SHF.R.S32.HI R21, RZ, 0x1f, R9 ;  /* 0x0000001fff157819 */ /* 0x000fc80000011409 */
[----:B------:R-:W-:Y:S01]  /*1830*/  IADD3 R13, R13, R3, RZ ;  /* 0x000000030d0d7210 */ /* 0x000fe20007ffe0ff */
[----:B------:R-:W-:Y:S02]  /*1840*/  IMAD R7, R60, R21, R7 ;  /* 0x000000153c077224 */ /* 0x000fe400078e0207 */
[----:B------:R-:W-:-:S04]  /*1850*/  IMAD.WIDE.U32 R12, R9, R60, R12 ;  /* 0x0000003c090c7225 */ /* 0x000fc800078e000c */
[-C--:B------:R-:W-:Y:S01]  /*1860*/  IMAD R3, R11, R2.reuse, RZ ;  /* 0x000000020b037224 */ /* 0x080fe200078e02ff */
[----:B------:R-:W-:Y:S01]  /*1870*/  IADD3 R11, R13, R7, RZ ;  /* 0x000000070d0b7210 */ /* 0x000fe20007ffe0ff */
[----:B------:R-:W-:Y:S01]  /*1880*/  IMAD.WIDE.U32 R22, R10, R2, RZ ;  /* 0x000000020a167225 */ /* 0x000fe200078e00ff */
[----:B------:R-:W-:-:S03]  /*1890*/  SHF.R.S32.HI R13, RZ, 0x1f, R14 ;  /* 0x0000001fff0d7819 */ /* 0x000fc6000001140e */
[----:B------:R-:W-:Y:S02]  /*18a0*/  IMAD R3, R10, R0, R3 ;  /* 0x000000000a037224 */ /* 0x000fe400078e0203 */
[----:B------:R-:W-:Y:S02]  /*18b0*/  IMAD.MOV.U32 R10, RZ, RZ, R12 ;  /* 0x000000ffff0a7224 */ /* 0x000fe400078e000c */
[----:B------:R-:W-:Y:S02]  /*18c0*/  IMAD R6, R16, R13, R6 ;  /* 0x0000000d10067224 */ /* 0x000fe400078e0206 */
[----:B------:R-:W-:Y:S01]  /*18d0*/  IMAD.WIDE.U32 R16, R14, R16, R10 ;  /* 0x000000100e107225 */ /* 0x000fe200078e000a */
[----:B------:R-:W-:-:S03]  /*18e0*/  MOV R0, R22 ;  /* 0x0000001600007202 */ /* 0x000fc60000000f00 */
[----:B------:R-:W-:Y:S01]  /*18f0*/  IMAD.IADD R11, R23, 0x1, R3 ;  /* 0x00000001170b7824 */ /* 0x000fe200078e0203 */
[----:B------:R-:W-:Y:S02]  /*1900*/  IADD3 R3, R17, R6, RZ ;  /* 0x0000000611037210 */ /* 0x000fe40007ffe0ff */
[----:B------:R-:W-:Y:S01]  /*1910*/  MOV R2, R16 ;  /* 0x0000001000027202 */ /* 0x000fe20000000f00 */
[----:B------:R-:W-:Y:S05]  /*1920*/  BRA `(.L_x_1664) ;  /* 0x0000000400447947 */ /* 0x000fea0003800000 */
.L_x_1663:
        /* <DEDUP_REMOVED lines=9> */
[----:B-----5:R-:W-:-:S02]  /*19c0*/  @!P3 SHF.R.S32.HI R8, RZ, 0x1f, R11 ;  /* 0x0000001fff08b819 */ /* 0x020fc4000001140b */
        /* <DEDUP_REMOVED lines=14> */
[-C--:B---3--:R-:W-:Y:S01]  /*1ab0*/  @!P3 IMAD R5, R61, R12.reuse, RZ ;  /* 0x0000000c3d05b224 */ /* 0x088fe200078e02ff */
[----:B------:R-:W-:Y:S01]  /*1ac0*/  @!P3 SHF.R.S32.HI R7, RZ, 0x1f, R12 ;  /* 0x0000001fff07b819 */ /* 0x000fe2000001140c */
[----:B------:R-:W-:-:S04]  /*1ad0*/  @!P3 IMAD.WIDE.U32 R20, R60, R12, RZ ;  /* 0x0000000c3c14b225 */ /* 0x000fc800078e00ff */
[----:B------:R-:W-:-:S06]  /*1ae0*/  @!P3 IMAD R5, R7, R60, R5 ;  /* 0x0000003c0705b224 */ /* 0x000fcc00078e0205 */
[----:B------:R-:W-:Y:S01]  /*1af0*/  @!P0 IADD3 R0, R0, -R3, RZ ;  /* 0x8000000300008210 */ /* 0x000fe20007ffe0ff */
[----:B------:R-:W-:Y:S01]  /*1b00*/  @P3 IMAD.IADD R7, R12, 0x1, R13 ;  /* 0x000000010c073824 */ /* 0x000fe200078e020d */
[----:B------:R-:W-:Y:S01]  /*1b10*/  @!P3 IADD3 R21, R21, R5, RZ ;  /* 0x000000051515b210 */ /* 0x000fe20007ffe0ff */
[----:B----4-:R-:W-:Y:S01]  /*1b20*/  @!P3 IMAD R5, R15, R11, RZ ;  /* 0x0000000b0f05b224 */ /* 0x010fe200078e02ff */
[----:B------:R-:W-:Y:S01]  /*1b30*/  ISETP.GE.U32.AND P2, PT, R0, R3, PT ;  /* 0x000000030000720c */ /* 0x000fe20003f46070 */
[-C--:B------:R-:W-:Y:S01]  /*1b40*/  @P3 IMAD R9, R61, R7.reuse, RZ ;  /* 0x000000073d093224 */ /* 0x080fe200078e02ff */
[----:B------:R-:W-:Y:S01]  /*1b50*/  LOP3.LUT R0, R241, R6, RZ, 0x3c, !PT ;  /* 0x00000006f1007212 */ /* 0x000fe200078e3cff */
[----:B------:R-:W-:-:S04]  /*1b60*/  @P3 IMAD.WIDE.U32 R24, R60, R7, RZ ;  /* 0x000000073c183225 */ /* 0x000fc800078e00ff */
[C---:B------:R-:W-:Y:S02]  /*1b70*/  @!P3 IMAD R5, R14.reuse, R8, R5 ;  /* 0x000000080e05b224 */ /* 0x040fe400078e0205 */
[----:B------:R-:W-:Y:S01]  /*1b80*/  @!P3 IMAD.WIDE.U32 R14, R14, R11, R20 ;  /* 0x0000000b0e0eb225 */ /* 0x000fe200078e0014 */
[----:B------:R-:W-:-:S03]  /*1b90*/  ISETP.GE.AND P1, PT, R0, RZ, PT ;  /* 0x000000ff0000720c */ /* 0x000fc60003f26270 */
[----:B------:R-:W-:Y:S01]  /*1ba0*/  @!P0 VIADD R2, R2, 0x1 ;  /* 0x0000000102028836 */ /* 0x000fe20000000000 */
[----:B------:R-:W-:Y:S01]  /*1bb0*/  ISETP.NE.AND P0, PT, R6, RZ, PT ;  /* 0x000000ff0600720c */ /* 0x000fe20003f05270 */
[----:B------:R-:W-:Y:S01]  /*1bc0*/  @P3 IMAD.MOV.U32 R10, RZ, RZ, R24 ;  /* 0x000000ffff0a3224 */ /* 0x000fe200078e0018 */
[----:B------:R-:W-:Y:S01]  /*1bd0*/  @P3 IADD3 R9, R25, R9, RZ ;  /* 0x0000000919093210 */ /* 0x000fe20007ffe0ff */
[----:B------:R-:W-:Y:S01]  /*1be0*/  @!P3 IMAD.MOV.U32 R10, RZ, RZ, R14 ;  /* 0x000000ffff0ab224 */ /* 0x000fe200078e000e */
[----:B------:R-:W-:Y:S01]  /*1bf0*/  @!P3 IADD3 R9, R15, R5, RZ ;  /* 0x000000050f09b210 */ /* 0x000fe20007ffe0ff */
[----:B------:R-:W-:Y:S01]  /*1c00*/  @!P3 IMAD R7, R63, R12, RZ ;  /* 0x0000000c3f07b224 */ /* 0x000fe200078e02ff */
[----:B------:R-:W-:Y:S02]  /*1c10*/  @!P3 SHF.R.S32.HI R3, RZ, 0x1f, R12 ;  /* 0x0000001fff03b819 */ /* 0x000fe4000001140c */
[----:B------:R-:W-:Y:S02]  /*1c20*/  LEA R5, R166, 0xffffffc0, 0x6 ;  /* 0xffffffc0a6057811 */ /* 0x000fe400078e30ff */
[----:B------:R-:W-:Y:S01]  /*1c30*/  @P2 IADD3 R2, R2, 0x1, RZ ;  /* 0x0000000102022810 */ /* 0x000fe20007ffe0ff */
[----:B------:R-:W-:Y:S01]  /*1c40*/  @!P3 IMAD R3, R3, R62, R7 ;  /* 0x0000003e0303b224 */ /* 0x000fe200078e0207 */
[----:B------:R-:W-:Y:S01]  /*1c50*/  SHF.R.S32.HI R21, RZ, 0x1f, R5 ;  /* 0x0000001fff157819 */ /* 0x000fe20000011405 */
[----:B------:R-:W-:Y:S01]  /*1c60*/  @!P3 IMAD.WIDE.U32 R24, R62, R12, RZ ;  /* 0x0000000c3e18b225 */ /* 0x000fe200078e00ff */
[----:B------:R-:W-:-:S02]  /*1c70*/  MOV R30, R10 ;  /* 0x0000000a001e7202 */ /* 0x000fc40000000f00 */
[----:B------:R-:W-:Y:S01]  /*1c80*/  MOV R31, R9 ;  /* 0x00000009001f7202 */ /* 0x000fe20000000f00 */
[-C--:B------:R-:W-:Y:S01]  /*1c90*/  IMAD R8, R61, R5.reuse, RZ ;  /* 0x000000053d087224 */ /* 0x080fe200078e02ff */
[----:B------:R-:W-:Y:S01]  /*1ca0*/  MOV R14, R2 ;  /* 0x00000002000e7202 */ /* 0x000fe20000000f00 */
[----:B------:R-:W-:Y:S01]  /*1cb0*/  @!P3 IMAD.IADD R25, R25, 0x1, R3 ;  /* 0x000000011919b824 */ /* 0x000fe200078e0203 */
[----:B------:R-:W-:Y:S01]  /*1cc0*/  @!P3 SHF.R.S32.HI R3, RZ, 0x1f, R11 ;  /* 0x0000001fff03b819 */ /* 0x000fe2000001140b */
[----:B------:R-:W-:Y:S01]  /*1cd0*/  IMAD R8, R21, R60, R8 ;  /* 0x0000003c15087224 */ /* 0x000fe200078e0208 */
[----:B------:R-:W-:Y:S01]  /*1ce0*/  @!P1 IADD3 R14, -R14, RZ, RZ ;  /* 0x000000ff0e0e9210 */ /* 0x000fe20007ffe1ff */
[----:B------:R-:W-:Y:S01]  /*1cf0*/  IMAD.WIDE.U32 R30, R60, R5, R30 ;  /* 0x000000053c1e7225 */ /* 0x000fe200078e001e */
[----:B------:R-:W-:-:S03]  /*1d00*/  @!P0 LOP3.LUT R14, RZ, R6, RZ, 0x33, !PT ;  /* 0x00000006ff0e8212 */ /* 0x000fc600078e33ff */
[----:B------:R-:W-:Y:S01]  /*1d10*/  @!P3 IMAD R2, R23, R11, RZ ;  /* 0x0000000b1702b224 */ /* 0x000fe200078e02ff */
[----:B------:R-:W-:Y:S02]  /*1d20*/  @P3 IADD3 R12, R12, R13, RZ ;  /* 0x0000000d0c0c3210 */ /* 0x000fe40007ffe0ff */
[----:B------:R-:W-:Y:S01]  /*1d30*/  IADD3 R9, R31, R8, RZ ;  /* 0x000000081f097210 */ /* 0x000fe20007ffe0ff */
[----:B------:R-:W-:Y:S01]  /*1d40*/  @!P3 IMAD R2, R22, R3, R2 ;  /* 0x000000031602b224 */ /* 0x000fe200078e0202 */
[----:B------:R-:W-:Y:S01]  /*1d50*/  SHF.R.S32.HI R13, RZ, 0x1f, R14 ;  /* 0x0000001fff0d7819 */ /* 0x000fe2000001140e */
[----:B------:R-:W-:Y:S02]  /*1d60*/  IMAD.MOV.U32 R8, RZ, RZ, R30 ;  /* 0x000000ffff087224 */ /* 0x000fe400078e001e */
[----:B------:R-:W-:Y:S02]  /*1d70*/  IMAD R3, R17, R14, RZ ;  /* 0x0000000e11037224 */ /* 0x000fe400078e02ff */
[----:B------:R-:W-:-:S02]  /*1d80*/  @P3 IMAD R0, R63, R12, RZ ;  /* 0x0000000c3f003224 */ /* 0x000fc400078e02ff */
[----:B------:R-:W-:-:S04]  /*1d90*/  @P3 IMAD.WIDE.U32 R6, R62, R12, RZ ;  /* 0x0000000c3e063225 */ /* 0x000fc800078e00ff */
[----:B------:R-:W-:-:S04]  /*1da0*/  @!P3 IMAD.WIDE.U32 R22, R22, R11, R24 ;  /* 0x0000000b1616b225 */ /* 0x000fc800078e0018 */
[----:B------:R-:W-:-:S04]  /*1db0*/  IMAD.WIDE.U32 R8, R16, R14, R8 ;  /* 0x0000000e10087225 */ /* 0x000fc800078e0008 */
[----:B------:R-:W-:Y:S01]  /*1dc0*/  IMAD R3, R16, R13, R3 ;  /* 0x0000000d10037224 */ /* 0x000fe200078e0203 */
[----:B------:R-:W-:Y:S01]  /*1dd0*/  @P3 IADD3 R11, R7, R0, RZ ;  /* 0x00000000070b3210 */ /* 0x000fe20007ffe0ff */
[----:B------:R-:W-:Y:S01]  /*1de0*/  @P3 IMAD.MOV.U32 R0, RZ, RZ, R6 ;  /* 0x000000ffff003224 */ /* 0x000fe200078e0006 */
[----:B------:R-:W-:Y:S01]  /*1df0*/  @!P3 IADD3 R11, R23, R2, RZ ;  /* 0x00000002170bb210 */ /* 0x000fe20007ffe0ff */
[----:B------:R-:W-:Y:S01]  /*1e00*/  IMAD.MOV.U32 R2, RZ, RZ, R8 ;  /* 0x000000ffff027224 */ /* 0x000fe200078e0008 */
[----:B------:R-:W-:Y:S02]  /*1e10*/  IADD3 R3, R9, R3, RZ ;  /* 0x0000000309037210 */ /* 0x000fe40007ffe0ff */
[----:B------:R-:W-:Y:S02]  /*1e20*/  @!P3 MOV R0, R22 ;  /* 0x000000160000b202 */ /* 0x000fe40000000f00 */
[----:B-1----:R-:W-:Y:S02]  /*1e30*/  MOV R9, R5 ;  /* 0x0000000500097202 */ /* 0x002fe40000000f00 */
.L_x_1664:
[----:B------:R-:W-:Y:S05]  /*1e40*/  BSYNC B0 ;  /* 0x0000000000007941 */ /* 0x000fea0003800000 */
.L_x_1662:
[----:B------:R-:W-:Y:S01]  /*1e50*/  ISETP.NE.AND P3, PT, R4, -0x1, PT ;  /* 0xffffffff0400780c */ /* 0x000fe20003f65270 */
[----:B------:R-:W2:Y:S04]  /*1e60*/  LD.E.64 R190, desc[UR6][R18.64+0x30] ;  /* 0x0000300612be7980 */ /* 0x000ea8000c101b00 */
[----:B------:R-:W3:Y:S04]  /*1e70*/  LD.E R165, desc[UR6][R18.64+0xc0] ;  /* 0x0000c00612a57980 */ /* 0x000ee8000c101900 */
[----:B------:R-:W4:Y:S04]  /*1e80*/  LD.E.64 R22, desc[UR6][R18.64+0x48] ;  /* 0x0000480612167980 */ /* 0x000f28000c101b00 */
        /* <DEDUP_REMOVED lines=13> */
[C---:B------:R-:W-:Y:S01]  /*1f60*/  IMAD.IADD R65, R58.reuse, 0x1, -R65 ;  /* 0x000000013a417824 */ /* 0x040fe200078e0a41 */
[----:B------:R-:W-:Y:S01]  /*1f70*/  SHF.R.S32.HI R180, RZ, 0x3, R180 ;  /* 0x00000003ffb47819 */ /* 0x000fe200000114b4 */
[----:B------:R-:W-:Y:S02]  /*1f80*/  IMAD.IADD R6, R58, 0x1, -R17 ;  /* 0x000000013a067824 */ /* 0x000fe400078e0a11 */
[----:B------:R-:W-:Y:S02]  /*1f90*/  IMAD.IADD R66, R66, 0x1, -R15 ;  /* 0x0000000142427824 */ /* 0x000fe400078e0a0f */
[----:B------:R-:W-:Y:S02]  /*1fa0*/  IMAD.SHL.U32 R15, R180, 0x40, RZ ;  /* 0x00000040b40f7824 */ /* 0x000fe400078e00ff */
[----:B------:R-:W-:Y:S01]  /*1fb0*/  IMAD.SHL.U32 R16, R65, 0x8, RZ ;  /* 0x0000000841107824 */ /* 0x000fe200078e00ff */
[----:B------:R-:W-:-:S02]  /*1fc0*/  SHF.R.S32.HI R17, RZ, 0x1f, R6 ;  /* 0x0000001fff117819 */ /* 0x000fc40000011406 */
[----:B------:R-:W-:Y:S02]  /*1fd0*/  LOP3.LUT R15, R15, 0x1c0, RZ, 0xc0, !PT ;  /* 0x000001c00f0f7812 */ /* 0x000fe400078ec0ff */
[----:B-1----:R-:W-:Y:S02]  /*1fe0*/  IADD3 R28, P0, R16, R0, RZ ;  /* 0x00000000101c7210 */ /* 0x002fe40007f1e0ff */
[----:B------:R-:W-:Y:S01]  /*1ff0*/  LEA.HI R0, R17, R6, RZ, 0x3 ;  /* 0x0000000611007211 */ /* 0x000fe200078f18ff */
[----:B------:R-:W-:Y:S01]  /*2000*/  IMAD R8, R21, R62, RZ ;  /* 0x0000003e15087224 */ /* 0x000fe200078e02ff */
[----:B------:R-:W-:Y:S02]  /*2010*/  LOP3.LUT R21, R15, 0x38, R16, 0xf8, !PT ;  /* 0x000000380f157812 */ /* 0x000fe400078ef810 */
[----:B------:R-:W-:Y:S02]  /*2020*/  SHF.R.U32.HI R10, RZ, 0x3, R15 ;  /* 0x00000003ff0a7819 */ /* 0x000fe4000001160f */
[----:B------:R-:W-:-:S02]  /*2030*/  LOP3.LUT R15, R0, 0xfffffff8, RZ, 0xc0, !PT ;  /* 0xfffffff8000f7812 */ /* 0x000fc400078ec0ff */
[----:B------:R-:W-:Y:S02]  /*2040*/  LEA.HI R7, R7, R58, RZ, 0x6 ;  /* 0x0000003a07077211 */ /* 0x000fe400078f30ff */
[----:B------:R-:W-:Y:S01]  /*2050*/  SHF.R.S32.HI R17, RZ, 0x1f, R16 ;  /* 0x0000001fff117819 */ /* 0x000fe20000011410 */
[----:B------:R-:W-:Y:S01]  /*2060*/  IMAD.IADD R15, R6, 0x1, -R15 ;  /* 0x00000001060f7824 */ /* 0x000fe200078e0a0f */
[----:B------:R-:W-:Y:S01]  /*2070*/  LOP3.LUT R10, R21, R10, RZ, 0x3c, !PT ;  /* 0x0000000a150a7212 */ /* 0x000fe200078e3cff */
[----:B------:R-:W-:Y:S02]  /*2080*/  IMAD.SHL.U32 R7, R7, 0x8, RZ ;  /* 0x0000000807077824 */ /* 0x000fe400078e00ff */
[----:B------:R-:W-:Y:S02]  /*2090*/  IMAD.X R29, R17, 0x1, R11, P0 ;  /* 0x00000001111d7824 */ /* 0x000fe400000e060b */
[----:B------:R-:W-:Y:S01]  /*20a0*/  IMAD.SHL.U32 R6, R15, 0x40, RZ ;  /* 0x000000400f067824 */ /* 0x000fe200078e00ff */
[----:B------:R-:W-:Y:S01]  /*20b0*/  LOP3.LUT R167, R10, 0xfffffe00, R7, 0xf8, !PT ;  /* 0xfffffe000aa77812 */ /* 0x000fe200078ef807 */
[----:B------:R-:W-:-:S02]  /*20c0*/  IMAD R8, R9, R63, R8 ;  /* 0x0000003f09087224 */ /* 0x000fc400078e0208 */
[----:B------:R-:W-:Y:S01]  /*20d0*/  IMAD.WIDE.U32 R28, R9, R62, R28 ;  /* 0x0000003e091c7225 */ /* 0x000fe200078e001c */
[----:B------:R-:W-:-:S03]  /*20e0*/  LOP3.LUT R6, R6, 0x1c0, RZ, 0xc0, !PT ;  /* 0x000001c006067812 */ /* 0x000fc600078ec0ff */
[----:B------:R-:W-:Y:S02]  /*20f0*/  IMAD.SHL.U32 R7, R66, 0x8, RZ ;  /* 0x0000000842077824 */ /* 0x000fe400078e00ff */
[----:B------:R-:W-:Y:S01]  /*2100*/  IMAD R176, R27, R14, RZ ;  /* 0x0000000e1bb07224 */ /* 0x000fe200078e02ff */
[----:B------:R-:W-:Y:S01]  /*2110*/  SHF.R.U32.HI R48, RZ, 0x3, R6 ;  /* 0x00000003ff307819 */ /* 0x000fe20000011606 */
[----:B------:R-:W-:Y:S01]  /*2120*/  IMAD.IADD R29, R29, 0x1, R8 ;  /* 0x000000011d1d7824 */ /* 0x000fe200078e0208 */
[----:B------:R-:W-:Y:S01]  /*2130*/  LOP3.LUT R7, R6, 0x8, R7, 0xf8, !PT ;  /* 0x0000000806077812 */ /* 0x000fe200078ef807 */
[-C--:B------:R-:W-:Y:S01]  /*2140*/  IMAD R176, R13, R26.reuse, R176 ;  /* 0x0000001a0db07224 */ /* 0x080fe200078e02b0 */
[----:B------:R-:W-:Y:S01]  /*2150*/  SHF.R.S32.HI R68, RZ, 0x1f, R243 ;  /* 0x0000001fff447819 */ /* 0x000fe200000114f3 */
[----:B------:R-:W-:Y:S01]  /*2160*/  IMAD.WIDE.U32 R26, R14, R26, R28 ;  /* 0x0000001a0e1a7225 */ /* 0x000fe200078e001c */
[----:B------:R-:W-:-:S03]  /*2170*/  LOP3.LUT R48, R7, R48, RZ, 0x3c, !PT ;  /* 0x0000003007307212 */ /* 0x000fc600078e3cff */
[----:B------:R-:W-:Y:S02]  /*2180*/  VIADD R12, R16, 0x40 ;  /* 0x00000040100c7836 */ /* 0x000fe40000000000 */
[----:B------:R-:W-:Y:S01]  /*2190*/  IMAD.SHL.U32 R9, R0, 0x40, RZ ;  /* 0x0000004000097824 */ /* 0x000fe200078e00ff */
[----:B------:R-:W-:-:S04]  /*21a0*/  SHF.R.S32.HI R0, RZ, 0x1f, R241 ;  /* 0x0000001fff007819 */ /* 0x000fc800000114f1 */
[----:B------:R-:W-:Y:S02]  /*21b0*/  LOP3.LUT R48, R48, 0xfffffe00, R9, 0xf8, !PT ;  /* 0xfffffe0030307812 */ /* 0x000fe400078ef809 */
[----:B------:R-:W-:Y:S01]  /*21c0*/  SHF.R.S32.HI R181, RZ, 0x1f, R180 ;  /* 0x0000001fffb57819 */ /* 0x000fe200000114b4 */
[----:B------:R-:W-:Y:S02]  /*21d0*/  IMAD.IADD R177, R27, 0x1, R176 ;  /* 0x000000011bb17824 */ /* 0x000fe400078e02b0 */
[----:B------:R-:W-:Y:S02]  /*21e0*/  IMAD.MOV.U32 R176, RZ, RZ, R26 ;  /* 0x000000ffffb07224 */ /* 0x000fe400078e001a */
[----:B------:R-:W-:-:S04]  /*21f0*/  IMAD.WIDE R184, R239, 0x40, R180 ;  /* 0x00000040efb87825 */ /* 0x000fc800078e02b4 */
[-C--:B------:R-:W-:Y:S02]  /*2200*/  IMAD R173, R61, R180.reuse, RZ ;  /* 0x000000b43dad7224 */ /* 0x080fe400078e02ff */
[----:B------:R-:W-:Y:S02]  /*2210*/  IMAD R179, R63, R180, RZ ;  /* 0x000000b43fb37224 */ /* 0x000fe400078e02ff */
[C---:B------:R-:W-:Y:S02]  /*2220*/  IMAD R173, R181.reuse, R60, R173 ;  /* 0x0000003cb5ad7224 */ /* 0x040fe400078e02ad */
[-C--:B------:R-:W-:Y:S02]  /*2230*/  IMAD R179, R181, R62.reuse, R179 ;  /* 0x0000003eb5b37224 */ /* 0x080fe400078e02b3 */
[----:B------:R-:W-:Y:S01]  /*2240*/  IMAD.WIDE.U32 R176, R180, R62, R176 ;  /* 0x0000003eb4b07225 */ /* 0x000fe200078e00b0 */
[C---:B------:R-:W-:Y:S02]  /*2250*/  LOP3.LUT P1, RZ, R15.reuse, 0x4, RZ, 0xc0, !PT ;  /* 0x000000040fff7812 */ /* 0x040fe4000782c0ff */
[----:B------:R-:W-:Y:S01]  /*2260*/  LOP3.LUT P0, RZ, R15, 0x2, RZ, 0xc0, !PT ;  /* 0x000000020fff7812 */ /* 0x000fe2000780c0ff */
[----:B------:R-:W-:-:S02]  /*2270*/  IMAD.MOV.U32 R49, RZ, RZ, 0x10 ;  /* 0x00000010ff317424 */ /* 0x000fc400078e00ff */
[----:B------:R-:W-:Y:S02]  /*2280*/  IMAD.MOV.U32 R47, RZ, RZ, 0x20 ;  /* 0x00000020ff2f7424 */ /* 0x000fe400078e00ff */
[----:B------:R-:W-:Y:S01]  /*2290*/  IMAD.IADD R179, R177, 0x1, R179 ;  /* 0x00000001b1b37824 */ /* 0x000fe200078e02b3 */
[----:B------:R-:W-:Y:S01]  /*22a0*/  SHF.L.U64.HI R234, R60, 0x4, R61 ;  /* 0x000000043cea7819 */ /* 0x000fe2000001023d */
[----:B------:R-:W-:Y:S01]  /*22b0*/  IMAD.SHL.U32 R231, R62, 0x10, RZ ;  /* 0x000000103ee77824 */ /* 0x000fe200078e00ff */
[----:B------:R-:W-:Y:S01]  /*22c0*/  SHF.L.U32 R233, R60, 0x4, RZ ;  /* 0x000000043ce97819 */ /* 0x000fe200000006ff */
[----:B------:R-:W-:Y:S01]  /*22d0*/  IMAD.SHL.U32 R162, R65, 0x4, RZ ;  /* 0x0000000441a27824 */ /* 0x000fe200078e00ff */
[----:B------:R-:W-:Y:S02]  /*22e0*/  SHF.L.U64.HI R232, R62, 0x4, R63 ;  /* 0x000000043ee87819 */ /* 0x000fe4000001023f */
[----:B------:R-:W-:Y:S02]  /*22f0*/  SEL R49, R49, 0xfffffff0, !P0 ;  /* 0xfffffff031317807 */ /* 0x000fe40004000000 */
[----:B------:R-:W-:Y:S01]  /*2300*/  SEL R47, R47, 0xffffffe0, !P1 ;  /* 0xffffffe02f2f7807 */ /* 0x000fe20004800000 */
[----:B--2---:R-:W-:-:S04]  /*2310*/  @P3 IMAD.WIDE.U32 R28, R190, R4, RZ ;  /* 0x00000004be1c3225 */ /* 0x004fc800078e00ff */
[----:B------:R-:W-:Y:S02]  /*2320*/  @P3 IMAD R6, R191, R4, RZ ;  /* 0x00000004bf063224 */ /* 0x000fe400078e02ff */
[----:B------:R-:W-:Y:S02]  /*2330*/  @P3 IMAD.MOV.U32 R4, RZ, RZ, R28 ;  /* 0x000000ffff043224 */ /* 0x000fe400078e001c */
[-C--:B---3--:R-:W-:Y:S02]  /*2340*/  @!P3 IMAD R7, R25, R243.reuse, RZ ;  /* 0x000000f31907b224 */ /* 0x088fe400078e02ff */
[----:B------:R-:W-:-:S04]  /*2350*/  @!P3 IMAD.WIDE.U32 R10, R24, R243, RZ ;  /* 0x000000f3180ab225 */ /* 0x000fc800078e00ff */
[----:B------:R-:W-:Y:S02]  /*2360*/  @!P3 IMAD R24, R24, R68, R7 ;  /* 0x000000441818b224 */ /* 0x000fe400078e0207 */
[----:B------:R-:W-:Y:S02]  /*2370*/  @!P3 IMAD.MOV.U32 R4, RZ, RZ, R10 ;  /* 0x000000ffff04b224 */ /* 0x000fe400078e000a */
[----:B------:R-:W-:Y:S01]  /*2380*/  @P3 IMAD.IADD R7, R29, 0x1, R6 ;  /* 0x000000011d073824 */ /* 0x000fe200078e0206 */
[----:B------:R-:W-:Y:S02]  /*2390*/  @!P3 IADD3 R7, R11, R24, RZ ;  /* 0x000000180b07b210 */ /* 0x000fe40007ffe0ff */
[----:B------:R-:W-:-:S05]  /*23a0*/  IADD3 R6, P2, R16, R4, RZ ;  /* 0x0000000410067210 */ /* 0x000fca0007f5e0ff */
[----:B------:R-:W-:Y:S01]  /*23b0*/  IMAD.X R7, R17, 0x1, R7, P2 ;  /* 0x0000000111077824 */ /* 0x000fe200010e0607 */
[----:B------:R-:W-:Y:S01]  /*23c0*/  ISETP.GE.AND P2, PT, R12, R165, PT ;  /* 0x000000a50c00720c */ /* 0x000fe20003f46270 */
[----:B----4-:R-:W-:Y:S01]  /*23d0*/  IMAD R9, R23, R241, RZ ;  /* 0x000000f117097224 */ /* 0x010fe200078e02ff */
[C---:B------:R-:W-:Y:S02]  /*23e0*/  ISETP.GE.AND P3, PT, R16.reuse, R165, PT ;  /* 0x000000a51000720c */ /* 0x040fe40003f66270 */
[----:B------:R-:W-:Y:S01]  /*23f0*/  SEL R4, RZ, 0xffffffff, P2 ;  /* 0xffffffffff047807 */ /* 0x000fe20001000000 */
[C---:B------:R-:W-:Y:S02]  /*2400*/  VIADD R11, R16.reuse, 0x80 ;  /* 0x00000080100b7836 */ /* 0x040fe40000000000 */
[----:B------:R-:W-:Y:S02]  /*2410*/  VIADD R10, R16, 0xc0 ;  /* 0x000000c0100a7836 */ /* 0x000fe40000000000 */
[----:B------:R-:W-:-:S02]  /*2420*/  IMAD R0, R22, R0, R9 ;  /* 0x0000000016007224 */ /* 0x000fc400078e0209 */
[----:B------:R-:W-:Y:S01]  /*2430*/  IMAD.WIDE.U32 R22, R241, R22, R6 ;  /* 0x00000016f1167225 */ /* 0x000fe200078e0006 */
[----:B------:R-:W-:-:S03]  /*2440*/  SEL R7, RZ, 0x1, P3 ;  /* 0x00000001ff077807 */ /* 0x000fc60001800000 */
[----:B------:R-:W-:Y:S01]  /*2450*/  IMAD.SHL.U32 R4, R4, 0x2, RZ ;  /* 0x0000000204047824 */ /* 0x000fe200078e00ff */
[-C--:B------:R-:W-:Y:S02]  /*2460*/  ISETP.GE.AND P3, PT, R11, R165.reuse, PT ;  /* 0x000000a50b00720c */ /* 0x080fe40003f66270 */
[----:B------:R-:W-:Y:S01]  /*2470*/  ISETP.GE.AND P2, PT, R10, R165, PT ;  /* 0x000000a50a00720c */ /* 0x000fe20003f46270 */
[----:B------:R-:W-:Y:S01]  /*2480*/  IMAD.IADD R23, R23, 0x1, R0 ;  /* 0x0000000117177824 */ /* 0x000fe200078e0200 */
[----:B------:R-:W-:Y:S02]  /*2490*/  LOP3.LUT R0, R4, 0x2, R7, 0xe2, !PT ;  /* 0x0000000204007812 */ /* 0x000fe400078ee207 */
[----:B------:R-:W-:Y:S02]  /*24a0*/  SEL R7, RZ, 0x4, P3 ;  /* 0x00000004ff077807 */ /* 0x000fe40001800000 */
[----:B------:R-:W-:-:S04]  /*24b0*/  SEL R164, RZ, 0x8, P2 ;  /* 0x00000008ffa47807 */ /* 0x000fc80001000000 */
[----:B------:R-:W-:Y:S02]  /*24c0*/  LOP3.LUT R164, R164, R0, R7, 0xfe, !PT ;  /* 0x00000000a4a47212 */ /* 0x000fe400078efe07 */
[----:B------:R-:W-:-:S04]  /*24d0*/  SHF.R.S32.HI R7, RZ, 0x1f, R92 ;  /* 0x0000001fff077819 */ /* 0x000fc8000001145c */
[----:B------:R-:W-:-:S04]  /*24e0*/  LEA.HI R0, R7, R92, RZ, 0x6 ;  /* 0x0000005c07007211 */ /* 0x000fc800078f30ff */
[----:B------:R-:W-:Y:S02]  /*24f0*/  SHF.R.S32.HI R0, RZ, 0x6, R0 ;  /* 0x00000006ff007819 */ /* 0x000fe40000011400 */
[----:B------:R-:W-:Y:S02]  /*2500*/  IADD3 R170, P2, R16, R2, RZ ;  /* 0x0000000210aa7210 */ /* 0x000fe40007f5e0ff */
[----:B------:R-:W-:Y:S01]  /*2510*/  VIMNMX R91, R235, R0, !PT ;  /* 0x00000000eb5b7248 */ /* 0x000fe20007fe0100 */
        /* <DEDUP_REMOVED lines=25> */
[----:B------:R-:W-:Y:S01]  /*26b0*/  SHF.R.S32.HI R21, RZ, 0x1f, R92 ;  /* 0x0000001fff157819 */ /* 0x000fe2000001145c */
[----:B------:R-:W-:Y:S01]  /*26c0*/  IMAD.SHL.U32 R69, R62, 0x20, RZ ;  /* 0x000000203e457824 */ /* 0x000fe200078e00ff */
[----:B------:R-:W-:Y:S01]  /*26d0*/  LOP3.LUT R154, R164, 0xffff, RZ, 0xc0, !PT ;  /* 0x0000ffffa49a7812 */ /* 0x000fe200078ec0ff */
[----:B------:R-:W-:Y:S01]  /*26e0*/  IMAD R67, R63, 0x60, RZ ;  /* 0x000000603f437824 */ /* 0x000fe200078e02ff */
[C---:B------:R-:W-:Y:S01]  /*26f0*/  SHF.L.U64.HI R70, R62.reuse, 0x5, R63 ;  /* 0x000000053e467819 */ /* 0x040fe2000001023f */
[----:B------:R-:W-:Y:S01]  /*2700*/  IMAD.WIDE.U32 R194, R62, 0x60, RZ ;  /* 0x000000603ec27825 */ /* 0x000fe200078e00ff */
[----:B------:R-:W-:-:S02]  /*2710*/  LOP3.LUT R161, R154, 0x1, RZ, 0xc0, !PT ;  /* 0x000000019aa17812 */ /* 0x000fc400078ec0ff */
[----:B------:R-:W-:Y:S01]  /*2720*/  LOP3.LUT R159, R154, 0x2, RZ, 0xc0, !PT ;  /* 0x000000029a9f7812 */ /* 0x000fe200078ec0ff */
[----:B------:R-:W-:Y:S01]  /*2730*/  VIADD R160, R180, 0x10 ;  /* 0x00000010b4a07836 */ /* 0x000fe20000000000 */
[----:B------:R-:W-:Y:S01]  /*2740*/  LOP3.LUT R157, R154, 0x4, RZ, 0xc0, !PT ;  /* 0x000000049a9d7812 */ /* 0x000fe200078ec0ff */
[----:B------:R-:W-:Y:S01]  /*2750*/  VIADD R156, R180, 0x30 ;  /* 0x00000030b49c7836 */ /* 0x000fe20000000000 */
[----:B------:R-:W-:Y:S01]  /*2760*/  SHF.L.U64.HI R70, R69, 0x1, R70 ;  /* 0x0000000145467819 */ /* 0x000fe20000010246 */
[----:B------:R-:W-:Y:S01]  /*2770*/  IMAD.SHL.U32 R89, R60, 0x20, RZ ;  /* 0x000000203c597824 */ /* 0x000fe200078e00ff */
[----:B------:R-:W-:Y:S01]  /*2780*/  IADD3 R158, R180, 0x20, RZ ;  /* 0x00000020b49e7810 */ /* 0x000fe20007ffe0ff */
[----:B------:R-:W-:Y:S01]  /*2790*/  IMAD.MOV.U32 R129, RZ, RZ, R237 ;  /* 0x000000ffff817224 */ /* 0x000fe200078e00ed */
[----:B------:R-:W-:Y:S01]  /*27a0*/  SHF.L.U64.HI R90, R60, 0x5, R61 ;  /* 0x000000053c5a7819 */ /* 0x000fe2000001023d */
[----:B------:R-:W-:Y:S01]  /*27b0*/  IMAD.MOV.U32 R130, RZ, RZ, R188 ;  /* 0x000000ffff827224 */ /* 0x000fe200078e00bc */
[----:B------:R-:W-:Y:S01]  /*27c0*/  MOV R128, R236 ;  /* 0x000000ec00807202 */ /* 0x000fe20000000f00 */
[----:B------:R-:W-:Y:S01]  /*27d0*/  IMAD.MOV.U32 R131, RZ, RZ, R189 ;  /* 0x000000ffff837224 */ /* 0x000fe200078e00bd */
[----:B------:R-:W-:Y:S01]  /*27e0*/  LOP3.LUT R154, R154, 0x8, RZ, 0xc0, !PT ;  /* 0x000000089a9a7812 */ /* 0x000fe200078ec0ff */
[----:B------:R-:W-:Y:S01]  /*27f0*/  IMAD.IADD R67, R195, 0x1, R67 ;  /* 0x00000001c3437824 */ /* 0x000fe200078e0243 */
[----:B------:R-:W-:Y:S01]  /*2800*/  SHF.L.U32 R69, R69, 0x1, RZ ;  /* 0x0000000145457819 */ /* 0x000fe200000006ff */
[----:B--2---:R-:W-:-:S04]  /*2810*/  IMAD R3, R33, R243, RZ ;  /* 0x000000f321037224 */ /* 0x004fc800078e02ff */
[----:B------:R-:W-:Y:S02]  /*2820*/  IMAD R0, R32, R68, R3 ;  /* 0x0000004420007224 */ /* 0x000fe400078e0203 */
[----:B---3--:R-:W-:Y:S02]  /*2830*/  IMAD R3, R35, R243, RZ ;  /* 0x000000f323037224 */ /* 0x008fe400078e02ff */
[----:B------:R-:W-:-:S04]  /*2840*/  IMAD.WIDE.U32 R32, R243, R32, R16 ;  /* 0x00000020f3207225 */ /* 0x000fc800078e0010 */
[----:B------:R-:W-:-:S04]  /*2850*/  IMAD.WIDE.U32 R30, R243, R34, R16 ;  /* 0x00000022f31e7225 */ /* 0x000fc800078e0010 */
[----:B------:R-:W-:Y:S01]  /*2860*/  IMAD R2, R34, R68, R3 ;  /* 0x0000004422027224 */ /* 0x000fe200078e0203 */
[----:B------:R-:W-:Y:S01]  /*2870*/  SHF.R.S32.HI R3, RZ, 0x1f, R5 ;  /* 0x0000001fff037819 */ /* 0x000fe20000011405 */
[----:B------:R-:W-:Y:S02]  /*2880*/  IMAD.IADD R33, R33, 0x1, R0 ;  /* 0x0000000121217824 */ /* 0x000fe400078e0200 */
[----:B----4-:R-:W-:Y:S02]  /*2890*/  IMAD R0, R199, R5, RZ ;  /* 0x00000005c7007224 */ /* 0x010fe400078e02ff */
[----:B------:R-:W-:Y:S02]  /*28a0*/  IMAD.IADD R31, R31, 0x1, R2 ;  /* 0x000000011f1f7824 */ /* 0x000fe400078e0202 */
[C---:B------:R-:W-:Y:S02]  /*28b0*/  IMAD R0, R198.reuse, R3, R0 ;  /* 0x00000003c6007224 */ /* 0x040fe400078e0200 */
[----:B------:R-:W-:-:S04]  /*28c0*/  IMAD.WIDE.U32 R30, R198, R5, R30 ;  /* 0x00000005c61e7225 */ /* 0x000fc800078e001e */
[-C--:B------:R-:W-:Y:S01]  /*28d0*/  IMAD R4, R197, R5.reuse, RZ ;  /* 0x00000005c5047224 */ /* 0x080fe200078e02ff */
[----:B------:R-:W-:Y:S01]  /*28e0*/  IADD3 R31, R31, R0, RZ ;  /* 0x000000001f1f7210 */ /* 0x000fe20007ffe0ff */
[----:B------:R-:W-:-:S04]  /*28f0*/  IMAD.WIDE.U32 R32, R196, R5, R32 ;  /* 0x00000005c4207225 */ /* 0x000fc800078e0020 */
[----:B------:R-:W-:Y:S02]  /*2900*/  IMAD R4, R196, R3, R4 ;  /* 0x00000003c4047224 */ /* 0x000fe400078e0204 */
[----:B------:R-:W-:Y:S01]  /*2910*/  IMAD R0, R27, R14, RZ ;  /* 0x0000000e1b007224 */ /* 0x000fe200078e02ff */
[----:B------:R-:W-:Y:S01]  /*2920*/  IADD3 R3, P0, -R92, R180, RZ ;  /* 0x000000b45c037210 */ /* 0x000fe20007f1e1ff */
[-C--:B------:R-:W-:Y:S01]  /*2930*/  IMAD R2, R29, R14.reuse, RZ ;  /* 0x0000000e1d027224 */ /* 0x080fe200078e02ff */
[----:B------:R-:W-:Y:S01]  /*2940*/  LEA.HI R153, R15, R15, RZ, 0x1 ;  /* 0x0000000f0f997211 */ /* 0x000fe200078f08ff */
[----:B------:R-:W-:Y:S02]  /*2950*/  IMAD.IADD R33, R33, 0x1, R4 ;  /* 0x0000000121217824 */ /* 0x000fe400078e0204 */
[C---:B------:R-:W-:Y:S02]  /*2960*/  IMAD R0, R26.reuse, R13, R0 ;  /* 0x0000000d1a007224 */ /* 0x040fe400078e0200 */
[----:B------:R-:W-:Y:S01]  /*2970*/  IMAD.WIDE.U32 R26, R26, R14, R30 ;  /* 0x0000000e1a1a7225 */ /* 0x000fe200078e001e */
[----:B------:R-:W-:-:S03]  /*2980*/  SHF.R.S32.HI R153, RZ, 0x1, R153 ;  /* 0x00000001ff997819 */ /* 0x000fc60000011499 */
[C---:B------:R-:W-:Y:S02]  /*2990*/  IMAD R2, R28.reuse, R13, R2 ;  /* 0x0000000d1c027224 */ /* 0x040fe400078e0202 */
[----:B------:R-:W-:Y:S01]  /*29a0*/  IMAD.WIDE.U32 R28, R28, R14, R32 ;  /* 0x0000000e1c1c7225 */ /* 0x000fe200078e0020 */
[----:B------:R-:W-:-:S03]  /*29b0*/  IADD3 R27, R27, R0, RZ ;  /* 0x000000001b1b7210 */ /* 0x000fc60007ffe0ff */
[----:B------:R-:W-:Y:S02]  /*29c0*/  IMAD.X R21, R181, 0x1, ~R21, P0 ;  /* 0x00000001b5157824 */ /* 0x000fe400000e0e15 */
[----:B-----5:R-:W-:Y:S02]  /*29d0*/  IMAD.IADD R4, R20, 0x1, R5 ;  /* 0x0000000114047824 */ /* 0x020fe400078e0205 */
[----:B------:R-:W-:Y:S02]  /*29e0*/  IMAD.IADD R29, R29, 0x1, R2 ;  /* 0x000000011d1d7824 */ /* 0x000fe400078e0202 */
[C---:B------:R-:W-:Y:S02]  /*29f0*/  IMAD R121, R21.reuse, R196, RZ ;  /* 0x000000c415797224 */ /* 0x040fe400078e02ff */
[----:B------:R-:W-:Y:S02]  /*2a00*/  IMAD R123, R21, R198, RZ ;  /* 0x000000c6157b7224 */ /* 0x000fe400078e02ff */
        /* <DEDUP_REMOVED lines=35> */
[--C-:B------:R-:W-:Y:S01]  /*2c40*/  IMAD.X R83, RZ, RZ, R234.reuse, P1 ;  /* 0x000000ffff537224 */ /* 0x100fe200008e06ea */
[----:B------:R-:W-:Y:S01]  /*2c50*/  IADD3.X R77, RZ, R234, RZ, P0, !PT ;  /* 0x000000eaff4d7210 */ /* 0x000fe200007fe4ff */
[----:B------:R-:W-:Y:S01]  /*2c60*/  IMAD.SHL.U32 R163, R153, 0x10, RZ ;  /* 0x0000001099a37824 */ /* 0x000fe200078e00ff */
[-C--:B------:R-:W-:Y:S01]  /*2c70*/  IADD3 R82, P1, R84, R233.reuse, RZ ;  /* 0x000000e954527210 */ /* 0x080fe20007f3e0ff */
[----:B------:R-:W-:Y:S01]  /*2c80*/  IMAD.SHL.U32 R94, R198, 0x10, RZ ;  /* 0x00000010c65e7824 */ /* 0x000fe200078e00ff */
        /* <DEDUP_REMOVED lines=11> */
[C---:B------:R-:W-:Y:S01]  /*2d40*/  IMAD.IADD R150, R163.reuse, 0x1, R152 ;  /* 0x00000001a3967824 */ /* 0x040fe200078e0298 */
[----:B------:R-:W-:Y:S01]  /*2d50*/  IADD3 R74, P3, R82, R233, RZ ;  /* 0x000000e9524a7210 */ /* 0x000fe20007f7e0ff */
[----:B------:R-:W-:Y:S01]  /*2d60*/  IMAD.IADD R146, R163, 0x1, R149 ;  /* 0x00000001a3927824 */ /* 0x000fe200078e0295 */
[----:B------:R-:W-:-:S02]  /*2d70*/  IADD3 R99, P1, R94, 0x80, RZ ;  /* 0x000000805e637810 */ /* 0x000fc40007f3e0ff */
[----:B------:R-:W-:Y:S02]  /*2d80*/  IADD3 R107, P0, R94, 0xc0, RZ ;  /* 0x000000c05e6b7810 */ /* 0x000fe40007f1e0ff */
[----:B------:R-:W-:Y:S02]  /*2d90*/  SHF.L.U32 R104, R198, 0x5, RZ ;  /* 0x00000005c6687819 */ /* 0x000fe400000006ff */
[----:B------:R-:W-:Y:S01]  /*2da0*/  IADD3 R148, R163, R151, RZ ;  /* 0x00000097a3947210 */ /* 0x000fe20007ffe0ff */
[C---:B------:R-:W-:Y:S01]  /*2db0*/  IMAD.SHL.U32 R116, R196.reuse, 0x10, RZ ;  /* 0x00000010c4747824 */ /* 0x040fe200078e00ff */
[----:B------:R-:W-:Y:S01]  /*2dc0*/  IADD3.X R73, R81, R234, RZ, P3, !PT ;  /* 0x000000ea51497210 */ /* 0x000fe20001ffe4ff */
[C---:B------:R-:W-:Y:S01]  /*2dd0*/  IMAD.SHL.U32 R118, R196.reuse, 0x20, RZ ;  /* 0x00000020c4767824 */ /* 0x040fe200078e00ff */
[----:B------:R-:W-:Y:S01]  /*2de0*/  IADD3.X R108, RZ, R93, RZ, P0, !PT ;  /* 0x0000005dff6c7210 */ /* 0x000fe200007fe4ff */
[--C-:B------:R-:W-:Y:S01]  /*2df0*/  IMAD.X R71, R75, 0x1, R234.reuse, P2 ;  /* 0x000000014b477824 */ /* 0x100fe200010e06ea */
[C---:B------:R-:W-:Y:S01]  /*2e00*/  SHF.L.U64.HI R115, R196.reuse, 0x4, R197 ;  /* 0x00000004c4737819 */ /* 0x040fe200000102c5 */
[----:B------:R-:W-:Y:S01]  /*2e10*/  IMAD.X R96, RZ, RZ, R93, P5 ;  /* 0x000000ffff607224 */ /* 0x000fe200028e065d */
[----:B------:R-:W-:Y:S01]  /*2e20*/  SHF.L.U64.HI R117, R196, 0x5, R197 ;  /* 0x00000005c4757819 */ /* 0x000fe200000102c5 */
[----:B------:R-:W-:Y:S01]  /*2e30*/  IMAD.SHL.U32 R155, R153, 0x20, RZ ;  /* 0x00000020999b7824 */ /* 0x000fe200078e00ff */
[----:B------:R-:W-:Y:S01]  /*2e40*/  SHF.L.U64.HI R103, R198, 0x5, R199 ;  /* 0x00000005c6677819 */ /* 0x000fe200000102c7 */
[----:B------:R-:W-:Y:S01]  /*2e50*/  IMAD R119, R197, 0x60, RZ ;  /* 0x00000060c5777824 */ /* 0x000fe200078e02ff */
[-C--:B------:R-:W-:Y:S01]  /*2e60*/  IADD3 R98, P5, R95, R94.reuse, RZ ;  /* 0x0000005e5f627210 */ /* 0x080fe20007fbe0ff */
[----:B------:R-:W-:Y:S01]  /*2e70*/  IMAD.X R79, R85, 0x1, R234, P4 ;  /* 0x00000001554f7824 */ /* 0x000fe200020e06ea */
[C---:B------:R-:W-:Y:S01]  /*2e80*/  IADD3 R106, P3, R104.reuse, R95, RZ ;  /* 0x0000005f686a7210 */ /* 0x040fe20007f7e0ff */
[----:B------:R-:W-:Y:S01]  /*2e90*/  IMAD.X R100, RZ, RZ, R93, P1 ;  /* 0x000000ffff647224 */ /* 0x000fe200008e065d */
[----:B------:R-:W-:Y:S01]  /*2ea0*/  IADD3 R110, P2, R107, R94, RZ ;  /* 0x0000005e6b6e7210 */ /* 0x000fe20007f5e0ff */
[----:B------:R-:W-:Y:S01]  /*2eb0*/  IMAD R153, R153, 0x30, RZ ;  /* 0x0000003099997824 */ /* 0x000fe200078e02ff */
[----:B------:R-:W-:Y:S01]  /*2ec0*/  IADD3 R114, P0, R107, R104, RZ ;  /* 0x000000686b727210 */ /* 0x000fe20007f1e0ff */
[----:B------:R-:W-:Y:S01]  /*2ed0*/  IMAD.IADD R147, R163, 0x1, R150 ;  /* 0x00000001a3937824 */ /* 0x000fe200078e0296 */
[----:B------:R-:W-:Y:S01]  /*2ee0*/  IADD3 R102, P4, R99, R94, RZ ;  /* 0x0000005e63667210 */ /* 0x000fe20007f9e0ff */
[C---:B------:R-:W-:Y:S01]  /*2ef0*/  IMAD.IADD R144, R163.reuse, 0x1, R146 ;  /* 0x00000001a3907824 */ /* 0x040fe200078e0292 */
[----:B------:R-:W-:Y:S01]  /*2f00*/  IADD3 R112, P1, R104, R99, RZ ;  /* 0x0000006368707210 */ /* 0x000fe20007f3e0ff */
[----:B------:R-:W-:Y:S01]  /*2f10*/  IMAD.WIDE.U32 R196, R196, 0x60, RZ ;  /* 0x00000060c4c47825 */ /* 0x000fe200078e00ff */
[----:B------:R-:W-:-:S02]  /*2f20*/  IADD3 R145, R163, R148, RZ ;  /* 0x00000094a3917210 */ /* 0x000fc40007ffe0ff */
[----:B------:R-:W-:Y:S01]  /*2f30*/  SHF.L.U64.HI R115, R116, 0x1, R115 ;  /* 0x0000000174737819 */ /* 0x000fe20000010273 */
[----:B------:R-:W-:Y:S01]  /*2f40*/  IMAD.MOV.U32 R9, RZ, RZ, R166 ;  /* 0x000000ffff097224 */ /* 0x000fe200078e00a6 */
[C---:B------:R-:W-:Y:S01]  /*2f50*/  SHF.L.U64.HI R117, R118.reuse, 0x1, R117 ;  /* 0x0000000176757819 */ /* 0x040fe20000010275 */
[----:B------:R-:W-:Y:S01]  /*2f60*/  IMAD.SHL.U32 R118, R118, 0x2, RZ ;  /* 0x0000000276767824 */ /* 0x000fe200078e00ff */
[----:B------:R-:W-:Y:S01]  /*2f70*/  SHF.L.U32 R116, R116, 0x1, RZ ;  /* 0x0000000174747819 */ /* 0x000fe200000006ff */
[----:B------:R-:W-:Y:S01]  /*2f80*/  IMAD.IADD R119, R197, 0x1, R119 ;  /* 0x00000001c5777824 */ /* 0x000fe200078e0277 */
[----:B------:R-:W-:Y:S01]  /*2f90*/  IADD3.X R101, R100, R93, RZ, P4, !PT ;  /* 0x0000005d64657210 */ /* 0x000fe200027fe4ff */
[----:B------:R-:W-:Y:S01]  /*2fa0*/  IMAD.X R97, R96, 0x1, R93, P5 ;  /* 0x0000000160617824 */ /* 0x000fe200028e065d */
[C---:B------:R-:W-:Y:S01]  /*2fb0*/  IADD3.X R111, R103.reuse, R100, RZ, P1, !PT ;  /* 0x00000064676f7210 */ /* 0x040fe20000ffe4ff */
        /* <DEDUP_REMOVED lines=13> */
[----:B------:R-:W-:Y:S02]  /*3090*/  SHF.R.S32.HI R133, RZ, 0x1f, R145 ;  /* 0x0000001fff857819 */ /* 0x000fe40000011491 */
[----:B------:R-:W-:-:S07]  /*30a0*/  SHF.R.S32.HI R132, RZ, 0x1f, R144 ;  /* 0x0000001fff847819 */ /* 0x000fce0000011490 */
.L_x_1783:
[----:B------:R-:W-:Y:S01]  /*30b0*/  IMAD.SHL.U32 R14, R9, 0x40, RZ ;  /* 0x00000040090e7824 */ /* 0x000fe200078e00ff */
[----:B------:R-:W-:Y:S03]  /*30c0*/  BSSY B0, `(.L_x_1666) ;  /* 0x0000016000007945 */ /* 0x000fe60003800000 */
[----:B------:R-:W-:Y:S04]  /*30d0*/  VIADD R13, R14, 0xffffffc0 ;  /* 0xffffffc00e0d7836 */ /* 0x000fe80000000000 */
[--C-:B------:R-:W-:Y:S02]  /*30e0*/  IMAD.IADD R205, R64, 0x1, -R13.reuse ;  /* 0x0000000140cd7824 */ /* 0x100fe400078e0a0d */
[----:B------:R-:W-:Y:S03]  /*30f0*/  IMAD.IADD R203, R92, 0x1, -R13 ;  /* 0x000000015ccb7824 */ /* 0x000fe600078e0a0d */
[-C--:B------:R-:W-:Y:S02]  /*3100*/  ISETP.GE.AND P3, PT, R180, R205.reuse, PT ;  /* 0x000000cdb400720c */ /* 0x080fe40003f66270 */
[----:B------:R-:W-:Y:S02]  /*3110*/  ISETP.GE.AND P0, PT, R160, R205, PT ;  /* 0x000000cda000720c */ /* 0x000fe40003f06270 */
[----:B------:R-:W-:Y:S02]  /*3120*/  ISETP.GE.AND P3, PT, R180, R203, !P3 ;  /* 0x000000cbb400720c */ /* 0x000fe40005f66270 */
[----:B------:R-:W-:Y:S02]  /*3130*/  ISETP.GE.AND P4, PT, R158, R205, PT ;  /* 0x000000cd9e00720c */ /* 0x000fe40003f86270 */
[----:B------:R-:W-:Y:S09]  /*3140*/  ISETP.GE.AND P0, PT, R160, R203, !P0 ;  /* 0x000000cba000720c */ /* 0x000ff20004706270 */
[----:B----45:R-:W-:Y:S05]  /*3150*/  @!P3 BRA `(.L_x_1667) ;  /* 0x000000000030b947 */ /* 0x030fea0003800000 */
        /* <DEDUP_REMOVED lines=12> */
.L_x_1667:
[----:B------:R-:W-:Y:S05]  /*3220*/  BSYNC B0 ;  /* 0x0000000000007941 */ /* 0x000fea0003800000 */
.L_x_1666:
[----:B------:R-:W-:Y:S04]  /*3230*/  BSSY B0, `(.L_x_1668) ;  /* 0x0000012000007945 */ /* 0x000fe80003800000 */
[----:B------:R-:W-:Y:S05]  /*3240*/  @!P0 BRA `(.L_x_1669) ;  /* 0x0000000000408947 */ /* 0x000fea0003800000 */
[----:B------:R-:W-:Y:S02]  /*3250*/  ISETP.NE.AND P1, PT, R161, RZ, PT ;  /* 0x000000ffa100720c */ /* 0x000fe40003f25270 */
[----:B------:R-:W-:Y:S02]  /*3260*/  IADD3 R22, P0, R120, R116, RZ ;  /* 0x0000007478167210 */ /* 0x000fe40007f1e0ff */
[----:B------:R-:W-:Y:S03]  /*3270*/  LEA R2, P2, R231, R130, 0x1 ;  /* 0x00000082e7027211 */ /* 0x000fe600078408ff */
        /* <DEDUP_REMOVED lines=13> */
.L_x_1669:
[----:B------:R-:W-:Y:S05]  /*3350*/  BSYNC B0 ;  /* 0x0000000000007941 */ /* 0x000fea0003800000 */
.L_x_1668:
        /* <DEDUP_REMOVED lines=21> */
.L_x_1671:
[----:B------:R-:W-:Y:S05]  /*34b0*/  BSYNC B0 ;  /* 0x0000000000007941 */ /* 0x000fea0003800000 */
.L_x_1670:
        /* <DEDUP_REMOVED lines=18> */
.L_x_1673:
[----:B------:R-:W-:Y:S05]  /*35e0*/  BSYNC B0 ;  /* 0x0000000000007941 */ /* 0x000fea0003800000 */
.L_x_1672:
[----:B------:R-:W5:Y:S01]  /*35f0*/  LD.E R15, desc[UR6][R18.64+0xd0] ;  /* 0x0000d006120f7980 */ /* 0x000f62000c101900 */
[----:B------:R-:W-:Y:S03]  /*3600*/  BSSY B3, `(.L_x_1674) ;  /* 0x0000a92000037945 */ /* 0x000fe60003800000 */
[----:B--234-:R-:W2:Y:S01]  /*3610*/  LD.E R3, desc[UR6][R18.64+0x130] ;  /* 0x0001300612037980 */ /* 0x01cea2000c101900 */
        /* <DEDUP_REMOVED lines=9> */
[----:B---3--:R-:W-:Y:S05]  /*36b0*/  @!P0 BRA `(.L_x_1676) ;  /* 0x0000003800b08947 */ /* 0x008fea0003800000 */
        /* <DEDUP_REMOVED lines=9> */
[----:B-1----:R-:W2:Y:S11]  /*3750*/  LD.E.128 R24, desc[UR6][R122.64] ;  /* 0x000000067a187980 */ /* 0x002eb6000c101d00 */
        /* <DEDUP_REMOVED lines=48> */
.L_x_1680:
[----:B------:R-:W-:Y:S05]  /*3a60*/  BSYNC B0 ;  /* 0x0000000000007941 */ /* 0x000fea0003800000 */
.L_x_1679:
[----:B------:R-:W-:Y:S04]  /*3a70*/  BSSY B0, `(.L_x_1681) ;  /* 0x0000034000007945 */ /* 0x000fe80003800000 */
[----:B------:R-:W-:Y:S05]  /*3a80*/  @P3 BRA `(.L_x_1682) ;  /* 0x0000000000c83947 */ /* 0x000fea0003800000 */
[----:B------:R-:W-:Y:S01]  /*3a90*/  ISETP.GE.AND P0, PT, R12, R15, PT ;  /* 0x0000000f0c00720c */ /* 0x000fe20003f06270 */
[----:B-12---:R-:W2:Y:S11]  /*3aa0*/  LD.E.128 R24, desc[UR6][R122.64+0x80] ;  /* 0x000080067a187980 */ /* 0x006eb6000c101d00 */
        /* <DEDUP_REMOVED lines=48> */
.L_x_1682:
[----:B------:R-:W-:Y:S05]  /*3db0*/  BSYNC B0 ;  /* 0x0000000000007941 */ /* 0x000fea0003800000 */
.L_x_1681:
[----:B------:R-:W-:Y:S04]  /*3dc0*/  BSSY B0, `(.L_x_1683) ;  /* 0x0000034000007945 */ /* 0x000fe80003800000 */
[----:B------:R-:W-:Y:S05]  /*3dd0*/  @P2 BRA `(.L_x_1684) ;  /* 0x0000000000c82947 */ /* 0x000fea0003800000 */
[----:B------:R-:W-:Y:S01]  /*3de0*/  ISETP.GE.AND P0, PT, R11, R15, PT ;  /* 0x0000000f0b00720c */ /* 0x000fe20003f06270 */
[----:B-123--:R-:W2:Y:S11]  /*3df0*/  LD.E.128 R24, desc[UR6][R122.64+0x100] ;  /* 0x000100067a187980 */ /* 0x00eeb6000c101d00 */
        /* <DEDUP_REMOVED lines=48> */
.L_x_1684:
[----:B------:R-:W-:Y:S05]  /*4100*/  BSYNC B0 ;  /* 0x0000000000007941 */ /* 0x000fea0003800000 */
.L_x_1683:
        /* <DEDUP_REMOVED lines=51> */
.L_x_1678:
[----:B------:R-:W-:Y:S05]  /*4440*/  BSYNC B1 ;  /* 0x0000000000017941 */ /* 0x000fea0003800000 */
.L_x_1677:
[C---:B------:R-:W-:Y:S01]  /*4450*/  ISETP.GE.AND P0, PT, R160.reuse, R205, PT ;  /* 0x000000cda000720c */ /* 0x040fe20003f06270 */
[----:B------:R-:W-:Y:S03]  /*4460*/  BSSY B1, `(.L_x_1685) ;  /* 0x00000ec000017945 */ /* 0x000fe60003800000 */
[----:B------:R-:W-:Y:S11]  /*4470*/  ISETP.GE.AND P0, PT, R160, R203, !P0 ;  /* 0x000000cba000720c */ /* 0x000ff60004706270 */
[----:B------:R-:W-:Y:S02]  /*4480*/  @!UPT UIADD3 URZ, URZ, URZ, URZ ;  /* 0x0000003f3f3ff290 */ /* 0x000fe4000fffe03f */
[----:B------:R-:W-:Y:S05]  /*4490*/  @!P0 BRA `(.L_x_1686) ;  /* 0x0000000c00a08947 */ /* 0x000fea0003800000 */
[-C--:B-----5:R-:W-:Y:S01]  /*44a0*/  ISETP.GE.AND P0, PT, R16, R201.reuse, PT ;  /* 0x000000c91000720c */ /* 0x0a0fe20003f06270 */
[C---:B-1----:R-:W-:Y:S01]  /*44b0*/  IMAD.SHL.U32 R5, R163.reuse, 0x2, RZ ;  /* 0x00000002a3057824 */ /* 0x042fe200078e00ff */
        /* <DEDUP_REMOVED lines=14> */
[----:B--234-:R-:W2:Y:S01]  /*45a0*/  LD.E.128 R24, desc[UR6][R42.64] ;  /* 0x000000062a187980 */ /* 0x01cea2000c101d00 */
        /* <DEDUP_REMOVED lines=48> */
.L_x_1688:
[----:B------:R-:W-:Y:S05]  /*48b0*/  BSYNC B0 ;  /* 0x0000000000007941 */ /* 0x000fea0003800000 */
.L_x_1687:
[----:B------:R-:W-:Y:S04]  /*48c0*/  BSSY B0, `(.L_x_1689) ;  /* 0x0000037000007945 */ /* 0x000fe80003800000 */
        /* <DEDUP_REMOVED lines=54> */
.L_x_1690:
[----:B------:R-:W-:Y:S05]  /*4c30*/  BSYNC B0 ;  /* 0x0000000000007941 */ /* 0x000fea0003800000 */
.L_x_1689:
[----:B------:R-:W-:Y:S04]  /*4c40*/  BSSY B0, `(.L_x_1691) ;  /* 0x0000037000007945 */ /* 0x000fe80003800000 */
[----:B------:R-:W-:Y:S05]  /*4c50*/  @P2 BRA `(.L_x_1692) ;  /* 0x0000000000d42947 */ /* 0x000fea0003800000 */
[----:B------:R-:W-:Y:S02]  /*4c60*/  LEA R42, P2, R99, R122, 0x1 ;  /* 0x0000007a632a7211 */ /* 0x000fe400078408ff */
        /* <DEDUP_REMOVED lines=52> */
.L_x_1692:
[----:B------:R-:W-:Y:S05]  /*4fb0*/  BSYNC B0 ;  /* 0x0000000000007941 */ /* 0x000fea0003800000 */
.L_x_1691:
[----:B------:R-:W-:Y:S05]  /*4fc0*/  @P1 BRA `(.L_x_1686) ;  /* 0x0000000000d41947 */ /* 0x000fea0003800000 */
[C---:B------:R-:W-:Y:S02]  /*4fd0*/  LEA R42, P1, R107.reuse, R122, 0x1 ;  /* 0x0000007a6b2a7211 */ /* 0x040fe400078208ff */
        /* <DEDUP_REMOVED lines=52> */
.L_x_1686:
[----:B------:R-:W-:Y:S05]  /*5320*/  BSYNC B1 ;  /* 0x0000000000017941 */ /* 0x000fea0003800000 */
.L_x_1685:
        /* <DEDUP_REMOVED lines=70> */
.L_x_1696:
[----:B------:R-:W-:Y:S05]  /*5790*/  BSYNC B0 ;  /* 0x0000000000007941 */ /* 0x000fea0003800000 */
.L_x_1695:
        /* <DEDUP_REMOVED lines=55> */
.L_x_1698:
[----:B------:R-:W-:Y:S05]  /*5b10*/  BSYNC B0 ;  /* 0x0000000000007941 */ /* 0x000fea0003800000 */
.L_x_1697:
        /* <DEDUP_REMOVED lines=55> */
.L_x_1700:
[----:B------:R-:W-:Y:S05]  /*5e90*/  BSYNC B0 ;  /* 0x0000000000007941 */ /* 0x000fea0003800000 */
.L_x_1699:
        /* <DEDUP_REMOVED lines=54> */
.L_x_1694:
[----:B------:R-:W-:Y:S05]  /*6200*/  BSYNC B1 ;  /* 0x0000000000017941 */ /* 0x000fea0003800000 */
.L_x_1693:
        /* <DEDUP_REMOVED lines=19> */
[----:B------:R-:W-:Y:S04]  /*6340*/  IMAD.WIDE.U32 R44, R198, 0x60, R122 ;  /* 0x00000060c62c7825 */ /* 0x000fe800078e007a */
[----:B------:R-:W-:Y:S01]  /*6350*/  IMAD.WIDE.U32 R54, R60, 0x60, R128 ;  /* 0x000000603c367825 */ /* 0x000fe200078e0080 */
[----:B------:R-:W-:Y:S05]  /*6360*/  IADD3 R45, R45, R42, RZ ;  /* 0x0000002a2d2d7210 */ /* 0x000fea0007ffe0ff */
[----:B--234-:R1:W2:Y:S08]  /*6370*/  LD.E.128 R24, desc[UR6][R44.64] ;  /* 0x000000062c187980 */ /* 0x01c2b0000c101d00 */
        /* <DEDUP_REMOVED lines=49> */
.L_x_1704:
[----:B------:R-:W-:Y:S05]  /*6690*/  BSYNC B0 ;  /* 0x0000000000007941 */ /* 0x000fea0003800000 */
.L_x_1703:
        /* <DEDUP_REMOVED lines=55> */
.L_x_1706:
[----:B------:R-:W-:Y:S05]  /*6a10*/  BSYNC B0 ;  /* 0x0000000000007941 */ /* 0x000fea0003800000 */
.L_x_1705:
        /* <DEDUP_REMOVED lines=55> */
.L_x_1708:
[----:B------:R-:W-:Y:S05]  /*6d90*/  BSYNC B0 ;  /* 0x0000000000007941 */ /* 0x000fea0003800000 */
.L_x_1707:
[----:B------:R-:W-:Y:S05]  /*6da0*/  @P1 BRA `(.L_x_1702) ;  /* 0x0000000000d41947 */ /* 0x000fea0003800000 */
[----:B------:R-:W-:Y:S02]  /*6db0*/  LEA R38, P1, R114, R122, 0x1 ;  /* 0x0000007a72267211 */ /* 0x000fe400078208ff */
[----:B------:R-:W-:Y:S02]  /*6dc0*/  ISETP.GE.AND P0, PT, R10, R15, PT ;  /* 0x0000000f0a00720c */ /* 0x000fe40003f06270 */
[----:B------:R-:W-:Y:S02]  /*6dd0*/  LEA.HI.X R39, R114, R123, R113, 0x1, P1 ;  /* 0x0000007b72277211 */ /* 0x000fe400008f0c71 */
[C---:B------:R-:W-:Y:S03]  /*6de0*/  LEA R44, P1, R72.reuse, R128, 0x1 ;  /* 0x00000080482c7211 */ /* 0x040fe600078208ff */
[----:B-1234-:R-:W2:Y:S01]  /*6df0*/  LD.E.128 R24, desc[UR6][R38.64] ;  /* 0x0000000626187980 */ /* 0x01eea2000c101d00 */
        /* <DEDUP_REMOVED lines=48> */
.L_x_1702:
[----:B------:R-:W-:Y:S05]  /*7100*/  BSYNC B1 ;  /* 0x0000000000017941 */ /* 0x000fea0003800000 */
.L_x_1701:
[----:B------:R-:W2:Y:S02]  /*7110*/  LD.E R3, desc[UR6][R18.64+0xd0] ;  /* 0x0000d00612037980 */ /* 0x000ea4000c101900 */
[----:B--2---:R-:W-:Y:S05]  /*7120*/  IMAD.U32 R3, R3, -0x20, RZ ;  /* 0xffffffe003037824 */ /* 0x004fea00078e00ff */
[C---:B------:R-:W-:Y:S02]  /*7130*/  LEA R20, P1, R3.reuse, R20, 0x1 ;  /* 0x0000001403147211 */ /* 0x040fe400078208ff */
[C---:B------:R-:W-:Y:S02]  /*7140*/  LEA R50, P0, R3.reuse, R50, 0x1 ;  /* 0x0000003203327211 */ /* 0x040fe400078008ff */
[C---:B------:R-:W-:Y:S02]  /*7150*/  LEA.HI.X.SX32 R21, R3.reuse, R21, 0x1, P1 ;  /* 0x0000001503157211 */ /* 0x040fe400008f0eff */
[----:B------:R-:W-:Y:S01]  /*7160*/  LEA.HI.X.SX32 R51, R3, R51, 0x1, P0 ;  /* 0x0000003303337211 */ /* 0x000fe200000f0eff */
[----:B------:R-:W-:Y:S05]  /*7170*/  BRA `(.L_x_1709) ;  /* 0x0000006c00687947 */ /* 0x000fea0003800000 */
.L_x_1676:
        /* <DEDUP_REMOVED lines=29> */
[----:B-1----:R-:W3:Y:S03]  /*7350*/  LD.E.128 R28, desc[UR6][R22.64] ;  /* 0x00000006161c7980 */ /* 0x002ee6000c101d00 */
        /* <DEDUP_REMOVED lines=65> */
.L_x_1715:
[----:B------:R-:W-:Y:S05]  /*7770*/  BSYNC B0 ;  /* 0x0000000000007941 */ /* 0x000fea0003800000 */
.L_x_1714:
[----:B-----5:R3:W-:Y:S02]  /*7780*/  ST.E.128 desc[UR6][R128.64], R36 ;  /* 0x0000002480007985 */ /* 0x0207e4000c101d06 */
.L_x_1713:
[----:B------:R-:W-:Y:S05]  /*7790*/  BSYNC B1 ;  /* 0x0000000000017941 */ /* 0x000fea0003800000 */
.L_x_1712:
[----:B------:R-:W-:Y:S01]  /*77a0*/  ISETP.GE.AND P0, PT, R12, R201, PT ;  /* 0x000000c90c00720c */ /* 0x000fe20003f06270 */
[----:B------:R-:W-:Y:S11]  /*77b0*/  BSSY B1, `(.L_x_1716) ;  /* 0x000005e000017945 */ /* 0x000ff60003800000 */
[----:B------:R-:W-:Y:S01]  /*77c0*/  @!UPT UIADD3 URZ, URZ, URZ, URZ ;  /* 0x0000003f3f3ff290 */ /* 0x000fe2000fffe03f */
[----:B------:R-:W-:Y:S05]  /*77d0*/  @P0 BRA `(.L_x_1717) ;  /* 0x00000004006c0947 */ /* 0x000fea0003800000 */
[----:B---3--:R3:W5:Y:S01]  /*77e0*/  LD.E.128 R36, desc[UR6][R122.64+0x80] ;  /* 0x000080067a247980 */ /* 0x008762000c101d00 */
[----:B------:R-:W-:Y:S01]  /*77f0*/  ISETP.GE.AND P0, PT, R12, R15, PT ;  /* 0x0000000f0c00720c */ /* 0x000fe20003f06270 */
[----:B------:R-:W-:Y:S11]  /*7800*/  BSSY B0, `(.L_x_1718) ;  /* 0x0000057000007945 */ /* 0x000ff60003800000 */
[----:B------:R-:W-:Y:S01]  /*7810*/  @!UPT UIADD3 URZ, URZ, URZ, URZ ;  /* 0x0000003f3f3ff290 */ /* 0x000fe2000fffe03f */
        /* <DEDUP_REMOVED lines=15> */
[----:B------:R-:W-:Y:S02]  /*7910*/  LEA R214, P0, R209, R124, 0x1 ;  /* 0x0000007cd1d67211 */ /* 0x000fe400078008ff */
[----:B------:R-:W-:Y:S02]  /*7920*/  LEA.HI.X.SX32 R23, R211, R123, 0x1, P1 ;  /* 0x0000007bd3177211 */ /* 0x000fe400008f0eff */
[----:B------:R-:W-:Y:S02]  /*7930*/  LEA.HI.X.SX32 R215, R209, R125, 0x1, P0 ;  /* 0x0000007dd1d77211 */ /* 0x000fe400000f0eff */
[----:B------:R-:W-:Y:S01]  /*7940*/  @P2 IADD3 R213, -R207, RZ, RZ ;  /* 0x000000ffcfd52210 */ /* 0x000fe20007ffe1ff */
[----:B-1----:R-:W4:Y:S03]  /*7950*/  LD.E.128 R28, desc[UR6][R22.64+0x80] ;  /* 0x00008006161c7980 */ /* 0x002f26000c101d00 */
[C---:B------:R-:W-:Y:S04]  /*7960*/  LEA R40, P0, R213.reuse, R126, 0x1 ;  /* 0x0000007ed5287211 */ /* 0x040fe800078008ff */
[----:B------:R-:W-:Y:S01]  /*7970*/  LEA.HI.X.SX32 R41, R213, R127, 0x1, P0 ;  /* 0x0000007fd5297211 */ /* 0x000fe200000f0eff */
[----:B------:R-:W2:Y:S08]  /*7980*/  LD.E.128 R208, desc[UR6][R214.64+0x80] ;  /* 0x00008006d6d07980 */ /* 0x000eb0000c101d00 */
[----:B------:R1:W3:Y:S02]  /*7990*/  LD.E.128 R52, desc[UR6][R40.64+0x80] ;  /* 0x0000800628347980 */ /* 0x0002e4000c101d00 */
[----:B-1----:R-:W-:Y:S02]  /*79a0*/  HADD2.F32 R40, -RZ, R59.H0_H0 ;  /* 0x2000003bff287230 */ /* 0x002fe40000004100 */
[--C-:B--2---:R-:W-:Y:S01]  /*79b0*/  HADD2.F32 R34, -RZ, R208.reuse.H0_H0 ;  /* 0x200000d0ff227230 */ /* 0x104fe20000004100 */
[----:B----4-:R-:W-:Y:S01]  /*79c0*/  MOV R33, R28 ;  /* 0x0000001c00217202 */ /* 0x010fe20000000f00 */
        /* <DEDUP_REMOVED lines=18> */
[--C-:B---3--:R-:W-:Y:S02]  /*7af0*/  HADD2.F32 R36, -RZ, R52.reuse.H0_H0 ;  /* 0x20000034ff247230 */ /* 0x108fe40000004100 */
        /* <DEDUP_REMOVED lines=39> */
.L_x_1719:
[----:B------:R-:W-:Y:S05]  /*7d70*/  BSYNC B0 ;  /* 0x0000000000007941 */ /* 0x000fea0003800000 */
.L_x_1718:
[----:B-----5:R4:W-:Y:S02]  /*7d80*/  ST.E.128 desc[UR6][R128.64+0x80], R36 ;  /* 0x0000802480007985 */ /* 0x0209e4000c101d06 */
.L_x_1717:
[----:B------:R-:W-:Y:S05]  /*7d90*/  BSYNC B1 ;  /* 0x0000000000017941 */ /* 0x000fea0003800000 */
.L_x_1716:
[----:B------:R-:W-:Y:S01]  /*7da0*/  ISETP.GE.AND P0, PT, R11, R201, PT ;  /* 0x000000c90b00720c */ /* 0x000fe20003f06270 */
[----:B------:R-:W-:Y:S11]  /*7db0*/  BSSY B1, `(.L_x_1720) ;  /* 0x000005e000017945 */ /* 0x000ff60003800000 */
[----:B------:R-:W-:Y:S01]  /*7dc0*/  @!UPT UIADD3 URZ, URZ, URZ, URZ ;  /* 0x0000003f3f3ff290 */ /* 0x000fe2000fffe03f */
[----:B------:R-:W-:Y:S05]  /*7dd0*/  @P0 BRA `(.L_x_1721) ;  /* 0x00000004006c0947 */ /* 0x000fea0003800000 */
[----:B---34-:R3:W5:Y:S01]  /*7de0*/  LD.E.128 R36, desc[UR6][R122.64+0x100] ;  /* 0x000100067a247980 */ /* 0x018762000c101d00 */
        /* <DEDUP_REMOVED lines=88> */
.L_x_1723:
[----:B------:R-:W-:Y:S05]  /*8370*/  BSYNC B0 ;  /* 0x0000000000007941 */ /* 0x000fea0003800000 */
.L_x_1722:
[----:B-----5:R4:W-:Y:S02]  /*8380*/  ST.E.128 desc[UR6][R128.64+0x100], R36 ;  /* 0x0001002480007985 */ /* 0x0209e4000c101d06 */
.L_x_1721:
[----:B------:R-:W-:Y:S05]  /*8390*/  BSYNC B1 ;  /* 0x0000000000017941 */ /* 0x000fea0003800000 */
.L_x_1720:
[----:B------:R-:W-:Y:S11]  /*83a0*/  ISETP.GE.AND P0, PT, R10, R201, PT ;  /* 0x000000c90a00720c */ /* 0x000ff60003f06270 */
[----:B------:R-:W-:Y:S02]  /*83b0*/  @!UPT UIADD3 URZ, URZ, URZ, URZ ;  /* 0x0000003f3f3ff290 */ /* 0x000fe4000fffe03f */
        /* <DEDUP_REMOVED lines=90> */
.L_x_1725:
[----:B------:R-:W-:Y:S05]  /*8960*/  BSYNC B0 ;  /* 0x0000000000007941 */ /* 0x000fea0003800000 */
.L_x_1724:
[----:B-----5:R4:W-:Y:S02]  /*8970*/  ST.E.128 desc[UR6][R128.64+0x180], R36 ;  /* 0x0001802480007985 */ /* 0x0209e4000c101d06 */
.L_x_1711:
[----:B------:R-:W-:Y:S05]  /*8980*/  BSYNC B2 ;  /* 0x0000000000027941 */ /* 0x000fea0003800000 */
.L_x_1710:
        /* <DEDUP_REMOVED lines=14> */
[----:B---34-:R3:W5:Y:S01]  /*8a70*/  LD.E.128 R36, desc[UR6][R208.64] ;  /* 0x00000006d0247980 */ /* 0x018762000c101d00 */
        /* <DEDUP_REMOVED lines=14> */
[C---:B------:R-:W-:Y:S02]  /*8b60*/  LEA R22, P0, R202.reuse, R208, 0x1 ;  /* 0x000000d0ca167211 */ /* 0x040fe400078008ff */
[----:B------:R-:W-:Y:S02]  /*8b70*/  IADD3 R168, P2, R163, R200, RZ ;  /* 0x000000c8a3a87210 */ /* 0x000fe40007f5e0ff */
[----:B------:R-:W-:Y:S02]  /*8b80*/  LEA.HI.X.SX32 R23, R202, R209, 0x1, P0 ;  /* 0x000000d1ca177211 */ /* 0x000fe400000f0eff */
[----:B---3--:R-:W-:Y:S02]  /*8b90*/  LEA R208, P0, R168, R124, 0x1 ;  /* 0x0000007ca8d07211 */ /* 0x008fe400078008ff */
[----:B------:R-:W-:Y:S01]  /*8ba0*/  LEA.HI.X.SX32 R200, R200, R143, 0x1, P2 ;  /* 0x0000008fc8c87211 */ /* 0x000fe200010f0eff */
[----:B-1----:R-:W3:Y:S03]  /*8bb0*/  LD.E.128 R28, desc[UR6][R22.64] ;  /* 0x00000006161c7980 */ /* 0x002ee6000c101d00 */
        /* <DEDUP_REMOVED lines=70> */
.L_x_1731:
[----:B------:R-:W-:Y:S05]  /*9020*/  BSYNC B0 ;  /* 0x0000000000007941 */ /* 0x000fea0003800000 */
.L_x_1730:
[----:B-----5:R4:W-:Y:S02]  /*9030*/  ST.E.128 desc[UR6][R206.64], R36 ;  /* 0x00000024ce007985 */ /* 0x0209e4000c101d06 */
.L_x_1729:
[----:B------:R-:W-:Y:S05]  /*9040*/  BSYNC B1 ;  /* 0x0000000000017941 */ /* 0x000fea0003800000 */
.L_x_1728:
[----:B------:R-:W-:Y:S01]  /*9050*/  ISETP.GE.AND P0, PT, R12, R201, PT ;  /* 0x000000c90c00720c */ /* 0x000fe20003f06270 */
[----:B------:R-:W-:Y:S11]  /*9060*/  BSSY B1, `(.L_x_1732) ;  /* 0x0000065000017945 */ /* 0x000ff60003800000 */
[----:B------:R-:W-:Y:S01]  /*9070*/  @!UPT UIADD3 URZ, URZ, URZ, URZ ;  /* 0x0000003f3f3ff290 */ /* 0x000fe2000fffe03f */
[----:B------:R-:W-:Y:S05]  /*9080*/  @P0 BRA `(.L_x_1733) ;  /* 0x0000000400880947 */ /* 0x000fea0003800000 */
[C---:B---3--:R-:W-:Y:S01]  /*9090*/  LEA R208, P0, R95.reuse, R122, 0x1 ;  /* 0x0000007a5fd07211 */ /* 0x048fe200078008ff */
[----:B------:R-:W-:Y:S01]  /*90a0*/  BSSY B0, `(.L_x_1734) ;  /* 0x000005f000007945 */ /* 0x000fe20003800000 */
[----:B------:R-:W-:Y:S02]  /*90b0*/  ISETP.GE.AND P1, PT, R12, R15, PT ;  /* 0x0000000f0c00720c */ /* 0x000fe40003f26270 */
[----:B------:R-:W-:Y:S02]  /*90c0*/  LEA.HI.X R209, R95, R123, R96, 0x1, P0 ;  /* 0x0000007b5fd17211 */ /* 0x000fe400000f0c60 */
[C---:B----4-:R-:W-:Y:S03]  /*90d0*/  LEA R206, P0, R88.reuse, R128, 0x1 ;  /* 0x0000008058ce7211 */ /* 0x050fe600078008ff */
        /* <DEDUP_REMOVED lines=91> */
.L_x_1735:
[----:B------:R-:W-:Y:S05]  /*9690*/  BSYNC B0 ;  /* 0x0000000000007941 */ /* 0x000fea0003800000 */
.L_x_1734:
[----:B-----5:R4:W-:Y:S02]  /*96a0*/  ST.E.128 desc[UR6][R206.64], R36 ;  /* 0x00000024ce007985 */ /* 0x0209e4000c101d06 */
.L_x_1733:
[----:B------:R-:W-:Y:S05]  /*96b0*/  BSYNC B1 ;  /* 0x0000000000017941 */ /* 0x000fea0003800000 */
.L_x_1732:
[----:B------:R-:W-:Y:S01]  /*96c0*/  ISETP.GE.AND P0, PT, R11, R201, PT ;  /* 0x000000c90b00720c */ /* 0x000fe20003f06270 */
[----:B------:R-:W-:Y:S11]  /*96d0*/  BSSY B1, `(.L_x_1736) ;  /* 0x0000065000017945 */ /* 0x000ff60003800000 */
[----:B------:R-:W-:Y:S01]  /*96e0*/  @!UPT UIADD3 URZ, URZ, URZ, URZ ;  /* 0x0000003f3f3ff290 */ /* 0x000fe2000fffe03f */
[----:B------:R-:W-:Y:S05]  /*96f0*/  @P0 BRA `(.L_x_1737) ;  /* 0x0000000400880947 */ /* 0x000fea0003800000 */
[----:B---3--:R-:W-:Y:S01]  /*9700*/  LEA R208, P0, R99, R122, 0x1 ;  /* 0x0000007a63d07211 */ /* 0x008fe200078008ff */
        /* <DEDUP_REMOVED lines=20> */
[C---:B------:R-:W-:Y:S02]  /*9850*/  IADD3 R200, P2, R151.reuse, R202, RZ ;  /* 0x000000ca97c87210 */ /* 0x040fe40007f5e0ff */
        /* <DEDUP_REMOVED lines=74> */
.L_x_1739:
[----:B------:R-:W-:Y:S05]  /*9d00*/  BSYNC B0 ;  /* 0x0000000000007941 */ /* 0x000fea0003800000 */
.L_x_1738:
[----:B-----5:R4:W-:Y:S02]  /*9d10*/  ST.E.128 desc[UR6][R206.64], R36 ;  /* 0x00000024ce007985 */ /* 0x0209e4000c101d06 */
.L_x_1737:
[----:B------:R-:W-:Y:S05]  /*9d20*/  BSYNC B1 ;  /* 0x0000000000017941 */ /* 0x000fea0003800000 */
.L_x_1736:
[----:B------:R-:W-:Y:S11]  /*9d30*/  ISETP.GE.AND P0, PT, R10, R201, PT ;  /* 0x000000c90a00720c */ /* 0x000ff60003f06270 */
[----:B------:R-:W-:Y:S02]  /*9d40*/  @!UPT UIADD3 URZ, URZ, URZ, URZ ;  /* 0x0000003f3f3ff290 */ /* 0x000fe4000fffe03f */
        /* <DEDUP_REMOVED lines=97> */
.L_x_1741:
[----:B------:R-:W-:Y:S05]  /*a360*/  BSYNC B0 ;  /* 0x0000000000007941 */ /* 0x000fea0003800000 */
.L_x_1740:
[----:B-----5:R4:W-:Y:S02]  /*a370*/  ST.E.128 desc[UR6][R206.64], R36 ;  /* 0x00000024ce007985 */ /* 0x0209e4000c101d06 */
.L_x_1727:
[----:B------:R-:W-:Y:S05]  /*a380*/  BSYNC B2 ;  /* 0x0000000000027941 */ /* 0x000fea0003800000 */
.L_x_1726:
        /* <DEDUP_REMOVED lines=105> */
.L_x_1747:
[----:B------:R-:W-:Y:S05]  /*aa20*/  BSYNC B0 ;  /* 0x0000000000007941 */ /* 0x000fea0003800000 */
.L_x_1746:
[----:B-----5:R4:W-:Y:S02]  /*aa30*/  ST.E.128 desc[UR6][R206.64], R36 ;  /* 0x00000024ce007985 */ /* 0x0209e4000c101d06 */
.L_x_1745:
[----:B------:R-:W-:Y:S05]  /*aa40*/  BSYNC B1 ;  /* 0x0000000000017941 */ /* 0x000fea0003800000 */
.L_x_1744:
        /* <DEDUP_REMOVED lines=8> */
[C---:B----4-:R-:W-:Y:S03]  /*aad0*/  LEA R206, P0, R86.reuse, R128, 0x1 ;  /* 0x0000008056ce7211 */ /* 0x050fe600078008ff */
[----:B---3--:R3:W5:Y:S01]  /*aae0*/  LD.E.128 R36, desc[UR6][R210.64] ;  /* 0x00000006d2247980 */ /* 0x008762000c101d00 */
        /* <DEDUP_REMOVED lines=19> */
[C---:B---3--:R-:W-:Y:S01]  /*ac20*/  LEA R210, P0, R168.reuse, R124, 0x1 ;  /* 0x0000007ca8d27211 */ /* 0x048fe200078008ff */
[----:B-1----:R-:W3:Y:S01]  /*ac30*/  LD.E.128 R28, desc[UR6][R22.64] ;  /* 0x00000006161c7980 */ /* 0x002ee2000c101d00 */
[----:B------:R-:W-:Y:S02]  /*ac40*/  @P1 IADD3 R215, -R213, RZ, RZ ;  /* 0x000000ffd5d71210 */ /* 0x000fe40007ffe1ff */
[----:B------:R-:W-:Y:S02]  /*ac50*/  LEA.HI.X R211, R168, R125, R209, 0x1, P0 ;  /* 0x0000007da8d37211 */ /* 0x000fe400000f0cd1 */
[----:B------:R-:W-:Y:S04]  /*ac60*/  IADD3 R213, P0, R150, R215, RZ ;  /* 0x000000d796d57210 */ /* 0x000fe80007f1e0ff */
[----:B------:R-:W-:Y:S01]  /*ac70*/  LEA.HI.X.SX32 R168, R215, R138, 0x1, P0 ;  /* 0x0000008ad7a87211 */ /* 0x000fe200000f0eff */
[----:B------:R-:W4:Y:S01]  /*ac80*/  LD.E.128 R208, desc[UR6][R210.64] ;  /* 0x00000006d2d07980 */ /* 0x000f22000c101d00 */
        /* <DEDUP_REMOVED lines=64> */
.L_x_1751:
[----:B------:R-:W-:Y:S05]  /*b090*/  BSYNC B0 ;  /* 0x0000000000007941 */ /* 0x000fea0003800000 */
.L_x_1750:
[----:B-----5:R4:W-:Y:S02]  /*b0a0*/  ST.E.128 desc[UR6][R206.64], R36 ;  /* 0x00000024ce007985 */ /* 0x0209e4000c101d06 */
.L_x_1749:
[----:B------:R-:W-:Y:S05]  /*b0b0*/  BSYNC B1 ;  /* 0x0000000000017941 */ /* 0x000fea0003800000 */
.L_x_1748:
[----:B------:R-:W-:Y:S01]  /*b0c0*/  ISETP.GE.AND P0, PT, R11, R201, PT ;  /* 0x000000c90b00720c */ /* 0x000fe20003f06270 */
[----:B------:R-:W-:Y:S11]  /*b0d0*/  BSSY B1, `(.L_x_1752) ;  /* 0x0000065000017945 */ /* 0x000ff60003800000 */
[----:B------:R-:W-:Y:S01]  /*b0e0*/  @!UPT UIADD3 URZ, URZ, URZ, URZ ;  /* 0x0000003f3f3ff290 */ /* 0x000fe2000fffe03f */
[----:B------:R-:W-:Y:S05]  /*b0f0*/  @P0 BRA `(.L_x_1753) ;  /* 0x0000000400880947 */ /* 0x000fea0003800000 */
[C---:B------:R-:W-:Y:S01]  /*b100*/  LEA R42, P0, R102.reuse, R122, 0x1 ;  /* 0x0000007a662a7211 */ /* 0x040fe200078008ff */
[----:B------:R-:W-:Y:S01]  /*b110*/  BSSY B0, `(.L_x_1754) ;  /* 0x000005f000007945 */ /* 0x000fe20003800000 */
[----:B------:R-:W-:Y:S02]  /*b120*/  ISETP.GE.AND P1, PT, R11, R15, PT ;  /* 0x0000000f0b00720c */ /* 0x000fe40003f26270 */
[----:B------:R-:W-:Y:S02]  /*b130*/  LEA.HI.X R43, R102, R123, R101, 0x1, P0 ;  /* 0x0000007b662b7211 */ /* 0x000fe400000f0c65 */
[C---:B----4-:R-:W-:Y:S03]  /*b140*/  LEA R206, P0, R82.reuse, R128, 0x1 ;  /* 0x0000008052ce7211 */ /* 0x050fe600078008ff */
[----:B---3--:R3:W5:Y:S01]  /*b150*/  LD.E.128 R36, desc[UR6][R42.64] ;  /* 0x000000062a247980 */ /* 0x008762000c101d00 */
[----:B------:R-:W-:Y:S05]  /*b160*/  LEA.HI.X R207, R82, R129, R81, 0x1, P0 ;  /* 0x0000008152cf7211 */ /* 0x000fea00000f0c51 */
[----:B------:R-:W-:Y:S05]  /*b170*/  @P1 BRA `(.L_x_1755) ;  /* 0x0000000400601947 */ /* 0x000fea0003800000 */
[----:B-1----:R-:W-:Y:S02]  /*b180*/  LEA.HI R6, R15, R15, RZ, 0x1 ;  /* 0x0000000f0f067211 */ /* 0x002fe400078f08ff */
        /* <DEDUP_REMOVED lines=15> */
[C---:B------:R-:W-:Y:S01]  /*b280*/  LEA R208, P0, R5.reuse, R124, 0x1 ;  /* 0x0000007c05d07211 */ /* 0x040fe200078008ff */
[----:B------:R-:W4:Y:S01]  /*b290*/  LD.E.128 R28, desc[UR6][R22.64] ;  /* 0x00000006161c7980 */ /* 0x000f22000c101d00 */
[----:B------:R-:W-:Y:S02]  /*b2a0*/  MOV R7, RZ ;  /* 0x000000ff00077202 */ /* 0x000fe40000000f00 */
[----:B------:R-:W-:Y:S02]  /*b2b0*/  @P1 IADD3 R7, -R6, RZ, RZ ;  /* 0x000000ff06071210 */ /* 0x000fe40007ffe1ff */
[----:B------:R-:W-:Y:S02]  /*b2c0*/  LEA.HI.X R209, R5, R125, R8, 0x1, P0 ;  /* 0x0000007d05d17211 */ /* 0x000fe400000f0c08 */
[----:B------:R-:W-:Y:S04]  /*b2d0*/  IADD3 R5, P0, R148, R7, RZ ;  /* 0x0000000794057210 */ /* 0x000fe80007f1e0ff */
[----:B------:R-:W-:Y:S01]  /*b2e0*/  LEA.HI.X.SX32 R6, R7, R136, 0x1, P0 ;  /* 0x0000008807067211 */ /* 0x000fe200000f0eff */
[----:B------:R-:W2:Y:S01]  /*b2f0*/  LD.E.128 R208, desc[UR6][R208.64] ;  /* 0x00000006d0d07980 */ /* 0x000ea2000c101d00 */
[C---:B------:R-:W-:Y:S04]  /*b300*/  LEA R40, P0, R5.reuse, R126, 0x1 ;  /* 0x0000007e05287211 */ /* 0x040fe800078008ff */
[----:B------:R-:W-:Y:S05]  /*b310*/  LEA.HI.X R41, R5, R127, R6, 0x1, P0 ;  /* 0x0000007f05297211 */ /* 0x000fea00000f0c06 */
        /* <DEDUP_REMOVED lines=62> */
.L_x_1755:
[----:B------:R-:W-:Y:S05]  /*b700*/  BSYNC B0 ;  /* 0x0000000000007941 */ /* 0x000fea0003800000 */
.L_x_1754:
[----:B-----5:R4:W-:Y:S02]  /*b710*/  ST.E.128 desc[UR6][R206.64], R36 ;  /* 0x00000024ce007985 */ /* 0x0209e4000c101d06 */
.L_x_1753:
[----:B------:R-:W-:Y:S05]  /*b720*/  BSYNC B1 ;  /* 0x0000000000017941 */ /* 0x000fea0003800000 */
.L_x_1752:
[----:B------:R-:W-:Y:S11]  /*b730*/  ISETP.GE.AND P0, PT, R10, R201, PT ;  /* 0x000000c90a00720c */ /* 0x000ff60003f06270 */
[----:B------:R-:W-:Y:S02]  /*b740*/  @!UPT UIADD3 URZ, URZ, URZ, URZ ;  /* 0x0000003f3f3ff290 */ /* 0x000fe4000fffe03f */
[----:B------:R-:W-:Y:S05]  /*b750*/  @P0 BRA `(.L_x_1743) ;  /* 0x0000000400840947 */ /* 0x000fea0003800000 */
[----:B------:R-:W-:Y:S01]  /*b760*/  LEA R2, P0, R110, R122, 0x1 ;  /* 0x0000007a6e027211 */ /* 0x000fe200078008ff */
[----:B------:R-:W-:Y:S01]  /*b770*/  BSSY B0, `(.L_x_1756) ;  /* 0x000005e000007945 */ /* 0x000fe20003800000 */
[----:B------:R-:W-:Y:S02]  /*b780*/  ISETP.GE.AND P1, PT, R10, R15, PT ;  /* 0x0000000f0a00720c */ /* 0x000fe40003f26270 */
[----:B------:R-:W-:Y:S02]  /*b790*/  LEA.HI.X R3, R110, R123, R109, 0x1, P0 ;  /* 0x0000007b6e037211 */ /* 0x000fe400000f0c6d */
[C---:B------:R-:W-:Y:S03]  /*b7a0*/  LEA R44, P0, R76.reuse, R128, 0x1 ;  /* 0x000000804c2c7211 */ /* 0x040fe600078008ff */
[----:B-1----:R1:W5:Y:S01]  /*b7b0*/  LD.E.128 R28, desc[UR6][R2.64] ;  /* 0x00000006021c7980 */ /* 0x002362000c101d00 */
        /* <DEDUP_REMOVED lines=8> */
[----:B---345:R-:W-:Y:S02]  /*b840*/  MOV R39, R29 ;  /* 0x0000001d00277202 */ /* 0x038fe40000000f00 */
[----:B------:R-:W-:Y:S02]  /*b850*/  MOV R36, R30 ;  /* 0x0000001e00247202 */ /* 0x000fe40000000f00 */
[----:B------:R-:W-:Y:S05]  /*b860*/  MOV R37, R31 ;  /* 0x0000001f00257202 */ /* 0x000fea0000000f00 */
[C---:B------:R-:W-:Y:S02]  /*b870*/  @P1 IADD3 R4, -R5.reuse, RZ, RZ ;  /* 0x000000ff05041210 */ /* 0x040fe40007ffe1ff */
[----:B------:R-:W-:Y:S02]  /*b880*/  @P1 IADD3 R7, -R5, RZ, RZ ;  /* 0x000000ff05071210 */ /* 0x000fe40007ffe1ff */
[----:B-1----:R-:W-:Y:S02]  /*b890*/  LEA R2, P0, R4, R2, 0x1 ;  /* 0x0000000204027211 */ /* 0x002fe400078008ff */
[----:B------:R-:W-:Y:S02]  /*b8a0*/  IADD3 R0, P2, R146, R7, RZ ;  /* 0x0000000792007210 */ /* 0x000fe40007f5e0ff */
[----:B------:R-:W-:Y:S02]  /*b8b0*/  LEA.HI.X.SX32 R3, R4, R3, 0x1, P0 ;  /* 0x0000000304037211 */ /* 0x000fe400000f0eff */
[C---:B------:R-:W-:Y:S02]  /*b8c0*/  LEA R40, P0, R0.reuse, R124, 0x1 ;  /* 0x0000007c00287211 */ /* 0x040fe400078008ff */
[-C--:B------:R-:W-:Y:S01]  /*b8d0*/  LEA.HI.X.SX32 R7, R7, R134.reuse, 0x1, P2 ;  /* 0x0000008607077211 */ /* 0x080fe200010f0eff */
[----:B------:R-:W3:Y:S01]  /*b8e0*/  LD.E.128 R24, desc[UR6][R2.64] ;  /* 0x0000000602187980 */ /* 0x000ee2000c101d00 */
[----:B------:R-:W-:Y:S02]  /*b8f0*/  @P1 IADD3 R23, -R5, RZ, RZ ;  /* 0x000000ff05171210 */ /* 0x000fe40007ffe1ff */
[----:B------:R-:W-:Y:S02]  /*b900*/  LEA.HI.X R41, R0, R125, R7, 0x1, P0 ;  /* 0x0000007d00297211 */ /* 0x000fe400000f0c07 */
[----:B------:R-:W-:Y:S04]  /*b910*/  IADD3 R7, P0, R146, R23, RZ ;  /* 0x0000001792077210 */ /* 0x000fe80007f1e0ff */
[----:B------:R-:W4:Y:S01]  /*b920*/  LD.E.128 R40, desc[UR6][R40.64] ;  /* 0x0000000628287980 */ /* 0x000f22000c101d00 */
[----:B------:R-:W-:Y:S02]  /*b930*/  LEA.HI.X.SX32 R0, R23, R134, 0x1, P0 ;  /* 0x0000008617007211 */ /* 0x000fe400000f0eff */
[C---:B------:R-:W-:Y:S04]  /*b940*/  LEA R4, P0, R7.reuse, R126, 0x1 ;  /* 0x0000007e07047211 */ /* 0x040fe800078008ff */
[----:B------:R-:W-:Y:S05]  /*b950*/  LEA.HI.X R5, R7, R127, R0, 0x1, P0 ;  /* 0x0000007f07057211 */ /* 0x000fea00000f0c00 */
[----:B------:R1:W2:Y:S01]  /*b960*/  LD.E.128 R32, desc[UR6][R4.64] ;  /* 0x0000000604207980 */ /* 0x0002a2000c101d00 */
[--C-:B---3--:R-:W-:Y:S01]  /*b970*/  HADD2.F32 R29, -RZ, R24.reuse.H0_H0 ;  /* 0x20000018ff1d7230 */ /* 0x108fe20000004100 */
[----:B------:R-:W-:Y:S01]  /*b980*/  MOV R23, R27 ;  /* 0x0000001b00177202 */ /* 0x000fe20000000f00 */
        /* <DEDUP_REMOVED lines=27> */
[----:B--2---:R-:W-:Y:S02]  /*bb40*/  HADD2.F32 R22, -RZ, R32.H0_H0 ;  /* 0x20000020ff167230 */ /* 0x004fe40000004100 */
        /* <DEDUP_REMOVED lines=32> */
.L_x_1757:
[----:B------:R-:W-:Y:S05]  /*bd50*/  BSYNC B0 ;  /* 0x0000000000007941 */ /* 0x000fea0003800000 */
.L_x_1756:
[----:B-----5:R1:W-:Y:S02]  /*bd60*/  ST.E.128 desc[UR6][R44.64], R28 ;  /* 0x0000001c2c007985 */ /* 0x0203e4000c101d06 */
.L_x_1743:
[----:B------:R-:W-:Y:S05]  /*bd70*/  BSYNC B2 ;  /* 0x0000000000027941 */ /* 0x000fea0003800000 */
.L_x_1742:
        /* <DEDUP_REMOVED lines=13> */
[----:B-1----:R-:W-:Y:S01]  /*be50*/  IMAD R3, R61, 0x60, RZ ;  /* 0x000000603d037824 */ /* 0x002fe200078e02ff */
        /* <DEDUP_REMOVED lines=8> */
[----:B---345:R-:W-:Y:S02]  /*bee0*/  MOV R39, R29 ;  /* 0x0000001d00277202 */ /* 0x038fe40000000f00 */
        /* <DEDUP_REMOVED lines=11> */
[----:B------:R-:W3:Y:S03]  /*bfa0*/  LD.E.128 R24, desc[UR6][R2.64] ;  /* 0x0000000602187980 */ /* 0x000ee6000c101d00 */
        /* <DEDUP_REMOVED lines=8> */
[----:B------:R2:W2:Y:S01]  /*c030*/  LD.E.128 R32, desc[UR6][R4.64] ;  /* 0x0000000604207980 */ /* 0x0004a2000c101d00 */
[--C-:B---3--:R-:W-:Y:S01]  /*c040*/  HADD2.F32 R29, -RZ, R24.reuse.H0_H0 ;  /* 0x20000018ff1d7230 */ /* 0x108fe20000004100 */
[----:B-1----:R-:W-:Y:S01]  /*c050*/  MOV R23, R27 ;  /* 0x0000001b00177202 */ /* 0x002fe20000000f00 */
[----:B------:R-:W-:Y:S01]  /*c060*/  HADD2.F32 R27, -RZ, R24.H1_H1 ;  /* 0x30000018ff1b7230 */ /* 0x000fe20000004100 */
[----:B------:R-:W-:Y:S01]  /*c070*/  MOV R22, R26 ;  /* 0x0000001a00167202 */ /* 0x000fe20000000f00 */
[--C-:B------:R-:W-:Y:S02]  /*c080*/  HADD2.F32 R24, -RZ, R25.reuse.H0_H0 ;  /* 0x20000019ff187230 */ /* 0x100fe40000004100 */
[----:B------:R-:W-:Y:S02]  /*c090*/  HADD2.F32 R25, -RZ, R25.H1_H1 ;  /* 0x30000019ff197230 */ /* 0x000fe40000004100 */
[----:B------:R-:W-:Y:S02]  /*c0a0*/  HADD2.F32 R26, -RZ, R39.H0_H0 ;  /* 0x20000027ff1a7230 */ /* 0x000fe40000004100 */
[--C-:B----4-:R-:W-:Y:S02]  /*c0b0*/  HADD2.F32 R3, -RZ, R41.reuse.H0_H0 ;  /* 0x20000029ff037230 */ /* 0x110fe40000004100 */
[----:B--2---:R-:W-:Y:S02]  /*c0c0*/  HADD2.F32 R4, -RZ, R41.H1_H1 ;  /* 0x30000029ff047230 */ /* 0x004fe40000004100 */
        /* <DEDUP_REMOVED lines=53> */
.L_x_1763:
[----:B------:R-:W-:Y:S05]  /*c420*/  BSYNC B0 ;  /* 0x0000000000007941 */ /* 0x000fea0003800000 */
.L_x_1762:
[----:B-----5:R1:W-:Y:S02]  /*c430*/  ST.E.128 desc[UR6][R44.64], R28 ;  /* 0x0000001c2c007985 */ /* 0x0203e4000c101d06 */
.L_x_1761:
[----:B------:R-:W-:Y:S05]  /*c440*/  BSYNC B1 ;  /* 0x0000000000017941 */ /* 0x000fea0003800000 */
.L_x_1760:
        /* <DEDUP_REMOVED lines=22> */
[C---:B-1----:R-:W-:Y:S02]  /*c5b0*/  LEA R2, P0, R6.reuse, R2, 0x1 ;  /* 0x0000000206027211 */ /* 0x042fe400078008ff */
        /* <DEDUP_REMOVED lines=76> */
.L_x_1767:
[----:B------:R-:W-:Y:S05]  /*ca80*/  BSYNC B0 ;  /* 0x0000000000007941 */ /* 0x000fea0003800000 */
.L_x_1766:
[----:B-----5:R1:W-:Y:S02]  /*ca90*/  ST.E.128 desc[UR6][R44.64], R28 ;  /* 0x0000001c2c007985 */ /* 0x0203e4000c101d06 */
.L_x_1765:
[----:B------:R-:W-:Y:S05]  /*caa0*/  BSYNC B1 ;  /* 0x0000000000017941 */ /* 0x000fea0003800000 */
.L_x_1764:
        /* <DEDUP_REMOVED lines=22> */
[----:B-1----:R-:W-:Y:S02]  /*cc10*/  LEA R2, P0, R5, R2, 0x1 ;  /* 0x0000000205027211 */ /* 0x002fe400078008ff */
        /* <DEDUP_REMOVED lines=76> */
.L_x_1771:
[----:B------:R-:W-:Y:S05]  /*d0e0*/  BSYNC B0 ;  /* 0x0000000000007941 */ /* 0x000fea0003800000 */
.L_x_1770:
[----:B-----5:R1:W-:Y:S02]  /*d0f0*/  ST.E.128 desc[UR6][R44.64], R28 ;  /* 0x0000001c2c007985 */ /* 0x0203e4000c101d06 */
.L_x_1769:
[----:B------:R-:W-:Y:S05]  /*d100*/  BSYNC B1 ;  /* 0x0000000000017941 */ /* 0x000fea0003800000 */
.L_x_1768:
[----:B------:R-:W-:Y:S11]  /*d110*/  ISETP.GE.AND P0, PT, R10, R201, PT ;  /* 0x000000c90a00720c */ /* 0x000ff60003f06270 */
[----:B------:R-:W-:Y:S02]  /*d120*/  @!UPT UIADD3 URZ, URZ, URZ, URZ ;  /* 0x0000003f3f3ff290 */ /* 0x000fe4000fffe03f */
        /* <DEDUP_REMOVED lines=25> */
[----:B------:R1:W3:Y:S01]  /*d2c0*/  LD.E.128 R24, desc[UR6][R2.64] ;  /* 0x0000000602187980 */ /* 0x0002e2000c101d00 */
[----:B------:R-:W-:Y:S02]  /*d2d0*/  @P1 IADD3 R23, -R5, RZ, RZ ;  /* 0x000000ff05171210 */ /* 0x000fe40007ffe1ff */
[----:B------:R-:W-:Y:S02]  /*d2e0*/  LEA.HI.X R41, R0, R125, R7, 0x1, P0 ;  /* 0x0000007d00297211 */ /* 0x000fe400000f0c07 */
[----:B------:R-:W-:Y:S04]  /*d2f0*/  IADD3 R7, P0, R144, R23, RZ ;  /* 0x0000001790077210 */ /* 0x000fe80007f1e0ff */
[----:B------:R-:W1:Y:S01]  /*d300*/  LD.E.128 R40, desc[UR6][R40.64] ;  /* 0x0000000628287980 */ /* 0x000e62000c101d00 */
[----:B------:R-:W-:Y:S02]  /*d310*/  LEA.HI.X.SX32 R0, R23, R132, 0x1, P0 ;  /* 0x0000008417007211 */ /* 0x000fe400000f0eff */
[C---:B------:R-:W-:Y:S04]  /*d320*/  LEA R4, P0, R7.reuse, R126, 0x1 ;  /* 0x0000007e07047211 */ /* 0x040fe800078008ff */
[----:B------:R-:W-:Y:S05]  /*d330*/  LEA.HI.X R5, R7, R127, R0, 0x1, P0 ;  /* 0x0000007f07057211 */ /* 0x000fea00000f0c00 */
[----:B------:R4:W2:Y:S01]  /*d340*/  LD.E.128 R32, desc[UR6][R4.64] ;  /* 0x0000000604207980 */ /* 0x0008a2000c101d00 */
[--C-:B-1----:R-:W-:Y:S01]  /*d350*/  HADD2.F32 R3, -RZ, R41.reuse.H0_H0 ;  /* 0x20000029ff037230 */ /* 0x102fe20000004100 */
[----:B---3--:R-:W-:Y:S01]  /*d360*/  MOV R23, R25 ;  /* 0x0000001900177202 */ /* 0x008fe20000000f00 */
[----:B----4-:R-:W-:Y:S01]  /*d370*/  HADD2.F32 R4, -RZ, R41.H1_H1 ;  /* 0x30000029ff047230 */ /* 0x010fe20000004100 */
        /* <DEDUP_REMOVED lines=28> */
[----:B--2---:R-:W-:Y:S02]  /*d540*/  HADD2.F32 R22, -RZ, R32.H0_H0 ;  /* 0x20000020ff167230 */ /* 0x004fe40000004100 */
        /* <DEDUP_REMOVED lines=31> */
.L_x_1773:
[----:B------:R-:W-:Y:S05]  /*d740*/  BSYNC B0 ;  /* 0x0000000000007941 */ /* 0x000fea0003800000 */
.L_x_1772:
[----:B-----5:R1:W-:Y:S02]  /*d750*/  ST.E.128 desc[UR6][R44.64], R28 ;  /* 0x0000001c2c007985 */ /* 0x0203e4000c101d06 */
.L_x_1759:
[----:B------:R-:W-:Y:S05]  /*d760*/  BSYNC B2 ;  /* 0x0000000000027941 */ /* 0x000fea0003800000 */
.L_x_1758:
[----:B-1----:R-:W2:Y:S02]  /*d770*/  LD.E R3, desc[UR6][R18.64+0xd0] ;  /* 0x0000d00612037980 */ /* 0x002ea4000c101900 */
[----:B--2---:R-:W-:Y:S05]  /*d780*/  IMAD.U32 R3, R3, -0x20, RZ ;  /* 0xffffffe003037824 */ /* 0x004fea00078e00ff */
[C---:B------:R-:W-:Y:S02]  /*d790*/  LEA R126, P1, R3.reuse, R126, 0x1 ;  /* 0x0000007e037e7211 */ /* 0x040fe400078208ff */
[C---:B------:R-:W-:Y:S02]  /*d7a0*/  LEA R124, P0, R3.reuse, R124, 0x1 ;  /* 0x0000007c037c7211 */ /* 0x040fe400078008ff */
[C---:B------:R-:W-:Y:S02]  /*d7b0*/  LEA.HI.X.SX32 R127, R3.reuse, R127, 0x1, P1 ;  /* 0x0000007f037f7211 */ /* 0x040fe400008f0eff */
[----:B------:R-:W-:Y:S01]  /*d7c0*/  LEA.HI.X.SX32 R125, R3, R125, 0x1, P0 ;  /* 0x0000007d037d7211 */ /* 0x000fe200000f0eff */
[----:B------:R-:W-:Y:S05]  /*d7d0*/  BRA `(.L_x_1709) ;  /* 0x0000000400d07947 */ /* 0x000fea0003800000 */
.L_x_1675:
[-C--:B------:R-:W-:Y:S01]  /*d7e0*/  ISETP.GE.AND P2, PT, R160, R205.reuse, PT ;  /* 0x000000cda000720c */ /* 0x080fe20003f46270 */
[----:B------:R-:W-:Y:S01]  /*d7f0*/  BSSY B0, `(.L_x_1774) ;  /* 0x0000014000007945 */ /* 0x000fe20003800000 */
[-C--:B------:R-:W-:Y:S02]  /*d800*/  ISETP.GE.AND P1, PT, R158, R205.reuse, PT ;  /* 0x000000cd9e00720c */ /* 0x080fe40003f26270 */
        /* <DEDUP_REMOVED lines=8> */
[----:B-1----:R-:W2:Y:S04]  /*d890*/  @P4 LD.E.128 R4, desc[UR6][R122.64] ;  /* 0x000000067a044980 */ /* 0x002ea8000c101d00 */
        /* <DEDUP_REMOVED lines=9> */
.L_x_1775:
[----:B------:R-:W-:Y:S05]  /*d930*/  BSYNC B0 ;  /* 0x0000000000007941 */ /* 0x000fea0003800000 */
.L_x_1774:
[----:B------:R-:W-:Y:S04]  /*d940*/  BSSY B0, `(.L_x_1776) ;  /* 0x000001e000007945 */ /* 0x000fe80003800000 */
[----:B------:R-:W-:Y:S05]  /*d950*/  @!P2 BRA `(.L_x_1777) ;  /* 0x000000000070a947 */ /* 0x000fea0003800000 */
[----:B------:R-:W-:Y:S02]  /*d960*/  ISETP.NE.AND P5, PT, R161, RZ, PT ;  /* 0x000000ffa100720c */ /* 0x000fe40003fa5270 */
[----:B------:R-:W-:Y:S11]  /*d970*/  ISETP.NE.AND P4, PT, R159, RZ, PT ;  /* 0x000000ff9f00720c */ /* 0x000ff60003f85270 */
[C---:B------:R-:W-:Y:S02]  /*d980*/  @P5 LEA R22, P2, R94.reuse, R122, 0x1 ;  /* 0x0000007a5e165211 */ /* 0x040fe400078408ff */
[----:B------:R-:W-:Y:S02]  /*d990*/  @P5 LEA R2, P3, R233, R128, 0x1 ;  /* 0x00000080e9025211 */ /* 0x000fe400078608ff */
[----:B------:R-:W-:Y:S02]  /*d9a0*/  @P5 LEA.HI.X R23, R94, R123, R93, 0x1, P2 ;  /* 0x0000007b5e175211 */ /* 0x000fe400010f0c5d */
[----:B------:R-:W-:Y:S02]  /*d9b0*/  @P4 LEA R36, P2, R95, R122, 0x1 ;  /* 0x0000007a5f244211 */ /* 0x000fe400078408ff */
        /* <DEDUP_REMOVED lines=22> */
.L_x_1777:
[----:B------:R-:W-:Y:S05]  /*db20*/  BSYNC B0 ;  /* 0x0000000000007941 */ /* 0x000fea0003800000 */
.L_x_1776:
[----:B------:R-:W-:Y:S04]  /*db30*/  BSSY B0, `(.L_x_1778) ;  /* 0x000001e000007945 */ /* 0x000fe80003800000 */
[----:B------:R-:W-:Y:S05]  /*db40*/  @!P1 BRA `(.L_x_1779) ;  /* 0x0000000000709947 */ /* 0x000fea0003800000 */
[----:B------:R-:W-:Y:S02]  /*db50*/  ISETP.NE.AND P4, PT, R161, RZ, PT ;  /* 0x000000ffa100720c */ /* 0x000fe40003f85270 */
[----:B------:R-:W-:Y:S11]  /*db60*/  ISETP.NE.AND P3, PT, R159, RZ, PT ;  /* 0x000000ff9f00720c */ /* 0x000ff60003f65270 */
[C---:B---3--:R-:W-:Y:S02]  /*db70*/  @P4 LEA R22, P1, R104.reuse, R122, 0x1 ;  /* 0x0000007a68164211 */ /* 0x048fe400078208ff */
[C---:B------:R-:W-:Y:S02]  /*db80*/  @P4 LEA R2, P2, R89.reuse, R128, 0x1 ;  /* 0x0000008059024211 */ /* 0x040fe400078408ff */
        /* <DEDUP_REMOVED lines=24> */
.L_x_1779:
[----:B------:R-:W-:Y:S05]  /*dd10*/  BSYNC B0 ;  /* 0x0000000000007941 */ /* 0x000fea0003800000 */
.L_x_1778:
[----:B------:R-:W-:Y:S05]  /*dd20*/  @!P0 BRA `(.L_x_1709) ;  /* 0x00000000007c8947 */ /* 0x000fea0003800000 */
[----:B------:R-:W-:Y:S02]  /*dd30*/  ISETP.NE.AND P1, PT, R161, RZ, PT ;  /* 0x000000ffa100720c */ /* 0x000fe40003f25270 */
[----:B------:R-:W-:Y:S02]  /*dd40*/  ISETP.NE.AND P2, PT, R159, RZ, PT ;  /* 0x000000ff9f00720c */ /* 0x000fe40003f45270 */
[----:B------:R-:W-:Y:S09]  /*dd50*/  ISETP.NE.AND P3, PT, R157, RZ, PT ;  /* 0x000000ff9d00720c */ /* 0x000ff20003f65270 */
[----:B------:R-:W-:Y:S04]  /*dd60*/  @P1 IMAD.WIDE.U32 R2, R198, 0x60, R122 ;  /* 0x00000060c6021825 */ /* 0x000fe800078e007a */
[----:B------:R-:W-:Y:S02]  /*dd70*/  @P1 IMAD R0, R199, 0x60, RZ ;  /* 0x00000060c7001824 */ /* 0x000fe400078e02ff */
[----:B---34-:R-:W-:Y:S04]  /*dd80*/  @P1 IMAD.WIDE.U32 R22, R60, 0x60, R128 ;  /* 0x000000603c161825 */ /* 0x018fe800078e0080 */
[----:B------:R-:W-:Y:S02]  /*dd90*/  @P1 IMAD.IADD R3, R3, 0x1, R0 ;  /* 0x0000000103031824 */ /* 0x000fe400078e0200 */
[----:B------:R-:W-:Y:S03]  /*dda0*/  @P1 IMAD R0, R61, 0x60, RZ ;  /* 0x000000603d001824 */ /* 0x000fe600078e02ff */
[----:B-12---:R1:W2:Y:S01]  /*ddb0*/  @P1 LD.E.128 R4, desc[UR6][R2.64] ;  /* 0x0000000602041980 */ /* 0x0062a2000c101d00 */
        /* <DEDUP_REMOVED lines=22> */
.L_x_1709:
[----:B------:R-:W-:Y:S05]  /*df20*/  BSYNC B3 ;  /* 0x0000000000037941 */ /* 0x000fea0003800000 */
.L_x_1674:
[----:B------:R-:W-:Y:S01]  /*df30*/  ISETP.NE.U32.AND P1, PT, R244, RZ, PT ;  /* 0x000000fff400720c */ /* 0x000fe20003f25070 */
[----:B-1----:R-:W2:Y:S01]  /*df40*/  LD.E R3, desc[UR6][R18.64+0x128] ;  /* 0x0001280612037980 */ /* 0x002ea2000c101900 */
[----:B------:R-:W-:Y:S02]  /*df50*/  BSSY B0, `(.L_x_1780) ;  /* 0x000005f000007945 */ /* 0x000fe40003800000 */
[----:B------:R-:W-:Y:S01]  /*df60*/  ISETP.NE.AND.EX P1, PT, R245, RZ, PT, P1 ;  /* 0x000000fff500720c */ /* 0x000fe20003f25310 */
[----:B--2---:R-:W-:Y:S05]  /*df70*/  IMAD.U32 R3, R3, -0x40, RZ ;  /* 0xffffffc003037824 */ /* 0x004fea00078e00ff */
[C---:B---3--:R-:W-:Y:S04]  /*df80*/  LEA R122, P0, R3.reuse, R122, 0x1 ;  /* 0x0000007a037a7211 */ /* 0x048fe800078008ff */
[----:B------:R-:W-:Y:S03]  /*df90*/  LEA.HI.X.SX32 R123, R3, R123, 0x1, P0 ;  /* 0x0000007b037b7211 */ /* 0x000fe600000f0eff */
[----:B------:R-:W-:Y:S06]  /*dfa0*/  @!P1 BRA `(.L_x_1781) ;  /* 0x0000000400449947 */ /* 0x000fec0003800000 */
[----:B------:R-:W-:Y:S04]  /*dfb0*/  IADD3 R0, R9, -0x1, RZ ;  /* 0xffffffff09007810 */ /* 0x000fe80007ffe0ff */
[----:B------:R-:W-:Y:S11]  /*dfc0*/  ISETP.GT.AND P0, PT, R0, R91, PT ;  /* 0x0000005b0000720c */ /* 0x000ff60003f04270 */
[----:B------:R-:W-:Y:S02]  /*dfd0*/  @!UPT UIADD3 URZ, URZ, URZ, URZ ;  /* 0x0000003f3f3ff290 */ /* 0x000fe4000fffe03f */
[----:B------:R-:W-:Y:S05]  /*dfe0*/  @!P0 BRA `(.L_x_1782) ;  /* 0x0000000400548947 */ /* 0x000fea0003800000 */
[----:B----4-:R-:W-:Y:S01]  /*dff0*/  IMAD.MOV.U32 R22, RZ, RZ, RZ ;  /* 0x000000ffff167224 */ /* 0x010fe200078e00ff */
        /* <DEDUP_REMOVED lines=76> */
.L_x_1781:
[----:B----4-:R-:W2:Y:S04]  /*e4c0*/  LD.E R5, desc[UR6][R18.64+0x40] ;  /* 0x0000400612057980 */ /* 0x010ea8000c101900 */
[----:B------:R-:W3:Y:S02]  /*e4d0*/  LD.E R3, desc[UR6][R18.64+0x38] ;  /* 0x0000380612037980 */ /* 0x000ee4000c101900 */
[----:B---3--:R-:W-:Y:S02]  /*e4e0*/  IMAD.U32 R3, R3, -0x40, RZ ;  /* 0xffffffc003037824 */ /* 0x008fe400078e00ff */
[----:B--2---:R-:W-:Y:S03]  /*e4f0*/  IMAD.U32 R5, R5, -0x40, RZ ;  /* 0xffffffc005057824 */ /* 0x004fe600078e00ff */
[----:B------:R-:W-:Y:S02]  /*e500*/  LEA R128, P0, R3, R128, 0x1 ;  /* 0x0000008003807211 */ /* 0x000fe400078008ff */
[----:B------:R-:W-:Y:S02]  /*e510*/  LEA R130, P1, R5, R130, 0x1 ;  /* 0x0000008205827211 */ /* 0x000fe400078208ff */
[----:B------:R-:W-:Y:S02]  /*e520*/  LEA.HI.X.SX32 R129, R3, R129, 0x1, P0 ;  /* 0x0000008103817211 */ /* 0x000fe400000f0eff */
[----:B------:R-:W-:Y:S09]  /*e530*/  LEA.HI.X.SX32 R131, R5, R131, 0x1, P1 ;  /* 0x0000008305837211 */ /* 0x000ff200008f0eff */
.L_x_1782:
[----:B------:R-:W-:Y:S05]  /*e540*/  BSYNC B0 ;  /* 0x0000000000007941 */ /* 0x000fea0003800000 */
.L_x_1780:
[----:B------:R-:W-:Y:S04]  /*e550*/  IADD3 R9, R9, -0x1, RZ ;  /* 0xffffffff09097810 */ /* 0x000fe80007ffe0ff */
[----:B------:R-:W-:Y:S11]  /*e560*/  ISETP.GT.AND P0, PT, R9, R91, PT ;  /* 0x0000005b0900720c */ /* 0x000ff60003f04270 */
[----:B------:R-:W-:Y:S02]  /*e570*/  @!UPT UIADD3 URZ, URZ, URZ, URZ ;  /* 0x0000003f3f3ff290 */ /* 0x000fe4000fffe03f */
[----:B------:R-:W-:Y:S05]  /*e580*/  @P0 BRA `(.L_x_1783) ;  /* 0xffffff4800c80947 */ /* 0x000fea000383ffff */
.L_x_1665:
[----:B------:R-:W-:Y:S05]  /*e590*/  WARPSYNC.ALL ;  /* 0x0000000000007948 */ /* 0x000fea0003800000 */
[----:B------:R-:W-:Y:S06]  /*e5a0*/  BAR.SYNC.DEFER_BLOCKING 0x0 ;  /* 0x0000000000007b1d */ /* 0x000fec0000010000 */
[----:B------:R-:W2:Y:S02]  /*e5b0*/  LD.E R3, desc[UR6][R18.64+0xd0] ;  /* 0x0000d00612037980 */ /* 0x000ea4000c101900 */
[----:B------:R-:W1:Y:S01]  /*e5c0*/  S2UR UR4, SR_CgaCtaId ;  /* 0x00000000000479c3 */ /* 0x000e620000008800 */
[----:B------:R-:W-:Y:S01]  /*e5d0*/  UMOV UR5, 0x400 ;  /* 0x0000040000057882 */ /* 0x000fe20000000000 */
[----:B------:R-:W-:Y:S01]  /*e5e0*/  BSSY B3, `(.L_x_1784) ;  /* 0x00009a5000037945 */ /* 0x000fe20003800000 */
[C---:B----4-:R-:W-:Y:S01]  /*e5f0*/  SHF.L.U64.HI R7, R190.reuse, 0x4, R191 ;  /* 0x00000004be077819 */ /* 0x050fe200000102bf */
        /* <DEDUP_REMOVED lines=8> */
[----:B------:R-:W5:Y:S04]  /*e680*/  LD.E.64 R26, desc[UR6][R18.64+0x148] ;  /* 0x00014806121a7980 */ /* 0x000f68000c101b00 */
[----:B------:R-:W5:Y:S01]  /*e690*/  LD.E.64 R28, desc[UR6][R18.64+0x150] ;  /* 0x00015006121c7980 */ /* 0x000f62000c101b00 */
[----:B--2---:R-:W-:-:S04]  /*e6a0*/  ISETP.NE.U32.AND P1, PT, R8, RZ, PT ;  /* 0x000000ff0800720c */ /* 0x004fc80003f25070 */
[----:B------:R-:W-:-:S13]  /*e6b0*/  ISETP.NE.AND.EX P1, PT, R9, RZ, PT, P1 ;  /* 0x000000ff0900720c */ /* 0x000fda0003f25310 */
[----:B------:R-:W-:-:S04]  /*e6c0*/  @P1 LEA R14, P0, R243, R8, 0x2 ;  /* 0x00000008f30e1211 */ /* 0x000fc800078010ff */
[----:B------:R-:W-:Y:S02]  /*e6d0*/  @P1 LEA.HI.X R15, R243, R9, R68, 0x2, P0 ;  /* 0x00000009f30f1211 */ /* 0x000fe400000f1444 */
[----:B------:R-:W5:Y:S04]  /*e6e0*/  LD.E R9, desc[UR6][R18.64+0xc0] ;  /* 0x0000c00612097980 */ /* 0x000f68000c101900 */
[----:B------:R1:W2:Y:S01]  /*e6f0*/  @P1 LD.E R21, desc[UR6][R14.64] ;  /* 0x000000060e151980 */ /* 0x0002a2000c101900 */
[-C--:B------:R-:W-:Y:S02]  /*e700*/  IADD3 R13, P1, R5, R184.reuse, RZ ;  /* 0x000000b8050d7210 */ /* 0x080fe40007f3e0ff */
[----:B------:R-:W-:Y:S02]  /*e710*/  LEA.HI R0, R3, R3, RZ, 0x1 ;  /* 0x0000000303007211 */ /* 0x000fe400078f08ff */
[----:B------:R-:W-:Y:S01]  /*e720*/  LEA R5, P0, R190, R184, 0x5 ;  /* 0x000000b8be057211 */ /* 0x000fe200078028ff */
[----:B------:R-:W-:Y:S01]  /*e730*/  IMAD.X R7, R7, 0x1, R187, P1 ;  /* 0x0000000107077824 */ /* 0x000fe200008e06bb */
[----:B-----5:R-:W-:Y:S01]  /*e740*/  LEA R42, P2, R184, R192, 0x1 ;  /* 0x000000c0b82a7211 */ /* 0x020fe200078408ff */
[----:B------:R-:W-:Y:S01]  /*e750*/  IMAD.MOV.U32 R186, RZ, RZ, R184 ;  /* 0x000000ffffba7224 */ /* 0x000fe200078e00b8 */
[----:B------:R-:W-:-:S02]  /*e760*/  SHF.R.S32.HI R0, RZ, 0x1, R0 ;  /* 0x00000001ff007819 */ /* 0x000fc40000011400 */
[----:B---3--:R-:W-:Y:S02]  /*e770*/  ISETP.NE.AND P4, PT, R2, RZ, PT ;  /* 0x000000ff0200720c */ /* 0x008fe40003f85270 */
[----:B------:R-:W-:Y:S02]  /*e780*/  LEA R40, P1, R13, R192, 0x1 ;  /* 0x000000c00d287211 */ /* 0x000fe400078208ff */
[----:B------:R-:W-:Y:S01]  /*e790*/  LEA.HI.X R6, R190, R187, R191, 0x5, P0 ;  /* 0x000000bbbe067211 */ /* 0x000fe200000f2cbf */
[----:B------:R-:W-:Y:S01]  /*e7a0*/  IMAD R4, R191, 0x30, RZ ;  /* 0x00000030bf047824 */ /* 0x000fe200078e02ff */
[-CC-:B------:R-:W-:Y:S01]  /*e7b0*/  LEA.HI.X R43, R184, R193.reuse, R187.reuse, 0x1, P2 ;  /* 0x000000c1b82b7211 */ /* 0x180fe200010f0cbb */
[----:B------:R-:W-:Y:S01]  /*e7c0*/  IMAD.WIDE.U32 R186, R190, 0x30, R186 ;  /* 0x00000030beba7825 */ /* 0x000fe200078e00ba */
[----:B------:R-:W-:-:S03]  /*e7d0*/  LEA.HI.X R41, R13, R193, R7, 0x1, P1 ;  /* 0x000000c10d297211 */ /* 0x000fc600008f0c07 */
[----:B------:R-:W-:Y:S01]  /*e7e0*/  IMAD.IADD R13, R240, 0x1, -R169 ;  /* 0x00000001f00d7824 */ /* 0x000fe200078e0aa9 */
[CC--:B-1----:R-:W-:Y:S02]  /*e7f0*/  LEA R14, P0, R5.reuse, R192.reuse, 0x1 ;  /* 0x000000c0050e7211 */ /* 0x0c2fe400078008ff */
[----:B------:R-:W-:Y:S02]  /*e800*/  LEA R30, P1, R186, R192, 0x1 ;  /* 0x000000c0ba1e7211 */ /* 0x000fe400078208ff */
[----:B------:R-:W-:Y:S01]  /*e810*/  LEA.HI.X R15, R5, R193, R6, 0x1, P0 ;  /* 0x000000c1050f7211 */ /* 0x000fe200000f0c06 */
[----:B------:R-:W-:Y:S01]  /*e820*/  IMAD.IADD R5, R187, 0x1, R4 ;  /* 0x00000001bb057824 */ /* 0x000fe200078e0204 */
[----:B------:R-:W-:Y:S01]  /*e830*/  ISETP.GE.AND P0, PT, R180, R13, PT ;  /* 0x0000000db400720c */ /* 0x000fe20003f06270 */
[----:B------:R-:W-:-:S03]  /*e840*/  IMAD.MOV.U32 R25, RZ, RZ, R0 ;  /* 0x000000ffff197224 */ /* 0x000fc600078e0000 */
[----:B------:R-:W-:Y:S02]  /*e850*/  LEA.HI.X R31, R186, R193, R5, 0x1, P1 ;  /* 0x000000c1ba1f7211 */ /* 0x000fe400008f0c05 */
[----:B------:R-:W-:Y:S01]  /*e860*/  ISETP.GT.AND P0, PT, R58, -0x8, !P0 ;  /* 0xfffffff83a00780c */ /* 0x000fe20004704270 */
[----:B--2---:R-:W-:-:S04]  /*e870*/  IMAD.IADD R21, R92, 0x1, R21 ;  /* 0x000000015c157824 */ /* 0x004fc800078e0215 */
[----:B------:R-:W-:-:S05]  /*e880*/  IMAD R21, R0, R21, RZ ;  /* 0x0000001500157224 */ /* 0x000fca00078e02ff */
[----:B------:R-:W-:Y:S02]  /*e890*/  SHF.R.S32.HI R7, RZ, 0x1f, R21 ;  /* 0x0000001fff077819 */ /* 0x000fe40000011415 */
[-C--:B------:R-:W-:Y:S02]  /*e8a0*/  IADD3 R2, P2, R16, R21.reuse, RZ ;  /* 0x0000001510027210 */ /* 0x080fe40007f5e0ff */
[----:B------:R-:W-:-:S03]  /*e8b0*/  IADD3 R4, P3, R162, R21, RZ ;  /* 0x00000015a2047210 */ /* 0x000fc60007f7e0ff */
[----:B------:R-:W-:Y:S01]  /*e8c0*/  IMAD.X R8, R17, 0x1, R7, P2 ;  /* 0x0000000111087824 */ /* 0x000fe200010e0607 */
[----:B------:R-:W-:Y:S01]  /*e8d0*/  LEA.HI.X.SX32 R5, R162, R7, 0x1, P3 ;  /* 0x00000007a2057211 */ /* 0x000fe200018f0eff */
[----:B------:R-:W-:Y:S08]  /*e8e0*/  @!P4 BRA `(.L_x_1786) ;  /* 0x0000003000a4c947 */ /* 0x000ff00003800000 */
        /* <DEDUP_REMOVED lines=18> */
[----:B-----5:R-:W-:Y:S02]  /*ea10*/  HADD2.F32 R33, -RZ, R25.H1_H1 ;  /* 0x30000019ff217230 */ /* 0x020fe40000004100 */
[----:B------:R-:W-:Y:S02]  /*ea20*/  HADD2.F32 R29, -RZ, R27.H1_H1 ;  /* 0x3000001bff1d7230 */ /* 0x000fe40000004100 */
[----:B------:R-:W-:Y:S02]  /*ea30*/  HADD2.F32 R28, -RZ, R25.H0_H0 ;  /* 0x20000019ff1c7230 */ /* 0x000fe40000004100 */
        /* <DEDUP_REMOVED lines=18> */
[----:B------:R-:W-:Y:S01]  /*eb60*/  HADD2.F32 R8, -RZ, R26.H1_H1 ;  /* 0x3000001aff087230 */ /* 0x000fe20000004100 */
[----:B------:R-:W-:Y:S01]  /*eb70*/  F2FP.F16.F32.PACK_AB R2, R2, R35 ;  /* 0x000000230202723e */ /* 0x000fe200000000ff */
        /* <DEDUP_REMOVED lines=10> */
[----:B------:R-:W-:-:S03]  /*ec20*/  FFMA.FTZ R8, R26, R5, R8 ;  /* 0x000000051a087223 */ /* 0x000fc60000010008 */
[----:B------:R-:W-:Y:S02]  /*ec30*/  F2FP.F16.F32.PACK_AB R24, R33, R24 ;  /* 0x000000182118723e */ /* 0x000fe400000000ff */
[----:B------:R-:W-:Y:S02]  /*ec40*/  F2FP.F16.F32.PACK_AB R26, R8, R25 ;  /* 0x00000019081a723e */ /* 0x000fe400000000ff */
[----:B------:R-:W-:Y:S02]  /*ec50*/  MOV R25, R2 ;  /* 0x0000000200197202 */ /* 0x000fe40000000f00 */
.L_x_1792:
[----:B------:R-:W-:Y:S05]  /*ec60*/  BSYNC B0 ;  /* 0x0000000000007941 */ /* 0x000fea0003800000 */
.L_x_1791:
[----:B-----5:R3:W-:Y:S02]  /*ec70*/  STS.128 [R242], R24 ;  /* 0x00000018f2007388 */ /* 0x0207e40000000c00 */
.L_x_1790:
[----:B------:R-:W-:Y:S05]  /*ec80*/  BSYNC B1 ;  /* 0x0000000000017941 */ /* 0x000fea0003800000 */
.L_x_1789:
        /* <DEDUP_REMOVED lines=10> */
[----:B-----5:R-:W-:Y:S02]  /*ed30*/  HADD2.F32 R33, -RZ, R25.H1_H1 ;  /* 0x30000019ff217230 */ /* 0x020fe40000004100 */
[----:B------:R-:W-:Y:S02]  /*ed40*/  HADD2.F32 R29, -RZ, R27.H1_H1 ;  /* 0x3000001bff1d7230 */ /* 0x000fe40000004100 */
[----:B------:R-:W-:Y:S02]  /*ed50*/  HADD2.F32 R28, -RZ, R25.H0_H0 ;  /* 0x20000019ff1c7230 */ /* 0x000fe40000004100 */
[----:B------:R-:W-:-:S02]  /*ed60*/  HADD2.F32 R32, -RZ, R27.H0_H0 ;  /* 0x2000001bff207230 */ /* 0x000fc40000004100 */
        /* <DEDUP_REMOVED lines=33> */
.L_x_1796:
[----:B------:R-:W-:Y:S05]  /*ef80*/  BSYNC B0 ;  /* 0x0000000000007941 */ /* 0x000fea0003800000 */
.L_x_1795:
[----:B-----5:R1:W-:Y:S02]  /*ef90*/  STS.128 [R242+0x2000], R24 ;  /* 0x00200018f2007388 */ /* 0x0203e40000000c00 */
.L_x_1794:
[----:B------:R-:W-:Y:S05]  /*efa0*/  BSYNC B1 ;  /* 0x0000000000017941 */ /* 0x000fea0003800000 */
.L_x_1793:
        /* <DEDUP_REMOVED lines=10> */
[----:B-----5:R-:W-:Y:S02]  /*f050*/  HADD2.F32 R33, -RZ, R25.H1_H1 ;  /* 0x30000019ff217230 */ /* 0x020fe40000004100 */
[----:B------:R-:W-:Y:S02]  /*f060*/  HADD2.F32 R29, -RZ, R27.H1_H1 ;  /* 0x3000001bff1d7230 */ /* 0x000fe40000004100 */
[----:B------:R-:W-:Y:S02]  /*f070*/  HADD2.F32 R28, -RZ, R25.H0_H0 ;  /* 0x20000019ff1c7230 */ /* 0x000fe40000004100 */
[----:B------:R-:W-:-:S02]  /*f080*/  HADD2.F32 R32, -RZ, R27.H0_H0 ;  /* 0x2000001bff207230 */ /* 0x000fc40000004100 */
[----:B---3--:R-:W-:Y:S02]  /*f090*/  HADD2.F32 R2, -RZ, R4.H1_H1 ;  /* 0x30000004ff027230 */ /* 0x008fe40000004100 */
[----:B------:R-:W-:Y:S02]  /*f0a0*/  HADD2.F32 R0, -RZ, R5.H1_H1 ;  /* 0x30000005ff007230 */ /* 0x000fe40000004100 */
[--C-:B--2---:R-:W-:Y:S02]  /*f0b0*/  HADD2.F32 R25, -RZ, R6.reuse.H1_H1 ;  /* 0x30000006ff197230 */ /* 0x104fe40000004100 */
        /* <DEDUP_REMOVED lines=30> */
.L_x_1800:
[----:B------:R-:W-:Y:S05]  /*f2a0*/  BSYNC B0 ;  /* 0x0000000000007941 */ /* 0x000fea0003800000 */
.L_x_1799:
[----:B-----5:R3:W-:Y:S02]  /*f2b0*/  STS.128 [R242+0x4000], R24 ;  /* 0x00400018f2007388 */ /* 0x0207e40000000c00 */
.L_x_1798:
[----:B------:R-:W-:Y:S05]  /*f2c0*/  BSYNC B1 ;  /* 0x0000000000017941 */ /* 0x000fea0003800000 */
.L_x_1797:
        /* <DEDUP_REMOVED lines=46> */
.L_x_1802:
[----:B------:R-:W-:Y:S05]  /*f5b0*/  BSYNC B0 ;  /* 0x0000000000007941 */ /* 0x000fea0003800000 */
.L_x_1801:
[----:B-----5:R3:W-:Y:S02]  /*f5c0*/  STS.128 [R242+0x6000], R24 ;  /* 0x00600018f2007388 */ /* 0x0207e40000000c00 */
.L_x_1788:
[----:B------:R-:W-:Y:S05]  /*f5d0*/  BSYNC B2 ;  /* 0x0000000000027941 */ /* 0x000fea0003800000 */
.L_x_1787:
[----:B-1-3--:R-:W-:Y:S01]  /*f5e0*/  VIADD R24, R180, 0x10 ;  /* 0x00000010b4187836 */ /* 0x00afe20000000000 */
        /* <DEDUP_REMOVED lines=51> */
.L_x_1808:
[----:B------:R-:W-:Y:S05]  /*f920*/  BSYNC B0 ;  /* 0x0000000000007941 */ /* 0x000fea0003800000 */
.L_x_1807:
[----:B-----5:R1:W-:Y:S02]  /*f930*/  STS.128 [R242+0x800], R32 ;  /* 0x00080020f2007388 */ /* 0x0203e40000000c00 */
.L_x_1806:
[----:B------:R-:W-:Y:S05]  /*f940*/  BSYNC B1 ;  /* 0x0000000000017941 */ /* 0x000fea0003800000 */
.L_x_1805:
        /* <DEDUP_REMOVED lines=10> */
[--C-:B-----5:R-:W-:Y:S02]  /*f9f0*/  HADD2.F32 R26, -RZ, R33.reuse.H0_H0 ;  /* 0x20000021ff1a7230 */ /* 0x120fe40000004100 */
[----:B------:R-:W-:Y:S02]  /*fa00*/  HADD2.F32 R33, -RZ, R33.H1_H1 ;  /* 0x30000021ff217230 */ /* 0x000fe40000004100 */
[--C-:B------:R-:W-:Y:S02]  /*fa10*/  HADD2.F32 R27, -RZ, R35.reuse.H1_H1 ;  /* 0x30000023ff1b7230 */ /* 0x100fe40000004100 */
[----:B------:R-:W-:-:S02]  /*fa20*/  HADD2.F32 R28, -RZ, R35.H0_H0 ;  /* 0x20000023ff1c7230 */ /* 0x000fc40000004100 */
[----:B--2---:R-:W-:Y:S02]  /*fa30*/  HADD2.F32 R2, -RZ, R4.H1_H1 ;  /* 0x30000004ff027230 */ /* 0x004fe40000004100 */
[----:B------:R-:W-:Y:S02]  /*fa40*/  HADD2.F32 R0, -RZ, R5.H1_H1 ;  /* 0x30000005ff007230 */ /* 0x000fe40000004100 */
[--C-:B---3--:R-:W-:Y:S02]  /*fa50*/  HADD2.F32 R25, -RZ, R6.reuse.H1_H1 ;  /* 0x30000006ff197230 */ /* 0x108fe40000004100 */
        /* <DEDUP_REMOVED lines=30> */
.L_x_1812:
[----:B------:R-:W-:Y:S05]  /*fc40*/  BSYNC B0 ;  /* 0x0000000000007941 */ /* 0x000fea0003800000 */
.L_x_1811:
[----:B-----5:R1:W-:Y:S02]  /*fc50*/  STS.128 [R242+0x2800], R32 ;  /* 0x00280020f2007388 */ /* 0x0203e40000000c00 */
.L_x_1810:
[----:B------:R-:W-:Y:S05]  /*fc60*/  BSYNC B1 ;  /* 0x0000000000017941 */ /* 0x000fea0003800000 */
.L_x_1809:
        /* <DEDUP_REMOVED lines=47> */
.L_x_1816:
[----:B------:R-:W-:Y:S05]  /*ff60*/  BSYNC B0 ;  /* 0x0000000000007941 */ /* 0x000fea0003800000 */
.L_x_1815:
[----:B-----5:R1:W-:Y:S02]  /*ff70*/  STS.128 [R242+0x4800], R32 ;  /* 0x00480020f2007388 */ /* 0x0203e40000000c00 */
.L_x_1814:
[----:B------:R-:W-:Y:S05]  /*ff80*/  BSYNC B1 ;  /* 0x0000000000017941 */ /* 0x000fea0003800000 */
.L_x_1813:
        /* <DEDUP_REMOVED lines=9> */
[----:B-----5:R-:W-:Y:S02]  /*10020*/  HADD2.F32 R33, -RZ, R41.H1_H1 ;  /* 0x30000029ff217230 */ /* 0x020fe40000004100 */
[----:B------:R-:W-:Y:S02]  /*10030*/  HADD2.F32 R27, -RZ, R43.H1_H1 ;  /* 0x3000002bff1b7230 */ /* 0x000fe40000004100 */
[----:B------:R-:W-:Y:S02]  /*10040*/  HADD2.F32 R26, -RZ, R41.H0_H0 ;  /* 0x20000029ff1a7230 */ /* 0x000fe40000004100 */
        /* <DEDUP_REMOVED lines=33> */
.L_x_1818:
[----:B------:R-:W-:Y:S05]  /*10260*/  BSYNC B0 ;  /* 0x0000000000007941 */ /* 0x000fea0003800000 */
.L_x_1817:
[----:B-----5:R1:W-:Y:S02]  /*10270*/  STS.128 [R242+0x6800], R40 ;  /* 0x00680028f2007388 */ /* 0x0203e40000000c00 */
.L_x_1804:
[----:B------:R-:W-:Y:S05]  /*10280*/  BSYNC B2 ;  /* 0x0000000000027941 */ /* 0x000fea0003800000 */
.L_x_1803:
[----:B-1----:R-:W-:Y:S01]  /*10290*/  VIADD R32, R180, 0x20 ;  /* 0x00000020b4207836 */ /* 0x002fe20000000000 */
        /* <DEDUP_REMOVED lines=50> */
.L_x_1824:
[----:B------:R-:W-:Y:S05]  /*105c0*/  BSYNC B0 ;  /* 0x0000000000007941 */ /* 0x000fea0003800000 */
.L_x_1823:
[----:B-----5:R1:W-:Y:S02]  /*105d0*/  STS.128 [R242+0x1000], R36 ;  /* 0x00100024f2007388 */ /* 0x0203e40000000c00 */
.L_x_1822:
[----:B------:R-:W-:Y:S05]  /*105e0*/  BSYNC B1 ;  /* 0x0000000000017941 */ /* 0x000fea0003800000 */
.L_x_1821:
        /* <DEDUP_REMOVED lines=46> */
.L_x_1828:
[----:B------:R-:W-:Y:S05]  /*108d0*/  BSYNC B0 ;  /* 0x0000000000007941 */ /* 0x000fea0003800000 */
.L_x_1827:
[----:B-----5:R1:W-:Y:S02]  /*108e0*/  STS.128 [R242+0x3000], R36 ;  /* 0x00300024f2007388 */ /* 0x0203e40000000c00 */
.L_x_1826:
[----:B------:R-:W-:Y:S05]  /*108f0*/  BSYNC B1 ;  /* 0x0000000000017941 */ /* 0x000fea0003800000 */
.L_x_1825:
        /* <DEDUP_REMOVED lines=46> */
.L_x_1832:
[----:B------:R-:W-:Y:S05]  /*10be0*/  BSYNC B0 ;  /* 0x0000000000007941 */ /* 0x000fea0003800000 */
.L_x_1831:
[----:B-----5:R1:W-:Y:S02]  /*10bf0*/  STS.128 [R242+0x5000], R36 ;  /* 0x00500024f2007388 */ /* 0x0203e40000000c00 */
.L_x_1830:
[----:B------:R-:W-:Y:S05]  /*10c00*/  BSYNC B1 ;  /* 0x0000000000017941 */ /* 0x000fea0003800000 */
.L_x_1829:
        /* <DEDUP_REMOVED lines=9> */
[----:B-1---5:R-:W-:Y:S02]  /*10ca0*/  HADD2.F32 R15, -RZ, R39.H1_H1 ;  /* 0x30000027ff0f7230 */ /* 0x022fe40000004100 */
[----:B------:R-:W-:Y:S02]  /*10cb0*/  HADD2.F32 R29, -RZ, R37.H1_H1 ;  /* 0x30000025ff1d7230 */ /* 0x000fe40000004100 */
[----:B------:R-:W-:Y:S02]  /*10cc0*/  HADD2.F32 R28, -RZ, R39.H0_H0 ;  /* 0x20000027ff1c7230 */ /* 0x000fe40000004100 */
        /* <DEDUP_REMOVED lines=33> */
.L_x_1834:
[----:B------:R-:W-:Y:S05]  /*10ee0*/  BSYNC B0 ;  /* 0x0000000000007941 */ /* 0x000fea0003800000 */
.L_x_1833:
[----:B-----5:R1:W-:Y:S02]  /*10ef0*/  STS.128 [R242+0x7000], R36 ;  /* 0x00700024f2007388 */ /* 0x0203e40000000c00 */
.L_x_1820:
[----:B------:R-:W-:Y:S05]  /*10f00*/  BSYNC B2 ;  /* 0x0000000000027941 */ /* 0x000fea0003800000 */
.L_x_1819:
        /* <DEDUP_REMOVED lines=50> */
.L_x_1839:
[----:B------:R-:W-:Y:S05]  /*11230*/  BSYNC B0 ;  /* 0x0000000000007941 */ /* 0x000fea0003800000 */
.L_x_1838:
[----:B-----5:R1:W-:Y:S02]  /*11240*/  STS.128 [R242+0x1800], R36 ;  /* 0x00180024f2007388 */ /* 0x0203e40000000c00 */
.L_x_1837:
[----:B------:R-:W-:Y:S05]  /*11250*/  BSYNC B1 ;  /* 0x0000000000017941 */ /* 0x000fea0003800000 */
.L_x_1836:
        /* <DEDUP_REMOVED lines=46> */
.L_x_1843:
[----:B------:R-:W-:Y:S05]  /*11540*/  BSYNC B0 ;  /* 0x0000000000007941 */ /* 0x000fea0003800000 */
.L_x_1842:
[----:B-----5:R1:W-:Y:S02]  /*11550*/  STS.128 [R242+0x3800], R36 ;  /* 0x00380024f2007388 */ /* 0x0203e40000000c00 */
.L_x_1841:
[----:B------:R-:W-:Y:S05]  /*11560*/  BSYNC B1 ;  /* 0x0000000000017941 */ /* 0x000fea0003800000 */
.L_x_1840:
        /* <DEDUP_REMOVED lines=46> */
.L_x_1847:
[----:B------:R-:W-:Y:S05]  /*11850*/  BSYNC B0 ;  /* 0x0000000000007941 */ /* 0x000fea0003800000 */
.L_x_1846:
[----:B-----5:R1:W-:Y:S02]  /*11860*/  STS.128 [R242+0x5800], R12 ;  /* 0x0058000cf2007388 */ /* 0x0203e40000000c00 */
.L_x_1845:
[----:B------:R-:W-:Y:S05]  /*11870*/  BSYNC B1 ;  /* 0x0000000000017941 */ /* 0x000fea0003800000 */
.L_x_1844:
[----:B------:R-:W-:-:S13]  /*11880*/  ISETP.GE.AND P0, PT, R10, R9, PT ;  /* 0x000000090a00720c */ /* 0x000fda0003f06270 */
[----:B------:R1:W-:Y:S01]  /*11890*/  @P0 STS.128 [R242+0x7800], RZ ;  /* 0x007800fff2000388 */ /* 0x0003e20000000c00 */
[----:B------:R-:W-:Y:S05]  /*118a0*/  @P0 BRA `(.L_x_1835) ;  /* 0x0000006400e00947 */ /* 0x000fea0003800000 */
[----:B-1----:R-:W5:Y:S01]  /*118b0*/  LD.E.128 R28, desc[UR6][R30.64+0x180] ;  /* 0x000180061e1c7980 */ /* 0x002f62000c101d00 */
        /* <DEDUP_REMOVED lines=22> */
[C---:B------:R-:W-:Y:S01]  /*11a20*/  FFMA.FTZ R13, R11.reuse, R6, R13 ;  /* 0x000000060b0d7223 */ /* 0x040fe2000001000d */
[----:B------:R-:W-:Y:S02]  /*11a30*/  HADD2.F32 R3, -RZ, R3.H0_H0 ;  /* 0x20000003ff037230 */ /* 0x000fe40000004100 */
[----:B------:R-:W-:Y:S01]  /*11a40*/  FFMA.FTZ R12, R11, R8, -R12 ;  /* 0x000000080b0c7223 */ /* 0x000fe2000001080c */
        /* <DEDUP_REMOVED lines=16> */
.L_x_1849:
[----:B------:R-:W-:Y:S05]  /*11b50*/  BSYNC B0 ;  /* 0x0000000000007941 */ /* 0x000fea0003800000 */
.L_x_1848:
[----:B-----5:R1:W-:Y:S01]  /*11b60*/  STS.128 [R242+0x7800], R28 ;  /* 0x0078001cf2007388 */ /* 0x0203e20000000c00 */
[----:B------:R-:W-:Y:S05]  /*11b70*/  BRA `(.L_x_1835) ;  /* 0x00000064002c7947 */ /* 0x000fea0003800000 */
.L_x_1786:
        /* <DEDUP_REMOVED lines=65> */
[----:B------:R-:W-:Y:S02]  /*11f90*/  HADD2.F32 R21, -RZ, R23.H0_H0 ;  /* 0x20000017ff157230 */ /* 0x000fe40000004100 */
[----:B------:R-:W-:Y:S01]  /*11fa0*/  FMUL.FTZ R46, R35, R46 ;  /* 0x0000002e232e7220 */ /* 0x000fe20000410000 */
[--C-:B------:R-:W-:Y:S02]  /*11fb0*/  HADD2.F32 R44, -RZ, R20.reuse.H0_H0 ;  /* 0x20000014ff2c7230 */ /* 0x100fe40000004100 */
[----:B------:R-:W-:Y:S01]  /*11fc0*/  FFMA.FTZ R5, R24, R5, R51 ;  /* 0x0000000518057223 */ /* 0x000fe20000010033 */
[----:B------:R-:W-:-:S02]  /*11fd0*/  HADD2.F32 R37, -RZ, R20.H1_H1 ;  /* 0x30000014ff257230 */ /* 0x000fc40000004100 */
[----:B------:R-:W-:Y:S01]  /*11fe0*/  FFMA.FTZ R32, R32, R34, R33 ;  /* 0x0000002220207223 */ /* 0x000fe20000010021 */
[----:B------:R-:W-:Y:S01]  /*11ff0*/  FFMA.FTZ R7, R7, R21, R50 ;  /* 0x0000001507077223 */ /* 0x000fe20000010032 */
        /* <DEDUP_REMOVED lines=17> */
.L_x_1855:
[----:B------:R-:W-:Y:S05]  /*12110*/  BSYNC B0 ;  /* 0x0000000000007941 */ /* 0x000fea0003800000 */
.L_x_1854:
[----:B-----5:R3:W-:Y:S02]  /*12120*/  STS.128 [R242], R36 ;  /* 0x00000024f2007388 */ /* 0x0207e40000000c00 */
.L_x_1853:
[----:B------:R-:W-:Y:S05]  /*12130*/  BSYNC B1 ;  /* 0x0000000000017941 */ /* 0x000fea0003800000 */
.L_x_1852:
        /* <DEDUP_REMOVED lines=87> */
.L_x_1859:
[----:B------:R-:W-:Y:S05]  /*126b0*/  BSYNC B0 ;  /* 0x0000000000007941 */ /* 0x000fea0003800000 */
.L_x_1858:
[----:B-----5:R1:W-:Y:S02]  /*126c0*/  STS.128 [R242+0x2000], R36 ;  /* 0x00200024f2007388 */ /* 0x0203e40000000c00 */
.L_x_1857:
[----:B------:R-:W-:Y:S05]  /*126d0*/  BSYNC B1 ;  /* 0x0000000000017941 */ /* 0x000fea0003800000 */
.L_x_1856:
        /* <DEDUP_REMOVED lines=87> */
.L_x_1863:
[----:B------:R-:W-:Y:S05]  /*12c50*/  BSYNC B0 ;  /* 0x0000000000007941 */ /* 0x000fea0003800000 */
.L_x_1862:
[----:B-----5:R3:W-:Y:S02]  /*12c60*/  STS.128 [R242+0x4000], R36 ;  /* 0x00400024f2007388 */ /* 0x0207e40000000c00 */
.L_x_1861:
[----:B------:R-:W-:Y:S05]  /*12c70*/  BSYNC B1 ;  /* 0x0000000000017941 */ /* 0x000fea0003800000 */
.L_x_1860:
        /* <DEDUP_REMOVED lines=29> */
[----:B-1----:R-:W-:Y:S02]  /*12e50*/  HADD2.F32 R42, -RZ, R4.H1_H1 ;  /* 0x30000004ff2a7230 */ /* 0x002fe40000004100 */
[--C-:B------:R-:W-:Y:S02]  /*12e60*/  HADD2.F32 R4, -RZ, R5.reuse.H0_H0 ;  /* 0x20000005ff047230 */ /* 0x100fe40000004100 */
[----:B------:R-:W-:Y:S01]  /*12e70*/  @!P0 FADD.FTZ R24, -R24, -RZ ;  /* 0x800000ff18188221 */ /* 0x000fe20000010100 */
[----:B------:R-:W-:-:S02]  /*12e80*/  HADD2.F32 R43, -RZ, R5.H1_H1 ;  /* 0x30000005ff2b7230 */ /* 0x000fc40000004100 */
[--C-:B------:R-:W-:Y:S02]  /*12e90*/  HADD2.F32 R5, -RZ, R6.reuse.H0_H0 ;  /* 0x20000006ff057230 */ /* 0x100fe40000004100 */
[----:B------:R-:W-:Y:S01]  /*12ea0*/  @!P0 FADD.FTZ R4, -R4, -RZ ;  /* 0x800000ff04048221 */ /* 0x000fe20000010100 */
[----:B------:R-:W-:Y:S02]  /*12eb0*/  HADD2.F32 R44, -RZ, R6.H1_H1 ;  /* 0x30000006ff2c7230 */ /* 0x000fe40000004100 */
[--C-:B------:R-:W-:Y:S02]  /*12ec0*/  HADD2.F32 R6, -RZ, R7.reuse.H0_H0 ;  /* 0x20000007ff067230 */ /* 0x100fe40000004100 */
[----:B------:R-:W-:Y:S02]  /*12ed0*/  HADD2.F32 R7, -RZ, R7.H1_H1 ;  /* 0x30000007ff077230 */ /* 0x000fe40000004100 */
[----:B------:R-:W-:Y:S01]  /*12ee0*/  FMUL.FTZ R45, R45, R24 ;  /* 0x000000182d2d7220 */ /* 0x000fe20000410000 */
[----:B------:R-:W-:-:S02]  /*12ef0*/  HADD2.F32 R53, -RZ, R32.H1_H1 ;  /* 0x30000020ff357230 */ /* 0x000fc40000004100 */
[----:B------:R-:W-:Y:S01]  /*12f00*/  @!P0 FADD.FTZ R43, -R43, -RZ ;  /* 0x800000ff2b2b8221 */ /* 0x000fe20000010100 */
[----:B------:R-:W-:Y:S02]  /*12f10*/  HADD2.F32 R32, -RZ, R33.H1_H1 ;  /* 0x30000021ff207230 */ /* 0x000fe40000004100 */
[----:B------:R-:W-:Y:S01]  /*12f20*/  FMUL.FTZ R51, R51, R4 ;  /* 0x0000000433337220 */ /* 0x000fe20000410000 */
[----:B------:R-:W-:Y:S02]  /*12f30*/  HADD2.F32 R24, -RZ, R34.H0_H0 ;  /* 0x20000022ff187230 */ /* 0x000fe40000004100 */
[----:B------:R-:W-:Y:S01]  /*12f40*/  @!P0 FADD.FTZ R5, -R5, -RZ ;  /* 0x800000ff05058221 */ /* 0x000fe20000010100 */
[--C-:B------:R-:W-:Y:S02]  /*12f50*/  HADD2.F32 R33, -RZ, R35.reuse.H0_H0 ;  /* 0x20000023ff217230 */ /* 0x100fe40000004100 */
[----:B------:R-:W-:Y:S01]  /*12f60*/  @!P0 FADD.FTZ R6, -R6, -RZ ;  /* 0x800000ff06068221 */ /* 0x000fe20000010100 */
[----:B------:R-:W-:-:S02]  /*12f70*/  HADD2.F32 R4, -RZ, R35.H1_H1 ;  /* 0x30000023ff047230 */ /* 0x000fc40000004100 */
[----:B------:R-:W-:Y:S01]  /*12f80*/  @!P0 FADD.FTZ R7, -R7, -RZ ;  /* 0x800000ff07078221 */ /* 0x000fe20000010100 */
[----:B------:R-:W-:Y:S01]  /*12f90*/  FMUL.FTZ R32, R32, R43 ;  /* 0x0000002b20207220 */ /* 0x000fe20000410000 */
[----:B------:R-:W-:Y:S02]  /*12fa0*/  HADD2.F32 R43, -RZ, R34.H1_H1 ;  /* 0x30000022ff2b7230 */ /* 0x000fe40000004100 */
[----:B------:R-:W-:Y:S01]  /*12fb0*/  FMUL.FTZ R5, R24, R5 ;  /* 0x0000000518057220 */ /* 0x000fe20000410000 */
[----:B------:R-:W-:Y:S01]  /*12fc0*/  FMUL.FTZ R6, R33, R6 ;  /* 0x0000000621067220 */ /* 0x000fe20000410000 */
[----:B------:R-:W-:Y:S01]  /*12fd0*/  @!P0 FADD.FTZ R42, -R42, -RZ ;  /* 0x800000ff2a2a8221 */ /* 0x000fe20000010100 */
[----:B------:R-:W-:Y:S01]  /*12fe0*/  @!P0 FADD.FTZ R44, -R44, -RZ ;  /* 0x800000ff2c2c8221 */ /* 0x000fe20000010100 */
[----:B------:R-:W-:Y:S01]  /*12ff0*/  FMUL.FTZ R7, R4, R7 ;  /* 0x0000000704077220 */ /* 0x000fe20000410000 */
[--C-:B----4-:R-:W-:Y:S02]  /*13000*/  HADD2.F32 R24, -RZ, R20.reuse.H0_H0 ;  /* 0x20000014ff187230 */ /* 0x110fe40000004100 */
[----:B------:R-:W-:-:S02]  /*13010*/  HADD2.F32 R33, -RZ, R20.H1_H1 ;  /* 0x30000014ff217230 */ /* 0x000fc40000004100 */
[----:B-----5:R-:W-:Y:S02]  /*13020*/  HADD2.F32 R4, -RZ, R36.H0_H0 ;  /* 0x20000024ff047230 */ /* 0x020fe40000004100 */
[----:B------:R-:W-:Y:S02]  /*13030*/  HADD2.F32 R34, -RZ, R37.H0_H0 ;  /* 0x20000025ff227230 */ /* 0x000fe40000004100 */
[----:B------:R-:W-:Y:S02]  /*13040*/  HADD2.F32 R20, -RZ, R21.H0_H0 ;  /* 0x20000015ff147230 */ /* 0x000fe40000004100 */
[----:B------:R-:W-:Y:S01]  /*13050*/  FMUL.FTZ R53, R53, R42 ;  /* 0x0000002a35357220 */ /* 0x000fe20000410000 */
        /* <DEDUP_REMOVED lines=24> */
.L_x_1865:
[----:B------:R-:W-:Y:S05]  /*131e0*/  BSYNC B0 ;  /* 0x0000000000007941 */ /* 0x000fea0003800000 */
.L_x_1864:
[----:B-----5:R3:W-:Y:S02]  /*131f0*/  STS.128 [R242+0x6000], R36 ;  /* 0x00600024f2007388 */ /* 0x0207e40000000c00 */
.L_x_1851:
[----:B------:R-:W-:Y:S05]  /*13200*/  BSYNC B2 ;  /* 0x0000000000027941 */ /* 0x000fea0003800000 */
.L_x_1850:
        /* <DEDUP_REMOVED lines=26> */
[----:B------:R-:W3:Y:S01]  /*133b0*/  LD.E.128 R4, desc[UR6][R4.64] ;  /* 0x0000000604047980 */ /* 0x000ee2000c101d00 */
[----:B------:R-:W-:-:S04]  /*133c0*/  IADD3 R23, P1, R21, R2, RZ ;  /* 0x0000000215177210 */ /* 0x000fc80007f3e0ff */
[----:B------:R-:W-:Y:S02]  /*133d0*/  LEA.HI.X.SX32 R21, R21, R8, 0x1, P1 ;  /* 0x0000000815157211 */ /* 0x000fe400008f0eff */
[----:B------:R-:W-:-:S04]  /*133e0*/  LEA R20, P1, R23, R26, 0x1 ;  /* 0x0000001a17147211 */ /* 0x000fc800078208ff */
[----:B------:R-:W-:-:S06]  /*133f0*/  LEA.HI.X R21, R23, R27, R21, 0x1, P1 ;  /* 0x0000001b17157211 */ /* 0x000fcc00008f0c15 */
[----:B------:R-:W4:Y:S01]  /*13400*/  LD.E.128 R20, desc[UR6][R20.64] ;  /* 0x0000000614147980 */ /* 0x000f22000c101d00 */
[----:B--2---:R-:W-:Y:S01]  /*13410*/  MOV R42, R35 ;  /* 0x00000023002a7202 */ /* 0x004fe20000000f00 */
[--C-:B---3--:R-:W-:Y:S02]  /*13420*/  HADD2.F32 R35, -RZ, R5.reuse.H0_H0 ;  /* 0x20000005ff237230 */ /* 0x108fe40000004100 */
[----:B------:R-:W-:Y:S02]  /*13430*/  HADD2.F32 R43, -RZ, R5.H1_H1 ;  /* 0x30000005ff2b7230 */ /* 0x000fe40000004100 */
[--C-:B------:R-:W-:Y:S02]  /*13440*/  HADD2.F32 R5, -RZ, R7.reuse.H0_H0 ;  /* 0x20000007ff057230 */ /* 0x100fe40000004100 */
[----:B------:R-:W-:Y:S02]  /*13450*/  HADD2.F32 R7, -RZ, R7.H1_H1 ;  /* 0x30000007ff077230 */ /* 0x000fe40000004100 */
[----:B------:R-:W-:-:S02]  /*13460*/  HADD2.F32 R50, -RZ, R42.H0_H0 ;  /* 0x2000002aff327230 */ /* 0x000fc40000004100 */
[----:B------:R-:W-:Y:S01]  /*13470*/  @!P0 FADD.FTZ R5, -R5, -RZ ;  /* 0x800000ff05058221 */ /* 0x000fe20000010100 */
[--C-:B------:R-:W-:Y:S02]  /*13480*/  HADD2.F32 R44, -RZ, R4.reuse.H0_H0 ;  /* 0x20000004ff2c7230 */ /* 0x100fe40000004100 */
[----:B------:R-:W-:Y:S01]  /*13490*/  @!P0 FADD.FTZ R7, -R7, -RZ ;  /* 0x800000ff07078221 */ /* 0x000fe20000010100 */
[----:B------:R-:W-:Y:S02]  /*134a0*/  HADD2.F32 R45, -RZ, R4.H1_H1 ;  /* 0x30000004ff2d7230 */ /* 0x000fe40000004100 */
[----:B------:R-:W-:Y:S02]  /*134b0*/  HADD2.F32 R42, -RZ, R42.H1_H1 ;  /* 0x3000002aff2a7230 */ /* 0x000fe40000004100 */
[--C-:B------:R-:W-:Y:S02]  /*134c0*/  HADD2.F32 R4, -RZ, R6.reuse.H0_H0 ;  /* 0x20000006ff047230 */ /* 0x100fe40000004100 */
[----:B------:R-:W-:-:S02]  /*134d0*/  HADD2.F32 R6, -RZ, R6.H1_H1 ;  /* 0x30000006ff067230 */ /* 0x000fc40000004100 */
[----:B------:R-:W-:Y:S01]  /*134e0*/  FMUL.FTZ R50, R50, R5 ;  /* 0x0000000532327220 */ /* 0x000fe20000410000 */
[--C-:B------:R-:W-:Y:S02]  /*134f0*/  HADD2.F32 R46, -RZ, R33.reuse.H0_H0 ;  /* 0x20000021ff2e7230 */ /* 0x100fe40000004100 */
[----:B------:R-:W-:Y:S01]  /*13500*/  FMUL.FTZ R42, R42, R7 ;  /* 0x000000072a2a7220 */ /* 0x000fe20000410000 */
[----:B------:R-:W-:Y:S02]  /*13510*/  HADD2.F32 R52, -RZ, R33.H1_H1 ;  /* 0x30000021ff347230 */ /* 0x000fe40000004100 */
[--C-:B------:R-:W-:Y:S02]  /*13520*/  HADD2.F32 R33, -RZ, R32.reuse.H0_H0 ;  /* 0x20000020ff217230 */ /* 0x100fe40000004100 */
[----:B------:R-:W-:Y:S01]  /*13530*/  @!P0 FADD.FTZ R45, -R45, -RZ ;  /* 0x800000ff2d2d8221 */ /* 0x000fe20000010100 */
[----:B------:R-:W-:Y:S02]  /*13540*/  HADD2.F32 R32, -RZ, R32.H1_H1 ;  /* 0x30000020ff207230 */ /* 0x000fe40000004100 */
[----:B------:R-:W-:Y:S01]  /*13550*/  @!P0 FADD.FTZ R4, -R4, -RZ ;  /* 0x800000ff04048221 */ /* 0x000fe20000010100 */
[----:B------:R-:W-:-:S02]  /*13560*/  HADD2.F32 R7, -RZ, R34.H0_H0 ;  /* 0x20000022ff077230 */ /* 0x000fc40000004100 */
[----:B------:R-:W-:Y:S01]  /*13570*/  @!P0 FADD.FTZ R6, -R6, -RZ ;  /* 0x800000ff06068221 */ /* 0x000fe20000010100 */
[----:B------:R-:W-:Y:S02]  /*13580*/  HADD2.F32 R5, -RZ, R34.H1_H1 ;  /* 0x30000022ff057230 */ /* 0x000fe40000004100 */
[----:B------:R-:W-:Y:S01]  /*13590*/  @!P0 FADD.FTZ R44, -R44, -RZ ;  /* 0x800000ff2c2c8221 */ /* 0x000fe20000010100 */
[----:B------:R-:W-:Y:S01]  /*135a0*/  @!P0 FADD.FTZ R35, -R35, -RZ ;  /* 0x800000ff23238221 */ /* 0x000fe20000010100 */
        /* <DEDUP_REMOVED lines=8> */
[----:B------:R-:W-:Y:S01]  /*13630*/  FMUL.FTZ R46, R46, R35 ;  /* 0x000000232e2e7220 */ /* 0x000fe20000410000 */
[----:B------:R-:W-:Y:S02]  /*13640*/  HADD2.F32 R37, -RZ, R37.H1_H1 ;  /* 0x30000025ff257230 */ /* 0x000fe40000004100 */
[----:B------:R-:W-:Y:S01]  /*13650*/  FMUL.FTZ R52, R52, R43 ;  /* 0x0000002b34347220 */ /* 0x000fe20000410000 */
[----:B------:R-:W-:Y:S02]  /*13660*/  HADD2.F32 R33, -RZ, R39.H0_H0 ;  /* 0x20000027ff217230 */ /* 0x000fe40000004100 */
[----:B------:R-:W-:-:S02]  /*13670*/  HADD2.F32 R21, -RZ, R23.H0_H0 ;  /* 0x20000017ff157230 */ /* 0x000fc40000004100 */
[----:B------:R-:W-:Y:S01]  /*13680*/  FFMA.FTZ R5, R5, R7, R46 ;  /* 0x0000000705057223 */ /* 0x000fe2000001002e */
[----:B------:R-:W-:Y:S01]  /*13690*/  FFMA.FTZ R32, R37, R32, R52 ;  /* 0x0000002025207223 */ /* 0x000fe20000010034 */
[----:B------:R-:W-:Y:S02]  /*136a0*/  HADD2.F32 R35, -RZ, R20.H0_H0 ;  /* 0x20000014ff237230 */ /* 0x000fe40000004100 */
[----:B------:R-:W-:Y:S01]  /*136b0*/  FFMA.FTZ R21, R33, R21, R50 ;  /* 0x0000001521157223 */ /* 0x000fe20000010032 */
[--C-:B------:R-:W-:Y:S02]  /*136c0*/  HADD2.F32 R43, -RZ, R22.reuse.H0_H0 ;  /* 0x20000016ff2b7230 */ /* 0x100fe40000004100 */
[----:B------:R-:W-:Y:S02]  /*136d0*/  HADD2.F32 R51, -RZ, R22.H1_H1 ;  /* 0x30000016ff337230 */ /* 0x000fe40000004100 */
[----:B------:R-:W-:Y:S02]  /*136e0*/  HADD2.F32 R7, -RZ, R36.H0_H0 ;  /* 0x20000024ff077230 */ /* 0x000fe40000004100 */
[----:B------:R-:W-:-:S02]  /*136f0*/  HADD2.F32 R33, -RZ, R38.H0_H0 ;  /* 0x20000026ff217230 */ /* 0x000fc40000004100 */
[----:B------:R-:W-:Y:S02]  /*13700*/  HADD2.F32 R37, -RZ, R38.H1_H1 ;  /* 0x30000026ff257230 */ /* 0x000fe40000004100 */
        /* <DEDUP_REMOVED lines=14> */
.L_x_1871:
[----:B------:R-:W-:Y:S05]  /*137f0*/  BSYNC B0 ;  /* 0x0000000000007941 */ /* 0x000fea0003800000 */
.L_x_1870:
[----:B-----5:R3:W-:Y:S02]  /*13800*/  STS.128 [R242+0x800], R36 ;  /* 0x00080024f2007388 */ /* 0x0207e40000000c00 */
.L_x_1869:
[----:B------:R-:W-:Y:S05]  /*13810*/  BSYNC B1 ;  /* 0x0000000000017941 */ /* 0x000fea0003800000 */
.L_x_1868:
        /* <DEDUP_REMOVED lines=89> */
.L_x_1875:
[----:B------:R-:W-:Y:S05]  /*13db0*/  BSYNC B0 ;  /* 0x0000000000007941 */ /* 0x000fea0003800000 */
.L_x_1874:
[----:B-----5:R3:W-:Y:S02]  /*13dc0*/  STS.128 [R242+0x2800], R36 ;  /* 0x00280024f2007388 */ /* 0x0207e40000000c00 */
.L_x_1873:
[----:B------:R-:W-:Y:S05]  /*13dd0*/  BSYNC B1 ;  /* 0x0000000000017941 */ /* 0x000fea0003800000 */
.L_x_1872:
        /* <DEDUP_REMOVED lines=89> */
.L_x_1879:
[----:B------:R-:W-:Y:S05]  /*14370*/  BSYNC B0 ;  /* 0x0000000000007941 */ /* 0x000fea0003800000 */
.L_x_1878:
[----:B-----5:R3:W-:Y:S02]  /*14380*/  STS.128 [R242+0x4800], R36 ;  /* 0x00480024f2007388 */ /* 0x0207e40000000c00 */
.L_x_1877:
[----:B------:R-:W-:Y:S05]  /*14390*/  BSYNC B1 ;  /* 0x0000000000017941 */ /* 0x000fea0003800000 */
.L_x_1876:
        /* <DEDUP_REMOVED lines=17> */
[----:B------:R-:W1:Y:S01]  /*144b0*/  LD.E.128 R32, desc[UR6][R32.64+0x180] ;  /* 0x0001800620207980 */ /* 0x000e62000c101d00 */
        /* <DEDUP_REMOVED lines=8> */
[----:B-1----:R-:W-:Y:S01]  /*14540*/  MOV R40, R35 ;  /* 0x0000002300287202 */ /* 0x002fe20000000f00 */
[----:B------:R-:W-:Y:S02]  /*14550*/  HADD2.F32 R44, -RZ, R32.H0_H0 ;  /* 0x20000020ff2c7230 */ /* 0x000fe40000004100 */
[--C-:B---3--:R-:W-:Y:S02]  /*14560*/  HADD2.F32 R35, -RZ, R4.reuse.H0_H0 ;  /* 0x20000004ff237230 */ /* 0x108fe40000004100 */
[----:B------:R-:W-:Y:S02]  /*14570*/  HADD2.F32 R41, -RZ, R4.H1_H1 ;  /* 0x30000004ff297230 */ /* 0x000fe40000004100 */
[--C-:B------:R-:W-:Y:S02]  /*14580*/  HADD2.F32 R4, -RZ, R5.reuse.H0_H0 ;  /* 0x20000005ff047230 */ /* 0x100fe40000004100 */
[----:B------:R-:W-:Y:S01]  /*14590*/  @!P0 FADD.FTZ R35, -R35, -RZ ;  /* 0x800000ff23238221 */ /* 0x000fe20000010100 */
[----:B--2---:R-:W-:-:S02]  /*145a0*/  HADD2.F32 R42, -RZ, R5.H1_H1 ;  /* 0x30000005ff2a7230 */ /* 0x004fc40000004100 */
[--C-:B------:R-:W-:Y:S02]  /*145b0*/  HADD2.F32 R5, -RZ, R6.reuse.H0_H0 ;  /* 0x20000006ff057230 */ /* 0x100fe40000004100 */
[----:B------:R-:W-:Y:S01]  /*145c0*/  @!P0 FADD.FTZ R4, -R4, -RZ ;  /* 0x800000ff04048221 */ /* 0x000fe20000010100 */
[----:B------:R-:W-:Y:S02]  /*145d0*/  HADD2.F32 R43, -RZ, R6.H1_H1 ;  /* 0x30000006ff2b7230 */ /* 0x000fe40000004100 */
[----:B------:R-:W-:Y:S02]  /*145e0*/  HADD2.F32 R45, -RZ, R33.H0_H0 ;  /* 0x20000021ff2d7230 */ /* 0x000fe40000004100 */
[----:B------:R-:W-:Y:S02]  /*145f0*/  HADD2.F32 R6, -RZ, R7.H0_H0 ;  /* 0x20000007ff067230 */ /* 0x000fe40000004100 */
[----:B------:R-:W-:Y:S01]  /*14600*/  FMUL.FTZ R44, R44, R35 ;  /* 0x000000232c2c7220 */ /* 0x000fe20000410000 */
[----:B------:R-:W-:-:S02]  /*14610*/  HADD2.F32 R32, -RZ, R32.H1_H1 ;  /* 0x30000020ff207230 */ /* 0x000fc40000004100 */
[----:B------:R-:W-:Y:S01]  /*14620*/  FMUL.FTZ R45, R45, R4 ;  /* 0x000000042d2d7220 */ /* 0x000fe20000410000 */
[----:B------:R-:W-:Y:S02]  /*14630*/  HADD2.F32 R35, -RZ, R40.H0_H0 ;  /* 0x20000028ff237230 */ /* 0x000fe40000004100 */
        /* <DEDUP_REMOVED lines=9> */
[----:B------:R-:W-:Y:S02]  /*146d0*/  HADD2.F32 R33, -RZ, R33.H1_H1 ;  /* 0x30000021ff217230 */ /* 0x000fe40000004100 */
[----:B------:R-:W-:Y:S01]  /*146e0*/  FMUL.FTZ R5, R4, R5 ;  /* 0x0000000504057220 */ /* 0x000fe20000410000 */
[--C-:B-----5:R-:W-:Y:S02]  /*146f0*/  HADD2.F32 R35, -RZ, R36.reuse.H0_H0 ;  /* 0x20000024ff237230 */ /* 0x120fe40000004100 */
[----:B------:R-:W-:Y:S01]  /*14700*/  @!P0 FADD.FTZ R42, -R42, -RZ ;  /* 0x800000ff2a2a8221 */ /* 0x000fe20000010100 */
[----:B------:R-:W-:Y:S02]  /*14710*/  HADD2.F32 R41, -RZ, R36.H1_H1 ;  /* 0x30000024ff297230 */ /* 0x000fe40000004100 */
[----:B------:R-:W-:Y:S01]  /*14720*/  FMUL.FTZ R43, R34, R43 ;  /* 0x0000002b222b7220 */ /* 0x000fe20000410000 */
[----:B------:R-:W-:-:S02]  /*14730*/  HADD2.F32 R40, -RZ, R40.H1_H1 ;  /* 0x30000028ff287230 */ /* 0x000fc40000004100 */
[----:B------:R-:W-:Y:S01]  /*14740*/  @!P0 FADD.FTZ R7, -R7, -RZ ;  /* 0x800000ff07078221 */ /* 0x000fe20000010100 */
[--C-:B----4-:R-:W-:Y:S02]  /*14750*/  HADD2.F32 R4, -RZ, R20.reuse.H0_H0 ;  /* 0x20000014ff047230 */ /* 0x110fe40000004100 */
[----:B------:R-:W-:Y:S02]  /*14760*/  HADD2.F32 R36, -RZ, R20.H1_H1 ;  /* 0x30000014ff247230 */ /* 0x000fe40000004100 */
[----:B------:R-:W-:Y:S02]  /*14770*/  HADD2.F32 R34, -RZ, R37.H0_H0 ;  /* 0x20000025ff227230 */ /* 0x000fe40000004100 */
[--C-:B------:R-:W-:Y:S02]  /*14780*/  HADD2.F32 R20, -RZ, R21.reuse.H0_H0 ;  /* 0x20000015ff147230 */ /* 0x100fe40000004100 */
[----:B------:R-:W-:Y:S01]  /*14790*/  FMUL.FTZ R33, R33, R42 ;  /* 0x0000002a21217220 */ /* 0x000fe20000410000 */
[----:B------:R-:W-:Y:S01]  /*147a0*/  FMUL.FTZ R7, R40, R7 ;  /* 0x0000000728077220 */ /* 0x000fe20000410000 */
        /* <DEDUP_REMOVED lines=22> */
.L_x_1881:
[----:B------:R-:W-:Y:S05]  /*14910*/  BSYNC B0 ;  /* 0x0000000000007941 */ /* 0x000fea0003800000 */
.L_x_1880:
[----:B-----5:R3:W-:Y:S02]  /*14920*/  STS.128 [R242+0x6800], R36 ;  /* 0x00680024f2007388 */ /* 0x0207e40000000c00 */
.L_x_1867:
[----:B------:R-:W-:Y:S05]  /*14930*/  BSYNC B2 ;  /* 0x0000000000027941 */ /* 0x000fea0003800000 */
.L_x_1866:
        /* <DEDUP_REMOVED lines=9> */
[----:B-123--:R1:W5:Y:S01]  /*149d0*/  LD.E.128 R40, desc[UR6][R14.64] ;  /* 0x000000060e287980 */ /* 0x00e362000c101d00 */
        /* <DEDUP_REMOVED lines=22> */
[----:B--2---:R-:W-:Y:S02]  /*14b40*/  HADD2.F32 R46, -RZ, R37.H0_H0 ;  /* 0x20000025ff2e7230 */ /* 0x004fe40000004100 */
[--C-:B---3--:R-:W-:Y:S02]  /*14b50*/  HADD2.F32 R33, -RZ, R5.reuse.H0_H0 ;  /* 0x20000005ff217230 */ /* 0x108fe40000004100 */
[----:B------:R-:W-:Y:S02]  /*14b60*/  HADD2.F32 R34, -RZ, R5.H1_H1 ;  /* 0x30000005ff227230 */ /* 0x000fe40000004100 */
[--C-:B------:R-:W-:Y:S02]  /*14b70*/  HADD2.F32 R5, -RZ, R7.reuse.H0_H0 ;  /* 0x20000007ff057230 */ /* 0x100fe40000004100 */
[----:B------:R-:W-:Y:S02]  /*14b80*/  HADD2.F32 R7, -RZ, R7.H1_H1 ;  /* 0x30000007ff077230 */ /* 0x000fe40000004100 */
[----:B------:R-:W-:-:S02]  /*14b90*/  HADD2.F32 R52, -RZ, R39.H1_H1 ;  /* 0x30000027ff347230 */ /* 0x000fc40000004100 */
[----:B------:R-:W-:Y:S01]  /*14ba0*/  @!P0 FADD.FTZ R33, -R33, -RZ ;  /* 0x800000ff21218221 */ /* 0x000fe20000010100 */
[--C-:B------:R-:W-:Y:S02]  /*14bb0*/  HADD2.F32 R35, -RZ, R4.reuse.H0_H0 ;  /* 0x20000004ff237230 */ /* 0x100fe40000004100 */
[----:B------:R-:W-:Y:S01]  /*14bc0*/  @!P0 FADD.FTZ R7, -R7, -RZ ;  /* 0x800000ff07078221 */ /* 0x000fe20000010100 */
[----:B------:R-:W-:Y:S02]  /*14bd0*/  HADD2.F32 R44, -RZ, R4.H1_H1 ;  /* 0x30000004ff2c7230 */ /* 0x000fe40000004100 */
[----:B------:R-:W-:Y:S01]  /*14be0*/  @!P0 FADD.FTZ R34, -R34, -RZ ;  /* 0x800000ff22228221 */ /* 0x000fe20000010100 */
[----:B------:R-:W-:Y:S02]  /*14bf0*/  HADD2.F32 R37, -RZ, R37.H1_H1 ;  /* 0x30000025ff257230 */ /* 0x000fe40000004100 */
[----:B------:R-:W-:Y:S01]  /*14c00*/  @!P0 FADD.FTZ R5, -R5, -RZ ;  /* 0x800000ff05058221 */ /* 0x000fe20000010100 */
[----:B------:R-:W-:-:S02]  /*14c10*/  HADD2.F32 R50, -RZ, R39.H0_H0 ;  /* 0x20000027ff327230 */ /* 0x000fc40000004100 */
[--C-:B------:R-:W-:Y:S02]  /*14c20*/  HADD2.F32 R4, -RZ, R6.reuse.H0_H0 ;  /* 0x20000006ff047230 */ /* 0x100fe40000004100 */
[----:B------:R-:W-:Y:S02]  /*14c30*/  HADD2.F32 R6, -RZ, R6.H1_H1 ;  /* 0x30000006ff067230 */ /* 0x000fe40000004100 */
[----:B------:R-:W-:Y:S01]  /*14c40*/  FMUL.FTZ R52, R52, R7 ;  /* 0x0000000734347220 */ /* 0x000fe20000410000 */
[----:B------:R-:W-:Y:S01]  /*14c50*/  FMUL.FTZ R46, R46, R33 ;  /* 0x000000212e2e7220 */ /* 0x000fe20000410000 */
[----:B------:R-:W-:Y:S01]  /*14c60*/  FMUL.FTZ R37, R37, R34 ;  /* 0x0000002225257220 */ /* 0x000fe20000410000 */
[----:B------:R-:W-:Y:S01]  /*14c70*/  FMUL.FTZ R50, R50, R5 ;  /* 0x0000000532327220 */ /* 0x000fe20000410000 */
[----:B------:R-:W-:Y:S02]  /*14c80*/  HADD2.F32 R7, -RZ, R38.H0_H0 ;  /* 0x20000026ff077230 */ /* 0x000fe40000004100 */
[----:B------:R-:W-:Y:S01]  /*14c90*/  @!P0 FADD.FTZ R4, -R4, -RZ ;  /* 0x800000ff04048221 */ /* 0x000fe20000010100 */
[----:B------:R-:W-:-:S02]  /*14ca0*/  HADD2.F32 R34, -RZ, R36.H0_H0 ;  /* 0x20000024ff227230 */ /* 0x000fc40000004100 */
        /* <DEDUP_REMOVED lines=8> */
[----:B------:R-:W-:Y:S01]  /*14d30*/  FMUL.FTZ R6, R5, R6 ;  /* 0x0000000605067220 */ /* 0x000fe20000410000 */
[----:B----4-:R-:W-:-:S02]  /*14d40*/  HADD2.F32 R7, -RZ, R21.H0_H0 ;  /* 0x20000015ff077230 */ /* 0x010fc40000004100 */
[----:B------:R-:W-:Y:S02]  /*14d50*/  HADD2.F32 R36, -RZ, R21.H1_H1 ;  /* 0x30000015ff247230 */ /* 0x000fe40000004100 */
[--C-:B-----5:R-:W-:Y:S02]  /*14d60*/  HADD2.F32 R5, -RZ, R41.reuse.H0_H0 ;  /* 0x20000029ff057230 */ /* 0x120fe40000004100 */
        /* <DEDUP_REMOVED lines=8> */
[----:B------:R-:W-:Y:S02]  /*14df0*/  HADD2.F32 R23, -RZ, R23.H1_H1 ;  /* 0x30000017ff177230 */ /* 0x000fe40000004100 */
[--C-:B------:R-:W-:Y:S02]  /*14e00*/  HADD2.F32 R39, -RZ, R22.reuse.H0_H0 ;  /* 0x20000016ff277230 */ /* 0x100fe40000004100 */
[----:B------:R-:W-:Y:S02]  /*14e10*/  HADD2.F32 R45, -RZ, R22.H1_H1 ;  /* 0x30000016ff2d7230 */ /* 0x000fe40000004100 */
[----:B------:R-:W-:-:S02]  /*14e20*/  HADD2.F32 R43, -RZ, R43.H1_H1 ;  /* 0x3000002bff2b7230 */ /* 0x000fc40000004100 */
[--C-:B------:R-:W-:Y:S02]  /*14e30*/  HADD2.F32 R20, -RZ, R40.reuse.H0_H0 ;  /* 0x20000028ff147230 */ /* 0x100fe40000004100 */
        /* <DEDUP_REMOVED lines=12> */
.L_x_1887:
[----:B------:R-:W-:Y:S05]  /*14f00*/  BSYNC B0 ;  /* 0x0000000000007941 */ /* 0x000fea0003800000 */
.L_x_1886:
[----:B-----5:R2:W-:Y:S02]  /*14f10*/  STS.128 [R242+0x1000], R40 ;  /* 0x00100028f2007388 */ /* 0x0205e40000000c00 */
.L_x_1885:
[----:B------:R-:W-:Y:S05]  /*14f20*/  BSYNC B1 ;  /* 0x0000000000017941 */ /* 0x000fea0003800000 */
.L_x_1884:
        /* <DEDUP_REMOVED lines=87> */
.L_x_1891:
[----:B------:R-:W-:Y:S05]  /*154a0*/  BSYNC B0 ;  /* 0x0000000000007941 */ /* 0x000fea0003800000 */
.L_x_1890:
[----:B-----5:R2:W-:Y:S02]  /*154b0*/  STS.128 [R242+0x3000], R40 ;  /* 0x00300028f2007388 */ /* 0x0205e40000000c00 */
.L_x_1889:
[----:B------:R-:W-:Y:S05]  /*154c0*/  BSYNC B1 ;  /* 0x0000000000017941 */ /* 0x000fea0003800000 */
.L_x_1888:
        /* <DEDUP_REMOVED lines=87> */
.L_x_1895:
[----:B------:R-:W-:Y:S05]  /*15a40*/  BSYNC B0 ;  /* 0x0000000000007941 */ /* 0x000fea0003800000 */
.L_x_1894:
[----:B-----5:R2:W-:Y:S02]  /*15a50*/  STS.128 [R242+0x5000], R40 ;  /* 0x00500028f2007388 */ /* 0x0205e40000000c00 */
.L_x_1893:
[----:B------:R-:W-:Y:S05]  /*15a60*/  BSYNC B1 ;  /* 0x0000000000017941 */ /* 0x000fea0003800000 */
.L_x_1892:
        /* <DEDUP_REMOVED lines=13> */
[----:B--2---:R-:W-:Y:S01]  /*15b40*/  IMAD.WIDE R40, R21, 0x2, R14 ;  /* 0x0000000215287825 */ /* 0x004fe200078e020e */
[----:B------:R-:W-:Y:S02]  /*15b50*/  LEA.HI.X.SX32 R5, R5, R8, 0x1, P1 ;  /* 0x0000000805057211 */ /* 0x000fe400008f0eff */
[C---:B------:R-:W-:Y:S02]  /*15b60*/  LEA R4, P1, R7.reuse, R28, 0x1 ;  /* 0x0000001c07047211 */ /* 0x040fe400078208ff */
[----:B-1----:R-:W-:Y:S01]  /*15b70*/  MOV R15, RZ ;  /* 0x000000ff000f7202 */ /* 0x002fe20000000f00 */
        /* <DEDUP_REMOVED lines=9> */
[--C-:B--2---:R-:W-:Y:S02]  /*15c10*/  HADD2.F32 R35, -RZ, R40.reuse.H0_H0 ;  /* 0x20000028ff237230 */ /* 0x104fe40000004100 */
[----:B------:R-:W-:Y:S02]  /*15c20*/  HADD2.F32 R40, -RZ, R40.H1_H1 ;  /* 0x30000028ff287230 */ /* 0x000fe40000004100 */
[--C-:B---3--:R-:W-:Y:S02]  /*15c30*/  HADD2.F32 R14, -RZ, R4.reuse.H0_H0 ;  /* 0x20000004ff0e7230 */ /* 0x108fe40000004100 */
        /* <DEDUP_REMOVED lines=9> */
[----:B------:R-:W-:Y:S01]  /*15cd0*/  @!P0 FADD.FTZ R33, -R33, -RZ ;  /* 0x800000ff21218221 */ /* 0x000fe20000010100 */
[----:B------:R-:W-:-:S02]  /*15ce0*/  HADD2.F32 R44, -RZ, R41.H1_H1 ;  /* 0x30000029ff2c7230 */ /* 0x000fc40000004100 */
[--C-:B------:R-:W-:Y:S02]  /*15cf0*/  HADD2.F32 R6, -RZ, R7.reuse.H0_H0 ;  /* 0x20000007ff067230 */ /* 0x100fe40000004100 */
        /* <DEDUP_REMOVED lines=17> */
[----:B-----5:R-:W-:-:S02]  /*15e10*/  HADD2.F32 R4, -RZ, R36.H0_H0 ;  /* 0x20000024ff047230 */ /* 0x020fc40000004100 */
[----:B------:R-:W-:Y:S02]  /*15e20*/  HADD2.F32 R15, -RZ, R36.H1_H1 ;  /* 0x30000024ff0f7230 */ /* 0x000fe40000004100 */
[--C-:B----4-:R-:W-:Y:S02]  /*15e30*/  HADD2.F32 R14, -RZ, R20.reuse.H0_H0 ;  /* 0x20000014ff0e7230 */ /* 0x110fe40000004100 */
        /* <DEDUP_REMOVED lines=25> */
.L_x_1897:
[----:B------:R-:W-:Y:S05]  /*15fd0*/  BSYNC B0 ;  /* 0x0000000000007941 */ /* 0x000fea0003800000 */
.L_x_1896:
[----:B-----5:R3:W-:Y:S02]  /*15fe0*/  STS.128 [R242+0x7000], R36 ;  /* 0x00700024f2007388 */ /* 0x0207e40000000c00 */
.L_x_1883:
[----:B------:R-:W-:Y:S05]  /*15ff0*/  BSYNC B2 ;  /* 0x0000000000027941 */ /* 0x000fea0003800000 */
.L_x_1882:
        /* <DEDUP_REMOVED lines=43> */
[----:B------:R-:W-:Y:S02]  /*162b0*/  HADD2.F32 R6, -RZ, R7.H0_H0 ;  /* 0x20000007ff067230 */ /* 0x000fe40000004100 */
[----:B------:R-:W-:Y:S01]  /*162c0*/  @!P0 FADD.FTZ R15, -R15, -RZ ;  /* 0x800000ff0f0f8221 */ /* 0x000fe20000010100 */
[----:B------:R-:W-:-:S02]  /*162d0*/  HADD2.F32 R40, -RZ, R41.H1_H1 ;  /* 0x30000029ff287230 */ /* 0x000fc40000004100 */
[----:B------:R-:W-:Y:S02]  /*162e0*/  HADD2.F32 R7, -RZ, R7.H1_H1 ;  /* 0x30000007ff077230 */ /* 0x000fe40000004100 */
[----:B------:R-:W-:Y:S01]  /*162f0*/  FMUL.FTZ R44, R44, R13 ;  /* 0x0000000d2c2c7220 */ /* 0x000fe20000410000 */
[----:B------:R-:W-:Y:S01]  /*16300*/  FMUL.FTZ R17, R17, R4 ;  /* 0x0000000411117220 */ /* 0x000fe20000410000 */
[----:B------:R-:W-:Y:S01]  /*16310*/  FMUL.FTZ R33, R33, R14 ;  /* 0x0000000e21217220 */ /* 0x000fe20000410000 */
[----:B------:R-:W-:Y:S01]  /*16320*/  FMUL.FTZ R40, R40, R15 ;  /* 0x0000000f28287220 */ /* 0x000fe20000410000 */
        /* <DEDUP_REMOVED lines=8> */
[----:B------:R-:W-:Y:S01]  /*163b0*/  FMUL.FTZ R6, R13, R6 ;  /* 0x000000060d067220 */ /* 0x000fe20000410000 */
[----:B------:R-:W-:Y:S01]  /*163c0*/  FMUL.FTZ R7, R4, R7 ;  /* 0x0000000704077220 */ /* 0x000fe20000410000 */
[----:B------:R-:W-:Y:S01]  /*163d0*/  FMUL.FTZ R5, R14, R5 ;  /* 0x000000050e057220 */ /* 0x000fe20000410000 */
[----:B------:R-:W-:Y:S01]  /*163e0*/  FMUL.FTZ R16, R15, R16 ;  /* 0x000000100f107220 */ /* 0x000fe20000410000 */
[----:B-----5:R-:W-:Y:S02]  /*163f0*/  HADD2.F32 R13, -RZ, R36.H0_H0 ;  /* 0x20000024ff0d7230 */ /* 0x020fe40000004100 */
[----:B----4-:R-:W-:-:S02]  /*16400*/  HADD2.F32 R4, -RZ, R20.H0_H0 ;  /* 0x20000014ff047230 */ /* 0x010fc40000004100 */
[----:B------:R-:W-:Y:S02]  /*16410*/  HADD2.F32 R36, -RZ, R36.H1_H1 ;  /* 0x30000024ff247230 */ /* 0x000fe40000004100 */
[----:B------:R-:W-:Y:S02]  /*16420*/  HADD2.F32 R14, -RZ, R37.H0_H0 ;  /* 0x20000025ff0e7230 */ /* 0x000fe40000004100 */
[----:B------:R-:W-:Y:S02]  /*16430*/  HADD2.F32 R20, -RZ, R20.H1_H1 ;  /* 0x30000014ff147230 */ /* 0x000fe40000004100 */
[----:B------:R-:W-:Y:S02]  /*16440*/  HADD2.F32 R15, -RZ, R21.H0_H0 ;  /* 0x20000015ff0f7230 */ /* 0x000fe40000004100 */
[----:B------:R-:W-:Y:S01]  /*16450*/  FFMA.FTZ R4, R13, R4, R44 ;  /* 0x000000040d047223 */ /* 0x000fe2000001002c */
[--C-:B------:R-:W-:Y:S02]  /*16460*/  HADD2.F32 R42, -RZ, R22.reuse.H0_H0 ;  /* 0x20000016ff2a7230 */ /* 0x100fe40000004100 */
[----:B------:R-:W-:Y:S01]  /*16470*/  FFMA.FTZ R33, R36, R20, R33 ;  /* 0x0000001424217223 */ /* 0x000fe20000010021 */
[----:B------:R-:W-:-:S02]  /*16480*/  HADD2.F32 R41, -RZ, R22.H1_H1 ;  /* 0x30000016ff297230 */ /* 0x000fc40000004100 */
[----:B------:R-:W-:Y:S01]  /*16490*/  FFMA.FTZ R14, R14, R15, R17 ;  /* 0x0000000f0e0e7223 */ /* 0x000fe20000010011 */
[----:B------:R-:W-:Y:S02]  /*164a0*/  HADD2.F32 R21, -RZ, R21.H1_H1 ;  /* 0x30000015ff157230 */ /* 0x000fe40000004100 */
[--C-:B------:R-:W-:Y:S02]  /*164b0*/  HADD2.F32 R35, -RZ, R23.reuse.H0_H0 ;  /* 0x20000017ff237230 */ /* 0x100fe40000004100 */
[----:B------:R-:W-:Y:S02]  /*164c0*/  HADD2.F32 R22, -RZ, R23.H1_H1 ;  /* 0x30000017ff167230 */ /* 0x000fe40000004100 */
[----:B------:R-:W-:Y:S02]  /*164d0*/  HADD2.F32 R37, -RZ, R37.H1_H1 ;  /* 0x30000025ff257230 */ /* 0x000fe40000004100 */
[----:B------:R-:W-:Y:S02]  /*164e0*/  HADD2.F32 R20, -RZ, R38.H0_H0 ;  /* 0x20000026ff147230 */ /* 0x000fe40000004100 */
        /* <DEDUP_REMOVED lines=12> */
.L_x_1901:
[----:B------:R-:W-:Y:S05]  /*165b0*/  BSYNC B0 ;  /* 0x0000000000007941 */ /* 0x000fea0003800000 */
.L_x_1900:
[----:B-----5:R3:W-:Y:S02]  /*165c0*/  STS.128 [R242+0x1800], R36 ;  /* 0x00180024f2007388 */ /* 0x0207e40000000c00 */
.L_x_1899:
[----:B------:R-:W-:Y:S05]  /*165d0*/  BSYNC B1 ;  /* 0x0000000000017941 */ /* 0x000fea0003800000 */
.L_x_1898:
        /* <DEDUP_REMOVED lines=87> */
.L_x_1905:
[----:B------:R-:W-:Y:S05]  /*16b50*/  BSYNC B0 ;  /* 0x0000000000007941 */ /* 0x000fea0003800000 */
.L_x_1904:
[----:B-----5:R1:W-:Y:S02]  /*16b60*/  STS.128 [R242+0x3800], R20 ;  /* 0x00380014f2007388 */ /* 0x0203e40000000c00 */
.L_x_1903:
[----:B------:R-:W-:Y:S05]  /*16b70*/  BSYNC B1 ;  /* 0x0000000000017941 */ /* 0x000fea0003800000 */
.L_x_1902:
        /* <DEDUP_REMOVED lines=14> */
[----:B---3--:R-:W-:Y:S01]  /*16c60*/  IMAD.WIDE R36, R11, 0x2, R30 ;  /* 0x000000020b247825 */ /* 0x008fe200078e021e */
        /* <DEDUP_REMOVED lines=23> */
[--C-:B------:R-:W-:Y:S02]  /*16de0*/  HADD2.F32 R40, -RZ, R36.reuse.H0_H0 ;  /* 0x20000024ff287230 */ /* 0x100fe40000004100 */
[----:B------:R-:W-:Y:S02]  /*16df0*/  HADD2.F32 R41, -RZ, R36.H1_H1 ;  /* 0x30000024ff297230 */ /* 0x000fe40000004100 */
[----:B------:R-:W-:-:S02]  /*16e00*/  HADD2.F32 R7, -RZ, R7.H1_H1 ;  /* 0x30000007ff077230 */ /* 0x000fc40000004100 */
[----:B------:R-:W-:Y:S01]  /*16e10*/  FMUL.FTZ R35, R35, R4 ;  /* 0x0000000423237220 */ /* 0x000fe20000410000 */
[----:B------:R-:W-:Y:S02]  /*16e20*/  HADD2.F32 R36, -RZ, R37.H1_H1 ;  /* 0x30000025ff247230 */ /* 0x000fe40000004100 */
[----:B------:R-:W-:Y:S01]  /*16e30*/  FMUL.FTZ R40, R40, R11 ;  /* 0x0000000b28287220 */ /* 0x000fe20000410000 */
[----:B------:R-:W-:Y:S01]  /*16e40*/  FMUL.FTZ R41, R41, R16 ;  /* 0x0000001029297220 */ /* 0x000fe20000410000 */
[--C-:B------:R-:W-:Y:S02]  /*16e50*/  HADD2.F32 R4, -RZ, R39.reuse.H1_H1 ;  /* 0x30000027ff047230 */ /* 0x100fe40000004100 */
[----:B------:R-:W-:Y:S01]  /*16e60*/  @!P0 FADD.FTZ R17, -R17, -RZ ;  /* 0x800000ff11118221 */ /* 0x000fe20000010100 */
[----:B------:R-:W-:Y:S02]  /*16e70*/  HADD2.F32 R16, -RZ, R38.H0_H0 ;  /* 0x20000026ff107230 */ /* 0x000fe40000004100 */
        /* <DEDUP_REMOVED lines=8> */
[--C-:B----4-:R-:W-:Y:S02]  /*16f00*/  HADD2.F32 R4, -RZ, R12.reuse.H0_H0 ;  /* 0x2000000cff047230 */ /* 0x110fe40000004100 */
[----:B------:R-:W-:Y:S02]  /*16f10*/  HADD2.F32 R17, -RZ, R12.H1_H1 ;  /* 0x3000000cff117230 */ /* 0x000fe40000004100 */
[----:B------:R-:W-:Y:S01]  /*16f20*/  @!P0 FADD.FTZ R33, -R33, -RZ ;  /* 0x800000ff21218221 */ /* 0x000fe20000010100 */
[----:B------:R-:W-:-:S02]  /*16f30*/  HADD2.F32 R38, -RZ, R38.H1_H1 ;  /* 0x30000026ff267230 */ /* 0x000fc40000004100 */
[--C-:B-----5:R-:W-:Y:S02]  /*16f40*/  HADD2.F32 R11, -RZ, R20.reuse.H0_H0 ;  /* 0x20000014ff0b7230 */ /* 0x120fe40000004100 */
[----:B------:R-:W-:Y:S02]  /*16f50*/  HADD2.F32 R16, -RZ, R21.H0_H0 ;  /* 0x20000015ff107230 */ /* 0x000fe40000004100 */
[----:B------:R-:W-:Y:S02]  /*16f60*/  HADD2.F32 R12, -RZ, R13.H0_H0 ;  /* 0x2000000dff0c7230 */ /* 0x000fe40000004100 */
[----:B------:R-:W-:Y:S02]  /*16f70*/  HADD2.F32 R20, -RZ, R20.H1_H1 ;  /* 0x30000014ff147230 */ /* 0x000fe40000004100 */
[----:B------:R-:W-:Y:S01]  /*16f80*/  FMUL.FTZ R33, R38, R33 ;  /* 0x0000002126217220 */ /* 0x000fe20000410000 */
[----:B------:R-:W-:Y:S02]  /*16f90*/  HADD2.F32 R38, -RZ, R14.H0_H0 ;  /* 0x2000000eff267230 */ /* 0x000fe40000004100 */
[----:B------:R-:W-:Y:S01]  /*16fa0*/  FFMA.FTZ R12, R16, R12, R35 ;  /* 0x0000000c100c7223 */ /* 0x000fe20000010023 */
[----:B------:R-:W-:Y:S01]  /*16fb0*/  FFMA.FTZ R4, R11, R4, R40 ;  /* 0x000000040b047223 */ /* 0x000fe20000010028 */
        /* <DEDUP_REMOVED lines=19> */
.L_x_1909:
[----:B------:R-:W-:Y:S05]  /*170f0*/  BSYNC B0 ;  /* 0x0000000000007941 */ /* 0x000fea0003800000 */
.L_x_1908:
[----:B-----5:R1:W-:Y:S02]  /*17100*/  STS.128 [R242+0x5800], R20 ;  /* 0x00580014f2007388 */ /* 0x0203e40000000c00 */
.L_x_1907:
[----:B------:R-:W-:Y:S05]  /*17110*/  BSYNC B1 ;  /* 0x0000000000017941 */ /* 0x000fea0003800000 */
.L_x_1906:
[----:B------:R-:W-:-:S13]  /*17120*/  ISETP.GE.AND P0, PT, R10, R9, PT ;  /* 0x000000090a00720c */ /* 0x000fda0003f06270 */
[----:B------:R1:W-:Y:S01]  /*17130*/  @P0 STS.128 [R242+0x7800], RZ ;  /* 0x007800fff2000388 */ /* 0x0003e20000000c00 */
[----:B------:R-:W-:Y:S05]  /*17140*/  @P0 BRA `(.L_x_1835) ;  /* 0x0000000c00b80947 */ /* 0x000fea0003800000 */
[----:B-1----:R1:W5:Y:S01]  /*17150*/  LD.E.128 R12, desc[UR6][R30.64+0x180] ;  /* 0x000180061e0c7980 */ /* 0x002362000c101d00 */
        /* <DEDUP_REMOVED lines=14> */
[----:B------:R-:W-:-:S03]  /*17240*/  LEA R4, P1, R5, R28, 0x1 ;  /* 0x0000001c05047211 */ /* 0x000fc600078208ff */
[----:B------:R-:W2:Y:S01]  /*17250*/  LD.E.128 R20, desc[UR6][R20.64] ;  /* 0x0000000614147980 */ /* 0x000ea2000c101d00 */
[----:B------:R-:W-:Y:S02]  /*17260*/  LEA.HI.X R5, R5, R29, R3, 0x1, P1 ;  /* 0x0000001d05057211 */ /* 0x000fe400008f0c03 */
[----:B------:R-:W-:Y:S02]  /*17270*/  MOV R3, RZ ;  /* 0x000000ff00037202 */ /* 0x000fe40000000f00 */
[----:B------:R-:W-:Y:S02]  /*17280*/  @P0 IADD3 R3, -R0, RZ, RZ ;  /* 0x000000ff00030210 */ /* 0x000fe40007ffe1ff */
[----:B------:R-:W3:Y:S02]  /*17290*/  LD.E.128 R4, desc[UR6][R4.64] ;  /* 0x0000000604047980 */ /* 0x000ee4000c101d00 */
[----:B------:R-:W-:-:S04]  /*172a0*/  IADD3 R9, P1, R3, R2, RZ ;  /* 0x0000000203097210 */ /* 0x000fc80007f3e0ff */
[----:B------:R-:W-:Y:S02]  /*172b0*/  LEA.HI.X.SX32 R3, R3, R8, 0x1, P1 ;  /* 0x0000000803037211 */ /* 0x000fe400008f0eff */
[----:B------:R-:W-:-:S04]  /*172c0*/  LEA R8, P1, R9, R26, 0x1 ;  /* 0x0000001a09087211 */ /* 0x000fc800078208ff */
[----:B------:R-:W-:-:S06]  /*172d0*/  LEA.HI.X R9, R9, R27, R3, 0x1, P1 ;  /* 0x0000001b09097211 */ /* 0x000fcc00008f0c03 */
[----:B------:R-:W4:Y:S01]  /*172e0*/  LD.E.128 R8, desc[UR6][R8.64] ;  /* 0x0000000608087980 */ /* 0x000f22000c101d00 */
[--C-:B--2---:R-:W-:Y:S02]  /*172f0*/  HADD2.F32 R17, -RZ, R20.reuse.H0_H0 ;  /* 0x20000014ff117230 */ /* 0x104fe40000004100 */
[----:B------:R-:W-:Y:S02]  /*17300*/  HADD2.F32 R27, -RZ, R20.H1_H1 ;  /* 0x30000014ff1b7230 */ /* 0x000fe40000004100 */
[----:B---3--:R-:W-:Y:S02]  /*17310*/  HADD2.F32 R0, -RZ, R4.H0_H0 ;  /* 0x20000004ff007230 */ /* 0x008fe40000004100 */
        /* <DEDUP_REMOVED lines=57> */
.L_x_1911:
[----:B------:R-:W-:Y:S05]  /*176b0*/  BSYNC B0 ;  /* 0x0000000000007941 */ /* 0x000fea0003800000 */
.L_x_1910:
[----:B-----5:R1:W-:Y:S01]  /*176c0*/  STS.128 [R242+0x7800], R12 ;  /* 0x0078000cf2007388 */ /* 0x0203e20000000c00 */
[----:B------:R-:W-:Y:S05]  /*176d0*/  BRA `(.L_x_1835) ;  /* 0x0000000800547947 */ /* 0x000fea0003800000 */
.L_x_1785:
[----:B------:R-:W-:Y:S01]  /*176e0*/  IMAD.IADD R169, R240, 0x1, -R169 ;  /* 0x00000001f0a97824 */ /* 0x000fe200078e0aa9 */
[----:B------:R-:W-:Y:S01]  /*176f0*/  BSSY B0, `(.L_x_1912) ;  /* 0x0000029000007945 */ /* 0x000fe20003800000 */
[C---:B------:R-:W-:Y:S01]  /*17700*/  VIADD R24, R180.reuse, 0x10 ;  /* 0x00000010b4187836 */ /* 0x040fe20000000000 */
        /* <DEDUP_REMOVED lines=39> */
.L_x_1913:
[----:B------:R-:W-:Y:S05]  /*17980*/  BSYNC B0 ;  /* 0x0000000000007941 */ /* 0x000fea0003800000 */
.L_x_1912:
        /* <DEDUP_REMOVED lines=35> */
.L_x_1915:
[----:B------:R-:W-:Y:S05]  /*17bc0*/  BSYNC B0 ;  /* 0x0000000000007941 */ /* 0x000fea0003800000 */
.L_x_1914:
        /* <DEDUP_REMOVED lines=34> */
.L_x_1917:
[----:B------:R-:W-:Y:S05]  /*17df0*/  BSYNC B0 ;  /* 0x0000000000007941 */ /* 0x000fea0003800000 */
.L_x_1916:
        /* <DEDUP_REMOVED lines=35> */
.L_x_1835:
[----:B------:R-:W-:Y:S05]  /*18030*/  BSYNC B3 ;  /* 0x0000000000037941 */ /* 0x000fea0003800000 */
.L_x_1784:
[----:B-1234-:R-:W-:Y:S01]  /*18040*/  VIADD R2, R166, 0xffffffff ;  /* 0xffffffffa6027836 */ /* 0x01efe20000000000 */
[----:B------:R-:W-:Y:S01]  /*18050*/  BSSY B0, `(.L_x_1918) ;  /* 0x0000024000007945 */ /* 0x000fe20003800000 */
[----:B------:R-:W-:Y:S02]  /*18060*/  LOP3.LUT R246, R164, 0xff, RZ, 0xc0, !PT ;  /* 0x000000ffa4f67812 */ /* 0x000fe400078ec0ff */
[----:B------:R-:W-:-:S04]  /*18070*/  IMAD.SHL.U32 R3, R2, 0x40, RZ ;  /* 0x0000004002037824 */ /* 0x000fc800078e00ff */
        /* <DEDUP_REMOVED lines=33> */
.L_x_1919:
[----:B------:R-:W-:Y:S05]  /*18290*/  BSYNC B0 ;  /* 0x0000000000007941 */ /* 0x000fea0003800000 */
.L_x_1918:
[----:B------:R-:W-:Y:S04]  /*182a0*/  BSSY B0, `(.L_x_1920) ;  /* 0x0000025000007945 */ /* 0x000fe80003800000 */
[----:B------:R-:W-:Y:S05]  /*182b0*/  @P5 BRA `(.L_x_1921) ;  /* 0x00000000008c5947 */ /* 0x000fea0003800000 */
[C---:B------:R-:W-:Y:S02]  /*182c0*/  LOP3.LUT R0, R246.reuse, 0x1, RZ, 0xc0, !PT ;  /* 0x00000001f6007812 */ /* 0x040fe400078ec0ff */
[----:B------:R-:W-:Y:S02]  /*182d0*/  LOP3.LUT P5, RZ, R246, 0x2, RZ, 0xc0, !PT ;  /* 0x00000002f6ff7812 */ /* 0x000fe400078ac0ff */
[----:B------:R-:W-:Y:S02]  /*182e0*/  ISETP.NE.U32.AND P6, PT, R0, 0x1, PT ;  /* 0x000000010000780c */ /* 0x000fe40003fc5070 */
[----:B------:R-:W-:Y:S02]  /*182f0*/  LOP3.LUT P3, RZ, R246, 0x4, RZ, 0xc0, !PT ;  /* 0x00000004f6ff7812 */ /* 0x000fe4000786c0ff */
[----:B-1----:R-:W-:-:S05]  /*18300*/  IADD3 R9, P1, R233, R170, RZ ;  /* 0x000000aae9097210 */ /* 0x002fca0007f3e0ff */
[----:B------:R-:W-:Y:S02]  /*18310*/  IMAD.X R7, R234, 0x1, R173, P1 ;  /* 0x00000001ea077824 */ /* 0x000fe400008e06ad */
[----:B------:R-:W-:Y:S02]  /*18320*/  @P5 LEA R12, P1, R9, R174, 0x1 ;  /* 0x000000ae090c5211 */ /* 0x000fe400078208ff */
[----:B------:R-:W-:Y:S02]  /*18330*/  @!P6 LEA R14, P2, R233, R236, 0x1 ;  /* 0x000000ece90ee211 */ /* 0x000fe400078408ff */
        /* <DEDUP_REMOVED lines=27> */
.L_x_1921:
[----:B------:R-:W-:Y:S05]  /*184f0*/  BSYNC B0 ;  /* 0x0000000000007941 */ /* 0x000fea0003800000 */
.L_x_1920:
        /* <DEDUP_REMOVED lines=39> */
.L_x_1923:
[----:B------:R-:W-:Y:S05]  /*18770*/  BSYNC B0 ;  /* 0x0000000000007941 */ /* 0x000fea0003800000 */
.L_x_1922:
        /* <DEDUP_REMOVED lines=41> */
.L_x_1926:
[----:B------:R2:W-:Y:S02]  /*18a10*/  STS.128 [R242+0xf800], RZ ;  /* 0x00f800fff2007388 */ /* 0x0005e40000000c00 */
.L_x_1925:
[----:B------:R-:W-:Y:S05]  /*18a20*/  BSYNC B0 ;  /* 0x0000000000007941 */ /* 0x000fea0003800000 */
.L_x_1924:
        /* <DEDUP_REMOVED lines=16> */
[----:B-1234-:R-:W-:Y:S01]  /*18b30*/  @P1 IMAD.MOV.U32 R6, RZ, RZ, R188 ;  /* 0x000000ffff061224 */ /* 0x01efe200078e00bc */
        /* <DEDUP_REMOVED lines=23> */
.L_x_1928:
[----:B------:R-:W-:Y:S05]  /*18cb0*/  BSYNC B0 ;  /* 0x0000000000007941 */ /* 0x000fea0003800000 */
.L_x_1927:
        /* <DEDUP_REMOVED lines=10> */
[----:B-1234-:R-:W-:-:S05]  /*18d60*/  IADD3 R7, P1, R231, R176, RZ ;  /* 0x000000b0e7077210 */ /* 0x01efca0007f3e0ff */
        /* <DEDUP_REMOVED lines=30> */
.L_x_1930:
[----:B------:R-:W-:Y:S05]  /*18f50*/  BSYNC B0 ;  /* 0x0000000000007941 */ /* 0x000fea0003800000 */
.L_x_1929:
        /* <DEDUP_REMOVED lines=12> */
[----:B-1----:R-:W-:-:S02]  /*19020*/  SHF.L.U64.HI R4, R62, 0x5, R63 ;  /* 0x000000053e047819 */ /* 0x002fc4000001023f */
[----:B------:R-:W-:-:S05]  /*19030*/  LEA R5, P1, R62, R176, 0x5 ;  /* 0x000000b03e057211 */ /* 0x000fca00078228ff */
[----:B--234-:R-:W-:-:S04]  /*19040*/  @!P6 LEA R6, P3, R0, R188, 0x1 ;  /* 0x000000bc0006e211 */ /* 0x01cfc800078608ff */
        /* <DEDUP_REMOVED lines=28> */
.L_x_1932:
[----:B------:R-:W-:Y:S05]  /*19210*/  BSYNC B0 ;  /* 0x0000000000007941 */ /* 0x000fea0003800000 */
.L_x_1931:
[----:B------:R2:W-:Y:S01]  /*19220*/  @P0 STS.128 [R242+0x11800], RZ ;  /* 0x011800fff2000388 */ /* 0x0005e20000000c00 */
[----:B-1----:R-:W-:Y:S01]  /*19230*/  SHF.R.S32.HI R5, RZ, 0x1f, R58 ;  /* 0x0000001fff057819 */ /* 0x002fe2000001143a */
        /* <DEDUP_REMOVED lines=14> */
[----:B--234-:R-:W-:-:S04]  /*19320*/  IMAD.IADD R7, R179, 0x1, R0 ;  /* 0x00000001b3077824 */ /* 0x01cfc800078e0200 */
        /* <DEDUP_REMOVED lines=31> */
.L_x_1935:
[----:B------:R2:W-:Y:S02]  /*19520*/  STS.128 [R242+0x17800], RZ ;  /* 0x017800fff2007388 */ /* 0x0005e40000000c00 */
.L_x_1934:
[----:B------:R-:W-:Y:S05]  /*19530*/  BSYNC B0 ;  /* 0x0000000000007941 */ /* 0x000fea0003800000 */
.L_x_1933:
[C---:B------:R-:W-:Y:S01]  /*19540*/  IMAD.SHL.U32 R0, R65.reuse, 0x40, RZ ;  /* 0x0000004041007824 */ /* 0x040fe200078e00ff */
[----:B------:R-:W-:Y:S01]  /*19550*/  R2P PR, R65, 0x6 ;  /* 0x0000000641007804 */ /* 0x000fe20000000000 */
[----:B------:R-:W-:Y:S01]  /*19560*/  IMAD.SHL.U32 R180, R180, 0x8, RZ ;  /* 0x00000008b4b47824 */ /* 0x000fe200078e00ff */
[----:B------:R-:W0:Y:S01]  /*19570*/  LDGDEPBAR ;  /* 0x00000000000079af */ /* 0x000e220000000000 */
[----:B------:R-:W-:Y:S01]  /*19580*/  IMAD R226, R5, 0x400, R48 ;  /* 0x0000040005e27824 */ /* 0x000fe200078e0230 */
[----:B--234-:R-:W-:Y:S01]  /*19590*/  LOP3.LUT R7, R0, 0x1c0, RZ, 0xc0, !PT ;  /* 0x000001c000077812 */ /* 0x01cfe200078ec0ff */
[----:B------:R-:W-:Y:S01]  /*195a0*/  IMAD.SHL.U32 R58, R58, 0x2, RZ ;  /* 0x000000023a3a7824 */ /* 0x000fe200078e00ff */
[----:B------:R-:W-:Y:S01]  /*195b0*/  ISETP.GT.AND P5, PT, R2, R235, PT ;  /* 0x000000eb0200720c */ /* 0x000fe20003fa4270 */
[----:B------:R-:W-:Y:S01]  /*195c0*/  BSSY B1, `(.L_x_1936) ;  /* 0x00001f7000017945 */ /* 0x000fe20003800000 */
[----:B------:R-:W-:Y:S02]  /*195d0*/  LOP3.LUT R180, R7, 0x8, R180, 0xf8, !PT ;  /* 0x0000000807b47812 */ /* 0x000fe400078ef8b4 */
[----:B------:R-:W-:-:S02]  /*195e0*/  SHF.R.U32.HI R225, RZ, 0x3, R7 ;  /* 0x00000003ffe17819 */ /* 0x000fc40000011607 */
[----:B------:R-:W-:Y:S02]  /*195f0*/  LEA R226, R226, UR4, 0x1 ;  /* 0x00000004e2e27c11 */ /* 0x000fe4000f8e08ff */
[----:B------:R-:W-:Y:S02]  /*19600*/  LOP3.LUT R225, R180, R225, RZ, 0x3c, !PT ;  /* 0x000000e1b4e17212 */ /* 0x000fe400078e3cff */
[----:B------:R-:W-:Y:S01]  /*19610*/  LOP3.LUT R58, R58, 0x6, RZ, 0xc0, !PT ;  /* 0x000000063a3a7812 */ /* 0x000fe200078ec0ff */
[----:B-1----:R-:W-:Y:S01]  /*19620*/  LDSM.16.M88.4 R8, [R226] ;  /* 0x00000000e208783b */ /* 0x002fe20000000200 */
[--C-:B------:R-:W-:Y:S02]  /*19630*/  IMAD R224, R49, 0x2, R226.reuse ;  /* 0x0000000231e07824 */ /* 0x100fe400078e02e2 */
[----:B------:R-:W-:Y:S02]  /*19640*/  IMAD R225, R66, 0x200, R225 ;  /* 0x0000020042e17824 */ /* 0x000fe400078e02e1 */
[C---:B------:R-:W-:Y:S01]  /*19650*/  IMAD R222, R47.reuse, 0x2, R226 ;  /* 0x000000022fde7824 */ /* 0x040fe200078e02e2 */
[----:B------:R-:W-:Y:S01]  /*19660*/  LDSM.16.M88.4 R32, [R224] ;  /* 0x00000000e020783b */ /* 0x000fe20000000200 */
[----:B------:R-:W-:Y:S01]  /*19670*/  IMAD R221, R47, 0x2, R224 ;  /* 0x000000022fdd7824 */ /* 0x000fe200078e02e0 */
[----:B------:R-:W-:-:S02]  /*19680*/  LEA R225, R225, UR4, 0x1 ;  /* 0x00000004e1e17c11 */ /* 0x000fc4000f8e08ff */
[----:B------:R-:W-:Y:S03]  /*19690*/  LDSM.16.M88.4 R68, [R222] ;  /* 0x00000000de44783b */ /* 0x000fe60000000200 */
[C---:B------:R-:W-:Y:S01]  /*196a0*/  VIADD R0, R225.reuse, 0x8000 ;  /* 0x00008000e1007836 */ /* 0x040fe20000000000 */
[----:B------:R-:W1:Y:S01]  /*196b0*/  LDSM.16.M88.4 R24, [R225+0x8000] ;  /* 0x00800000e118783b */ /* 0x000e620000000200 */
[----:B------:R-:W-:Y:S02]  /*196c0*/  VIADD R223, R225, 0x8020 ;  /* 0x00008020e1df7836 */ /* 0x000fe40000000000 */
[----:B------:R-:W-:Y:S01]  /*196d0*/  @P1 VIADD R223, R0, 0xffffffe0 ;  /* 0xffffffe000df1836 */ /* 0x000fe20000000000 */
[----:B------:R-:W2:Y:S01]  /*196e0*/  LDSM.16.M88.4 R12, [R225+0x8800] ;  /* 0x00880000e10c783b */ /* 0x000ea20000000200 */
[----:B------:R-:W-:Y:S02]  /*196f0*/  IMAD.MOV.U32 R0, RZ, RZ, 0x40 ;  /* 0x00000040ff007424 */ /* 0x000fe400078e00ff */
[C---:B------:R-:W-:Y:S01]  /*19700*/  VIADD R219, R223.reuse, 0x800 ;  /* 0x00000800dfdb7836 */ /* 0x040fe20000000000 */
[----:B------:R-:W3:Y:S01]  /*19710*/  LDSM.16.M88.4 R76, [R225+0x9000] ;  /* 0x00900000e14c783b */ /* 0x000ee20000000200 */
[C---:B------:R-:W-:Y:S01]  /*19720*/  VIADD R218, R223.reuse, 0x1000 ;  /* 0x00001000dfda7836 */ /* 0x040fe20000000000 */
[----:B------:R-:W-:Y:S01]  /*19730*/  SEL R0, R0, 0xffffffc0, !P2 ;  /* 0xffffffc000007807 */ /* 0x000fe20005000000 */
[C---:B------:R-:W-:Y:S01]  /*19740*/  VIADD R217, R223.reuse, 0x1800 ;  /* 0x00001800dfd97836 */ /* 0x040fe20000000000 */
[----:B------:R-:W4:Y:S01]  /*19750*/  LDSM.16.M88.4 R52, [R225+0x9800] ;  /* 0x00980000e134783b */ /* 0x000f220000000200 */
[----:B------:R-:W-:-:S02]  /*19760*/  VIADD R215, R223, 0x2000 ;  /* 0x00002000dfd77836 */ /* 0x000fc40000000000 */
[----:B------:R-:W-:Y:S01]  /*19770*/  IMAD.IADD R220, R225, 0x1, R0 ;  /* 0x00000001e1dc7824 */ /* 0x000fe200078e0200 */
[----:B------:R-:W4:Y:S01]  /*19780*/  LDSM.16.M88.4 R40, [R223] ;  /* 0x00000000df28783b */ /* 0x000f220000000200 */
        /* <DEDUP_REMOVED lines=8> */
[----:B------:R-:W4:Y:S01]  /*19810*/  LDSM.16.M88.4 R84, [R223+0x1800] ;  /* 0x00180000df54783b */ /* 0x000f220000000200 */
[C---:B------:R-:W-:Y:S02]  /*19820*/  VIADD R209, R223.reuse, 0x5000 ;  /* 0x00005000dfd17836 */ /* 0x040fe40000000000 */
[C---:B------:R-:W-:Y:S01]  /*19830*/  VIADD R208, R223.reuse, 0x5800 ;  /* 0x00005800dfd07836 */ /* 0x040fe20000000000 */
[----:B------:R-:W4:Y:S01]  /*19840*/  LDSM.16.M88.4 R60, [R220+0x8000] ;  /* 0x00800000dc3c783b */ /* 0x000f220000000200 */
[C---:B------:R-:W-:Y:S02]  /*19850*/  VIADD R207, R223.reuse, 0x6000 ;  /* 0x00006000dfcf7836 */ /* 0x040fe40000000000 */
[C---:B------:R-:W-:Y:S01]  /*19860*/  VIADD R206, R223.reuse, 0x6800 ;  /* 0x00006800dfce7836 */ /* 0x040fe20000000000 */
[----:B------:R-:W-:Y:S01]  /*19870*/  LDSM.16.M88.4 R88, [R220+0x9800] ;  /* 0x00980000dc58783b */ /* 0x000fe20000000200 */
[----:B------:R-:W-:-:S02]  /*19880*/  VIADD R205, R223, 0x7000 ;  /* 0x00007000dfcd7836 */ /* 0x000fc40000000000 */
[----:B------:R-:W-:Y:S01]  /*19890*/  VIADD R204, R223, 0x7800 ;  /* 0x00007800dfcc7836 */ /* 0x000fe20000000000 */
[C---:B-1----:R-:W-:Y:S01]  /*198a0*/  HMMA.16816.F32 R28, R8.reuse, R24, RZ ;  /* 0x00000018081c723c */ /* 0x042fe200000018ff */
[----:B------:R-:W-:Y:S05]  /*198b0*/  LDSM.16.M88.4 R92, [R225+0xb800] ;  /* 0x00b80000e15c783b */ /* 0x000fea0000000200 */
[C---:B------:R-:W-:Y:S06]  /*198c0*/  HMMA.16816.F32 R24, R8.reuse, R26, RZ ;  /* 0x0000001a0818723c */ /* 0x040fec00000018ff */
[C---:B--2--5:R-:W-:Y:S06]  /*198d0*/  HMMA.16816.F32 R20, R8.reuse, R12, RZ ;  /* 0x0000000c0814723c */ /* 0x064fec00000018ff */
[C---:B---3--:R-:W-:Y:S06]  /*198e0*/  HMMA.16816.F32 R80, R8.reuse, R76, RZ ;  /* 0x0000004c0850723c */ /* 0x048fec00000018ff */
[C---:B------:R-:W-:Y:S06]  /*198f0*/  HMMA.16816.F32 R12, R8.reuse, R14, RZ ;  /* 0x0000000e080c723c */ /* 0x040fec00000018ff */
[C---:B------:R-:W-:Y:S06]  /*19900*/  HMMA.16816.F32 R76, R8.reuse, R78, RZ ;  /* 0x0000004e084c723c */ /* 0x040fec00000018ff */
[C---:B----4-:R-:W-:Y:S06]  /*19910*/  HMMA.16816.F32 R72, R8.reuse, R52, RZ ;  /* 0x000000340848723c */ /* 0x050fec00000018ff */
[----:B------:R-:W-:Y:S01]  /*19920*/  HMMA.16816.F32 R8, R8, R54, RZ ;  /* 0x000000360808723c */ /* 0x000fe200000018ff */
[----:B------:R-:W1:Y:S05]  /*19930*/  LDSM.16.M88.4 R52, [R220+0x8800] ;  /* 0x00880000dc34783b */ /* 0x000e6a0000000200 */
[C---:B------:R-:W-:Y:S06]  /*19940*/  HMMA.16816.F32 R28, R32.reuse, R40, R28 ;  /* 0x00000028201c723c */ /* 0x040fec000000181c */
        /* <DEDUP_REMOVED lines=24> */
[----:B------:R-:W-:Y:S01]  /*19ad0*/  LDSM.16.M88.4 R88, [R223+0x2000] ;  /* 0x00200000df58783b */ /* 0x000fe20000000200 */
[C---:B---3--:R-:W-:Y:S06]  /*19ae0*/  HMMA.16816.F32 R28, R36.reuse, R4, R28 ;  /* 0x00000004241c723c */ /* 0x048fec000000181c */
[C---:B------:R-:W-:Y:S01]  /*19af0*/  HMMA.16816.F32 R24, R36.reuse, R6, R24 ;  /* 0x000000062418723c */ /* 0x040fe20000001818 */
[----:B------:R-:W3:Y:S05]  /*19b00*/  LDSM.16.M88.4 R4, [R225+0xb000] ;  /* 0x00b00000e104783b */ /* 0x000eea0000000200 */
[C---:B----4-:R-:W-:Y:S06]  /*19b10*/  HMMA.16816.F32 R20, R36.reuse, R32, R20 ;  /* 0x000000202414723c */ /* 0x050fec0000001814 */
[C---:B------:R-:W-:Y:S01]  /*19b20*/  HMMA.16816.F32 R12, R36.reuse, R34, R12 ;  /* 0x00000022240c723c */ /* 0x040fe2000000180c */
[----:B------:R-:W4:Y:S05]  /*19b30*/  LDSM.16.M88.4 R32, [R224+0x2000] ;  /* 0x00200000e020783b */ /* 0x000f2a0000000200 */
[C---:B------:R-:W-:Y:S06]  /*19b40*/  HMMA.16816.F32 R80, R36.reuse, R84, R80 ;  /* 0x000000542450723c */ /* 0x040fec0000001850 */
[C---:B------:R-:W-:Y:S01]  /*19b50*/  HMMA.16816.F32 R76, R36.reuse, R86, R76 ;  /* 0x00000056244c723c */ /* 0x040fe2000000184c */
[----:B------:R-:W4:Y:S05]  /*19b60*/  LDSM.16.M88.4 R84, [R223+0x2800] ;  /* 0x00280000df54783b */ /* 0x000f2a0000000200 */
[C---:B-1----:R-:W-:Y:S06]  /*19b70*/  HMMA.16816.F32 R72, R36.reuse, R52, R72 ;  /* 0x000000342448723c */ /* 0x042fec0000001848 */
[----:B------:R-:W-:Y:S01]  /*19b80*/  HMMA.16816.F32 R68, R36, R54, R68 ;  /* 0x000000362444723c */ /* 0x000fe20000001844 */
[----:B------:R-:W1:Y:S04]  /*19b90*/  LDSM.16.M88.4 R52, [R223+0x3000] ;  /* 0x00300000df34783b */ /* 0x000e680000000200 */
[----:B------:R-:W1:Y:S01]  /*19ba0*/  LDSM.16.M88.4 R36, [R223+0x3800] ;  /* 0x00380000df24783b */ /* 0x000e620000000200 */
        /* <DEDUP_REMOVED lines=25> */
[----:B------:R-:W1:Y:S01]  /*19d40*/  LDSM.16.M88.4 R32, [R216+0x2800] ;  /* 0x00280000d820783b */ /* 0x000e620000000200 */
        /* <DEDUP_REMOVED lines=25> */
[----:B------:R-:W2:Y:S01]  /*19ee0*/  LDSM.16.M88.4 R88, [R223+0x5800] ;  /* 0x00580000df58783b */ /* 0x000ea20000000200 */
        /* <DEDUP_REMOVED lines=42> */
[C---:B------:R-:W-:Y:S06]  /*1a190*/  HMMA.16816.F32 R20, R84.reuse, R8, R20 ;  /* 0x000000085414723c */ /* 0x040fec0000001814 */
[C---:B------:R-:W-:Y:S01]  /*1a1a0*/  HMMA.16816.F32 R12, R84.reuse, R10, R12 ;  /* 0x0000000a540c723c */ /* 0x040fe2000000180c */
[----:B------:R-:W2:Y:S05]  /*1a1b0*/  LDSM.16.M88.4 R8, [R223+0x6000] ;  /* 0x00600000df08783b */ /* 0x000eaa0000000200 */
        /* <DEDUP_REMOVED lines=20> */
[C---:B------:R-:W-:Y:S06]  /*1a300*/  HMMA.16816.F32 R28, R92.reuse, R8, R28 ;  /* 0x000000085c1c723c */ /* 0x040fec000000181c */
        /* <DEDUP_REMOVED lines=9> */
[----:B------:R-:W3:Y:S05]  /*1a3a0*/  LDSM.16.M88.4 R88, [R216+0x6800] ;  /* 0x00680000d858783b */ /* 0x000eea0000000200 */
[C---:B-1----:R-:W-:Y:S06]  /*1a3b0*/  HMMA.16816.F32 R28, R60.reuse, R52, R28 ;  /* 0x000000343c1c723c */ /* 0x042fec000000181c */
[C---:B------:R-:W-:Y:S06]  /*1a3c0*/  HMMA.16816.F32 R24, R60.reuse, R54, R24 ;  /* 0x000000363c18723c */ /* 0x040fec0000001818 */
[----:B--2---:R-:W-:Y:S01]  /*1a3d0*/  HMMA.16816.F32 R20, R60, R40, R20 ;  /* 0x000000283c14723c */ /* 0x004fe20000001814 */
[----:B------:R-:W-:-:S04]  /*1a3e0*/  IMAD.IADD R55, R3, 0x1, R58 ;  /* 0x0000000103377824 */ /* 0x000fc800078e023a */
[C---:B------:R-:W-:Y:S01]  /*1a3f0*/  VIADD R17, R55.reuse, 0x8 ;  /* 0x0000000837117836 */ /* 0x040fe20000000000 */
[C---:B------:R-:W-:Y:S01]  /*1a400*/  HMMA.16816.F32 R12, R60.reuse, R42, R12 ;  /* 0x0000002a3c0c723c */ /* 0x040fe2000000180c */
[----:B------:R-:W1:Y:S01]  /*1a410*/  LDSM.16.M88.4 R40, [R216+0x7000] ;  /* 0x00700000d828783b */ /* 0x000e620000000200 */
[-C--:B------:R-:W-:Y:S02]  /*1a420*/  ISETP.GE.AND P3, PT, R55, R64.reuse, PT ;  /* 0x000000403700720c */ /* 0x080fe40003f66270 */
[----:B------:R-:W-:Y:S02]  /*1a430*/  ISETP.GE.AND P1, PT, R17, R64, PT ;  /* 0x000000401100720c */ /* 0x000fe40003f26270 */
[C---:B----4-:R-:W-:Y:S06]  /*1a440*/  HMMA.16816.F32 R72, R60.reuse, R32, R72 ;  /* 0x000000203c48723c */ /* 0x050fec0000001848 */
[----:B------:R-:W-:Y:S01]  /*1a450*/  HMMA.16816.F32 R68, R60, R34, R68 ;  /* 0x000000223c44723c */ /* 0x000fe20000001844 */
[----:B------:R-:W2:Y:S01]  /*1a460*/  LDSM.16.M88.4 R32, [R216+0x7800] ;  /* 0x00780000d820783b */ /* 0x000ea20000000200 */
[----:B------:R-:W-:-:S04]  /*1a470*/  DEPBAR.LE SB0, 0x0 ;  /* 0x000080000000791a */ /* 0x000fc80000000000 */
[----:B---3--:R-:W-:Y:S06]  /*1a480*/  HMMA.16816.F32 R28, R8, R4, R28 ;  /* 0x00000004081c723c */ /* 0x008fec000000181c */
[----:B------:R-:W-:Y:S01]  /*1a490*/  HMMA.16816.F32 R80, R60, R36, R80 ;  /* 0x000000243c50723c */ /* 0x000fe20000001850 */
[----:B------:R-:W-:-:S05]  /*1a4a0*/  VIADD R5, R55, 0x1 ;  /* 0x0000000137057836 */ /* 0x000fca0000000000 */
[----:B------:R-:W-:Y:S01]  /*1a4b0*/  HMMA.16816.F32 R24, R8, R6, R24 ;  /* 0x000000060818723c */ /* 0x000fe20000001818 */
[----:B------:R-:W-:Y:S01]  /*1a4c0*/  ISETP.GE.AND P2, PT, R5, R64, PT ;  /* 0x000000400500720c */ /* 0x000fe20003f46270 */
[----:B------:R-:W-:-:S04]  /*1a4d0*/  VIADD R5, R55, 0x10 ;  /* 0x0000001037057836 */ /* 0x000fc80000000000 */
[----:B------:R-:W-:Y:S01]  /*1a4e0*/  HMMA.16816.F32 R76, R60, R38, R76 ;  /* 0x000000263c4c723c */ /* 0x000fe2000000184c */
[----:B------:R-:W-:Y:S01]  /*1a4f0*/  VIADD R7, R55, 0x9 ;  /* 0x0000000937077836 */ /* 0x000fe20000000000 */
[----:B------:R-:W-:Y:S01]  /*1a500*/  ISETP.GE.AND P6, PT, R5, R64, PT ;  /* 0x000000400500720c */ /* 0x000fe20003fc6270 */
[----:B------:R-:W-:-:S03]  /*1a510*/  VIADD R5, R55, 0x11 ;  /* 0x0000001137057836 */ /* 0x000fc60000000000 */
[C---:B------:R-:W-:Y:S01]  /*1a520*/  HMMA.16816.F32 R20, R8.reuse, R88, R20 ;  /* 0x000000580814723c */ /* 0x040fe20000001814 */
[-C--:B------:R-:W-:Y:S01]  /*1a530*/  ISETP.GE.AND P0, PT, R7, R64.reuse, PT ;  /* 0x000000400700720c */ /* 0x080fe20003f06270 */
[----:B------:R-:W-:Y:S01]  /*1a540*/  VIADD R7, R55, 0x18 ;  /* 0x0000001837077836 */ /* 0x000fe20000000000 */
[----:B------:R-:W-:Y:S02]  /*1a550*/  FSEL R39, R30, -INF , !P3 ;  /* 0xff8000001e277808 */ /* 0x000fe40005800000 */
[----:B------:R-:W-:Y:S01]  /*1a560*/  FSEL R45, R28, -INF , !P3 ;  /* 0xff8000001c2d7808 */ /* 0x000fe20005800000 */
[C---:B------:R-:W-:Y:S01]  /*1a570*/  HMMA.16816.F32 R12, R8.reuse, R90, R12 ;  /* 0x0000005a080c723c */ /* 0x040fe2000000180c */
[-C--:B------:R-:W-:Y:S01]  /*1a580*/  ISETP.GE.AND P3, PT, R7, R64.reuse, PT ;  /* 0x000000400700720c */ /* 0x080fe20003f66270 */
[----:B------:R-:W-:Y:S01]  /*1a590*/  VIADD R7, R55, 0x19 ;  /* 0x0000001937077836 */ /* 0x000fe20000000000 */
[----:B------:R-:W-:Y:S01]  /*1a5a0*/  ISETP.GE.AND P4, PT, R5, R64, PT ;  /* 0x000000400500720c */ /* 0x000fe20003f86270 */
[----:B------:R-:W-:Y:S01]  /*1a5b0*/  VIADD R5, R55, 0x20 ;  /* 0x0000002037057836 */ /* 0x000fe20000000000 */
[----:B------:R-:W-:Y:S01]  /*1a5c0*/  FSEL R51, R29, -INF , !P2 ;  /* 0xff8000001d337808 */ /* 0x000fe20005000000 */
[----:B-1----:R-:W-:Y:S01]  /*1a5d0*/  HMMA.16816.F32 R80, R8, R40, R80 ;  /* 0x000000280850723c */ /* 0x002fe20000001850 */
[----:B------:R-:W-:Y:S01]  /*1a5e0*/  FSEL R37, R26, -INF , !P1 ;  /* 0xff8000001a257808 */ /* 0x000fe20004800000 */
[----:B------:R-:W-:Y:S01]  /*1a5f0*/  VIADD R29, R55, 0x30 ;  /* 0x00000030371d7836 */ /* 0x000fe20000000000 */
[----:B------:R-:W-:-:S02]  /*1a600*/  FSEL R53, R24, -INF , !P1 ;  /* 0xff80000018357808 */ /* 0x000fc40004800000 */
[-C--:B------:R-:W-:Y:S01]  /*1a610*/  ISETP.GE.AND P1, PT, R5, R64.reuse, PT ;  /* 0x000000400500720c */ /* 0x080fe20003f26270 */
[C---:B------:R-:W-:Y:S01]  /*1a620*/  HMMA.16816.F32 R76, R8.reuse, R42, R76 ;  /* 0x0000002a084c723c */ /* 0x040fe2000000184c */
[----:B------:R-:W-:Y:S01]  /*1a630*/  FSEL R41, R31, -INF , !P2 ;  /* 0xff8000001f297808 */ /* 0x000fe20005000000 */
[----:B------:R-:W-:Y:S01]  /*1a640*/  VIADD R5, R55, 0x28 ;  /* 0x0000002837057836 */ /* 0x000fe20000000000 */
[-C--:B------:R-:W-:Y:S01]  /*1a650*/  ISETP.GE.AND P2, PT, R7, R64.reuse, PT ;  /* 0x000000400700720c */ /* 0x080fe20003f46270 */
[----:B------:R-:W-:Y:S01]  /*1a660*/  VIADD R7, R55, 0x21 ;  /* 0x0000002137077836 */ /* 0x000fe20000000000 */
[----:B------:R-:W-:Y:S01]  /*1a670*/  FSEL R27, R27, -INF , !P0 ;  /* 0xff8000001b1b7808 */ /* 0x000fe20004000000 */
[----:B--2---:R-:W-:Y:S01]  /*1a680*/  HMMA.16816.F32 R72, R8, R32, R72 ;  /* 0x000000200848723c */ /* 0x004fe20000001848 */
[----:B------:R-:W-:Y:S02]  /*1a690*/  FSEL R43, R25, -INF , !P0 ;  /* 0xff800000192b7808 */ /* 0x000fe40004000000 */
[----:B------:R-:W-:-:S02]  /*1a6a0*/  ISETP.GE.AND P0, PT, R7, R64, PT ;  /* 0x000000400700720c */ /* 0x000fc40003f06270 */
[----:B------:R-:W-:Y:S01]  /*1a6b0*/  FSEL R17, R22, -INF , !P6 ;  /* 0xff80000016117808 */ /* 0x000fe20007000000 */
[----:B------:R-:W-:Y:S01]  /*1a6c0*/  HMMA.16816.F32 R68, R8, R34, R68 ;  /* 0x000000220844723c */ /* 0x000fe20000001844 */
[----:B------:R-:W-:Y:S02]  /*1a6d0*/  FSEL R7, R20, -INF , !P6 ;  /* 0xff80000014077808 */ /* 0x000fe40007000000 */
[-C--:B------:R-:W-:Y:S01]  /*1a6e0*/  ISETP.GE.AND P6, PT, R5, R64.reuse, PT ;  /* 0x000000400500720c */ /* 0x080fe20003fc6270 */
[----:B------:R-:W-:Y:S01]  /*1a6f0*/  VIADD R5, R55, 0x29 ;  /* 0x0000002937057836 */ /* 0x000fe20000000000 */
[----:B------:R-:W-:Y:S02]  /*1a700*/  FSEL R23, R23, -INF , !P4 ;  /* 0xff80000017177808 */ /* 0x000fe40006000000 */
[----:B------:R-:W-:Y:S01]  /*1a710*/  FSEL R25, R21, -INF , !P4 ;  /* 0xff80000015197808 */ /* 0x000fe20006000000 */
[----:B------:R-:W-:Y:S01]  /*1a720*/  VIADD R9, R55, 0x38 ;  /* 0x0000003837097836 */ /* 0x000fe20000000000 */
[----:B------:R-:W-:-:S02]  /*1a730*/  ISETP.GE.AND P4, PT, R5, R64, PT ;  /* 0x000000400500720c */ /* 0x000fc40003f86270 */
[----:B------:R-:W-:Y:S02]  /*1a740*/  FSEL R21, R14, -INF , !P3 ;  /* 0xff8000000e157808 */ /* 0x000fe40005800000 */
[----:B------:R-:W-:Y:S02]  /*1a750*/  FSEL R5, R12, -INF , !P3 ;  /* 0xff8000000c057808 */ /* 0x000fe40005800000 */
[----:B------:R-:W-:Y:S01]  /*1a760*/  ISETP.GE.AND P3, PT, R29, R64, PT ;  /* 0x000000401d00720c */ /* 0x000fe20003f66270 */
[----:B------:R-:W-:Y:S01]  /*1a770*/  VIADD R29, R55, 0x31 ;  /* 0x00000031371d7836 */ /* 0x000fe20000000000 */
[----:B------:R-:W-:Y:S01]  /*1a780*/  FSEL R15, R15, -INF , !P2 ;  /* 0xff8000000f0f7808 */ /* 0x000fe20005000000 */
[----:B------:R-:W-:Y:S01]  /*1a790*/  VIADD R55, R55, 0x39 ;  /* 0x0000003937377836 */ /* 0x000fe20000000000 */
[----:B------:R-:W-:Y:S02]  /*1a7a0*/  FSEL R13, R13, -INF , !P2 ;  /* 0xff8000000d0d7808 */ /* 0x000fe40005000000 */
[----:B------:R-:W-:-:S02]  /*1a7b0*/  FSEL R187, R82, -INF , !P1 ;  /* 0xff80000052bb7808 */ /* 0x000fc40004800000 */
[----:B------:R-:W-:Y:S02]  /*1a7c0*/  FSEL R197, R80, -INF , !P1 ;  /* 0xff80000050c57808 */ /* 0x000fe40004800000 */
[----:B------:R-:W-:Y:S02]  /*1a7d0*/  FSEL R185, R83, -INF , !P0 ;  /* 0xff80000053b97808 */ /* 0x000fe40004000000 */
[----:B------:R-:W-:Y:S02]  /*1a7e0*/  FSEL R181, R81, -INF , !P0 ;  /* 0xff80000051b57808 */ /* 0x000fe40004000000 */
[-C--:B------:R-:W-:Y:S02]  /*1a7f0*/  ISETP.GE.AND P2, PT, R29, R64.reuse, PT ;  /* 0x000000401d00720c */ /* 0x080fe40003f46270 */
[-C--:B------:R-:W-:Y:S02]  /*1a800*/  ISETP.GE.AND P1, PT, R9, R64.reuse, PT ;  /* 0x000000400900720c */ /* 0x080fe40003f26270 */
[----:B------:R-:W-:-:S02]  /*1a810*/  ISETP.GE.AND P0, PT, R55, R64, PT ;  /* 0x000000403700720c */ /* 0x000fc40003f06270 */
        /* <DEDUP_REMOVED lines=52> */
[----:B------:R-:W-:-:S09]  /*1ab60*/  ISETP.NE.AND P1, PT, R11, RZ, PT ;  /* 0x000000ff0b00720c */ /* 0x000fd20003f25270 */
        /* <DEDUP_REMOVED lines=19> */
[----:B--2---:R-:W-:Y:S02]  /*1aca0*/  IMAD R3, R57, R0, RZ ;  /* 0x0000000039037224 */ /* 0x004fe400078e02ff */
[----:B------:R-:W-:-:S04]  /*1acb0*/  IMAD.WIDE.U32 R10, R0, R56, R10 ;  /* 0x00000038000a7225 */ /* 0x000fc800078e000a */
[----:B------:R-:W-:Y:S02]  /*1acc0*/  IMAD R3, R56, R4, R3 ;  /* 0x0000000438037224 */ /* 0x000fe400078e0203 */
[----:B------:R-:W-:-:S03]  /*1acd0*/  IMAD.MOV.U32 R0, RZ, RZ, R10 ;  /* 0x000000ffff007224 */ /* 0x000fc600078e000a */
[----:B------:R-:W-:Y:S01]  /*1ace0*/  IADD3 R3, R11, R3, RZ ;  /* 0x000000030b037210 */ /* 0x000fe20007ffe0ff */
[----:B------:R-:W-:Y:S05]  /*1acf0*/  BRA `(.L_x_1940) ;  /* 0x00000000000c7947 */ /* 0x000fea0003800000 */
.L_x_1939:
[----:B------:R-:W2:Y:S02]  /*1ad00*/  LD.E R0, desc[UR6][R18.64+0x38] ;  /* 0x0000380612007980 */ /* 0x000ea4000c101900 */
[----:B--2---:R-:W-:-:S04]  /*1ad10*/  LEA R0, -R0, RZ, 0x6 ;  /* 0x000000ff00007211 */ /* 0x004fc800078e31ff */
[----:B------:R-:W-:Y:S02]  /*1ad20*/  SHF.R.S32.HI R3, RZ, 0x1f, R0 ;  /* 0x0000001fff037819 */ /* 0x000fe40000011400 */
.L_x_1940:
[----:B------:R-:W-:Y:S05]  /*1ad30*/  BSYNC B0 ;  /* 0x0000000000007941 */ /* 0x000fea0003800000 */
.L_x_1938:
[C---:B------:R-:W-:Y:S02]  /*1ad40*/  LOP3.LUT P3, RZ, R246.reuse, 0x4, RZ, 0xc0, !PT ;  /* 0x00000004f6ff7812 */ /* 0x040fe4000786c0ff */
[----:B------:R-:W-:Y:S02]  /*1ad50*/  LOP3.LUT P4, RZ, R246, 0x2, RZ, 0xc0, !PT ;  /* 0x00000002f6ff7812 */ /* 0x000fe4000788c0ff */
[----:B------:R-:W-:Y:S02]  /*1ad60*/  IADD3 R171, P1, R0, R170, RZ ;  /* 0x000000aa00ab7210 */ /* 0x000fe40007f3e0ff */
        /* <DEDUP_REMOVED lines=124> */
.L_x_1937:
[----:B------:R-:W-:Y:S05]  /*1b530*/  BSYNC B1 ;  /* 0x0000000000017941 */ /* 0x000fea0003800000 */
.L_x_1936:
[----:B------:R-:W2:Y:S01]  /*1b540*/  LD.E R191, desc[UR6][R18.64+0xdc] ;  /* 0x0000dc0612bf7980 */ /* 0x000ea2000c101900 */
        /* <DEDUP_REMOVED lines=25> */
[-C--:B------:R-:W-:Y:S01]  /*1b6e0*/  LEA R229, R49, R230.reuse, 0x1 ;  /* 0x000000e631e57211 */ /* 0x080fe200078e08ff */
        /* <DEDUP_REMOVED lines=9> */
[----:B------:R-:W1:Y:S03]  /*1b780*/  SHFL.BFLY PT, R9, R2, 0x2, 0x1f ;  /* 0x0c401f0002097f89 */ /* 0x000e6600000e0000 */
[----:B------:R-:W-:Y:S01]  /*1b790*/  FMNMX.FTZ R11, R33, R0, !PT ;  /* 0x00000000210b7209 */ /* 0x000fe20007810000 */
[----:B------:R-:W-:Y:S03]  /*1b7a0*/  LDSM.16.MT88.4 R56, [R227+0x10000] ;  /* 0x01000000e338783b */ /* 0x000fe60000004200 */
[----:B------:R-:W-:Y:S01]  /*1b7b0*/  FMNMX.FTZ R11, R32, R11, !PT ;  /* 0x0000000b200b7209 */ /* 0x000fe20007810000 */
[----:B------:R-:W-:Y:S04]  /*1b7c0*/  LDSM.16.MT88.4 R80, [R228+0x12000] ;  /* 0x01200000e450783b */ /* 0x000fe80000004200 */
[----:B------:R-:W3:Y:S04]  /*1b7d0*/  SHFL.BFLY PT, R0, R11, 0x2, 0x1f ;  /* 0x0c401f000b007f89 */ /* 0x000ee800000e0000 */
[----:B------:R-:W-:Y:S04]  /*1b7e0*/  LDSM.16.MT88.4 R96, [R230+0x14000] ;  /* 0x01400000e660783b */ /* 0x000fe80000004200 */
[----:B------:R-:W-:Y:S01]  /*1b7f0*/  LDSM.16.MT88.4 R88, [R227+0x12000] ;  /* 0x01200000e358783b */ /* 0x000fe20000004200 */
[----:B-1----:R-:W-:-:S03]  /*1b800*/  FMNMX.FTZ R9, R2, R9, !PT ;  /* 0x0000000902097209 */ /* 0x002fc60007810000 */
[----:B------:R-:W-:Y:S04]  /*1b810*/  LDSM.16.MT88.4 R104, [R229+0x14000] ;  /* 0x01400000e568783b */ /* 0x000fe80000004200 */
[----:B------:R-:W1:Y:S04]  /*1b820*/  SHFL.BFLY PT, R164, R9, 0x1, 0x1f ;  /* 0x0c201f0009a47f89 */ /* 0x000e6800000e0000 */
[----:B------:R-:W-:Y:S01]  /*1b830*/  LDSM.16.MT88.4 R112, [R228+0x14000] ;  /* 0x01400000e470783b */ /* 0x000fe20000004200 */
[----:B---3--:R-:W-:-:S03]  /*1b840*/  FMNMX.FTZ R0, R11, R0, !PT ;  /* 0x000000000b007209 */ /* 0x008fc60007810000 */
[----:B------:R-:W-:Y:S04]  /*1b850*/  LDSM.16.MT88.4 R120, [R227+0x14000] ;  /* 0x01400000e378783b */ /* 0x000fe80000004200 */
[----:B------:R-:W3:Y:S04]  /*1b860*/  SHFL.BFLY PT, R3, R0, 0x1, 0x1f ;  /* 0x0c201f0000037f89 */ /* 0x000ee800000e0000 */
[----:B------:R-:W-:Y:S04]  /*1b870*/  LDSM.16.MT88.4 R128, [R230+0x16000] ;  /* 0x01600000e680783b */ /* 0x000fe80000004200 */
[----:B------:R-:W-:Y:S01]  /*1b880*/  LDSM.16.MT88.4 R152, [R229+0x16000] ;  /* 0x01600000e598783b */ /* 0x000fe20000004200 */
[----:B-1----:R-:W-:-:S03]  /*1b890*/  FMNMX.FTZ R164, R9, R164, !PT ;  /* 0x000000a409a47209 */ /* 0x002fc60007810000 */
[----:B------:R-:W-:Y:S01]  /*1b8a0*/  LDSM.16.MT88.4 R148, [R228+0x16000] ;  /* 0x01600000e494783b */ /* 0x000fe20000004200 */
[----:B------:R-:W-:-:S03]  /*1b8b0*/  FSETP.NEU.FTZ.AND P0, PT, R164, -INF , PT ;  /* 0xff800000a400780b */ /* 0x000fc60003f1d000 */
[----:B------:R-:W-:Y:S01]  /*1b8c0*/  LDSM.16.MT88.4 R8, [R229+0x10800] ;  /* 0x01080000e508783b */ /* 0x000fe20000004200 */
[----:B---3--:R-:W-:Y:S01]  /*1b8d0*/  FMNMX.FTZ R3, R0, R3, !PT ;  /* 0x0000000300037209 */ /* 0x008fe20007810000 */
[----:B--2---:R-:W-:-:S04]  /*1b8e0*/  FMUL.FTZ R198, R191, R164 ;  /* 0x000000a4bfc67220 */ /* 0x004fc80000410000 */
[----:B------:R-:W-:Y:S01]  /*1b8f0*/  FMUL.FTZ R190, R191, R3 ;  /* 0x00000003bfbe7220 */ /* 0x000fe20000410000 */
[----:B------:R-:W-:Y:S02]  /*1b900*/  FSEL R198, R198, RZ, P0 ;  /* 0x000000ffc6c67208 */ /* 0x000fe40000000000 */
[----:B------:R-:W-:-:S03]  /*1b910*/  FSETP.NEU.FTZ.AND P0, PT, R3, -INF , PT ;  /* 0xff8000000300780b */ /* 0x000fc60003f1d000 */
[-CC-:B------:R-:W-:Y:S01]  /*1b920*/  FFMA.FTZ R172, R43, R191.reuse, -R198.reuse ;  /* 0x000000bf2bac7223 */ /* 0x180fe200000108c6 */
[----:B------:R-:W-:Y:S01]  /*1b930*/  FSEL R190, R190, RZ, P0 ;  /* 0x000000ffbebe7208 */ /* 0x000fe20000000000 */
[-CC-:B------:R-:W-:Y:S01]  /*1b940*/  FFMA.FTZ R177, R45, R191.reuse, -R198.reuse ;  /* 0x000000bf2db17223 */ /* 0x180fe200000108c6 */
[-CC-:B------:R-:W-:Y:S01]  /*1b950*/  FFMA.FTZ R176, R51, R191.reuse, -R198.reuse ;  /* 0x000000bf33b07223 */ /* 0x180fe200000108c6 */
[-C--:B------:R-:W-:Y:S01]  /*1b960*/  FFMA.FTZ R175, R53, R191.reuse, -R198 ;  /* 0x000000bf35af7223 */ /* 0x080fe200000108c6 */
[----:B------:R-:W-:Y:S01]  /*1b970*/  LDSM.16.MT88.4 R48, [R228+0x10000] ;  /* 0x01000000e430783b */ /* 0x000fe20000004200 */
[-CC-:B------:R-:W-:Y:S01]  /*1b980*/  FFMA.FTZ R179, R41, R191.reuse, -R190.reuse ;  /* 0x000000bf29b37223 */ /* 0x180fe200000108be */
[-CC-:B------:R-:W-:Y:S01]  /*1b990*/  FFMA.FTZ R178, R39, R191.reuse, -R190.reuse ;  /* 0x000000bf27b27223 */ /* 0x180fe200000108be */
[-CC-:B------:R-:W-:Y:S01]  /*1b9a0*/  FFMA.FTZ R174, R37, R191.reuse, -R190.reuse ;  /* 0x000000bf25ae7223 */ /* 0x180fe200000108be */
[----:B------:R-:W1:Y:S01]  /*1b9b0*/  LDSM.16.MT88.4 R40, [R229+0x10000] ;  /* 0x01000000e528783b */ /* 0x000e620000004200 */
[-C--:B------:R-:W-:Y:S01]  /*1b9c0*/  FFMA.FTZ R173, R27, R191.reuse, -R190 ;  /* 0x000000bf1bad7223 */ /* 0x080fe200000108be */
[-CC-:B------:R-:W-:Y:S01]  /*1b9d0*/  FFMA.FTZ R171, R7, R191.reuse, -R198.reuse ;  /* 0x000000bf07ab7223 */ /* 0x180fe200000108c6 */
[-C--:B------:R-:W-:Y:S01]  /*1b9e0*/  FFMA.FTZ R169, R5, R191.reuse, -R198 ;  /* 0x000000bf05a97223 */ /* 0x080fe200000108c6 */
[----:B------:R-:W-:Y:S01]  /*1b9f0*/  MUFU.EX2 R177, R177 ;  /* 0x000000b100b17308 */ /* 0x000fe20000000800 */
[----:B------:R-:W2:Y:S01]  /*1ba00*/  LDSM.16.MT88.4 R4, [R227+0x16000] ;  /* 0x01600000e304783b */ /* 0x000ea20000004200 */
[-C--:B------:R-:W-:Y:S01]  /*1ba10*/  FFMA.FTZ R170, R17, R191.reuse, -R190 ;  /* 0x000000bf11aa7223 */ /* 0x080fe200000108be */
[-CC-:B------:R-:W-:Y:S01]  /*1ba20*/  FFMA.FTZ R168, R25, R191.reuse, -R198.reuse ;  /* 0x000000bf19a87223 */ /* 0x180fe200000108c6 */
[-C--:B------:R-:W-:Y:S01]  /*1ba30*/  FFMA.FTZ R2, R13, R191.reuse, -R198 ;  /* 0x000000bf0d027223 */ /* 0x080fe200000108c6 */
[----:B------:R-:W3:Y:S01]  /*1ba40*/  LDSM.16.MT88.4 R16, [R230+0x10800] ;  /* 0x01080000e610783b */ /* 0x000ee20000004200 */
[-CC-:B------:R-:W-:Y:S01]  /*1ba50*/  FFMA.FTZ R167, R23, R191.reuse, -R190.reuse ;  /* 0x000000bf17a77223 */ /* 0x180fe200000108be */
[-CC-:B------:R-:W-:Y:S01]  /*1ba60*/  FFMA.FTZ R165, R21, R191.reuse, -R190.reuse ;  /* 0x000000bf15a57223 */ /* 0x180fe200000108be */
[----:B------:R-:W4:Y:S01]  /*1ba70*/  MUFU.EX2 R176, R176 ;  /* 0x000000b000b07308 */ /* 0x000f220000000800 */
[-CC-:B------:R-:W-:Y:S01]  /*1ba80*/  FFMA.FTZ R0, R15, R191.reuse, -R190.reuse ;  /* 0x000000bf0f007223 */ /* 0x180fe200000108be */
[----:B------:R-:W5:Y:S01]  /*1ba90*/  LDSM.16.MT88.4 R20, [R228+0x10800] ;  /* 0x01080000e414783b */ /* 0x000f620000004200 */
[-C--:B------:R-:W-:Y:S01]  /*1baa0*/  FFMA.FTZ R184, R187, R191.reuse, -R190 ;  /* 0x000000bfbbb87223 */ /* 0x080fe200000108be */
[-CC-:B------:R-:W-:Y:S01]  /*1bab0*/  FFMA.FTZ R180, R197, R191.reuse, -R198.reuse ;  /* 0x000000bfc5b47223 */ /* 0x180fe200000108c6 */
[-CC-:B------:R-:W-:Y:S01]  /*1bac0*/  FFMA.FTZ R181, R181, R191.reuse, -R198.reuse ;  /* 0x000000bfb5b57223 */ /* 0x180fe200000108c6 */
[----:B------:R-:W5:Y:S01]  /*1bad0*/  LDSM.16.MT88.4 R12, [R227+0x10800] ;  /* 0x01080000e30c783b */ /* 0x000f620000004200 */
[-CC-:B------:R-:W-:Y:S01]  /*1bae0*/  FFMA.FTZ R182, R195, R191.reuse, -R198.reuse ;  /* 0x000000bfc3b67223 */ /* 0x180fe200000108c6 */
[----:B------:R-:W-:Y:S01]  /*1baf0*/  MUFU.EX2 R175, R175 ;  /* 0x000000af00af7308 */ /* 0x000fe20000000800 */
[-C--:B------:R-:W-:Y:S01]  /*1bb00*/  FFMA.FTZ R183, R183, R191.reuse, -R198 ;  /* 0x000000bfb7b77223 */ /* 0x080fe200000108c6 */
[----:B------:R-:W-:Y:S01]  /*1bb10*/  LDSM.16.MT88.4 R24, [R230+0x12800] ;  /* 0x01280000e618783b */ /* 0x000fe20000004200 */
[-CC-:B------:R-:W-:Y:S01]  /*1bb20*/  FFMA.FTZ R185, R185, R191.reuse, -R190.reuse ;  /* 0x000000bfb9b97223 */ /* 0x180fe200000108be */
[-CC-:B------:R-:W-:Y:S01]  /*1bb30*/  FFMA.FTZ R186, R31, R191.reuse, -R190.reuse ;  /* 0x000000bf1fba7223 */ /* 0x180fe200000108be */
[-C--:B------:R-:W-:Y:S01]  /*1bb40*/  FFMA.FTZ R187, R29, R191.reuse, -R190 ;  /* 0x000000bf1dbb7223 */ /* 0x080fe200000108be */
[--C-:B------:R-:W-:Y:S01]  /*1bb50*/  FFMA.FTZ R249, R192, R191, -R198.reuse ;  /* 0x000000bfc0f97223 */ /* 0x100fe200000108c6 */
[----:B------:R-:W-:Y:S01]  /*1bb60*/  LDSM.16.MT88.4 R28, [R229+0x13000] ;  /* 0x01300000e51c783b */ /* 0x000fe20000004200 */
[----:B------:R-:W1:Y:S01]  /*1bb70*/  MUFU.EX2 R172, R172 ;  /* 0x000000ac00ac7308 */ /* 0x000e620000000800 */
[----:B----4-:R-:W-:Y:S01]  /*1bb80*/  F2FP.F16.F32.PACK_AB R144, R176, R177 ;  /* 0x000000b1b090723e */ /* 0x010fe200000000ff */
        /* <DEDUP_REMOVED lines=9> */
[----:B------:R-:W-:Y:S05]  /*1bc20*/  LDSM.16.MT88.4 R32, [R228+0x11800] ;  /* 0x01180000e420783b */ /* 0x000fea0000004200 */
[----:B------:R-:W4:Y:S01]  /*1bc30*/  MUFU.EX2 R179, R179 ;  /* 0x000000b300b37308 */ /* 0x000f220000000800 */
[----:B-1----:R-:W-:Y:S01]  /*1bc40*/  F2FP.F16.F32.PACK_AB R146, R172, R175 ;  /* 0x000000afac92723e */ /* 0x002fe200000000ff */
[----:B------:R-:W-:-:S04]  /*1bc50*/  FADD.FTZ R175, R175, R176 ;  /* 0x000000b0afaf7221 */ /* 0x000fc80000010000 */
[----:B------:R-:W-:Y:S02]  /*1bc60*/  FADD.FTZ R172, R172, R175 ;  /* 0x000000afacac7221 */ /* 0x000fe40000010000 */
[----:B------:R-:W-:Y:S08]  /*1bc70*/  MUFU.EX2 R174, R174 ;  /* 0x000000ae00ae7308 */ /* 0x000ff00000000800 */
[----:B------:R-:W1:Y:S01]  /*1bc80*/  MUFU.EX2 R173, R173 ;  /* 0x000000ad00ad7308 */ /* 0x000e620000000800 */
[----:B----4-:R-:W-:Y:S01]  /*1bc90*/  F2FP.F16.F32.PACK_AB R145, R179, R178 ;  /* 0x000000b2b391723e */ /* 0x010fe200000000ff */
[----:B------:R-:W-:-:S06]  /*1bca0*/  FADD.FTZ R179, R178, R179 ;  /* 0x000000b3b2b37221 */ /* 0x000fcc0000010000 */
[----:B------:R-:W-:Y:S08]  /*1bcb0*/  MUFU.EX2 R171, R171 ;  /* 0x000000ab00ab7308 */ /* 0x000ff00000000800 */
[----:B------:R-:W4:Y:S01]  /*1bcc0*/  MUFU.EX2 R168, R168 ;  /* 0x000000a800a87308 */ /* 0x000f220000000800 */
        /* <DEDUP_REMOVED lines=15> */
[----:B------:R-:W3:Y:S01]  /*1bdc0*/  MUFU.EX2 R0, R0 ;  /* 0x0000000000007308 */ /* 0x000ee20000000800 */
        /* <DEDUP_REMOVED lines=39> */
[C---:B--2---:R-:W-:Y:S06]  /*1c040*/  HMMA.16816.F32 R140, R144.reuse, R4, RZ ;  /* 0x00000004908c723c */ /* 0x044fec00000018ff */
[----:B------:R-:W-:Y:S01]  /*1c050*/  HMMA.16816.F32 R144, R144, R6, RZ ;  /* 0x000000069090723c */ /* 0x000fe200000018ff */
[----:B----4-:R-:W-:Y:S01]  /*1c060*/  F2FP.F16.F32.PACK_AB R4, R168, R171 ;  /* 0x000000aba804723e */ /* 0x010fe200000000ff */
[----:B------:R-:W-:Y:S01]  /*1c070*/  FADD.FTZ R171, R171, R172 ;  /* 0x000000acabab7221 */ /* 0x000fe20000010000 */
[----:B-1----:R-:W-:Y:S01]  /*1c080*/  F2FP.F16.F32.PACK_AB R5, R167, R170 ;  /* 0x000000aaa705723e */ /* 0x002fe200000000ff */
[----:B------:R-:W-:-:S02]  /*1c090*/  FADD.FTZ R170, R170, R173 ;  /* 0x000000adaaaa7221 */ /* 0x000fc40000010000 */
[----:B------:R-:W-:Y:S01]  /*1c0a0*/  FADD.FTZ R168, R168, R171 ;  /* 0x000000aba8a87221 */ /* 0x000fe20000010000 */
[----:B------:R-:W-:Y:S01]  /*1c0b0*/  F2FP.F16.F32.PACK_AB R6, R2, R169 ;  /* 0x000000a90206723e */ /* 0x000fe200000000ff */
[----:B------:R-:W-:Y:S01]  /*1c0c0*/  FADD.FTZ R170, R167, R170 ;  /* 0x000000aaa7aa7221 */ /* 0x000fe20000010000 */
[----:B---3--:R-:W-:Y:S01]  /*1c0d0*/  F2FP.F16.F32.PACK_AB R7, R0, R165 ;  /* 0x000000a50007723e */ /* 0x008fe200000000ff */
        /* <DEDUP_REMOVED lines=9> */
[----:B------:R-:W2:Y:S05]  /*1c170*/  LDSM.16.MT88.4 R8, [R228+0x12800] ;  /* 0x01280000e408783b */ /* 0x000eaa0000004200 */
[C---:B-----5:R-:W-:Y:S06]  /*1c180*/  HMMA.16816.F32 R44, R4.reuse, R20, R44 ;  /* 0x00000014042c723c */ /* 0x060fec000000182c */
        /* <DEDUP_REMOVED lines=53> */
[----:B------:R-:W-:-:S04]  /*1c4e0*/  FADD.FTZ R187, R187, R186 ;  /* 0x000000babbbb7221 */ /* 0x000fc80000010000 */
[C---:B------:R-:W-:Y:S01]  /*1c4f0*/  HMMA.16816.F32 R156, R8.reuse, R26, R156 ;  /* 0x0000001a089c723c */ /* 0x040fe2000000189c */
[----:B------:R-:W-:Y:S05]  /*1c500*/  LDSM.16.MT88.4 R24, [R227+0x13000] ;  /* 0x01300000e318783b */ /* 0x000fea0000004200 */
[C---:B---3--:R-:W-:Y:S06]  /*1c510*/  HMMA.16816.F32 R36, R8.reuse, R12, R36 ;  /* 0x0000000c0824723c */ /* 0x048fec0000001824 */
        /* <DEDUP_REMOVED lines=102> */
.L_x_1950:
        /* <DEDUP_REMOVED lines=10> */
[C---:B--2---:R-:W-:Y:S02]  /*1cc20*/  R2UR UR4, R164.reuse ;  /* 0x00000000a40472ca */ /* 0x044fe400000e0000 */
[C---:B------:R-:W-:Y:S02]  /*1cc30*/  R2UR UR5, R165.reuse ;  /* 0x00000000a50572ca */ /* 0x040fe400000e0000 */
[C---:B------:R-:W-:Y:S02]  /*1cc40*/  R2UR UR12, R164.reuse ;  /* 0x00000000a40c72ca */ /* 0x040fe400000e0000 */
[C---:B------:R-:W-:Y:S02]  /*1cc50*/  R2UR UR13, R165.reuse ;  /* 0x00000000a50d72ca */ /* 0x040fe400000e0000 */
[C---:B------:R-:W-:Y:S02]  /*1cc60*/  R2UR UR14, R164.reuse ;  /* 0x00000000a40e72ca */ /* 0x040fe400000e0000 */
[C---:B------:R-:W-:Y:S02]  /*1cc70*/  R2UR UR15, R165.reuse ;  /* 0x00000000a50f72ca */ /* 0x040fe400000e0000 */
[----:B------:R-:W-:Y:S02]  /*1cc80*/  R2UR UR10, R164 ;  /* 0x00000000a40a72ca */ /* 0x000fe400000e0000 */
[----:B------:R-:W-:Y:S01]  /*1cc90*/  R2UR UR11, R165 ;  /* 0x00000000a50b72ca */ /* 0x000fe200000e0000 */
[----:B-1----:R-:W2:Y:S02]  /*1cca0*/  LD.E R11, desc[UR4][R2.64+0x170] ;  /* 0x00017004020b7980 */ /* 0x002ea4000c101900 */
        /* <DEDUP_REMOVED lines=61> */
.L_x_1943:
[----:B--2---:R-:W-:Y:S02]  /*1d080*/  R2UR UR4, R164 ;  /* 0x00000000a40472ca */ /* 0x004fe400000e0000 */
[----:B------:R-:W-:Y:S11]  /*1d090*/  R2UR UR5, R165 ;  /* 0x00000000a50572ca */ /* 0x000ff600000e0000 */
[----:B------:R-:W-:Y:S02]  /*1d0a0*/  @!UPT UIADD3 URZ, URZ, URZ, URZ ;  /* 0x0000003f3f3ff290 */ /* 0x000fe4000fffe03f */
[----:B-1----:R-:W2:Y:S02]  /*1d0b0*/  LD.E R8, desc[UR4][R2.64+0x40] ;  /* 0x0000400402087980 */ /* 0x002ea4000c101900 */
[----:B--2---:R-:W-:Y:S05]  /*1d0c0*/  IMAD.U32 R8, R8, -0x40, RZ ;  /* 0xffffffc008087824 */ /* 0x004fea00078e00ff */
[----:B------:R-:W-:Y:S02]  /*1d0d0*/  SHF.R.S32.HI R5, RZ, 0x1f, R8 ;  /* 0x0000001fff057819 */ /* 0x000fe40000011408 */
.L_x_1944:
[----:B------:R-:W-:Y:S05]  /*1d0e0*/  BSYNC B0 ;  /* 0x0000000000007941 */ /* 0x000fea0003800000 */
.L_x_1942:
[C---:B------:R-:W-:Y:S01]  /*1d0f0*/  LOP3.LUT P6, RZ, R246.reuse, 0x1, RZ, 0xc0, !PT ;  /* 0x00000001f6ff7812 */ /* 0x040fe200078cc0ff */
[----:B------:R-:W-:Y:S01]  /*1d100*/  BSSY B1, `(.L_x_1945) ;  /* 0x000023b000017945 */ /* 0x000fe20003800000 */
[C---:B------:R-:W-:Y:S02]  /*1d110*/  LOP3.LUT P5, RZ, R246.reuse, 0x2, RZ, 0xc0, !PT ;  /* 0x00000002f6ff7812 */ /* 0x040fe400078ac0ff */
[----:B------:R-:W-:Y:S02]  /*1d120*/  LOP3.LUT P4, RZ, R246, 0x4, RZ, 0xc0, !PT ;  /* 0x00000004f6ff7812 */ /* 0x000fe4000788c0ff */
[-C--:B------:R-:W-:Y:S02]  /*1d130*/  LEA R250, P1, R8, R188.reuse, 0x1 ;  /* 0x000000bc08fa7211 */ /* 0x080fe400078208ff */
[----:B------:R-:W-:Y:S02]  /*1d140*/  LOP3.LUT P3, RZ, R246, 0x8, RZ, 0xc0, !PT ;  /* 0x00000008f6ff7812 */ /* 0x000fe4000786c0ff */
[C---:B------:R-:W-:Y:S02]  /*1d150*/  LEA.HI.X R251, R8.reuse, R189, R5, 0x1, P1 ;  /* 0x000000bd08fb7211 */ /* 0x040fe400008f0c05 */
[----:B------:R-:W-:Y:S02]  /*1d160*/  IADD3 R7, P0, R8, R231, RZ ;  /* 0x000000e708077210 */ /* 0x000fe40007f1e0ff */
[C---:B------:R-:W-:Y:S02]  /*1d170*/  @P6 R2UR UR4, R164.reuse ;  /* 0x00000000a40462ca */ /* 0x040fe400000e0000 */
[----:B------:R-:W-:Y:S01]  /*1d180*/  @P6 R2UR UR5, R165 ;  /* 0x00000000a50562ca */ /* 0x000fe200000e0000 */
        /* <DEDUP_REMOVED lines=24> */
[CC--:B------:R-:W-:Y:S01]  /*1d310*/  @P3 LEA R8, P0, R7.reuse, R188.reuse, 0x1 ;  /* 0x000000bc07083211 */ /* 0x0c0fe200078008ff */
[----:B------:R-:W-:Y:S01]  /*1d320*/  @!PT LDS RZ, [RZ] ;  /* 0x00000000fffff984 */ /* 0x000fe20000000800 */
[----:B------:R-:W-:Y:S01]  /*1d330*/  @!PT LDS RZ, [RZ] ;  /* 0x00000000fffff984 */ /* 0x000fe20000000800 */
[----:B------:R-:W-:Y:S01]  /*1d340*/  @!PT LDS RZ, [RZ] ;  /* 0x00000000fffff984 */ /* 0x000fe20000000800 */
[----:B------:R-:W-:Y:S01]  /*1d350*/  @P4 LDGSTS.E.BYPASS.LTC128B.128 [R242+0x14000], desc[UR4][R250.64+0x100] ;  /* 0x14000100faf24fae */ /* 0x000fe2000b901d44 */
[C-C-:B------:R-:W-:Y:S02]  /*1d360*/  @P4 LEA.HI.X R11, R7.reuse, R189, R6.reuse, 0x1, P1 ;  /* 0x000000bd070b4211 */ /* 0x140fe400008f0c06 */
        /* <DEDUP_REMOVED lines=18> */
[--C-:B------:R-:W-:Y:S01]  /*1d490*/  @P4 LEA.HI.X R19, R5, R189, R6.reuse, 0x1, P1 ;  /* 0x000000bd05134211 */ /* 0x100fe200008f0c06 */
[----:B------:R-:W-:Y:S01]  /*1d4a0*/  @!P6 STS.128 [R242+0x10800], RZ ;  /* 0x010800fff200e388 */ /* 0x000fe20000000c00 */
[----:B------:R-:W-:Y:S02]  /*1d4b0*/  @P3 R2UR UR16, R164 ;  /* 0x00000000a41032ca */ /* 0x000fe400000e0000 */
[----:B------:R-:W-:Y:S01]  /*1d4c0*/  @P3 R2UR UR17, R165 ;  /* 0x00000000a51132ca */ /* 0x000fe200000e0000 */
[----:B------:R-:W-:Y:S01]  /*1d4d0*/  @!PT LDS RZ, [RZ] ;  /* 0x00000000fffff984 */ /* 0x000fe20000000800 */
[----:B------:R-:W-:Y:S01]  /*1d4e0*/  @!PT LDS RZ, [RZ] ;  /* 0x00000000fffff984 */ /* 0x000fe20000000800 */
[----:B------:R-:W-:Y:S01]  /*1d4f0*/  @!PT LDS RZ, [RZ] ;  /* 0x00000000fffff984 */ /* 0x000fe20000000800 */
[----:B------:R-:W-:Y:S01]  /*1d500*/  @P5 LDGSTS.E.BYPASS.LTC128B.128 [R242+0x12800], desc[UR10][R12.64+0x80] ;  /* 0x128000800cf25fae */ /* 0x000fe2000b901d4a */
[CC--:B------:R-:W-:Y:S02]  /*1d510*/  @P3 LEA R16, P0, R5.reuse, R188.reuse, 0x1 ;  /* 0x000000bc05103211 */ /* 0x0c0fe400078008ff */
        /* <DEDUP_REMOVED lines=38> */
[----:B------:R-:W-:Y:S01]  /*1d780*/  ISETP.GT.AND P0, PT, R248, R235, PT ;  /* 0x000000ebf800720c */ /* 0x000fe20003f04270 */
[----:B------:R-:W-:Y:S01]  /*1d790*/  @!PT LDS RZ, [RZ] ;  /* 0x00000000fffff984 */ /* 0x000fe20000000800 */
[----:B------:R-:W-:Y:S01]  /*1d7a0*/  @!PT LDS RZ, [RZ] ;  /* 0x00000000fffff984 */ /* 0x000fe20000000800 */
[----:B------:R-:W-:Y:S01]  /*1d7b0*/  @!PT LDS RZ, [RZ] ;  /* 0x00000000fffff984 */ /* 0x000fe20000000800 */
[----:B------:R-:W-:Y:S01]  /*1d7c0*/  @P4 LDGSTS.E.BYPASS.LTC128B.128 [R242+0x15000], desc[UR4][R18.64+0x100] ;  /* 0x1500010012f24fae */ /* 0x000fe2000b901d44 */
[----:B------:R-:W-:Y:S02]  /*1d7d0*/  @P3 R2UR UR4, R164 ;  /* 0x00000000a40432ca */ /* 0x000fe400000e0000 */
[----:B------:R-:W-:Y:S01]  /*1d7e0*/  @P3 R2UR UR5, R165 ;  /* 0x00000000a50532ca */ /* 0x000fe200000e0000 */
        /* <DEDUP_REMOVED lines=41> */
[----:B------:R-:W1:Y:S03]  /*1da80*/  LDSM.16.M88.4 R200, [R220+0x8800] ;  /* 0x00880000dcc8783b */ /* 0x000e660000000200 */
[C---:B--2---:R-:W-:Y:S06]  /*1da90*/  HMMA.16816.F32 R12, R32.reuse, R16, RZ ;  /* 0x00000010200c723c */ /* 0x044fec00000018ff */
[C---:B------:R-:W-:Y:S06]  /*1daa0*/  HMMA.16816.F32 R16, R32.reuse, R18, RZ ;  /* 0x000000122010723c */ /* 0x040fec00000018ff */
[C---:B---3--:R-:W-:Y:S06]  /*1dab0*/  HMMA.16816.F32 R20, R32.reuse, R24, RZ ;  /* 0x000000182014723c */ /* 0x048fec00000018ff */
[C---:B------:R-:W-:Y:S06]  /*1dac0*/  HMMA.16816.F32 R24, R32.reuse, R26, RZ ;  /* 0x0000001a2018723c */ /* 0x040fec00000018ff */
[C---:B-----5:R-:W-:Y:S06]  /*1dad0*/  HMMA.16816.F32 R28, R32.reuse, R168, RZ ;  /* 0x000000a8201c723c */ /* 0x060fec00000018ff */
[----:B------:R-:W-:Y:S01]  /*1dae0*/  HMMA.16816.F32 R32, R32, R170, RZ ;  /* 0x000000aa2020723c */ /* 0x000fe200000018ff */
[----:B------:R-:W2:Y:S05]  /*1daf0*/  LDSM.16.M88.4 R168, [R220+0x9000] ;  /* 0x00900000dca8783b */ /* 0x000eaa0000000200 */
[C---:B------:R-:W-:Y:S06]  /*1db00*/  HMMA.16816.F32 R4, R172.reuse, R176, R4 ;  /* 0x000000b0ac04723c */ /* 0x040fec0000001804 */
[C---:B------:R-:W-:Y:S01]  /*1db10*/  HMMA.16816.F32 R8, R172.reuse, R178, R8 ;  /* 0x000000b2ac08723c */ /* 0x040fe20000001808 */
[----:B------:R-:W3:Y:S05]  /*1db20*/  LDSM.16.M88.4 R176, [R220+0x9800] ;  /* 0x00980000dcb0783b */ /* 0x000eea0000000200 */
[C---:B------:R-:W-:Y:S06]  /*1db30*/  HMMA.16816.F32 R12, R172.reuse, R180, R12 ;  /* 0x000000b4ac0c723c */ /* 0x040fec000000180c */
[C---:B------:R-:W-:Y:S01]  /*1db40*/  HMMA.16816.F32 R16, R172.reuse, R182, R16 ;  /* 0x000000b6ac10723c */ /* 0x040fe20000001810 */
[----:B------:R-:W-:Y:S05]  /*1db50*/  LDSM.16.M88.4 R180, [R221] ;  /* 0x00000000ddb4783b */ /* 0x000fea0000000200 */
        /* <DEDUP_REMOVED lines=20> */
[C---:B-----5:R-:W-:Y:S06]  /*1dca0*/  HMMA.16816.F32 R4, R180.reuse, R184, R4 ;  /* 0x000000b8b404723c */ /* 0x060fec0000001804 */
[C---:B------:R-:W-:Y:S01]  /*1dcb0*/  HMMA.16816.F32 R8, R180.reuse, R186, R8 ;  /* 0x000000bab408723c */ /* 0x040fe20000001808 */
[----:B------:R-:W5:Y:S05]  /*1dcc0*/  LDSM.16.M88.4 R184, [R225+0xb800] ;  /* 0x00b80000e1b8783b */ /* 0x000f6a0000000200 */
[C---:B----4-:R-:W-:Y:S06]  /*1dcd0*/  HMMA.16816.F32 R12, R180.reuse, R172, R12 ;  /* 0x000000acb40c723c */ /* 0x050fec000000180c */
        /* <DEDUP_REMOVED lines=8> */
[----:B------:R-:W4:Y:S01]  /*1dd60*/  LDSM.16.M88.4 R180, [R214] ;  /* 0x00000000d6b4783b */ /* 0x000f220000000200 */
[C---:B------:R-:W-:Y:S06]  /*1dd70*/  HMMA.16816.F32 R4, R196.reuse, R200, R4 ;  /* 0x000000c8c404723c */ /* 0x040fec0000001804 */
[C---:B------:R-:W-:Y:S01]  /*1dd80*/  HMMA.16816.F32 R8, R196.reuse, R202, R8 ;  /* 0x000000cac408723c */ /* 0x040fe20000001808 */
[----:B------:R-:W4:Y:S05]  /*1dd90*/  LDSM.16.M88.4 R200, [R212] ;  /* 0x00000000d4c8783b */ /* 0x000f2a0000000200 */
[C---:B--2---:R-:W-:Y:S06]  /*1dda0*/  HMMA.16816.F32 R12, R196.reuse, R176, R12 ;  /* 0x000000b0c40c723c */ /* 0x044fec000000180c */
[C---:B------:R-:W-:Y:S01]  /*1ddb0*/  HMMA.16816.F32 R16, R196.reuse, R178, R16 ;  /* 0x000000b2c410723c */ /* 0x040fe20000001810 */
[----:B------:R-:W-:Y:S05]  /*1ddc0*/  LDSM.16.M88.4 R176, [R222+0x2000] ;  /* 0x00200000deb0783b */ /* 0x000fea0000000200 */
[C---:B---3--:R-:W-:Y:S06]  /*1ddd0*/  HMMA.16816.F32 R20, R196.reuse, R192, R20 ;  /* 0x000000c0c414723c */ /* 0x048fec0000001814 */
[C---:B------:R-:W-:Y:S01]  /*1dde0*/  HMMA.16816.F32 R24, R196.reuse, R194, R24 ;  /* 0x000000c2c418723c */ /* 0x040fe20000001818 */
[----:B------:R-:W2:Y:S05]  /*1ddf0*/  LDSM.16.M88.4 R192, [R220+0xa000] ;  /* 0x00a00000dcc0783b */ /* 0x000eaa0000000200 */
[C---:B-----5:R-:W-:Y:S06]  /*1de00*/  HMMA.16816.F32 R28, R196.reuse, R184, R28 ;  /* 0x000000b8c41c723c */ /* 0x060fec000000181c */
[----:B------:R-:W-:Y:S01]  /*1de10*/  HMMA.16816.F32 R32, R196, R186, R32 ;  /* 0x000000bac420723c */ /* 0x000fe20000001820 */
[----:B------:R-:W3:Y:S04]  /*1de20*/  LDSM.16.M88.4 R184, [R220+0xa800] ;  /* 0x00a80000dcb8783b */ /* 0x000ee80000000200 */
[----:B------:R-:W5:Y:S01]  /*1de30*/  LDSM.16.M88.4 R196, [R220+0xb000] ;  /* 0x00b00000dcc4783b */ /* 0x000f620000000200 */
        /* <DEDUP_REMOVED lines=8> */
[----:B------:R-:W4:Y:S05]  /*1dec0*/  LDSM.16.M88.4 R188, [R216+0x2000] ;  /* 0x00200000d8bc783b */ /* 0x000f2a0000000200 */
[C---:B------:R-:W-:Y:S06]  /*1ded0*/  HMMA.16816.F32 R28, R168.reuse, R200, R28 ;  /* 0x000000c8a81c723c */ /* 0x040fec000000181c */
[----:B------:R-:W-:Y:S01]  /*1dee0*/  HMMA.16816.F32 R32, R168, R202, R32 ;  /* 0x000000caa820723c */ /* 0x000fe20000001820 */
[----:B------:R-:W4:Y:S04]  /*1def0*/  LDSM.16.M88.4 R168, [R216+0x2800] ;  /* 0x00280000d8a8783b */ /* 0x000f280000000200 */
[----:B------:R-:W4:Y:S01]  /*1df00*/  LDSM.16.M88.4 R200, [R216+0x3000] ;  /* 0x00300000d8c8783b */ /* 0x000f220000000200 */
[C---:B--2---:R-:W-:Y:S06]  /*1df10*/  HMMA.16816.F32 R4, R176.reuse, R192, R4 ;  /* 0x000000c0b004723c */ /* 0x044fec0000001804 */
[C---:B------:R-:W-:Y:S01]  /*1df20*/  HMMA.16816.F32 R8, R176.reuse, R194, R8 ;  /* 0x000000c2b008723c */ /* 0x040fe20000001808 */
[----:B------:R-:W-:Y:S05]  /*1df30*/  LDSM.16.M88.4 R192, [R226+0x4000] ;  /* 0x00400000e2c0783b */ /* 0x000fea0000000200 */
[C---:B---3--:R-:W-:Y:S06]  /*1df40*/  HMMA.16816.F32 R12, R176.reuse, R184, R12 ;  /* 0x000000b8b00c723c */ /* 0x048fec000000180c */
[C---:B------:R-:W-:Y:S01]  /*1df50*/  HMMA.16816.F32 R16, R176.reuse, R186, R16 ;  /* 0x000000bab010723c */ /* 0x040fe20000001810 */
[----:B------:R-:W2:Y:S05]  /*1df60*/  LDSM.16.M88.4 R184, [R216+0x3800] ;  /* 0x00380000d8b8783b */ /* 0x000eaa0000000200 */
[C---:B-----5:R-:W-:Y:S06]  /*1df70*/  HMMA.16816.F32 R20, R176.reuse, R196, R20 ;  /* 0x000000c4b014723c */ /* 0x060fec0000001814 */
[C---:B------:R-:W-:Y:S01]  /*1df80*/  HMMA.16816.F32 R24, R176.reuse, R198, R24 ;  /* 0x000000c6b018723c */ /* 0x040fe20000001818 */
[----:B------:R-:W3:Y:S05]  /*1df90*/  LDSM.16.M88.4 R196, [R225+0xc000] ;  /* 0x00c00000e1c4783b */ /* 0x000eea0000000200 */
[C---:B-1----:R-:W-:Y:S06]  /*1dfa0*/  HMMA.16816.F32 R28, R176.reuse, R172, R28 ;  /* 0x000000acb01c723c */ /* 0x042fec000000181c */
[----:B------:R-:W-:Y:S01]  /*1dfb0*/  HMMA.16816.F32 R32, R176, R174, R32 ;  /* 0x000000aeb020723c */ /* 0x000fe20000001820 */
[----:B------:R-:W-:Y:S04]  /*1dfc0*/  LDSM.16.M88.4 R172, [R225+0xd000] ;  /* 0x00d00000e1ac783b */ /* 0x000fe80000000200 */
[----:B------:R-:W-:Y:S01]  /*1dfd0*/  LDSM.16.M88.4 R176, [R225+0xd800] ;  /* 0x00d80000e1b0783b */ /* 0x000fe20000000200 */
[C---:B----4-:R-:W-:Y:S06]  /*1dfe0*/  HMMA.16816.F32 R4, R180.reuse, R188, R4 ;  /* 0x000000bcb404723c */ /* 0x050fec0000001804 */
        /* <DEDUP_REMOVED lines=123> */
[C---:B------:R-:W-:Y:S02]  /*1e7a0*/  R2UR UR12, R164.reuse ;  /* 0x00000000a40c72ca */ /* 0x040fe400000e0000 */
[C---:B------:R-:W-:Y:S02]  /*1e7b0*/  R2UR UR13, R165.reuse ;  /* 0x00000000a50d72ca */ /* 0x040fe400000e0000 */
[----:B------:R-:W-:Y:S02]  /*1e7c0*/  IABS R169, R173 ;  /* 0x000000ad00a97213 */ /* 0x000fe40000000000 */
[C---:B------:R-:W-:Y:S02]  /*1e7d0*/  R2UR UR14, R164.reuse ;  /* 0x00000000a40e72ca */ /* 0x040fe400000e0000 */
[C---:B------:R-:W-:Y:S02]  /*1e7e0*/  R2UR UR15, R165.reuse ;  /* 0x00000000a50f72ca */ /* 0x040fe400000e0000 */
[----:B------:R-:W-:Y:S01]  /*1e7f0*/  R2UR UR10, R164 ;  /* 0x00000000a40a72ca */ /* 0x000fe200000e0000 */
[----:B------:R-:W2:Y:S01]  /*1e800*/  LD.E R175, desc[UR4][R2.64+0x170] ;  /* 0x0001700402af7980 */ /* 0x000ea2000c101900 */
[----:B------:R-:W-:Y:S11]  /*1e810*/  R2UR UR11, R165 ;  /* 0x00000000a50b72ca */ /* 0x000ff600000e0000 */
[----:B------:R-:W-:Y:S02]  /*1e820*/  @!UPT UIADD3 URZ, URZ, URZ, URZ ;  /* 0x0000003f3f3ff290 */ /* 0x000fe4000fffe03f */
[----:B------:R-:W3:Y:S01]  /*1e830*/  LD.E.64 R178, desc[UR10][R2.64+0x20] ;  /* 0x0000200a02b27980 */ /* 0x000ee2000c101b00 */
[-C--:B--2---:R-:W-:Y:S02]  /*1e840*/  IABS R171, R175.reuse ;  /* 0x000000af00ab7213 */ /* 0x084fe40000000000 */
[-C--:B------:R-:W-:Y:S02]  /*1e850*/  IABS R170, R175.reuse ;  /* 0x000000af00aa7213 */ /* 0x080fe40000000000 */
[----:B------:R-:W1:Y:S01]  /*1e860*/  I2F.RP R166, R171 ;  /* 0x000000ab00a67306 */ /* 0x000e620000209400 */
[-C--:B------:R-:W-:Y:S02]  /*1e870*/  LOP3.LUT R173, R173, R175.reuse, RZ, 0x3c, !PT ;  /* 0x000000afadad7212 */ /* 0x080fe400078e3cff */
[----:B------:R-:W-:Y:S07]  /*1e880*/  IMAD.MOV R170, RZ, RZ, -R170 ;  /* 0x000000ffffaa7224 */ /* 0x000fee00078e0aaa */
[----:B-1----:R-:W1:Y:S02]  /*1e890*/  MUFU.RCP R166, R166 ;  /* 0x000000a600a67308 */ /* 0x002e640000001000 */
[----:B-1----:R-:W-:Y:S01]  /*1e8a0*/  VIADD R176, R166, 0xffffffe ;  /* 0x0ffffffea6b07836 */ /* 0x002fe20000000000 */
[----:B------:R-:W-:Y:S02]  /*1e8b0*/  IABS R166, R168 ;  /* 0x000000a800a67213 */ /* 0x000fe40000000000 */
[----:B------:R-:W-:Y:S05]  /*1e8c0*/  LOP3.LUT R168, R168, R175, RZ, 0x3c, !PT ;  /* 0x000000afa8a87212 */ /* 0x000fea00078e3cff */
[----:B------:R-:W1:Y:S02]  /*1e8d0*/  F2I.FTZ.U32.TRUNC.NTZ R177, R176 ;  /* 0x000000b000b17305 */ /* 0x000e64000021f000 */
[--C-:B-1----:R-:W-:Y:S02]  /*1e8e0*/  IMAD.MOV R174, RZ, RZ, -R177.reuse ;  /* 0x000000ffffae7224 */ /* 0x102fe400078e0ab1 */
[----:B------:R-:W-:Y:S02]  /*1e8f0*/  IMAD.MOV.U32 R176, RZ, RZ, RZ ;  /* 0x000000ffffb07224 */ /* 0x000fe400078e00ff */
[----:B------:R-:W-:Y:S04]  /*1e900*/  IMAD R174, R174, R171, RZ ;  /* 0x000000abaeae7224 */ /* 0x000fe800078e02ff */
[----:B------:R-:W-:Y:S06]  /*1e910*/  IMAD.HI.U32 R174, R177, R174, R176 ;  /* 0x000000aeb1ae7227 */ /* 0x000fec00078e00b0 */
[----:B------:R-:W-:Y:S04]  /*1e920*/  IMAD.HI.U32 R172, R174, R169, RZ ;  /* 0x000000a9aeac7227 */ /* 0x000fe800078e00ff */
[----:B------:R-:W-:Y:S02]  /*1e930*/  IMAD R169, R172, R170, R169 ;  /* 0x000000aaaca97224 */ /* 0x000fe400078e02a9 */
        /* <DEDUP_REMOVED lines=18> */
[----:B------:R-:W2:Y:S01]  /*1ea60*/  LD.E.64 R172, desc[UR4][R2.64+0x38] ;  /* 0x0000380402ac7980 */ /* 0x000ea2000c101b00 */
        /* <DEDUP_REMOVED lines=22> */
.L_x_1948:
[----:B------:R-:W-:Y:S02]  /*1ebd0*/  R2UR UR4, R164 ;  /* 0x00000000a40472ca */ /* 0x000fe400000e0000 */
[----:B------:R-:W-:Y:S11]  /*1ebe0*/  R2UR UR5, R165 ;  /* 0x00000000a50572ca */ /* 0x000ff600000e0000 */
[----:B------:R-:W-:Y:S02]  /*1ebf0*/  @!UPT UIADD3 URZ, URZ, URZ, URZ ;  /* 0x0000003f3f3ff290 */ /* 0x000fe4000fffe03f */
[----:B------:R-:W2:Y:S02]  /*1ec00*/  LD.E R174, desc[UR4][R2.64+0x38] ;  /* 0x0000380402ae7980 */ /* 0x000ea4000c101900 */
[----:B--2---:R-:W-:Y:S05]  /*1ec10*/  IMAD.U32 R174, R174, -0x40, RZ ;  /* 0xffffffc0aeae7824 */ /* 0x004fea00078e00ff */
[----:B------:R-:W-:Y:S02]  /*1ec20*/  SHF.R.S32.HI R169, RZ, 0x1f, R174 ;  /* 0x0000001fffa97819 */ /* 0x000fe400000114ae */
.L_x_1949:
[----:B------:R-:W-:Y:S05]  /*1ec30*/  BSYNC B0 ;  /* 0x0000000000007941 */ /* 0x000fea0003800000 */
.L_x_1947:
        /* <DEDUP_REMOVED lines=29> */
[-C--:B------:R-:W-:Y:S01]  /*1ee10*/  @P5 LEA R174, P2, R171, R236.reuse, 0x1 ;  /* 0x000000ecabae5211 */ /* 0x080fe200078408ff */
        /* <DEDUP_REMOVED lines=105> */
.L_x_1946:
[----:B------:R-:W-:Y:S05]  /*1f4b0*/  BSYNC B1 ;  /* 0x0000000000017941 */ /* 0x000fea0003800000 */
.L_x_1945:
[----:B------:R-:W-:Y:S01]  /*1f4c0*/  R2UR UR4, R164 ;  /* 0x00000000a40472ca */ /* 0x000fe200000e0000 */
[----:B-1----:R-:W-:Y:S01]  /*1f4d0*/  LDSM.16.MT88.4 R172, [R229+0x10000] ;  /* 0x01000000e5ac783b */ /* 0x002fe20000004200 */
[----:B------:R-:W-:Y:S02]  /*1f4e0*/  R2UR UR5, R165 ;  /* 0x00000000a50572ca */ /* 0x000fe400000e0000 */
        /* <DEDUP_REMOVED lines=8> */
[----:B------:R1:W2:Y:S01]  /*1f570*/  LD.E R165, desc[UR4][R2.64+0xdc] ;  /* 0x0000dc0402a57980 */ /* 0x0002a2000c101900 */
[----:B------:R-:W-:Y:S02]  /*1f580*/  FMNMX.FTZ R171, R11, R168, !PT ;  /* 0x000000a80bab7209 */ /* 0x000fe40007810000 */
[----:B------:R-:W-:Y:S01]  /*1f590*/  FMNMX.FTZ R166, R12, R169, !PT ;  /* 0x000000a90ca67209 */ /* 0x000fe20007810000 */
[----:B------:R-:W-:Y:S03]  /*1f5a0*/  LDSM.16.MT88.4 R180, [R230+0x12800] ;  /* 0x01280000e6b4783b */ /* 0x000fe60000004200 */
[----:B------:R-:W-:Y:S02]  /*1f5b0*/  FMNMX.FTZ R169, R13, R166, !PT ;  /* 0x000000a60da97209 */ /* 0x000fe40007810000 */
[----:B------:R-:W-:Y:S03]  /*1f5c0*/  FMNMX.FTZ R166, R14, R171, !PT ;  /* 0x000000ab0ea67209 */ /* 0x000fe60007810000 */
[----:B------:R-:W-:Y:S01]  /*1f5d0*/  LDSM.16.MT88.4 R184, [R227+0x12800] ;  /* 0x01280000e3b8783b */ /* 0x000fe20000004200 */
        /* <DEDUP_REMOVED lines=21> */
[----:B------:R-:W-:Y:S07]  /*1f730*/  FMNMX.FTZ R169, R35, R2, !PT ;  /* 0x0000000223a97209 */ /* 0x000fee0007810000 */
        /* <DEDUP_REMOVED lines=8> */
[----:B---3--:R-:W-:Y:S05]  /*1f7c0*/  FMNMX.FTZ R3, R166, R3, !PT ;  /* 0x00000003a6037209 */ /* 0x008fea0007810000 */
[----:B------:R-:W-:Y:S04]  /*1f7d0*/  FADD.FTZ R0, -R3, R0 ;  /* 0x0000000003007221 */ /* 0x000fe80000010100 */
[C---:B--2---:R-:W-:Y:S01]  /*1f7e0*/  FMUL.FTZ R168, R165.reuse, R0 ;  /* 0x00000000a5a87220 */ /* 0x044fe20000410000 */
[C---:B------:R-:W-:Y:S01]  /*1f7f0*/  FMUL.FTZ R167, R165.reuse, R2 ;  /* 0x00000002a5a77220 */ /* 0x040fe20000410000 */
[C---:B------:R-:W-:Y:S01]  /*1f800*/  FMUL.FTZ R196, R165.reuse, R164 ;  /* 0x000000a4a5c47220 */ /* 0x040fe20000410000 */
[----:B------:R-:W-:Y:S01]  /*1f810*/  FMUL.FTZ R194, R165, R3 ;  /* 0x00000003a5c27220 */ /* 0x000fe20000410000 */
[----:B------:R1:W2:Y:S03]  /*1f820*/  MUFU.EX2 R0, R168 ;  /* 0x000000a800007308 */ /* 0x0002a60000000800 */
[----:B------:R-:W-:Y:S02]  /*1f830*/  FSEL R196, R196, RZ, P0 ;  /* 0x000000ffc4c47208 */ /* 0x000fe40000000000 */
[----:B------:R-:W-:Y:S05]  /*1f840*/  FSETP.NEU.FTZ.AND P0, PT, R3, -INF , PT ;  /* 0xff8000000300780b */ /* 0x000fea0003f1d000 */
[----:B------:R3:W4:Y:S01]  /*1f850*/  MUFU.EX2 R2, R167 ;  /* 0x000000a700027308 */ /* 0x0007220000000800 */
[----:B------:R-:W-:Y:S01]  /*1f860*/  FSEL R194, R194, RZ, P0 ;  /* 0x000000ffc2c27208 */ /* 0x000fe20000000000 */
[-CC-:B------:R-:W-:Y:S01]  /*1f870*/  FFMA.FTZ R191, R4, R165.reuse, -R196.reuse ;  /* 0x000000a504bf7223 */ /* 0x180fe200000108c4 */
[-CC-:B------:R-:W-:Y:S01]  /*1f880*/  FFMA.FTZ R166, R5, R165.reuse, -R196.reuse ;  /* 0x000000a505a67223 */ /* 0x180fe200000108c4 */
[-CC-:B------:R-:W-:Y:S01]  /*1f890*/  FFMA.FTZ R190, R8, R165.reuse, -R196.reuse ;  /* 0x000000a508be7223 */ /* 0x180fe200000108c4 */
[-C--:B------:R-:W-:Y:S01]  /*1f8a0*/  FFMA.FTZ R193, R9, R165.reuse, -R196 ;  /* 0x000000a509c17223 */ /* 0x080fe200000108c4 */
[-CC-:B------:R-:W-:Y:S01]  /*1f8b0*/  FFMA.FTZ R195, R6, R165.reuse, -R194.reuse ;  /* 0x000000a506c37223 */ /* 0x180fe200000108c2 */
[-CC-:B------:R-:W-:Y:S01]  /*1f8c0*/  FFMA.FTZ R192, R10, R165.reuse, -R194.reuse ;  /* 0x000000a50ac07223 */ /* 0x180fe200000108c2 */
[--C-:B------:R-:W-:Y:S01]  /*1f8d0*/  FFMA.FTZ R197, R11, R165, -R194.reuse ;  /* 0x000000a50bc57223 */ /* 0x100fe200000108c2 */
[----:B-1----:R-:W1:Y:S01]  /*1f8e0*/  LDSM.16.MT88.4 R168, [R230+0x10000] ;  /* 0x01000000e6a8783b */ /* 0x002e620000004200 */
[----:B------:R-:W-:Y:S01]  /*1f8f0*/  MUFU.EX2 R191, R191 ;  /* 0x000000bf00bf7308 */ /* 0x000fe20000000800 */
[C---:B--2---:R-:W-:Y:S01]  /*1f900*/  FMUL.FTZ R6, R0.reuse, R162 ;  /* 0x000000a200067220 */ /* 0x044fe20000410000 */
[C---:B------:R-:W-:Y:S01]  /*1f910*/  FMUL.FTZ R10, R0.reuse, R158 ;  /* 0x0000009e000a7220 */ /* 0x040fe20000410000 */
[C---:B------:R-:W-:Y:S01]  /*1f920*/  FMUL.FTZ R11, R0.reuse, R159 ;  /* 0x0000009f000b7220 */ /* 0x040fe20000410000 */
[C---:B------:R-:W-:Y:S01]  /*1f930*/  FMUL.FTZ R38, R0.reuse, R38 ;  /* 0x0000002600267220 */ /* 0x040fe20000410000 */
[C---:B------:R-:W-:Y:S01]  /*1f940*/  FMUL.FTZ R39, R0.reuse, R39 ;  /* 0x0000002700277220 */ /* 0x040fe20000410000 */
[----:B------:R-:W-:Y:S01]  /*1f950*/  FMUL.FTZ R42, R0, R42 ;  /* 0x0000002a002a7220 */ /* 0x000fe20000410000 */
[----:B---3--:R-:W-:Y:S03]  /*1f960*/  FFMA.FTZ R167, R7, R165, -R194 ;  /* 0x000000a507a77223 */ /* 0x008fe600000108c2 */
[----:B------:R-:W2:Y:S01]  /*1f970*/  MUFU.EX2 R166, R166 ;  /* 0x000000a600a67308 */ /* 0x000ea20000000800 */
[C---:B----4-:R-:W-:Y:S01]  /*1f980*/  FMUL.FTZ R4, R2.reuse, R160 ;  /* 0x000000a002047220 */ /* 0x050fe20000410000 */
[----:B------:R-:W-:Y:S01]  /*1f990*/  FMUL.FTZ R5, R2, R161 ;  /* 0x000000a102057220 */ /* 0x000fe20000410000 */
[----:B------:R-:W-:Y:S01]  /*1f9a0*/  FMUL.FTZ R7, R0, R163 ;  /* 0x000000a300077220 */ /* 0x000fe20000410000 */
[C---:B------:R-:W-:Y:S01]  /*1f9b0*/  FMUL.FTZ R8, R2.reuse, R156 ;  /* 0x0000009c02087220 */ /* 0x040fe20000410000 */
[C---:B------:R-:W-:Y:S01]  /*1f9c0*/  FMUL.FTZ R9, R2.reuse, R157 ;  /* 0x0000009d02097220 */ /* 0x040fe20000410000 */
[C---:B------:R-:W-:Y:S01]  /*1f9d0*/  FMUL.FTZ R36, R2.reuse, R36 ;  /* 0x0000002402247220 */ /* 0x040fe20000410000 */
[----:B------:R-:W3:Y:S03]  /*1f9e0*/  LDSM.16.MT88.4 R156, [R227+0x10000] ;  /* 0x01000000e39c783b */ /* 0x000ee60000004200 */
[----:B------:R-:W-:Y:S01]  /*1f9f0*/  MUFU.EX2 R195, R195 ;  /* 0x000000c300c37308 */ /* 0x000fe20000000800 */
[C---:B------:R-:W-:Y:S01]  /*1fa00*/  FMUL.FTZ R37, R2.reuse, R37 ;  /* 0x0000002502257220 */ /* 0x040fe20000410000 */
[C---:B------:R-:W-:Y:S01]  /*1fa10*/  FMUL.FTZ R40, R2.reuse, R40 ;  /* 0x0000002802287220 */ /* 0x040fe20000410000 */
[----:B------:R-:W-:Y:S01]  /*1fa20*/  FMUL.FTZ R41, R2, R41 ;  /* 0x0000002902297220 */ /* 0x000fe20000410000 */
        /* <DEDUP_REMOVED lines=31> */
[--C-:B------:R-:W-:Y:S01]  /*1fc20*/  FFMA.FTZ R252, R32, R165, -R196.reuse ;  /* 0x000000a520fc7223 */ /* 0x100fe200000108c4 */
[C---:B------:R-:W-:Y:S01]  /*1fc30*/  FMUL.FTZ R68, R2.reuse, R68 ;  /* 0x0000004402447220 */ /* 0x040fe20000410000 */
[----:B------:R-:W-:Y:S01]  /*1fc40*/  FMUL.FTZ R69, R2, R69 ;  /* 0x0000004502457220 */ /* 0x000fe20000410000 */
[C---:B------:R-:W-:Y:S01]  /*1fc50*/  FMUL.FTZ R70, R0.reuse, R70 ;  /* 0x0000004600467220 */ /* 0x040fe20000410000 */
[----:B------:R-:W-:Y:S03]  /*1fc60*/  FMUL.FTZ R71, R0, R71 ;  /* 0x0000004700477220 */ /* 0x000fe60000410000 */
[----:B------:R-:W4:Y:S01]  /*1fc70*/  MUFU.EX2 R197, R197 ;  /* 0x000000c500c57308 */ /* 0x000f220000000800 */
        /* <DEDUP_REMOVED lines=16> */
[----:B----4-:R-:W-:Y:S01]  /*1fd80*/  F2FP.F16.F32.PACK_AB R163, R197, R192 ;  /* 0x000000c0c5a3723e */ /* 0x010fe200000000ff */
[----:B------:R-:W-:Y:S01]  /*1fd90*/  FMUL.FTZ R87, R0, R87 ;  /* 0x0000005700577220 */ /* 0x000fe20000410000 */
[C---:B------:R-:W-:Y:S01]  /*1fda0*/  FMUL.FTZ R88, R2.reuse, R88 ;  /* 0x0000005802587220 */ /* 0x040fe20000410000 */
[----:B------:R-:W-:Y:S01]  /*1fdb0*/  FMUL.FTZ R89, R2, R89 ;  /* 0x0000005902597220 */ /* 0x000fe20000410000 */
[C---:B------:R-:W-:Y:S01]  /*1fdc0*/  FMUL.FTZ R90, R0.reuse, R90 ;  /* 0x0000005a005a7220 */ /* 0x040fe20000410000 */
[----:B------:R-:W-:Y:S01]  /*1fdd0*/  FMUL.FTZ R91, R0, R91 ;  /* 0x0000005b005b7220 */ /* 0x000fe20000410000 */
[C---:B------:R-:W-:Y:S01]  /*1fde0*/  FMUL.FTZ R92, R2.reuse, R92 ;  /* 0x0000005c025c7220 */ /* 0x040fe20000410000 */
[C---:B-1----:R-:W-:Y:S01]  /*1fdf0*/  HMMA.16816.F32 R4, R160.reuse, R168, R4 ;  /* 0x000000a8a004723c */ /* 0x042fe20000001804 */
[----:B------:R-:W-:Y:S04]  /*1fe00*/  MUFU.EX2 R252, R252 ;  /* 0x000000fc00fc7308 */ /* 0x000fe80000000800 */
[----:B------:R-:W-:Y:S01]  /*1fe10*/  FMUL.FTZ R93, R2, R93 ;  /* 0x0000005d025d7220 */ /* 0x000fe20000410000 */
[C---:B------:R-:W-:Y:S01]  /*1fe20*/  HMMA.16816.F32 R8, R160.reuse, R170, R8 ;  /* 0x000000aaa008723c */ /* 0x040fe20000001808 */
[----:B------:R-:W1:Y:S02]  /*1fe30*/  LDSM.16.MT88.4 R168, [R230+0x12000] ;  /* 0x01200000e6a8783b */ /* 0x000e640000004200 */
[----:B------:R-:W-:Y:S02]  /*1fe40*/  ISETP.GT.AND P0, PT, R248, R235, PT ;  /* 0x000000ebf800720c */ /* 0x000fe40003f04270 */
[C---:B------:R-:W-:Y:S01]  /*1fe50*/  FMUL.FTZ R94, R0.reuse, R94 ;  /* 0x0000005e005e7220 */ /* 0x040fe20000410000 */
[C---:B------:R-:W-:Y:S05]  /*1fe60*/  HMMA.16816.F32 R36, R160.reuse, R172, R36 ;  /* 0x000000aca024723c */ /* 0x040fea0000001824 */
[----:B------:R-:W-:Y:S01]  /*1fe70*/  FMUL.FTZ R95, R0, R95 ;  /* 0x0000005f005f7220 */ /* 0x000fe20000410000 */
[C---:B------:R-:W-:Y:S01]  /*1fe80*/  HMMA.16816.F32 R40, R160.reuse, R174, R40 ;  /* 0x000000aea028723c */ /* 0x040fe20000001828 */
[----:B------:R-:W2:Y:S04]  /*1fe90*/  LDSM.16.MT88.4 R172, [R229+0x12000] ;  /* 0x01200000e5ac783b */ /* 0x000ea80000004200 */
[C---:B------:R-:W-:Y:S01]  /*1fea0*/  FMUL.FTZ R96, R2.reuse, R96 ;  /* 0x0000006002607220 */ /* 0x040fe20000410000 */
[C---:B------:R-:W-:Y:S05]  /*1feb0*/  HMMA.16816.F32 R44, R160.reuse, R176, R44 ;  /* 0x000000b0a02c723c */ /* 0x040fea000000182c */
[----:B------:R-:W-:Y:S01]  /*1fec0*/  FMUL.FTZ R97, R2, R97 ;  /* 0x0000006102617220 */ /* 0x000fe20000410000 */
[C---:B------:R-:W-:Y:S01]  /*1fed0*/  HMMA.16816.F32 R48, R160.reuse, R178, R48 ;  /* 0x000000b2a030723c */ /* 0x040fe20000001830 */
[----:B------:R-:W-:Y:S04]  /*1fee0*/  LDSM.16.MT88.4 R176, [R228+0x10800] ;  /* 0x01080000e4b0783b */ /* 0x000fe80000004200 */
[C---:B------:R-:W-:Y:S01]  /*1fef0*/  FMUL.FTZ R98, R0.reuse, R98 ;  /* 0x0000006200627220 */ /* 0x040fe20000410000 */
[C---:B---3--:R-:W-:Y:S05]  /*1ff00*/  HMMA.16816.F32 R52, R160.reuse, R156, R52 ;  /* 0x0000009ca034723c */ /* 0x048fea0000001834 */
        /* <DEDUP_REMOVED lines=28> */
[----:B------:R-:W3:Y:S04]  /*200d0*/  LDSM.16.MT88.4 R156, [R229+0x14000] ;  /* 0x01400000e59c783b */ /* 0x000ee80000004200 */
[----:B------:R-:W-:Y:S01]  /*200e0*/  FMUL.FTZ R117, R2, R117 ;  /* 0x0000007502757220 */ /* 0x000fe20000410000 */
[C---:B-1----:R-:W-:Y:S05]  /*200f0*/  HMMA.16816.F32 R84, R160.reuse, R168, R84 ;  /* 0x000000a8a054723c */ /* 0x042fea0000001854 */
        /* <DEDUP_REMOVED lines=18> */
[C---:B---3--:R-:W-:Y:S03]  /*20220*/  HMMA.16816.F32 R100, R160.reuse, R156, R100 ;  /* 0x0000009ca064723c */ /* 0x048fe60000001864 */
[----:B------:R-:W-:Y:S01]  /*20230*/  FMUL.FTZ R131, R0, R131 ;  /* 0x0000008300837220 */ /* 0x000fe20000410000 */
[-CC-:B------:R-:W-:Y:S01]  /*20240*/  FFMA.FTZ R198, R12, R165.reuse, -R196.reuse ;  /* 0x000000a50cc67223 */ /* 0x180fe200000108c4 */
[C---:B------:R-:W-:Y:S01]  /*20250*/  FMUL.FTZ R12, R2.reuse, R152 ;  /* 0x00000098020c7220 */ /* 0x040fe20000410000 */
[C---:B------:R-:W-:Y:S01]  /*20260*/  HMMA.16816.F32 R104, R160.reuse, R158, R104 ;  /* 0x0000009ea068723c */ /* 0x040fe20000001868 */
[----:B------:R-:W3:Y:S03]  /*20270*/  LDSM.16.MT88.4 R156, [R230+0x16000] ;  /* 0x01600000e69c783b */ /* 0x000ee60000004200 */
[----:B------:R-:W-:Y:S01]  /*20280*/  MUFU.EX2 R198, R198 ;  /* 0x000000c600c67308 */ /* 0x000fe20000000800 */
[----:B------:R-:W-:Y:S01]  /*20290*/  FFMA.FTZ R199, R13, R165, -R196 ;  /* 0x000000a50dc77223 */ /* 0x000fe200000108c4 */
[C---:B-1----:R-:W-:Y:S05]  /*202a0*/  HMMA.16816.F32 R108, R160.reuse, R168, R108 ;  /* 0x000000a8a06c723c */ /* 0x042fea000000186c */
[----:B------:R-:W-:Y:S01]  /*202b0*/  FMUL.FTZ R13, R2, R153 ;  /* 0x00000099020d7220 */ /* 0x000fe20000410000 */
[C---:B------:R-:W-:Y:S01]  /*202c0*/  HMMA.16816.F32 R112, R160.reuse, R170, R112 ;  /* 0x000000aaa070723c */ /* 0x040fe20000001870 */
[----:B------:R-:W1:Y:S01]  /*202d0*/  LDSM.16.MT88.4 R168, [R229+0x16000] ;  /* 0x01600000e5a8783b */ /* 0x000e620000004200 */
[----:B------:R-:W4:Y:S03]  /*202e0*/  MUFU.EX2 R199, R199 ;  /* 0x000000c700c77308 */ /* 0x000f260000000800 */
[--C-:B------:R-:W-:Y:S01]  /*202f0*/  FFMA.FTZ R200, R14, R165, -R194.reuse ;  /* 0x000000a50ec87223 */ /* 0x100fe200000108c2 */
[C---:B--2---:R-:W-:Y:S05]  /*20300*/  HMMA.16816.F32 R116, R160.reuse, R172, R116 ;  /* 0x000000aca074723c */ /* 0x044fea0000001874 */
[----:B------:R-:W-:Y:S01]  /*20310*/  FMUL.FTZ R14, R0, R154 ;  /* 0x0000009a000e7220 */ /* 0x000fe20000410000 */
[C---:B------:R-:W-:Y:S01]  /*20320*/  HMMA.16816.F32 R120, R160.reuse, R174, R120 ;  /* 0x000000aea078723c */ /* 0x040fe20000001878 */
[----:B------:R-:W2:Y:S01]  /*20330*/  LDSM.16.MT88.4 R172, [R228+0x16000] ;  /* 0x01600000e4ac783b */ /* 0x000ea20000004200 */
[----:B------:R-:W-:Y:S03]  /*20340*/  MUFU.EX2 R200, R200 ;  /* 0x000000c800c87308 */ /* 0x000fe60000000800 */
[C---:B------:R-:W-:Y:S01]  /*20350*/  FMUL.FTZ R132, R2.reuse, R132 ;  /* 0x0000008402847220 */ /* 0x040fe20000410000 */
[----:B------:R-:W-:Y:S01]  /*20360*/  FMUL.FTZ R133, R2, R133 ;  /* 0x0000008502857220 */ /* 0x000fe20000410000 */
[C---:B------:R-:W-:Y:S01]  /*20370*/  FMUL.FTZ R134, R0.reuse, R134 ;  /* 0x0000008600867220 */ /* 0x040fe20000410000 */
[C---:B------:R-:W-:Y:S03]  /*20380*/  FMUL.FTZ R135, R0.reuse, R135 ;  /* 0x0000008700877220 */ /* 0x040fe60000410000 */
[----:B------:R-:W-:Y:S01]  /*20390*/  FFMA.FTZ R201, R15, R165, -R194 ;  /* 0x000000a50fc97223 */ /* 0x000fe200000108c2 */
[----:B------:R-:W-:Y:S01]  /*203a0*/  FMUL.FTZ R15, R0, R155 ;  /* 0x0000009b000f7220 */ /* 0x000fe20000410000 */
[C---:B------:R-:W-:Y:S01]  /*203b0*/  FMUL.FTZ R136, R2.reuse, R136 ;  /* 0x0000008802887220 */ /* 0x040fe20000410000 */
[----:B------:R-:W-:Y:S01]  /*203c0*/  LDSM.16.MT88.4 R152, [R230+0x10800] ;  /* 0x01080000e698783b */ /* 0x000fe20000004200 */
[----:B------:R-:W-:Y:S01]  /*203d0*/  FMUL.FTZ R137, R2, R137 ;  /* 0x0000008902897220 */ /* 0x000fe20000410000 */
[C---:B------:R-:W-:Y:S01]  /*203e0*/  FMUL.FTZ R138, R0.reuse, R138 ;  /* 0x0000008a008a7220 */ /* 0x040fe20000410000 */
[C---:B---3--:R-:W-:Y:S01]  /*203f0*/  HMMA.16816.F32 R124, R160.reuse, R156, R124 ;  /* 0x0000009ca07c723c */ /* 0x048fe2000000187c */
[----:B------:R-:W3:Y:S02]  /*20400*/  MUFU.EX2 R201, R201 ;  /* 0x000000c900c97308 */ /* 0x000ee40000000800 */
[----:B------:R-:W-:Y:S01]  /*20410*/  FMUL.FTZ R139, R0, R139 ;  /* 0x0000008b008b7220 */ /* 0x000fe20000410000 */
[-CC-:B------:R-:W-:Y:S01]  /*20420*/  FFMA.FTZ R202, R16, R165.reuse, -R196.reuse ;  /* 0x000000a510ca7223 */ /* 0x180fe200000108c4 */
[-C--:B------:R-:W-:Y:S01]  /*20430*/  FFMA.FTZ R203, R17, R165.reuse, -R196 ;  /* 0x000000a511cb7223 */ /* 0x080fe200000108c4 */
[C---:B------:R-:W-:Y:S01]  /*20440*/  HMMA.16816.F32 R128, R160.reuse, R158, R128 ;  /* 0x0000009ea080723c */ /* 0x040fe20000001880 */
[----:B------:R-:W5:Y:S04]  /*20450*/  LDSM.16.MT88.4 R156, [R227+0x16000] ;  /* 0x01600000e39c783b */ /* 0x000f680000004200 */
[----:B------:R-:W-:Y:S01]  /*20460*/  MUFU.EX2 R202, R202 ;  /* 0x000000ca00ca7308 */ /* 0x000fe20000000800 */
[-CC-:B------:R-:W-:Y:S01]  /*20470*/  FFMA.FTZ R250, R18, R165.reuse, -R194.reuse ;  /* 0x000000a512fa7223 */ /* 0x180fe200000108c2 */
[C---:B-1----:R-:W-:Y:S04]  /*20480*/  HMMA.16816.F32 R132, R160.reuse, R168, R132 ;  /* 0x000000a8a084723c */ /* 0x042fe80000001884 */
[----:B------:R-:W-:Y:S02]  /*20490*/  FFMA.FTZ R251, R19, R165, -R194 ;  /* 0x000000a513fb7223 */ /* 0x000fe400000108c2 */
[C---:B------:R-:W-:Y:S01]  /*204a0*/  HMMA.16816.F32 R12, R160.reuse, R170, R12 ;  /* 0x000000aaa00c723c */ /* 0x040fe2000000180c */
[----:B------:R-:W1:Y:S01]  /*204b0*/  LDSM.16.MT88.4 R168, [R229+0x10800] ;  /* 0x01080000e5a8783b */ /* 0x000e620000004200 */
[----:B------:R-:W3:Y:S03]  /*204c0*/  MUFU.EX2 R203, R203 ;  /* 0x000000cb00cb7308 */ /* 0x000ee60000000800 */
[C---:B------:R-:W-:Y:S01]  /*204d0*/  FMUL.FTZ R16, R2.reuse, R148 ;  /* 0x0000009402107220 */ /* 0x040fe20000410000 */
[C---:B--2---:R-:W-:Y:S06]  /*204e0*/  HMMA.16816.F32 R136, R160.reuse, R172, R136 ;  /* 0x000000aca088723c */ /* 0x044fec0000001888 */
[----:B------:R-:W-:Y:S01]  /*204f0*/  MUFU.EX2 R250, R250 ;  /* 0x000000fa00fa7308 */ /* 0x000fe20000000800 */
[----:B------:R-:W-:Y:S01]  /*20500*/  FMUL.FTZ R17, R2, R149 ;  /* 0x0000009502117220 */ /* 0x000fe20000410000 */
[C---:B------:R-:W-:Y:S03]  /*20510*/  FMUL.FTZ R18, R0.reuse, R150 ;  /* 0x0000009600127220 */ /* 0x040fe60000410000 */
[----:B------:R-:W-:Y:S01]  /*20520*/  FMUL.FTZ R19, R0, R151 ;  /* 0x0000009700137220 */ /* 0x000fe20000410000 */
[C---:B------:R-:W-:Y:S01]  /*20530*/  FMUL.FTZ R140, R2.reuse, R140 ;  /* 0x0000008c028c7220 */ /* 0x040fe20000410000 */
[----:B------:R-:W-:Y:S03]  /*20540*/  FMUL.FTZ R141, R2, R141 ;  /* 0x0000008d028d7220 */ /* 0x000fe60000410000 */
[----:B------:R-:W2:Y:S01]  /*20550*/  MUFU.EX2 R251, R251 ;  /* 0x000000fb00fb7308 */ /* 0x000ea20000000800 */
[C---:B------:R-:W-:Y:S01]  /*20560*/  FMUL.FTZ R142, R0.reuse, R142 ;  /* 0x0000008e008e7220 */ /* 0x040fe20000410000 */
[C---:B------:R-:W-:Y:S01]  /*20570*/  HMMA.16816.F32 R16, R160.reuse, R174, R16 ;  /* 0x000000aea010723c */ /* 0x040fe20000001810 */
[----:B------:R-:W1:Y:S02]  /*20580*/  LDSM.16.MT88.4 R172, [R227+0x10800] ;  /* 0x01080000e3ac783b */ /* 0x000e640000004200 */
[----:B------:R-:W-:Y:S01]  /*20590*/  FMUL.FTZ R143, R0, R143 ;  /* 0x0000008f008f7220 */ /* 0x000fe20000410000 */
[C---:B------:R-:W-:Y:S01]  /*205a0*/  FMUL.FTZ R144, R2.reuse, R144 ;  /* 0x0000009002907220 */ /* 0x040fe20000410000 */
[----:B------:R-:W-:Y:S01]  /*205b0*/  FMUL.FTZ R145, R2, R145 ;  /* 0x0000009102917220 */ /* 0x000fe20000410000 */
[C---:B------:R-:W-:Y:S01]  /*205c0*/  FMUL.FTZ R146, R0.reuse, R146 ;  /* 0x0000009200927220 */ /* 0x040fe20000410000 */
[----:B------:R-:W-:Y:S01]  /*205d0*/  FMUL.FTZ R147, R0, R147 ;  /* 0x0000009300937220 */ /* 0x000fe20000410000 */
[----:B----4-:R-:W-:Y:S02]  /*205e0*/  F2FP.F16.F32.PACK_AB R148, R199, R198 ;  /* 0x000000c6c794723e */ /* 0x010fe400000000ff */
[C---:B-----5:R-:W-:Y:S03]  /*205f0*/  HMMA.16816.F32 R140, R160.reuse, R156, R140 ;  /* 0x0000009ca08c723c */ /* 0x060fe6000000188c */
[----:B---3--:R-:W-:Y:S01]  /*20600*/  F2FP.F16.F32.PACK_AB R149, R201, R200 ;  /* 0x000000c8c995723e */ /* 0x008fe200000000ff */
[----:B------:R-:W-:Y:S01]  /*20610*/  FFMA.FTZ R191, R2, R249, R191 ;  /* 0x000000f902bf7223 */ /* 0x000fe200000100bf */
[----:B------:R-:W-:Y:S01]  /*20620*/  F2FP.F16.F32.PACK_AB R150, R203, R202 ;  /* 0x000000cacb96723e */ /* 0x000fe200000000ff */
[----:B------:R-:W-:Y:S01]  /*20630*/  HMMA.16816.F32 R144, R160, R158, R144 ;  /* 0x0000009ea090723c */ /* 0x000fe20000001890 */
[----:B------:R-:W3:Y:S04]  /*20640*/  LDSM.16.MT88.4 R156, [R229+0x12800] ;  /* 0x01280000e59c783b */ /* 0x000ee80000004200 */
[----:B--2---:R-:W-:Y:S01]  /*20650*/  F2FP.F16.F32.PACK_AB R151, R251, R250 ;  /* 0x000000fafb97723e */ /* 0x004fe200000000ff */
[----:B------:R-:W-:Y:S01]  /*20660*/  FFMA.FTZ R195, R0, R247, R195 ;  /* 0x000000f700c37223 */ /* 0x000fe200000100c3 */
[----:B------:R-:W-:Y:S01]  /*20670*/  IADD3 R0, R248, -0x1, RZ ;  /* 0xfffffffff8007810 */ /* 0x000fe20007ffe0ff */
[----:B------:R-:W-:Y:S01]  /*20680*/  FADD.FTZ R191, R166, R191 ;  /* 0x000000bfa6bf7221 */ /* 0x000fe20000010000 */
[----:B------:R-:W2:Y:S02]  /*20690*/  LDSM.16.MT88.4 R160, [R228+0x12800] ;  /* 0x01280000e4a0783b */ /* 0x000ea40000004200 */
[----:B------:R-:W-:Y:S01]  /*206a0*/  FADD.FTZ R195, R167, R195 ;  /* 0x000000c3a7c37221 */ /* 0x000fe20000010000 */
[C---:B------:R-:W-:Y:S05]  /*206b0*/  HMMA.16816.F32 R4, R148.reuse, R152, R4 ;  /* 0x000000989404723c */ /* 0x040fea0000001804 */
[----:B------:R-:W-:Y:S01]  /*206c0*/  FADD.FTZ R190, R190, R191 ;  /* 0x000000bfbebe7221 */ /* 0x000fe20000010000 */
[C---:B------:R-:W-:Y:S01]  /*206d0*/  HMMA.16816.F32 R8, R148.reuse, R154, R8 ;  /* 0x0000009a9408723c */ /* 0x040fe20000001808 */
[----:B------:R-:W4:Y:S04]  /*206e0*/  LDSM.16.MT88.4 R152, [R230+0x14800] ;  /* 0x01480000e698783b */ /* 0x000f280000004200 */
[----:B------:R-:W-:Y:S01]  /*206f0*/  FADD.FTZ R192, R192, R195 ;  /* 0x000000c3c0c07221 */ /* 0x000fe20000010000 */
        /* <DEDUP_REMOVED lines=17> */
[C---:B------:R-:W-:Y:S05]  /*20810*/  HMMA.16816.F32 R64, R148.reuse, R182, R64 ;  /* 0x000000b69440723c */ /* 0x040fea0000001840 */
[-CC-:B------:R-:W-:Y:S01]  /*20820*/  FFMA.FTZ R180, R20, R165.reuse, -R196.reuse ;  /* 0x000000a514b47223 */ /* 0x180fe200000108c4 */
[C---:B---3--:R-:W-:Y:S05]  /*20830*/  HMMA.16816.F32 R68, R148.reuse, R156, R68 ;  /* 0x0000009c9444723c */ /* 0x048fea0000001844 */
[-C--:B------:R-:W-:Y:S01]  /*20840*/  FFMA.FTZ R181, R21, R165.reuse, -R196 ;  /* 0x000000a515b57223 */ /* 0x080fe200000108c4 */
[C---:B------:R-:W-:Y:S01]  /*20850*/  HMMA.16816.F32 R72, R148.reuse, R158, R72 ;  /* 0x0000009e9448723c */ /* 0x040fe20000001848 */
[----:B------:R-:W3:Y:S01]  /*20860*/  LDSM.16.MT88.4 R156, [R227+0x14800] ;  /* 0x01480000e39c783b */ /* 0x000ee20000004200 */
[----:B------:R-:W-:Y:S03]  /*20870*/  MUFU.EX2 R180, R180 ;  /* 0x000000b400b47308 */ /* 0x000fe60000000800 */
[-CC-:B------:R-:W-:Y:S01]  /*20880*/  FFMA.FTZ R182, R22, R165.reuse, -R194.reuse ;  /* 0x000000a516b67223 */ /* 0x180fe200000108c2 */
[C---:B--2---:R-:W-:Y:S06]  /*20890*/  HMMA.16816.F32 R76, R148.reuse, R160, R76 ;  /* 0x000000a0944c723c */ /* 0x044fec000000184c */
[----:B------:R-:W2:Y:S01]  /*208a0*/  MUFU.EX2 R181, R181 ;  /* 0x000000b500b57308 */ /* 0x000ea20000000800 */
[-C--:B------:R-:W-:Y:S01]  /*208b0*/  FFMA.FTZ R183, R23, R165.reuse, -R194 ;  /* 0x000000a517b77223 */ /* 0x080fe200000108c2 */
[C---:B------:R-:W-:Y:S01]  /*208c0*/  HMMA.16816.F32 R80, R148.reuse, R162, R80 ;  /* 0x000000a29450723c */ /* 0x040fe20000001850 */
[----:B------:R-:W-:Y:S02]  /*208d0*/  LDSM.16.MT88.4 R160, [R229+0x16800] ;  /* 0x01680000e5a0783b */ /* 0x000fe40000004200 */
[----:B------:R-:W-:Y:S03]  /*208e0*/  FADD.FTZ R250, R250, R201 ;  /* 0x000000c9fafa7221 */ /* 0x000fe60000010000 */
[C---:B------:R-:W-:Y:S02]  /*208f0*/  HMMA.16816.F32 R84, R148.reuse, R184, R84 ;  /* 0x000000b89454723c */ /* 0x040fe40000001854 */
[----:B------:R-:W-:Y:S01]  /*20900*/  MUFU.EX2 R182, R182 ;  /* 0x000000b600b67308 */ /* 0x000fe20000000800 */
[----:B------:R-:W-:Y:S02]  /*20910*/  LDSM.16.MT88.4 R20, [R228+0x16800] ;  /* 0x01680000e414783b */ /* 0x000fe40000004200 */
[----:B------:R-:W-:Y:S01]  /*20920*/  FADD.FTZ R203, R203, R202 ;  /* 0x000000cacbcb7221 */ /* 0x000fe20000010000 */
[C---:B------:R-:W-:Y:S06]  /*20930*/  HMMA.16816.F32 R88, R148.reuse, R186, R88 ;  /* 0x000000ba9458723c */ /* 0x040fec0000001858 */
[----:B------:R-:W2:Y:S01]  /*20940*/  MUFU.EX2 R183, R183 ;  /* 0x000000b700b77308 */ /* 0x000ea20000000800 */
[-CC-:B------:R-:W-:Y:S01]  /*20950*/  FFMA.FTZ R184, R24, R165.reuse, -R196.reuse ;  /* 0x000000a518b87223 */ /* 0x180fe200000108c4 */
[C---:B----4-:R-:W-:Y:S03]  /*20960*/  HMMA.16816.F32 R92, R148.reuse, R152, R92 ;  /* 0x00000098945c723c */ /* 0x050fe6000000185c */
[-C--:B------:R-:W-:Y:S03]  /*20970*/  FFMA.FTZ R185, R25, R165.reuse, -R196 ;  /* 0x000000a519b97223 */ /* 0x080fe600000108c4 */
[C---:B------:R-:W-:Y:S01]  /*20980*/  HMMA.16816.F32 R96, R148.reuse, R154, R96 ;  /* 0x0000009a9460723c */ /* 0x040fe20000001860 */
[----:B------:R-:W4:Y:S01]  /*20990*/  LDSM.16.MT88.4 R152, [R230+0x16800] ;  /* 0x01680000e698783b */ /* 0x000f220000004200 */
        /* <DEDUP_REMOVED lines=8> */
[C---:B-----5:R-:W-:Y:S02]  /*20a20*/  HMMA.16816.F32 R108, R148.reuse, R172, R108 ;  /* 0x000000ac946c723c */ /* 0x060fe4000000186c */
[----:B------:R-:W-:Y:S01]  /*20a30*/  MUFU.EX2 R186, R186 ;  /* 0x000000ba00ba7308 */ /* 0x000fe20000000800 */
[----:B------:R-:W-:Y:S02]  /*20a40*/  LDSM.16.MT88.4 R24, [R227+0x11000] ;  /* 0x01100000e318783b */ /* 0x000fe40000004200 */
[----:B------:R-:W-:Y:S01]  /*20a50*/  MOV R248, R0 ;  /* 0x0000000000f87202 */ /* 0x000fe20000000f00 */
[C---:B------:R-:W-:Y:S06]  /*20a60*/  HMMA.16816.F32 R112, R148.reuse, R174, R112 ;  /* 0x000000ae9470723c */ /* 0x040fec0000001870 */
[----:B------:R-:W5:Y:S01]  /*20a70*/  MUFU.EX2 R187, R187 ;  /* 0x000000bb00bb7308 */ /* 0x000f620000000800 */
[----:B------:R-:W5:Y:S01]  /*20a80*/  LDSM.16.MT88.4 R172, [R230+0x11000] ;  /* 0x01100000e6ac783b */ /* 0x000f620000004200 */
[C---:B---3--:R-:W-:Y:S03]  /*20a90*/  HMMA.16816.F32 R116, R148.reuse, R156, R116 ;  /* 0x0000009c9474723c */ /* 0x048fe60000001874 */
[----:B------:R-:W-:Y:S03]  /*20aa0*/  MOV R0, R3 ;  /* 0x0000000300007202 */ /* 0x000fe60000000f00 */
[C---:B------:R-:W-:Y:S01]  /*20ab0*/  HMMA.16816.F32 R120, R148.reuse, R158, R120 ;  /* 0x0000009e9478723c */ /* 0x040fe20000001878 */
[----:B------:R-:W3:Y:S04]  /*20ac0*/  LDSM.16.MT88.4 R156, [R228+0x11000] ;  /* 0x01100000e49c783b */ /* 0x000ee80000004200 */
[----:B------:R-:W-:Y:S01]  /*20ad0*/  MOV R167, R164 ;  /* 0x000000a400a77202 */ /* 0x000fe20000000f00 */
[C---:B----4-:R-:W-:Y:S06]  /*20ae0*/  HMMA.16816.F32 R124, R148.reuse, R152, R124 ;  /* 0x00000098947c723c */ /* 0x050fec000000187c */
[C---:B------:R-:W-:Y:S01]  /*20af0*/  HMMA.16816.F32 R128, R148.reuse, R154, R128 ;  /* 0x0000009a9480723c */ /* 0x040fe20000001880 */
[----:B------:R-:W4:Y:S05]  /*20b00*/  LDSM.16.MT88.4 R152, [R230+0x13000] ;  /* 0x01300000e698783b */ /* 0x000f2a0000004200 */
[C---:B------:R-:W-:Y:S06]  /*20b10*/  HMMA.16816.F32 R132, R148.reuse, R160, R132 ;  /* 0x000000a09484723c */ /* 0x040fec0000001884 */
[C---:B------:R-:W-:Y:S01]  /*20b20*/  HMMA.16816.F32 R12, R148.reuse, R162, R12 ;  /* 0x000000a2940c723c */ /* 0x040fe2000000180c */
[----:B------:R-:W-:Y:S05]  /*20b30*/  LDSM.16.MT88.4 R160, [R228+0x13000] ;  /* 0x01300000e4a0783b */ /* 0x000fea0000004200 */
[C---:B------:R-:W-:Y:S06]  /*20b40*/  HMMA.16816.F32 R136, R148.reuse, R20, R136 ;  /* 0x000000149488723c */ /* 0x040fec0000001888 */
[C---:B------:R-:W-:Y:S05]  /*20b50*/  HMMA.16816.F32 R16, R148.reuse, R22, R16 ;  /* 0x000000169410723c */ /* 0x040fea0000001810 */
[----:B--2---:R-:W-:Y:S01]  /*20b60*/  F2FP.F16.F32.PACK_AB R20, R181, R180 ;  /* 0x000000b4b514723e */ /* 0x004fe200000000ff */
[C---:B-1----:R-:W-:Y:S05]  /*20b70*/  HMMA.16816.F32 R140, R148.reuse, R168, R140 ;  /* 0x000000a8948c723c */ /* 0x042fea000000188c */
[----:B------:R-:W-:Y:S01]  /*20b80*/  F2FP.F16.F32.PACK_AB R21, R183, R182 ;  /* 0x000000b6b715723e */ /* 0x000fe200000000ff */
[----:B------:R-:W-:Y:S01]  /*20b90*/  HMMA.16816.F32 R144, R148, R170, R144 ;  /* 0x000000aa9490723c */ /* 0x000fe20000001890 */
[----:B------:R-:W1:Y:S04]  /*20ba0*/  LDSM.16.MT88.4 R148, [R229+0x13000] ;  /* 0x01300000e594783b */ /* 0x000e680000004200 */
[----:B------:R-:W-:Y:S01]  /*20bb0*/  F2FP.F16.F32.PACK_AB R22, R185, R184 ;  /* 0x000000b8b916723e */ /* 0x000fe200000000ff */
[----:B------:R-:W-:Y:S01]  /*20bc0*/  FADD.FTZ R180, R180, R203 ;  /* 0x000000cbb4b47221 */ /* 0x000fe20000010000 */
[----:B-----5:R-:W-:Y:S01]  /*20bd0*/  F2FP.F16.F32.PACK_AB R23, R187, R186 ;  /* 0x000000babb17723e */ /* 0x020fe200000000ff */
[----:B------:R-:W-:Y:S01]  /*20be0*/  FADD.FTZ R182, R182, R251 ;  /* 0x000000fbb6b67221 */ /* 0x000fe20000010000 */
[----:B------:R-:W2:Y:S02]  /*20bf0*/  LDSM.16.MT88.4 R168, [R227+0x13000] ;  /* 0x01300000e3a8783b */ /* 0x000ea40000004200 */
[----:B------:R-:W-:Y:S01]  /*20c00*/  FADD.FTZ R181, R181, R180 ;  /* 0x000000b4b5b57221 */ /* 0x000fe20000010000 */
[----:B------:R-:W-:Y:S02]  /*20c10*/  FADD.FTZ R183, R183, R182 ;  /* 0x000000b6b7b77221 */ /* 0x000fe40000010000 */
        /* <DEDUP_REMOVED lines=10> */
[C---:B---3--:R-:W-:Y:S06]  /*20cc0*/  HMMA.16816.F32 R44, R20.reuse, R156, R44 ;  /* 0x0000009c142c723c */ /* 0x048fec000000182c */
[C---:B------:R-:W-:Y:S01]  /*20cd0*/  HMMA.16816.F32 R48, R20.reuse, R158, R48 ;  /* 0x0000009e1430723c */ /* 0x040fe20000001830 */
[----:B------:R-:W3:Y:S05]  /*20ce0*/  LDSM.16.MT88.4 R156, [R230+0x15000] ;  /* 0x01500000e69c783b */ /* 0x000eea0000004200 */
        /* <DEDUP_REMOVED lines=10> */
[C---:B------:R-:W-:Y:S06]  /*20d90*/  HMMA.16816.F32 R80, R20.reuse, R162, R80 ;  /* 0x000000a21450723c */ /* 0x040fec0000001850 */
[C---:B--2---:R-:W-:Y:S06]  /*20da0*/  HMMA.16816.F32 R84, R20.reuse, R168, R84 ;  /* 0x000000a81454723c */ /* 0x044fec0000001854 */
[C---:B------:R-:W-:Y:S01]  /*20db0*/  HMMA.16816.F32 R88, R20.reuse, R170, R88 ;  /* 0x000000aa1458723c */ /* 0x040fe20000001858 */
[----:B------:R-:W-:Y:S05]  /*20dc0*/  LDSM.16.MT88.4 R168, [R229+0x11800] ;  /* 0x01180000e5a8783b */ /* 0x000fea0000004200 */
[C---:B---3--:R-:W-:Y:S06]  /*20dd0*/  HMMA.16816.F32 R92, R20.reuse, R156, R92 ;  /* 0x0000009c145c723c */ /* 0x048fec000000185c */
[C---:B------:R-:W-:Y:S01]  /*20de0*/  HMMA.16816.F32 R96, R20.reuse, R158, R96 ;  /* 0x0000009e1460723c */ /* 0x040fe20000001860 */
[----:B------:R-:W2:Y:S05]  /*20df0*/  LDSM.16.MT88.4 R156, [R228+0x17000] ;  /* 0x01700000e49c783b */ /* 0x000eaa0000004200 */
[C---:B------:R-:W-:Y:S06]  /*20e00*/  HMMA.16816.F32 R100, R20.reuse, R172, R100 ;  /* 0x000000ac1464723c */ /* 0x040fec0000001864 */
[C---:B------:R-:W-:Y:S01]  /*20e10*/  HMMA.16816.F32 R104, R20.reuse, R174, R104 ;  /* 0x000000ae1468723c */ /* 0x040fe20000001868 */
[----:B------:R-:W-:Y:S05]  /*20e20*/  LDSM.16.MT88.4 R172, [R230+0x13800] ;  /* 0x01380000e6ac783b */ /* 0x000fea0000004200 */
[C---:B------:R-:W-:Y:S06]  /*20e30*/  HMMA.16816.F32 R108, R20.reuse, R176, R108 ;  /* 0x000000b0146c723c */ /* 0x040fec000000186c */
[C---:B------:R-:W-:Y:S05]  /*20e40*/  HMMA.16816.F32 R112, R20.reuse, R178, R112 ;  /* 0x000000b21470723c */ /* 0x040fea0000001870 */
[-C--:B------:R-:W-:Y:S01]  /*20e50*/  FFMA.FTZ R177, R29, R165.reuse, -R196 ;  /* 0x000000a51db17223 */ /* 0x080fe200000108c4 */
[C---:B-----5:R-:W-:Y:S05]  /*20e60*/  HMMA.16816.F32 R116, R20.reuse, R24, R116 ;  /* 0x000000181474723c */ /* 0x060fea0000001874 */
[-C--:B------:R-:W-:Y:S01]  /*20e70*/  FFMA.FTZ R29, R34, R165.reuse, -R194 ;  /* 0x000000a5221d7223 */ /* 0x080fe200000108c2 */
[C---:B------:R-:W-:Y:S01]  /*20e80*/  HMMA.16816.F32 R120, R20.reuse, R26, R120 ;  /* 0x0000001a1478723c */ /* 0x040fe20000001878 */
[----:B------:R-:W3:Y:S01]  /*20e90*/  LDSM.16.MT88.4 R24, [R227+0x17000] ;  /* 0x01700000e318783b */ /* 0x000ee20000004200 */
[----:B------:R-:W-:Y:S03]  /*20ea0*/  MUFU.EX2 R177, R177 ;  /* 0x000000b100b17308 */ /* 0x000fe60000000800 */
[-CC-:B------:R-:W-:Y:S01]  /*20eb0*/  FFMA.FTZ R176, R28, R165.reuse, -R196.reuse ;  /* 0x000000a51cb07223 */ /* 0x180fe200000108c4 */
[C---:B-1----:R-:W-:Y:S06]  /*20ec0*/  HMMA.16816.F32 R124, R20.reuse, R148, R124 ;  /* 0x00000094147c723c */ /* 0x042fec000000187c */
[----:B------:R-:W1:Y:S01]  /*20ed0*/  MUFU.EX2 R161, R29 ;  /* 0x0000001d00a17308 */ /* 0x000e620000000800 */
[-C--:B------:R-:W-:Y:S01]  /*20ee0*/  FFMA.FTZ R196, R33, R165.reuse, -R196 ;  /* 0x000000a521c47223 */ /* 0x080fe200000108c4 */
[C---:B------:R-:W-:Y:S01]  /*20ef0*/  HMMA.16816.F32 R128, R20.reuse, R150, R128 ;  /* 0x000000961480723c */ /* 0x040fe20000001880 */
[----:B------:R-:W4:Y:S02]  /*20f00*/  LDSM.16.MT88.4 R148, [R230+0x11800] ;  /* 0x01180000e694783b */ /* 0x000f240000004200 */
[-CC-:B------:R-:W-:Y:S03]  /*20f10*/  FFMA.FTZ R178, R30, R165.reuse, -R194.reuse ;  /* 0x000000a51eb27223 */ /* 0x180fe600000108c2 */
[C---:B------:R-:W-:Y:S02]  /*20f20*/  HMMA.16816.F32 R132, R20.reuse, R152, R132 ;  /* 0x000000981484723c */ /* 0x040fe40000001884 */
[----:B------:R-:W5:Y:S03]  /*20f30*/  MUFU.EX2 R176, R176 ;  /* 0x000000b000b07308 */ /* 0x000f660000000800 */
[-CC-:B------:R-:W-:Y:S01]  /*20f40*/  FFMA.FTZ R179, R31, R165.reuse, -R194.reuse ;  /* 0x000000a51fb37223 */ /* 0x180fe200000108c2 */
[C---:B------:R-:W-:Y:S01]  /*20f50*/  HMMA.16816.F32 R12, R20.reuse, R154, R12 ;  /* 0x0000009a140c723c */ /* 0x040fe2000000180c */
[----:B------:R-:W-:Y:S05]  /*20f60*/  LDSM.16.MT88.4 R152, [R227+0x11800] ;  /* 0x01180000e398783b */ /* 0x000fea0000004200 */
[----:B------:R-:W-:Y:S01]  /*20f70*/  MUFU.EX2 R178, R178 ;  /* 0x000000b200b27308 */ /* 0x000fe20000000800 */
[----:B------:R-:W-:Y:S01]  /*20f80*/  FFMA.FTZ R194, R35, R165, -R194 ;  /* 0x000000a523c27223 */ /* 0x000fe200000108c2 */
[C---:B--2---:R-:W-:Y:S01]  /*20f90*/  HMMA.16816.F32 R136, R20.reuse, R156, R136 ;  /* 0x0000009c1488723c */ /* 0x044fe20000001888 */
[----:B------:R-:W2:Y:S07]  /*20fa0*/  LDSM.16.MT88.4 R32, [R228+0x11800] ;  /* 0x01180000e420783b */ /* 0x000eae0000004200 */
[----:B------:R-:W4:Y:S01]  /*20fb0*/  MUFU.EX2 R179, R179 ;  /* 0x000000b300b37308 */ /* 0x000f220000000800 */
[C---:B------:R-:W-:Y:S03]  /*20fc0*/  HMMA.16816.F32 R16, R20.reuse, R158, R16 ;  /* 0x0000009e1410723c */ /* 0x040fe60000001810 */
[----:B-1----:R-:W-:Y:S03]  /*20fd0*/  MOV R165, R161 ;  /* 0x000000a100a57202 */ /* 0x002fe60000000f00 */
[C---:B---3--:R-:W-:Y:S03]  /*20fe0*/  HMMA.16816.F32 R140, R20.reuse, R24, R140 ;  /* 0x00000018148c723c */ /* 0x048fe6000000188c */
[----:B------:R-:W1:Y:S02]  /*20ff0*/  MUFU.EX2 R196, R196 ;  /* 0x000000c400c47308 */ /* 0x000e640000000800 */
[----:B-----5:R-:W-:Y:S01]  /*21000*/  F2FP.F16.F32.PACK_AB R28, R177, R176 ;  /* 0x000000b0b11c723e */ /* 0x020fe200000000ff */
[----:B------:R-:W-:Y:S01]  /*21010*/  HMMA.16816.F32 R144, R20, R26, R144 ;  /* 0x0000001a1490723c */ /* 0x000fe20000001890 */
[----:B------:R-:W3:Y:S06]  /*21020*/  LDSM.16.MT88.4 R20, [R229+0x13800] ;  /* 0x01380000e514783b */ /* 0x000eec0000004200 */
[----:B------:R-:W5:Y:S01]  /*21030*/  MUFU.EX2 R194, R194 ;  /* 0x000000c200c27308 */ /* 0x000f620000000800 */
[----:B----4-:R-:W-:Y:S03]  /*21040*/  F2FP.F16.F32.PACK_AB R29, R179, R178 ;  /* 0x000000b2b31d723e */ /* 0x010fe600000000ff */
[----:B------:R-:W-:Y:S01]  /*21050*/  FADD.FTZ R176, R176, R185 ;  /* 0x000000b9b0b07221 */ /* 0x000fe20000010000 */
[----:B------:R-:W-:Y:S01]  /*21060*/  FADD.FTZ R178, R178, R187 ;  /* 0x000000bbb2b27221 */ /* 0x000fe20000010000 */
[----:B------:R-:W-:Y:S02]  /*21070*/  LDSM.16.MT88.4 R24, [R230+0x15800] ;  /* 0x01580000e618783b */ /* 0x000fe40000004200 */
[----:B------:R-:W-:Y:S01]  /*21080*/  FADD.FTZ R177, R177, R176 ;  /* 0x000000b0b1b17221 */ /* 0x000fe20000010000 */
[----:B-1----:R-:W-:Y:S01]  /*21090*/  F2FP.F16.F32.PACK_AB R30, R196, R252 ;  /* 0x000000fcc41e723e */ /* 0x002fe200000000ff */
[----:B------:R-:W-:Y:S02]  /*210a0*/  FADD.FTZ R178, R179, R178 ;  /* 0x000000b2b3b27221 */ /* 0x000fe40000010000 */
[----:B------:R-:W-:Y:S02]  /*210b0*/  FADD.FTZ R177, R252, R177 ;  /* 0x000000b1fcb17221 */ /* 0x000fe40000010000 */
[----:B------:R-:W-:Y:S02]  /*210c0*/  FADD.FTZ R247, R165, R178 ;  /* 0x000000b2a5f77221 */ /* 0x000fe40000010000 */
[----:B------:R-:W-:Y:S01]  /*210d0*/  FADD.FTZ R249, R196, R177 ;  /* 0x000000b1c4f97221 */ /* 0x000fe20000010000 */
[C---:B-----5:R-:W-:Y:S01]  /*210e0*/  F2FP.F16.F32.PACK_AB R31, R194.reuse, R165 ;  /* 0x000000a5c21f723e */ /* 0x060fe200000000ff */
[----:B------:R-:W-:Y:S06]  /*210f0*/  FADD.FTZ R247, R194, R247 ;  /* 0x000000f7c2f77221 */ /* 0x000fec0000010000 */
[C---:B------:R-:W-:Y:S01]  /*21100*/  HMMA.16816.F32 R160, R28.reuse, R148, R4 ;  /* 0x000000941ca0723c */ /* 0x040fe20000001804 */
[----:B------:R-:W1:Y:S05]  /*21110*/  LDSM.16.MT88.4 R4, [R228+0x13800] ;  /* 0x01380000e404783b */ /* 0x000e6a0000004200 */
[C---:B------:R-:W-:Y:S03]  /*21120*/  HMMA.16816.F32 R156, R28.reuse, R150, R8 ;  /* 0x000000961c9c723c */ /* 0x040fe60000001808 */
[----:B------:R-:W4:Y:S03]  /*21130*/  LDSM.16.MT88.4 R8, [R227+0x13800] ;  /* 0x01380000e308783b */ /* 0x000f260000004200 */
[C---:B------:R-:W-:Y:S05]  /*21140*/  HMMA.16816.F32 R36, R28.reuse, R168, R36 ;  /* 0x000000a81c24723c */ /* 0x040fea0000001824 */
[----:B------:R-:W5:Y:S01]  /*21150*/  LDSM.16.MT88.4 R148, [R229+0x15800] ;  /* 0x01580000e594783b */ /* 0x000f620000004200 */
[C---:B------:R-:W-:Y:S06]  /*21160*/  HMMA.16816.F32 R40, R28.reuse, R170, R40 ;  /* 0x000000aa1c28723c */ /* 0x040fec0000001828 */
[C---:B--2---:R-:W-:Y:S01]  /*21170*/  HMMA.16816.F32 R44, R28.reuse, R32, R44 ;  /* 0x000000201c2c723c */ /* 0x044fe2000000182c */
[----:B------:R-:W-:Y:S05]  /*21180*/  LDSM.16.MT88.4 R168, [R227+0x15800] ;  /* 0x01580000e3a8783b */ /* 0x000fea0000004200 */
[C---:B------:R-:W-:Y:S03]  /*21190*/  HMMA.16816.F32 R48, R28.reuse, R34, R48 ;  /* 0x000000221c30723c */ /* 0x040fe60000001830 */
[----:B------:R-:W2:Y:S03]  /*211a0*/  LDSM.16.MT88.4 R32, [R228+0x15800] ;  /* 0x01580000e420783b */ /* 0x000ea60000004200 */
[C---:B------:R-:W-:Y:S06]  /*211b0*/  HMMA.16816.F32 R52, R28.reuse, R152, R52 ;  /* 0x000000981c34723c */ /* 0x040fec0000001834 */
        /* <DEDUP_REMOVED lines=9> */
[C---:B----4-:R-:W-:Y:S06]  /*21250*/  HMMA.16816.F32 R84, R28.reuse, R8, R84 ;  /* 0x000000081c54723c */ /* 0x050fec0000001854 */
[C---:B------:R-:W-:Y:S01]  /*21260*/  HMMA.16816.F32 R88, R28.reuse, R10, R88 ;  /* 0x0000000a1c58723c */ /* 0x040fe20000001858 */
[----:B------:R-:W-:Y:S05]  /*21270*/  LDSM.16.MT88.4 R8, [R227+0x17800] ;  /* 0x01780000e308783b */ /* 0x000fea0000004200 */
[C---:B------:R-:W-:Y:S06]  /*21280*/  HMMA.16816.F32 R92, R28.reuse, R24, R92 ;  /* 0x000000181c5c723c */ /* 0x040fec000000185c */
[C---:B------:R-:W-:Y:S06]  /*21290*/  HMMA.16816.F32 R96, R28.reuse, R26, R96 ;  /* 0x0000001a1c60723c */ /* 0x040fec0000001860 */
[C---:B-----5:R-:W-:Y:S06]  /*212a0*/  HMMA.16816.F32 R100, R28.reuse, R148, R100 ;  /* 0x000000941c64723c */ /* 0x060fec0000001864 */
[C---:B------:R-:W-:Y:S01]  /*212b0*/  HMMA.16816.F32 R104, R28.reuse, R150, R104 ;  /* 0x000000961c68723c */ /* 0x040fe20000001868 */
[----:B------:R-:W3:Y:S05]  /*212c0*/  LDSM.16.MT88.4 R148, [R228+0x17800] ;  /* 0x01780000e494783b */ /* 0x000eea0000004200 */
[C---:B--2---:R-:W-:Y:S06]  /*212d0*/  HMMA.16816.F32 R108, R28.reuse, R32, R108 ;  /* 0x000000201c6c723c */ /* 0x044fec000000186c */
[C---:B------:R-:W-:Y:S06]  /*212e0*/  HMMA.16816.F32 R112, R28.reuse, R34, R112 ;  /* 0x000000221c70723c */ /* 0x040fec0000001870 */
        /* <DEDUP_REMOVED lines=13> */
.L_x_1941:
[----:B------:R-:W1:Y:S01]  /*213c0*/  LDC.64 R6, c[0x0][0x208] ;  /* 0x00008200ff067b82 */ /* 0x000e620000000a00 */
[----:B------:R-:W2:Y:S07]  /*213d0*/  S2R R9, SR_TID.X ;  /* 0x0000000000097919 */ /* 0x000eae0000002100 */
[----:B------:R-:W3:Y:S01]  /*213e0*/  LDC.64 R4, c[0x0][0x198] ;  /* 0x00006600ff047b82 */ /* 0x000ee20000000a00 */
[----:B-1----:R-:W-:Y:S02]  /*213f0*/  R2UR UR4, R6 ;  /* 0x00000000060472ca */ /* 0x002fe400000e0000 */
[----:B------:R-:W-:-:S02]  /*21400*/  R2UR UR5, R7 ;  /* 0x00000000070572ca */ /* 0x000fc400000e0000 */
[----:B--2---:R-:W-:-:S04]  /*21410*/  SHF.R.S32.HI R0, RZ, 0x1f, R9 ;  /* 0x0000001fff007819 */ /* 0x004fc80000011409 */
[----:B------:R-:W-:-:S07]  /*21420*/  LEA.HI R0, R0, R9, RZ, 0x4 ;  /* 0x0000000900007211 */ /* 0x000fce00078f20ff */
[----:B---3--:R1:W5:Y:S01]  /*21430*/  LD.E R2, desc[UR4][R4.64+0xd8] ;  /* 0x0000d80404027980 */ /* 0x008362000c101900 */
[----:B------:R-:W-:Y:S01]  /*21440*/  UMOV UR4, 0xffffffff ;  /* 0xffffffff00047882 */ /* 0x000fe20000000000 */
[----:B------:R-:W-:Y:S02]  /*21450*/  SHF.R.S32.HI R0, RZ, 0x4, R0 ;  /* 0x00000004ff007819 */ /* 0x000fe40000011400 */
        /* <DEDUP_REMOVED lines=8> */
.L_x_1972:
[----:B------:R-:W3:Y:S01]  /*214e0*/  S2R R12, SR_TID.X ;  /* 0x00000000000c7919 */ /* 0x000ee20000002100 */
[----:B----4-:R-:W-:Y:S01]  /*214f0*/  FADD.FTZ R8, R13, R14 ;  /* 0x0000000e0d087221 */ /* 0x010fe20000010000 */
[----:B------:R-:W-:Y:S01]  /*21500*/  FSETP.NE.FTZ.AND P4, PT, R9, RZ, PT ;  /* 0x000000ff0900720b */ /* 0x000fe20003f95000 */
[----:B------:R-:W2:Y:S01]  /*21510*/  S2UR UR4, SR_CgaCtaId ;  /* 0x00000000000479c3 */ /* 0x000ea20000008800 */
[----:B------:R-:W-:-:S07]  /*21520*/  MOV R11, 0x3f800000 ;  /* 0x3f800000000b7802 */ /* 0x000fce0000000f00 */
[----:B------:R-:W-:Y:S01]  /*21530*/  BAR.SYNC.DEFER_BLOCKING 0x0 ;  /* 0x0000000000007b1d */ /* 0x000fe20000010000 */
[----:B------:R-:W-:Y:S02]  /*21540*/  FSETP.NE.FTZ.AND P3, PT, R8, RZ, PT ;  /* 0x000000ff0800720b */ /* 0x000fe40003f75000 */
[----:B------:R-:W-:Y:S02]  /*21550*/  MOV R10, 0x3f800000 ;  /* 0x3f800000000a7802 */ /* 0x000fe40000000f00 */
[C---:B------:R-:W-:Y:S01]  /*21560*/  R2UR UR12, R6.reuse ;  /* 0x00000000060c72ca */ /* 0x040fe200000e0000 */
[----:B------:R-:W-:Y:S01]  /*21570*/  UMOV UR5, 0x400 ;  /* 0x0000040000057882 */ /* 0x000fe20000000000 */
[C---:B------:R-:W-:Y:S02]  /*21580*/  R2UR UR13, R7.reuse ;  /* 0x00000000070d72ca */ /* 0x040fe400000e0000 */
[----:B------:R-:W-:Y:S01]  /*21590*/  R2UR UR10, R6 ;  /* 0x00000000060a72ca */ /* 0x000fe200000e0000 */
[----:B------:R-:W4:Y:S01]  /*215a0*/  @P4 MUFU.RCP R11, R9 ;  /* 0x00000009000b4308 */ /* 0x000f220000001000 */
[----:B------:R-:W-:-:S07]  /*215b0*/  R2UR UR11, R7 ;  /* 0x00000000070b72ca */ /* 0x000fce00000e0000 */
[----:B------:R-:W1:Y:S01]  /*215c0*/  @P3 MUFU.RCP R10, R8 ;  /* 0x00000008000a3308 */ /* 0x000e620000001000 */
[----:B--2---:R-:W-:Y:S01]  /*215d0*/  ULEA UR4, UR4, UR5, 0x18 ;  /* 0x0000000504047291 */ /* 0x004fe2000f8ec03f */
[----:B---3--:R-:W-:Y:S01]  /*215e0*/  SHF.R.S32.HI R13, RZ, 0x1f, R12 ;  /* 0x0000001fff0d7819 */ /* 0x008fe2000001140c */
[C---:B----4-:R-:W-:Y:S01]  /*215f0*/  FMUL.FTZ R160, R11.reuse, R160 ;  /* 0x000000a00ba07220 */ /* 0x050fe20000410000 */
        /* <DEDUP_REMOVED lines=10> */
[----:B------:R-:W-:Y:S01]  /*216a0*/  LOP3.LUT R17, R14, 0x1ffffffc, RZ, 0xc0, !PT ;  /* 0x1ffffffc0e117812 */ /* 0x000fe200078ec0ff */
[----:B------:R-:W-:Y:S01]  /*216b0*/  FMUL.FTZ R44, R11, R44 ;  /* 0x0000002c0b2c7220 */ /* 0x000fe20000410000 */
[----:B------:R-:W-:Y:S01]  /*216c0*/  LEA.HI R15, R15, R16, RZ, 0x3 ;  /* 0x000000100f0f7211 */ /* 0x000fe200078f18ff */
[----:B------:R-:W-:Y:S01]  /*216d0*/  FMUL.FTZ R45, R11, R45 ;  /* 0x0000002d0b2d7220 */ /* 0x000fe20000410000 */
[----:B------:R-:W-:Y:S01]  /*216e0*/  IADD3 R17, -R17, R12, RZ ;  /* 0x0000000c11117210 */ /* 0x000fe20007ffe1ff */
[----:B------:R-:W-:Y:S01]  /*216f0*/  FMUL.FTZ R48, R11, R48 ;  /* 0x000000300b307220 */ /* 0x000fe20000410000 */
[----:B------:R-:W-:Y:S01]  /*21700*/  LOP3.LUT R15, R15, 0xfffffff8, RZ, 0xc0, !PT ;  /* 0xfffffff80f0f7812 */ /* 0x000fe200078ec0ff */
[C---:B------:R-:W-:Y:S01]  /*21710*/  FMUL.FTZ R49, R11.reuse, R49 ;  /* 0x000000310b317220 */ /* 0x040fe20000410000 */
[C---:B------:R-:W-:Y:S01]  /*21720*/  FMUL.FTZ R52, R11.reuse, R52 ;  /* 0x000000340b347220 */ /* 0x040fe20000410000 */
[C---:B------:R-:W-:Y:S01]  /*21730*/  FMUL.FTZ R53, R11.reuse, R53 ;  /* 0x000000350b357220 */ /* 0x040fe20000410000 */
[----:B------:R-:W-:Y:S01]  /*21740*/  IADD3 R16, R16, -R15, RZ ;  /* 0x8000000f10107210 */ /* 0x000fe20007ffe0ff */
[----:B------:R-:W-:Y:S01]  /*21750*/  FMUL.FTZ R56, R11, R56 ;  /* 0x000000380b387220 */ /* 0x000fe20000410000 */
[----:B------:R-:W-:Y:S01]  /*21760*/  LEA.HI R15, R13, R12, RZ, 0x5 ;  /* 0x0000000c0d0f7211 */ /* 0x000fe200078f28ff */
[C---:B------:R-:W-:Y:S01]  /*21770*/  FMUL.FTZ R57, R11.reuse, R57 ;  /* 0x000000390b397220 */ /* 0x040fe20000410000 */
[----:B------:R-:W-:Y:S01]  /*21780*/  SHF.L.U32 R18, R16, 0x6, RZ ;  /* 0x0000000610127819 */ /* 0x000fe200000006ff */
[C---:B------:R-:W-:Y:S01]  /*21790*/  FMUL.FTZ R60, R11.reuse, R60 ;  /* 0x0000003c0b3c7220 */ /* 0x040fe20000410000 */
[----:B------:R-:W-:Y:S01]  /*217a0*/  SHF.R.S32.HI R14, RZ, 0x5, R15 ;  /* 0x00000005ff0e7819 */ /* 0x000fe2000001140f */
[C---:B------:R-:W-:Y:S01]  /*217b0*/  FMUL.FTZ R61, R11.reuse, R61 ;  /* 0x0000003d0b3d7220 */ /* 0x040fe20000410000 */
[----:B------:R-:W-:Y:S01]  /*217c0*/  LOP3.LUT R18, R18, 0x1c0, RZ, 0xc0, !PT ;  /* 0x000001c012127812 */ /* 0x000fe200078ec0ff */
[C---:B------:R-:W-:Y:S01]  /*217d0*/  FMUL.FTZ R64, R11.reuse, R64 ;  /* 0x000000400b407220 */ /* 0x040fe20000410000 */
[----:B------:R-:W-:Y:S01]  /*217e0*/  LOP3.LUT R19, R16, 0x1, RZ, 0xc0, !PT ;  /* 0x0000000110137812 */ /* 0x000fe200078ec0ff */
[C---:B------:R-:W-:Y:S01]  /*217f0*/  FMUL.FTZ R65, R11.reuse, R65 ;  /* 0x000000410b417220 */ /* 0x040fe20000410000 */
[----:B------:R-:W-:Y:S01]  /*21800*/  LEA R17, R14, R17, 0x9 ;  /* 0x000000110e117211 */ /* 0x000fe200078e48ff */
[C---:B------:R-:W-:Y:S01]  /*21810*/  FMUL.FTZ R68, R11.reuse, R68 ;  /* 0x000000440b447220 */ /* 0x040fe20000410000 */
[----:B------:R-:W-:Y:S01]  /*21820*/  LEA.HI R18, R18, R18, RZ, 0x1d ;  /* 0x0000001212127211 */ /* 0x000fe200078fe8ff */
[----:B------:R-:W-:Y:S01]  /*21830*/  FMUL.FTZ R69, R11, R69 ;  /* 0x000000450b457220 */ /* 0x000fe20000410000 */
[----:B------:R-:W-:Y:S01]  /*21840*/  ISETP.NE.U32.AND P0, PT, R19, 0x1, PT ;  /* 0x000000011300780c */ /* 0x000fe20003f05070 */
[----:B------:R-:W-:Y:S01]  /*21850*/  FMUL.FTZ R72, R11, R72 ;  /* 0x000000480b487220 */ /* 0x000fe20000410000 */
[----:B------:R-:W-:Y:S01]  /*21860*/  LEA R17, R17, R18, 0x1 ;  /* 0x0000001211117211 */ /* 0x000fe200078e08ff */
        /* <DEDUP_REMOVED lines=39> */
[----:B------:R-:W-:Y:S01]  /*21ae0*/  R2P PR, R16, 0x6 ;  /* 0x0000000610007804 */ /* 0x000fe20000000000 */
[C---:B------:R-:W-:Y:S01]  /*21af0*/  FMUL.FTZ R144, R11.reuse, R144 ;  /* 0x000000900b907220 */ /* 0x040fe20000410000 */
[----:B------:R-:W-:Y:S01]  /*21b00*/  FMUL.FTZ R145, R11, R145 ;  /* 0x000000910b917220 */ /* 0x000fe20000410000 */
[----:B------:R-:W-:Y:S01]  /*21b10*/  LEA R17, R17, UR4, 0x2 ;  /* 0x0000000411117c11 */ /* 0x000fe2000f8e10ff */
[C---:B-1----:R-:W-:Y:S01]  /*21b20*/  FMUL.FTZ R163, R10.reuse, R163 ;  /* 0x000000a30aa37220 */ /* 0x042fe20000410000 */
        /* <DEDUP_REMOVED lines=65> */
[----:B------:R-:W-:Y:S01]  /*21f40*/  STS.64 [R17], R160 ;  /* 0x000000a011007388 */ /* 0x000fe20000000a00 */
[----:B------:R-:W-:-:S02]  /*21f50*/  IADD3 R16, R17, -0x20, RZ ;  /* 0xffffffe011107810 */ /* 0x000fc40007ffe0ff */
[----:B------:R-:W-:Y:S01]  /*21f60*/  SEL R11, R11, 0xffffffc0, !P1 ;  /* 0xffffffc00b0b7807 */ /* 0x000fe20004800000 */
[----:B------:R-:W-:Y:S01]  /*21f70*/  STS.64 [R17+0x800], R162 ;  /* 0x000800a211007388 */ /* 0x000fe20000000a00 */
[C---:B------:R-:W-:Y:S02]  /*21f80*/  @P0 IADD3 R16, R17.reuse, 0x20, RZ ;  /* 0x0000002011100810 */ /* 0x040fe40007ffe0ff */
[----:B------:R-:W-:Y:S02]  /*21f90*/  SEL R19, R10, 0xffffff80, !P2 ;  /* 0xffffff800a137807 */ /* 0x000fe40005000000 */
[----:B------:R-:W-:Y:S01]  /*21fa0*/  IADD3 R18, R17, R11, RZ ;  /* 0x0000000b11127210 */ /* 0x000fe20007ffe0ff */
[----:B------:R-:W-:Y:S01]  /*21fb0*/  STS.64 [R16], R156 ;  /* 0x0000009c10007388 */ /* 0x000fe20000000a00 */
[-C--:B------:R-:W-:Y:S02]  /*21fc0*/  IADD3 R10, R11, R16.reuse, RZ ;  /* 0x000000100b0a7210 */ /* 0x080fe40007ffe0ff */
[----:B------:R-:W-:Y:S01]  /*21fd0*/  IADD3 R11, R17, R19, RZ ;  /* 0x00000013110b7210 */ /* 0x000fe20007ffe0ff */
[----:B------:R-:W-:Y:S01]  /*21fe0*/  STS.64 [R16+0x800], R158 ;  /* 0x0008009e10007388 */ /* 0x000fe20000000a00 */
[----:B------:R-:W-:-:S02]  /*21ff0*/  IADD3 R20, R19, R16, RZ ;  /* 0x0000001013147210 */ /* 0x000fc40007ffe0ff */
[-C--:B------:R-:W-:Y:S01]  /*22000*/  IADD3 R21, R18, R19.reuse, RZ ;  /* 0x0000001312157210 */ /* 0x080fe20007ffe0ff */
[----:B------:R-:W-:Y:S01]  /*22010*/  STS.64 [R18], R36 ;  /* 0x0000002412007388 */ /* 0x000fe20000000a00 */
[----:B------:R-:W-:-:S03]  /*22020*/  IADD3 R19, R10, R19, RZ ;  /* 0x000000130a137210 */ /* 0x000fc60007ffe0ff */
[----:B------:R-:W-:Y:S04]  /*22030*/  STS.64 [R18+0x800], R38 ;  /* 0x0008002612007388 */ /* 0x000fe80000000a00 */
[----:B------:R-:W-:Y:S04]  /*22040*/  STS.64 [R10], R40 ;  /* 0x000000280a007388 */ /* 0x000fe80000000a00 */
        /* <DEDUP_REMOVED lines=46> */
[----:B------:R2:W-:Y:S04]  /*22330*/  STS.64 [R18+0xc800], R134 ;  /* 0x00c8008612007388 */ /* 0x0005e80000000a00 */
        /* <DEDUP_REMOVED lines=8> */
[----:B------:R4:W-:Y:S04]  /*223c0*/  STS.64 [R19+0xc000], R144 ;  /* 0x00c0009013007388 */ /* 0x0009e80000000a00 */
[----:B------:R4:W-:Y:S04]  /*223d0*/  STS.64 [R19+0xc800], R146 ;  /* 0x00c8009213007388 */ /* 0x0009e80000000a00 */
[----:B-1----:R-:W4:Y:S04]  /*223e0*/  LD.E.64 R16, desc[UR12][R4.64+0xb0] ;  /* 0x0000b00c04107980 */ /* 0x002f28000c101b00 */
[----:B--2---:R-:W2:Y:S01]  /*223f0*/  LD.E R18, desc[UR10][R4.64+0x60] ;  /* 0x0000600a04127980 */ /* 0x004ea2000c101900 */
[----:B------:R-:W1:Y:S01]  /*22400*/  @P3 MUFU.LG2 R8, R8 ;  /* 0x0000000800083308 */ /* 0x000e620000000c00 */
[----:B---3--:R-:W-:-:S07]  /*22410*/  LEA.HI R11, R13, R12, RZ, 0x4 ;  /* 0x0000000c0d0b7211 */ /* 0x008fce00078f20ff */
[----:B------:R-:W3:Y:S01]  /*22420*/  @P4 MUFU.LG2 R9, R9 ;  /* 0x0000000900094308 */ /* 0x000ee20000000c00 */
[----:B------:R-:W-:Y:S02]  /*22430*/  LOP3.LUT R15, R15, 0xffffffe0, RZ, 0xc0, !PT ;  /* 0xffffffe00f0f7812 */ /* 0x000fe400078ec0ff */
[----:B------:R-:W-:Y:S02]  /*22440*/  LOP3.LUT R11, R11, 0xfffffff0, RZ, 0xc0, !PT ;  /* 0xfffffff00b0b7812 */ /* 0x000fe400078ec0ff */
[----:B----4-:R-:W-:Y:S01]  /*22450*/  MOV R144, 0xff800000 ;  /* 0xff80000000907802 */ /* 0x010fe20000000f00 */
[----:B-1----:R-:W-:Y:S01]  /*22460*/  @P3 FMUL.FTZ R8, R8, 0.69314718246459960938 ;  /* 0x3f31721808083820 */ /* 0x002fe20000410000 */
[----:B------:R-:W-:Y:S01]  /*22470*/  IADD3 R15, -R15, R12, RZ ;  /* 0x0000000c0f0f7210 */ /* 0x000fe20007ffe1ff */
[----:B------:R1:W5:Y:S01]  /*22480*/  LD.E.64 R146, desc[UR10][R4.64+0x78] ;  /* 0x0000780a04927980 */ /* 0x000362000c101b00 */
[----:B------:R-:W-:Y:S01]  /*22490*/  MOV R13, 0xff800000 ;  /* 0xff800000000d7802 */ /* 0x000fe20000000f00 */
[----:B-----5:R-:W-:Y:S01]  /*224a0*/  @P3 FFMA.FTZ R144, R2, R3, R8 ;  /* 0x0000000302903223 */ /* 0x020fe20000010008 */
[----:B------:R-:W-:-:S02]  /*224b0*/  SHF.R.S32.HI R3, RZ, 0x1f, R14 ;  /* 0x0000001fff037819 */ /* 0x000fc4000001140e */
[----:B------:R-:W-:Y:S01]  /*224c0*/  IADD3 R10, -R11, R12, RZ ;  /* 0x0000000c0b0a7210 */ /* 0x000fe20007ffe1ff */
[----:B---3--:R-:W-:Y:S01]  /*224d0*/  @P4 FMUL.FTZ R21, R9, 0.69314718246459960938 ;  /* 0x3f31721809154820 */ /* 0x008fe20000410000 */
[----:B------:R-:W-:Y:S01]  /*224e0*/  LEA.HI R3, R3, R14, RZ, 0x2 ;  /* 0x0000000e03037211 */ /* 0x000fe200078f10ff */
[----:B------:R1:W5:Y:S01]  /*224f0*/  LD.E R11, desc[UR12][R4.64+0xcc] ;  /* 0x0000cc0c040b7980 */ /* 0x000362000c101900 */
[----:B------:R-:W-:Y:S01]  /*22500*/  SHF.L.U32 R19, R0, 0x6, RZ ;  /* 0x0000000600137819 */ /* 0x000fe200000006ff */
[----:B------:R-:W-:Y:S01]  /*22510*/  @P4 FFMA.FTZ R13, R2, R164, R21 ;  /* 0x000000a4020d4223 */ /* 0x000fe20000010015 */
[----:B------:R-:W-:Y:S02]  /*22520*/  LOP3.LUT R3, R3, 0xffffffc, RZ, 0xc0, !PT ;  /* 0x0ffffffc03037812 */ /* 0x000fe400078ec0ff */
[----:B------:R-:W-:Y:S02]  /*22530*/  SHF.R.S32.HI R2, RZ, 0x1f, R15 ;  /* 0x0000001fff027819 */ /* 0x000fe4000001140f */
[----:B------:R-:W-:-:S02]  /*22540*/  LEA.HI R9, R10, R10, RZ, 0x1 ;  /* 0x0000000a0a097211 */ /* 0x000fc400078f08ff */
[----:B------:R-:W-:Y:S02]  /*22550*/  IADD3 R3, -R3, R14, RZ ;  /* 0x0000000e03037210 */ /* 0x000fe40007ffe1ff */
[----:B------:R-:W-:Y:S02]  /*22560*/  LEA.HI R2, R2, R15, RZ, 0x2 ;  /* 0x0000000f02027211 */ /* 0x000fe400078f10ff */
[----:B------:R-:W-:Y:S02]  /*22570*/  LOP3.LUT P0, RZ, R15, 0x3, RZ, 0xc0, !PT ;  /* 0x000000030fff7812 */ /* 0x000fe4000780c0ff */
[----:B------:R1:W5:Y:S01]  /*22580*/  LD.E.64 R14, desc[UR10][R4.64+0xa8] ;  /* 0x0000a80a040e7980 */ /* 0x000362000c101b00 */
[----:B------:R-:W-:Y:S02]  /*22590*/  LOP3.LUT R19, R19, 0x1c0, RZ, 0xc0, !PT ;  /* 0x000001c013137812 */ /* 0x000fe400078ec0ff */
[C---:B------:R-:W-:Y:S02]  /*225a0*/  SHF.L.U32 R20, R9.reuse, 0x2, RZ ;  /* 0x0000000209147819 */ /* 0x040fe400000006ff */
[----:B------:R-:W-:-:S02]  /*225b0*/  LOP3.LUT R9, R9, 0xffffffe, RZ, 0xc0, !PT ;  /* 0x0ffffffe09097812 */ /* 0x000fc400078ec0ff */
[----:B------:R-:W-:Y:S02]  /*225c0*/  LOP3.LUT R20, R19, 0x38, R20, 0xf8, !PT ;  /* 0x0000003813147812 */ /* 0x000fe400078ef814 */
[----:B------:R-:W-:Y:S02]  /*225d0*/  SHF.R.U32.HI R19, RZ, 0x3, R19 ;  /* 0x00000003ff137819 */ /* 0x000fe40000011613 */
[----:B------:R-:W-:Y:S02]  /*225e0*/  IADD3 R8, R10, -R9, RZ ;  /* 0x800000090a087210 */ /* 0x000fe40007ffe0ff */
[----:B------:R-:W-:-:S04]  /*225f0*/  LOP3.LUT R19, R20, R19, RZ, 0x3c, !PT ;  /* 0x0000001314137212 */ /* 0x000fc800078e3cff */
[----:B------:R-:W-:Y:S02]  /*22600*/  LEA R19, R8, R19, 0x2 ;  /* 0x0000001308137211 */ /* 0x000fe400078e10ff */
[----:B------:R-:W-:Y:S02]  /*22610*/  SHF.L.U32 R12, R239, 0x6, RZ ;  /* 0x00000006ef0c7819 */ /* 0x000fe400000006ff */
[----:B------:R-:W-:Y:S02]  /*22620*/  SHF.R.S32.HI R8, RZ, 0x2, R2 ;  /* 0x00000002ff087819 */ /* 0x000fe40000011402 */
[----:B------:R-:W-:Y:S01]  /*22630*/  LEA R2, R19, UR4, 0x2 ;  /* 0x0000000413027c11 */ /* 0x000fe2000f8e10ff */
[----:B------:R-:W-:Y:S06]  /*22640*/  BAR.SYNC.DEFER_BLOCKING 0x0 ;  /* 0x0000000000007b1d */ /* 0x000fec0000010000 */
[----:B------:R1:W3:Y:S04]  /*22650*/  LDS.128 R140, [R2] ;  /* 0x00000000028c7984 */ /* 0x0002e80000000c00 */
        /* <DEDUP_REMOVED lines=30> */
[----:B------:R-:W-:Y:S01]  /*22840*/  BSSY B0, `(.L_x_1952) ;  /* 0x0000016000007945 */ /* 0x000fe20003800000 */
[----:B------:R-:W-:Y:S01]  /*22850*/  LEA R8, R3, R8, 0x4 ;  /* 0x0000000803087211 */ /* 0x000fe200078e20ff */
[----:B------:R-:W-:-:S04]  /*22860*/  IMAD R16, R16, UR8, R243 ;  /* 0x0000000810107c24 */ /* 0x000fc8000f8e02f3 */
[----:B--2---:R-:W-:-:S04]  /*22870*/  IMAD R9, R16, R18, R241 ;  /* 0x0000001210097224 */ /* 0x004fc800078e02f1 */
[----:B------:R-:W-:Y:S02]  /*22880*/  IMAD R9, R17, R9, R12 ;  /* 0x0000000911097224 */ /* 0x000fe400078e020c */
[----:B------:R2:W1:Y:S01]  /*22890*/  LDS.128 R16, [R2+0xf800] ;  /* 0x00f8000002107984 */ /* 0x0004620000000c00 */
[----:B---34-:R-:W-:Y:S05]  /*228a0*/  @P0 BRA `(.L_x_1953) ;  /* 0x00000000003c0947 */ /* 0x018fea0003800000 */
[----:B------:R-:W-:Y:S02]  /*228b0*/  IMAD R3, R239, -0x40, R240 ;  /* 0xffffffc0ef037824 */ /* 0x000fe400078e02f0 */
[----:B-12---:R-:W-:-:S03]  /*228c0*/  VIADD R2, R8, 0x8 ;  /* 0x0000000808027836 */ /* 0x006fc60000000000 */
        /* <DEDUP_REMOVED lines=13> */
.L_x_1953:
[----:B------:R-:W-:Y:S05]  /*229a0*/  BSYNC B0 ;  /* 0x0000000000007941 */ /* 0x000fea0003800000 */
.L_x_1952:
[----:B------:R-:W-:Y:S01]  /*229b0*/  IMAD.SHL.U32 R12, R10, 0x4, RZ ;  /* 0x000000040a0c7824 */ /* 0x000fe200078e00ff */
[----:B------:R-:W-:Y:S02]  /*229c0*/  R2UR UR4, R6 ;  /* 0x00000000060472ca */ /* 0x000fe400000e0000 */
[----:B------:R-:W-:Y:S02]  /*229d0*/  R2UR UR5, R7 ;  /* 0x00000000070572ca */ /* 0x000fe400000e0000 */
[----:B---3--:R-:W-:Y:S01]  /*229e0*/  SHF.R.S32.HI R13, RZ, 0x1f, R12 ;  /* 0x0000001fff0d7819 */ /* 0x008fe2000001140c */
[----:B------:R-:W-:Y:S02]  /*229f0*/  IMAD R239, R239, -0x40, R240 ;  /* 0xffffffc0efef7824 */ /* 0x000fe400078e02f0 */
[----:B------:R-:W-:Y:S02]  /*22a00*/  VIADD R10, R0, 0x8 ;  /* 0x00000008000a7836 */ /* 0x000fe40000000000 */
[----:B-----5:R-:W-:-:S02]  /*22a10*/  IMAD R11, R9, R11, RZ ;  /* 0x0000000b090b7224 */ /* 0x020fc400078e02ff */
[----:B------:R-:W-:Y:S01]  /*22a20*/  IMAD.WIDE R14, R0, 0x100, R12 ;  /* 0x00000100000e7825 */ /* 0x000fe200078e020c */
[----:B------:R-:W-:-:S03]  /*22a30*/  ISETP.GE.AND P0, PT, R10, R239, PT ;  /* 0x000000ef0a00720c */ /* 0x000fc60003f06270 */
[----:B-12---:R-:W-:Y:S01]  /*22a40*/  VIADD R2, R0, 0x18 ;  /* 0x0000001800027836 */ /* 0x006fe20000000000 */
[----:B------:R-:W-:Y:S01]  /*22a50*/  IADD3 R10, P3, R14, R11, RZ ;  /* 0x0000000b0e0a7210 */ /* 0x000fe20007f7e0ff */
[----:B------:R-:W-:Y:S01]  /*22a60*/  VIADD R8, R0, 0x10 ;  /* 0x0000001000087836 */ /* 0x000fe20000000000 */
[----:B------:R1:W5:Y:S01]  /*22a70*/  LD.E R4, desc[UR4][R4.64+0xc0] ;  /* 0x0000c00404047980 */ /* 0x000362000c101900 */
[----:B------:R-:W-:Y:S01]  /*22a80*/  BSSY B0, `(.L_x_1954) ;  /* 0x0000025000007945 */ /* 0x000fe20003800000 */
[----:B------:R-:W-:Y:S02]  /*22a90*/  LEA.HI.X.SX32 R3, R11, R15, 0x1, P3 ;  /* 0x0000000f0b037211 */ /* 0x000fe400018f0eff */
[----:B------:R-:W-:Y:S02]  /*22aa0*/  LEA R14, P4, R10, R146, 0x2 ;  /* 0x000000920a0e7211 */ /* 0x000fe400078810ff */
[----:B------:R-:W-:Y:S01]  /*22ab0*/  ISETP.GE.AND P2, PT, R2, R239, PT ;  /* 0x000000ef0200720c */ /* 0x000fe20003f46270 */
[----:B------:R-:W-:Y:S01]  /*22ac0*/  VIADD R2, R0, 0x20 ;  /* 0x0000002000027836 */ /* 0x000fe20000000000 */
[----:B------:R-:W-:Y:S01]  /*22ad0*/  LEA.HI.X R15, R10, R147, R3, 0x2, P4 ;  /* 0x000000930a0f7211 */ /* 0x000fe200020f1403 */
[----:B------:R-:W-:Y:S01]  /*22ae0*/  VIADD R3, R12, 0x40 ;  /* 0x000000400c037836 */ /* 0x000fe20000000000 */
[----:B------:R-:W-:-:S02]  /*22af0*/  ISETP.GE.AND P4, PT, R0, R239, PT ;  /* 0x000000ef0000720c */ /* 0x000fc40003f86270 */
[-C--:B------:R-:W-:Y:S01]  /*22b00*/  ISETP.GE.AND P1, PT, R8, R239.reuse, PT ;  /* 0x000000ef0800720c */ /* 0x080fe20003f26270 */
[----:B------:R-:W-:Y:S01]  /*22b10*/  VIADD R8, R0, 0x28 ;  /* 0x0000002800087836 */ /* 0x000fe20000000000 */
[-C--:B------:R-:W-:Y:S01]  /*22b20*/  ISETP.GE.AND P3, PT, R2, R239.reuse, PT ;  /* 0x000000ef0200720c */ /* 0x080fe20003f66270 */
[C---:B------:R-:W-:Y:S02]  /*22b30*/  VIADD R2, R0.reuse, 0x30 ;  /* 0x0000003000027836 */ /* 0x040fe40000000000 */
[----:B------:R-:W-:Y:S01]  /*22b40*/  VIADD R0, R0, 0x38 ;  /* 0x0000003800007836 */ /* 0x000fe20000000000 */
[-C--:B------:R-:W-:Y:S02]  /*22b50*/  ISETP.GE.AND P6, PT, R8, R239.reuse, PT ;  /* 0x000000ef0800720c */ /* 0x080fe40003fc6270 */
[----:B------:R-:W-:-:S03]  /*22b60*/  ISETP.GE.AND P5, PT, R2, R239, PT ;  /* 0x000000ef0200720c */ /* 0x000fc60003fa6270 */
[----:B------:R-:W-:Y:S10]  /*22b70*/  @P4 BRA `(.L_x_1955) ;  /* 0x0000000000544947 */ /* 0x000ff40003800000 */
[----:B-----5:R-:W-:Y:S01]  /*22b80*/  ISETP.GE.AND P4, PT, R12, R4, PT ;  /* 0x000000040c00720c */ /* 0x020fe20003f86270 */
[----:B-1----:R-:W-:-:S12]  /*22b90*/  VIADD R5, R3, 0x40 ;  /* 0x0000004003057836 */ /* 0x002fd80000000000 */
[C---:B------:R-:W-:Y:S02]  /*22ba0*/  @!P4 R2UR UR10, R6.reuse ;  /* 0x00000000060ac2ca */ /* 0x040fe400000e0000 */
[C---:B------:R-:W-:Y:S02]  /*22bb0*/  @!P4 R2UR UR11, R7.reuse ;  /* 0x00000000070bc2ca */ /* 0x040fe400000e0000 */
[----:B------:R-:W-:Y:S02]  /*22bc0*/  @!P4 R2UR UR4, R6 ;  /* 0x000000000604c2ca */ /* 0x000fe400000e0000 */
[----:B------:R-:W-:-:S09]  /*22bd0*/  @!P4 R2UR UR5, R7 ;  /* 0x000000000705c2ca */ /* 0x000fd200000e0000 */
[----:B------:R2:W-:Y:S04]  /*22be0*/  @!P4 ST.E.64 desc[UR10][R14.64], R140 ;  /* 0x0000008c0e00c985 */ /* 0x0005e8000c101b0a */
[----:B------:R2:W-:Y:S01]  /*22bf0*/  @!P4 ST.E.64 desc[UR4][R14.64+0x8], R142 ;  /* 0x0000088e0e00c985 */ /* 0x0005e2000c101b04 */
[----:B------:R-:W-:-:S13]  /*22c00*/  ISETP.GE.AND P4, PT, R3, R4, PT ;  /* 0x000000040300720c */ /* 0x000fda0003f86270 */
[----:B------:R-:W-:Y:S02]  /*22c10*/  @!P4 R2UR UR4, R6 ;  /* 0x000000000604c2ca */ /* 0x000fe400000e0000 */
[----:B------:R-:W-:-:S13]  /*22c20*/  @!P4 R2UR UR5, R7 ;  /* 0x000000000705c2ca */ /* 0x000fda00000e0000 */
[----:B------:R2:W-:Y:S01]  /*22c30*/  @!P4 ST.E.128 desc[UR4][R14.64+0x100], R108 ;  /* 0x0001006c0e00c985 */ /* 0x0005e2000c101d04 */
[----:B------:R-:W-:Y:S01]  /*22c40*/  ISETP.GE.AND P4, PT, R5, R4, PT ;  /* 0x000000040500720c */ /* 0x000fe20003f86270 */
[----:B------:R-:W-:-:S12]  /*22c50*/  VIADD R5, R3, 0x80 ;  /* 0x0000008003057836 */ /* 0x000fd80000000000 */
[----:B------:R-:W-:Y:S02]  /*22c60*/  @!P4 R2UR UR4, R6 ;  /* 0x000000000604c2ca */ /* 0x000fe400000e0000 */
[----:B------:R-:W-:-:S13]  /*22c70*/  @!P4 R2UR UR5, R7 ;  /* 0x000000000705c2ca */ /* 0x000fda00000e0000 */
[----:B------:R2:W-:Y:S01]  /*22c80*/  @!P4 ST.E.128 desc[UR4][R14.64+0x200], R76 ;  /* 0x0002004c0e00c985 */ /* 0x0005e2000c101d04 */
[----:B------:R-:W-:-:S13]  /*22c90*/  ISETP.GE.AND P4, PT, R5, R4, PT ;  /* 0x000000040500720c */ /* 0x000fda0003f86270 */
[----:B------:R-:W-:Y:S02]  /*22ca0*/  @!P4 R2UR UR4, R6 ;  /* 0x000000000604c2ca */ /* 0x000fe400000e0000 */
[----:B------:R-:W-:-:S13]  /*22cb0*/  @!P4 R2UR UR5, R7 ;  /* 0x000000000705c2ca */ /* 0x000fda00000e0000 */
[----:B------:R2:W-:Y:S02]  /*22cc0*/  @!P4 ST.E.128 desc[UR4][R14.64+0x300], R44 ;  /* 0x0003002c0e00c985 */ /* 0x0005e4000c101d04 */
.L_x_1955:
[----:B------:R-:W-:Y:S05]  /*22cd0*/  BSYNC B0 ;  /* 0x0000000000007941 */ /* 0x000fea0003800000 */
.L_x_1954:
[----:B------:R-:W-:Y:S01]  /*22ce0*/  BSSY B0, `(.L_x_1956) ;  /* 0x0000015000007945 */ /* 0x000fe20003800000 */
[----:B------:R-:W-:-:S03]  /*22cf0*/  ISETP.GE.AND P4, PT, R0, R239, PT ;  /* 0x000000ef0000720c */ /* 0x000fc60003f86270 */
[----:B------:R-:W-:Y:S10]  /*22d00*/  @P0 BRA `(.L_x_1957) ;  /* 0x0000000000480947 */ /* 0x000ff40003800000 */
[----:B-----5:R-:W-:Y:S01]  /*22d10*/  ISETP.GE.AND P0, PT, R12, R4, PT ;  /* 0x000000040c00720c */ /* 0x020fe20003f06270 */
[----:B-1----:R-:W-:-:S12]  /*22d20*/  VIADD R5, R3, 0x40 ;  /* 0x0000004003057836 */ /* 0x002fd80000000000 */
[----:B------:R-:W-:Y:S02]  /*22d30*/  @!P0 R2UR UR4, R6 ;  /* 0x00000000060482ca */ /* 0x000fe400000e0000 */
[----:B------:R-:W-:-:S13]  /*22d40*/  @!P0 R2UR UR5, R7 ;  /* 0x00000000070582ca */ /* 0x000fda00000e0000 */
[----:B------:R3:W-:Y:S01]  /*22d50*/  @!P0 ST.E.128 desc[UR4][R14.64+0x2000], R136 ;  /* 0x002000880e008985 */ /* 0x0007e2000c101d04 */
        /* <DEDUP_REMOVED lines=13> */
.L_x_1957:
[----:B------:R-:W-:Y:S05]  /*22e30*/  BSYNC B0 ;  /* 0x0000000000007941 */ /* 0x000fea0003800000 */
.L_x_1956:
[----:B------:R-:W-:Y:S04]  /*22e40*/  BSSY B0, `(.L_x_1958) ;  /* 0x0000014000007945 */ /* 0x000fe80003800000 */
[----:B------:R-:W-:Y:S05]  /*22e50*/  @P1 BRA `(.L_x_1959) ;  /* 0x0000000000481947 */ /* 0x000fea0003800000 */
[-C--:B-----5:R-:W-:Y:S01]  /*22e60*/  ISETP.GE.AND P1, PT, R12, R4.reuse, PT ;  /* 0x000000040c00720c */ /* 0x0a0fe20003f26270 */
[C---:B------:R-:W-:Y:S01]  /*22e70*/  VIADD R9, R3.reuse, 0x40 ;  /* 0x0000004003097836 */ /* 0x040fe20000000000 */
[C---:B------:R-:W-:Y:S01]  /*22e80*/  ISETP.GE.AND P0, PT, R3.reuse, R4, PT ;  /* 0x000000040300720c */ /* 0x040fe20003f06270 */
[----:B-1----:R-:W-:-:S10]  /*22e90*/  VIADD R5, R3, 0x80 ;  /* 0x0000008003057836 */ /* 0x002fd40000000000 */
[C---:B------:R-:W-:Y:S02]  /*22ea0*/  @!P1 R2UR UR10, R6.reuse ;  /* 0x00000000060a92ca */ /* 0x040fe400000e0000 */
[C---:B------:R-:W-:Y:S02]  /*22eb0*/  @!P1 R2UR UR11, R7.reuse ;  /* 0x00000000070b92ca */ /* 0x040fe400000e0000 */
[----:B------:R-:W-:Y:S02]  /*22ec0*/  @!P0 R2UR UR4, R6 ;  /* 0x00000000060482ca */ /* 0x000fe400000e0000 */
[----:B------:R-:W-:-:S09]  /*22ed0*/  @!P0 R2UR UR5, R7 ;  /* 0x00000000070582ca */ /* 0x000fd200000e0000 */
[----:B------:R4:W-:Y:S01]  /*22ee0*/  @!P1 ST.E.128 desc[UR10][R14.64+0x4000], R132 ;  /* 0x004000840e009985 */ /* 0x0009e2000c101d0a */
[----:B------:R-:W-:-:S03]  /*22ef0*/  ISETP.GE.AND P1, PT, R9, R4, PT ;  /* 0x000000040900720c */ /* 0x000fc60003f26270 */
[----:B------:R4:W-:Y:S01]  /*22f00*/  @!P0 ST.E.128 desc[UR4][R14.64+0x4100], R100 ;  /* 0x004100640e008985 */ /* 0x0009e2000c101d04 */
[----:B------:R-:W-:-:S09]  /*22f10*/  ISETP.GE.AND P0, PT, R5, R4, PT ;  /* 0x000000040500720c */ /* 0x000fd20003f06270 */
[C---:B------:R-:W-:Y:S02]  /*22f20*/  @!P1 R2UR UR10, R6.reuse ;  /* 0x00000000060a92ca */ /* 0x040fe400000e0000 */
[C---:B------:R-:W-:Y:S02]  /*22f30*/  @!P1 R2UR UR11, R7.reuse ;  /* 0x00000000070b92ca */ /* 0x040fe400000e0000 */
[----:B------:R-:W-:Y:S02]  /*22f40*/  @!P0 R2UR UR4, R6 ;  /* 0x00000000060482ca */ /* 0x000fe400000e0000 */
[----:B------:R-:W-:-:S09]  /*22f50*/  @!P0 R2UR UR5, R7 ;  /* 0x00000000070582ca */ /* 0x000fd200000e0000 */
[----:B------:R4:W-:Y:S04]  /*22f60*/  @!P1 ST.E.128 desc[UR10][R14.64+0x4200], R68 ;  /* 0x004200440e009985 */ /* 0x0009e8000c101d0a */
[----:B------:R4:W-:Y:S02]  /*22f70*/  @!P0 ST.E.128 desc[UR4][R14.64+0x4300], R36 ;  /* 0x004300240e008985 */ /* 0x0009e4000c101d04 */
.L_x_1959:
[----:B------:R-:W-:Y:S05]  /*22f80*/  BSYNC B0 ;  /* 0x0000000000007941 */ /* 0x000fea0003800000 */
.L_x_1958:
[----:B------:R-:W-:Y:S04]  /*22f90*/  BSSY B0, `(.L_x_1960) ;  /* 0x0000014000007945 */ /* 0x000fe80003800000 */
[----:B------:R-:W-:Y:S05]  /*22fa0*/  @P2 BRA `(.L_x_1961) ;  /* 0x0000000000482947 */ /* 0x000fea0003800000 */
[-C--:B-----5:R-:W-:Y:S01]  /*22fb0*/  ISETP.GE.AND P0, PT, R12, R4.reuse, PT ;  /* 0x000000040c00720c */ /* 0x0a0fe20003f06270 */
[C---:B------:R-:W-:Y:S01]  /*22fc0*/  VIADD R9, R3.reuse, 0x40 ;  /* 0x0000004003097836 */ /* 0x040fe20000000000 */
[C---:B------:R-:W-:Y:S01]  /*22fd0*/  ISETP.GE.AND P2, PT, R3.reuse, R4, PT ;  /* 0x000000040300720c */ /* 0x040fe20003f46270 */
[----:B-1----:R-:W-:-:S03]  /*22fe0*/  VIADD R5, R3, 0x80 ;  /* 0x0000008003057836 */ /* 0x002fc60000000000 */
[----:B------:R-:W-:-:S07]  /*22ff0*/  ISETP.GE.AND P1, PT, R9, R4, PT ;  /* 0x000000040900720c */ /* 0x000fce0003f26270 */
[C---:B------:R-:W-:Y:S02]  /*23000*/  @!P0 R2UR UR4, R6.reuse ;  /* 0x00000000060482ca */ /* 0x040fe400000e0000 */
[C---:B------:R-:W-:Y:S02]  /*23010*/  @!P0 R2UR UR5, R7.reuse ;  /* 0x00000000070582ca */ /* 0x040fe400000e0000 */
[C---:B------:R-:W-:Y:S02]  /*23020*/  @!P2 R2UR UR12, R6.reuse ;  /* 0x00000000060ca2ca */ /* 0x040fe400000e0000 */
[C---:B------:R-:W-:Y:S02]  /*23030*/  @!P2 R2UR UR13, R7.reuse ;  /* 0x00000000070da2ca */ /* 0x040fe400000e0000 */
[----:B------:R-:W-:Y:S02]  /*23040*/  @!P1 R2UR UR10, R6 ;  /* 0x00000000060a92ca */ /* 0x000fe400000e0000 */
[----:B------:R-:W-:-:S05]  /*23050*/  @!P1 R2UR UR11, R7 ;  /* 0x00000000070b92ca */ /* 0x000fca00000e0000 */
[----:B------:R1:W-:Y:S01]  /*23060*/  @!P0 ST.E.128 desc[UR4][R14.64+0x6000], R128 ;  /* 0x006000800e008985 */ /* 0x0003e2000c101d04 */
[----:B------:R-:W-:-:S03]  /*23070*/  ISETP.GE.AND P0, PT, R5, R4, PT ;  /* 0x000000040500720c */ /* 0x000fc60003f06270 */
[----:B------:R1:W-:Y:S04]  /*23080*/  @!P2 ST.E.128 desc[UR12][R14.64+0x6100], R96 ;  /* 0x006100600e00a985 */ /* 0x0003e8000c101d0c */
[----:B------:R1:W-:Y:S06]  /*23090*/  @!P1 ST.E.128 desc[UR10][R14.64+0x6200], R64 ;  /* 0x006200400e009985 */ /* 0x0003ec000c101d0a */
[----:B------:R-:W-:-:S02]  /*230a0*/  @!P0 R2UR UR4, R6 ;  /* 0x00000000060482ca */ /* 0x000fc400000e0000 */
[----:B------:R-:W-:-:S13]  /*230b0*/  @!P0 R2UR UR5, R7 ;  /* 0x00000000070582ca */ /* 0x000fda00000e0000 */
[----:B------:R1:W-:Y:S02]  /*230c0*/  @!P0 ST.E.128 desc[UR4][R14.64+0x6300], R32 ;  /* 0x006300200e008985 */ /* 0x0003e4000c101d04 */
.L_x_1961:
[----:B------:R-:W-:Y:S05]  /*230d0*/  BSYNC B0 ;  /* 0x0000000000007941 */ /* 0x000fea0003800000 */
.L_x_1960:
[----:B------:R-:W-:Y:S04]  /*230e0*/  BSSY B0, `(.L_x_1962) ;  /* 0x0000014000007945 */ /* 0x000fe80003800000 */
[----:B------:R-:W-:Y:S05]  /*230f0*/  @P3 BRA `(.L_x_1963) ;  /* 0x0000000000483947 */ /* 0x000fea0003800000 */
[C---:B------:R-:W-:Y:S01]  /*23100*/  VIADD R9, R3.reuse, 0x40 ;  /* 0x0000004003097836 */ /* 0x040fe20000000000 */
[-C--:B-----5:R-:W-:Y:S01]  /*23110*/  ISETP.GE.AND P3, PT, R12, R4.reuse, PT ;  /* 0x000000040c00720c */ /* 0x0a0fe20003f66270 */
[C---:B-1----:R-:W-:Y:S01]  /*23120*/  VIADD R5, R3.reuse, 0x80 ;  /* 0x0000008003057836 */ /* 0x042fe20000000000 */
[-C--:B------:R-:W-:Y:S02]  /*23130*/  ISETP.GE.AND P2, PT, R3, R4.reuse, PT ;  /* 0x000000040300720c */ /* 0x080fe40003f46270 */
[-C--:B------:R-:W-:Y:S02]  /*23140*/  ISETP.GE.AND P1, PT, R9, R4.reuse, PT ;  /* 0x000000040900720c */ /* 0x080fe40003f26270 */
[----:B------:R-:W-:-:S07]  /*23150*/  ISETP.GE.AND P0, PT, R5, R4, PT ;  /* 0x000000040500720c */ /* 0x000fce0003f06270 */
[C---:B------:R-:W-:Y:S02]  /*23160*/  @!P3 R2UR UR14, R6.reuse ;  /* 0x00000000060eb2ca */ /* 0x040fe400000e0000 */
[C---:B------:R-:W-:Y:S02]  /*23170*/  @!P3 R2UR UR15, R7.reuse ;  /* 0x00000000070fb2ca */ /* 0x040fe400000e0000 */
[C---:B------:R-:W-:Y:S02]  /*23180*/  @!P2 R2UR UR12, R6.reuse ;  /* 0x00000000060ca2ca */ /* 0x040fe400000e0000 */
[C---:B------:R-:W-:Y:S02]  /*23190*/  @!P2 R2UR UR13, R7.reuse ;  /* 0x00000000070da2ca */ /* 0x040fe400000e0000 */
[----:B------:R-:W-:Y:S02]  /*231a0*/  @!P1 R2UR UR10, R6 ;  /* 0x00000000060a92ca */ /* 0x000fe400000e0000 */
[----:B------:R-:W-:-:S02]  /*231b0*/  @!P1 R2UR UR11, R7 ;  /* 0x00000000070b92ca */ /* 0x000fc400000e0000 */
[----:B------:R-:W-:Y:S02]  /*231c0*/  @!P0 R2UR UR4, R6 ;  /* 0x00000000060482ca */ /* 0x000fe400000e0000 */
[----:B------:R-:W-:Y:S01]  /*231d0*/  @!P0 R2UR UR5, R7 ;  /* 0x00000000070582ca */ /* 0x000fe200000e0000 */
[----:B------:R1:W-:Y:S04]  /*231e0*/  @!P3 ST.E.128 desc[UR14][R14.64+0x8000], R124 ;  /* 0x0080007c0e00b985 */ /* 0x0003e8000c101d0e */
[----:B------:R1:W-:Y:S04]  /*231f0*/  @!P2 ST.E.128 desc[UR12][R14.64+0x8100], R92 ;  /* 0x0081005c0e00a985 */ /* 0x0003e8000c101d0c */
[----:B------:R1:W-:Y:S04]  /*23200*/  @!P1 ST.E.128 desc[UR10][R14.64+0x8200], R60 ;  /* 0x0082003c0e009985 */ /* 0x0003e8000c101d0a */
[----:B------:R1:W-:Y:S02]  /*23210*/  @!P0 ST.E.128 desc[UR4][R14.64+0x8300], R28 ;  /* 0x0083001c0e008985 */ /* 0x0003e4000c101d04 */
.L_x_1963:
[----:B------:R-:W-:Y:S05]  /*23220*/  BSYNC B0 ;  /* 0x0000000000007941 */ /* 0x000fea0003800000 */
.L_x_1962:
        /* <DEDUP_REMOVED lines=20> */
.L_x_1965:
[----:B------:R-:W-:Y:S05]  /*23370*/  BSYNC B0 ;  /* 0x0000000000007941 */ /* 0x000fea0003800000 */
.L_x_1964:
        /* <DEDUP_REMOVED lines=20> */
.L_x_1967:
[----:B------:R-:W-:Y:S05]  /*234c0*/  BSYNC B0 ;  /* 0x0000000000007941 */ /* 0x000fea0003800000 */
.L_x_1966:
[----:B------:R-:W-:-:S04]  /*234d0*/  MOV R239, 0x0 ;  /* 0x0000000000ef7802 */ /* 0x000fc80000000f00 */
[----:B-12345:R-:W-:Y:S05]  /*234e0*/  @P4 RET.REL.NODEC R238 `(_ZN5flash24flash_fwd_splitkv_kernelI23Flash_fwd_kernel_traitsILi256ELi64ELi64ELi4ELb0ELb0EN7cutlass6half_tE19Flash_kernel_traitsILi256ELi64ELi64ELi4ES3_EELb0ELb0ELb0ELb0ELb0ELb0ELb1ELb1EEEvNS_16Flash_fwd_paramsE) ;  /* 0xfffffdc8eec44950 */ /* 0x03efea0003c3ffff */
[C---:B------:R-:W-:Y:S01]  /*234f0*/  VIADD R5, R3.reuse, 0x40 ;  /* 0x0000004003057836 */ /* 0x040fe20000000000 */
[-C--:B------:R-:W-:Y:S01]  /*23500*/  ISETP.GE.AND P3, PT, R12, R4.reuse, PT ;  /* 0x000000040c00720c */ /* 0x080fe20003f66270 */
[----:B------:R-:W-:Y:S01]  /*23510*/  IMAD.MOV.U32 R239, RZ, RZ, 0x0 ;  /* 0x00000000ffef7424 */ /* 0x000fe200078e00ff */
[CC--:B------:R-:W-:Y:S01]  /*23520*/  ISETP.GE.AND P2, PT, R3.reuse, R4.reuse, PT ;  /* 0x000000040300720c */ /* 0x0c0fe20003f46270 */
[----:B------:R-:W-:Y:S01]  /*23530*/  VIADD R3, R3, 0x80 ;  /* 0x0000008003037836 */ /* 0x000fe20000000000 */
[----:B------:R-:W-:-:S04]  /*23540*/  ISETP.GE.AND P1, PT, R5, R4, PT ;  /* 0x000000040500720c */ /* 0x000fc80003f26270 */
[----:B------:R-:W-:-:S05]  /*23550*/  ISETP.GE.AND P0, PT, R3, R4, PT ;  /* 0x000000040300720c */ /* 0x000fca0003f06270 */
[C---:B------:R-:W-:Y:S02]  /*23560*/  @!P3 R2UR UR12, R6.reuse ;  /* 0x00000000060cb2ca */ /* 0x040fe400000e0000 */
[C---:B------:R-:W-:Y:S02]  /*23570*/  @!P3 R2UR UR13, R7.reuse ;  /* 0x00000000070db2ca */ /* 0x040fe400000e0000 */
[C---:B------:R-:W-:Y:S02]  /*23580*/  @!P2 R2UR UR10, R6.reuse ;  /* 0x00000000060aa2ca */ /* 0x040fe400000e0000 */
[C---:B------:R-:W-:Y:S02]  /*23590*/  @!P2 R2UR UR11, R7.reuse ;  /* 0x00000000070ba2ca */ /* 0x040fe400000e0000 */
[----:B------:R-:W-:Y:S02]  /*235a0*/  @!P1 R2UR UR4, R6 ;  /* 0x00000000060492ca */ /* 0x000fe400000e0000 */
[----:B------:R-:W-:-:S05]  /*235b0*/  @!P1 R2UR UR5, R7 ;  /* 0x00000000070592ca */ /* 0x000fca00000e0000 */
[----:B------:R-:W-:Y:S04]  /*235c0*/  @!P3 ST.E.128 desc[UR12][R14.64+0xe000], R112 ;  /* 0x00e000700e00b985 */ /* 0x000fe8000c101d0c */
[----:B------:R-:W-:Y:S04]  /*235d0*/  @!P2 ST.E.128 desc[UR10][R14.64+0xe100], R80 ;  /* 0x00e100500e00a985 */ /* 0x000fe8000c101d0a */
[----:B------:R1:W-:Y:S02]  /*235e0*/  @!P1 ST.E.128 desc[UR4][R14.64+0xe200], R48 ;  /* 0x00e200300e009985 */ /* 0x0003e4000c101d04 */
[----:B-1----:R-:W-:Y:S05]  /*235f0*/  @P0 RET.REL.NODEC R238 `(_ZN5flash24flash_fwd_splitkv_kernelI23Flash_fwd_kernel_traitsILi256ELi64ELi64ELi4ELb0ELb0EN7cutlass6half_tE19Flash_kernel_traitsILi256ELi64ELi64ELi4ES3_EELb0ELb0ELb0ELb0ELb0ELb0ELb1ELb1EEEvNS_16Flash_fwd_paramsE) ;  /* 0xfffffdc8ee800950 */ /* 0x002fea0003c3ffff */
[----:B------:R-:W-:Y:S01]  /*23600*/  R2UR UR4, R6 ;  /* 0x00000000060472ca */ /* 0x000fe200000e0000 */
[----:B------:R-:W-:Y:S01]  /*23610*/  IMAD.MOV.U32 R239, RZ, RZ, 0x0 ;  /* 0x00000000ffef7424 */ /* 0x000fe200078e00ff */
[----:B------:R-:W-:-:S13]  /*23620*/  R2UR UR5, R7 ;  /* 0x00000000070572ca */ /* 0x000fda00000e0000 */
[----:B------:R1:W-:Y:S02]  /*23630*/  ST.E.128 desc[UR4][R14.64+0xe300], R16 ;  /* 0x00e300100e007985 */ /* 0x0003e4000c101d04 */
[----:B-1----:R-:W-:Y:S05]  /*23640*/  RET.REL.NODEC R238 `(_ZN5flash24flash_fwd_splitkv_kernelI23Flash_fwd_kernel_traitsILi256ELi64ELi64ELi4ELb0ELb0EN7cutlass6half_tE19Flash_kernel_traitsILi256ELi64ELi64ELi4ES3_EELb0ELb0ELb0ELb0ELb0ELb0ELb1ELb1EEEvNS_16Flash_fwd_paramsE) ;  /* 0xfffffdc8ee6c7950 */ /* 0x002fea0003c3ffff */
.L_x_1951:
[----:B------:R-:W-:Y:S01]  /*23650*/  MOV R11, 0x2 ;  /* 0x00000002000b7802 */ /* 0x000fe20000000f00 */
[----:B------:R-:W-:Y:S01]  /*23660*/  IMAD.MOV.U32 R8, RZ, RZ, 0x1f ;  /* 0x0000001fff087424 */ /* 0x000fe200078e00ff */
[----:B------:R-:W-:-:S07]  /*23670*/  MOV R10, 0xffffffff ;  /* 0xffffffff000a7802 */ /* 0x000fce0000000f00 */
[----:B-1---5:R-:W-:Y:S05]  /*23680*/  WARPSYNC.COLLECTIVE R10, `(.L_x_1968) ;  /* 0x000000000a087348 */ /* 0x022fea0003c00000 */
[----:B------:R2:W3:Y:S02]  /*23690*/  SHFL.BFLY P0, R14, R249, R11, R8 ;  /* 0x0c00000bf90e7389 */ /* 0x0004e40000000008 */
[----:B-123-5:R-:W-:Y:S01]  /*236a0*/  ENDCOLLECTIVE ;  /* 0x000000000000791b */ /* 0x02efe20003800000 */
.L_x_1968:
[----:B------:R-:W-:Y:S02]  /*236b0*/  IMAD.MOV.U32 R12, RZ, RZ, R14 ;  /* 0x000000ffff0c7224 */ /* 0x000fe400078e000e */
[----:B------:R-:W-:Y:S02]  /*236c0*/  IMAD.MOV.U32 R11, RZ, RZ, 0x1 ;  /* 0x00000001ff0b7424 */ /* 0x000fe400078e00ff */
[----:B------:R-:W-:-:S05]  /*236d0*/  FADD.FTZ R12, R12, R249 ;  /* 0x000000f90c0c7221 */ /* 0x000fca0000010000 */
[----:B------:R-:W-:-:S07]  /*236e0*/  MOV R249, R12 ;  /* 0x0000000c00f97202 */ /* 0x000fce0000000f00 */
[----:B------:R-:W-:Y:S05]  /*236f0*/  WARPSYNC.COLLECTIVE R10, `(.L_x_1969) ;  /* 0x000000000a087348 */ /* 0x000fea0003c00000 */
[----:B------:R1:W2:Y:S02]  /*23700*/  SHFL.BFLY P0, R14, R249, R11, R8 ;  /* 0x0c00000bf90e7389 */ /* 0x0002a40000000008 */
[----:B-12---:R-:W-:Y:S01]  /*23710*/  ENDCOLLECTIVE ;  /* 0x000000000000791b */ /* 0x006fe20003800000 */
.L_x_1969:
[----:B------:R-:W-:Y:S01]  /*23720*/  MOV R249, R247 ;  /* 0x000000f700f97202 */ /* 0x000fe20000000f00 */
[----:B------:R-:W-:Y:S01]  /*23730*/  IMAD.MOV.U32 R11, RZ, RZ, 0x2 ;  /* 0x00000002ff0b7424 */ /* 0x000fe200078e00ff */
[----:B------:R-:W-:-:S07]  /*23740*/  MOV R9, R14 ;  /* 0x0000000e00097202 */ /* 0x000fce0000000f00 */
[----:B------:R-:W-:Y:S05]  /*23750*/  WARPSYNC.COLLECTIVE R10, `(.L_x_1970) ;  /* 0x000000000a087348 */ /* 0x000fea0003c00000 */
[----:B------:R1:W2:Y:S02]  /*23760*/  SHFL.BFLY P0, R14, R249, R11, R8 ;  /* 0x0c00000bf90e7389 */ /* 0x0002a40000000008 */
[----:B-12---:R-:W-:Y:S01]  /*23770*/  ENDCOLLECTIVE ;  /* 0x000000000000791b */ /* 0x006fe20003800000 */
.L_x_1970:
[----:B------:R-:W-:Y:S01]  /*23780*/  FADD.FTZ R9, R12, R9 ;  /* 0x000000090c097221 */ /* 0x000fe20000010000 */
[----:B------:R-:W-:Y:S01]  /*23790*/  FADD.FTZ R13, R14, R247 ;  /* 0x000000f70e0d7221 */ /* 0x000fe20000010000 */
[----:B------:R-:W-:-:S04]  /*237a0*/  MOV R11, 0x1 ;  /* 0x00000001000b7802 */ /* 0x000fc80000000f00 */
[----:B------:R-:W-:-:S07]  /*237b0*/  MOV R249, R13 ;  /* 0x0000000d00f97202 */ /* 0x000fce0000000f00 */
[----:B------:R-:W-:Y:S05]  /*237c0*/  WARPSYNC.COLLECTIVE R10, `(.L_x_1971) ;  /* 0x000000000a087348 */ /* 0x000fea0003c00000 */
[----:B------:R1:W2:Y:S02]  /*237d0*/  SHFL.BFLY P0, R14, R249, R11, R8 ;  /* 0x0c00000bf90e7389 */ /* 0x0002a40000000008 */
[----:B-12---:R-:W-:Y:S01]  /*237e0*/  ENDCOLLECTIVE ;  /* 0x000000000000791b */ /* 0x006fe20003800000 */
.L_x_1971:
[----:B------:R-:W-:Y:S05]  /*237f0*/  BRA `(.L_x_1972) ;  /* 0xffffffdc00387947 */ /* 0x000fea000383ffff */
.L_x_1973:
        /* <DEDUP_REMOVED lines=16> */
.L_x_8854:


//--------------------- .text._ZN5flash24flash_fwd_splitkv_kernelI23Flash_fwd_kernel_traitsILi256ELi64ELi64ELi4ELb0ELb0EN7cutlass6half_tE19Flash_kernel_traitsILi256ELi64ELi64ELi4ES3_EELb0ELb0ELb0ELb0ELb0ELb1ELb1ELb1EEEvNS_16Flash_fwd_paramsE --------------------------
	.section	.text._ZN5flash24flash_fwd_splitkv_kernelI23Flash_fwd_kernel_traitsILi256ELi64ELi64ELi4ELb0ELb0EN7cutlass6half_tE19Flash_kernel_traitsILi256ELi64ELi64ELi4ES3_EELb0ELb0ELb0ELb0ELb0ELb1ELb1ELb1EEEvNS_16Flash_fwd_paramsE,"ax",@progbits
	.align	128
        .global         _ZN5flash24flash_fwd_splitkv_kernelI23Flash_fwd_kernel_traitsILi256ELi64ELi64ELi4ELb0ELb0EN7cutlass6half_tE19Flash_kernel_traitsILi256ELi64ELi64ELi4ES3_EELb0ELb0ELb0ELb0ELb0ELb1ELb1ELb1EEEvNS_16Flash_fwd_paramsE
        .type           _ZN5flash24flash_fwd_splitkv_kernelI23Flash_fwd_kernel_traitsILi256ELi64ELi64ELi4ELb0ELb0EN7cutlass6half_tE19Flash_kernel_traitsILi256ELi64ELi64ELi4ES3_EELb0ELb0ELb0ELb0ELb0ELb1ELb1ELb1EEEvNS_16Flash_fwd_paramsE,@function
        .size           _ZN5flash24flash_fwd_splitkv_kernelI23Flash_fwd_kernel_traitsILi256ELi64ELi64ELi4ELb0ELb0EN7cutlass6half_tE19Flash_kernel_traitsILi256ELi64ELi64ELi4ES3_EELb0ELb0ELb0ELb0ELb0ELb1ELb1ELb1EEEvNS_16Flash_fwd_paramsE,(.L_x_8855 - _ZN5flash24flash_fwd_splitkv_kernelI23Flash_fwd_kernel_traitsILi256ELi64ELi64ELi4ELb0ELb0EN7cutlass6half_tE19Flash_kernel_traitsILi256ELi64ELi64ELi4ES3_EELb0ELb0ELb0ELb0ELb0ELb1ELb1ELb1EEEvNS_16Flash_fwd_paramsE)
        .other          _ZN5flash24flash_fwd_splitkv_kernelI23Flash_fwd_kernel_traitsILi256ELi64ELi64ELi4ELb0ELb0EN7cutlass6half_tE19Flash_kernel_traitsILi256ELi64ELi64ELi4ES3_EELb0ELb0ELb0ELb0ELb0ELb1ELb1ELb1EEEvNS_16Flash_fwd_paramsE,@"STO_CUDA_ENTRY STV_DEFAULT"
_ZN5flash24flash_fwd_splitkv_kernelI23Flash_fwd_kernel_traitsILi256ELi64ELi64ELi4ELb0ELb0EN7cutlass6half_tE19Flash_kernel_traitsILi256ELi64ELi64ELi4ES3_EELb0ELb0ELb0ELb0ELb0ELb1ELb1ELb1EEEvNS_16Flash_fwd_paramsE:
.text._ZN5flash24flash_fwd_splitkv_kernelI23Flash_fwd_kernel_traitsILi256ELi64ELi64ELi4ELb0ELb0EN7cutlass6half_tE19Flash_kernel_traitsILi256ELi64ELi64ELi4ES3_EELb0ELb0ELb0ELb0ELb0ELb1ELb1ELb1EEEvNS_16Flash_fwd_paramsE:
[----:B------:R-:W1:Y:S08]  /*0000*/  LDC R1, c[0x0][0x28] ;  /* 0x00000a00ff017b82 */ /* 0x000e700000000800 */
[----:B------:R-:W2:Y:S01]  /*0010*/  LDC R0, c[0x0][0x270] ;  /* 0x00009c00ff007b82 */ /* 0x000ea20000000800 */
[----:B------:R-:W3:Y:S01]  /*0020*/  S2R R237, SR_CTAID.X ;  /* 0x0000000000ed7919 */ /* 0x000ee20000002500 */
[----:B------:R-:W-:Y:S01]  /*0030*/  BSSY B4, `(.L_x_1974) ;  /* 0x000001c000047945 */ /* 0x000fe20003800000 */
[----:B-1----:R-:W-:-:S02]  /*0040*/  IADD3 R1, R1, -0x8, RZ ;  /* 0xfffffff801017810 */ /* 0x002fc40007ffe0ff */
[----:B------:R-:W-:-:S03]  /*0050*/  MOV R238, 0x1f0 ;  /* 0x000001f000ee7802 */ /* 0x000fc60000000f00 */
[----:B------:R-:W1:Y:S08]  /*0060*/  S2UR UR4, SR_CTAID.Z ;  /* 0x00000000000479c3 */ /* 0x000e700000002700 */
[----:B------:R-:W4:Y:S01]  /*0070*/  S2UR UR8, SR_CTAID.Y ;  /* 0x00000000000879c3 */ /* 0x000f220000002600 */
[----:B--2---:R-:W2:Y:S01]  /*0080*/  I2F.U32.RP R6, R0 ;  /* 0x0000000000067306 */ /* 0x004ea20000209000 */
[----:B------:R-:W-:-:S06]  /*0090*/  ISETP.NE.U32.AND P0, PT, R0, RZ, PT ;  /* 0x000000ff0000720c */ /* 0x000fcc0003f05070 */
[----:B------:R-:W1:Y:S01]  /*00a0*/  LDC.64 R18, c[0x0][0x198] ;  /* 0x00006600ff127b82 */ /* 0x000e620000000a00 */
[----:B--2---:R-:W2:Y:S02]  /*00b0*/  MUFU.RCP R4, R6 ;  /* 0x0000000600047308 */ /* 0x004ea40000001000 */
[----:B--2---:R-:W-:-:S05]  /*00c0*/  IADD3 R4, R4, 0xffffffe, RZ ;  /* 0x0ffffffe04047810 */ /* 0x004fca0007ffe0ff */
[----:B------:R-:W2:Y:S01]  /*00d0*/  LDC R6, c[0x0][0x10] ;  /* 0x00000400ff067b82 */ /* 0x000ea20000000800 */
[----:B------:R-:W5:Y:S02]  /*00e0*/  F2I.FTZ.U32.TRUNC.NTZ R3, R4 ;  /* 0x0000000400037305 */ /* 0x000f64000021f000 */
[----:B-----5:R-:W-:-:S04]  /*00f0*/  IMAD.MOV R2, RZ, RZ, -R3 ;  /* 0x000000ffff027224 */ /* 0x020fc800078e0a03 */
[----:B------:R-:W-:Y:S01]  /*0100*/  IMAD R5, R2, R0, RZ ;  /* 0x0000000002057224 */ /* 0x000fe200078e02ff */
[----:B------:R-:W-:-:S05]  /*0110*/  MOV R2, RZ ;  /* 0x000000ff00027202 */ /* 0x000fca0000000f00 */
[----:B------:R-:W-:-:S06]  /*0120*/  IMAD.HI.U32 R5, R3, R5, R2 ;  /* 0x0000000503057227 */ /* 0x000fcc00078e0002 */
[----:B-1----:R-:W-:-:S04]  /*0130*/  IMAD.HI.U32 R241, R5, UR4, RZ ;  /* 0x0000000405f17c27 */ /* 0x002fc8000f8e00ff */
[----:B------:R-:W-:-:S04]  /*0140*/  IMAD.MOV R3, RZ, RZ, -R241 ;  /* 0x000000ffff037224 */ /* 0x000fc800078e0af1 */
[----:B------:R-:W-:-:S05]  /*0150*/  IMAD R3, R0, R3, UR4 ;  /* 0x0000000400037e24 */ /* 0x000fca000f8e0203 */
[----:B------:R-:W-:-:S13]  /*0160*/  ISETP.GE.U32.AND P2, PT, R3, R0, PT ;  /* 0x000000000300720c */ /* 0x000fda0003f46070 */
[----:B------:R-:W-:Y:S01]  /*0170*/  @P2 IADD3 R3, R3, -R0, RZ ;  /* 0x8000000003032210 */ /* 0x000fe20007ffe0ff */
[----:B------:R-:W-:-:S03]  /*0180*/  @P2 VIADD R241, R241, 0x1 ;  /* 0x00000001f1f12836 */ /* 0x000fc60000000000 */
[----:B------:R-:W-:-:S13]  /*0190*/  ISETP.GE.U32.AND P1, PT, R3, R0, PT ;  /* 0x000000000300720c */ /* 0x000fda0003f26070 */
[----:B------:R-:W-:Y:S02]  /*01a0*/  @P1 IADD3 R241, R241, 0x1, RZ ;  /* 0x00000001f1f11810 */ /* 0x000fe40007ffe0ff */
[----:B------:R-:W-:-:S05]  /*01b0*/  @!P0 LOP3.LUT R241, RZ, R0, RZ, 0x33, !PT ;  /* 0x00000000fff18212 */ /* 0x000fca00078e33ff */
[----:B------:R-:W-:-:S04]  /*01c0*/  IMAD.MOV R239, RZ, RZ, -R241 ;  /* 0x000000ffffef7224 */ /* 0x000fc800078e0af1 */
[----:B--234-:R-:W-:Y:S02]  /*01d0*/  IMAD R239, R0, R239, UR4 ;  /* 0x0000000400ef7e24 */ /* 0x01cfe4000f8e02ef */
[----:B------:R-:W-:Y:S05]  /*01e0*/  CALL.REL.NOINC `($_ZN5flash24flash_fwd_splitkv_kernelI23Flash_fwd_kernel_traitsILi256ELi64ELi64ELi4ELb0ELb0EN7cutlass6half_tE19Flash_kernel_traitsILi256ELi64ELi64ELi4ES3_EELb0ELb0ELb0ELb0ELb0ELb1ELb1ELb1EEEvNS_16Flash_fwd_paramsE$_ZN5flash30compute_attn_1rowblock_splitkvI23Flash_fwd_kernel_traitsILi256ELi64ELi64ELi4ELb0ELb0EN7cutlass6half_tE19Flash_kernel_traitsILi256ELi64ELi64ELi4ES3_EELb0ELb0ELb0ELb0ELb0ELb1ELb1ELb1ENS_16Flash_fwd_paramsEEEvRKT8_iiiii) ;  /* 0x0000000000087944 */ /* 0x000fea0003c00000 */
[----:B------:R-:W-:Y:S05]  /*01f0*/  BSYNC B4 ;  /* 0x0000000000047941 */ /* 0x000fea0003800000 */
.L_x_1974:
[----:B------:R-:W-:Y:S05]  /*0200*/  EXIT ;  /* 0x000000000000794d */ /* 0x000fea0003800000 */
        .type           $_ZN5flash24flash_fwd_splitkv_kernelI23Flash_fwd_kernel_traitsILi256ELi64ELi64ELi4ELb0ELb0EN7cutlass6half_tE19Flash_kernel_traitsILi256ELi64ELi64ELi4ES3_EELb0ELb0ELb0ELb0ELb0ELb1ELb1ELb1EEEvNS_16Flash_fwd_paramsE$_ZN5flash30compute_attn_1rowblock_splitkvI23Flash_fwd_kernel_traitsILi256ELi64ELi64ELi4ELb0ELb0EN7cutlass6half_tE19Flash_kernel_traitsILi256ELi64ELi64ELi4ES3_EELb0ELb0ELb0ELb0ELb0ELb1ELb1ELb1ENS_16Flash_fwd_paramsEEEvRKT8_iiiii,@function
        .size           $_ZN5flash24flash_fwd_splitkv_kernelI23Flash_fwd_kernel_traitsILi256ELi64ELi64ELi4ELb0ELb0EN7cutlass6half_tE19Flash_kernel_traitsILi256ELi64ELi64ELi4ES3_EELb0ELb0ELb0ELb0ELb0ELb1ELb1ELb1EEEvNS_16Flash_fwd_paramsE$_ZN5flash30compute_attn_1rowblock_splitkvI23Flash_fwd_kernel_traitsILi256ELi64ELi64ELi4ELb0ELb0EN7cutlass6half_tE19Flash_kernel_traitsILi256ELi64ELi64ELi4ES3_EELb0ELb0ELb0ELb0ELb0ELb1ELb1ELb1ENS_16Flash_fwd_paramsEEEvRKT8_iiiii,(.L_x_8855 - $_ZN5flash24flash_fwd_splitkv_kernelI23Flash_fwd_kernel_traitsILi256ELi64ELi64ELi4ELb0ELb0EN7cutlass6half_tE19Flash_kernel_traitsILi256ELi64ELi64ELi4ES3_EELb0ELb0ELb0ELb0ELb0ELb1ELb1ELb1EEEvNS_16Flash_fwd_paramsE$_ZN5flash30compute_attn_1rowblock_splitkvI23Flash_fwd_kernel_traitsILi256ELi64ELi64ELi4ELb0ELb0EN7cutlass6half_tE19Flash_kernel_traitsILi256ELi64ELi64ELi4ES3_EELb0ELb0ELb0ELb0ELb0ELb1ELb1ELb1ENS_16Flash_fwd_paramsEEEvRKT8_iiiii)
$_ZN5flash24flash_fwd_splitkv_kernelI23Flash_fwd_kernel_traitsILi256ELi64ELi64ELi4ELb0ELb0EN7cutlass6half_tE19Flash_kernel_traitsILi256ELi64ELi64ELi4ES3_EELb0ELb0ELb0ELb0ELb0ELb1ELb1ELb1EEEvNS_16Flash_fwd_paramsE$_ZN5flash30compute_attn_1rowblock_splitkvI23Flash_fwd_kernel_traitsILi256ELi64ELi64ELi4ELb0ELb0EN7cutlass6half_tE19Flash_kernel_traitsILi256ELi64ELi64ELi4ES3_EELb0ELb0ELb0ELb0ELb0ELb1ELb1ELb1ENS_16Flash_fwd_paramsEEEvRKT8_iiiii:
        /* <DEDUP_REMOVED lines=28> */
.L_x_1976:
[----:B------:R-:W-:Y:S05]  /*03d0*/  BSYNC B0 ;  /* 0x0000000000007941 */ /* 0x000fea0003800000 */
.L_x_1975:
        /* <DEDUP_REMOVED lines=8> */
.L_x_1978:
[----:B------:R3:W5:Y:S02]  /*0460*/  LD.E R3, desc[UR6][R18.64+0xb8] ;  /* 0x0000b80612037980 */ /* 0x000764000c101900 */
.L_x_1979:
[----:B------:R-:W-:Y:S05]  /*0470*/  BSYNC B0 ;  /* 0x0000000000007941 */ /* 0x000fea0003800000 */
.L_x_1977:
        /* <DEDUP_REMOVED lines=10> */
.L_x_1981:
[----:B------:R-:W2:Y:S01]  /*0520*/  LD.E.64 R2, desc[UR6][R18.64+0x108] ;  /* 0x0001080612027980 */ /* 0x000ea2000c101b00 */
[----:B------:R-:W-:Y:S01]  /*0530*/  BSSY B0, `(.L_x_1983) ;  /* 0x0000006000007945 */ /* 0x000fe20003800000 */
[----:B--2---:R-:W-:-:S04]  /*0540*/  ISETP.NE.U32.AND P0, PT, R2, RZ, PT ;  /* 0x000000ff0200720c */ /* 0x004fc80003f05070 */
[----:B------:R-:W-:Y:S01]  /*0550*/  ISETP.NE.AND.EX P0, PT, R3, RZ, PT, P0 ;  /* 0x000000ff0300720c */ /* 0x000fe20003f05300 */
[----:B------:R-:W-:-:S12]  /*0560*/  IMAD.MOV.U32 R3, RZ, RZ, RZ ;  /* 0x000000ffff037224 */ /* 0x000fd800078e00ff */
[----:B------:R-:W-:Y:S05]  /*0570*/  @!P0 BRA `(.L_x_1984) ;  /* 0x0000000000048947 */ /* 0x000fea0003800000 */
[----:B------:R2:W5:Y:S02]  /*0580*/  LD.E R3, desc[UR6][R18.64+0xbc] ;  /* 0x0000bc0612037980 */ /* 0x000564000c101900 */
.L_x_1984:
[----:B------:R-:W-:Y:S05]  /*0590*/  BSYNC B0 ;  /* 0x0000000000007941 */ /* 0x000fea0003800000 */
.L_x_1983:
[----:B-----5:R-:W-:Y:S02]  /*05a0*/  IADD3 R64, R94, R3, RZ ;  /* 0x000000035e407210 */ /* 0x020fe40007ffe0ff */
.L_x_1982:
[----:B------:R-:W-:Y:S05]  /*05b0*/  BSYNC B1 ;  /* 0x0000000000017941 */ /* 0x000fea0003800000 */
.L_x_1980:
[----:B------:R-:W-:Y:S01]  /*05c0*/  IMAD.SHL.U32 R169, R237, 0x40, RZ ;  /* 0x00000040eda97824 */ /* 0x000fe200078e00ff */
[----:B------:R-:W-:Y:S01]  /*05d0*/  MOV R2, R238 ;  /* 0x000000ee00027202 */ /* 0x000fe20000000f00 */
[----:B------:R-:W-:-:S03]  /*05e0*/  IMAD.MOV.U32 R3, RZ, RZ, 0x0 ;  /* 0x00000000ff037424 */ /* 0x000fc600078e00ff */
[----:B------:R-:W-:-:S13]  /*05f0*/  ISETP.GT.AND P0, PT, R240, R169, PT ;  /* 0x000000a9f000720c */ /* 0x000fda0003f04270 */
[----:B-123--:R-:W-:Y:S05]  /*0600*/  @!P0 RET.REL.NODEC R2 `(_ZN5flash24flash_fwd_splitkv_kernelI23Flash_fwd_kernel_traitsILi256ELi64ELi64ELi4ELb0ELb0EN7cutlass6half_tE19Flash_kernel_traitsILi256ELi64ELi64ELi4ES3_EELb0ELb0ELb0ELb0ELb0ELb1ELb1ELb1EEEvNS_16Flash_fwd_paramsE) ;  /* 0xfffffff8027c8950 */ /* 0x00efea0003c3ffff */
        /* <DEDUP_REMOVED lines=47> */
[----:B------:R-:W-:-:S05]  /*0900*/  LOP3.LUT R8, R5, 0xfffffff0, RZ, 0xc0, !PT ;  /* 0xfffffff005087812 */ /* 0x000fca00078ec0ff */
[----:B------:R-:W-:-:S04]  /*0910*/  IMAD.IADD R8, R55, 0x1, -R8 ;  /* 0x0000000137087824 */ /* 0x000fc800078e0a08 */
[C---:B------:R-:W-:Y:S01]  /*0920*/  IMAD.SHL.U32 R12, R8.reuse, 0x4, RZ ;  /* 0x00000004080c7824 */ /* 0x040fe200078e00ff */
[----:B------:R-:W-:-:S03]  /*0930*/  ISETP.NE.AND P6, PT, R8, RZ, PT ;  /* 0x000000ff0800720c */ /* 0x000fc60003fc5270 */
[----:B------:R-:W-:Y:S01]  /*0940*/  VIADD R8, R12, 0x80 ;  /* 0x000000800c087836 */ /* 0x000fe20000000000 */
[----:B------:R-:W-:Y:S01]  /*0950*/  SHF.R.S32.HI R13, RZ, 0x1f, R12 ;  /* 0x0000001fff0d7819 */ /* 0x000fe2000001140c */
[----:B--2---:R-:W-:-:S04]  /*0960*/  IMAD R2, R2, UR8, R241 ;  /* 0x0000000802027c24 */ /* 0x004fc8000f8e02f1 */
[----:B---3--:R-:W-:-:S04]  /*0970*/  IMAD R2, R2, R4, R239 ;  /* 0x0000000402027224 */ /* 0x008fc800078e02ef */
[----:B------:R-:W-:Y:S01]  /*0980*/  IMAD R3, R3, R2, R169 ;  /* 0x0000000203037224 */ /* 0x000fe200078e02a9 */
[----:B------:R-:W-:Y:S01]  /*0990*/  SHF.R.S32.HI R2, RZ, 0x4, R5 ;  /* 0x00000004ff027819 */ /* 0x000fe20000011405 */
[----:B------:R-:W-:Y:S02]  /*09a0*/  IMAD.IADD R169, R240, 0x1, -R169 ;  /* 0x00000001f0a97824 */ /* 0x000fe400078e0aa9 */
[----:B----4-:R-:W-:Y:S02]  /*09b0*/  IMAD R0, R3, R0, RZ ;  /* 0x0000000003007224 */ /* 0x010fe400078e02ff */
[C---:B------:R-:W-:Y:S01]  /*09c0*/  IMAD.WIDE R14, R2.reuse, 0x100, R12 ;  /* 0x00000100020e7825 */ /* 0x040fe200078e020c */
[----:B------:R-:W-:-:S03]  /*09d0*/  ISETP.GE.AND P2, PT, R2, R169, PT ;  /* 0x000000a90200720c */ /* 0x000fc60003f46270 */
[----:B------:R-:W-:Y:S01]  /*09e0*/  VIADD R4, R2, 0x8 ;  /* 0x0000000802047836 */ /* 0x000fe20000000000 */
[----:B------:R-:W-:-:S04]  /*09f0*/  IADD3 R5, P0, R0, R14, RZ ;  /* 0x0000000e00057210 */ /* 0x000fc80007f1e0ff */
[----:B------:R-:W-:Y:S02]  /*0a00*/  LEA.HI.X.SX32 R0, R0, R15, 0x1, P0 ;  /* 0x0000000f00007211 */ /* 0x000fe400000f0eff */
[----:B------:R-:W-:Y:S02]  /*0a10*/  LEA R6, P1, R5, R6, 0x2 ;  /* 0x0000000605067211 */ /* 0x000fe400078210ff */
[----:B------:R-:W-:Y:S02]  /*0a20*/  SHF.R.S32.HI R15, RZ, 0x1f, R3 ;  /* 0x0000001fff0f7819 */ /* 0x000fe40000011403 */
[----:B------:R-:W-:Y:S02]  /*0a30*/  IADD3 R3, P0, R3, R2, RZ ;  /* 0x0000000203037210 */ /* 0x000fe40007f1e0ff */
[CC--:B------:R-:W-:Y:S02]  /*0a40*/  ISETP.GE.AND P5, PT, R4.reuse, R169.reuse, PT ;  /* 0x000000a90400720c */ /* 0x0c0fe40003fa6270 */
        /* <DEDUP_REMOVED lines=21> */
.L_x_1987:
[----:B------:R-:W-:Y:S05]  /*0ba0*/  BSYNC B0 ;  /* 0x0000000000007941 */ /* 0x000fea0003800000 */
.L_x_1986:
        /* <DEDUP_REMOVED lines=12> */
.L_x_1989:
[----:B------:R-:W-:Y:S05]  /*0c70*/  BSYNC B0 ;  /* 0x0000000000007941 */ /* 0x000fea0003800000 */
.L_x_1988:
        /* <DEDUP_REMOVED lines=12> */
.L_x_1991:
[----:B------:R-:W-:Y:S05]  /*0d40*/  BSYNC B0 ;  /* 0x0000000000007941 */ /* 0x000fea0003800000 */
.L_x_1990:
        /* <DEDUP_REMOVED lines=12> */
.L_x_1993:
[----:B------:R-:W-:Y:S05]  /*0e10*/  BSYNC B0 ;  /* 0x0000000000007941 */ /* 0x000fea0003800000 */
.L_x_1992:
        /* <DEDUP_REMOVED lines=11> */
.L_x_1995:
[----:B------:R-:W-:Y:S05]  /*0ed0*/  BSYNC B0 ;  /* 0x0000000000007941 */ /* 0x000fea0003800000 */
.L_x_1994:
        /* <DEDUP_REMOVED lines=12> */
.L_x_1997:
[----:B------:R-:W-:Y:S05]  /*0fa0*/  BSYNC B0 ;  /* 0x0000000000007941 */ /* 0x000fea0003800000 */
.L_x_1996:
        /* <DEDUP_REMOVED lines=11> */
.L_x_1999:
[----:B------:R-:W-:Y:S05]  /*1060*/  BSYNC B0 ;  /* 0x0000000000007941 */ /* 0x000fea0003800000 */
.L_x_1998:
        /* <DEDUP_REMOVED lines=12> */
.L_x_2001:
[----:B------:R-:W-:Y:S05]  /*1130*/  BSYNC B0 ;  /* 0x0000000000007941 */ /* 0x000fea0003800000 */
.L_x_2000:
        /* <DEDUP_REMOVED lines=17> */
[----:B-1----:R-:W-:Y:S05]  /*1250*/  @P6 RET.REL.NODEC R238 `(_ZN5flash24flash_fwd_splitkv_kernelI23Flash_fwd_kernel_traitsILi256ELi64ELi64ELi4ELb0ELb0EN7cutlass6half_tE19Flash_kernel_traitsILi256ELi64ELi64ELi4ES3_EELb0ELb0ELb0ELb0ELb0ELb1ELb1ELb1EEEvNS_16Flash_fwd_paramsE) ;  /* 0xffffffecee686950 */ /* 0x002fea0003c3ffff */
[----:B------:R-:W-:Y:S02]  /*1260*/  MOV R3, 0xff800000 ;  /* 0xff80000000037802 */ /* 0x000fe40000000f00 */
[----:B------:R-:W-:-:S03]  /*1270*/  MOV R239, 0x0 ;  /* 0x0000000000ef7802 */ /* 0x000fc60000000f00 */
[----:B------:R1:W-:Y:S02]  /*1280*/  ST.E desc[UR6][R18.64+0xe0], R3 ;  /* 0x0000e00312007985 */ /* 0x0003e4000c101906 */
[----:B-1----:R-:W-:Y:S05]  /*1290*/  RET.REL.NODEC R238 `(_ZN5flash24flash_fwd_splitkv_kernelI23Flash_fwd_kernel_traitsILi256ELi64ELi64ELi4ELb0ELb0EN7cutlass6half_tE19Flash_kernel_traitsILi256ELi64ELi64ELi4ES3_EELb0ELb0ELb0ELb0ELb0ELb1ELb1ELb1EEEvNS_16Flash_fwd_paramsE) ;  /* 0xffffffecee587950 */ /* 0x002fea0003c3ffff */
.L_x_1985:
        /* <DEDUP_REMOVED lines=92> */
[----:B------:R-:W-:Y:S02]  /*1860*/  IMAD R3, R11, R2, RZ ;  /* 0x000000020b037224 */ /* 0x000fe400078e02ff */
[----:B------:R-:W-:-:S04]  /*1870*/  IMAD.WIDE.U32 R12, R7, R60, R12 ;  /* 0x0000003c070c7225 */ /* 0x000fc800078e000c */
[C---:B------:R-:W-:Y:S01]  /*1880*/  IMAD R3, R10.reuse, R0, R3 ;  /* 0x000000000a037224 */ /* 0x040fe200078e0203 */
[----:B------:R-:W-:Y:S01]  /*1890*/  IADD3 R11, R13, R8, RZ ;  /* 0x000000080d0b7210 */ /* 0x000fe20007ffe0ff */
[----:B------:R-:W-:Y:S01]  /*18a0*/  IMAD.WIDE.U32 R8, R10, R2, RZ ;  /* 0x000000020a087225 */ /* 0x000fe200078e00ff */
[----:B------:R-:W-:-:S03]  /*18b0*/  SHF.R.S32.HI R13, RZ, 0x1f, R14 ;  /* 0x0000001fff0d7819 */ /* 0x000fc6000001140e */
        /* <DEDUP_REMOVED lines=8> */
.L_x_2003:
        /* <DEDUP_REMOVED lines=28> */
[----:B------:R-:W-:-:S04]  /*1b00*/  @!P0 IADD3 R0, R0, -R3, RZ ;  /* 0x8000000300008210 */ /* 0x000fc80007ffe0ff */
[----:B------:R-:W-:Y:S01]  /*1b10*/  ISETP.GE.U32.AND P2, PT, R0, R3, PT ;  /* 0x000000030000720c */ /* 0x000fe20003f46070 */
[----:B------:R-:W-:Y:S01]  /*1b20*/  @P3 IMAD.IADD R7, R12, 0x1, R13 ;  /* 0x000000010c073824 */ /* 0x000fe200078e020d */
[----:B------:R-:W-:Y:S01]  /*1b30*/  @!P3 IADD3 R17, R17, R5, RZ ;  /* 0x000000051111b210 */ /* 0x000fe20007ffe0ff */
[----:B----4-:R-:W-:Y:S01]  /*1b40*/  @!P3 IMAD R5, R15, R11, RZ ;  /* 0x0000000b0f05b224 */ /* 0x010fe200078e02ff */
[----:B------:R-:W-:Y:S01]  /*1b50*/  LOP3.LUT R0, R239, R6, RZ, 0x3c, !PT ;  /* 0x00000006ef007212 */ /* 0x000fe200078e3cff */
[-C--:B------:R-:W-:Y:S01]  /*1b60*/  @P3 IMAD R9, R61, R7.reuse, RZ ;  /* 0x000000073d093224 */ /* 0x080fe200078e02ff */
[----:B------:R-:W-:Y:S01]  /*1b70*/  @!P0 IADD3 R2, R2, 0x1, RZ ;  /* 0x0000000102028810 */ /* 0x000fe20007ffe0ff */
[----:B------:R-:W-:Y:S01]  /*1b80*/  @P3 IMAD.WIDE.U32 R28, R60, R7, RZ ;  /* 0x000000073c1c3225 */ /* 0x000fe200078e00ff */
[----:B------:R-:W-:Y:S02]  /*1b90*/  ISETP.GE.AND P1, PT, R0, RZ, PT ;  /* 0x000000ff0000720c */ /* 0x000fe40003f26270 */
[----:B------:R-:W-:Y:S01]  /*1ba0*/  ISETP.NE.AND P0, PT, R6, RZ, PT ;  /* 0x000000ff0600720c */ /* 0x000fe20003f05270 */
[C---:B------:R-:W-:Y:S01]  /*1bb0*/  @!P3 IMAD R5, R14.reuse, R8, R5 ;  /* 0x000000080e05b224 */ /* 0x040fe200078e0205 */
[----:B------:R-:W-:Y:S01]  /*1bc0*/  @!P3 SHF.R.S32.HI R3, RZ, 0x1f, R12 ;  /* 0x0000001fff03b819 */ /* 0x000fe2000001140c */
[----:B------:R-:W-:Y:S01]  /*1bd0*/  @!P3 IMAD.WIDE.U32 R14, R14, R11, R16 ;  /* 0x0000000b0e0eb225 */ /* 0x000fe200078e0010 */
[----:B------:R-:W-:-:S03]  /*1be0*/  @P3 MOV R10, R28 ;  /* 0x0000001c000a3202 */ /* 0x000fc60000000f00 */
[----:B------:R-:W-:Y:S01]  /*1bf0*/  @!P3 IMAD R7, R63, R12, RZ ;  /* 0x0000000c3f07b224 */ /* 0x000fe200078e02ff */
[----:B------:R-:W-:Y:S01]  /*1c00*/  @P2 IADD3 R2, R2, 0x1, RZ ;  /* 0x0000000102022810 */ /* 0x000fe20007ffe0ff */
[----:B------:R-:W-:Y:S01]  /*1c10*/  @P3 IMAD.IADD R9, R29, 0x1, R9 ;  /* 0x000000011d093824 */ /* 0x000fe200078e0209 */
[----:B------:R-:W-:Y:S01]  /*1c20*/  @!P3 MOV R10, R14 ;  /* 0x0000000e000ab202 */ /* 0x000fe20000000f00 */
[----:B------:R-:W-:Y:S01]  /*1c30*/  @!P3 IMAD.IADD R9, R15, 0x1, R5 ;  /* 0x000000010f09b824 */ /* 0x000fe200078e0205 */
[----:B------:R-:W-:Y:S01]  /*1c40*/  LEA R5, R165, 0xffffffc0, 0x6 ;  /* 0xffffffc0a5057811 */ /* 0x000fe200078e30ff */
[----:B------:R-:W-:Y:S02]  /*1c50*/  @!P3 IMAD R3, R3, R62, R7 ;  /* 0x0000003e0303b224 */ /* 0x000fe400078e0207 */
[----:B------:R-:W-:Y:S01]  /*1c60*/  @!P3 IMAD.WIDE.U32 R30, R62, R12, RZ ;  /* 0x0000000c3e1eb225 */ /* 0x000fe200078e00ff */
[----:B------:R-:W-:Y:S02]  /*1c70*/  MOV R14, R2 ;  /* 0x00000002000e7202 */ /* 0x000fe40000000f00 */
[----:B------:R-:W-:Y:S01]  /*1c80*/  SHF.R.S32.HI R17, RZ, 0x1f, R5 ;  /* 0x0000001fff117819 */ /* 0x000fe20000011405 */
[----:B------:R-:W-:Y:S01]  /*1c90*/  IMAD R8, R61, R5, RZ ;  /* 0x000000053d087224 */ /* 0x000fe200078e02ff */
[----:B------:R-:W-:Y:S01]  /*1ca0*/  MOV R28, R10 ;  /* 0x0000000a001c7202 */ /* 0x000fe20000000f00 */
[----:B------:R-:W-:Y:S01]  /*1cb0*/  IMAD.MOV.U32 R29, RZ, RZ, R9 ;  /* 0x000000ffff1d7224 */ /* 0x000fe200078e0009 */
[----:B------:R-:W-:Y:S01]  /*1cc0*/  @!P3 IADD3 R31, R31, R3, RZ ;  /* 0x000000031f1fb210 */ /* 0x000fe20007ffe0ff */
[----:B------:R-:W-:Y:S01]  /*1cd0*/  @!P3 IMAD R0, R25, R11, RZ ;  /* 0x0000000b1900b224 */ /* 0x000fe200078e02ff */
[----:B------:R-:W-:-:S02]  /*1ce0*/  @!P1 IADD3 R14, -R14, RZ, RZ ;  /* 0x000000ff0e0e9210 */ /* 0x000fc40007ffe1ff */
[----:B------:R-:W-:Y:S01]  /*1cf0*/  @!P3 SHF.R.S32.HI R3, RZ, 0x1f, R11 ;  /* 0x0000001fff03b819 */ /* 0x000fe2000001140b */
[----:B------:R-:W-:Y:S01]  /*1d00*/  IMAD R8, R17, R60, R8 ;  /* 0x0000003c11087224 */ /* 0x000fe200078e0208 */
[----:B------:R-:W-:Y:S01]  /*1d10*/  @!P0 LOP3.LUT R14, RZ, R6, RZ, 0x33, !PT ;  /* 0x00000006ff0e8212 */ /* 0x000fe200078e33ff */
[----:B------:R-:W-:-:S04]  /*1d20*/  IMAD.WIDE.U32 R28, R60, R5, R28 ;  /* 0x000000053c1c7225 */ /* 0x000fc800078e001c */
[----:B------:R-:W-:Y:S01]  /*1d30*/  @P3 IMAD.IADD R12, R12, 0x1, R13 ;  /* 0x000000010c0c3824 */ /* 0x000fe200078e020d */
[----:B------:R-:W-:Y:S01]  /*1d40*/  SHF.R.S32.HI R13, RZ, 0x1f, R14 ;  /* 0x0000001fff0d7819 */ /* 0x000fe2000001140e */
[----:B------:R-:W-:Y:S02]  /*1d50*/  @!P3 IMAD R0, R24, R3, R0 ;  /* 0x000000031800b224 */ /* 0x000fe400078e0200 */
[----:B------:R-:W-:Y:S02]  /*1d60*/  IMAD.IADD R29, R29, 0x1, R8 ;  /* 0x000000011d1d7824 */ /* 0x000fe400078e0208 */
        /* <DEDUP_REMOVED lines=13> */
.L_x_2004:
[----:B------:R-:W-:Y:S05]  /*1e40*/  BSYNC B0 ;  /* 0x0000000000007941 */ /* 0x000fea0003800000 */
.L_x_2002:
        /* <DEDUP_REMOVED lines=25> */
[----:B------:R-:W-:Y:S02]  /*1fe0*/  IADD3 R28, P0, R16, R2, RZ ;  /* 0x00000002101c7210 */ /* 0x000fe40007f1e0ff */
[----:B------:R-:W-:Y:S02]  /*1ff0*/  LEA.HI R2, R15, R6, RZ, 0x3 ;  /* 0x000000060f027211 */ /* 0x000fe400078f18ff */
[--C-:B------:R-:W-:Y:S02]  /*2000*/  LOP3.LUT R15, R11, 0x38, R16.reuse, 0xf8, !PT ;  /* 0x000000380b0f7812 */ /* 0x100fe400078ef810 */
[----:B------:R-:W-:Y:S02]  /*2010*/  SHF.R.U32.HI R12, RZ, 0x3, R11 ;  /* 0x00000003ff0c7819 */ /* 0x000fe4000001160b */
[----:B------:R-:W-:Y:S01]  /*2020*/  LOP3.LUT R11, R2, 0xfffffff8, RZ, 0xc0, !PT ;  /* 0xfffffff8020b7812 */ /* 0x000fe200078ec0ff */
[----:B------:R-:W-:Y:S01]  /*2030*/  IMAD R10, R17, R62, RZ ;  /* 0x0000003e110a7224 */ /* 0x000fe200078e02ff */
[----:B------:R-:W-:-:S03]  /*2040*/  SHF.R.S32.HI R17, RZ, 0x1f, R16 ;  /* 0x0000001fff117819 */ /* 0x000fc60000011410 */
[----:B------:R-:W-:Y:S02]  /*2050*/  IMAD.IADD R11, R6, 0x1, -R11 ;  /* 0x00000001060b7824 */ /* 0x000fe400078e0a0b */
[----:B------:R-:W-:Y:S02]  /*2060*/  IMAD.X R29, R17, 0x1, R9, P0 ;  /* 0x00000001111d7824 */ /* 0x000fe400000e0609 */
[----:B------:R-:W-:Y:S01]  /*2070*/  IMAD.SHL.U32 R6, R11, 0x40, RZ ;  /* 0x000000400b067824 */ /* 0x000fe200078e00ff */
[----:B------:R-:W-:Y:S01]  /*2080*/  LEA.HI R8, R8, R55, RZ, 0x6 ;  /* 0x0000003708087211 */ /* 0x000fe200078f30ff */
[C---:B------:R-:W-:Y:S02]  /*2090*/  IMAD R10, R7.reuse, R63, R10 ;  /* 0x0000003f070a7224 */ /* 0x040fe400078e020a */
[----:B------:R-:W-:Y:S01]  /*20a0*/  IMAD.WIDE.U32 R28, R7, R62, R28 ;  /* 0x0000003e071c7225 */ /* 0x000fe200078e001c */
[----:B------:R-:W-:-:S03]  /*20b0*/  LOP3.LUT R6, R6, 0x1c0, RZ, 0xc0, !PT ;  /* 0x000001c006067812 */ /* 0x000fc600078ec0ff */
[----:B------:R-:W-:Y:S01]  /*20c0*/  IMAD.SHL.U32 R7, R66, 0x8, RZ ;  /* 0x0000000842077824 */ /* 0x000fe200078e00ff */
[----:B------:R-:W-:Y:S01]  /*20d0*/  LOP3.LUT R12, R15, R12, RZ, 0x3c, !PT ;  /* 0x0000000c0f0c7212 */ /* 0x000fe200078e3cff */
[----:B------:R-:W-:-:S03]  /*20e0*/  IMAD.SHL.U32 R9, R8, 0x8, RZ ;  /* 0x0000000808097824 */ /* 0x000fc600078e00ff */
[----:B------:R-:W-:Y:S02]  /*20f0*/  LOP3.LUT R7, R6, 0x8, R7, 0xf8, !PT ;  /* 0x0000000806077812 */ /* 0x000fe400078ef807 */
[----:B------:R-:W-:Y:S01]  /*2100*/  SHF.R.U32.HI R6, RZ, 0x3, R6 ;  /* 0x00000003ff067819 */ /* 0x000fe20000011606 */
[----:B------:R-:W-:Y:S01]  /*2110*/  IMAD.IADD R29, R29, 0x1, R10 ;  /* 0x000000011d1d7824 */ /* 0x000fe200078e020a */
[C---:B------:R-:W-:Y:S02]  /*2120*/  LOP3.LUT P1, RZ, R11.reuse, 0x4, RZ, 0xc0, !PT ;  /* 0x000000040bff7812 */ /* 0x040fe4000782c0ff */
[----:B------:R-:W-:Y:S02]  /*2130*/  LOP3.LUT P0, RZ, R11, 0x2, RZ, 0xc0, !PT ;  /* 0x000000020bff7812 */ /* 0x000fe4000780c0ff */
[----:B------:R-:W-:Y:S02]  /*2140*/  LOP3.LUT R166, R12, 0xfffffe00, R9, 0xf8, !PT ;  /* 0xfffffe000ca67812 */ /* 0x000fe400078ef809 */
[----:B------:R-:W-:-:S02]  /*2150*/  LOP3.LUT R47, R7, R6, RZ, 0x3c, !PT ;  /* 0x00000006072f7212 */ /* 0x000fc400078e3cff */
[----:B------:R-:W-:Y:S01]  /*2160*/  SHF.R.S32.HI R68, RZ, 0x1f, R241 ;  /* 0x0000001fff447819 */ /* 0x000fe200000114f1 */
[----:B------:R-:W-:Y:S02]  /*2170*/  VIADD R12, R16, 0x40 ;  /* 0x00000040100c7836 */ /* 0x000fe40000000000 */
[----:B------:R-:W-:-:S05]  /*2180*/  IMAD.SHL.U32 R2, R2, 0x40, RZ ;  /* 0x0000004002027824 */ /* 0x000fca00078e00ff */
[----:B------:R-:W-:Y:S02]  /*2190*/  LOP3.LUT R47, R47, 0xfffffe00, R2, 0xf8, !PT ;  /* 0xfffffe002f2f7812 */ /* 0x000fe400078ef802 */
        /* <DEDUP_REMOVED lines=16> */
[----:B------:R-:W-:Y:S01]  /*22a0*/  SHF.L.U64.HI R233, R60, 0x4, R61 ;  /* 0x000000043ce97819 */ /* 0x000fe2000001023d */
[----:B------:R-:W-:Y:S01]  /*22b0*/  IMAD.SHL.U32 R230, R62, 0x10, RZ ;  /* 0x000000103ee67824 */ /* 0x000fe200078e00ff */
[----:B------:R-:W-:Y:S01]  /*22c0*/  SHF.L.U32 R232, R60, 0x4, RZ ;  /* 0x000000043ce87819 */ /* 0x000fe200000006ff */
[----:B------:R-:W-:Y:S01]  /*22d0*/  IMAD.SHL.U32 R162, R65, 0x4, RZ ;  /* 0x0000000441a27824 */ /* 0x000fe200078e00ff */
[----:B------:R-:W-:Y:S02]  /*22e0*/  SHF.L.U64.HI R231, R62, 0x4, R63 ;  /* 0x000000043ee77819 */ /* 0x000fe4000001023f */
[----:B------:R-:W-:-:S02]  /*22f0*/  SEL R50, R50, 0xfffffff0, !P0 ;  /* 0xfffffff032327807 */ /* 0x000fc40004000000 */
        /* <DEDUP_REMOVED lines=47> */
[----:B-1----:R-:W-:Y:S06]  /*25f0*/  @!P4 BRA `(.L_x_2005) ;  /* 0x000000bc00e4c947 */ /* 0x002fec0003800000 */
        /* <DEDUP_REMOVED lines=116> */
[----:B------:R-:W-:Y:S01]  /*2d40*/  IMAD.IADD R150, R163, 0x1, R152 ;  /* 0x00000001a3967824 */ /* 0x000fe200078e0298 */
[----:B------:R-:W-:Y:S01]  /*2d50*/  IADD3 R74, P3, R81, R232, RZ ;  /* 0x000000e8514a7210 */ /* 0x000fe20007f7e0ff */
[----:B------:R-:W-:Y:S01]  /*2d60*/  IMAD.IADD R146, R163, 0x1, R149 ;  /* 0x00000001a3927824 */ /* 0x000fe200078e0295 */
[----:B------:R-:W-:-:S02]  /*2d70*/  IADD3 R97, P1, R96, 0x80, RZ ;  /* 0x0000008060617810 */ /* 0x000fc40007f3e0ff */
[----:B------:R-:W-:Y:S02]  /*2d80*/  IADD3 R105, P0, R96, 0xc0, RZ ;  /* 0x000000c060697810 */ /* 0x000fe40007f1e0ff */
[----:B------:R-:W-:Y:S02]  /*2d90*/  SHF.L.U32 R106, R198, 0x5, RZ ;  /* 0x00000005c66a7819 */ /* 0x000fe400000006ff */
[----:B------:R-:W-:Y:S01]  /*2da0*/  IADD3 R148, R163, R151, RZ ;  /* 0x00000097a3947210 */ /* 0x000fe20007ffe0ff */
[----:B------:R-:W-:Y:S01]  /*2db0*/  IMAD.SHL.U32 R115, R196, 0x10, RZ ;  /* 0x00000010c4737824 */ /* 0x000fe200078e00ff */
[----:B------:R-:W-:Y:S01]  /*2dc0*/  IADD3.X R73, R82, R233, RZ, P3, !PT ;  /* 0x000000e952497210 */ /* 0x000fe20001ffe4ff */
[----:B------:R-:W-:Y:S01]  /*2dd0*/  IMAD.SHL.U32 R118, R196, 0x20, RZ ;  /* 0x00000020c4767824 */ /* 0x000fe200078e00ff */
[----:B------:R-:W-:Y:S01]  /*2de0*/  IADD3.X R110, RZ, R91, RZ, P0, !PT ;  /* 0x0000005bff6e7210 */ /* 0x000fe200007fe4ff */
[----:B------:R-:W-:Y:S01]  /*2df0*/  IMAD.X R71, R76, 0x1, R233, P2 ;  /* 0x000000014c477824 */ /* 0x000fe200010e06e9 */
        /* <DEDUP_REMOVED lines=19> */
[C---:B------:R-:W-:Y:S01]  /*2f30*/  SHF.L.U64.HI R113, R115.reuse, 0x1, R0 ;  /* 0x0000000173717819 */ /* 0x040fe20000010200 */
        /* <DEDUP_REMOVED lines=23> */
.L_x_2123:
        /* <DEDUP_REMOVED lines=23> */
.L_x_2007:
[----:B------:R-:W-:Y:S05]  /*3220*/  BSYNC B0 ;  /* 0x0000000000007941 */ /* 0x000fea0003800000 */
.L_x_2006:
        /* <DEDUP_REMOVED lines=18> */
.L_x_2009:
[----:B------:R-:W-:Y:S05]  /*3350*/  BSYNC B0 ;  /* 0x0000000000007941 */ /* 0x000fea0003800000 */
.L_x_2008:
        /* <DEDUP_REMOVED lines=21> */
.L_x_2011:
[----:B------:R-:W-:Y:S05]  /*34b0*/  BSYNC B0 ;  /* 0x0000000000007941 */ /* 0x000fea0003800000 */
.L_x_2010:
        /* <DEDUP_REMOVED lines=18> */
.L_x_2013:
[----:B------:R-:W-:Y:S05]  /*35e0*/  BSYNC B0 ;  /* 0x0000000000007941 */ /* 0x000fea0003800000 */
.L_x_2012:
        /* <DEDUP_REMOVED lines=71> */
.L_x_2020:
[----:B------:R-:W-:Y:S05]  /*3a60*/  BSYNC B0 ;  /* 0x0000000000007941 */ /* 0x000fea0003800000 */
.L_x_2019:
        /* <DEDUP_REMOVED lines=52> */
.L_x_2022:
[----:B------:R-:W-:Y:S05]  /*3db0*/  BSYNC B0 ;  /* 0x0000000000007941 */ /* 0x000fea0003800000 */
.L_x_2021:
        /* <DEDUP_REMOVED lines=52> */
.L_x_2024:
[----:B------:R-:W-:Y:S05]  /*4100*/  BSYNC B0 ;  /* 0x0000000000007941 */ /* 0x000fea0003800000 */
.L_x_2023:
        /* <DEDUP_REMOVED lines=51> */
.L_x_2018:
[----:B------:R-:W-:Y:S05]  /*4440*/  BSYNC B1 ;  /* 0x0000000000017941 */ /* 0x000fea0003800000 */
.L_x_2017:
        /* <DEDUP_REMOVED lines=70> */
.L_x_2028:
[----:B------:R-:W-:Y:S05]  /*48b0*/  BSYNC B0 ;  /* 0x0000000000007941 */ /* 0x000fea0003800000 */
.L_x_2027:
        /* <DEDUP_REMOVED lines=55> */
.L_x_2030:
[----:B------:R-:W-:Y:S05]  /*4c30*/  BSYNC B0 ;  /* 0x0000000000007941 */ /* 0x000fea0003800000 */
.L_x_2029:
        /* <DEDUP_REMOVED lines=55> */
.L_x_2032:
[----:B------:R-:W-:Y:S05]  /*4fb0*/  BSYNC B0 ;  /* 0x0000000000007941 */ /* 0x000fea0003800000 */
.L_x_2031:
        /* <DEDUP_REMOVED lines=54> */
.L_x_2026:
[----:B------:R-:W-:Y:S05]  /*5320*/  BSYNC B1 ;  /* 0x0000000000017941 */ /* 0x000fea0003800000 */
.L_x_2025:
        /* <DEDUP_REMOVED lines=70> */
.L_x_2036:
[----:B------:R-:W-:Y:S05]  /*5790*/  BSYNC B0 ;  /* 0x0000000000007941 */ /* 0x000fea0003800000 */
.L_x_2035:
        /* <DEDUP_REMOVED lines=55> */
.L_x_2038:
[----:B------:R-:W-:Y:S05]  /*5b10*/  BSYNC B0 ;  /* 0x0000000000007941 */ /* 0x000fea0003800000 */
.L_x_2037:
        /* <DEDUP_REMOVED lines=55> */
.L_x_2040:
[----:B------:R-:W-:Y:S05]  /*5e90*/  BSYNC B0 ;  /* 0x0000000000007941 */ /* 0x000fea0003800000 */
.L_x_2039:
        /* <DEDUP_REMOVED lines=54> */
.L_x_2034:
[----:B------:R-:W-:Y:S05]  /*6200*/  BSYNC B1 ;  /* 0x0000000000017941 */ /* 0x000fea0003800000 */
.L_x_2033:
        /* <DEDUP_REMOVED lines=72> */
.L_x_2044:
[----:B------:R-:W-:Y:S05]  /*6690*/  BSYNC B0 ;  /* 0x0000000000007941 */ /* 0x000fea0003800000 */
.L_x_2043:
        /* <DEDUP_REMOVED lines=55> */
.L_x_2046:
[----:B------:R-:W-:Y:S05]  /*6a10*/  BSYNC B0 ;  /* 0x0000000000007941 */ /* 0x000fea0003800000 */
.L_x_2045:
        /* <DEDUP_REMOVED lines=55> */
.L_x_2048:
[----:B------:R-:W-:Y:S05]  /*6d90*/  BSYNC B0 ;  /* 0x0000000000007941 */ /* 0x000fea0003800000 */
.L_x_2047:
        /* <DEDUP_REMOVED lines=54> */
.L_x_2042:
[----:B------:R-:W-:Y:S05]  /*7100*/  BSYNC B1 ;  /* 0x0000000000017941 */ /* 0x000fea0003800000 */
.L_x_2041:
[----:B------:R-:W2:Y:S02]  /*7110*/  LD.E R3, desc[UR6][R18.64+0xd0] ;  /* 0x0000d00612037980 */ /* 0x000ea4000c101900 */
[----:B--2---:R-:W-:Y:S05]  /*7120*/  IMAD.U32 R3, R3, -0x20, RZ ;  /* 0xffffffe003037824 */ /* 0x004fea00078e00ff */
[C---:B------:R-:W-:Y:S02]  /*7130*/  LEA R20, P1, R3.reuse, R20, 0x1 ;  /* 0x0000001403147211 */ /* 0x040fe400078208ff */
[C---:B------:R-:W-:Y:S02]  /*7140*/  LEA R52, P0, R3.reuse, R52, 0x1 ;  /* 0x0000003403347211 */ /* 0x040fe400078008ff */
[C---:B------:R-:W-:Y:S02]  /*7150*/  LEA.HI.X.SX32 R21, R3.reuse, R21, 0x1, P1 ;  /* 0x0000001503157211 */ /* 0x040fe400008f0eff */
[----:B------:R-:W-:Y:S01]  /*7160*/  LEA.HI.X.SX32 R53, R3, R53, 0x1, P0 ;  /* 0x0000003503357211 */ /* 0x000fe200000f0eff */
[----:B------:R-:W-:Y:S05]  /*7170*/  BRA `(.L_x_2049) ;  /* 0x0000006c00687947 */ /* 0x000fea0003800000 */
.L_x_2016:
        /* <DEDUP_REMOVED lines=95> */
.L_x_2055:
[----:B------:R-:W-:Y:S05]  /*7770*/  BSYNC B0 ;  /* 0x0000000000007941 */ /* 0x000fea0003800000 */
.L_x_2054:
[----:B-----5:R3:W-:Y:S02]  /*7780*/  ST.E.128 desc[UR6][R128.64], R36 ;  /* 0x0000002480007985 */ /* 0x0207e4000c101d06 */
.L_x_2053:
[----:B------:R-:W-:Y:S05]  /*7790*/  BSYNC B1 ;  /* 0x0000000000017941 */ /* 0x000fea0003800000 */
.L_x_2052:
        /* <DEDUP_REMOVED lines=93> */
.L_x_2059:
[----:B------:R-:W-:Y:S05]  /*7d70*/  BSYNC B0 ;  /* 0x0000000000007941 */ /* 0x000fea0003800000 */
.L_x_2058:
[----:B-----5:R4:W-:Y:S02]  /*7d80*/  ST.E.128 desc[UR6][R128.64+0x80], R36 ;  /* 0x0000802480007985 */ /* 0x0209e4000c101d06 */
.L_x_2057:
[----:B------:R-:W-:Y:S05]  /*7d90*/  BSYNC B1 ;  /* 0x0000000000017941 */ /* 0x000fea0003800000 */
.L_x_2056:
        /* <DEDUP_REMOVED lines=93> */
.L_x_2063:
[----:B------:R-:W-:Y:S05]  /*8370*/  BSYNC B0 ;  /* 0x0000000000007941 */ /* 0x000fea0003800000 */
.L_x_2062:
[----:B-----5:R4:W-:Y:S02]  /*8380*/  ST.E.128 desc[UR6][R128.64+0x100], R36 ;  /* 0x0001002480007985 */ /* 0x0209e4000c101d06 */
.L_x_2061:
[----:B------:R-:W-:Y:S05]  /*8390*/  BSYNC B1 ;  /* 0x0000000000017941 */ /* 0x000fea0003800000 */
.L_x_2060:
        /* <DEDUP_REMOVED lines=92> */
.L_x_2065:
[----:B------:R-:W-:Y:S05]  /*8960*/  BSYNC B0 ;  /* 0x0000000000007941 */ /* 0x000fea0003800000 */
.L_x_2064:
[----:B-----5:R4:W-:Y:S02]  /*8970*/  ST.E.128 desc[UR6][R128.64+0x180], R36 ;  /* 0x0001802480007985 */ /* 0x0209e4000c101d06 */
.L_x_2051:
[----:B------:R-:W-:Y:S05]  /*8980*/  BSYNC B2 ;  /* 0x0000000000027941 */ /* 0x000fea0003800000 */
.L_x_2050:
        /* <DEDUP_REMOVED lines=105> */
.L_x_2071:
[----:B------:R-:W-:Y:S05]  /*9020*/  BSYNC B0 ;  /* 0x0000000000007941 */ /* 0x000fea0003800000 */
.L_x_2070:
[----:B-----5:R4:W-:Y:S02]  /*9030*/  ST.E.128 desc[UR6][R206.64], R36 ;  /* 0x00000024ce007985 */ /* 0x0209e4000c101d06 */
.L_x_2069:
[----:B------:R-:W-:Y:S05]  /*9040*/  BSYNC B1 ;  /* 0x0000000000017941 */ /* 0x000fea0003800000 */
.L_x_2068:
        /* <DEDUP_REMOVED lines=100> */
.L_x_2075:
[----:B------:R-:W-:Y:S05]  /*9690*/  BSYNC B0 ;  /* 0x0000000000007941 */ /* 0x000fea0003800000 */
.L_x_2074:
[----:B-----5:R4:W-:Y:S02]  /*96a0*/  ST.E.128 desc[UR6][R206.64], R36 ;  /* 0x00000024ce007985 */ /* 0x0209e4000c101d06 */
.L_x_2073:
[----:B------:R-:W-:Y:S05]  /*96b0*/  BSYNC B1 ;  /* 0x0000000000017941 */ /* 0x000fea0003800000 */
.L_x_2072:
        /* <DEDUP_REMOVED lines=100> */
.L_x_2079:
[----:B------:R-:W-:Y:S05]  /*9d00*/  BSYNC B0 ;  /* 0x0000000000007941 */ /* 0x000fea0003800000 */
.L_x_2078:
[----:B-----5:R4:W-:Y:S02]  /*9d10*/  ST.E.128 desc[UR6][R206.64], R36 ;  /* 0x00000024ce007985 */ /* 0x0209e4000c101d06 */
.L_x_2077:
[----:B------:R-:W-:Y:S05]  /*9d20*/  BSYNC B1 ;  /* 0x0000000000017941 */ /* 0x000fea0003800000 */
.L_x_2076:
        /* <DEDUP_REMOVED lines=99> */
.L_x_2081:
[----:B------:R-:W-:Y:S05]  /*a360*/  BSYNC B0 ;  /* 0x0000000000007941 */ /* 0x000fea0003800000 */
.L_x_2080:
[----:B-----5:R4:W-:Y:S02]  /*a370*/  ST.E.128 desc[UR6][R206.64], R36 ;  /* 0x00000024ce007985 */ /* 0x0209e4000c101d06 */
.L_x_2067:
[----:B------:R-:W-:Y:S05]  /*a380*/  BSYNC B2 ;  /* 0x0000000000027941 */ /* 0x000fea0003800000 */
.L_x_2066:
        /* <DEDUP_REMOVED lines=105> */
.L_x_2087:
[----:B------:R-:W-:Y:S05]  /*aa20*/  BSYNC B0 ;  /* 0x0000000000007941 */ /* 0x000fea0003800000 */
.L_x_2086:
[----:B-----5:R4:W-:Y:S02]  /*aa30*/  ST.E.128 desc[UR6][R206.64], R36 ;  /* 0x00000024ce007985 */ /* 0x0209e4000c101d06 */
.L_x_2085:
[----:B------:R-:W-:Y:S05]  /*aa40*/  BSYNC B1 ;  /* 0x0000000000017941 */ /* 0x000fea0003800000 */
.L_x_2084:
        /* <DEDUP_REMOVED lines=100> */
.L_x_2091:
[----:B------:R-:W-:Y:S05]  /*b090*/  BSYNC B0 ;  /* 0x0000000000007941 */ /* 0x000fea0003800000 */
.L_x_2090:
[----:B-----5:R4:W-:Y:S02]  /*b0a0*/  ST.E.128 desc[UR6][R206.64], R36 ;  /* 0x00000024ce007985 */ /* 0x0209e4000c101d06 */
.L_x_2089:
[----:B------:R-:W-:Y:S05]  /*b0b0*/  BSYNC B1 ;  /* 0x0000000000017941 */ /* 0x000fea0003800000 */
.L_x_2088:
        /* <DEDUP_REMOVED lines=100> */
.L_x_2095:
[----:B------:R-:W-:Y:S05]  /*b700*/  BSYNC B0 ;  /* 0x0000000000007941 */ /* 0x000fea0003800000 */
.L_x_2094:
[----:B-----5:R4:W-:Y:S02]  /*b710*/  ST.E.128 desc[UR6][R206.64], R36 ;  /* 0x00000024ce007985 */ /* 0x0209e4000c101d06 */
.L_x_2093:
[----:B------:R-:W-:Y:S05]  /*b720*/  BSYNC B1 ;  /* 0x0000000000017941 */ /* 0x000fea0003800000 */
.L_x_2092:
        /* <DEDUP_REMOVED lines=98> */
.L_x_2097:
[----:B------:R-:W-:Y:S05]  /*bd50*/  BSYNC B0 ;  /* 0x0000000000007941 */ /* 0x000fea0003800000 */
.L_x_2096:
[----:B-----5:R1:W-:Y:S02]  /*bd60*/  ST.E.128 desc[UR6][R44.64], R28 ;  /* 0x0000001c2c007985 */ /* 0x0203e4000c101d06 */
.L_x_2083:
[----:B------:R-:W-:Y:S05]  /*bd70*/  BSYNC B2 ;  /* 0x0000000000027941 */ /* 0x000fea0003800000 */
.L_x_2082:
        /* <DEDUP_REMOVED lines=106> */
.L_x_2103:
[----:B------:R-:W-:Y:S05]  /*c420*/  BSYNC B0 ;  /* 0x0000000000007941 */ /* 0x000fea0003800000 */
.L_x_2102:
[----:B-----5:R1:W-:Y:S02]  /*c430*/  ST.E.128 desc[UR6][R44.64], R28 ;  /* 0x0000001c2c007985 */ /* 0x0203e4000c101d06 */
.L_x_2101:
[----:B------:R-:W-:Y:S05]  /*c440*/  BSYNC B1 ;  /* 0x0000000000017941 */ /* 0x000fea0003800000 */
.L_x_2100:
        /* <DEDUP_REMOVED lines=99> */
.L_x_2107:
[----:B------:R-:W-:Y:S05]  /*ca80*/  BSYNC B0 ;  /* 0x0000000000007941 */ /* 0x000fea0003800000 */
.L_x_2106:
[----:B-----5:R1:W-:Y:S02]  /*ca90*/  ST.E.128 desc[UR6][R44.64], R28 ;  /* 0x0000001c2c007985 */ /* 0x0203e4000c101d06 */
.L_x_2105:
[----:B------:R-:W-:Y:S05]  /*caa0*/  BSYNC B1 ;  /* 0x0000000000017941 */ /* 0x000fea0003800000 */
.L_x_2104:
        /* <DEDUP_REMOVED lines=99> */
.L_x_2111:
[----:B------:R-:W-:Y:S05]  /*d0e0*/  BSYNC B0 ;  /* 0x0000000000007941 */ /* 0x000fea0003800000 */
.L_x_2110:
[----:B-----5:R1:W-:Y:S02]  /*d0f0*/  ST.E.128 desc[UR6][R44.64], R28 ;  /* 0x0000001c2c007985 */ /* 0x0203e4000c101d06 */
.L_x_2109:
[----:B------:R-:W-:Y:S05]  /*d100*/  BSYNC B1 ;  /* 0x0000000000017941 */ /* 0x000fea0003800000 */
.L_x_2108:
        /* <DEDUP_REMOVED lines=99> */
.L_x_2113:
[----:B------:R-:W-:Y:S05]  /*d740*/  BSYNC B0 ;  /* 0x0000000000007941 */ /* 0x000fea0003800000 */
.L_x_2112:
[----:B-----5:R1:W-:Y:S02]  /*d750*/  ST.E.128 desc[UR6][R44.64], R28 ;  /* 0x0000001c2c007985 */ /* 0x0203e4000c101d06 */
.L_x_2099:
[----:B------:R-:W-:Y:S05]  /*d760*/  BSYNC B2 ;  /* 0x0000000000027941 */ /* 0x000fea0003800000 */
.L_x_2098:
[----:B-1----:R-:W2:Y:S02]  /*d770*/  LD.E R3, desc[UR6][R18.64+0xd0] ;  /* 0x0000d00612037980 */ /* 0x002ea4000c101900 */
[----:B--2---:R-:W-:Y:S05]  /*d780*/  IMAD.U32 R3, R3, -0x20, RZ ;  /* 0xffffffe003037824 */ /* 0x004fea00078e00ff */
[C---:B------:R-:W-:Y:S02]  /*d790*/  LEA R126, P1, R3.reuse, R126, 0x1 ;  /* 0x0000007e037e7211 */ /* 0x040fe400078208ff */
[C---:B------:R-:W-:Y:S02]  /*d7a0*/  LEA R124, P0, R3.reuse, R124, 0x1 ;  /* 0x0000007c037c7211 */ /* 0x040fe400078008ff */
[C---:B------:R-:W-:Y:S02]  /*d7b0*/  LEA.HI.X.SX32 R127, R3.reuse, R127, 0x1, P1 ;  /* 0x0000007f037f7211 */ /* 0x040fe400008f0eff */
[----:B------:R-:W-:Y:S01]  /*d7c0*/  LEA.HI.X.SX32 R125, R3, R125, 0x1, P0 ;  /* 0x0000007d037d7211 */ /* 0x000fe200000f0eff */
[----:B------:R-:W-:Y:S05]  /*d7d0*/  BRA `(.L_x_2049) ;  /* 0x0000000400d07947 */ /* 0x000fea0003800000 */
.L_x_2015:
        /* <DEDUP_REMOVED lines=21> */
.L_x_2115:
[----:B------:R-:W-:Y:S05]  /*d930*/  BSYNC B0 ;  /* 0x0000000000007941 */ /* 0x000fea0003800000 */
.L_x_2114:
[----:B------:R-:W-:Y:S04]  /*d940*/  BSSY B0, `(.L_x_2116) ;  /* 0x000001e000007945 */ /* 0x000fe80003800000 */
[----:B------:R-:W-:Y:S05]  /*d950*/  @!P2 BRA `(.L_x_2117) ;  /* 0x000000000070a947 */ /* 0x000fea0003800000 */
[----:B------:R-:W-:Y:S02]  /*d960*/  ISETP.NE.AND P5, PT, R161, RZ, PT ;  /* 0x000000ffa100720c */ /* 0x000fe40003fa5270 */
[----:B------:R-:W-:Y:S11]  /*d970*/  ISETP.NE.AND P4, PT, R159, RZ, PT ;  /* 0x000000ff9f00720c */ /* 0x000ff60003f85270 */
[----:B------:R-:W-:Y:S02]  /*d980*/  @P5 LEA R22, P2, R96, R122, 0x1 ;  /* 0x0000007a60165211 */ /* 0x000fe400078408ff */
[----:B------:R-:W-:Y:S02]  /*d990*/  @P5 LEA R2, P3, R232, R128, 0x1 ;  /* 0x00000080e8025211 */ /* 0x000fe400078608ff */
        /* <DEDUP_REMOVED lines=24> */
.L_x_2117:
[----:B------:R-:W-:Y:S05]  /*db20*/  BSYNC B0 ;  /* 0x0000000000007941 */ /* 0x000fea0003800000 */
.L_x_2116:
        /* <DEDUP_REMOVED lines=30> */
.L_x_2119:
[----:B------:R-:W-:Y:S05]  /*dd10*/  BSYNC B0 ;  /* 0x0000000000007941 */ /* 0x000fea0003800000 */
.L_x_2118:
        /* <DEDUP_REMOVED lines=32> */
.L_x_2049:
[----:B------:R-:W-:Y:S05]  /*df20*/  BSYNC B3 ;  /* 0x0000000000037941 */ /* 0x000fea0003800000 */
.L_x_2014:
        /* <DEDUP_REMOVED lines=89> */
.L_x_2121:
        /* <DEDUP_REMOVED lines=8> */
.L_x_2122:
[----:B------:R-:W-:Y:S05]  /*e540*/  BSYNC B0 ;  /* 0x0000000000007941 */ /* 0x000fea0003800000 */
.L_x_2120:
[----:B------:R-:W-:Y:S04]  /*e550*/  IADD3 R9, R9, -0x1, RZ ;  /* 0xffffffff09097810 */ /* 0x000fe80007ffe0ff */
[----:B------:R-:W-:Y:S11]  /*e560*/  ISETP.GT.AND P0, PT, R9, R92, PT ;  /* 0x0000005c0900720c */ /* 0x000ff60003f04270 */
[----:B------:R-:W-:Y:S02]  /*e570*/  @!UPT UIADD3 URZ, URZ, URZ, URZ ;  /* 0x0000003f3f3ff290 */ /* 0x000fe4000fffe03f */
[----:B------:R-:W-:Y:S05]  /*e580*/  @P0 BRA `(.L_x_2123) ;  /* 0xffffff4800c80947 */ /* 0x000fea000383ffff */
.L_x_2005:
        /* <DEDUP_REMOVED lines=109> */
.L_x_2132:
[----:B------:R-:W-:Y:S05]  /*ec60*/  BSYNC B0 ;  /* 0x0000000000007941 */ /* 0x000fea0003800000 */
.L_x_2131:
[----:B-----5:R3:W-:Y:S02]  /*ec70*/  STS.128 [R244], R24 ;  /* 0x00000018f4007388 */ /* 0x0207e40000000c00 */
.L_x_2130:
[----:B------:R-:W-:Y:S05]  /*ec80*/  BSYNC B1 ;  /* 0x0000000000017941 */ /* 0x000fea0003800000 */
.L_x_2129:
        /* <DEDUP_REMOVED lines=47> */
.L_x_2136:
[----:B------:R-:W-:Y:S05]  /*ef80*/  BSYNC B0 ;  /* 0x0000000000007941 */ /* 0x000fea0003800000 */
.L_x_2135:
[----:B-----5:R1:W-:Y:S02]  /*ef90*/  STS.128 [R244+0x2000], R24 ;  /* 0x00200018f4007388 */ /* 0x0203e40000000c00 */
.L_x_2134:
[----:B------:R-:W-:Y:S05]  /*efa0*/  BSYNC B1 ;  /* 0x0000000000017941 */ /* 0x000fea0003800000 */
.L_x_2133:
        /* <DEDUP_REMOVED lines=47> */
.L_x_2140:
[----:B------:R-:W-:Y:S05]  /*f2a0*/  BSYNC B0 ;  /* 0x0000000000007941 */ /* 0x000fea0003800000 */
.L_x_2139:
[----:B-----5:R3:W-:Y:S02]  /*f2b0*/  STS.128 [R244+0x4000], R24 ;  /* 0x00400018f4007388 */ /* 0x0207e40000000c00 */
.L_x_2138:
[----:B------:R-:W-:Y:S05]  /*f2c0*/  BSYNC B1 ;  /* 0x0000000000017941 */ /* 0x000fea0003800000 */
.L_x_2137:
        /* <DEDUP_REMOVED lines=46> */
.L_x_2142:
[----:B------:R-:W-:Y:S05]  /*f5b0*/  BSYNC B0 ;  /* 0x0000000000007941 */ /* 0x000fea0003800000 */
.L_x_2141:
[----:B-----5:R3:W-:Y:S02]  /*f5c0*/  STS.128 [R244+0x6000], R24 ;  /* 0x00600018f4007388 */ /* 0x0207e40000000c00 */
.L_x_2128:
[----:B------:R-:W-:Y:S05]  /*f5d0*/  BSYNC B2 ;  /* 0x0000000000027941 */ /* 0x000fea0003800000 */
.L_x_2127:
        /* <DEDUP_REMOVED lines=52> */
.L_x_2148:
[----:B------:R-:W-:Y:S05]  /*f920*/  BSYNC B0 ;  /* 0x0000000000007941 */ /* 0x000fea0003800000 */
.L_x_2147:
[----:B-----5:R1:W-:Y:S02]  /*f930*/  STS.128 [R244+0x800], R32 ;  /* 0x00080020f4007388 */ /* 0x0203e40000000c00 */
.L_x_2146:
[----:B------:R-:W-:Y:S05]  /*f940*/  BSYNC B1 ;  /* 0x0000000000017941 */ /* 0x000fea0003800000 */
.L_x_2145:
        /* <DEDUP_REMOVED lines=47> */
.L_x_2152:
[----:B------:R-:W-:Y:S05]  /*fc40*/  BSYNC B0 ;  /* 0x0000000000007941 */ /* 0x000fea0003800000 */
.L_x_2151:
[----:B-----5:R1:W-:Y:S02]  /*fc50*/  STS.128 [R244+0x2800], R32 ;  /* 0x00280020f4007388 */ /* 0x0203e40000000c00 */
.L_x_2150:
[----:B------:R-:W-:Y:S05]  /*fc60*/  BSYNC B1 ;  /* 0x0000000000017941 */ /* 0x000fea0003800000 */
.L_x_2149:
        /* <DEDUP_REMOVED lines=47> */
.L_x_2156:
[----:B------:R-:W-:Y:S05]  /*ff60*/  BSYNC B0 ;  /* 0x0000000000007941 */ /* 0x000fea0003800000 */
.L_x_2155:
[----:B-----5:R1:W-:Y:S02]  /*ff70*/  STS.128 [R244+0x4800], R32 ;  /* 0x00480020f4007388 */ /* 0x0203e40000000c00 */
.L_x_2154:
[----:B------:R-:W-:Y:S05]  /*ff80*/  BSYNC B1 ;  /* 0x0000000000017941 */ /* 0x000fea0003800000 */
.L_x_2153:
        /* <DEDUP_REMOVED lines=45> */
.L_x_2158:
[----:B------:R-:W-:Y:S05]  /*10260*/  BSYNC B0 ;  /* 0x0000000000007941 */ /* 0x000fea0003800000 */
.L_x_2157:
[----:B-----5:R1:W-:Y:S02]  /*10270*/  STS.128 [R244+0x6800], R40 ;  /* 0x00680028f4007388 */ /* 0x0203e40000000c00 */
.L_x_2144:
[----:B------:R-:W-:Y:S05]  /*10280*/  BSYNC B2 ;  /* 0x0000000000027941 */ /* 0x000fea0003800000 */
.L_x_2143:
        /* <DEDUP_REMOVED lines=51> */
.L_x_2164:
[----:B------:R-:W-:Y:S05]  /*105c0*/  BSYNC B0 ;  /* 0x0000000000007941 */ /* 0x000fea0003800000 */
.L_x_2163:
[----:B-----5:R1:W-:Y:S02]  /*105d0*/  STS.128 [R244+0x1000], R36 ;  /* 0x00100024f4007388 */ /* 0x0203e40000000c00 */
.L_x_2162:
[----:B------:R-:W-:Y:S05]  /*105e0*/  BSYNC B1 ;  /* 0x0000000000017941 */ /* 0x000fea0003800000 */
.L_x_2161:
        /* <DEDUP_REMOVED lines=46> */
.L_x_2168:
[----:B------:R-:W-:Y:S05]  /*108d0*/  BSYNC B0 ;  /* 0x0000000000007941 */ /* 0x000fea0003800000 */
.L_x_2167:
[----:B-----5:R1:W-:Y:S02]  /*108e0*/  STS.128 [R244+0x3000], R36 ;  /* 0x00300024f4007388 */ /* 0x0203e40000000c00 */
.L_x_2166:
[----:B------:R-:W-:Y:S05]  /*108f0*/  BSYNC B1 ;  /* 0x0000000000017941 */ /* 0x000fea0003800000 */
.L_x_2165:
        /* <DEDUP_REMOVED lines=46> */
.L_x_2172:
[----:B------:R-:W-:Y:S05]  /*10be0*/  BSYNC B0 ;  /* 0x0000000000007941 */ /* 0x000fea0003800000 */
.L_x_2171:
[----:B-----5:R1:W-:Y:S02]  /*10bf0*/  STS.128 [R244+0x5000], R36 ;  /* 0x00500024f4007388 */ /* 0x0203e40000000c00 */
.L_x_2170:
[----:B------:R-:W-:Y:S05]  /*10c00*/  BSYNC B1 ;  /* 0x0000000000017941 */ /* 0x000fea0003800000 */
.L_x_2169:
        /* <DEDUP_REMOVED lines=45> */
.L_x_2174:
[----:B------:R-:W-:Y:S05]  /*10ee0*/  BSYNC B0 ;  /* 0x0000000000007941 */ /* 0x000fea0003800000 */
.L_x_2173:
[----:B-----5:R1:W-:Y:S02]  /*10ef0*/  STS.128 [R244+0x7000], R36 ;  /* 0x00700024f4007388 */ /* 0x0203e40000000c00 */
.L_x_2160:
[----:B------:R-:W-:Y:S05]  /*10f00*/  BSYNC B2 ;  /* 0x0000000000027941 */ /* 0x000fea0003800000 */
.L_x_2159:
        /* <DEDUP_REMOVED lines=50> */
.L_x_2179:
[----:B------:R-:W-:Y:S05]  /*11230*/  BSYNC B0 ;  /* 0x0000000000007941 */ /* 0x000fea0003800000 */
.L_x_2178:
[----:B-----5:R1:W-:Y:S02]  /*11240*/  STS.128 [R244+0x1800], R36 ;  /* 0x00180024f4007388 */ /* 0x0203e40000000c00 */
.L_x_2177:
[----:B------:R-:W-:Y:S05]  /*11250*/  BSYNC B1 ;  /* 0x0000000000017941 */ /* 0x000fea0003800000 */
.L_x_2176:
        /* <DEDUP_REMOVED lines=46> */
.L_x_2183:
[----:B------:R-:W-:Y:S05]  /*11540*/  BSYNC B0 ;  /* 0x0000000000007941 */ /* 0x000fea0003800000 */
.L_x_2182:
[----:B-----5:R1:W-:Y:S02]  /*11550*/  STS.128 [R244+0x3800], R36 ;  /* 0x00380024f4007388 */ /* 0x0203e40000000c00 */
.L_x_2181:
[----:B------:R-:W-:Y:S05]  /*11560*/  BSYNC B1 ;  /* 0x0000000000017941 */ /* 0x000fea0003800000 */
.L_x_2180:
        /* <DEDUP_REMOVED lines=46> */
.L_x_2187:
[----:B------:R-:W-:Y:S05]  /*11850*/  BSYNC B0 ;  /* 0x0000000000007941 */ /* 0x000fea0003800000 */
.L_x_2186:
[----:B-----5:R1:W-:Y:S02]  /*11860*/  STS.128 [R244+0x5800], R12 ;  /* 0x0058000cf4007388 */ /* 0x0203e40000000c00 */
.L_x_2185:
[----:B------:R-:W-:Y:S05]  /*11870*/  BSYNC B1 ;  /* 0x0000000000017941 */ /* 0x000fea0003800000 */
.L_x_2184:
        /* <DEDUP_REMOVED lines=45> */
.L_x_2189:
[----:B------:R-:W-:Y:S05]  /*11b50*/  BSYNC B0 ;  /* 0x0000000000007941 */ /* 0x000fea0003800000 */
.L_x_2188:
[----:B-----5:R1:W-:Y:S01]  /*11b60*/  STS.128 [R244+0x7800], R28 ;  /* 0x0078001cf4007388 */ /* 0x0203e20000000c00 */
[----:B------:R-:W-:Y:S05]  /*11b70*/  BRA `(.L_x_2175) ;  /* 0x00000064002c7947 */ /* 0x000fea0003800000 */
.L_x_2126:
        /* <DEDUP_REMOVED lines=89> */
.L_x_2195:
[----:B------:R-:W-:Y:S05]  /*12110*/  BSYNC B0 ;  /* 0x0000000000007941 */ /* 0x000fea0003800000 */
.L_x_2194:
[----:B-----5:R3:W-:Y:S02]  /*12120*/  STS.128 [R244], R36 ;  /* 0x00000024f4007388 */ /* 0x0207e40000000c00 */
.L_x_2193:
[----:B------:R-:W-:Y:S05]  /*12130*/  BSYNC B1 ;  /* 0x0000000000017941 */ /* 0x000fea0003800000 */
.L_x_2192:
        /* <DEDUP_REMOVED lines=87> */
.L_x_2199:
[----:B------:R-:W-:Y:S05]  /*126b0*/  BSYNC B0 ;  /* 0x0000000000007941 */ /* 0x000fea0003800000 */
.L_x_2198:
[----:B-----5:R1:W-:Y:S02]  /*126c0*/  STS.128 [R244+0x2000], R36 ;  /* 0x00200024f4007388 */ /* 0x0203e40000000c00 */
.L_x_2197:
[----:B------:R-:W-:Y:S05]  /*126d0*/  BSYNC B1 ;  /* 0x0000000000017941 */ /* 0x000fea0003800000 */
.L_x_2196:
        /* <DEDUP_REMOVED lines=87> */
.L_x_2203:
[----:B------:R-:W-:Y:S05]  /*12c50*/  BSYNC B0 ;  /* 0x0000000000007941 */ /* 0x000fea0003800000 */
.L_x_2202:
[----:B-----5:R3:W-:Y:S02]  /*12c60*/  STS.128 [R244+0x4000], R36 ;  /* 0x00400024f4007388 */ /* 0x0207e40000000c00 */
.L_x_2201:
[----:B------:R-:W-:Y:S05]  /*12c70*/  BSYNC B1 ;  /* 0x0000000000017941 */ /* 0x000fea0003800000 */
.L_x_2200:
        /* <DEDUP_REMOVED lines=86> */
.L_x_2205:
[----:B------:R-:W-:Y:S05]  /*131e0*/  BSYNC B0 ;  /* 0x0000000000007941 */ /* 0x000fea0003800000 */
.L_x_2204:
[----:B-----5:R3:W-:Y:S02]  /*131f0*/  STS.128 [R244+0x6000], R36 ;  /* 0x00600024f4007388 */ /* 0x0207e40000000c00 */
.L_x_2191:
[----:B------:R-:W-:Y:S05]  /*13200*/  BSYNC B2 ;  /* 0x0000000000027941 */ /* 0x000fea0003800000 */
.L_x_2190:
        /* <DEDUP_REMOVED lines=94> */
.L_x_2211:
[----:B------:R-:W-:Y:S05]  /*137f0*/  BSYNC B0 ;  /* 0x0000000000007941 */ /* 0x000fea0003800000 */
.L_x_2210:
[----:B-----5:R3:W-:Y:S02]  /*13800*/  STS.128 [R244+0x800], R36 ;  /* 0x00080024f4007388 */ /* 0x0207e40000000c00 */
.L_x_2209:
[----:B------:R-:W-:Y:S05]  /*13810*/  BSYNC B1 ;  /* 0x0000000000017941 */ /* 0x000fea0003800000 */
.L_x_2208:
        /* <DEDUP_REMOVED lines=89> */
.L_x_2215:
[----:B------:R-:W-:Y:S05]  /*13db0*/  BSYNC B0 ;  /* 0x0000000000007941 */ /* 0x000fea0003800000 */
.L_x_2214:
[----:B-----5:R3:W-:Y:S02]  /*13dc0*/  STS.128 [R244+0x2800], R36 ;  /* 0x00280024f4007388 */ /* 0x0207e40000000c00 */
.L_x_2213:
[----:B------:R-:W-:Y:S05]  /*13dd0*/  BSYNC B1 ;  /* 0x0000000000017941 */ /* 0x000fea0003800000 */
.L_x_2212:
        /* <DEDUP_REMOVED lines=89> */
.L_x_2219:
[----:B------:R-:W-:Y:S05]  /*14370*/  BSYNC B0 ;  /* 0x0000000000007941 */ /* 0x000fea0003800000 */
.L_x_2218:
[----:B-----5:R3:W-:Y:S02]  /*14380*/  STS.128 [R244+0x4800], R36 ;  /* 0x00480024f4007388 */ /* 0x0207e40000000c00 */
.L_x_2217:
[----:B------:R-:W-:Y:S05]  /*14390*/  BSYNC B1 ;  /* 0x0000000000017941 */ /* 0x000fea0003800000 */
.L_x_2216:
        /* <DEDUP_REMOVED lines=87> */
.L_x_2221:
[----:B------:R-:W-:Y:S05]  /*14910*/  BSYNC B0 ;  /* 0x0000000000007941 */ /* 0x000fea0003800000 */
.L_x_2220:
[----:B-----5:R3:W-:Y:S02]  /*14920*/  STS.128 [R244+0x6800], R36 ;  /* 0x00680024f4007388 */ /* 0x0207e40000000c00 */
.L_x_2207:
[----:B------:R-:W-:Y:S05]  /*14930*/  BSYNC B2 ;  /* 0x0000000000027941 */ /* 0x000fea0003800000 */
.L_x_2206:
        /* <DEDUP_REMOVED lines=92> */
.L_x_2227:
[----:B------:R-:W-:Y:S05]  /*14f00*/  BSYNC B0 ;  /* 0x0000000000007941 */ /* 0x000fea0003800000 */
.L_x_2226:
[----:B-----5:R2:W-:Y:S02]  /*14f10*/  STS.128 [R244+0x1000], R40 ;  /* 0x00100028f4007388 */ /* 0x0205e40000000c00 */
.L_x_2225:
[----:B------:R-:W-:Y:S05]  /*14f20*/  BSYNC B1 ;  /* 0x0000000000017941 */ /* 0x000fea0003800000 */
.L_x_2224:
        /* <DEDUP_REMOVED lines=87> */
.L_x_2231:
[----:B------:R-:W-:Y:S05]  /*154a0*/  BSYNC B0 ;  /* 0x0000000000007941 */ /* 0x000fea0003800000 */
.L_x_2230:
[----:B-----5:R2:W-:Y:S02]  /*154b0*/  STS.128 [R244+0x3000], R40 ;  /* 0x00300028f4007388 */ /* 0x0205e40000000c00 */
.L_x_2229:
[----:B------:R-:W-:Y:S05]  /*154c0*/  BSYNC B1 ;  /* 0x0000000000017941 */ /* 0x000fea0003800000 */
.L_x_2228:
        /* <DEDUP_REMOVED lines=87> */
.L_x_2235:
[----:B------:R-:W-:Y:S05]  /*15a40*/  BSYNC B0 ;  /* 0x0000000000007941 */ /* 0x000fea0003800000 */
.L_x_2234:
[----:B-----5:R2:W-:Y:S02]  /*15a50*/  STS.128 [R244+0x5000], R40 ;  /* 0x00500028f4007388 */ /* 0x0205e40000000c00 */
.L_x_2233:
[----:B------:R-:W-:Y:S05]  /*15a60*/  BSYNC B1 ;  /* 0x0000000000017941 */ /* 0x000fea0003800000 */
.L_x_2232:
        /* <DEDUP_REMOVED lines=86> */
.L_x_2237:
[----:B------:R-:W-:Y:S05]  /*15fd0*/  BSYNC B0 ;  /* 0x0000000000007941 */ /* 0x000fea0003800000 */
.L_x_2236:
[----:B-----5:R3:W-:Y:S02]  /*15fe0*/  STS.128 [R244+0x7000], R36 ;  /* 0x00700024f4007388 */ /* 0x0207e40000000c00 */
.L_x_2223:
[----:B------:R-:W-:Y:S05]  /*15ff0*/  BSYNC B2 ;  /* 0x0000000000027941 */ /* 0x000fea0003800000 */
.L_x_2222:
        /* <DEDUP_REMOVED lines=91> */
.L_x_2241:
[----:B------:R-:W-:Y:S05]  /*165b0*/  BSYNC B0 ;  /* 0x0000000000007941 */ /* 0x000fea0003800000 */
.L_x_2240:
[----:B-----5:R3:W-:Y:S02]  /*165c0*/  STS.128 [R244+0x1800], R36 ;  /* 0x00180024f4007388 */ /* 0x0207e40000000c00 */
.L_x_2239:
[----:B------:R-:W-:Y:S05]  /*165d0*/  BSYNC B1 ;  /* 0x0000000000017941 */ /* 0x000fea0003800000 */
.L_x_2238:
        /* <DEDUP_REMOVED lines=87> */
.L_x_2245:
[----:B------:R-:W-:Y:S05]  /*16b50*/  BSYNC B0 ;  /* 0x0000000000007941 */ /* 0x000fea0003800000 */
.L_x_2244:
[----:B-----5:R1:W-:Y:S02]  /*16b60*/  STS.128 [R244+0x3800], R20 ;  /* 0x00380014f4007388 */ /* 0x0203e40000000c00 */
.L_x_2243:
[----:B------:R-:W-:Y:S05]  /*16b70*/  BSYNC B1 ;  /* 0x0000000000017941 */ /* 0x000fea0003800000 */
.L_x_2242:
        /* <DEDUP_REMOVED lines=87> */
.L_x_2249:
[----:B------:R-:W-:Y:S05]  /*170f0*/  BSYNC B0 ;  /* 0x0000000000007941 */ /* 0x000fea0003800000 */
.L_x_2248:
[----:B-----5:R1:W-:Y:S02]  /*17100*/  STS.128 [R244+0x5800], R20 ;  /* 0x00580014f4007388 */ /* 0x0203e40000000c00 */
.L_x_2247:
[----:B------:R-:W-:Y:S05]  /*17110*/  BSYNC B1 ;  /* 0x0000000000017941 */ /* 0x000fea0003800000 */
.L_x_2246:
        /* <DEDUP_REMOVED lines=89> */
.L_x_2251:
[----:B------:R-:W-:Y:S05]  /*176b0*/  BSYNC B0 ;  /* 0x0000000000007941 */ /* 0x000fea0003800000 */
.L_x_2250:
[----:B-----5:R1:W-:Y:S01]  /*176c0*/  STS.128 [R244+0x7800], R12 ;  /* 0x0078000cf4007388 */ /* 0x0203e20000000c00 */
[----:B------:R-:W-:Y:S05]  /*176d0*/  BRA `(.L_x_2175) ;  /* 0x0000000800547947 */ /* 0x000fea0003800000 */
.L_x_2125:
        /* <DEDUP_REMOVED lines=42> */
.L_x_2253:
[----:B------:R-:W-:Y:S05]  /*17980*/  BSYNC B0 ;  /* 0x0000000000007941 */ /* 0x000fea0003800000 */
.L_x_2252:
        /* <DEDUP_REMOVED lines=35> */
.L_x_2255:
[----:B------:R-:W-:Y:S05]  /*17bc0*/  BSYNC B0 ;  /* 0x0000000000007941 */ /* 0x000fea0003800000 */
.L_x_2254:
        /* <DEDUP_REMOVED lines=34> */
.L_x_2257:
[----:B------:R-:W-:Y:S05]  /*17df0*/  BSYNC B0 ;  /* 0x0000000000007941 */ /* 0x000fea0003800000 */
.L_x_2256:
        /* <DEDUP_REMOVED lines=35> */
.L_x_2175:
[----:B------:R-:W-:Y:S05]  /*18030*/  BSYNC B3 ;  /* 0x0000000000037941 */ /* 0x000fea0003800000 */
.L_x_2124:
[----:B------:R-:W-:Y:S01]  /*18040*/  VIADD R45, R165, 0xffffffff ;  /* 0xffffffffa52d7836 */ /* 0x000fe20000000000 */
[----:B------:R-:W-:Y:S01]  /*18050*/  BSSY B0, `(.L_x_2258) ;  /* 0x0000028000007945 */ /* 0x000fe20003800000 */
[----:B------:R-:W-:Y:S02]  /*18060*/  LOP3.LUT R245, R164, 0xff, RZ, 0xc0, !PT ;  /* 0x000000ffa4f57812 */ /* 0x000fe400078ec0ff */
[----:B------:R-:W-:-:S04]  /*18070*/  IMAD.SHL.U32 R17, R45, 0x40, RZ ;  /* 0x000000402d117824 */ /* 0x000fc800078e00ff */
        /* <DEDUP_REMOVED lines=10> */
[-C--:B------:R-:W-:Y:S01]  /*18120*/  @P2 MOV R6, R236.reuse ;  /* 0x000000ec00062202 */ /* 0x080fe20000000f00 */
        /* <DEDUP_REMOVED lines=26> */
.L_x_2259:
[----:B------:R-:W-:Y:S05]  /*182d0*/  BSYNC B0 ;  /* 0x0000000000007941 */ /* 0x000fea0003800000 */
.L_x_2258:
        /* <DEDUP_REMOVED lines=37> */
.L_x_2261:
[----:B------:R-:W-:Y:S05]  /*18530*/  BSYNC B0 ;  /* 0x0000000000007941 */ /* 0x000fea0003800000 */
.L_x_2260:
        /* <DEDUP_REMOVED lines=39> */
.L_x_2263:
[----:B------:R-:W-:Y:S05]  /*187b0*/  BSYNC B0 ;  /* 0x0000000000007941 */ /* 0x000fea0003800000 */
.L_x_2262:
        /* <DEDUP_REMOVED lines=8> */
[----:B--23--:R-:W-:-:S08]  /*18840*/  IMAD.WIDE.U32 R6, R60, 0x30, R172 ;  /* 0x000000303c067825 */ /* 0x00cfd000078e00ac */
[CC--:B-1----:R-:W-:Y:S02]  /*18850*/  @P2 LEA R12, P4, R6.reuse, R174.reuse, 0x1 ;  /* 0x000000ae060c2211 */ /* 0x0c2fe400078808ff */
[----:B------:R-:W-:Y:S02]  /*18860*/  @!P3 IMAD.MOV.U32 R4, RZ, RZ, R236 ;  /* 0x000000ffff04b224 */ /* 0x000fe400078e00ec */
[----:B------:R-:W-:Y:S01]  /*18870*/  @!P3 IMAD.MOV.U32 R5, RZ, RZ, R235 ;  /* 0x000000ffff05b224 */ /* 0x000fe200078e00eb */
[----:B------:R-:W-:Y:S01]  /*18880*/  @P1 LEA R10, P0, R6, R174, 0x1 ;  /* 0x000000ae060a1211 */ /* 0x000fe200078008ff */
[----:B------:R-:W-:Y:S02]  /*18890*/  @!P3 IMAD R61, R61, 0x60, RZ ;  /* 0x000000603d3db824 */ /* 0x000fe400078e02ff */
[----:B------:R-:W-:-:S04]  /*188a0*/  @!P3 IMAD.WIDE.U32 R8, R60, 0x60, R4 ;  /* 0x000000603c08b825 */ /* 0x000fc800078e0004 */
[----:B------:R-:W-:Y:S02]  /*188b0*/  IMAD.IADD R5, R7, 0x1, R0 ;  /* 0x0000000107057824 */ /* 0x000fe400078e0200 */
[----:B------:R-:W-:-:S03]  /*188c0*/  @!P3 IMAD.IADD R9, R61, 0x1, R9 ;  /* 0x000000013d09b824 */ /* 0x000fc600078e0209 */
[CCC-:B------:R-:W-:Y:S02]  /*188d0*/  @P2 LEA.HI.X R13, R6.reuse, R175.reuse, R5.reuse, 0x1, P4 ;  /* 0x000000af060d2211 */ /* 0x1c0fe400020f0c05 */
[----:B------:R-:W-:Y:S01]  /*188e0*/  @P1 LEA.HI.X R11, R6, R175, R5, 0x1, P0 ;  /* 0x000000af060b1211 */ /* 0x000fe200000f0c05 */
[----:B------:R-:W-:Y:S01]  /*188f0*/  @!PT LDS RZ, [RZ] ;  /* 0x00000000fffff984 */ /* 0x000fe20000000800 */
[----:B------:R-:W-:Y:S01]  /*18900*/  @!PT LDS RZ, [RZ] ;  /* 0x00000000fffff984 */ /* 0x000fe20000000800 */
[----:B------:R-:W-:Y:S01]  /*18910*/  @!PT LDS RZ, [RZ] ;  /* 0x00000000fffff984 */ /* 0x000fe20000000800 */
[----:B------:R1:W-:Y:S01]  /*18920*/  @!P3 LDGSTS.E.BYPASS.LTC128B.128 [R244+0x9800], desc[UR6][R8.64] ;  /* 0x0980000008f4bfae */ /* 0x0003e2000b901d46 */
[----:B------:R-:W-:-:S03]  /*18930*/  LOP3.LUT P0, RZ, R245, 0x8, RZ, 0xc0, !PT ;  /* 0x00000008f5ff7812 */ /* 0x000fc6000780c0ff */
        /* <DEDUP_REMOVED lines=19> */
.L_x_2266:
[----:B------:R2:W-:Y:S02]  /*18a70*/  STS.128 [R244+0xf800], RZ ;  /* 0x00f800fff4007388 */ /* 0x0005e40000000c00 */
.L_x_2265:
[----:B------:R-:W-:Y:S05]  /*18a80*/  BSYNC B0 ;  /* 0x0000000000007941 */ /* 0x000fea0003800000 */
.L_x_2264:
        /* <DEDUP_REMOVED lines=40> */
.L_x_2268:
[----:B------:R-:W-:Y:S05]  /*18d10*/  BSYNC B0 ;  /* 0x0000000000007941 */ /* 0x000fea0003800000 */
.L_x_2267:
        /* <DEDUP_REMOVED lines=10> */
[----:B-1234-:R-:W-:-:S05]  /*18dc0*/  IADD3 R5, P1, R230, R176, RZ ;  /* 0x000000b0e6057210 */ /* 0x01efca0007f3e0ff */
        /* <DEDUP_REMOVED lines=30> */
.L_x_2270:
[----:B------:R-:W-:Y:S05]  /*18fb0*/  BSYNC B0 ;  /* 0x0000000000007941 */ /* 0x000fea0003800000 */
.L_x_2269:
        /* <DEDUP_REMOVED lines=43> */
.L_x_2272:
[----:B------:R-:W-:Y:S05]  /*19270*/  BSYNC B0 ;  /* 0x0000000000007941 */ /* 0x000fea0003800000 */
.L_x_2271:
        /* <DEDUP_REMOVED lines=18> */
[----:B----4-:R-:W-:Y:S02]  /*193a0*/  @!P3 IMAD.WIDE.U32 R4, R62, 0x60, R188 ;  /* 0x000000603e04b825 */ /* 0x010fe400078e00bc */
        /* <DEDUP_REMOVED lines=29> */
.L_x_2275:
[----:B------:R2:W-:Y:S02]  /*19580*/  STS.128 [R244+0x17800], RZ ;  /* 0x017800fff4007388 */ /* 0x0005e40000000c00 */
.L_x_2274:
[----:B------:R-:W-:Y:S05]  /*19590*/  BSYNC B0 ;  /* 0x0000000000007941 */ /* 0x000fea0003800000 */
.L_x_2273:
        /* <DEDUP_REMOVED lines=15> */
[----:B------:R-:W-:Y:S01]  /*19690*/  LDSM.16.M88.4 R12, [R223] ;  /* 0x00000000df0c783b */ /* 0x000fe20000000200 */
[----:B------:R-:W-:Y:S01]  /*196a0*/  IMAD R220, R48, 0x2, R223 ;  /* 0x0000000230dc7824 */ /* 0x000fe200078e02df */
[----:B------:R-:W-:Y:S02]  /*196b0*/  LEA R224, R224, UR4, 0x1 ;  /* 0x00000004e0e07c11 */ /* 0x000fe4000f8e08ff */
[----:B------:R-:W-:Y:S01]  /*196c0*/  SEL R3, R3, 0xffffffc0, !P2 ;  /* 0xffffffc003037807 */ /* 0x000fe20005000000 */
[----:B------:R-:W-:Y:S01]  /*196d0*/  LDSM.16.M88.4 R100, [R221] ;  /* 0x00000000dd64783b */ /* 0x000fe20000000200 */
[C---:B------:R-:W-:Y:S01]  /*196e0*/  IADD3 R0, R224.reuse, 0x8000, RZ ;  /* 0x00008000e0007810 */ /* 0x040fe20007ffe0ff */
[----:B------:R-:W-:-:S02]  /*196f0*/  VIADD R222, R224, 0x8020 ;  /* 0x00008020e0de7836 */ /* 0x000fc40000000000 */
[----:B-----5:R-:W4:Y:S01]  /*19700*/  LDSM.16.M88.4 R20, [R224+0x8000] ;  /* 0x00800000e014783b */ /* 0x020f220000000200 */
        /* <DEDUP_REMOVED lines=9> */
[----:B-123--:R-:W-:Y:S04]  /*197a0*/  LDSM.16.M88.4 R8, [R220] ;  /* 0x00000000dc08783b */ /* 0x00efe80000000200 */
[----:B------:R-:W1:Y:S04]  /*197b0*/  LDSM.16.M88.4 R108, [R215] ;  /* 0x00000000d76c783b */ /* 0x000e680000000200 */
[----:B------:R-:W2:Y:S01]  /*197c0*/  LDSM.16.M88.4 R68, [R222+0x1000] ;  /* 0x00100000de44783b */ /* 0x000ea20000000200 */
[C---:B----4-:R-:W-:Y:S03]  /*197d0*/  HMMA.16816.F32 R4, R36.reuse, R20, RZ ;  /* 0x000000142404723c */ /* 0x050fe600000018ff */
[----:B------:R-:W3:Y:S04]  /*197e0*/  LDSM.16.M88.4 R60, [R222+0x1800] ;  /* 0x00180000de3c783b */ /* 0x000ee80000000200 */
[----:B------:R-:W4:Y:S01]  /*197f0*/  LDSM.16.M88.4 R104, [R219+0x8800] ;  /* 0x00880000db68783b */ /* 0x000f220000000200 */
[C---:B------:R-:W-:Y:S03]  /*19800*/  HMMA.16816.F32 R20, R36.reuse, R22, RZ ;  /* 0x000000162414723c */ /* 0x040fe600000018ff */
[----:B------:R-:W-:Y:S03]  /*19810*/  LDSM.16.M88.4 R92, [R224+0xa000] ;  /* 0x00a00000e05c783b */ /* 0x000fe60000000200 */
[C---:B------:R-:W-:Y:S01]  /*19820*/  HMMA.16816.F32 R32, R36.reuse, R56, RZ ;  /* 0x000000382420723c */ /* 0x040fe200000018ff */
        /* <DEDUP_REMOVED lines=17> */
[----:B------:R-:W4:Y:S05]  /*19940*/  LDSM.16.M88.4 R24, [R225+0x2000] ;  /* 0x00200000e118783b */ /* 0x000f2a0000000200 */
[C---:B------:R-:W-:Y:S06]  /*19950*/  HMMA.16816.F32 R32, R12.reuse, R80, R32 ;  /* 0x000000500c20723c */ /* 0x040fec0000001820 */
[----:B------:R-:W-:Y:S01]  /*19960*/  HMMA.16816.F32 R56, R12, R82, R56 ;  /* 0x000000520c38723c */ /* 0x000fe20000001838 */
[----:B------:R-:W-:Y:S05]  /*19970*/  LDSM.16.M88.4 R80, [R224+0xa800] ;  /* 0x00a80000e050783b */ /* 0x000fea0000000200 */
[----:B-1----:R-:W-:Y:S06]  /*19980*/  HMMA.16816.F32 R4, R8, R108, R4 ;  /* 0x0000006c0804723c */ /* 0x002fec0000001804 */
[C---:B--2---:R-:W-:Y:S06]  /*19990*/  HMMA.16816.F32 R72, R12.reuse, R68, R72 ;  /* 0x000000440c48723c */ /* 0x044fec0000001848 */
[C---:B------:R-:W-:Y:S01]  /*199a0*/  HMMA.16816.F32 R88, R12.reuse, R70, R88 ;  /* 0x000000460c58723c */ /* 0x040fe20000001858 */
[----:B------:R-:W-:Y:S05]  /*199b0*/  LDSM.16.M88.4 R68, [R215+0x1800] ;  /* 0x00180000d744783b */ /* 0x000fea0000000200 */
[----:B---3--:R-:W-:Y:S06]  /*199c0*/  HMMA.16816.F32 R84, R12, R60, R84 ;  /* 0x0000003c0c54723c */ /* 0x008fec0000001854 */
[----:B------:R-:W-:Y:S01]  /*199d0*/  HMMA.16816.F32 R20, R8, R110, R20 ;  /* 0x0000006e0814723c */ /* 0x000fe20000001814 */
[----:B------:R-:W-:Y:S05]  /*199e0*/  LDSM.16.M88.4 R108, [R222+0x2800] ;  /* 0x00280000de6c783b */ /* 0x000fea0000000200 */
[----:B------:R-:W-:Y:S01]  /*199f0*/  HMMA.16816.F32 R12, R12, R62, R36 ;  /* 0x0000003e0c0c723c */ /* 0x000fe20000001824 */
[----:B------:R-:W-:Y:S04]  /*19a00*/  LDSM.16.M88.4 R36, [R223+0x2000] ;  /* 0x00200000df24783b */ /* 0x000fe80000000200 */
[----:B------:R-:W1:Y:S01]  /*19a10*/  LDSM.16.M88.4 R60, [R222+0x2000] ;  /* 0x00200000de3c783b */ /* 0x000e620000000200 */
[C---:B----4-:R-:W-:Y:S06]  /*19a20*/  HMMA.16816.F32 R32, R100.reuse, R104, R32 ;  /* 0x000000686420723c */ /* 0x050fec0000001820 */
        /* <DEDUP_REMOVED lines=120> */
[----:B-1----:R-:W-:Y:S06]  /*1a1b0*/  HMMA.16816.F32 R72, R68, R60, R72 ;  /* 0x0000003c4448723c */ /* 0x002fec0000001848 */
[----:B------:R-:W-:Y:S06]  /*1a1c0*/  HMMA.16816.F32 R32, R40, R36, R32 ;  /* 0x000000242820723c */ /* 0x000fec0000001820 */
[----:B---3--:R-:W-:Y:S06]  /*1a1d0*/  HMMA.16816.F32 R4, R12, R8, R4 ;  /* 0x000000080c04723c */ /* 0x008fec0000001804 */
[----:B------:R-:W-:Y:S01]  /*1a1e0*/  HMMA.16816.F32 R56, R40, R38, R56 ;  /* 0x000000262838723c */ /* 0x000fe20000001838 */
[----:B------:R-:W1:Y:S05]  /*1a1f0*/  LDSM.16.M88.4 R36, [R215+0x5800] ;  /* 0x00580000d724783b */ /* 0x000e6a0000000200 */
[----:B------:R-:W-:Y:S06]  /*1a200*/  HMMA.16816.F32 R88, R96, R118, R88 ;  /* 0x000000766058723c */ /* 0x000fec0000001858 */
[----:B------:R-:W-:Y:S01]  /*1a210*/  HMMA.16816.F32 R20, R12, R10, R20 ;  /* 0x0000000a0c14723c */ /* 0x000fe20000001814 */
[----:B------:R-:W3:Y:S05]  /*1a220*/  LDSM.16.M88.4 R8, [R219+0xf000] ;  /* 0x00f00000db08783b */ /* 0x000eea0000000200 */
[C---:B------:R-:W-:Y:S06]  /*1a230*/  HMMA.16816.F32 R84, R96.reuse, R92, R84 ;  /* 0x0000005c6054723c */ /* 0x040fec0000001854 */
[----:B------:R-:W-:Y:S01]  /*1a240*/  HMMA.16816.F32 R100, R96, R94, R100 ;  /* 0x0000005e6064723c */ /* 0x000fe20000001864 */
[----:B------:R-:W4:Y:S01]  /*1a250*/  LDSM.16.M88.4 R92, [R215+0x6800] ;  /* 0x00680000d75c783b */ /* 0x000f220000000200 */
[-C--:B------:R-:W-:Y:S01]  /*1a260*/  FMUL.FTZ R2, R4, R0.reuse ;  /* 0x0000000004027220 */ /* 0x080fe20000410000 */
[-C--:B------:R-:W-:Y:S01]  /*1a270*/  FMUL.FTZ R3, R5, R0.reuse ;  /* 0x0000000005037220 */ /* 0x080fe20000410000 */
[-C--:B------:R-:W-:Y:S01]  /*1a280*/  FMUL.FTZ R16, R6, R0.reuse ;  /* 0x0000000006107220 */ /* 0x080fe20000410000 */
[-C--:B------:R-:W-:Y:S01]  /*1a290*/  FMUL.FTZ R44, R7, R0.reuse ;  /* 0x00000000072c7220 */ /* 0x080fe20000410000 */
[----:B--2---:R-:W-:Y:S01]  /*1a2a0*/  HMMA.16816.F32 R72, R40, R104, R72 ;  /* 0x000000682848723c */ /* 0x004fe20000001848 */
[----:B------:R-:W2:Y:S05]  /*1a2b0*/  LDSM.16.M88.4 R4, [R224+0xf800] ;  /* 0x00f80000e004783b */ /* 0x000eaa0000000200 */
[----:B------:R-:W-:Y:S06]  /*1a2c0*/  HMMA.16816.F32 R32, R28, R24, R32 ;  /* 0x000000181c20723c */ /* 0x000fec0000001820 */
[C---:B------:R-:W-:Y:S06]  /*1a2d0*/  HMMA.16816.F32 R88, R80.reuse, R78, R88 ;  /* 0x0000004e5058723c */ /* 0x040fec0000001858 */
[----:B-1----:R-:W-:Y:S01]  /*1a2e0*/  HMMA.16816.F32 R84, R80, R36, R84 ;  /* 0x000000245054723c */ /* 0x002fe20000001854 */
[-C--:B------:R-:W-:Y:S01]  /*1a2f0*/  FMUL.FTZ R46, R20, R0.reuse ;  /* 0x00000000142e7220 */ /* 0x080fe20000410000 */
[----:B------:R-:W-:-:S04]  /*1a300*/  FMUL.FTZ R49, R21, R0 ;  /* 0x0000000015317220 */ /* 0x000fc80000410000 */
[----:B---3--:R-:W-:Y:S01]  /*1a310*/  HMMA.16816.F32 R72, R28, R8, R72 ;  /* 0x000000081c48723c */ /* 0x008fe20000001848 */
[----:B------:R-:W-:-:S06]  /*1a320*/  FMUL.FTZ R36, R22, R0 ;  /* 0x0000000016247220 */ /* 0x000fcc0000410000 */
[-C--:B------:R-:W-:Y:S02]  /*1a330*/  FMUL.FTZ R8, R23, R0.reuse ;  /* 0x0000000017087220 */ /* 0x080fe40000410000 */
[----:B------:R-:W1:Y:S01]  /*1a340*/  LDSM.16.M88.4 R20, [R222+0x7800] ;  /* 0x00780000de14783b */ /* 0x000e620000000200 */
[----:B----4-:R-:W-:Y:S06]  /*1a350*/  HMMA.16816.F32 R32, R12, R92, R32 ;  /* 0x0000005c0c20723c */ /* 0x010fec0000001820 */
[----:B------:R-:W-:Y:S06]  /*1a360*/  HMMA.16816.F32 R88, R68, R62, R88 ;  /* 0x0000003e4458723c */ /* 0x000fec0000001858 */
[----:B------:R-:W-:Y:S06]  /*1a370*/  HMMA.16816.F32 R100, R80, R38, R100 ;  /* 0x000000265064723c */ /* 0x000fec0000001864 */
[----:B--2---:R-:W-:Y:S06]  /*1a380*/  HMMA.16816.F32 R84, R68, R4, R84 ;  /* 0x000000044454723c */ /* 0x004fec0000001854 */
[-C--:B------:R-:W-:Y:S01]  /*1a390*/  FMUL.FTZ R9, R32, R0.reuse ;  /* 0x0000000020097220 */ /* 0x080fe20000410000 */
[-C--:B------:R-:W-:Y:S01]  /*1a3a0*/  FMUL.FTZ R37, R33, R0.reuse ;  /* 0x0000000021257220 */ /* 0x080fe20000410000 */
[-C--:B------:R-:W-:Y:S01]  /*1a3b0*/  FMUL.FTZ R51, R34, R0.reuse ;  /* 0x0000000022337220 */ /* 0x080fe20000410000 */
[----:B------:R-:W-:-:S02]  /*1a3c0*/  FMUL.FTZ R38, R35, R0 ;  /* 0x0000000023267220 */ /* 0x000fc40000410000 */
[----:B------:R-:W2:Y:S01]  /*1a3d0*/  LDSM.16.M88.4 R32, [R219+0xf800] ;  /* 0x00f80000db20783b */ /* 0x000ea20000000200 */
[----:B------:R-:W-:Y:S06]  /*1a3e0*/  HMMA.16816.F32 R88, R40, R106, R88 ;  /* 0x0000006a2858723c */ /* 0x000fec0000001858 */
[----:B------:R-:W-:Y:S01]  /*1a3f0*/  HMMA.16816.F32 R100, R68, R6, R100 ;  /* 0x000000064464723c */ /* 0x000fe20000001864 */
[----:B------:R-:W-:Y:S05]  /*1a400*/  LDSM.16.M88.4 R4, [R215+0x7800] ;  /* 0x00780000d704783b */ /* 0x000fea0000000200 */
[----:B------:R-:W-:Y:S01]  /*1a410*/  HMMA.16816.F32 R56, R28, R26, R56 ;  /* 0x0000001a1c38723c */ /* 0x000fe20000001838 */
[----:B------:R-:W3:Y:S05]  /*1a420*/  LDSM.16.M88.4 R24, [R215+0x7000] ;  /* 0x00700000d718783b */ /* 0x000eea0000000200 */
[----:B-1----:R-:W-:Y:S01]  /*1a430*/  HMMA.16816.F32 R84, R40, R20, R84 ;  /* 0x000000142854723c */ /* 0x002fe20000001854 */
[----:B------:R-:W1:Y:S01]  /*1a440*/  MUFU.TANH R3, R3 ;  /* 0x0000000300037308 */ /* 0x000e620000002400 */
[----:B------:R-:W-:Y:S01]  /*1a450*/  ISETP.GT.AND P5, PT, R45, R234, PT ;  /* 0x000000ea2d00720c */ /* 0x000fe20003fa4270 */
[----:B------:R-:W-:-:S04]  /*1a460*/  DEPBAR.LE SB0, 0x0 ;  /* 0x000080000000791a */ /* 0x000fc80000000000 */
[----:B------:R-:W-:Y:S06]  /*1a470*/  HMMA.16816.F32 R88, R28, R10, R88 ;  /* 0x0000000a1c58723c */ /* 0x000fec0000001858 */
[----:B------:R-:W-:Y:S07]  /*1a480*/  HMMA.16816.F32 R100, R40, R22, R100 ;  /* 0x000000162864723c */ /* 0x000fee0000001864 */
[----:B------:R-:W-:Y:S01]  /*1a490*/  IMAD.SHL.U32 R22, R55, 0x2, RZ ;  /* 0x0000000237167824 */ /* 0x000fe200078e00ff */
[----:B------:R-:W-:Y:S06]  /*1a4a0*/  HMMA.16816.F32 R56, R12, R94, R56 ;  /* 0x0000005e0c38723c */ /* 0x000fec0000001838 */
[----:B--2---:R-:W-:Y:S01]  /*1a4b0*/  HMMA.16816.F32 R84, R28, R32, R84 ;  /* 0x000000201c54723c */ /* 0x004fe20000001854 */
[----:B------:R-:W-:Y:S01]  /*1a4c0*/  LOP3.LUT R22, R22, 0x6, RZ, 0xc0, !PT ;  /* 0x0000000616167812 */ /* 0x000fe200078ec0ff */
[----:B------:R-:W-:Y:S05]  /*1a4d0*/  MUFU.TANH R46, R46 ;  /* 0x0000002e002e7308 */ /* 0x000fea0000002400 */
[----:B------:R-:W-:Y:S01]  /*1a4e0*/  IMAD.IADD R33, R17, 0x1, R22 ;  /* 0x0000000111217824 */ /* 0x000fe200078e0216 */
[----:B---3--:R-:W-:Y:S02]  /*1a4f0*/  HMMA.16816.F32 R72, R12, R24, R72 ;  /* 0x000000180c48723c */ /* 0x008fe40000001848 */
[----:B------:R-:W2:Y:S01]  /*1a500*/  MUFU.TANH R36, R36 ;  /* 0x0000002400247308 */ /* 0x000ea20000002400 */
[----:B------:R-:W-:-:S03]  /*1a510*/  VIADD R23, R33, 0x1 ;  /* 0x0000000121177836 */ /* 0x000fc60000000000 */
[----:B------:R-:W-:Y:S06]  /*1a520*/  HMMA.16816.F32 R88, R12, R26, R88 ;  /* 0x0000001a0c58723c */ /* 0x000fec0000001858 */
[----:B------:R-:W-:Y:S01]  /*1a530*/  HMMA.16816.F32 R24, R28, R34, R100 ;  /* 0x000000221c18723c */ /* 0x000fe20000001864 */
[----:B------:R-:W-:Y:S01]  /*1a540*/  MUFU.TANH R49, R49 ;  /* 0x0000003100317308 */ /* 0x000fe20000002400 */
[----:B------:R-:W-:Y:S02]  /*1a550*/  ISETP.GE.AND P2, PT, R23, R64, PT ;  /* 0x000000401700720c */ /* 0x000fe40003f46270 */
[----:B------:R-:W-:-:S05]  /*1a560*/  IADD3 R11, R33, 0x8, RZ ;  /* 0x00000008210b7810 */ /* 0x000fca0007ffe0ff */
[----:B------:R-:W3:Y:S01]  /*1a570*/  MUFU.TANH R8, R8 ;  /* 0x0000000800087308 */ /* 0x000ee20000002400 */
[----:B-1----:R-:W-:Y:S01]  /*1a580*/  FSEL R55, R3, -INF , !P2 ;  /* 0xff80000003377808 */ /* 0x002fe20005000000 */
[----:B------:R-:W-:Y:S01]  /*1a590*/  HMMA.16816.F32 R84, R12, R4, R84 ;  /* 0x000000040c54723c */ /* 0x000fe20000001854 */
[----:B------:R-:W-:Y:S01]  /*1a5a0*/  ISETP.GE.AND P1, PT, R11, R64, PT ;  /* 0x000000400b00720c */ /* 0x000fe20003f26270 */
[----:B------:R-:W-:-:S04]  /*1a5b0*/  VIADD R3, R33, 0x20 ;  /* 0x0000002021037836 */ /* 0x000fc80000000000 */
[----:B------:R-:W-:Y:S01]  /*1a5c0*/  MUFU.TANH R9, R9 ;  /* 0x0000000900097308 */ /* 0x000fe20000002400 */
[----:B------:R-:W-:Y:S02]  /*1a5d0*/  VIADD R5, R33, 0x9 ;  /* 0x0000000921057836 */ /* 0x000fe40000000000 */
[----:B------:R-:W-:-:S05]  /*1a5e0*/  FMUL.FTZ R21, R59, R0 ;  /* 0x000000003b157220 */ /* 0x000fca0000410000 */
[----:B------:R-:W1:Y:S01]  /*1a5f0*/  MUFU.TANH R51, R51 ;  /* 0x0000003300337308 */ /* 0x000e620000002400 */
[-C--:B------:R-:W-:Y:S01]  /*1a600*/  FMUL.FTZ R39, R56, R0.reuse ;  /* 0x0000000038277220 */ /* 0x080fe20000410000 */
[----:B------:R-:W-:Y:S01]  /*1a610*/  FMUL.FTZ R20, R58, R0 ;  /* 0x000000003a147220 */ /* 0x000fe20000410000 */
[----:B--2---:R-:W-:Y:S02]  /*1a620*/  FSEL R41, R36, -INF , !P1 ;  /* 0xff80000024297808 */ /* 0x004fe40004800000 */
[----:B------:R-:W-:-:S03]  /*1a630*/  FSEL R59, R46, -INF , !P1 ;  /* 0xff8000002e3b7808 */ /* 0x000fc60004800000 */
[----:B------:R-:W-:Y:S01]  /*1a640*/  MUFU.TANH R2, R2 ;  /* 0x0000000200027308 */ /* 0x000fe20000002400 */
[-C--:B------:R-:W-:Y:S01]  /*1a650*/  ISETP.GE.AND P1, PT, R3, R64.reuse, PT ;  /* 0x000000400300720c */ /* 0x080fe20003f26270 */
[----:B------:R-:W-:Y:S01]  /*1a660*/  VIADD R11, R33, 0x10 ;  /* 0x00000010210b7836 */ /* 0x000fe20000000000 */
[----:B------:R-:W-:Y:S01]  /*1a670*/  ISETP.GE.AND P0, PT, R5, R64, PT ;  /* 0x000000400500720c */ /* 0x000fe20003f06270 */
[----:B------:R-:W-:-:S04]  /*1a680*/  VIADD R3, R33, 0x21 ;  /* 0x0000002121037836 */ /* 0x000fc80000000000 */
[----:B------:R-:W2:Y:S01]  /*1a690*/  MUFU.TANH R16, R16 ;  /* 0x0000001000107308 */ /* 0x000ea20000002400 */
[----:B------:R-:W-:Y:S01]  /*1a6a0*/  FMUL.FTZ R10, R57, R0 ;  /* 0x00000000390a7220 */ /* 0x000fe20000410000 */
[----:B------:R-:W-:-:S06]  /*1a6b0*/  VIADD R5, R33, 0x11 ;  /* 0x0000001121057836 */ /* 0x000fcc0000000000 */
[----:B------:R-:W-:Y:S01]  /*1a6c0*/  MUFU.TANH R37, R37 ;  /* 0x0000002500257308 */ /* 0x000fe20000002400 */
[----:B---3--:R-:W-:-:S07]  /*1a6d0*/  FSEL R43, R8, -INF , !P0 ;  /* 0xff800000082b7808 */ /* 0x008fce0004000000 */
[----:B------:R-:W3:Y:S01]  /*1a6e0*/  MUFU.TANH R38, R38 ;  /* 0x0000002600267308 */ /* 0x000ee20000002400 */
[----:B------:R-:W-:Y:S02]  /*1a6f0*/  FSEL R49, R49, -INF , !P0 ;  /* 0xff80000031317808 */ /* 0x000fe40004000000 */
[-C--:B------:R-:W-:Y:S02]  /*1a700*/  ISETP.GE.AND P6, PT, R11, R64.reuse, PT ;  /* 0x000000400b00720c */ /* 0x080fe40003fc6270 */
[----:B------:R-:W-:-:S03]  /*1a710*/  ISETP.GE.AND P0, PT, R3, R64, PT ;  /* 0x000000400300720c */ /* 0x000fc60003f06270 */
[----:B------:R-:W4:Y:S01]  /*1a720*/  MUFU.TANH R44, R44 ;  /* 0x0000002c002c7308 */ /* 0x000f220000002400 */
[C---:B------:R-:W-:Y:S01]  /*1a730*/  IADD3 R3, R33.reuse, 0x28, RZ ;  /* 0x0000002821037810 */ /* 0x040fe20007ffe0ff */
[----:B------:R-:W-:Y:S01]  /*1a740*/  HMMA.16816.F32 R24, R12, R6, R24 ;  /* 0x000000060c18723c */ /* 0x000fe20000001818 */
[----:B------:R-:W-:-:S05]  /*1a750*/  ISETP.GE.AND P3, PT, R33, R64, PT ;  /* 0x000000402100720c */ /* 0x000fca0003f66270 */
[----:B------:R-:W-:Y:S01]  /*1a760*/  MUFU.TANH R39, R39 ;  /* 0x0000002700277308 */ /* 0x000fe20000002400 */
[----:B------:R-:W-:Y:S02]  /*1a770*/  ISETP.GE.AND P4, PT, R5, R64, PT ;  /* 0x000000400500720c */ /* 0x000fe40003f86270 */
[----:B-1----:R-:W-:-:S05]  /*1a780*/  FSEL R15, R51, -INF , !P6 ;  /* 0xff800000330f7808 */ /* 0x002fca0007000000 */
[----:B------:R-:W1:Y:S01]  /*1a790*/  MUFU.TANH R20, R20 ;  /* 0x0000001400147308 */ /* 0x000e620000002400 */
[----:B------:R-:W-:Y:S02]  /*1a7a0*/  FSEL R23, R9, -INF , !P6 ;  /* 0xff80000009177808 */ /* 0x000fe40007000000 */
[----:B------:R-:W-:Y:S02]  /*1a7b0*/  IADD3 R5, R33, 0x18, RZ ;  /* 0x0000001821057810 */ /* 0x000fe40007ffe0ff */
[----:B------:R-:W-:Y:S01]  /*1a7c0*/  ISETP.GE.AND P6, PT, R3, R64, PT ;  /* 0x000000400300720c */ /* 0x000fe20003fc6270 */
[----:B------:R-:W-:Y:S02]  /*1a7d0*/  VIADD R3, R33, 0x29 ;  /* 0x0000002921037836 */ /* 0x000fe40000000000 */
[----:B------:R-:W1:Y:S01]  /*1a7e0*/  MUFU.TANH R21, R21 ;  /* 0x0000001500157308 */ /* 0x000e620000002400 */
[-C--:B------:R-:W-:Y:S01]  /*1a7f0*/  FMUL.FTZ R73, R73, R0.reuse ;  /* 0x0000000049497220 */ /* 0x080fe20000410000 */
[----:B------:R-:W-:Y:S01]  /*1a800*/  FMUL.FTZ R75, R75, R0 ;  /* 0x000000004b4b7220 */ /* 0x000fe20000410000 */
[----:B--2---:R-:W-:-:S02]  /*1a810*/  FSEL R53, R16, -INF , !P3 ;  /* 0xff80000010357808 */ /* 0x004fc40005800000 */
[----:B------:R-:W-:-:S03]  /*1a820*/  FSEL R57, R2, -INF , !P3 ;  /* 0xff80000002397808 */ /* 0x000fc60005800000 */
[----:B------:R-:W2:Y:S01]  /*1a830*/  MUFU.TANH R10, R10 ;  /* 0x0000000a000a7308 */ /* 0x000ea20000002400 */
[-C--:B------:R-:W-:Y:S01]  /*1a840*/  ISETP.GE.AND P3, PT, R5, R64.reuse, PT ;  /* 0x000000400500720c */ /* 0x080fe20003f66270 */
[----:B------:R-:W-:Y:S01]  /*1a850*/  VIADD R5, R33, 0x19 ;  /* 0x0000001921057836 */ /* 0x000fe20000000000 */
[----:B---3--:R-:W-:Y:S02]  /*1a860*/  FSEL R11, R38, -INF , !P4 ;  /* 0xff800000260b7808 */ /* 0x008fe40006000000 */
[----:B------:R-:W-:Y:S02]  /*1a870*/  FSEL R7, R37, -INF , !P4 ;  /* 0xff80000025077808 */ /* 0x000fe40006000000 */
[----:B------:R-:W-:Y:S01]  /*1a880*/  ISETP.GE.AND P4, PT, R3, R64, PT ;  /* 0x000000400300720c */ /* 0x000fe20003f86270 */
[----:B------:R-:W-:Y:S01]  /*1a890*/  MUFU.TANH R183, R73 ;  /* 0x0000004900b77308 */ /* 0x000fe20000002400 */
[----:B------:R-:W-:Y:S01]  /*1a8a0*/  VIADD R3, R33, 0x30 ;  /* 0x0000003021037836 */ /* 0x000fe20000000000 */
[----:B----4-:R-:W-:-:S02]  /*1a8b0*/  FSEL R45, R44, -INF , !P2 ;  /* 0xff8000002c2d7808 */ /* 0x010fc40005000000 */
[----:B------:R-:W-:-:S04]  /*1a8c0*/  ISETP.GE.AND P2, PT, R5, R64, PT ;  /* 0x000000400500720c */ /* 0x000fc80003f46270 */
[----:B------:R-:W3:Y:S01]  /*1a8d0*/  MUFU.TANH R187, R75 ;  /* 0x0000004b00bb7308 */ /* 0x000ee20000002400 */
[----:B-1----:R-:W-:Y:S02]  /*1a8e0*/  FSEL R9, R20, -INF , !P3 ;  /* 0xff80000014097808 */ /* 0x002fe40005800000 */
[----:B------:R-:W-:Y:S02]  /*1a8f0*/  FSEL R5, R39, -INF , !P3 ;  /* 0xff80000027057808 */ /* 0x000fe40005800000 */
[----:B------:R-:W-:Y:S01]  /*1a900*/  ISETP.GE.AND P3, PT, R3, R64, PT ;  /* 0x000000400300720c */ /* 0x000fe20003f66270 */
[----:B------:R-:W-:Y:S01]  /*1a910*/  VIADD R3, R33, 0x31 ;  /* 0x0000003121037836 */ /* 0x000fe20000000000 */
[----:B------:R-:W-:Y:S01]  /*1a920*/  FSEL R13, R21, -INF , !P2 ;  /* 0xff800000150d7808 */ /* 0x000fe20005000000 */
[-C--:B------:R-:W-:Y:S01]  /*1a930*/  FMUL.FTZ R72, R72, R0.reuse ;  /* 0x0000000048487220 */ /* 0x080fe20000410000 */
[----:B------:R-:W-:Y:S01]  /*1a940*/  FMUL.FTZ R74, R74, R0 ;  /* 0x000000004a4a7220 */ /* 0x000fe20000410000 */
[----:B--2---:R-:W-:-:S02]  /*1a950*/  FSEL R21, R10, -INF , !P2 ;  /* 0xff8000000a157808 */ /* 0x004fc40005000000 */
[----:B------:R-:W-:Y:S01]  /*1a960*/  ISETP.GE.AND P2, PT, R3, R64, PT ;  /* 0x000000400300720c */ /* 0x000fe20003f46270 */
[-C--:B------:R-:W-:Y:S01]  /*1a970*/  FMUL.FTZ R31, R90, R0.reuse ;  /* 0x000000005a1f7220 */ /* 0x080fe20000410000 */
[----:B------:R-:W-:Y:S01]  /*1a980*/  IADD3 R3, R33, 0x38, RZ ;  /* 0x0000003821037810 */ /* 0x000fe20007ffe0ff */
[-C--:B------:R-:W-:Y:S01]  /*1a990*/  FMUL.FTZ R29, R91, R0.reuse ;  /* 0x000000005b1d7220 */ /* 0x080fe20000410000 */
[-C--:B------:R-:W-:Y:S01]  /*1a9a0*/  FMUL.FTZ R35, R86, R0.reuse ;  /* 0x0000000056237220 */ /* 0x080fe20000410000 */
[-C--:B------:R-:W-:Y:S01]  /*1a9b0*/  FMUL.FTZ R34, R87, R0.reuse ;  /* 0x0000000057227220 */ /* 0x080fe20000410000 */
[----:B------:R-:W-:Y:S01]  /*1a9c0*/  VIADD R33, R33, 0x39 ;  /* 0x0000003921217836 */ /* 0x000fe20000000000 */
[----:B------:R-:W-:Y:S01]  /*1a9d0*/  MUFU.TANH R199, R72 ;  /* 0x0000004800c77308 */ /* 0x000fe20000002400 */
[-C--:B------:R-:W-:Y:S01]  /*1a9e0*/  FMUL.FTZ R88, R88, R0.reuse ;  /* 0x0000000058587220 */ /* 0x080fe20000410000 */
[-C--:B------:R-:W-:Y:S01]  /*1a9f0*/  FMUL.FTZ R89, R89, R0.reuse ;  /* 0x0000000059597220 */ /* 0x080fe20000410000 */
[-C--:B------:R-:W-:Y:S01]  /*1aa00*/  FMUL.FTZ R84, R84, R0.reuse ;  /* 0x0000000054547220 */ /* 0x080fe20000410000 */
[-C--:B------:R-:W-:Y:S01]  /*1aa10*/  FMUL.FTZ R85, R85, R0.reuse ;  /* 0x0000000055557220 */ /* 0x080fe20000410000 */
[-C--:B------:R-:W-:Y:S01]  /*1aa20*/  FMUL.FTZ R24, R24, R0.reuse ;  /* 0x0000000018187220 */ /* 0x080fe20000410000 */
[-C--:B------:R-:W-:Y:S01]  /*1aa30*/  FMUL.FTZ R26, R26, R0.reuse ;  /* 0x000000001a1a7220 */ /* 0x080fe20000410000 */
[-C--:B------:R-:W-:Y:S01]  /*1aa40*/  FMUL.FTZ R25, R25, R0.reuse ;  /* 0x0000000019197220 */ /* 0x080fe20000410000 */
[----:B------:R-:W1:Y:S01]  /*1aa50*/  MUFU.TANH R191, R74 ;  /* 0x0000004a00bf7308 */ /* 0x000e620000002400 */
[----:B------:R-:W-:Y:S01]  /*1aa60*/  FMUL.FTZ R27, R27, R0 ;  /* 0x000000001b1b7220 */ /* 0x000fe20000410000 */
[----:B---3--:R-:W-:-:S02]  /*1aa70*/  FSEL R187, R187, -INF , !P0 ;  /* 0xff800000bbbb7808 */ /* 0x008fc40004000000 */
[----:B------:R-:W-:Y:S02]  /*1aa80*/  FSEL R183, R183, -INF , !P0 ;  /* 0xff800000b7b77808 */ /* 0x000fe40004000000 */
[----:B------:R-:W-:Y:S02]  /*1aa90*/  ISETP.GE.AND P0, PT, R33, R64, PT ;  /* 0x000000402100720c */ /* 0x000fe40003f06270 */
[----:B------:R-:W-:Y:S08]  /*1aaa0*/  MUFU.TANH R197, R88 ;  /* 0x0000005800c57308 */ /* 0x000ff00000002400 */
[----:B------:R-:W-:Y:S08]  /*1aab0*/  MUFU.TANH R185, R89 ;  /* 0x0000005900b97308 */ /* 0x000ff00000002400 */
[----:B------:R-:W2:Y:S08]  /*1aac0*/  MUFU.TANH R31, R31 ;  /* 0x0000001f001f7308 */ /* 0x000eb00000002400 */
[----:B------:R-:W3:Y:S08]  /*1aad0*/  MUFU.TANH R29, R29 ;  /* 0x0000001d001d7308 */ /* 0x000ef00000002400 */
[----:B------:R-:W-:Y:S08]  /*1aae0*/  MUFU.TANH R195, R84 ;  /* 0x0000005400c37308 */ /* 0x000ff00000002400 */
[----:B------:R-:W-:Y:S08]  /*1aaf0*/  MUFU.TANH R196, R85 ;  /* 0x0000005500c47308 */ /* 0x000ff00000002400 */
[----:B------:R-:W4:Y:S08]  /*1ab00*/  MUFU.TANH R35, R35 ;  /* 0x0000002300237308 */ /* 0x000f300000002400 */
[----:B------:R-:W4:Y:S08]  /*1ab10*/  MUFU.TANH R34, R34 ;  /* 0x0000002200227308 */ /* 0x000f300000002400 */
[----:B------:R-:W-:Y:S08]  /*1ab20*/  MUFU.TANH R194, R24 ;  /* 0x0000001800c27308 */ /* 0x000ff00000002400 */
[----:B------:R-:W4:Y:S08]  /*1ab30*/  MUFU.TANH R33, R26 ;  /* 0x0000001a00217308 */ /* 0x000f300000002400 */
[----:B------:R-:W4:Y:S08]  /*1ab40*/  MUFU.TANH R32, R27 ;  /* 0x0000001b00207308 */ /* 0x000f300000002400 */
[----:B------:R-:W4:Y:S01]  /*1ab50*/  MUFU.TANH R192, R25 ;  /* 0x0000001900c07308 */ /* 0x000f220000002400 */
[----:B-1----:R-:W-:-:S02]  /*1ab60*/  FSEL R191, R191, -INF , !P1 ;  /* 0xff800000bfbf7808 */ /* 0x002fc40004800000 */
        /* <DEDUP_REMOVED lines=12> */
[----:B--2---:R-:W-:Y:S01]  /*1ac30*/  FSEL R31, R31, -INF , !P6 ;  /* 0xff8000001f1f7808 */ /* 0x004fe20007000000 */
[C---:B------:R-:W-:Y:S01]  /*1ac40*/  VIADD R210, R222.reuse, 0x4000 ;  /* 0x00004000ded27836 */ /* 0x040fe20000000000 */
[----:B------:R-:W-:Y:S01]  /*1ac50*/  FSEL R197, R197, -INF , !P6 ;  /* 0xff800000c5c57808 */ /* 0x000fe20007000000 */
[C---:B------:R-:W-:Y:S01]  /*1ac60*/  VIADD R209, R222.reuse, 0x4800 ;  /* 0x00004800ded17836 */ /* 0x040fe20000000000 */
[----:B---3--:R-:W-:Y:S01]  /*1ac70*/  FSEL R29, R29, -INF , !P4 ;  /* 0xff8000001d1d7808 */ /* 0x008fe20006000000 */
        /* <DEDUP_REMOVED lines=79> */
.L_x_2279:
[----:B------:R-:W2:Y:S02]  /*1b170*/  LD.E R3, desc[UR6][R18.64+0x38] ;  /* 0x0000380612037980 */ /* 0x000ea4000c101900 */
[----:B--2---:R-:W-:-:S04]  /*1b180*/  LEA R3, -R3, RZ, 0x6 ;  /* 0x000000ff03037211 */ /* 0x004fc800078e31ff */
[----:B------:R-:W-:Y:S02]  /*1b190*/  SHF.R.S32.HI R0, RZ, 0x1f, R3 ;  /* 0x0000001fff007819 */ /* 0x000fe40000011403 */
.L_x_2280:
[----:B------:R-:W-:Y:S05]  /*1b1a0*/  BSYNC B0 ;  /* 0x0000000000007941 */ /* 0x000fea0003800000 */
.L_x_2278:
        /* <DEDUP_REMOVED lines=127> */
.L_x_2277:
[----:B------:R-:W-:Y:S05]  /*1b9a0*/  BSYNC B1 ;  /* 0x0000000000017941 */ /* 0x000fea0003800000 */
.L_x_2276:
        /* <DEDUP_REMOVED lines=71> */
[-C--:B------:R-:W-:Y:S01]  /*1be20*/  FFMA.FTZ R174, R43, R193.reuse, -R190 ;  /* 0x000000c12bae7223 */ /* 0x080fe200000108be */
[----:B------:R-:W-:Y:S01]  /*1be30*/  LDSM.16.MT88.4 R48, [R228+0x12000] ;  /* 0x01200000e430783b */ /* 0x000fe20000004200 */
[-CC-:B------:R-:W-:Y:S01]  /*1be40*/  FFMA.FTZ R170, R7, R193.reuse, -R198.reuse ;  /* 0x000000c107aa7223 */ /* 0x180fe200000108c6 */
[-C--:B------:R-:W-:Y:S01]  /*1be50*/  FFMA.FTZ R169, R5, R193.reuse, -R198 ;  /* 0x000000c105a97223 */ /* 0x080fe200000108c6 */
[----:B------:R-:W-:Y:S01]  /*1be60*/  MUFU.EX2 R179, R179 ;  /* 0x000000b300b37308 */ /* 0x000fe20000000800 */
[----:B------:R-:W1:Y:S01]  /*1be70*/  LDSM.16.MT88.4 R40, [R229+0x12000] ;  /* 0x01200000e528783b */ /* 0x000e620000004200 */
[-CC-:B------:R-:W-:Y:S01]  /*1be80*/  FFMA.FTZ R166, R11, R193.reuse, -R190.reuse ;  /* 0x000000c10ba67223 */ /* 0x180fe200000108be */
[-C--:B------:R-:W-:Y:S01]  /*1be90*/  FFMA.FTZ R167, R9, R193.reuse, -R190 ;  /* 0x000000c109a77223 */ /* 0x080fe200000108be */
[-CC-:B------:R-:W-:Y:S01]  /*1bea0*/  FFMA.FTZ R173, R23, R193.reuse, -R198.reuse ;  /* 0x000000c117ad7223 */ /* 0x180fe200000108c6 */
[----:B------:R-:W2:Y:S01]  /*1beb0*/  LDSM.16.MT88.4 R4, [R226+0x16000] ;  /* 0x01600000e204783b */ /* 0x000ea20000004200 */
[-C--:B------:R-:W-:Y:S01]  /*1bec0*/  FFMA.FTZ R2, R21, R193.reuse, -R198 ;  /* 0x000000c115027223 */ /* 0x080fe200000108c6 */
[-CC-:B------:R-:W-:Y:S01]  /*1bed0*/  FFMA.FTZ R171, R15, R193.reuse, -R190.reuse ;  /* 0x000000c10fab7223 */ /* 0x180fe200000108be */
[----:B------:R-:W3:Y:S01]  /*1bee0*/  MUFU.EX2 R176, R176 ;  /* 0x000000b000b07308 */ /* 0x000ee20000000800 */
[----:B------:R-:W4:Y:S01]  /*1bef0*/  LDSM.16.MT88.4 R8, [R228+0x10800] ;  /* 0x01080000e408783b */ /* 0x000f220000004200 */
[-CC-:B------:R-:W-:Y:S01]  /*1bf00*/  FFMA.FTZ R0, R13, R193.reuse, -R190.reuse ;  /* 0x000000c10d007223 */ /* 0x180fe200000108be */
[-C--:B------:R-:W-:Y:S01]  /*1bf10*/  FFMA.FTZ R184, R191, R193.reuse, -R190 ;  /* 0x000000c1bfb87223 */ /* 0x080fe200000108be */
[-CC-:B------:R-:W-:Y:S01]  /*1bf20*/  FFMA.FTZ R180, R199, R193.reuse, -R198.reuse ;  /* 0x000000c1c7b47223 */ /* 0x180fe200000108c6 */
[----:B------:R-:W5:Y:S01]  /*1bf30*/  LDSM.16.MT88.4 R20, [R227+0x10800] ;  /* 0x01080000e314783b */ /* 0x000f620000004200 */
[-CC-:B------:R-:W-:Y:S01]  /*1bf40*/  FFMA.FTZ R183, R183, R193.reuse, -R198.reuse ;  /* 0x000000c1b7b77223 */ /* 0x180fe200000108c6 */
[-CC-:B------:R-:W-:Y:S01]  /*1bf50*/  FFMA.FTZ R182, R197, R193.reuse, -R198.reuse ;  /* 0x000000c1c5b67223 */ /* 0x180fe200000108c6 */
[----:B------:R-:W-:Y:S01]  /*1bf60*/  MUFU.EX2 R175, R175 ;  /* 0x000000af00af7308 */ /* 0x000fe20000000800 */
[----:B------:R-:W5:Y:S01]  /*1bf70*/  LDSM.16.MT88.4 R12, [R226+0x10800] ;  /* 0x01080000e20c783b */ /* 0x000f620000004200 */
[-C--:B------:R-:W-:Y:S01]  /*1bf80*/  FFMA.FTZ R185, R185, R193.reuse, -R198 ;  /* 0x000000c1b9b97223 */ /* 0x080fe200000108c6 */
[-CC-:B------:R-:W-:Y:S01]  /*1bf90*/  FFMA.FTZ R187, R187, R193.reuse, -R190.reuse ;  /* 0x000000c1bbbb7223 */ /* 0x180fe200000108be */
[-CC-:B------:R-:W-:Y:S01]  /*1bfa0*/  FFMA.FTZ R186, R31, R193.reuse, -R190.reuse ;  /* 0x000000c11fba7223 */ /* 0x180fe200000108be */
[-C--:B------:R-:W-:Y:S01]  /*1bfb0*/  FFMA.FTZ R191, R29, R193.reuse, -R190 ;  /* 0x000000c11dbf7223 */ /* 0x080fe200000108be */
[--C-:B------:R-:W-:Y:S01]  /*1bfc0*/  FFMA.FTZ R251, R192, R193, -R198.reuse ;  /* 0x000000c1c0fb7223 */ /* 0x100fe200000108c6 */
[----:B------:R-:W-:Y:S01]  /*1bfd0*/  LDSM.16.MT88.4 R28, [R228+0x13000] ;  /* 0x01300000e41c783b */ /* 0x000fe20000004200 */
[----:B------:R-:W1:Y:S01]  /*1bfe0*/  MUFU.EX2 R172, R172 ;  /* 0x000000ac00ac7308 */ /* 0x000e620000000800 */
[----:B---3--:R-:W-:Y:S01]  /*1bff0*/  F2FP.F16.F32.PACK_AB R128, R176, R179 ;  /* 0x000000b3b080723e */ /* 0x008fe200000000ff */
        /* <DEDUP_REMOVED lines=35> */
[----:B------:R-:W4:Y:S01]  /*1c230*/  MUFU.EX2 R0, R0 ;  /* 0x0000000000007308 */ /* 0x000f220000000800 */
        /* <DEDUP_REMOVED lines=48> */
[----:B----4-:R-:W-:Y:S01]  /*1c540*/  F2FP.F16.F32.PACK_AB R7, R0, R167 ;  /* 0x000000a70007723e */ /* 0x010fe200000000ff */
        /* <DEDUP_REMOVED lines=170> */
.L_x_2290:
        /* <DEDUP_REMOVED lines=80> */
.L_x_2283:
[----:B--2---:R-:W-:Y:S02]  /*1d4f0*/  R2UR UR4, R170 ;  /* 0x00000000aa0472ca */ /* 0x004fe400000e0000 */
[----:B------:R-:W-:Y:S11]  /*1d500*/  R2UR UR5, R171 ;  /* 0x00000000ab0572ca */ /* 0x000ff600000e0000 */
[----:B------:R-:W-:Y:S02]  /*1d510*/  @!UPT UIADD3 URZ, URZ, URZ, URZ ;  /* 0x0000003f3f3ff290 */ /* 0x000fe4000fffe03f */
[----:B-1----:R-:W2:Y:S02]  /*1d520*/  LD.E R8, desc[UR4][R2.64+0x40] ;  /* 0x0000400402087980 */ /* 0x002ea4000c101900 */
[----:B--2---:R-:W-:Y:S05]  /*1d530*/  IMAD.U32 R8, R8, -0x40, RZ ;  /* 0xffffffc008087824 */ /* 0x004fea00078e00ff */
[----:B------:R-:W-:Y:S02]  /*1d540*/  SHF.R.S32.HI R6, RZ, 0x1f, R8 ;  /* 0x0000001fff067819 */ /* 0x000fe40000011408 */
.L_x_2284:
[----:B------:R-:W-:Y:S05]  /*1d550*/  BSYNC B0 ;  /* 0x0000000000007941 */ /* 0x000fea0003800000 */
.L_x_2282:
[----:B------:R1:W-:Y:S01]  /*1d560*/  STL.64 [R1], R36 ;  /* 0x0000002401007387 */ /* 0x0003e20000100a00 */
[C---:B------:R-:W-:Y:S01]  /*1d570*/  LOP3.LUT P6, RZ, R245.reuse, 0x1, RZ, 0xc0, !PT ;  /* 0x00000001f5ff7812 */ /* 0x040fe200078cc0ff */
[----:B------:R-:W-:Y:S01]  /*1d580*/  BSSY B1, `(.L_x_2285) ;  /* 0x0000282000017945 */ /* 0x000fe20003800000 */
[C---:B------:R-:W-:Y:S02]  /*1d590*/  LOP3.LUT P5, RZ, R245.reuse, 0x2, RZ, 0xc0, !PT ;  /* 0x00000002f5ff7812 */ /* 0x040fe400078ac0ff */
[C---:B------:R-:W-:Y:S02]  /*1d5a0*/  LOP3.LUT P4, RZ, R245.reuse, 0x4, RZ, 0xc0, !PT ;  /* 0x00000004f5ff7812 */ /* 0x040fe4000788c0ff */
[----:B------:R-:W-:Y:S02]  /*1d5b0*/  LOP3.LUT P3, RZ, R245, 0x8, RZ, 0xc0, !PT ;  /* 0x00000008f5ff7812 */ /* 0x000fe4000786c0ff */
[----:B------:R-:W-:Y:S05]  /*1d5c0*/  IADD3 R7, P0, R8, R230, RZ ;  /* 0x000000e608077210 */ /* 0x000fea0007f1e0ff */
[C---:B------:R-:W-:Y:S02]  /*1d5d0*/  @P6 R2UR UR4, R170.reuse ;  /* 0x00000000aa0462ca */ /* 0x040fe400000e0000 */
[-C--:B------:R-:W-:Y:S02]  /*1d5e0*/  @P5 LEA R12, P2, R7, R188.reuse, 0x1 ;  /* 0x000000bc070c5211 */ /* 0x080fe400078408ff */
[C---:B------:R-:W-:Y:S02]  /*1d5f0*/  @P6 R2UR UR5, R171.reuse ;  /* 0x00000000ab0562ca */ /* 0x040fe400000e0000 */
[C---:B------:R-:W-:Y:S02]  /*1d600*/  @P5 R2UR UR10, R170.reuse ;  /* 0x00000000aa0a52ca */ /* 0x040fe400000e0000 */
[C---:B------:R-:W-:Y:S02]  /*1d610*/  @P5 R2UR UR11, R171.reuse ;  /* 0x00000000ab0b52ca */ /* 0x040fe400000e0000 */
[----:B------:R-:W-:Y:S02]  /*1d620*/  @P3 R2UR UR14, R170 ;  /* 0x00000000aa0e32ca */ /* 0x000fe400000e0000 */
[----:B------:R-:W-:Y:S02]  /*1d630*/  @P3 R2UR UR15, R171 ;  /* 0x00000000ab0f32ca */ /* 0x000fe400000e0000 */
[-C--:B-1----:R-:W-:Y:S02]  /*1d640*/  LEA R36, P1, R8, R188.reuse, 0x1 ;  /* 0x000000bc08247211 */ /* 0x082fe400078208ff */
[----:B------:R-:W-:Y:S02]  /*1d650*/  @P6 R2UR UR12, R170 ;  /* 0x00000000aa0c62ca */ /* 0x000fe400000e0000 */
[-C--:B------:R-:W-:Y:S01]  /*1d660*/  LEA.HI.X R37, R8, R189.reuse, R6, 0x1, P1 ;  /* 0x000000bd08257211 */ /* 0x080fe200008f0c06 */
[--C-:B------:R-:W-:Y:S01]  /*1d670*/  IMAD.X R6, R6, 0x1, R231.reuse, P0 ;  /* 0x0000000106067824 */ /* 0x100fe200000e06e7 */
        /* <DEDUP_REMOVED lines=9> */
[C---:B------:R-:W-:Y:S02]  /*1d710*/  @P3 LEA R8, P0, R7.reuse, R188, 0x1 ;  /* 0x000000bc07083211 */ /* 0x040fe400078008ff */
[C---:B------:R-:W-:Y:S02]  /*1d720*/  IADD3 R5, P2, R7.reuse, R230, RZ ;  /* 0x000000e607057210 */ /* 0x040fe40007f5e0ff */
[CCC-:B------:R-:W-:Y:S02]  /*1d730*/  @P4 LEA.HI.X R11, R7.reuse, R189.reuse, R6.reuse, 0x1, P1 ;  /* 0x000000bd070b4211 */ /* 0x1c0fe400008f0c06 */
[-C--:B------:R-:W-:Y:S01]  /*1d740*/  @P3 LEA.HI.X R9, R7, R189.reuse, R6, 0x1, P0 ;  /* 0x000000bd07093211 */ /* 0x080fe200000f0c06 */
[--C-:B------:R-:W-:Y:S01]  /*1d750*/  IMAD.X R6, R6, 0x1, R231.reuse, P2 ;  /* 0x0000000106067824 */ /* 0x100fe200010e06e7 */
[CC--:B------:R-:W-:Y:S02]  /*1d760*/  @P6 LEA R22, P0, R5.reuse, R188.reuse, 0x1 ;  /* 0x000000bc05166211 */ /* 0x0c0fe400078008ff */
[CC--:B------:R-:W-:Y:S02]  /*1d770*/  @P5 LEA R20, P2, R5.reuse, R188.reuse, 0x1 ;  /* 0x000000bc05145211 */ /* 0x0c0fe400078408ff */
[CCC-:B------:R-:W-:Y:S02]  /*1d780*/  @P6 LEA.HI.X R23, R5.reuse, R189.reuse, R6.reuse, 0x1, P0 ;  /* 0x000000bd05176211 */ /* 0x1c0fe400000f0c06 */
[CCC-:B------:R-:W-:Y:S02]  /*1d790*/  @P5 LEA.HI.X R21, R5.reuse, R189.reuse, R6.reuse, 0x1, P2 ;  /* 0x000000bd05155211 */ /* 0x1c0fe400010f0c06 */
[CC--:B------:R-:W-:Y:S02]  /*1d7a0*/  @P4 LEA R18, P1, R5.reuse, R188.reuse, 0x1 ;  /* 0x000000bc05124211 */ /* 0x0c0fe400078208ff */
[C---:B------:R-:W-:Y:S02]  /*1d7b0*/  @P3 LEA R16, P0, R5.reuse, R188, 0x1 ;  /* 0x000000bc05103211 */ /* 0x040fe400078008ff */
[C---:B------:R-:W-:Y:S02]  /*1d7c0*/  IADD3 R4, P2, R5.reuse, R230, RZ ;  /* 0x000000e605047210 */ /* 0x040fe40007f5e0ff */
[CCC-:B------:R-:W-:Y:S02]  /*1d7d0*/  @P4 LEA.HI.X R19, R5.reuse, R189.reuse, R6.reuse, 0x1, P1 ;  /* 0x000000bd05134211 */ /* 0x1c0fe400008f0c06 */
[-C--:B------:R-:W-:Y:S01]  /*1d7e0*/  @P3 LEA.HI.X R17, R5, R189.reuse, R6, 0x1, P0 ;  /* 0x000000bd05113211 */ /* 0x080fe200000f0c06 */
[----:B------:R-:W-:Y:S01]  /*1d7f0*/  IMAD.X R6, R6, 0x1, R231, P2 ;  /* 0x0000000106067824 */ /* 0x000fe200010e06e7 */
[CC--:B------:R-:W-:Y:S01]  /*1d800*/  @P6 LEA R24, P0, R4.reuse, R188.reuse, 0x1 ;  /* 0x000000bc04186211 */ /* 0x0c0fe200078008ff */
[--C-:B------:R-:W-:Y:S01]  /*1d810*/  @P5 IMAD.MOV.U32 R5, RZ, RZ, R37.reuse ;  /* 0x000000ffff055224 */ /* 0x100fe200078e0025 */
[CC--:B------:R-:W-:Y:S02]  /*1d820*/  @P5 LEA R30, P2, R4.reuse, R188.reuse, 0x1 ;  /* 0x000000bc041e5211 */ /* 0x0c0fe400078408ff */
[CC--:B------:R-:W-:Y:S02]  /*1d830*/  @P4 LEA R28, P1, R4.reuse, R188.reuse, 0x1 ;  /* 0x000000bc041c4211 */ /* 0x0c0fe400078208ff */
[CCC-:B------:R-:W-:Y:S02]  /*1d840*/  @P6 LEA.HI.X R25, R4.reuse, R189.reuse, R6.reuse, 0x1, P0 ;  /* 0x000000bd04196211 */ /* 0x1c0fe400000f0c06 */
[C---:B------:R-:W-:Y:S02]  /*1d850*/  @P3 LEA R188, P0, R4.reuse, R188, 0x1 ;  /* 0x000000bc04bc3211 */ /* 0x040fe400078008ff */
[CCC-:B------:R-:W-:Y:S02]  /*1d860*/  @P5 LEA.HI.X R31, R4.reuse, R189.reuse, R6.reuse, 0x1, P2 ;  /* 0x000000bd041f5211 */ /* 0x1c0fe400010f0c06 */
[CCC-:B------:R-:W-:Y:S02]  /*1d870*/  @P4 LEA.HI.X R29, R4.reuse, R189.reuse, R6.reuse, 0x1, P1 ;  /* 0x000000bd041d4211 */ /* 0x1c0fe400008f0c06 */
[----:B------:R-:W-:Y:S01]  /*1d880*/  @P3 LEA.HI.X R189, R4, R189, R6, 0x1, P0 ;  /* 0x000000bd04bd3211 */ /* 0x000fe200000f0c06 */
[--C-:B------:R-:W-:Y:S01]  /*1d890*/  @P5 IMAD.MOV.U32 R4, RZ, RZ, R36.reuse ;  /* 0x000000ffff045224 */ /* 0x100fe200078e0024 */
[C---:B------:R-:W-:Y:S02]  /*1d8a0*/  @P4 R2UR UR4, R170.reuse ;  /* 0x00000000aa0442ca */ /* 0x040fe400000e0000 */
[C---:B------:R-:W-:Y:S02]  /*1d8b0*/  @P4 R2UR UR5, R171.reuse ;  /* 0x00000000ab0542ca */ /* 0x040fe400000e0000 */
[----:B------:R-:W-:Y:S01]  /*1d8c0*/  @!PT LDS RZ, [RZ] ;  /* 0x00000000fffff984 */ /* 0x000fe20000000800 */
[----:B------:R-:W-:Y:S01]  /*1d8d0*/  @!PT LDS RZ, [RZ] ;  /* 0x00000000fffff984 */ /* 0x000fe20000000800 */
[----:B------:R-:W-:Y:S01]  /*1d8e0*/  @!PT LDS RZ, [RZ] ;  /* 0x00000000fffff984 */ /* 0x000fe20000000800 */
[----:B------:R1:W-:Y:S01]  /*1d8f0*/  @P5 LDGSTS.E.BYPASS.LTC128B.128 [R244+0x12000], desc[UR10][R4.64+0x80] ;  /* 0x1200008004f45fae */ /* 0x0003e2000b901d4a */
[C---:B------:R-:W-:Y:S02]  /*1d900*/  @P6 R2UR UR13, R171.reuse ;  /* 0x00000000ab0d62ca */ /* 0x040fe400000e0000 */
[C---:B------:R-:W-:Y:S01]  /*1d910*/  @P3 R2UR UR16, R170.reuse ;  /* 0x00000000aa1032ca */ /* 0x040fe200000e0000 */
[----:B------:R-:W-:Y:S01]  /*1d920*/  @!P5 STS.128 [R244+0x12000], RZ ;  /* 0x012000fff400d388 */ /* 0x000fe20000000c00 */
[----:B------:R-:W-:Y:S02]  /*1d930*/  @P3 R2UR UR17, R171 ;  /* 0x00000000ab1132ca */ /* 0x000fe400000e0000 */
[----:B------:R-:W-:Y:S01]  /*1d940*/  ISETP.GT.AND P0, PT, R247, R234, PT ;  /* 0x000000eaf700720c */ /* 0x000fe20003f04270 */
[--C-:B-1----:R-:W-:Y:S02]  /*1d950*/  @P4 IMAD.MOV.U32 R4, RZ, RZ, R36.reuse ;  /* 0x000000ffff044224 */ /* 0x102fe400078e0024 */
[--C-:B------:R-:W-:Y:S05]  /*1d960*/  @P4 IMAD.MOV.U32 R5, RZ, RZ, R37.reuse ;  /* 0x000000ffff054224 */ /* 0x100fea00078e0025 */
[----:B------:R-:W-:Y:S01]  /*1d970*/  @!PT LDS RZ, [RZ] ;  /* 0x00000000fffff984 */ /* 0x000fe20000000800 */
[----:B------:R-:W-:Y:S01]  /*1d980*/  @!PT LDS RZ, [RZ] ;  /* 0x00000000fffff984 */ /* 0x000fe20000000800 */
[----:B------:R-:W-:Y:S01]  /*1d990*/  @!PT LDS RZ, [RZ] ;  /* 0x00000000fffff984 */ /* 0x000fe20000000800 */
[----:B------:R1:W-:Y:S04]  /*1d9a0*/  @P4 LDGSTS.E.BYPASS.LTC128B.128 [R244+0x14000], desc[UR4][R4.64+0x100] ;  /* 0x1400010004f44fae */ /* 0x0003e8000b901d44 */
[----:B------:R-:W-:Y:S01]  /*1d9b0*/  @!P4 STS.128 [R244+0x14000], RZ ;  /* 0x014000fff400c388 */ /* 0x000fe20000000c00 */
[--C-:B-1----:R-:W-:Y:S02]  /*1d9c0*/  @P3 IMAD.MOV.U32 R4, RZ, RZ, R36.reuse ;  /* 0x000000ffff043224 */ /* 0x102fe400078e0024 */
[--C-:B------:R-:W-:Y:S05]  /*1d9d0*/  @P3 IMAD.MOV.U32 R5, RZ, RZ, R37.reuse ;  /* 0x000000ffff053224 */ /* 0x100fea00078e0025 */
        /* <DEDUP_REMOVED lines=24> */
[C---:B------:R-:W-:Y:S02]  /*1db60*/  @P6 R2UR UR14, R170.reuse ;  /* 0x00000000aa0e62ca */ /* 0x040fe400000e0000 */
[C---:B------:R-:W-:Y:S01]  /*1db70*/  @P6 R2UR UR15, R171.reuse ;  /* 0x00000000ab0f62ca */ /* 0x040fe200000e0000 */
[----:B------:R-:W-:Y:S04]  /*1db80*/  @!P3 STS.128 [R244+0x16800], RZ ;  /* 0x016800fff400b388 */ /* 0x000fe80000000c00 */
        /* <DEDUP_REMOVED lines=52> */
[----:B------:R-:W3:Y:S04]  /*1ded0*/  LDSM.16.M88.4 R164, [R224+0x9800] ;  /* 0x00980000e0a4783b */ /* 0x000ee80000000200 */
[----:B------:R-:W0:Y:S04]  /*1dee0*/  LDGDEPBAR ;  /* 0x00000000000079af */ /* 0x000e280000000000 */
[----:B------:R-:W-:Y:S04]  /*1def0*/  LDSM.16.M88.4 R172, [R223] ;  /* 0x00000000dfac783b */ /* 0x000fe80000000200 */
[----:B------:R-:W3:Y:S04]  /*1df00*/  LDSM.16.M88.4 R176, [R222] ;  /* 0x00000000deb0783b */ /* 0x000ee80000000200 */
[----:B------:R-:W3:Y:S04]  /*1df10*/  LDSM.16.M88.4 R180, [R218] ;  /* 0x00000000dab4783b */ /* 0x000ee80000000200 */
[----:B------:R-:W3:Y:S04]  /*1df20*/  LDSM.16.M88.4 R184, [R217] ;  /* 0x00000000d9b8783b */ /* 0x000ee80000000200 */
        /* <DEDUP_REMOVED lines=11> */
[C---:B------:R-:W-:Y:S06]  /*1dfe0*/  HMMA.16816.F32 R28, R32.reuse, R164, RZ ;  /* 0x000000a4201c723c */ /* 0x040fec00000018ff */
[----:B------:R-:W-:Y:S01]  /*1dff0*/  HMMA.16816.F32 R32, R32, R166, RZ ;  /* 0x000000a62020723c */ /* 0x000fe200000018ff */
        /* <DEDUP_REMOVED lines=8> */
[C---:B------:R-:W-:Y:S01]  /*1e080*/  HMMA.16816.F32 R24, R172.reuse, R186, R24 ;  /* 0x000000baac18723c */ /* 0x040fe20000001818 */
[----:B------:R-:W3:Y:S05]  /*1e090*/  LDSM.16.M88.4 R184, [R220] ;  /* 0x00000000dcb8783b */ /* 0x000eea0000000200 */
        /* <DEDUP_REMOVED lines=10> */
[C---:B------:R-:W-:Y:S06]  /*1e140*/  HMMA.16816.F32 R20, R192.reuse, R176, R20 ;  /* 0x000000b0c014723c */ /* 0x040fec0000001814 */
[C---:B------:R-:W-:Y:S01]  /*1e150*/  HMMA.16816.F32 R24, R192.reuse, R178, R24 ;  /* 0x000000b2c018723c */ /* 0x040fe20000001818 */
[----:B------:R-:W3:Y:S05]  /*1e160*/  LDSM.16.M88.4 R176, [R224+0xa000] ;  /* 0x00a00000e0b0783b */ /* 0x000eea0000000200 */
[C---:B------:R-:W-:Y:S06]  /*1e170*/  HMMA.16816.F32 R28, R192.reuse, R180, R28 ;  /* 0x000000b4c01c723c */ /* 0x040fec000000181c */
[----:B------:R-:W-:Y:S01]  /*1e180*/  HMMA.16816.F32 R32, R192, R182, R32 ;  /* 0x000000b6c020723c */ /* 0x000fe20000001820 */
[----:B------:R-:W3:Y:S04]  /*1e190*/  LDSM.16.M88.4 R180, [R224+0xa800] ;  /* 0x00a80000e0b4783b */ /* 0x000ee80000000200 */
[----:B------:R-:W3:Y:S01]  /*1e1a0*/  LDSM.16.M88.4 R192, [R224+0xb000] ;  /* 0x00b00000e0c0783b */ /* 0x000ee20000000200 */
[C---:B------:R-:W-:Y:S06]  /*1e1b0*/  HMMA.16816.F32 R4, R184.reuse, R200, R4 ;  /* 0x000000c8b804723c */ /* 0x040fec0000001804 */
[C---:B------:R-:W-:Y:S01]  /*1e1c0*/  HMMA.16816.F32 R8, R184.reuse, R202, R8 ;  /* 0x000000cab808723c */ /* 0x040fe20000001808 */
[----:B------:R-:W3:Y:S05]  /*1e1d0*/  LDSM.16.M88.4 R200, [R224+0xb800] ;  /* 0x00b80000e0c8783b */ /* 0x000eea0000000200 */
        /* <DEDUP_REMOVED lines=13> */
[C---:B------:R-:W-:Y:S06]  /*1e2b0*/  HMMA.16816.F32 R12, R164.reuse, R180, R12 ;  /* 0x000000b4a40c723c */ /* 0x040fec000000180c */
        /* <DEDUP_REMOVED lines=22> */
[C---:B------:R-:W-:Y:S06]  /*1e420*/  HMMA.16816.F32 R4, R180.reuse, R192, R4 ;  /* 0x000000c0b404723c */ /* 0x040fec0000001804 */
[C---:B------:R-:W-:Y:S01]  /*1e430*/  HMMA.16816.F32 R8, R180.reuse, R194, R8 ;  /* 0x000000c2b408723c */ /* 0x040fe20000001808 */
[----:B------:R-:W2:Y:S05]  /*1e440*/  LDSM.16.M88.4 R192, [R215+0x3800] ;  /* 0x00380000d7c0783b */ /* 0x000eaa0000000200 */
        /* <DEDUP_REMOVED lines=19> */
[C---:B------:R-:W-:Y:S06]  /*1e580*/  HMMA.16816.F32 R28, R196.reuse, R192, R28 ;  /* 0x000000c0c41c723c */ /* 0x040fec000000181c */
        /* <DEDUP_REMOVED lines=11> */
[----:B------:R-:W1:Y:S05]  /*1e640*/  LDSM.16.M88.4 R188, [R219+0xc000] ;  /* 0x00c00000dbbc783b */ /* 0x000e6a0000000200 */
        /* <DEDUP_REMOVED lines=17> */
[C---:B------:R-:W-:Y:S06]  /*1e760*/  HMMA.16816.F32 R4, R184.reuse, R188, R4 ;  /* 0x000000bcb804723c */ /* 0x040fec0000001804 */
        /* <DEDUP_REMOVED lines=24> */
[----:B------:R-:W4:Y:S01]  /*1e8f0*/  LDSM.16.M88.4 R180, [R204] ;  /* 0x00000000ccb4783b */ /* 0x000f220000000200 */
[C---:B------:R-:W-:Y:S06]  /*1e900*/  HMMA.16816.F32 R4, R188.reuse, R196, R4 ;  /* 0x000000c4bc04723c */ /* 0x040fec0000001804 */
[C---:B------:R-:W-:Y:S01]  /*1e910*/  HMMA.16816.F32 R8, R188.reuse, R198, R8 ;  /* 0x000000c6bc08723c */ /* 0x040fe20000001808 */
[----:B------:R-:W4:Y:S05]  /*1e920*/  LDSM.16.M88.4 R196, [R168] ;  /* 0x00000000a8c4783b */ /* 0x000f2a0000000200 */
        /* <DEDUP_REMOVED lines=21> */
[----:B------:R-:W4:Y:S05]  /*1ea80*/  LDSM.16.M88.4 R164, [R215+0x6800] ;  /* 0x00680000d7a4783b */ /* 0x000f2a0000000200 */
        /* <DEDUP_REMOVED lines=10> */
[C---:B------:R-:W-:Y:S06]  /*1eb30*/  HMMA.16816.F32 R12, R188.reuse, R164, R12 ;  /* 0x000000a4bc0c723c */ /* 0x040fec000000180c */
[C---:B------:R-:W-:Y:S06]  /*1eb40*/  HMMA.16816.F32 R16, R188.reuse, R166, R16 ;  /* 0x000000a6bc10723c */ /* 0x040fec0000001810 */
[-C--:B------:R-:W-:Y:S01]  /*1eb50*/  FMUL.FTZ R181, R4, R246.reuse ;  /* 0x000000f604b57220 */ /* 0x080fe20000410000 */
[-C--:B------:R-:W-:Y:S01]  /*1eb60*/  FMUL.FTZ R194, R5, R246.reuse ;  /* 0x000000f605c27220 */ /* 0x080fe20000410000 */
[-C--:B------:R-:W-:Y:S03]  /*1eb70*/  FMUL.FTZ R192, R6, R246.reuse ;  /* 0x000000f606c07220 */ /* 0x080fe60000410000 */
[-C--:B------:R-:W-:Y:S01]  /*1eb80*/  FMUL.FTZ R203, R7, R246.reuse ;  /* 0x000000f607cb7220 */ /* 0x080fe20000410000 */
[----:B------:R-:W1:Y:S01]  /*1eb90*/  MUFU.TANH R181, R181 ;  /* 0x000000b500b57308 */ /* 0x000e620000002400 */
[-C--:B------:R-:W-:Y:S01]  /*1eba0*/  FMUL.FTZ R8, R8, R246.reuse ;  /* 0x000000f608087220 */ /* 0x080fe20000410000 */
[-C--:B------:R-:W-:Y:S01]  /*1ebb0*/  FMUL.FTZ R9, R9, R246.reuse ;  /* 0x000000f609097220 */ /* 0x080fe20000410000 */
[-C--:B------:R-:W-:Y:S01]  /*1ebc0*/  FMUL.FTZ R10, R10, R246.reuse ;  /* 0x000000f60a0a7220 */ /* 0x080fe20000410000 */
[-C--:B------:R-:W-:Y:S01]  /*1ebd0*/  FMUL.FTZ R11, R11, R246.reuse ;  /* 0x000000f60b0b7220 */ /* 0x080fe20000410000 */
[----:B------:R-:W2:Y:S01]  /*1ebe0*/  LDSM.16.M88.4 R4, [R215+0x7000] ;  /* 0x00700000d704783b */ /* 0x000ea20000000200 */
        /* <DEDUP_REMOVED lines=13> */
[C---:B--2---:R-:W-:Y:S09]  /*1ecc0*/  HMMA.16816.F32 R20, R188.reuse, R4, R20 ;  /* 0x00000004bc14723c */ /* 0x044ff20000001814 */
[----:B------:R-:W2:Y:S01]  /*1ecd0*/  MUFU.TANH R192, R192 ;  /* 0x000000c000c07308 */ /* 0x000ea20000002400 */
[----:B---3--:R-:W3:Y:S01]  /*1ece0*/  LDSM.16.M88.4 R8, [R215+0x7800] ;  /* 0x00780000d708783b */ /* 0x008ee20000000200 */
[C---:B------:R-:W-:Y:S01]  /*1ecf0*/  HMMA.16816.F32 R24, R188.reuse, R6, R24 ;  /* 0x00000006bc18723c */ /* 0x040fe20000001818 */
[----:B------:R-:W-:Y:S07]  /*1ed00*/  DEPBAR.LE SB0, 0x0 ;  /* 0x000080000000791a */ /* 0x000fee0000000000 */
[----:B------:R-:W1:Y:S01]  /*1ed10*/  MUFU.TANH R203, R203 ;  /* 0x000000cb00cb7308 */ /* 0x000e620000002400 */
[----:B------:R-:W-:Y:S09]  /*1ed20*/  BAR.SYNC.DEFER_BLOCKING 0x0 ;  /* 0x0000000000007b1d */ /* 0x000ff20000010000 */
[----:B------:R1:W1:Y:S01]  /*1ed30*/  MUFU.TANH R196, R12 ;  /* 0x0000000c00c47308 */ /* 0x0002620000002400 */
[-C--:B------:R-:W-:Y:S01]  /*1ed40*/  FMUL.FTZ R20, R20, R246.reuse ;  /* 0x000000f614147220 */ /* 0x080fe20000410000 */
[-C--:B------:R-:W-:Y:S01]  /*1ed50*/  FMUL.FTZ R21, R21, R246.reuse ;  /* 0x000000f615157220 */ /* 0x080fe20000410000 */
[-C--:B------:R-:W-:Y:S07]  /*1ed60*/  FMUL.FTZ R22, R22, R246.reuse ;  /* 0x000000f616167220 */ /* 0x080fee0000410000 */
[----:B------:R1:W1:Y:S01]  /*1ed70*/  MUFU.TANH R175, R13 ;  /* 0x0000000d00af7308 */ /* 0x0002620000002400 */
[-C--:B------:R-:W-:Y:S01]  /*1ed80*/  FMUL.FTZ R23, R23, R246.reuse ;  /* 0x000000f617177220 */ /* 0x080fe20000410000 */
[-C--:B------:R-:W-:Y:S01]  /*1ed90*/  FMUL.FTZ R24, R24, R246.reuse ;  /* 0x000000f618187220 */ /* 0x080fe20000410000 */
[-C--:B------:R-:W-:Y:S01]  /*1eda0*/  FMUL.FTZ R25, R25, R246.reuse ;  /* 0x000000f619197220 */ /* 0x080fe20000410000 */
[-C--:B------:R-:W-:Y:S01]  /*1edb0*/  FMUL.FTZ R26, R26, R246.reuse ;  /* 0x000000f61a1a7220 */ /* 0x080fe20000410000 */
[-C--:B------:R-:W-:Y:S05]  /*1edc0*/  FMUL.FTZ R27, R27, R246.reuse ;  /* 0x000000f61b1b7220 */ /* 0x080fea0000410000 */
[----:B------:R1:W1:Y:S10]  /*1edd0*/  MUFU.TANH R173, R14 ;  /* 0x0000000e00ad7308 */ /* 0x0002740000002400 */
[----:B------:R1:W1:Y:S01]  /*1ede0*/  MUFU.TANH R198, R15 ;  /* 0x0000000f00c67308 */ /* 0x0002620000002400 */
[C---:B---3--:R-:W-:Y:S06]  /*1edf0*/  HMMA.16816.F32 R28, R188.reuse, R8, R28 ;  /* 0x00000008bc1c723c */ /* 0x048fec000000181c */
[----:B------:R-:W-:Y:S03]  /*1ee00*/  HMMA.16816.F32 R32, R188, R10, R32 ;  /* 0x0000000abc20723c */ /* 0x000fe60000001820 */
[----:B------:R3:W1:Y:S04]  /*1ee10*/  MUFU.TANH R200, R16 ;  /* 0x0000001000c87308 */ /* 0x0006680000002400 */
[----:B------:R-:W-:Y:S06]  /*1ee20*/  IMAD.MOV.U32 R188, RZ, RZ, R36 ;  /* 0x000000ffffbc7224 */ /* 0x000fec00078e0024 */
[----:B------:R3:W1:Y:S01]  /*1ee30*/  MUFU.TANH R202, R17 ;  /* 0x0000001100ca7308 */ /* 0x0006620000002400 */
[----:B------:R-:W-:Y:S02]  /*1ee40*/  IMAD.MOV.U32 R189, RZ, RZ, R37 ;  /* 0x000000ffffbd7224 */ /* 0x000fe400078e0025 */
[----:B------:R3:W5:Y:S07]  /*1ee50*/  LDL.LU.64 R36, [R1] ;  /* 0x0000000001247983 */ /* 0x00076e0000300a00 */
        /* <DEDUP_REMOVED lines=26> */
[----:B--2-4-:R-:W-:Y:S05]  /*1f000*/  @!P0 BRA `(.L_x_2286) ;  /* 0x0000000c00648947 */ /* 0x014fea0003800000 */
        /* <DEDUP_REMOVED lines=52> */
[----:B------:R-:W4:Y:S01]  /*1f350*/  LD.E.64 R8, desc[UR4][R2.64+0x38] ;  /* 0x0000380402087980 */ /* 0x000f22000c101b00 */
[----:B------:R-:W-:Y:S01]  /*1f360*/  @!P1 IMAD.MOV R11, RZ, RZ, -R11 ;  /* 0x000000ffff0b9224 */ /* 0x000fe200078e0a0b */
[CC--:B---3--:R-:W-:Y:S04]  /*1f370*/  LEA R18, P1, R7.reuse, R242.reuse, 0x2 ;  /* 0x000000f207127211 */ /* 0x0c8fe800078210ff */
[----:B------:R-:W-:Y:S02]  /*1f380*/  SEL R11, R4, R11, !P2 ;  /* 0x0000000b040b7207 */ /* 0x000fe40005000000 */
[----:B------:R-:W-:Y:S02]  /*1f390*/  LEA.HI.X.SX32 R19, R7, R243, 0x2, P1 ;  /* 0x000000f307137211 */ /* 0x000fe400008f16ff */
[C---:B------:R-:W-:Y:S02]  /*1f3a0*/  LEA R16, P0, R11.reuse, R242, 0x2 ;  /* 0x000000f20b107211 */ /* 0x040fe400078010ff */
[C---:B------:R-:W-:Y:S01]  /*1f3b0*/  IADD3 R7, R11.reuse, -R7, RZ ;  /* 0x800000070b077210 */ /* 0x040fe20007ffe0ff */
[----:B------:R-:W3:Y:S01]  /*1f3c0*/  LD.E R4, desc[UR12][R18.64] ;  /* 0x0000000c12047980 */ /* 0x000ee2000c101900 */
[----:B------:R-:W-:Y:S03]  /*1f3d0*/  LEA.HI.X.SX32 R17, R11, R243, 0x2, P0 ;  /* 0x000000f30b117211 */ /* 0x000fe600000f16ff */
[----:B------:R-:W-:Y:S02]  /*1f3e0*/  IMAD R12, R12, R7, -0x40 ;  /* 0xffffffc00c0c7424 */ /* 0x000fe400078e0207 */
[----:B------:R-:W3:Y:S03]  /*1f3f0*/  LD.E R5, desc[UR14][R16.64] ;  /* 0x0000000e10057980 */ /* 0x000ee6000c101900 */
[----:B------:R-:W-:Y:S01]  /*1f400*/  SHF.R.S32.HI R7, RZ, 0x1f, R12 ;  /* 0x0000001fff077819 */ /* 0x000fe2000001140c */
[-C--:B----4-:R-:W-:Y:S02]  /*1f410*/  IMAD R6, R9, R12.reuse, RZ ;  /* 0x0000000c09067224 */ /* 0x090fe400078e02ff */
[C---:B------:R-:W-:Y:S04]  /*1f420*/  IMAD.WIDE.U32 R12, R8.reuse, R12, RZ ;  /* 0x0000000c080c7225 */ /* 0x040fe800078e00ff */
[----:B------:R-:W-:Y:S04]  /*1f430*/  IMAD R6, R8, R7, R6 ;  /* 0x0000000708067224 */ /* 0x000fe800078e0206 */
[----:B------:R-:W-:Y:S02]  /*1f440*/  IMAD.IADD R13, R13, 0x1, R6 ;  /* 0x000000010d0d7824 */ /* 0x000fe400078e0206 */
[----:B---3--:R-:W-:Y:S04]  /*1f450*/  IMAD.IADD R5, R4, 0x1, -R5 ;  /* 0x0000000104057824 */ /* 0x008fe800078e0a05 */
[----:B--2---:R-:W-:Y:S01]  /*1f460*/  IMAD R7, R15, R5, RZ ;  /* 0x000000050f077224 */ /* 0x004fe200078e02ff */
[----:B------:R-:W-:Y:S01]  /*1f470*/  SHF.R.S32.HI R4, RZ, 0x1f, R5 ;  /* 0x0000001fff047819 */ /* 0x000fe20000011405 */
[----:B------:R-:W-:Y:S04]  /*1f480*/  IMAD.WIDE.U32 R12, R5, R14, R12 ;  /* 0x0000000e050c7225 */ /* 0x000fe800078e000c */
[----:B------:R-:W-:Y:S04]  /*1f490*/  IMAD R7, R14, R4, R7 ;  /* 0x000000040e077224 */ /* 0x000fe800078e0207 */
[----:B------:R-:W-:Y:S01]  /*1f4a0*/  IMAD.IADD R6, R13, 0x1, R7 ;  /* 0x000000010d067824 */ /* 0x000fe200078e0207 */
[----:B------:R-:W-:Y:S05]  /*1f4b0*/  BRA `(.L_x_2289) ;  /* 0x0000000000187947 */ /* 0x000fea0003800000 */
.L_x_2288:
[----:B------:R-:W-:Y:S02]  /*1f4c0*/  R2UR UR4, R170 ;  /* 0x00000000aa0472ca */ /* 0x000fe400000e0000 */
[----:B------:R-:W-:Y:S11]  /*1f4d0*/  R2UR UR5, R171 ;  /* 0x00000000ab0572ca */ /* 0x000ff600000e0000 */
[----:B------:R-:W-:Y:S02]  /*1f4e0*/  @!UPT UIADD3 URZ, URZ, URZ, URZ ;  /* 0x0000003f3f3ff290 */ /* 0x000fe4000fffe03f */
[----:B-1----:R-:W2:Y:S02]  /*1f4f0*/  LD.E R12, desc[UR4][R2.64+0x38] ;  /* 0x00003804020c7980 */ /* 0x002ea4000c101900 */
[----:B--2---:R-:W-:Y:S05]  /*1f500*/  IMAD.U32 R12, R12, -0x40, RZ ;  /* 0xffffffc00c0c7824 */ /* 0x004fea00078e00ff */
[----:B------:R-:W-:Y:S02]  /*1f510*/  SHF.R.S32.HI R6, RZ, 0x1f, R12 ;  /* 0x0000001fff067819 */ /* 0x000fe4000001140c */
.L_x_2289:
[----:B------:R-:W-:Y:S05]  /*1f520*/  BSYNC B0 ;  /* 0x0000000000007941 */ /* 0x000fea0003800000 */
.L_x_2287:
[----:B------:R-:W-:Y:S02]  /*1f530*/  @P6 R2UR UR4, R170 ;  /* 0x00000000aa0462ca */ /* 0x000fe400000e0000 */
[C---:B------:R-:W-:Y:S02]  /*1f540*/  @P6 R2UR UR5, R171.reuse ;  /* 0x00000000ab0562ca */ /* 0x040fe400000e0000 */
[----:B---3--:R-:W-:Y:S02]  /*1f550*/  LEA R16, P1, R12, R236, 0x1 ;  /* 0x000000ec0c107211 */ /* 0x008fe400078208ff */
        /* <DEDUP_REMOVED lines=132> */
.L_x_2286:
[----:B------:R-:W-:Y:S05]  /*1fda0*/  BSYNC B1 ;  /* 0x0000000000017941 */ /* 0x000fea0003800000 */
.L_x_2285:
[----:B------:R-:W-:Y:S01]  /*1fdb0*/  R2UR UR4, R170 ;  /* 0x00000000aa0472ca */ /* 0x000fe200000e0000 */
[----:B-12---:R-:W-:Y:S01]  /*1fdc0*/  LDSM.16.MT88.4 R12, [R229+0x10000] ;  /* 0x01000000e50c783b */ /* 0x006fe20000004200 */
[----:B------:R-:W-:Y:S02]  /*1fdd0*/  R2UR UR5, R171 ;  /* 0x00000000ab0572ca */ /* 0x000fe400000e0000 */
[----:B------:R-:W-:Y:S02]  /*1fde0*/  FMNMX.FTZ R5, R181, R169, !PT ;  /* 0x000000a9b5057209 */ /* 0x000fe40007810000 */
[----:B------:R-:W-:Y:S02]  /*1fdf0*/  FMNMX.FTZ R4, R192, R0, !PT ;  /* 0x00000000c0047209 */ /* 0x000fe40007810000 */
[----:B------:R-:W-:Y:S01]  /*1fe00*/  FMNMX.FTZ R6, R194, R5, !PT ;  /* 0x00000005c2067209 */ /* 0x000fe20007810000 */
[----:B---3--:R-:W-:Y:S01]  /*1fe10*/  LDSM.16.MT88.4 R20, [R228+0x10000] ;  /* 0x01000000e414783b */ /* 0x008fe20000004200 */
        /* <DEDUP_REMOVED lines=11> */
[----:B------:R-:W-:Y:S04]  /*1fed0*/  FMNMX.FTZ R5, R200, R5, !PT ;  /* 0x00000005c8057209 */ /* 0x000fe80007810000 */
[----:B------:R-:W-:Y:S04]  /*1fee0*/  FMNMX.FTZ R5, R202, R5, !PT ;  /* 0x00000005ca057209 */ /* 0x000fe80007810000 */
        /* <DEDUP_REMOVED lines=78> */
[C---:B-----5:R-:W-:Y:S01]  /*203d0*/  FMUL.FTZ R36, R2.reuse, R36 ;  /* 0x0000002402247220 */ /* 0x060fe20000410000 */
        /* <DEDUP_REMOVED lines=17> */
[----:B------:R-:W1:Y:S03]  /*204f0*/  LDSM.16.MT88.4 R132, [R227+0x12000] ;  /* 0x01200000e384783b */ /* 0x000e660000004200 */
        /* <DEDUP_REMOVED lines=45> */
[----:B------:R-:W-:Y:S01]  /*207d0*/  ISETP.GT.AND P0, PT, R247, R234, PT ;  /* 0x000000eaf700720c */ /* 0x000fe20003f04270 */
        /* <DEDUP_REMOVED lines=54> */
[C---:B------:R-:W-:Y:S05]  /*20b40*/  HMMA.16816.F32 R52, R160.reuse, R132, R52 ;  /* 0x00000084a034723c */ /* 0x040fea0000001834 */
        /* <DEDUP_REMOVED lines=32> */
[----:B------:R-:W4:Y:S02]  /*20d50*/  LDSM.16.MT88.4 R132, [R229+0x16000] ;  /* 0x01600000e584783b */ /* 0x000f240000004200 */
        /* <DEDUP_REMOVED lines=18> */
[-C--:B------:R-:W-:Y:S01]  /*20e80*/  FFMA.FTZ R252, R252, R166.reuse, -R187 ;  /* 0x000000a6fcfc7223 */ /* 0x080fe200000108bb */
[C---:B------:R-:W-:Y:S01]  /*20e90*/  HMMA.16816.F32 R96, R160.reuse, R142, R96 ;  /* 0x0000008ea060723c */ /* 0x040fe20000001860 */
[----:B------:R-:W1:Y:S04]  /*20ea0*/  LDSM.16.MT88.4 R140, [R227+0x16000] ;  /* 0x01600000e38c783b */ /* 0x000e680000004200 */
[-CC-:B------:R-:W-:Y:S01]  /*20eb0*/  FFMA.FTZ R250, R250, R166.reuse, -R181.reuse ;  /* 0x000000a6fafa7223 */ /* 0x180fe200000108b5 */
[-CC-:B------:R-:W-:Y:S01]  /*20ec0*/  FFMA.FTZ R248, R248, R166.reuse, -R181.reuse ;  /* 0x000000a6f8f87223 */ /* 0x180fe200000108b5 */
[-C--:B------:R-:W-:Y:S01]  /*20ed0*/  FFMA.FTZ R182, R182, R166.reuse, -R181 ;  /* 0x000000a6b6b67223 */ /* 0x080fe200000108b5 */
[-CC-:B------:R-:W-:Y:S01]  /*20ee0*/  FFMA.FTZ R186, R186, R166.reuse, -R187.reuse ;  /* 0x000000a6baba7223 */ /* 0x180fe200000108bb */
[----:B------:R-:W-:Y:S01]  /*20ef0*/  MUFU.EX2 R252, R252 ;  /* 0x000000fc00fc7308 */ /* 0x000fe20000000800 */
[C---:B----4-:R-:W-:Y:S03]  /*20f00*/  HMMA.16816.F32 R100, R160.reuse, R132, R100 ;  /* 0x00000084a064723c */ /* 0x050fe60000001864 */
[-C--:B------:R-:W-:Y:S01]  /*20f10*/  FFMA.FTZ R184, R184, R166.reuse, -R187 ;  /* 0x000000a6b8b87223 */ /* 0x080fe200000108bb */
[-CC-:B------:R-:W-:Y:S01]  /*20f20*/  FFMA.FTZ R180, R180, R166.reuse, -R181.reuse ;  /* 0x000000a6b4b47223 */ /* 0x180fe200000108b5 */
[-CC-:B------:R-:W-:Y:S01]  /*20f30*/  FFMA.FTZ R167, R167, R166.reuse, -R181.reuse ;  /* 0x000000a6a7a77223 */ /* 0x180fe200000108b5 */
[C---:B------:R-:W-:Y:S01]  /*20f40*/  HMMA.16816.F32 R104, R160.reuse, R134, R104 ;  /* 0x00000086a068723c */ /* 0x040fe20000001868 */
[----:B------:R-:W4:Y:S02]  /*20f50*/  LDSM.16.MT88.4 R132, [R226+0x16000] ;  /* 0x01600000e284783b */ /* 0x000f240000004200 */
[----:B------:R-:W-:Y:S02]  /*20f60*/  MUFU.EX2 R238, R182 ;  /* 0x000000b600ee7308 */ /* 0x000fe40000000800 */
[----:B------:R-:W-:Y:S01]  /*20f70*/  FFMA.FTZ R181, R165, R166, -R181 ;  /* 0x000000a6a5b57223 */ /* 0x000fe200000108b5 */
[C---:B--2---:R-:W-:Y:S07]  /*20f80*/  HMMA.16816.F32 R108, R160.reuse, R136, R108 ;  /* 0x00000088a06c723c */ /* 0x044fee000000186c */
[----:B------:R-:W-:Y:S01]  /*20f90*/  MUFU.EX2 R182, R180 ;  /* 0x000000b400b67308 */ /* 0x000fe20000000800 */
[----:B------:R-:W-:Y:S01]  /*20fa0*/  FFMA.FTZ R195, R0, R249, R195 ;  /* 0x000000f900c37223 */ /* 0x000fe200000100c3 */
[C---:B------:R-:W-:Y:S03]  /*20fb0*/  HMMA.16816.F32 R112, R160.reuse, R138, R112 ;  /* 0x0000008aa070723c */ /* 0x040fe60000001870 */
[----:B------:R-:W-:Y:S05]  /*20fc0*/  F2FP.F16.F32.PACK_AB R136, R196, R199 ;  /* 0x000000c7c488723e */ /* 0x000fea00000000ff */
        /* <DEDUP_REMOVED lines=16> */
[C---:B----4-:R-:W-:Y:S04]  /*210d0*/  HMMA.16816.F32 R124, R160.reuse, R132, R124 ;  /* 0x00000084a07c723c */ /* 0x050fe8000000187c */
        /* <DEDUP_REMOVED lines=8> */
[----:B------:R-:W-:Y:S07]  /*21160*/  LDSM.16.MT88.4 R160, [R229+0x14800] ;  /* 0x01480000e5a0783b */ /* 0x000fee0000004200 */
[----:B------:R-:W-:Y:S01]  /*21170*/  MUFU.EX2 R167, R167 ;  /* 0x000000a700a77308 */ /* 0x000fe20000000800 */
[C---:B------:R-:W-:Y:S01]  /*21180*/  HMMA.16816.F32 R8, R136.reuse, R146, R8 ;  /* 0x000000928808723c */ /* 0x040fe20000001808 */
[----:B------:R-:W3:Y:S05]  /*21190*/  LDSM.16.MT88.4 R144, [R228+0x12800] ;  /* 0x01280000e490783b */ /* 0x000eea0000004200 */
        /* <DEDUP_REMOVED lines=8> */
[----:B------:R-:W4:Y:S04]  /*21220*/  LDSM.16.MT88.4 R152, [R227+0x14800] ;  /* 0x01480000e398783b */ /* 0x000f280000004200 */
[----:B------:R-:W-:Y:S01]  /*21230*/  FADD.FTZ R203, R203, R200 ;  /* 0x000000c8cbcb7221 */ /* 0x000fe20000010000 */
[C---:B-1----:R-:W-:Y:S06]  /*21240*/  HMMA.16816.F32 R28, R136.reuse, R140, R28 ;  /* 0x0000008c881c723c */ /* 0x042fec000000181c */
[C---:B------:R-:W-:Y:S01]  /*21250*/  HMMA.16816.F32 R32, R136.reuse, R142, R32 ;  /* 0x0000008e8820723c */ /* 0x040fe20000001820 */
[----:B------:R-:W-:Y:S05]  /*21260*/  LDSM.16.MT88.4 R140, [R229+0x16800] ;  /* 0x01680000e58c783b */ /* 0x000fea0000004200 */
        /* <DEDUP_REMOVED lines=19> */
[----:B------:R-:W-:Y:S01]  /*213a0*/  MUFU.EX2 R184, R177 ;  /* 0x000000b100b87308 */ /* 0x000fe20000000800 */
[C---:B------:R-:W-:Y:S01]  /*213b0*/  HMMA.16816.F32 R80, R136.reuse, R174, R80 ;  /* 0x000000ae8850723c */ /* 0x040fe20000001850 */
[----:B------:R-:W-:Y:S05]  /*213c0*/  LDSM.16.MT88.4 R172, [R226+0x11000] ;  /* 0x01100000e2ac783b */ /* 0x000fea0000004200 */
[C---:B------:R-:W-:Y:S03]  /*213d0*/  HMMA.16816.F32 R84, R136.reuse, R152, R84 ;  /* 0x000000988854723c */ /* 0x040fe60000001854 */
[----:B------:R-:W-:Y:S01]  /*213e0*/  MUFU.EX2 R166, R181 ;  /* 0x000000b500a67308 */ /* 0x000fe20000000800 */
[----:B----4-:R-:W-:Y:S01]  /*213f0*/  LDSM.16.MT88.4 R156, [R229+0x11000] ;  /* 0x01100000e59c783b */ /* 0x010fe20000004200 */
[----:B-1----:R-:W-:Y:S01]  /*21400*/  FADD.FTZ R203, R170, R203 ;  /* 0x000000cbaacb7221 */ /* 0x002fe20000010000 */
[C---:B------:R-:W-:Y:S06]  /*21410*/  HMMA.16816.F32 R88, R136.reuse, R154, R88 ;  /* 0x0000009a8858723c */ /* 0x040fec0000001858 */
[----:B------:R-:W1:Y:S01]  /*21420*/  LDSM.16.MT88.4 R152, [R226+0x16800] ;  /* 0x01680000e298783b */ /* 0x000e620000004200 */
[C---:B------:R-:W-:Y:S06]  /*21430*/  HMMA.16816.F32 R92, R136.reuse, R132, R92 ;  /* 0x00000084885c723c */ /* 0x040fec000000185c */
[C---:B------:R-:W-:Y:S05]  /*21440*/  HMMA.16816.F32 R96, R136.reuse, R134, R96 ;  /* 0x000000868860723c */ /* 0x040fea0000001860 */
[----:B------:R-:W-:Y:S01]  /*21450*/  F2FP.F16.F32.PACK_AB R132, R252, R170 ;  /* 0x000000aafc84723e */ /* 0x000fe200000000ff */
[C---:B------:R-:W-:Y:S05]  /*21460*/  HMMA.16816.F32 R100, R136.reuse, R140, R100 ;  /* 0x0000008c8864723c */ /* 0x040fea0000001864 */
[----:B------:R-:W-:Y:S01]  /*21470*/  F2FP.F16.F32.PACK_AB R135, R182, R238 ;  /* 0x000000eeb687723e */ /* 0x000fe200000000ff */
[C---:B------:R-:W-:Y:S01]  /*21480*/  HMMA.16816.F32 R104, R136.reuse, R142, R104 ;  /* 0x0000008e8868723c */ /* 0x040fe20000001868 */
[----:B------:R-:W4:Y:S04]  /*21490*/  LDSM.16.MT88.4 R140, [R227+0x11000] ;  /* 0x01100000e38c783b */ /* 0x000f280000004200 */
[----:B------:R-:W-:Y:S01]  /*214a0*/  F2FP.F16.F32.PACK_AB R133, R248, R250 ;  /* 0x000000faf885723e */ /* 0x000fe200000000ff */
[C---:B--2---:R-:W-:Y:S05]  /*214b0*/  HMMA.16816.F32 R108, R136.reuse, R144, R108 ;  /* 0x00000090886c723c */ /* 0x044fea000000186c */
[----:B------:R-:W-:Y:S01]  /*214c0*/  F2FP.F16.F32.PACK_AB R134, R237, R171 ;  /* 0x000000abed86723e */ /* 0x000fe200000000ff */
[C---:B------:R-:W-:Y:S01]  /*214d0*/  HMMA.16816.F32 R112, R136.reuse, R146, R112 ;  /* 0x000000928870723c */ /* 0x040fe20000001870 */
[----:B------:R-:W2:Y:S04]  /*214e0*/  LDSM.16.MT88.4 R144, [R229+0x13000] ;  /* 0x01300000e590783b */ /* 0x000ea80000004200 */
        /* <DEDUP_REMOVED lines=20> */
[----:B------:R-:W4:Y:S05]  /*21630*/  LDSM.16.MT88.4 R172, [R226+0x15000] ;  /* 0x01500000e2ac783b */ /* 0x000f2a0000004200 */
[C---:B--2---:R-:W-:Y:S06]  /*21640*/  HMMA.16816.F32 R36, R132.reuse, R144, R36 ;  /* 0x000000908424723c */ /* 0x044fec0000001824 */
        /* <DEDUP_REMOVED lines=10> */
[----:B------:R-:W2:Y:S04]  /*216f0*/  MUFU.EX2 R155, R187 ;  /* 0x000000bb009b7308 */ /* 0x000ea80000000800 */
[----:B------:R-:W-:Y:S01]  /*21700*/  MOV R153, R238 ;  /* 0x000000ee00997202 */ /* 0x000fe20000000f00 */
[C---:B----4-:R-:W-:Y:S05]  /*21710*/  HMMA.16816.F32 R68, R132.reuse, R140, R68 ;  /* 0x0000008c8444723c */ /* 0x050fea0000001844 */
[----:B------:R-:W-:Y:S01]  /*21720*/  MUFU.EX2 R238, R183 ;  /* 0x000000b700ee7308 */ /* 0x000fe20000000800 */
[----:B------:R-:W-:Y:S01]  /*21730*/  MOV R152, R237 ;  /* 0x000000ed00987202 */ /* 0x000fe20000000f00 */
[C---:B------:R-:W-:Y:S01]  /*21740*/  HMMA.16816.F32 R72, R132.reuse, R142, R72 ;  /* 0x0000008e8448723c */ /* 0x040fe20000001848 */
[----:B------:R-:W3:Y:S07]  /*21750*/  LDSM.16.MT88.4 R140, [R228+0x17000] ;  /* 0x01700000e48c783b */ /* 0x000eee0000004200 */
[----:B------:R4:W1:Y:S01]  /*21760*/  MUFU.EX2 R237, R178 ;  /* 0x000000b200ed7308 */ /* 0x0008620000000800 */
[C---:B------:R-:W-:Y:S03]  /*21770*/  HMMA.16816.F32 R76, R132.reuse, R156, R76 ;  /* 0x0000009c844c723c */ /* 0x040fe6000000184c */
[----:B--2---:R-:W-:Y:S03]  /*21780*/  MOV R165, R155 ;  /* 0x0000009b00a57202 */ /* 0x004fe60000000f00 */
[C---:B------:R-:W-:Y:S01]  /*21790*/  HMMA.16816.F32 R80, R132.reuse, R158, R80 ;  /* 0x0000009e8450723c */ /* 0x040fe20000001850 */
[----:B------:R-:W2:Y:S05]  /*217a0*/  LDSM.16.MT88.4 R156, [R229+0x11800] ;  /* 0x01180000e59c783b */ /* 0x000eaa0000004200 */
[C---:B------:R-:W-:Y:S03]  /*217b0*/  HMMA.16816.F32 R84, R132.reuse, R160, R84 ;  /* 0x000000a08454723c */ /* 0x040fe60000001854 */
[----:B----4-:R-:W-:Y:S03]  /*217c0*/  LDSM.16.MT88.4 R176, [R226+0x11800] ;  /* 0x01180000e2b0783b */ /* 0x010fe60000004200 */
[C---:B------:R-:W-:Y:S06]  /*217d0*/  HMMA.16816.F32 R88, R132.reuse, R162, R88 ;  /* 0x000000a28458723c */ /* 0x040fec0000001858 */
[C---:B------:R-:W-:Y:S06]  /*217e0*/  HMMA.16816.F32 R92, R132.reuse, R172, R92 ;  /* 0x000000ac845c723c */ /* 0x040fec000000185c */
[C---:B------:R-:W-:Y:S05]  /*217f0*/  HMMA.16816.F32 R96, R132.reuse, R174, R96 ;  /* 0x000000ae8460723c */ /* 0x040fea0000001860 */
[----:B-1----:R-:W-:Y:S01]  /*21800*/  F2FP.F16.F32.PACK_AB R173, R186, R237 ;  /* 0x000000edbaad723e */ /* 0x002fe200000000ff */
[C---:B------:R-:W-:Y:S05]  /*21810*/  HMMA.16816.F32 R100, R132.reuse, R136, R100 ;  /* 0x000000888464723c */ /* 0x040fea0000001864 */
[----:B------:R-:W-:Y:S01]  /*21820*/  F2FP.F16.F32.PACK_AB R174, R165, R184 ;  /* 0x000000b8a5ae723e */ /* 0x000fe200000000ff */
[C---:B------:R-:W-:Y:S01]  /*21830*/  HMMA.16816.F32 R104, R132.reuse, R138, R104 ;  /* 0x0000008a8468723c */ /* 0x040fe20000001868 */
[----:B------:R-:W1:Y:S04]  /*21840*/  LDSM.16.MT88.4 R136, [R228+0x11800] ;  /* 0x01180000e488783b */ /* 0x000e680000004200 */
[----:B------:R-:W-:Y:S01]  /*21850*/  F2FP.F16.F32.PACK_AB R175, R166, R167 ;  /* 0x000000a7a6af723e */ /* 0x000fe200000000ff */
[C---:B---3--:R-:W-:Y:S06]  /*21860*/  HMMA.16816.F32 R108, R132.reuse, R140, R108 ;  /* 0x0000008c846c723c */ /* 0x048fec000000186c */
[C---:B------:R-:W-:Y:S01]  /*21870*/  HMMA.16816.F32 R112, R132.reuse, R142, R112 ;  /* 0x0000008e8470723c */ /* 0x040fe20000001870 */
[----:B------:R-:W3:Y:S05]  /*21880*/  LDSM.16.MT88.4 R140, [R227+0x11800] ;  /* 0x01180000e38c783b */ /* 0x000eea0000004200 */
[C---:B------:R-:W-:Y:S06]  /*21890*/  HMMA.16816.F32 R116, R132.reuse, R144, R116 ;  /* 0x000000908474723c */ /* 0x040fec0000001874 */
[C---:B------:R-:W-:Y:S05]  /*218a0*/  HMMA.16816.F32 R120, R132.reuse, R146, R120 ;  /* 0x000000928478723c */ /* 0x040fea0000001878 */
[----:B------:R-:W-:Y:S01]  /*218b0*/  MOV R144, R180 ;  /* 0x000000b400907202 */ /* 0x000fe20000000f00 */
[C---:B------:R-:W-:Y:S05]  /*218c0*/  HMMA.16816.F32 R124, R132.reuse, R148, R124 ;  /* 0x00000094847c723c */ /* 0x040fea000000187c */
[----:B------:R-:W-:Y:S01]  /*218d0*/  F2FP.F16.F32.PACK_AB R172, R238, R144 ;  /* 0x00000090eeac723e */ /* 0x000fe200000000ff */
[----:B------:R-:W-:Y:S05]  /*218e0*/  HMMA.16816.F32 R128, R132, R150, R128 ;  /* 0x000000968480723c */ /* 0x000fea0000001880 */
[----:B------:R-:W-:Y:S01]  /*218f0*/  MOV R145, R182 ;  /* 0x000000b600917202 */ /* 0x000fe20000000f00 */
[C---:B--2---:R-:W-:Y:S01]  /*21900*/  HMMA.16816.F32 R160, R172.reuse, R156, R4 ;  /* 0x0000009caca0723c */ /* 0x044fe20000001804 */
[----:B------:R-:W2:Y:S04]  /*21910*/  LDSM.16.MT88.4 R180, [R229+0x13800] ;  /* 0x01380000e5b4783b */ /* 0x000ea80000004200 */
        /* <DEDUP_REMOVED lines=12> */
[C---:B---3--:R-:W-:Y:S03]  /*219e0*/  HMMA.16816.F32 R144, R172.reuse, R140, R20 ;  /* 0x0000008cac90723c */ /* 0x048fe60000001814 */
[----:B------:R-:W3:Y:S03]  /*219f0*/  LDSM.16.MT88.4 R12, [R229+0x15800] ;  /* 0x01580000e50c783b */ /* 0x000ee60000004200 */
[C---:B------:R-:W-:Y:S05]  /*21a00*/  HMMA.16816.F32 R140, R172.reuse, R142, R24 ;  /* 0x0000008eac8c723c */ /* 0x040fea0000001818 */
[----:B------:R-:W4:Y:S02]  /*21a10*/  LDSM.16.MT88.4 R16, [R228+0x15800] ;  /* 0x01580000e410783b */ /* 0x000f240000004200 */
[----:B------:R-:W-:Y:S04]  /*21a20*/  MOV R26, R136 ;  /* 0x00000088001a7202 */ /* 0x000fe80000000f00 */
[----:B------:R-:W-:Y:S02]  /*21a30*/  MOV R27, R137 ;  /* 0x00000089001b7202 */ /* 0x000fe40000000f00 */
[C---:B------:R-:W-:Y:S01]  /*21a40*/  HMMA.16816.F32 R136, R172.reuse, R176, R28 ;  /* 0x000000b0ac88723c */ /* 0x040fe2000000181c */
[----:B------:R-:W4:Y:S06]  /*21a50*/  LDSM.16.MT88.4 R20, [R227+0x15800] ;  /* 0x01580000e314783b */ /* 0x000f2c0000004200 */
[----:B------:R-:W-:Y:S04]  /*21a60*/  MOV R30, R132 ;  /* 0x00000084001e7202 */ /* 0x000fe80000000f00 */
[----:B------:R-:W-:Y:S02]  /*21a70*/  MOV R31, R133 ;  /* 0x00000085001f7202 */ /* 0x000fe40000000f00 */
[----:B------:R-:W-:Y:S02]  /*21a80*/  MOV R177, R134 ;  /* 0x0000008600b17202 */ /* 0x000fe40000000f00 */
[----:B------:R-:W-:Y:S02]  /*21a90*/  MOV R176, R135 ;  /* 0x0000008700b07202 */ /* 0x000fe40000000f00 */
[C---:B------:R-:W-:Y:S03]  /*21aa0*/  HMMA.16816.F32 R132, R172.reuse, R178, R32 ;  /* 0x000000b2ac84723c */ /* 0x040fe60000001820 */
[----:B------:R-:W-:Y:S02]  /*21ab0*/  MOV R28, R26 ;  /* 0x0000001a001c7202 */ /* 0x000fe40000000f00 */
[----:B------:R-:W-:Y:S01]  /*21ac0*/  MOV R29, R27 ;  /* 0x0000001b001d7202 */ /* 0x000fe20000000f00 */
[C---:B--2---:R-:W-:Y:S01]  /*21ad0*/  HMMA.16816.F32 R36, R172.reuse, R180, R36 ;  /* 0x000000b4ac24723c */ /* 0x044fe20000001824 */
[----:B------:R-:W2:Y:S04]  /*21ae0*/  LDSM.16.MT88.4 R24, [R226+0x15800] ;  /* 0x01580000e218783b */ /* 0x000ea80000004200 */
        /* <DEDUP_REMOVED lines=14> */
[----:B------:R-:W1:Y:S05]  /*21bd0*/  S2R R237, SR_CTAID.X ;  /* 0x0000000000ed7919 */ /* 0x000e6a0000002500 */
[C---:B------:R-:W-:Y:S01]  /*21be0*/  HMMA.16816.F32 R64, R172.reuse, R10, R64 ;  /* 0x0000000aac40723c */ /* 0x040fe20000001840 */
[----:B------:R-:W1:Y:S04]  /*21bf0*/  LDSM.16.MT88.4 R8, [R227+0x17800] ;  /* 0x01780000e308783b */ /* 0x000e680000004200 */
[----:B------:R-:W-:Y:S01]  /*21c00*/  MOV R35, R238 ;  /* 0x000000ee00237202 */ /* 0x000fe20000000f00 */
[C---:B---3--:R-:W-:Y:S01]  /*21c10*/  HMMA.16816.F32 R68, R172.reuse, R12, R68 ;  /* 0x0000000cac44723c */ /* 0x048fe20000001844 */
[----:B------:R-:W-:Y:S04]  /*21c20*/  MOV R238, 0x1f0 ;  /* 0x000001f000ee7802 */ /* 0x000fe80000000f00 */
[----:B------:R-:W-:Y:S01]  /*21c30*/  FADD.FTZ R2, R33, R2 ;  /* 0x0000000221027221 */ /* 0x000fe20000010000 */
[C---:B------:R-:W-:Y:S01]  /*21c40*/  HMMA.16816.F32 R72, R172.reuse, R14, R72 ;  /* 0x0000000eac48723c */ /* 0x040fe20000001848 */
[----:B------:R-:W3:Y:S04]  /*21c50*/  LDSM.16.MT88.4 R12, [R226+0x17800] ;  /* 0x01780000e20c783b */ /* 0x000ee80000004200 */
[----:B------:R-:W-:Y:S01]  /*21c60*/  FADD.FTZ R2, R35, R2 ;  /* 0x0000000223027221 */ /* 0x000fe20000010000 */
[C---:B----4-:R-:W-:Y:S05]  /*21c70*/  HMMA.16816.F32 R76, R172.reuse, R16, R76 ;  /* 0x00000010ac4c723c */ /* 0x050fea000000184c */
[----:B------:R-:W-:Y:S01]  /*21c80*/  FADD.FTZ R2, R177, R2 ;  /* 0x00000002b1027221 */ /* 0x000fe20000010000 */
[C---:B------:R-:W-:Y:S05]  /*21c90*/  HMMA.16816.F32 R80, R172.reuse, R18, R80 ;  /* 0x00000012ac50723c */ /* 0x040fea0000001850 */
[----:B------:R-:W-:Y:S01]  /*21ca0*/  FADD.FTZ R251, R165, R2 ;  /* 0x00000002a5fb7221 */ /* 0x000fe20000010000 */
[C---:B------:R-:W-:Y:S06]  /*21cb0*/  HMMA.16816.F32 R84, R172.reuse, R20, R84 ;  /* 0x00000014ac54723c */ /* 0x040fec0000001854 */
[C---:B------:R-:W-:Y:S06]  /*21cc0*/  HMMA.16816.F32 R88, R172.reuse, R22, R88 ;  /* 0x00000016ac58723c */ /* 0x040fec0000001858 */
[C---:B--2---:R-:W-:Y:S06]  /*21cd0*/  HMMA.16816.F32 R92, R172.reuse, R24, R92 ;  /* 0x00000018ac5c723c */ /* 0x044fec000000185c */
[C---:B------:R-:W-:Y:S06]  /*21ce0*/  HMMA.16816.F32 R96, R172.reuse, R26, R96 ;  /* 0x0000001aac60723c */ /* 0x040fec0000001860 */
[C---:B-1----:R-:W-:Y:S06]  /*21cf0*/  HMMA.16816.F32 R100, R172.reuse, R28, R100 ;  /* 0x0000001cac64723c */ /* 0x042fec0000001864 */
[C---:B------:R-:W-:Y:S06]  /*21d00*/  HMMA.16816.F32 R104, R172.reuse, R30, R104 ;  /* 0x0000001eac68723c */ /* 0x040fec0000001868 */
[C---:B------:R-:W-:Y:S06]  /*21d10*/  HMMA.16816.F32 R108, R172.reuse, R4, R108 ;  /* 0x00000004ac6c723c */ /* 0x040fec000000186c */
[C---:B------:R-:W-:Y:S05]  /*21d20*/  HMMA.16816.F32 R112, R172.reuse, R6, R112 ;  /* 0x00000006ac70723c */ /* 0x040fea0000001870 */
[----:B------:R-:W-:Y:S01]  /*21d30*/  FADD.FTZ R5, R202, R201 ;  /* 0x000000c9ca057221 */ /* 0x000fe20000010000 */
[C---:B------:R-:W-:Y:S05]  /*21d40*/  HMMA.16816.F32 R116, R172.reuse, R8, R116 ;  /* 0x00000008ac74723c */ /* 0x040fea0000001874 */
[----:B------:R-:W-:Y:S01]  /*21d50*/  FADD.FTZ R5, R246, R5 ;  /* 0x00000005f6057221 */ /* 0x000fe20000010000 */
[C---:B------:R-:W-:Y:S05]  /*21d60*/  HMMA.16816.F32 R120, R172.reuse, R10, R120 ;  /* 0x0000000aac78723c */ /* 0x040fea0000001878 */
[----:B------:R-:W-:Y:S01]  /*21d70*/  FADD.FTZ R5, R250, R5 ;  /* 0x00000005fa057221 */ /* 0x000fe20000010000 */
[C---:B---3--:R-:W-:Y:S05]  /*21d80*/  HMMA.16816.F32 R124, R172.reuse, R12, R124 ;  /* 0x0000000cac7c723c */ /* 0x048fea000000187c */
[----:B------:R-:W-:Y:S01]  /*21d90*/  FADD.FTZ R0, R248, R5 ;  /* 0x00000005f8007221 */ /* 0x000fe20000010000 */
[----:B------:R-:W-:Y:S05]  /*21da0*/  HMMA.16816.F32 R128, R172, R14, R128 ;  /* 0x0000000eac80723c */ /* 0x000fea0000001880 */
[----:B------:R-:W-:Y:S06]  /*21db0*/  FADD.FTZ R0, R178, R0 ;  /* 0x00000000b2007221 */ /* 0x000fec0000010000 */
[----:B------:R-:W-:Y:S04]  /*21dc0*/  FADD.FTZ R0, R32, R0 ;  /* 0x0000000020007221 */ /* 0x000fe80000010000 */
[----:B------:R-:W-:Y:S04]  /*21dd0*/  FADD.FTZ R0, R34, R0 ;  /* 0x0000000022007221 */ /* 0x000fe80000010000 */
[----:B------:R-:W-:Y:S04]  /*21de0*/  FADD.FTZ R0, R176, R0 ;  /* 0x00000000b0007221 */ /* 0x000fe80000010000 */
[----:B------:R-:W-:Y:S01]  /*21df0*/  FADD.FTZ R167, R167, R0 ;  /* 0x00000000a7a77221 */ /* 0x000fe20000010000 */
[----:B------:R-:W-:Y:S03]  /*21e00*/  IADD3 R0, R247, -0x1, RZ ;  /* 0xfffffffff7007810 */ /* 0x000fe60007ffe0ff */
[----:B------:R-:W-:Y:S01]  /*21e10*/  FADD.FTZ R249, R166, R167 ;  /* 0x000000a7a6f97221 */ /* 0x000fe20000010000 */
[----:B------:R-:W-:Y:S02]  /*21e20*/  MOV R247, R0 ;  /* 0x0000000000f77202 */ /* 0x000fe40000000f00 */
[----:B------:R-:W-:Y:S01]  /*21e30*/  MOV R0, R3 ;  /* 0x0000000300007202 */ /* 0x000fe20000000f00 */
[----:B------:R-:W-:Y:S06]  /*21e40*/  @P0 BRA `(.L_x_2290) ;  /* 0xffffffb000680947 */ /* 0x000fec000383ffff */
.L_x_2281:
        /* <DEDUP_REMOVED lines=18> */
.L_x_2312:
        /* <DEDUP_REMOVED lines=237> */
[----:B------:R4:W-:Y:S04]  /*22e40*/  STS.64 [R21+0xc800], R126 ;  /* 0x00c8007e15007388 */ /* 0x0009e80000000a00 */
[----:B------:R-:W-:Y:S04]  /*22e50*/  STS.64 [R19+0xc000], R128 ;  /* 0x00c0008013007388 */ /* 0x000fe80000000a00 */
[----:B------:R4:W-:Y:S04]  /*22e60*/  STS.64 [R19+0xc800], R130 ;  /* 0x00c8008213007388 */ /* 0x0009e80000000a00 */
[----:B-1----:R-:W4:Y:S04]  /*22e70*/  LD.E.64 R16, desc[UR12][R6.64+0xb0] ;  /* 0x0000b00c06107980 */ /* 0x002f28000c101b00 */
[----:B--2---:R-:W2:Y:S01]  /*22e80*/  LD.E R18, desc[UR10][R6.64+0x60] ;  /* 0x0000600a06127980 */ /* 0x004ea2000c101900 */
[----:B------:R-:W1:Y:S08]  /*22e90*/  @P3 MUFU.LG2 R8, R8 ;  /* 0x0000000800083308 */ /* 0x000e700000000c00 */
[----:B------:R-:W4:Y:S01]  /*22ea0*/  @P4 MUFU.LG2 R9, R9 ;  /* 0x0000000900094308 */ /* 0x000f220000000c00 */
[----:B------:R-:W-:Y:S01]  /*22eb0*/  MOV R144, 0xff800000 ;  /* 0xff80000000907802 */ /* 0x000fe20000000f00 */
[----:B------:R2:W5:Y:S01]  /*22ec0*/  LD.E.64 R146, desc[UR10][R6.64+0x78] ;  /* 0x0000780a06927980 */ /* 0x000562000c101b00 */
[----:B---3--:R-:W-:-:S02]  /*22ed0*/  LEA.HI R11, R13, R12, RZ, 0x4 ;  /* 0x0000000c0d0b7211 */ /* 0x008fc400078f20ff */
[----:B------:R-:W-:Y:S02]  /*22ee0*/  LOP3.LUT R15, R15, 0xffffffe0, RZ, 0xc0, !PT ;  /* 0xffffffe00f0f7812 */ /* 0x000fe400078ec0ff */
[----:B------:R-:W-:Y:S01]  /*22ef0*/  LOP3.LUT R11, R11, 0xfffffff0, RZ, 0xc0, !PT ;  /* 0xfffffff00b0b7812 */ /* 0x000fe200078ec0ff */
[----:B-1----:R-:W-:Y:S01]  /*22f00*/  @P3 FMUL.FTZ R8, R8, 0.69314718246459960938 ;  /* 0x3f31721808083820 */ /* 0x002fe20000410000 */
[-C--:B------:R-:W-:Y:S02]  /*22f10*/  IADD3 R15, -R15, R12.reuse, RZ ;  /* 0x0000000c0f0f7210 */ /* 0x080fe40007ffe1ff */
[----:B------:R-:W-:Y:S01]  /*22f20*/  MOV R13, 0xff800000 ;  /* 0xff800000000d7802 */ /* 0x000fe20000000f00 */
[----:B-----5:R-:W-:Y:S01]  /*22f30*/  @P3 FFMA.FTZ R144, R2, R3, R8 ;  /* 0x0000000302903223 */ /* 0x020fe20000010008 */
[----:B------:R-:W-:Y:S02]  /*22f40*/  SHF.R.S32.HI R3, RZ, 0x1f, R14 ;  /* 0x0000001fff037819 */ /* 0x000fe4000001140e */
[----:B------:R-:W-:Y:S01]  /*22f50*/  IADD3 R10, -R11, R12, RZ ;  /* 0x0000000c0b0a7210 */ /* 0x000fe20007ffe1ff */
[----:B----4-:R-:W-:Y:S01]  /*22f60*/  @P4 FMUL.FTZ R21, R9, 0.69314718246459960938 ;  /* 0x3f31721809154820 */ /* 0x010fe20000410000 */
[----:B------:R-:W-:Y:S01]  /*22f70*/  LEA.HI R3, R3, R14, RZ, 0x2 ;  /* 0x0000000e03037211 */ /* 0x000fe200078f10ff */
[----:B------:R1:W5:Y:S01]  /*22f80*/  LD.E R11, desc[UR12][R6.64+0xcc] ;  /* 0x0000cc0c060b7980 */ /* 0x000362000c101900 */
[----:B------:R-:W-:Y:S01]  /*22f90*/  SHF.L.U32 R19, R0, 0x6, RZ ;  /* 0x0000000600137819 */ /* 0x000fe200000006ff */
[----:B------:R-:W-:Y:S01]  /*22fa0*/  @P4 FFMA.FTZ R13, R2, R164, R21 ;  /* 0x000000a4020d4223 */ /* 0x000fe20000010015 */
[----:B------:R-:W-:-:S02]  /*22fb0*/  LOP3.LUT R3, R3, 0xffffffc, RZ, 0xc0, !PT ;  /* 0x0ffffffc03037812 */ /* 0x000fc400078ec0ff */
[----:B------:R-:W-:Y:S02]  /*22fc0*/  SHF.R.S32.HI R2, RZ, 0x1f, R15 ;  /* 0x0000001fff027819 */ /* 0x000fe4000001140f */
[----:B------:R-:W-:Y:S02]  /*22fd0*/  LEA.HI R9, R10, R10, RZ, 0x1 ;  /* 0x0000000a0a097211 */ /* 0x000fe400078f08ff */
[----:B------:R-:W-:Y:S02]  /*22fe0*/  IADD3 R3, -R3, R14, RZ ;  /* 0x0000000e03037210 */ /* 0x000fe40007ffe1ff */
[----:B------:R-:W-:Y:S02]  /*22ff0*/  LEA.HI R2, R2, R15, RZ, 0x2 ;  /* 0x0000000f02027211 */ /* 0x000fe400078f10ff */
[----:B------:R-:W-:Y:S02]  /*23000*/  LOP3.LUT P0, RZ, R15, 0x3, RZ, 0xc0, !PT ;  /* 0x000000030fff7812 */ /* 0x000fe4000780c0ff */
[----:B------:R1:W5:Y:S01]  /*23010*/  LD.E.64 R14, desc[UR10][R6.64+0xa8] ;  /* 0x0000a80a060e7980 */ /* 0x000362000c101b00 */
[----:B------:R-:W-:-:S02]  /*23020*/  LOP3.LUT R19, R19, 0x1c0, RZ, 0xc0, !PT ;  /* 0x000001c013137812 */ /* 0x000fc400078ec0ff */
[C---:B------:R-:W-:Y:S02]  /*23030*/  SHF.L.U32 R20, R9.reuse, 0x2, RZ ;  /* 0x0000000209147819 */ /* 0x040fe400000006ff */
[----:B------:R-:W-:Y:S02]  /*23040*/  LOP3.LUT R9, R9, 0xffffffe, RZ, 0xc0, !PT ;  /* 0x0ffffffe09097812 */ /* 0x000fe400078ec0ff */
        /* <DEDUP_REMOVED lines=62> */
.L_x_2293:
[----:B------:R-:W-:Y:S05]  /*23430*/  BSYNC B0 ;  /* 0x0000000000007941 */ /* 0x000fea0003800000 */
.L_x_2292:
        /* <DEDUP_REMOVED lines=50> */
.L_x_2295:
[----:B------:R-:W-:Y:S05]  /*23760*/  BSYNC B0 ;  /* 0x0000000000007941 */ /* 0x000fea0003800000 */
.L_x_2294:
        /* <DEDUP_REMOVED lines=21> */
.L_x_2297:
[----:B------:R-:W-:Y:S05]  /*238c0*/  BSYNC B0 ;  /* 0x0000000000007941 */ /* 0x000fea0003800000 */
.L_x_2296:
        /* <DEDUP_REMOVED lines=20> */
.L_x_2299:
[----:B------:R-:W-:Y:S05]  /*23a10*/  BSYNC B0 ;  /* 0x0000000000007941 */ /* 0x000fea0003800000 */
.L_x_2298:
        /* <DEDUP_REMOVED lines=20> */
.L_x_2301:
[----:B------:R-:W-:Y:S05]  /*23b60*/  BSYNC B0 ;  /* 0x0000000000007941 */ /* 0x000fea0003800000 */
.L_x_2300:
        /* <DEDUP_REMOVED lines=20> */
.L_x_2303:
[----:B------:R-:W-:Y:S05]  /*23cb0*/  BSYNC B0 ;  /* 0x0000000000007941 */ /* 0x000fea0003800000 */
.L_x_2302:
        /* <DEDUP_REMOVED lines=20> */
.L_x_2305:
[----:B------:R-:W-:Y:S05]  /*23e00*/  BSYNC B0 ;  /* 0x0000000000007941 */ /* 0x000fea0003800000 */
.L_x_2304:
        /* <DEDUP_REMOVED lines=20> */
.L_x_2307:
[----:B------:R-:W-:Y:S05]  /*23f50*/  BSYNC B0 ;  /* 0x0000000000007941 */ /* 0x000fea0003800000 */
.L_x_2306:
[----:B------:R-:W-:-:S04]  /*23f60*/  MOV R239, 0x0 ;  /* 0x0000000000ef7802 */ /* 0x000fc80000000f00 */
[----:B-12345:R-:W-:Y:S05]  /*23f70*/  @P4 RET.REL.NODEC R238 `(_ZN5flash24flash_fwd_splitkv_kernelI23Flash_fwd_kernel_traitsILi256ELi64ELi64ELi4ELb0ELb0EN7cutlass6half_tE19Flash_kernel_traitsILi256ELi64ELi64ELi4ES3_EELb0ELb0ELb0ELb0ELb0ELb1ELb1ELb1EEEvNS_16Flash_fwd_paramsE) ;  /* 0xfffffdc0ee204950 */ /* 0x03efea0003c3ffff */
        /* <DEDUP_REMOVED lines=16> */
[----:B-1----:R-:W-:Y:S05]  /*24080*/  @P0 RET.REL.NODEC R238 `(_ZN5flash24flash_fwd_splitkv_kernelI23Flash_fwd_kernel_traitsILi256ELi64ELi64ELi4ELb0ELb0EN7cutlass6half_tE19Flash_kernel_traitsILi256ELi64ELi64ELi4ES3_EELb0ELb0ELb0ELb0ELb0ELb1ELb1ELb1EEEvNS_16Flash_fwd_paramsE) ;  /* 0xfffffdbceedc0950 */ /* 0x002fea0003c3ffff */
[----:B------:R-:W-:Y:S01]  /*24090*/  R2UR UR4, R4 ;  /* 0x00000000040472ca */ /* 0x000fe200000e0000 */
[----:B------:R-:W-:Y:S01]  /*240a0*/  IMAD.MOV.U32 R239, RZ, RZ, 0x0 ;  /* 0x00000000ffef7424 */ /* 0x000fe200078e00ff */
[----:B------:R-:W-:-:S13]  /*240b0*/  R2UR UR5, R5 ;  /* 0x00000000050572ca */ /* 0x000fda00000e0000 */
[----:B------:R1:W-:Y:S02]  /*240c0*/  ST.E.128 desc[UR4][R14.64+0xe300], R16 ;  /* 0x00e300100e007985 */ /* 0x0003e4000c101d04 */
[----:B-1----:R-:W-:Y:S05]  /*240d0*/  RET.REL.NODEC R238 `(_ZN5flash24flash_fwd_splitkv_kernelI23Flash_fwd_kernel_traitsILi256ELi64ELi64ELi4ELb0ELb0EN7cutlass6half_tE19Flash_kernel_traitsILi256ELi64ELi64ELi4ES3_EELb0ELb0ELb0ELb0ELb0ELb1ELb1ELb1EEEvNS_16Flash_fwd_paramsE) ;  /* 0xfffffdbceec87950 */ /* 0x002fea0003c3ffff */
.L_x_2291:
[----:B------:R-:W-:Y:S01]  /*240e0*/  MOV R11, 0x2 ;  /* 0x00000002000b7802 */ /* 0x000fe20000000f00 */
[----:B------:R-:W-:Y:S01]  /*240f0*/  IMAD.MOV.U32 R8, RZ, RZ, 0x1f ;  /* 0x0000001fff087424 */ /* 0x000fe200078e00ff */
[----:B------:R-:W-:-:S07]  /*24100*/  MOV R10, 0xffffffff ;  /* 0xffffffff000a7802 */ /* 0x000fce0000000f00 */
[----:B-1---5:R-:W-:Y:S05]  /*24110*/  WARPSYNC.COLLECTIVE R10, `(.L_x_2308) ;  /* 0x000000000a087348 */ /* 0x022fea0003c00000 */
[----:B------:R2:W3:Y:S02]  /*24120*/  SHFL.BFLY P0, R14, R251, R11, R8 ;  /* 0x0c00000bfb0e7389 */ /* 0x0004e40000000008 */
[----:B-123-5:R-:W-:Y:S01]  /*24130*/  ENDCOLLECTIVE ;  /* 0x000000000000791b */ /* 0x02efe20003800000 */
.L_x_2308:
[----:B------:R-:W-:Y:S02]  /*24140*/  IMAD.MOV.U32 R12, RZ, RZ, R14 ;  /* 0x000000ffff0c7224 */ /* 0x000fe400078e000e */
[----:B------:R-:W-:Y:S02]  /*24150*/  IMAD.MOV.U32 R11, RZ, RZ, 0x1 ;  /* 0x00000001ff0b7424 */ /* 0x000fe400078e00ff */
[----:B------:R-:W-:-:S05]  /*24160*/  FADD.FTZ R12, R12, R251 ;  /* 0x000000fb0c0c7221 */ /* 0x000fca0000010000 */
[----:B------:R-:W-:-:S07]  /*24170*/  MOV R251, R12 ;  /* 0x0000000c00fb7202 */ /* 0x000fce0000000f00 */
[----:B------:R-:W-:Y:S05]  /*24180*/  WARPSYNC.COLLECTIVE R10, `(.L_x_2309) ;  /* 0x000000000a087348 */ /* 0x000fea0003c00000 */
[----:B------:R1:W2:Y:S02]  /*24190*/  SHFL.BFLY P0, R14, R251, R11, R8 ;  /* 0x0c00000bfb0e7389 */ /* 0x0002a40000000008 */
[----:B-12---:R-:W-:Y:S01]  /*241a0*/  ENDCOLLECTIVE ;  /* 0x000000000000791b */ /* 0x006fe20003800000 */
.L_x_2309:
[----:B------:R-:W-:Y:S01]  /*241b0*/  MOV R251, R249 ;  /* 0x000000f900fb7202 */ /* 0x000fe20000000f00 */
[----:B------:R-:W-:Y:S01]  /*241c0*/  IMAD.MOV.U32 R11, RZ, RZ, 0x2 ;  /* 0x00000002ff0b7424 */ /* 0x000fe200078e00ff */
[----:B------:R-:W-:-:S07]  /*241d0*/  MOV R9, R14 ;  /* 0x0000000e00097202 */ /* 0x000fce0000000f00 */
[----:B------:R-:W-:Y:S05]  /*241e0*/  WARPSYNC.COLLECTIVE R10, `(.L_x_2310) ;  /* 0x000000000a087348 */ /* 0x000fea0003c00000 */
[----:B------:R1:W2:Y:S02]  /*241f0*/  SHFL.BFLY P0, R14, R251, R11, R8 ;  /* 0x0c00000bfb0e7389 */ /* 0x0002a40000000008 */
[----:B-12---:R-:W-:Y:S01]  /*24200*/  ENDCOLLECTIVE ;  /* 0x000000000000791b */ /* 0x006fe20003800000 */
.L_x_2310:
[----:B------:R-:W-:Y:S01]  /*24210*/  FADD.FTZ R9, R12, R9 ;  /* 0x000000090c097221 */ /* 0x000fe20000010000 */
[----:B------:R-:W-:Y:S01]  /*24220*/  FADD.FTZ R13, R14, R249 ;  /* 0x000000f90e0d7221 */ /* 0x000fe20000010000 */
[----:B------:R-:W-:-:S04]  /*24230*/  MOV R11, 0x1 ;  /* 0x00000001000b7802 */ /* 0x000fc80000000f00 */
[----:B------:R-:W-:-:S07]  /*24240*/  MOV R251, R13 ;  /* 0x0000000d00fb7202 */ /* 0x000fce0000000f00 */
[----:B------:R-:W-:Y:S05]  /*24250*/  WARPSYNC.COLLECTIVE R10, `(.L_x_2311) ;  /* 0x000000000a087348 */ /* 0x000fea0003c00000 */
[----:B------:R1:W2:Y:S02]  /*24260*/  SHFL.BFLY P0, R14, R251, R11, R8 ;  /* 0x0c00000bfb0e7389 */ /* 0x0002a40000000008 */
[----:B-12---:R-:W-:Y:S01]  /*24270*/  ENDCOLLECTIVE ;  /* 0x000000000000791b */ /* 0x006fe20003800000 */
.L_x_2311:
[----:B------:R-:W-:Y:S05]  /*24280*/  BRA `(.L_x_2312) ;  /* 0xffffffdc00387947 */ /* 0x000fea000383ffff */
.L_x_2313:
        /* <DEDUP_REMOVED lines=15> */
.L_x_8855:


//--------------------- .text._ZN5flash24flash_fwd_splitkv_kernelI23Flash_fwd_kernel_traitsILi256ELi64ELi64ELi4ELb0ELb0EN7cutlass6half_tE19Flash_kernel_traitsILi256ELi64ELi64ELi4ES3_EELb0ELb1ELb0ELb0ELb0ELb0ELb0ELb0EEEvNS_16Flash_fwd_paramsE --------------------------
	.section	.text._ZN5flash24flash_fwd_splitkv_kernelI23Flash_fwd_kernel_traitsILi256ELi64ELi64ELi4ELb0ELb0EN7cutlass6half_tE19Flash_kernel_traitsILi256ELi64ELi64ELi4ES3_EELb0ELb1ELb0ELb0ELb0ELb0ELb0ELb0EEEvNS_16Flash_fwd_paramsE,"ax",@progbits
	.align	128
        .global         _ZN5flash24flash_fwd_splitkv_kernelI23Flash_fwd_kernel_traitsILi256ELi64ELi64ELi4ELb0ELb0EN7cutlass6half_tE19Flash_kernel_traitsILi256ELi64ELi64ELi4ES3_EELb0ELb1ELb0ELb0ELb0ELb0ELb0ELb0EEEvNS_16Flash_fwd_paramsE
        .type           _ZN5flash24flash_fwd_splitkv_kernelI23Flash_fwd_kernel_traitsILi256ELi64ELi64ELi4ELb0ELb0EN7cutlass6half_tE19Flash_kernel_traitsILi256ELi64ELi64ELi4ES3_EELb0ELb1ELb0ELb0ELb0ELb0ELb0ELb0EEEvNS_16Flash_fwd_paramsE,@function
        .size           _ZN5flash24flash_fwd_splitkv_kernelI23Flash_fwd_kernel_traitsILi256ELi64ELi64ELi4ELb0ELb0EN7cutlass6half_tE19Flash_kernel_traitsILi256ELi64ELi64ELi4ES3_EELb0ELb1ELb0ELb0ELb0ELb0ELb0ELb0EEEvNS_16Flash_fwd_paramsE,(.L_x_8892 - _ZN5flash24flash_fwd_splitkv_kernelI23Flash_fwd_kernel_traitsILi256ELi64ELi64ELi4ELb0ELb0EN7cutlass6half_tE19Flash_kernel_traitsILi256ELi64ELi64ELi4ES3_EELb0ELb1ELb0ELb0ELb0ELb0ELb0ELb0EEEvNS_16Flash_fwd_paramsE)
        .other          _ZN5flash24flash_fwd_splitkv_kernelI23Flash_fwd_kernel_traitsILi256ELi64ELi64ELi4ELb0ELb0EN7cutlass6half_tE19Flash_kernel_traitsILi256ELi64ELi64ELi4ES3_EELb0ELb1ELb0ELb0ELb0ELb0ELb0ELb0EEEvNS_16Flash_fwd_paramsE,@"STO_CUDA_ENTRY STV_DEFAULT"
_ZN5flash24flash_fwd_splitkv_kernelI23Flash_fwd_kernel_traitsILi256ELi64ELi64ELi4ELb0ELb0EN7cutlass6half_tE19Flash_kernel_traitsILi256ELi64ELi64ELi4ES3_EELb0ELb1ELb0ELb0ELb0ELb0ELb0ELb0EEEvNS_16Flash_fwd_paramsE:
.text._ZN5flash24flash_fwd_splitkv_kernelI23Flash_fwd_kernel_traitsILi256ELi64ELi64ELi4ELb0ELb0EN7cutlass6half_tE19Flash_kernel_traitsILi256ELi64ELi64ELi4ES3_EELb0ELb1ELb0ELb0ELb0ELb0ELb0ELb0EEEvNS_16Flash_fwd_paramsE:
[----:B------:R-:W1:Y:S08]  /*0000*/  LDC R1, c[0x0][0x28] ;  /* 0x00000a00ff017b82 */ /* 0x000e700000000800 */
[----:B------:R-:W2:Y:S01]  /*0010*/  S2UR UR14, SR_CTAID.Y ;  /* 0x00000000000e79c3 */ /* 0x000ea20000002600 */
[----:B------:R-:W-:Y:S01]  /*0020*/  ULDC.64 UR6, c[0x0][0x2f0] ;  /* 0x0000bc0000067ab9 */ /* 0x000fe20000000a00 */
[----:B------:R-:W-:Y:S01]  /*0030*/  ULDC.64 UR4, c[0x0][0x300] ;  /* 0x0000c00000047ab9 */ /* 0x000fe20000000a00 */
[----:B------:R-:W-:Y:S01]  /*0040*/  UISETP.NE.U32.AND UP2, UPT, UR6, URZ, UPT ;  /* 0x0000003f0600728c */ /* 0x000fe2000bf45070 */
[----:B-1----:R-:W-:Y:S01]  /*0050*/  VIADD R1, R1, 0xfffffff8 ;  /* 0xfffffff801017836 */ /* 0x002fe20000000000 */
[----:B------:R-:W-:-:S02]  /*0060*/  UISETP.NE.U32.AND UP1, UPT, UR4, URZ, UPT ;  /* 0x0000003f0400728c */ /* 0x000fc4000bf25070 */
[----:B------:R-:W-:Y:S02]  /*0070*/  UISETP.NE.AND.EX UP2, UPT, UR7, URZ, UPT, UP2 ;  /* 0x0000003f0700728c */ /* 0x000fe4000bf45320 */
[----:B------:R-:W-:Y:S01]  /*0080*/  UISETP.NE.AND.EX UP1, UPT, UR5, URZ, UPT, UP1 ;  /* 0x0000003f0500728c */ /* 0x000fe2000bf25310 */
[----:B------:R-:W-:Y:S01]  /*0090*/  ULDC.64 UR8, c[0x0][0x2f0] ;  /* 0x0000bc0000087ab9 */ /* 0x000fe20000000a00 */
[----:B------:R-:W-:Y:S02]  /*00a0*/  ULDC.64 UR26, c[0x0][0x208] ;  /* 0x00008200001a7ab9 */ /* 0x000fe40000000a00 */
[----:B------:R-:W-:Y:S01]  /*00b0*/  PLOP3.LUT P2, PT, PT, PT, UP2, 0x80, 0x0 ;  /* 0x000000000000781c */ /* 0x000fe20003f4f028 */
[----:B------:R-:W-:Y:S01]  /*00c0*/  ULDC.U8 UR6, c[0x0][0x3c2] ;  /* 0x0000f08000067ab9 */ /* 0x000fe20000000000 */
[----:B------:R-:W-:Y:S01]  /*00d0*/  PLOP3.LUT P0, PT, PT, PT, UP1, 0x80, 0x0 ;  /* 0x000000000000781c */ /* 0x000fe20003f0f018 */
[----:B------:R-:W-:Y:S01]  /*00e0*/  ULDC.64 UR4, c[0x0][0x2f8] ;  /* 0x0000be0000047ab9 */ /* 0x000fe20000000a00 */
[----:B------:R-:W-:-:S02]  /*00f0*/  UISETP.NE.AND UP3, UPT, UR6, URZ, UPT ;  /* 0x0000003f0600728c */ /* 0x000fc4000bf65270 */
[----:B------:R-:W-:Y:S01]  /*0100*/  UISETP.EQ.U32.AND UP0, UPT, UR4, URZ, UPT ;  /* 0x0000003f0400728c */ /* 0x000fe2000bf02070 */
[----:B------:R-:W-:-:S03]  /*0110*/  ULDC.64 UR6, c[0x0][0x2f8] ;  /* 0x0000be0000067ab9 */ /* 0x000fc60000000a00 */
[----:B------:R-:W-:Y:S02]  /*0120*/  UISETP.EQ.OR.EX UP0, UPT, UR5, URZ, !UP3, UP0 ;  /* 0x0000003f0500728c */ /* 0x000fe4000df02700 */
[----:B--2---:R-:W-:-:S06]  /*0130*/  UIMAD.WIDE UR8, UR14, 0x4, UR8 ;  /* 0x000000040e0878a5 */ /* 0x004fcc000f8e0208 */
[----:B------:R-:W-:Y:S02]  /*0140*/  IMAD.U32 R2, RZ, RZ, UR8 ;  /* 0x00000008ff027e24 */ /* 0x000fe4000f8e00ff */
[----:B------:R-:W-:Y:S01]  /*0150*/  IMAD.U32 R3, RZ, RZ, UR9 ;  /* 0x00000009ff037e24 */ /* 0x000fe2000f8e00ff */
[----:B------:R-:W-:Y:S02]  /*0160*/  @UP1 ULDC.64 UR8, c[0x0][0x300] ;  /* 0x0000c00000081ab9 */ /* 0x000fe40000000a00 */
[----:B------:R-:W-:Y:S02]  /*0170*/  @UP1 UIMAD.WIDE UR8, UR14, 0x4, UR8 ;  /* 0x000000040e0818a5 */ /* 0x000fe4000f8e0208 */
[----:B------:R-:W2:Y:S04]  /*0180*/  @P2 LDG.E R4, desc[UR26][R2.64] ;  /* 0x0000001a02042981 */ /* 0x000ea8000c1e1900 */
[----:B------:R1:W3:Y:S01]  /*0190*/  @P2 LDG.E R0, desc[UR26][R2.64+0x4] ;  /* 0x0000041a02002981 */ /* 0x0002e2000c1e1900 */
[----:B------:R-:W-:Y:S01]  /*01a0*/  PLOP3.LUT P1, PT, PT, PT, UP0, 0x80, 0x0 ;  /* 0x000000000000781c */ /* 0x000fe20003f2f008 */
[----:B------:R-:W-:-:S06]  /*01b0*/  UIMAD.WIDE UR6, UR14, 0x4, UR6 ;  /* 0x000000040e0678a5 */ /* 0x000fcc000f8e0206 */
[----:B------:R-:W-:Y:S02]  /*01c0*/  IMAD.U32 R6, RZ, RZ, UR6 ;  /* 0x00000006ff067e24 */ /* 0x000fe4000f8e00ff */
[----:B------:R-:W-:Y:S02]  /*01d0*/  IMAD.U32 R7, RZ, RZ, UR7 ;  /* 0x00000007ff077e24 */ /* 0x000fe4000f8e00ff */
[----:B-1----:R-:W-:Y:S02]  /*01e0*/  IMAD.U32 R2, RZ, RZ, UR8 ;  /* 0x00000008ff027e24 */ /* 0x002fe4000f8e00ff */
[----:B------:R-:W-:-:S05]  /*01f0*/  IMAD.U32 R3, RZ, RZ, UR9 ;  /* 0x00000009ff037e24 */ /* 0x000fca000f8e00ff */
[----:B------:R-:W4:Y:S04]  /*0200*/  @P0 LDG.E R2, desc[UR26][R2.64] ;  /* 0x0000001a02020981 */ /* 0x000f28000c1e1900 */
[----:B------:R-:W5:Y:S01]  /*0210*/  @!P1 LDG.E R3, desc[UR26][R6.64] ;  /* 0x0000001a06039981 */ /* 0x000f62000c1e1900 */
[----:B------:R-:W-:Y:S01]  /*0220*/  UMOV UR13, 0xffffffff ;  /* 0xffffffff000d7882 */ /* 0x000fe20000000000 */
[----:B------:R-:W-:Y:S01]  /*0230*/  UMOV UR25, URZ ;  /* 0x0000003f00197c82 */ /* 0x000fe20008000000 */
[----:B------:R-:W-:Y:S01]  /*0240*/  UMOV UR28, 0xffffffff ;  /* 0xffffffff001c7882 */ /* 0x000fe20000000000 */
[----:B------:R-:W1:Y:S08]  /*0250*/  S2UR UR21, SR_CTAID.X ;  /* 0x00000000001579c3 */ /* 0x000e700000002500 */
[----:B------:R-:W1:Y:S01]  /*0260*/  S2UR UR16, SR_CTAID.Z ;  /* 0x00000000001079c3 */ /* 0x000e620000002700 */
[----:B--2---:R-:W-:-:S02]  /*0270*/  @P2 R2UR UR13, R4 ;  /* 0x00000000040d22ca */ /* 0x004fc400000e0000 */
[----:B---3--:R-:W-:-:S13]  /*0280*/  @P2 R2UR UR15, R0 ;  /* 0x00000000000f22ca */ /* 0x008fda00000e0000 */
[----:B------:R-:W-:-:S07]  /*0290*/  @UP2 UIADD3 UR15, UR15, -UR13, URZ ;  /* 0x8000000d0f0f2290 */ /* 0x000fce000fffe03f */
[----:B------:R-:W-:Y:S01]  /*02a0*/  @!UP2 ULDC UR15, c[0x0][0x2c4] ;  /* 0x0000b100000faab9 */ /* 0x000fe20000000800 */
[----:B----4-:R-:W-:Y:S02]  /*02b0*/  @P0 R2UR UR25, R2 ;  /* 0x00000000021902ca */ /* 0x010fe400000e0000 */
[----:B------:R-:W-:-:S04]  /*02c0*/  ISETP.NE.U32.AND P0, PT, RZ, UR4, PT ;  /* 0x00000004ff007c0c */ /* 0x000fc8000bf05070 */
[----:B------:R-:W-:Y:S02]  /*02d0*/  ISETP.NE.AND.EX P0, PT, RZ, UR5, PT, P0 ;  /* 0x00000005ff007c0c */ /* 0x000fe4000bf05300 */
[----:B-----5:R-:W-:-:S11]  /*02e0*/  @!P1 R2UR UR28, R3 ;  /* 0x00000000031c92ca */ /* 0x020fd600000e0000 */
[----:B-1----:R-:W-:Y:S05]  /*02f0*/  @!P0 BRA `(.L_x_2314) ;  /* 0x00000000001c8947 */ /* 0x002fea0003800000 */
[----:B------:R-:W-:-:S13]  /*0300*/  PLOP3.LUT P0, PT, PT, PT, UP3, 0x80, 0x0 ;  /* 0x000000000000781c */ /* 0x000fda0003f0f038 */
[----:B------:R-:W2:Y:S04]  /*0310*/  @P0 LDG.E R0, desc[UR26][R6.64+0x4] ;  /* 0x0000041a06000981 */ /* 0x000ea8000c1e1900 */
[----:B------:R-:W3:Y:S01]  /*0320*/  @!P0 LDG.E R6, desc[UR26][R6.64] ;  /* 0x0000001a06068981 */ /* 0x000ee2000c1e1900 */
[----:B--2---:R-:W-:-:S13]  /*0330*/  @P0 R2UR UR6, R0 ;  /* 0x00000000000602ca */ /* 0x004fda00000e0000 */
[----:B------:R-:W-:-:S07]  /*0340*/  @UP3 UIADD3 UR6, UR6, -UR28, URZ ;  /* 0x8000001c06063290 */ /* 0x000fce000fffe03f */
[----:B---3--:R-:W-:Y:S01]  /*0350*/  @!P0 R2UR UR6, R6 ;  /* 0x00000000060682ca */ /* 0x008fe200000e0000 */
[----:B------:R-:W-:-:S14]  /*0360*/  BRA `(.L_x_2315) ;  /* 0x0000000000047947 */ /* 0x000fdc0003800000 */
.L_x_2314:
[----:B------:R-:W-:Y:S01]  /*0370*/  ULDC UR6, c[0x0][0x2c8] ;  /* 0x0000b20000067ab9 */ /* 0x000fe20000000800 */
.L_x_2315:
        /* <DEDUP_REMOVED lines=12> */
[----:B------:R-:W-:-:S04]  /*0440*/  @!UP2 UISETP.NE.U32.AND UP0, UPT, UR4, URZ, UPT ;  /* 0x0000003f0400a28c */ /* 0x000fc8000bf05070 */
[----:B------:R-:W-:-:S03]  /*0450*/  @!UP2 UISETP.NE.AND.EX UP0, UPT, UR5, URZ, UPT, UP0 ;  /* 0x0000003f0500a28c */ /* 0x000fc6000bf05300 */
[----:B------:R-:W-:Y:S02]  /*0460*/  @!UP2 ULDC UR5, c[0x0][0x2cc] ;  /* 0x0000b3000005aab9 */ /* 0x000fe40000000800 */
[----:B------:R-:W-:Y:S01]  /*0470*/  @!UP2 USEL UR5, UR5, URZ, UP0 ;  /* 0x0000003f0505a287 */ /* 0x000fe20008000000 */
[----:B--2---:R-:W-:Y:S02]  /*0480*/  @P0 R2UR UR24, R0 ;  /* 0x00000000001802ca */ /* 0x004fe400000e0000 */
[----:B------:R-:W-:-:S11]  /*0490*/  PLOP3.LUT P0, PT, PT, PT, UP1, 0x80, 0x0 ;  /* 0x000000000000781c */ /* 0x000fd60003f0f018 */
[----:B------:R-:W-:Y:S02]  /*04a0*/  @UP2 UIADD3 UR24, UR24, -UR25, URZ ;  /* 0x8000001918182290 */ /* 0x000fe4000fffe03f */
[----:B------:R-:W-:Y:S10]  /*04b0*/  @!P0 EXIT ;  /* 0x000000000000894d */ /* 0x000ff40003800000 */
[----:B------:R-:W-:Y:S01]  /*04c0*/  UIADD3 UR4, -UR15, 0x7f, UR21 ;  /* 0x0000007f0f047890 */ /* 0x000fe2000fffe115 */
[----:B------:R-:W1:Y:S01]  /*04d0*/  S2R R5, SR_TID.X ;  /* 0x0000000000057919 */ /* 0x000e620000002100 */
[----:B------:R-:W-:Y:S01]  /*04e0*/  @!UP2 UIADD3 UR24, UR5, UR6, -UR25 ;  /* 0x000000060518a290 */ /* 0x000fe2000fffe819 */
[----:B------:R-:W-:Y:S01]  /*04f0*/  ULDC UR19, c[0x0][0x398] ;  /* 0x0000e60000137ab9 */ /* 0x000fe20000000800 */
[----:B------:R-:W-:Y:S02]  /*0500*/  ULDC UR9, c[0x0][0x2c8] ;  /* 0x0000b20000097ab9 */ /* 0x000fe40000000800 */
[----:B------:R-:W-:Y:S02]  /*0510*/  UIADD3 UR6, UR4, UR19, UR24 ;  /* 0x0000001304067290 */ /* 0x000fe4000fffe018 */
[----:B------:R-:W-:Y:S02]  /*0520*/  UIADD3 UR8, UR24, 0x3f, URZ ;  /* 0x0000003f18087890 */ /* 0x000fe4000fffe03f */
[----:B------:R-:W-:-:S02]  /*0530*/  USHF.R.S32.HI UR5, URZ, 0x1f, UR6 ;  /* 0x0000001f3f057899 */ /* 0x000fc40008011406 */
[----:B------:R-:W-:Y:S02]  /*0540*/  USHF.R.S32.HI UR7, URZ, 0x1f, UR8 ;  /* 0x0000001f3f077899 */ /* 0x000fe40008011408 */
[----:B------:R-:W-:Y:S02]  /*0550*/  UIADD3 UR9, UR9, 0x3f, URZ ;  /* 0x0000003f09097890 */ /* 0x000fe4000fffe03f */
[----:B------:R-:W-:Y:S02]  /*0560*/  ULEA.HI UR5, UR5, UR6, URZ, 0x6 ;  /* 0x0000000605057291 */ /* 0x000fe4000f8f303f */
[----:B------:R-:W-:Y:S02]  /*0570*/  ULEA.HI UR7, UR7, UR8, URZ, 0x6 ;  /* 0x0000000807077291 */ /* 0x000fe4000f8f303f */
[----:B------:R-:W-:Y:S02]  /*0580*/  USHF.R.S32.HI UR4, URZ, 0x1f, UR9 ;  /* 0x0000001f3f047899 */ /* 0x000fe40008011409 */
[----:B------:R-:W-:-:S02]  /*0590*/  UIADD3 UR6, UR24, UR21, -UR15 ;  /* 0x0000001518067290 */ /* 0x000fc4000fffe80f */
[----:B------:R-:W-:Y:S02]  /*05a0*/  USHF.R.S32.HI UR5, URZ, 0x6, UR5 ;  /* 0x000000063f057899 */ /* 0x000fe40008011405 */
[----:B------:R-:W-:Y:S02]  /*05b0*/  USHF.R.S32.HI UR7, URZ, 0x6, UR7 ;  /* 0x000000063f077899 */ /* 0x000fe40008011407 */
[----:B------:R-:W-:Y:S01]  /*05c0*/  ULEA.HI UR4, UR4, UR9, URZ, 0x6 ;  /* 0x0000000904047291 */ /* 0x000fe2000f8f303f */
[----:B------:R-:W-:Y:S01]  /*05d0*/  ULDC UR20, c[0x0][0x394] ;  /* 0x0000e50000147ab9 */ /* 0x000fe20000000800 */
[----:B------:R-:W-:Y:S01]  /*05e0*/  IMAD.U32 R2, RZ, RZ, UR5 ;  /* 0x00000005ff027e24 */ /* 0x000fe2000f8e00ff */
[----:B------:R-:W-:Y:S01]  /*05f0*/  UIADD3 UR6, UR6, -UR20, URZ ;  /* 0x8000001406067290 */ /* 0x000fe2000fffe03f */
[----:B------:R-:W-:Y:S01]  /*0600*/  IMAD.U32 R0, RZ, RZ, UR7 ;  /* 0x00000007ff007e24 */ /* 0x000fe2000f8e00ff */
[----:B------:R-:W-:Y:S02]  /*0610*/  USHF.R.S32.HI UR4, URZ, 0x6, UR4 ;  /* 0x000000063f047899 */ /* 0x000fe40008011404 */
[----:B------:R-:W-:-:S04]  /*0620*/  USHF.R.S32.HI UR5, URZ, 0x1f, UR6 ;  /* 0x0000001f3f057899 */ /* 0x000fc80008011406 */
[----:B------:R-:W-:Y:S01]  /*0630*/  VIMNMX3 R0, R0, UR4, R2, PT ;  /* 0x0000000400007c0f */ /* 0x000fe2000b800102 */
[----:B------:R-:W-:-:S03]  /*0640*/  ULEA.HI UR5, UR5, UR6, URZ, 0x6 ;  /* 0x0000000605057291 */ /* 0x000fc6000f8f303f */
[----:B------:R-:W-:Y:S01]  /*0650*/  R2UR UR18, R0 ;  /* 0x00000000001272ca */ /* 0x000fe200000e0000 */
[----:B------:R-:W-:-:S04]  /*0660*/  USHF.R.S32.HI UR12, URZ, 0x6, UR5 ;  /* 0x000000063f0c7899 */ /* 0x000fc80008011405 */
[----:B------:R-:W-:-:S04]  /*0670*/  UISETP.LT.AND UP0, UPT, URZ, UR12, UPT ;  /* 0x0000000c3f00728c */ /* 0x000fc8000bf01270 */
[----:B------:R-:W-:-:S04]  /*0680*/  USEL UR12, URZ, UR12, !UP0 ;  /* 0x0000000c3f0c7287 */ /* 0x000fc8000c000000 */
[----:B------:R-:W-:-:S06]  /*0690*/  UISETP.GE.AND UP0, UPT, UR12, UR18, UPT ;  /* 0x000000120c00728c */ /* 0x000fcc000bf06270 */
[----:B------:R-:W-:-:S13]  /*06a0*/  PLOP3.LUT P0, PT, PT, PT, UP0, 0x80, 0x0 ;  /* 0x000000000000781c */ /* 0x000fda0003f0f008 */
[----:B-1----:R-:W-:Y:S05]  /*06b0*/  @!P0 BRA `(.L_x_2316) ;  /* 0x0000000800788947 */ /* 0x002fea0003800000 */
[----:B------:R-:W-:Y:S01]  /*06c0*/  SHF.R.S32.HI R10, RZ, 0x1f, R5 ;  /* 0x0000001fff0a7819 */ /* 0x000fe20000011405 */
[----:B------:R-:W-:Y:S01]  /*06d0*/  UISETP.NE.AND UP0, UPT, UR13, -0x1, UPT ;  /* 0xffffffff0d00788c */ /* 0x000fe2000bf05270 */
[----:B------:R-:W-:Y:S01]  /*06e0*/  BSSY B0, `(.L_x_2317) ;  /* 0x0000040000007945 */ /* 0x000fe20003800000 */
[----:B------:R-:W-:Y:S01]  /*06f0*/  USHF.R.S32.HI UR8, URZ, 0x1f, UR21 ;  /* 0x0000001f3f087899 */ /* 0x000fe20008011415 */
[----:B------:R-:W-:Y:S01]  /*0700*/  LEA.HI R10, R10, R5, RZ, 0x3 ;  /* 0x000000050a0a7211 */ /* 0x000fe200078f18ff */
[----:B------:R-:W-:Y:S01]  /*0710*/  ULDC.64 UR6, c[0x0][0x298] ;  /* 0x0000a60000067ab9 */ /* 0x000fe20000000a00 */
[----:B------:R-:W-:Y:S02]  /*0720*/  UIADD3 UR15, -UR21, UR15, URZ ;  /* 0x0000000f150f7290 */ /* 0x000fe4000fffe13f */
[----:B------:R-:W-:Y:S01]  /*0730*/  LOP3.LUT R0, R10, 0xfffffff8, RZ, 0xc0, !PT ;  /* 0xfffffff80a007812 */ /* 0x000fe200078ec0ff */
[----:B------:R-:W-:Y:S01]  /*0740*/  UIMAD UR8, UR8, UR6, URZ ;  /* 0x00000006080872a4 */ /* 0x000fe2000f8e023f */
[----:B------:R-:W-:-:S02]  /*0750*/  SHF.R.S32.HI R10, RZ, 0x3, R10 ;  /* 0x00000003ff0a7819 */ /* 0x000fc4000001140a */
[----:B------:R-:W-:Y:S01]  /*0760*/  @!UP0 USHF.R.S32.HI UR9, URZ, 0x1f, UR14 ;  /* 0x0000001f3f098899 */ /* 0x000fe2000801140e */
[----:B------:R-:W-:Y:S01]  /*0770*/  IMAD.IADD R5, R5, 0x1, -R0 ;  /* 0x0000000105057824 */ /* 0x000fe200078e0a00 */
[----:B------:R-:W-:Y:S01]  /*0780*/  @!UP0 ULDC.64 UR4, c[0x0][0x290] ;  /* 0x0000a40000048ab9 */ /* 0x000fe20000000a00 */
[----:B------:R-:W-:Y:S01]  /*0790*/  @UP0 UIMAD.WIDE.U32 UR10, UR13, UR6, URZ ;  /* 0x000000060d0a02a5 */ /* 0x000fe2000f8e003f */
[----:B------:R-:W-:Y:S01]  /*07a0*/  IMAD.U32 R0, RZ, RZ, UR6 ;  /* 0x00000006ff007e24 */ /* 0x000fe2000f8e00ff */
[----:B------:R-:W-:Y:S01]  /*07b0*/  @!UP0 UIMAD UR9, UR9, UR4, URZ ;  /* 0x00000004090982a4 */ /* 0x000fe2000f8e023f */
[C---:B------:R-:W-:Y:S01]  /*07c0*/  IMAD.SHL.U32 R18, R5.reuse, 0x8, RZ ;  /* 0x0000000805127824 */ /* 0x040fe200078e00ff */
[----:B------:R-:W-:Y:S01]  /*07d0*/  @!UP0 UIMAD.WIDE.U32 UR18, UR14, UR4, URZ ;  /* 0x000000040e1282a5 */ /* 0x000fe2000f8e003f */
[C---:B------:R-:W-:Y:S01]  /*07e0*/  ISETP.GE.AND P1, PT, R10.reuse, UR15, PT ;  /* 0x0000000f0a007c0c */ /* 0x040fe2000bf26270 */
[----:B------:R-:W-:Y:S01]  /*07f0*/  UIMAD UR8, UR21, UR7, UR8 ;  /* 0x00000007150872a4 */ /* 0x000fe2000f8e0208 */
[----:B------:R-:W-:Y:S01]  /*0800*/  IADD3 R6, R10, 0x10, RZ ;  /* 0x000000100a067810 */ /* 0x000fe20007ffe0ff */
[----:B------:R-:W-:Y:S01]  /*0810*/  @!UP0 UIMAD UR5, UR14, UR5, UR9 ;  /* 0x000000050e0582a4 */ /* 0x000fe2000f8e0209 */
[--C-:B------:R-:W-:Y:S01]  /*0820*/  SHF.R.S32.HI R19, RZ, 0x1f, R18.reuse ;  /* 0x0000001fff137819 */ /* 0x100fe20000011412 */
[----:B------:R-:W-:Y:S01]  /*0830*/  @UP0 UIMAD UR13, UR13, UR7, UR11 ;  /* 0x000000070d0d02a4 */ /* 0x000fe2000f8e020b */
[----:B------:R-:W-:Y:S01]  /*0840*/  ISETP.NE.AND P6, PT, R5, RZ, PT ;  /* 0x000000ff0500720c */ /* 0x000fe20003fc5270 */
[----:B------:R-:W-:Y:S01]  /*0850*/  @!UP0 UMOV UR10, UR18 ;  /* 0x00000012000a8c82 */ /* 0x000fe20008000000 */
[----:B------:R-:W-:Y:S01]  /*0860*/  @!UP0 UIADD3 UR13, UR19, UR5, URZ ;  /* 0x00000005130d8290 */ /* 0x000fe2000fffe03f */
[----:B------:R-:W-:Y:S01]  /*0870*/  IMAD.WIDE.U32 R2, R0, UR21, R18 ;  /* 0x0000001500027c25 */ /* 0x000fe2000f8e0012 */
[----:B------:R-:W-:Y:S01]  /*0880*/  IADD3 R7, R18, 0xc0, RZ ;  /* 0x000000c012077810 */ /* 0x000fe20007ffe0ff */
[----:B------:R-:W-:-:S02]  /*0890*/  ULDC.64 UR4, c[0x0][0x2a0] ;  /* 0x0000a80000047ab9 */ /* 0x000fc40000000a00 */
[----:B------:R-:W-:Y:S01]  /*08a0*/  IMAD.U32 R0, RZ, RZ, UR8 ;  /* 0x00000008ff007e24 */ /* 0x000fe2000f8e00ff */
[----:B------:R-:W-:Y:S01]  /*08b0*/  USHF.R.S32.HI UR8, URZ, 0x1f, UR16 ;  /* 0x0000001f3f087899 */ /* 0x000fe20008011410 */
[----:B------:R-:W-:Y:S01]  /*08c0*/  IADD3 R2, P0, R2, UR10, RZ ;  /* 0x0000000a02027c10 */ /* 0x000fe2000ff1e0ff */
[----:B------:R-:W-:Y:S02]  /*08d0*/  IMAD.U32 R12, RZ, RZ, UR4 ;  /* 0x00000004ff0c7e24 */ /* 0x000fe4000f8e00ff */
[----:B------:R-:W-:Y:S01]  /*08e0*/  UIMAD UR8, UR8, UR4, URZ ;  /* 0x00000004080872a4 */ /* 0x000fe2000f8e023f */
[----:B------:R-:W-:Y:S01]  /*08f0*/  IADD3.X R3, R3, UR13, R0, P0, !PT ;  /* 0x0000000d03037c10 */ /* 0x000fe200087fe400 */
[----:B------:R-:W-:Y:S01]  /*0900*/  VIADD R5, R10, 0x20 ;  /* 0x000000200a057836 */ /* 0x000fe20000000000 */
[----:B------:R-:W-:Y:S01]  /*0910*/  ULDC UR4, c[0x0][0x270] ;  /* 0x00009c0000047ab9 */ /* 0x000fe20000000800 */
[----:B------:R-:W-:Y:S01]  /*0920*/  UIMAD UR5, UR16, UR5, UR8 ;  /* 0x00000005100572a4 */ /* 0x000fe2000f8e0208 */
[----:B------:R-:W-:Y:S01]  /*0930*/  ISETP.GE.AND P0, PT, R6, UR15, PT ;  /* 0x0000000f06007c0c */ /* 0x000fe2000bf06270 */
[----:B------:R-:W-:Y:S01]  /*0940*/  IMAD.WIDE.U32 R12, R12, UR16, R2 ;  /* 0x000000100c0c7c25 */ /* 0x000fe2000f8e0002 */
[----:B------:R-:W-:Y:S01]  /*0950*/  UIMAD UR14, UR14, UR4, UR16 ;  /* 0x000000040e0e72a4 */ /* 0x000fe2000f8e0210 */
[----:B------:R-:W-:-:S02]  /*0960*/  SHF.R.S32.HI R3, RZ, 0x1f, R10 ;  /* 0x0000001fff037819 */ /* 0x000fc4000001140a */
[----:B------:R-:W-:Y:S01]  /*0970*/  ULDC UR4, c[0x0][0x2c4] ;  /* 0x0000b10000047ab9 */ /* 0x000fe20000000800 */
[----:B------:R-:W-:Y:S01]  /*0980*/  VIADD R17, R13, UR5 ;  /* 0x000000050d117c36 */ /* 0x000fe20008000000 */
[----:B------:R-:W-:Y:S01]  /*0990*/  UIMAD UR21, UR14, UR4, UR21 ;  /* 0x000000040e1572a4 */ /* 0x000fe2000f8e0215 */
[C---:B------:R-:W-:Y:S02]  /*09a0*/  VIADD R9, R18.reuse, 0x40 ;  /* 0x0000004012097836 */ /* 0x040fe40000000000 */
[----:B------:R-:W-:Y:S01]  /*09b0*/  VIADD R8, R18, 0x80 ;  /* 0x0000008012087836 */ /* 0x000fe20000000000 */
[----:B------:R-:W-:Y:S08]  /*09c0*/  @P1 BRA `(.L_x_2318) ;  /* 0x0000000000441947 */ /* 0x000ff00003800000 */
        /* <DEDUP_REMOVED lines=17> */
.L_x_2318:
[----:B------:R-:W-:Y:S05]  /*0ae0*/  BSYNC B0 ;  /* 0x0000000000007941 */ /* 0x000fea0003800000 */
.L_x_2317:
        /* <DEDUP_REMOVED lines=24> */
.L_x_2320:
[----:B------:R-:W-:Y:S05]  /*0c70*/  BSYNC B0 ;  /* 0x0000000000007941 */ /* 0x000fea0003800000 */
.L_x_2319:
        /* <DEDUP_REMOVED lines=23> */
.L_x_2322:
[----:B------:R-:W-:Y:S05]  /*0df0*/  BSYNC B0 ;  /* 0x0000000000007941 */ /* 0x000fea0003800000 */
.L_x_2321:
        /* <DEDUP_REMOVED lines=22> */
.L_x_2324:
[----:B------:R-:W-:Y:S05]  /*0f60*/  BSYNC B0 ;  /* 0x0000000000007941 */ /* 0x000fea0003800000 */
.L_x_2323:
[C---:B------:R-:W-:Y:S01]  /*0f70*/  ISETP.GE.OR P2, PT, R10.reuse, UR15, P6 ;  /* 0x0000000f0a007c0c */ /* 0x040fe2000b746670 */
[----:B------:R-:W-:Y:S01]  /*0f80*/  IMAD.U32 R0, RZ, RZ, UR21 ;  /* 0x00000015ff007e24 */ /* 0x000fe2000f8e00ff */
[----:B------:R-:W-:Y:S01]  /*0f90*/  ISETP.GE.OR P1, PT, R5, UR15, P6 ;  /* 0x0000000f05007c0c */ /* 0x000fe2000b726670 */
[----:B------:R-:W-:Y:S01]  /*0fa0*/  ULDC.64 UR4, c[0x0][0x2b0] ;  /* 0x0000ac0000047ab9 */ /* 0x000fe20000000a00 */
[----:B------:R-:W-:Y:S01]  /*0fb0*/  IADD3 R10, P0, R10, UR21, RZ ;  /* 0x000000150a0a7c10 */ /* 0x000fe2000ff1e0ff */
[----:B------:R-:W-:Y:S01]  /*0fc0*/  @!P5 IMAD.MOV.U32 R2, RZ, RZ, 0x7f800000 ;  /* 0x7f800000ff02d424 */ /* 0x000fe200078e00ff */
[----:B------:R-:W-:Y:S02]  /*0fd0*/  ISETP.GE.OR P6, PT, R4, UR15, P6 ;  /* 0x0000000f04007c0c */ /* 0x000fe4000b7c6670 */
[----:B------:R-:W-:Y:S02]  /*0fe0*/  LEA.HI.X.SX32 R3, R0, R3, 0x1, P0 ;  /* 0x0000000300037211 */ /* 0x000fe400000f0eff */
        /* <DEDUP_REMOVED lines=11> */
.L_x_2316:
[----:B------:R-:W-:Y:S01]  /*10a0*/  ULDC.64 UR4, c[0x0][0x368] ;  /* 0x0000da0000047ab9 */ /* 0x000fe20000000a00 */
[----:B------:R-:W-:Y:S01]  /*10b0*/  ULDC.64 UR6, c[0x0][0x370] ;  /* 0x0000dc0000067ab9 */ /* 0x000fe20000000a00 */
[----:B------:R-:W-:-:S04]  /*10c0*/  UISETP.NE.U32.AND UP0, UPT, UR4, URZ, UPT ;  /* 0x0000003f0400728c */ /* 0x000fc8000bf05070 */
[----:B------:R-:W-:-:S06]  /*10d0*/  UISETP.NE.AND.EX UP0, UPT, UR5, URZ, UPT, UP0 ;  /* 0x0000003f0500728c */ /* 0x000fcc000bf05300 */
[----:B------:R-:W-:-:S05]  /*10e0*/  PLOP3.LUT P0, PT, PT, PT, UP0, 0x80, 0x0 ;  /* 0x000000000000781c */ /* 0x000fca0003f0f008 */
[----:B------:R-:W-:Y:S02]  /*10f0*/  @UP0 ULDC.64 UR4, c[0x0][0x368] ;  /* 0x0000da0000040ab9 */ /* 0x000fe40000000a00 */
[----:B------:R-:W-:-:S06]  /*1100*/  @UP0 UIMAD.WIDE UR4, UR14, 0x4, UR4 ;  /* 0x000000040e0408a5 */ /* 0x000fcc000f8e0204 */
[----:B------:R-:W-:Y:S02]  /*1110*/  IMAD.U32 R2, RZ, RZ, UR4 ;  /* 0x00000004ff027e24 */ /* 0x000fe4000f8e00ff */
[----:B------:R-:W-:-:S05]  /*1120*/  IMAD.U32 R3, RZ, RZ, UR5 ;  /* 0x00000005ff037e24 */ /* 0x000fca000f8e00ff */
[----:B------:R-:W2:Y:S01]  /*1130*/  @P0 LDG.E R2, desc[UR26][R2.64] ;  /* 0x0000001a02020981 */ /* 0x000ea2000c1e1900 */
[----:B------:R-:W-:Y:S01]  /*1140*/  ISETP.NE.U32.AND P1, PT, RZ, UR6, PT ;  /* 0x00000006ff007c0c */ /* 0x000fe2000bf25070 */
[----:B------:R-:W-:Y:S01]  /*1150*/  UMOV UR17, UR14 ;  /* 0x0000000e00117c82 */ /* 0x000fe20008000000 */
[----:B------:R-:W-:Y:S01]  /*1160*/  UMOV UR22, URZ ;  /* 0x0000003f00167c82 */ /* 0x000fe20008000000 */
[----:B------:R-:W-:Y:S01]  /*1170*/  UMOV UR23, URZ ;  /* 0x0000003f00177c82 */ /* 0x000fe20008000000 */
[----:B------:R-:W-:Y:S01]  /*1180*/  ISETP.NE.AND.EX P1, PT, RZ, UR7, PT, P1 ;  /* 0x00000007ff007c0c */ /* 0x000fe2000bf25310 */
[----:B------:R-:W-:Y:S01]  /*1190*/  UPLOP3.LUT UP6, UPT, UPT, UPT, UPT, 0x40, 0x0 ;  /* 0x000000000000789c */ /* 0x000fe20003fce870 */
[----:B--2---:R-:W-:-:S11]  /*11a0*/  @P0 R2UR UR17, R2 ;  /* 0x00000000021102ca */ /* 0x004fd600000e0000 */
[----:B------:R-:W-:Y:S05]  /*11b0*/  @!P1 BRA `(.L_x_2325) ;  /* 0x00000000002c9947 */ /* 0x000fea0003800000 */
[----:B------:R-:W-:Y:S01]  /*11c0*/  USHF.R.S32.HI UR8, URZ, 0x1f, UR14 ;  /* 0x0000001f3f087899 */ /* 0x000fe2000801140e */
[----:B------:R-:W-:-:S03]  /*11d0*/  ULDC.64 UR4, c[0x0][0x378] ;  /* 0x0000de0000047ab9 */ /* 0x000fc60000000a00 */
[----:B------:R-:W-:Y:S02]  /*11e0*/  UIMAD UR8, UR8, UR4, URZ ;  /* 0x00000004080872a4 */ /* 0x000fe4000f8e023f */
[----:B------:R-:W-:Y:S02]  /*11f0*/  UIMAD.WIDE.U32 UR10, UR14, UR4, URZ ;  /* 0x000000040e0a72a5 */ /* 0x000fe4000f8e003f */
[----:B------:R-:W-:Y:S02]  /*1200*/  UIMAD UR4, UR14, UR5, UR8 ;  /* 0x000000050e0472a4 */ /* 0x000fe4000f8e0208 */
[----:B------:R-:W-:Y:S02]  /*1210*/  ULEA UR22, UP0, UR10, UR6, 0x2 ;  /* 0x000000060a167291 */ /* 0x000fe4000f80103f */
[----:B------:R-:W-:Y:S02]  /*1220*/  UIADD3 UR4, UR11, UR4, URZ ;  /* 0x000000040b047290 */ /* 0x000fe4000fffe03f */
[----:B------:R-:W-:-:S02]  /*1230*/  UISETP.NE.U32.AND UP6, UPT, UR22, URZ, UPT ;  /* 0x0000003f1600728c */ /* 0x000fc4000bfc5070 */
[----:B------:R-:W-:-:S04]  /*1240*/  USHF.L.U64.HI UR4, UR10, 0x2, UR4 ;  /* 0x000000020a047899 */ /* 0x000fc80008010204 */
[----:B------:R-:W-:-:S04]  /*1250*/  UIADD3.X UR23, UR4, UR7, URZ, UP0, !UPT ;  /* 0x0000000704177290 */ /* 0x000fc800087fe43f */
[----:B------:R-:W-:-:S11]  /*1260*/  UISETP.NE.AND.EX UP6, UPT, UR23, URZ, UPT, UP6 ;  /* 0x0000003f1700728c */ /* 0x000fd6000bfc5360 */
.L_x_2325:
[----:B------:R-:W-:-:S13]  /*1270*/  PLOP3.LUT P0, PT, PT, PT, UP6, 0x40, 0x0 ;  /* 0x000000000000781c */ /* 0x000fda0003f0e868 */
[----:B------:R-:W-:Y:S05]  /*1280*/  @P0 BRA `(.L_x_2326) ;  /* 0x0000000400780947 */ /* 0x000fea0003800000 */
[----:B------:R-:W-:Y:S01]  /*1290*/  ULDC UR10, c[0x0][0x380] ;  /* 0x0000e000000a7ab9 */ /* 0x000fe20000000800 */
[----:B------:R-:W-:Y:S01]  /*12a0*/  ULEA UR9, UR18, 0xffffffc0, 0x6 ;  /* 0xffffffc012097891 */ /* 0x000fe2000f8e303f */
[----:B------:R-:W-:Y:S01]  /*12b0*/  IMAD.U32 R0, RZ, RZ, UR10 ;  /* 0x0000000aff007e24 */ /* 0x000fe2000f8e00ff */
[----:B------:R-:W-:Y:S01]  /*12c0*/  UMOV UR28, URZ ;  /* 0x0000003f001c7c82 */ /* 0x000fe20008000000 */
[----:B------:R-:W1:Y:S03]  /*12d0*/  LDC R4, c[0x0][0x278] ;  /* 0x00009e00ff047b82 */ /* 0x000e660000000800 */
[----:B------:R-:W-:-:S04]  /*12e0*/  IABS R0, R0 ;  /* 0x0000000000007213 */ /* 0x000fc80000000000 */
[----:B------:R-:W-:-:S13]  /*12f0*/  R2UR UR6, R0 ;  /* 0x00000000000672ca */ /* 0x000fda00000e0000 */
[----:B------:R-:W2:Y:S08]  /*1300*/  I2F.RP R0, UR6 ;  /* 0x0000000600007d06 */ /* 0x000eb00008209400 */
[----:B--2---:R-:W2:Y:S02]  /*1310*/  MUFU.RCP R0, R0 ;  /* 0x0000000000007308 */ /* 0x004ea40000001000 */
[----:B--2---:R-:W-:-:S06]  /*1320*/  VIADD R0, R0, 0xffffffe ;  /* 0x0ffffffe00007836 */ /* 0x004fcc0000000000 */
[----:B------:R-:W2:Y:S02]  /*1330*/  F2I.FTZ.U32.TRUNC.NTZ R0, R0 ;  /* 0x0000000000007305 */ /* 0x000ea4000021f000 */
[----:B--2---:R-:W-:Y:S02]  /*1340*/  R2UR UR29, R0 ;  /* 0x00000000001d72ca */ /* 0x004fe400000e0000 */
[----:B------:R-:W-:-:S04]  /*1350*/  MOV R0, UR9 ;  /* 0x0000000900007c02 */ /* 0x000fc80008000f00 */
[----:B------:R-:W-:-:S04]  /*1360*/  IABS R0, R0 ;  /* 0x0000000000007213 */ /* 0x000fc80000000000 */
[----:B------:R-:W-:-:S03]  /*1370*/  R2UR UR5, R0 ;  /* 0x00000000000572ca */ /* 0x000fc600000e0000 */
[----:B------:R-:W-:-:S04]  /*1380*/  UIADD3 UR4, URZ, -UR29, URZ ;  /* 0x8000001d3f047290 */ /* 0x000fc8000fffe03f */
[----:B------:R-:W-:-:S04]  /*1390*/  UIMAD UR4, UR4, UR6, URZ ;  /* 0x00000006040472a4 */ /* 0x000fc8000f8e023f */
[----:B------:R-:W-:-:S07]  /*13a0*/  UIMAD.WIDE.U32 UR28, UR29, UR4, UR28 ;  /* 0x000000041d1c72a5 */ /* 0x000fce000f8e001c */
[----:B------:R-:W-:Y:S02]  /*13b0*/  UMOV UR7, UR29 ;  /* 0x0000001d00077c82 */ /* 0x000fe40008000000 */
[----:B------:R-:W-:-:S07]  /*13c0*/  UIMAD.WIDE.U32 UR28, UR7, UR5, URZ ;  /* 0x00000005071c72a5 */ /* 0x000fce000f8e003f */
[----:B------:R-:W-:Y:S02]  /*13d0*/  UMOV UR8, UR29 ;  /* 0x0000001d00087c82 */ /* 0x000fe40008000000 */
[----:B------:R-:W-:-:S04]  /*13e0*/  UIADD3 UR4, -UR8, URZ, URZ ;  /* 0x0000003f08047290 */ /* 0x000fc8000fffe13f */
[----:B------:R-:W-:-:S04]  /*13f0*/  UIMAD UR4, UR6, UR4, UR5 ;  /* 0x00000004060472a4 */ /* 0x000fc8000f8e0205 */
[----:B------:R-:W-:-:S11]  /*1400*/  UISETP.GT.U32.AND UP0, UPT, UR6, UR4, UPT ;  /* 0x000000040600728c */ /* 0x000fd6000bf04070 */
[----:B------:R-:W-:Y:S02]  /*1410*/  @!UP0 UIADD3 UR4, UR4, -UR6, URZ ;  /* 0x8000000604048290 */ /* 0x000fe4000fffe03f */
[----:B------:R-:W-:Y:S02]  /*1420*/  @!UP0 UIADD3 UR8, UR8, 0x1, URZ ;  /* 0x0000000108088890 */ /* 0x000fe4000fffe03f */
[----:B------:R-:W-:Y:S02]  /*1430*/  UISETP.GE.U32.AND UP1, UPT, UR4, UR6, UPT ;  /* 0x000000060400728c */ /* 0x000fe4000bf26070 */
[----:B------:R-:W-:-:S04]  /*1440*/  ULOP3.LUT UR4, UR9, UR10, URZ, 0x3c, !UPT ;  /* 0x0000000a09047292 */ /* 0x000fc8000f8e3c3f */
[----:B------:R-:W-:-:S05]  /*1450*/  UISETP.GE.AND UP0, UPT, UR4, URZ, UPT ;  /* 0x0000003f0400728c */ /* 0x000fca000bf06270 */
[----:B------:R-:W-:Y:S02]  /*1460*/  @UP1 UIADD3 UR8, UR8, 0x1, URZ ;  /* 0x0000000108081890 */ /* 0x000fe4000fffe03f */
[----:B------:R-:W-:-:S04]  /*1470*/  UISETP.NE.AND UP1, UPT, UR10, URZ, UPT ;  /* 0x0000003f0a00728c */ /* 0x000fc8000bf25270 */
[----:B------:R-:W-:-:S07]  /*1480*/  @!UP0 UIADD3 UR8, -UR8, URZ, URZ ;  /* 0x0000003f08088290 */ /* 0x000fce000fffe13f */
[----:B------:R-:W-:-:S04]  /*1490*/  @!UP1 ULOP3.LUT UR8, URZ, UR10, URZ, 0x33, !UPT ;  /* 0x0000000a3f089292 */ /* 0x000fc8000f8e333f */
[----:B------:R-:W-:-:S06]  /*14a0*/  UIMAD.WIDE UR4, UR8, 0x4, UR22 ;  /* 0x00000004080478a5 */ /* 0x000fcc000f8e0216 */
[----:B------:R-:W-:Y:S02]  /*14b0*/  IMAD.U32 R2, RZ, RZ, UR4 ;  /* 0x00000004ff027e24 */ /* 0x000fe4000f8e00ff */
[----:B------:R-:W-:Y:S01]  /*14c0*/  IMAD.U32 R3, RZ, RZ, UR5 ;  /* 0x00000005ff037e24 */ /* 0x000fe2000f8e00ff */
[----:B-1----:R-:W-:Y:S01]  /*14d0*/  IABS R6, R4 ;  /* 0x0000000400067213 */ /* 0x002fe20000000000 */
[----:B------:R-:W1:Y:S01]  /*14e0*/  S2R R0, SR_CTAID.Z ;  /* 0x0000000000007919 */ /* 0x000e620000002700 */
[----:B------:R-:W-:Y:S01]  /*14f0*/  UIADD3 UR8, -UR8, URZ, URZ ;  /* 0x0000003f08087290 */ /* 0x000fe2000fffe13f */
[----:B------:R-:W-:Y:S01]  /*1500*/  ULDC.64 UR4, c[0x0][0x230] ;  /* 0x00008c0000047ab9 */ /* 0x000fe20000000a00 */
[----:B------:R2:W3:Y:S01]  /*1510*/  LDG.E R2, desc[UR26][R2.64] ;  /* 0x0000001a02027981 */ /* 0x0004e2000c1e1900 */
[----:B------:R-:W4:Y:S01]  /*1520*/  I2F.RP R8, R6 ;  /* 0x0000000600087306 */ /* 0x000f220000209400 */
[----:B------:R-:W-:-:S04]  /*1530*/  UIMAD UR9, UR10, UR8, UR9 ;  /* 0x000000080a0972a4 */ /* 0x000fc8000f8e0209 */
[----:B------:R-:W-:-:S03]  /*1540*/  USHF.R.S32.HI UR8, URZ, 0x1f, UR9 ;  /* 0x0000001f3f087899 */ /* 0x000fc60008011409 */
[----:B----4-:R-:W4:Y:S01]  /*1550*/  MUFU.RCP R8, R8 ;  /* 0x0000000800087308 */ /* 0x010f220000001000 */
[----:B-1----:R-:W-:Y:S02]  /*1560*/  IABS R0, R0 ;  /* 0x0000000000007213 */ /* 0x002fe40000000000 */
[----:B----4-:R-:W-:-:S05]  /*1570*/  IADD3 R8, R8, 0xffffffe, RZ ;  /* 0x0ffffffe08087810 */ /* 0x010fca0007ffe0ff */
[----:B------:R-:W2:Y:S02]  /*1580*/  F2I.FTZ.U32.TRUNC.NTZ R9, R8 ;  /* 0x0000000800097305 */ /* 0x000ea4000021f000 */
[----:B--2---:R-:W-:Y:S02]  /*1590*/  IMAD.MOV R3, RZ, RZ, -R9 ;  /* 0x000000ffff037224 */ /* 0x004fe400078e0a09 */
        /* <DEDUP_REMOVED lines=12> */
[----:B------:R-:W-:-:S04]  /*1660*/  LOP3.LUT R0, R4, UR16, RZ, 0x3c, !PT ;  /* 0x0000001004007c12 */ /* 0x000fc8000f8e3cff */
[----:B------:R-:W-:-:S07]  /*1670*/  ISETP.GE.AND P0, PT, R0, RZ, PT ;  /* 0x000000ff0000720c */ /* 0x000fce0003f06270 */
[----:B------:R-:W-:-:S06]  /*1680*/  @P2 VIADD R7, R7, 0x1 ;  /* 0x0000000107072836 */ /* 0x000fcc0000000000 */
[----:B------:R-:W-:Y:S01]  /*1690*/  @!P0 IMAD.MOV R7, RZ, RZ, -R7 ;  /* 0x000000ffff078224 */ /* 0x000fe200078e0a07 */
[----:B------:R-:W-:-:S04]  /*16a0*/  @!P1 LOP3.LUT R7, RZ, R4, RZ, 0x33, !PT ;  /* 0x00000004ff079212 */ /* 0x000fc800078e33ff */
[----:B------:R-:W-:Y:S02]  /*16b0*/  SHF.R.S32.HI R12, RZ, 0x1f, R7 ;  /* 0x0000001fff0c7819 */ /* 0x000fe40000011407 */
[----:B------:R-:W-:Y:S02]  /*16c0*/  MOV R18, R7 ;  /* 0x0000000700127202 */ /* 0x000fe40000000f00 */
[----:B---3--:R-:W-:-:S13]  /*16d0*/  R2UR UR25, R2 ;  /* 0x00000000021972ca */ /* 0x008fda00000e0000 */
[----:B------:R-:W-:Y:S02]  /*16e0*/  USHF.R.S32.HI UR17, URZ, 0x1f, UR25 ;  /* 0x0000001f3f117899 */ /* 0x000fe40008011419 */
[----:B------:R-:W-:Y:S02]  /*16f0*/  UIMAD.WIDE.U32 UR6, UR25, UR4, URZ ;  /* 0x00000004190672a5 */ /* 0x000fe4000f8e003f */
[----:B------:R-:W-:-:S04]  /*1700*/  UIMAD UR11, UR17, UR4, URZ ;  /* 0x00000004110b72a4 */ /* 0x000fc8000f8e023f */
[----:B------:R-:W-:-:S03]  /*1710*/  UIMAD UR5, UR25, UR5, UR11 ;  /* 0x00000005190572a4 */ /* 0x000fc6000f8e020b */
[----:B------:R-:W-:Y:S01]  /*1720*/  ULDC.64 UR10, c[0x0][0x248] ;  /* 0x00009200000a7ab9 */ /* 0x000fe20000000a00 */
[----:B------:R-:W-:Y:S02]  /*1730*/  UIADD3 UR7, UR7, UR5, URZ ;  /* 0x0000000507077290 */ /* 0x000fe4000fffe03f */
[----:B------:R-:W-:Y:S02]  /*1740*/  UIMAD UR28, UR8, UR10, URZ ;  /* 0x0000000a081c72a4 */ /* 0x000fe4000f8e023f */
[----:B------:R-:W-:Y:S02]  /*1750*/  UIMAD.WIDE.U32 UR30, UR9, UR10, UR6 ;  /* 0x0000000a091e72a5 */ /* 0x000fe4000f8e0006 */
[----:B------:R-:W-:Y:S01]  /*1760*/  UIMAD UR28, UR9, UR11, UR28 ;  /* 0x0000000b091c72a4 */ /* 0x000fe2000f8e021c */
[----:B------:R-:W-:Y:S01]  /*1770*/  ULDC.64 UR6, c[0x0][0x260] ;  /* 0x0000980000067ab9 */ /* 0x000fe20000000a00 */
[----:B------:R-:W-:Y:S02]  /*1780*/  ULDC.64 UR4, c[0x0][0x238] ;  /* 0x00008e0000047ab9 */ /* 0x000fe40000000a00 */
[----:B------:R-:W-:Y:S01]  /*1790*/  UIADD3 UR28, UR31, UR28, URZ ;  /* 0x0000001c1f1c7290 */ /* 0x000fe2000fffe03f */
[----:B------:R-:W-:Y:S01]  /*17a0*/  MOV R2, UR30 ;  /* 0x0000001e00027c02 */ /* 0x000fe20008000f00 */
[----:B------:R-:W-:Y:S01]  /*17b0*/  IMAD.U32 R3, RZ, RZ, UR31 ;  /* 0x0000001fff037e24 */ /* 0x000fe2000f8e00ff */
[----:B------:R-:W-:Y:S01]  /*17c0*/  UIMAD UR17, UR17, UR4, URZ ;  /* 0x00000004111172a4 */ /* 0x000fe2000f8e023f */
[----:B------:R-:W-:Y:S01]  /*17d0*/  IMAD R30, R12, UR6, RZ ;  /* 0x000000060c1e7c24 */ /* 0x000fe2000f8e02ff */
[----:B------:R-:W-:Y:S01]  /*17e0*/  UIMAD.WIDE.U32 UR30, UR25, UR4, URZ ;  /* 0x00000004191e72a5 */ /* 0x000fe2000f8e003f */
[----:B------:R-:W-:Y:S01]  /*17f0*/  IMAD.U32 R3, RZ, RZ, UR28 ;  /* 0x0000001cff037e24 */ /* 0x000fe2000f8e00ff */
[----:B------:R-:W-:Y:S01]  /*1800*/  UIMAD UR5, UR25, UR5, UR17 ;  /* 0x00000005190572a4 */ /* 0x000fe2000f8e0211 */
[----:B------:R-:W-:-:S02]  /*1810*/  IMAD R30, R7, UR7, R30 ;  /* 0x00000007071e7c24 */ /* 0x000fc4000f8e021e */
[----:B------:R-:W-:Y:S01]  /*1820*/  IMAD.WIDE.U32 R2, R7, UR6, R2 ;  /* 0x0000000607027c25 */ /* 0x000fe2000f8e0002 */
[----:B------:R-:W-:-:S03]  /*1830*/  UIADD3 UR28, UR31, UR5, URZ ;  /* 0x000000051f1c7290 */ /* 0x000fc6000fffe03f */
[----:B------:R-:W-:Y:S01]  /*1840*/  IMAD.MOV.U32 R32, RZ, RZ, R2 ;  /* 0x000000ffff207224 */ /* 0x000fe200078e0002 */
[----:B------:R-:W-:Y:S01]  /*1850*/  IADD3 R30, R3, R30, RZ ;  /* 0x0000001e031e7210 */ /* 0x000fe20007ffe0ff */
[----:B------:R-:W-:Y:S07]  /*1860*/  BRA `(.L_x_2327) ;  /* 0x0000000400407947 */ /* 0x000fee0003800000 */
.L_x_2326:
        /* <DEDUP_REMOVED lines=21> */
[----:B------:R-:W-:-:S06]  /*19c0*/  IMAD.HI.U32 R2, R11, R2, R10 ;  /* 0x000000020b027227 */ /* 0x000fcc00078e000a */
[----:B------:R-:W-:Y:S02]  /*19d0*/  IMAD.HI.U32 R6, R2, R0, RZ ;  /* 0x0000000002067227 */ /* 0x000fe400078e00ff */
[----:B------:R-:W1:Y:S02]  /*19e0*/  LDC.64 R2, c[0x0][0x260] ;  /* 0x00009800ff027b82 */ /* 0x000e640000000a00 */
        /* <DEDUP_REMOVED lines=22> */
.L_x_2328:
[----:B------:R-:W-:Y:S01]  /*1b50*/  UIMAD UR4, UR8, UR10, URZ ;  /* 0x0000000a080472a4 */ /* 0x000fe2000f8e023f */
[----:B------:R-:W-:Y:S01]  /*1b60*/  @!P2 IADD3 R6, -R6, RZ, RZ ;  /* 0x000000ff0606a210 */ /* 0x000fe20007ffe1ff */
[----:B------:R-:W-:Y:S01]  /*1b70*/  UMOV UR7, UR5 ;  /* 0x0000000500077c82 */ /* 0x000fe20008000000 */
[----:B------:R-:W-:Y:S01]  /*1b80*/  @!P1 LOP3.LUT R6, RZ, R8, RZ, 0x33, !PT ;  /* 0x00000008ff069212 */ /* 0x000fe200078e33ff */
[----:B------:R-:W-:Y:S02]  /*1b90*/  UIMAD.WIDE.U32 UR6, UR10, UR9, UR6 ;  /* 0x000000090a0672a5 */ /* 0x000fe4000f8e0006 */
[----:B------:R-:W-:Y:S01]  /*1ba0*/  UIMAD UR4, UR11, UR9, UR4 ;  /* 0x000000090b0472a4 */ /* 0x000fe2000f8e0204 */
[--C-:B------:R-:W-:Y:S01]  /*1bb0*/  SHF.R.S32.HI R12, RZ, 0x1f, R6.reuse ;  /* 0x0000001fff0c7819 */ /* 0x100fe20000011406 */
[----:B------:R-:W-:Y:S01]  /*1bc0*/  @UP0 UIADD3 UR28, UR25, UR28, URZ ;  /* 0x0000001c191c0290 */ /* 0x000fe2000fffe03f */
[----:B------:R-:W-:Y:S01]  /*1bd0*/  IMAD.MOV.U32 R18, RZ, RZ, R6 ;  /* 0x000000ffff127224 */ /* 0x000fe200078e0006 */
        /* <DEDUP_REMOVED lines=8> */
[----:B------:R-:W-:-:S03]  /*1c60*/  IMAD.WIDE.U32 R8, R6, R2, R8 ;  /* 0x0000000206087225 */ /* 0x000fc600078e0008 */
[----:B------:R-:W-:Y:S01]  /*1c70*/  @UP0 UIMAD UR28, UR28, UR5, UR31 ;  /* 0x000000051c1c02a4 */ /* 0x000fe2000f8e021f */
[----:B------:R-:W-:Y:S01]  /*1c80*/  IMAD.MOV.U32 R32, RZ, RZ, R8 ;  /* 0x000000ffff207224 */ /* 0x000fe200078e0008 */
[----:B------:R-:W-:Y:S01]  /*1c90*/  IADD3 R30, R9, R0, RZ ;  /* 0x00000000091e7210 */ /* 0x000fe20007ffe0ff */
[----:B------:R-:W-:Y:S09]  /*1ca0*/  @P0 BRA `(.L_x_2327) ;  /* 0x0000000000300947 */ /* 0x000ff20003800000 */
        /* <DEDUP_REMOVED lines=12> */
.L_x_2327:
[----:B------:R-:W-:Y:S01]  /*1d70*/  UISETP.NE.AND UP0, UPT, UR13, -0x1, UPT ;  /* 0xffffffff0d00788c */ /* 0x000fe2000bf05270 */
[----:B------:R-:W-:Y:S01]  /*1d80*/  SHF.R.S32.HI R4, RZ, 0x1f, R5 ;  /* 0x0000001fff047819 */ /* 0x000fe20000011405 */
[----:B------:R-:W1:Y:S01]  /*1d90*/  S2R R28, SR_CTAID.X ;  /* 0x00000000001c7919 */ /* 0x000e620000002500 */
[----:B------:R-:W2:Y:S01]  /*1da0*/  S2UR UR25, SR_CgaCtaId ;  /* 0x00000000001979c3 */ /* 0x000ea20000008800 */
[----:B------:R-:W-:Y:S01]  /*1db0*/  ULDC.64 UR6, c[0x0][0x268] ;  /* 0x00009a0000067ab9 */ /* 0x000fe20000000a00 */
[-C--:B------:R-:W-:Y:S01]  /*1dc0*/  LEA.HI R3, R4, R5.reuse, RZ, 0x3 ;  /* 0x0000000504037211 */ /* 0x080fe200078f18ff */
[----:B------:R-:W-:Y:S01]  /*1dd0*/  IMAD R12, R12, UR6, RZ ;  /* 0x000000060c0c7c24 */ /* 0x000fe2000f8e02ff */
[-C--:B------:R-:W-:Y:S01]  /*1de0*/  LEA.HI R22, R4, R5.reuse, RZ, 0x4 ;  /* 0x0000000504167211 */ /* 0x080fe200078f20ff */
[----:B------:R-:W-:Y:S01]  /*1df0*/  BSSY B0, `(.L_x_2329) ;  /* 0x000006f000007945 */ /* 0x000fe20003800000 */
[----:B------:R-:W-:Y:S01]  /*1e00*/  SHF.R.S32.HI R20, RZ, 0x3, R3 ;  /* 0x00000003ff147819 */ /* 0x000fe20000011403 */
[----:B------:R-:W-:Y:S01]  /*1e10*/  IMAD R12, R18, UR7, R12 ;  /* 0x00000007120c7c24 */ /* 0x000fe2000f8e020c */
[----:B------:R-:W-:Y:S01]  /*1e20*/  @UP0 ULDC.64 UR4, c[0x0][0x240] ;  /* 0x0000900000040ab9 */ /* 0x000fe20000000a00 */
[----:B------:R-:W-:Y:S01]  /*1e30*/  LOP3.LUT R3, R3, 0xfffffff8, RZ, 0xc0, !PT ;  /* 0xfffffff803037812 */ /* 0x000fe200078ec0ff */
[----:B------:R-:W-:Y:S01]  /*1e40*/  @UP0 UIMAD.WIDE.U32 UR32, UR13, UR4, URZ ;  /* 0x000000040d2002a5 */ /* 0x000fe2000f8e003f */
[----:B------:R-:W-:Y:S01]  /*1e50*/  LOP3.LUT R2, R22, 0xfffffff0, RZ, 0xc0, !PT ;  /* 0xfffffff016027812 */ /* 0x000fe200078ec0ff */
[----:B------:R-:W-:Y:S01]  /*1e60*/  @!UP0 USHF.R.S32.HI UR29, URZ, 0x1f, UR14 ;  /* 0x0000001f3f1d8899 */ /* 0x000fe2000801140e */
[----:B------:R-:W-:Y:S01]  /*1e70*/  IMAD.SHL.U32 R234, R20, 0x40, RZ ;  /* 0x0000004014ea7824 */ /* 0x000fe200078e00ff */
[----:B------:R-:W-:Y:S01]  /*1e80*/  @UP0 UIMAD UR17, UR13, UR5, UR33 ;  /* 0x000000050d1102a4 */ /* 0x000fe2000f8e0221 */
[C---:B------:R-:W-:Y:S01]  /*1e90*/  IMAD.IADD R3, R5.reuse, 0x1, -R3 ;  /* 0x0000000105037824 */ /* 0x040fe200078e0a03 */
[----:B------:R-:W-:Y:S01]  /*1ea0*/  SHF.R.S32.HI R21, RZ, 0x1f, R20 ;  /* 0x0000001fff157819 */ /* 0x000fe20000011414 */
[----:B------:R-:W-:Y:S01]  /*1eb0*/  @!UP0 ULDC.64 UR4, c[0x0][0x228] ;  /* 0x00008a0000048ab9 */ /* 0x000fe20000000a00 */
[----:B------:R-:W-:Y:S01]  /*1ec0*/  IMAD.IADD R2, R5, 0x1, -R2 ;  /* 0x0000000105027824 */ /* 0x000fe200078e0a02 */
[----:B------:R-:W-:Y:S01]  /*1ed0*/  @!UP0 UIMAD UR29, UR29, UR4, URZ ;  /* 0x000000041d1d82a4 */ /* 0x000fe2000f8e023f */
[----:B------:R-:W-:Y:S01]  /*1ee0*/  IMAD.SHL.U32 R236, R3, 0x8, RZ ;  /* 0x0000000803ec7824 */ /* 0x000fe200078e00ff */
[----:B------:R-:W-:Y:S01]  /*1ef0*/  @!UP0 UIMAD.WIDE.U32 UR34, UR14, UR4, URZ ;  /* 0x000000040e2282a5 */ /* 0x000fe2000f8e003f */
[----:B------:R-:W-:Y:S01]  /*1f00*/  LOP3.LUT R234, R234, 0x1c0, RZ, 0xc0, !PT ;  /* 0x000001c0eaea7812 */ /* 0x000fe200078ec0ff */
[----:B------:R-:W-:Y:S01]  /*1f10*/  @!UP0 UIMAD UR29, UR14, UR5, UR29 ;  /* 0x000000050e1d82a4 */ /* 0x000fe2000f8e021d */
[----:B------:R-:W-:Y:S01]  /*1f20*/  SHF.R.S32.HI R14, RZ, 0x1f, R2 ;  /* 0x0000001fff0e7819 */ /* 0x000fe20000011402 */
[----:B------:R-:W-:Y:S01]  /*1f30*/  USHF.R.S32.HI UR14, URZ, 0x1f, UR16 ;  /* 0x0000001f3f0e7899 */ /* 0x000fe20008011410 */
[--C-:B------:R-:W-:Y:S01]  /*1f40*/  SHF.R.S32.HI R16, RZ, 0x1f, R236.reuse ;  /* 0x0000001fff107819 */ /* 0x100fe200000114ec */
[----:B------:R-:W-:Y:S01]  /*1f50*/  ULDC.64 UR4, c[0x0][0x258] ;  /* 0x0000960000047ab9 */ /* 0x000fe20000000a00 */
[----:B------:R-:W-:Y:S01]  /*1f60*/  IADD3 R8, P1, R236, UR30, RZ ;  /* 0x0000001eec087c10 */ /* 0x000fe2000ff3e0ff */
[----:B------:R-:W-:Y:S01]  /*1f70*/  UIMAD UR14, UR14, UR4, URZ ;  /* 0x000000040e0e72a4 */ /* 0x000fe2000f8e023f */
[----:B------:R-:W-:Y:S01]  /*1f80*/  LOP3.LUT R0, R234, 0x38, R236, 0xf8, !PT ;  /* 0x00000038ea007812 */ /* 0x000fe200078ef8ec */
[----:B------:R-:W-:Y:S01]  /*1f90*/  @!UP0 UIADD3 UR17, UR35, UR29, URZ ;  /* 0x0000001d23118290 */ /* 0x000fe2000fffe03f */
[----:B------:R-:W-:Y:S01]  /*1fa0*/  IADD3.X R9, R16, UR28, RZ, P1, !PT ;  /* 0x0000001c10097c10 */ /* 0x000fe20008ffe4ff */
[----:B------:R-:W-:Y:S01]  /*1fb0*/  UIMAD UR28, UR16, UR5, UR14 ;  /* 0x00000005101c72a4 */ /* 0x000fe2000f8e020e */
[----:B------:R-:W-:Y:S01]  /*1fc0*/  SHF.R.U32.HI R234, RZ, 0x3, R234 ;  /* 0x00000003ffea7819 */ /* 0x000fe200000116ea */
[----:B------:R-:W-:Y:S01]  /*1fd0*/  UIADD3 UR5, -UR21, UR15, URZ ;  /* 0x0000000f15057290 */ /* 0x000fe2000fffe13f */
[----:B------:R-:W-:Y:S01]  /*1fe0*/  LEA.HI R14, R14, R2, RZ, 0x3 ;  /* 0x000000020e0e7211 */ /* 0x000fe200078f18ff */
[----:B------:R-:W-:Y:S01]  /*1ff0*/  @!UP0 UMOV UR32, UR34 ;  /* 0x0000002200208c82 */ /* 0x000fe20008000000 */
[----:B------:R-:W-:Y:S01]  /*2000*/  LOP3.LUT R234, R0, R234, RZ, 0x3c, !PT ;  /* 0x000000ea00ea7212 */ /* 0x000fe200078e3cff */
[----:B------:R-:W-:Y:S01]  /*2010*/  VIADD R15, R20, 0x10 ;  /* 0x00000010140f7836 */ /* 0x000fe20000000000 */
[----:B------:R-:W-:Y:S01]  /*2020*/  LEA.HI R0, R4, R5, RZ, 0x6 ;  /* 0x0000000504007211 */ /* 0x000fe200078f30ff */
[----:B------:R-:W-:Y:S01]  /*2030*/  IMAD.U32 R24, RZ, RZ, UR4 ;  /* 0x00000004ff187e24 */ /* 0x000fe2000f8e00ff */
[----:B------:R-:W-:Y:S01]  /*2040*/  IADD3 R6, P0, R236, UR32, RZ ;  /* 0x00000020ec067c10 */ /* 0x000fe2000ff1e0ff */
[----:B------:R-:W-:Y:S01]  /*2050*/  UIADD3 UR14, UR18, -0x1, URZ ;  /* 0xffffffff120e7890 */ /* 0x000fe2000fffe03f */
[----:B------:R-:W-:Y:S01]  /*2060*/  LOP3.LUT R17, R14, 0xfffffff8, RZ, 0xc0, !PT ;  /* 0xfffffff80e117812 */ /* 0x000fe200078ec0ff */
[----:B------:R-:W-:Y:S01]  /*2070*/  IMAD.SHL.U32 R0, R0, 0x8, RZ ;  /* 0x0000000800007824 */ /* 0x000fe200078e00ff */
[----:B------:R-:W-:Y:S01]  /*2080*/  ISETP.GE.AND P4, PT, R20, UR5, PT ;  /* 0x0000000514007c0c */ /* 0x000fe2000bf86270 */
[----:B------:R-:W-:Y:S01]  /*2090*/  UMOV UR4, 0x400 ;  /* 0x0000040000047882 */ /* 0x000fe20000000000 */
[----:B------:R-:W-:Y:S01]  /*20a0*/  IADD3.X R7, R16, UR17, RZ, P0, !PT ;  /* 0x0000001110077c10 */ /* 0x000fe200087fe4ff */
[----:B------:R-:W-:Y:S01]  /*20b0*/  IMAD.IADD R17, R2, 0x1, -R17 ;  /* 0x0000000102117824 */ /* 0x000fe200078e0a11 */
[----:B------:R-:W-:Y:S01]  /*20c0*/  IADD3 R170, P1, R20, UR9, RZ ;  /* 0x0000000914aa7c10 */ /* 0x000fe2000ff3e0ff */
[----:B------:R-:W-:Y:S01]  /*20d0*/  USHF.L.U32 UR17, UR14, 0x6, URZ ;  /* 0x000000060e117899 */ /* 0x000fe2000800063f */
[----:B------:R-:W-:Y:S01]  /*20e0*/  ISETP.GE.AND P0, PT, R15, UR5, PT ;  /* 0x000000050f007c0c */ /* 0x000fe2000bf06270 */
[----:B------:R-:W-:Y:S01]  /*20f0*/  IMAD.WIDE.U32 R24, R24, UR16, R6 ;  /* 0x0000001018187c25 */ /* 0x000fe2000f8e0006 */
[----:B------:R-:W-:Y:S01]  /*2100*/  IADD3 R32, P3, R236, R32, RZ ;  /* 0x00000020ec207210 */ /* 0x000fe20007f7e0ff */
[----:B--2---:R-:W-:Y:S01]  /*2110*/  ULEA UR4, UR25, UR4, 0x18 ;  /* 0x0000000419047291 */ /* 0x004fe2000f8ec03f */
[----:B------:R-:W-:Y:S01]  /*2120*/  LOP3.LUT R234, R234, 0xfffffe00, R0, 0xf8, !PT ;  /* 0xfffffe00eaea7812 */ /* 0x000fe200078ef800 */
[----:B------:R-:W-:Y:S01]  /*2130*/  IMAD.MOV.U32 R2, RZ, RZ, 0x10 ;  /* 0x00000010ff027424 */ /* 0x000fe200078e00ff */
[----:B------:R-:W-:Y:S01]  /*2140*/  IADD3.X R13, R21, UR8, RZ, P1, !PT ;  /* 0x00000008150d7c10 */ /* 0x000fe20008ffe4ff */
[----:B------:R-:W-:Y:S01]  /*2150*/  IMAD.MOV.U32 R0, RZ, RZ, 0x20 ;  /* 0x00000020ff007424 */ /* 0x000fe200078e00ff */
[----:B------:R-:W-:Y:S01]  /*2160*/  R2P PR, R17, 0x6 ;  /* 0x0000000611007804 */ /* 0x000fe20000000000 */
[----:B------:R-:W-:Y:S01]  /*2170*/  IMAD.WIDE.U32 R18, R18, UR6, R8 ;  /* 0x0000000612127c25 */ /* 0x000fe2000f8e0008 */
[----:B------:R-:W-:Y:S01]  /*2180*/  UIADD3 UR16, -UR17, UR24, URZ ;  /* 0x0000001811107290 */ /* 0x000fe2000fffe13f */
[----:B------:R-:W-:-:S02]  /*2190*/  LEA R234, R234, UR4, 0x1 ;  /* 0x00000004eaea7c11 */ /* 0x000fc4000f8e08ff */
        /* <DEDUP_REMOVED lines=52> */
.L_x_2330:
[----:B------:R-:W-:Y:S05]  /*24e0*/  BSYNC B0 ;  /* 0x0000000000007941 */ /* 0x000fea0003800000 */
.L_x_2329:
[----:B------:R-:W-:Y:S01]  /*24f0*/  IMAD.X R33, R16, 0x1, R30, P3 ;  /* 0x0000000110217824 */ /* 0x000fe200018e061e */
[----:B------:R-:W-:Y:S01]  /*2500*/  ISETP.GE.AND P1, PT, R15, UR16, PT ;  /* 0x000000100f007c0c */ /* 0x000fe2000bf26270 */
[----:B------:R-:W-:Y:S01]  /*2510*/  IMAD R165, R21, UR10, RZ ;  /* 0x0000000a15a57c24 */ /* 0x000fe2000f8e02ff */
[----:B------:R-:W-:Y:S01]  /*2520*/  ISETP.GE.AND P4, PT, R15, UR16, PT ;  /* 0x000000100f007c0c */ /* 0x000fe2000bf86270 */
[C---:B------:R-:W-:Y:S01]  /*2530*/  VIADD R16, R20.reuse, 0x20 ;  /* 0x0000002014107836 */ /* 0x040fe20000000000 */
[C---:B------:R-:W-:Y:S01]  /*2540*/  IADD3 R15, R20.reuse, 0x30, RZ ;  /* 0x00000030140f7810 */ /* 0x040fe20007ffe0ff */
[C---:B------:R-:W-:Y:S01]  /*2550*/  IMAD.WIDE.U32 R32, R20.reuse, UR10, R32 ;  /* 0x0000000a14207c25 */ /* 0x040fe2000f8e0020 */
[----:B------:R-:W-:Y:S01]  /*2560*/  SHF.R.S32.HI R23, RZ, 0x4, R22 ;  /* 0x00000004ff177819 */ /* 0x000fe20000011416 */
[----:B------:R-:W-:Y:S01]  /*2570*/  BSSY B0, `(.L_x_2331) ;  /* 0x0000038000007945 */ /* 0x000fe20003800000 */
[C---:B------:R-:W-:Y:S01]  /*2580*/  ISETP.GE.AND P6, PT, R20.reuse, UR16, PT ;  /* 0x0000001014007c0c */ /* 0x040fe2000bfc6270 */
[----:B------:R-:W-:Y:S01]  /*2590*/  IMAD R165, R20, UR11, R165 ;  /* 0x0000000b14a57c24 */ /* 0x000fe2000f8e02a5 */
[----:B------:R-:W-:-:S02]  /*25a0*/  ISETP.GE.AND P2, PT, R16, UR5, PT ;  /* 0x0000000510007c0c */ /* 0x000fc4000bf46270 */
[----:B------:R-:W-:Y:S01]  /*25b0*/  ISETP.GE.AND P5, PT, R15, UR5, PT ;  /* 0x000000050f007c0c */ /* 0x000fe2000bfa6270 */
[----:B------:R-:W-:Y:S01]  /*25c0*/  IMAD.IADD R165, R33, 0x1, R165 ;  /* 0x0000000121a57824 */ /* 0x000fe200078e02a5 */
[----:B------:R-:W-:Y:S02]  /*25d0*/  MOV R200, R32 ;  /* 0x0000002000c87202 */ /* 0x000fe40000000f00 */
[----:B------:R-:W-:Y:S01]  /*25e0*/  LEA.HI R22, R22, R23, RZ, 0x1 ;  /* 0x0000001716167211 */ /* 0x000fe200078f08ff */
[----:B------:R-:W-:Y:S08]  /*25f0*/  @P0 BRA `(.L_x_2332) ;  /* 0x0000000000bc0947 */ /* 0x000ff00003800000 */
[----:B------:R-:W-:Y:S01]  /*2600*/  ULDC UR8, c[0x0][0x2d0] ;  /* 0x0000b40000087ab9 */ /* 0x000fe20000000800 */
[----:B--2---:R-:W-:Y:S01]  /*2610*/  IADD3 R9, P0, R28, 0x10, RZ ;  /* 0x000000101c097810 */ /* 0x004fe20007f1e0ff */
[----:B------:R-:W-:Y:S01]  /*2620*/  ULDC.64 UR6, c[0x0][0x240] ;  /* 0x0000900000067ab9 */ /* 0x000fe20000000a00 */
[----:B------:R-:W-:Y:S01]  /*2630*/  ISETP.GE.AND P3, PT, R236, UR8, PT ;  /* 0x00000008ec007c0c */ /* 0x000fe2000bf66270 */
[----:B------:R-:W-:Y:S02]  /*2640*/  IMAD.MOV.U32 R10, RZ, RZ, R24 ;  /* 0x000000ffff0a7224 */ /* 0x000fe400078e0018 */
[----:B------:R-:W-:Y:S02]  /*2650*/  IMAD.X R8, RZ, RZ, R29, P0 ;  /* 0x000000ffff087224 */ /* 0x000fe400000e061d */
[----:B------:R-:W-:Y:S02]  /*2660*/  IMAD.MOV.U32 R11, RZ, RZ, R27 ;  /* 0x000000ffff0b7224 */ /* 0x000fe400078e001b */
[----:B------:R-:W-:-:S02]  /*2670*/  IMAD R8, R8, UR6, RZ ;  /* 0x0000000608087c24 */ /* 0x000fc4000f8e02ff */
[----:B------:R-:W-:-:S04]  /*2680*/  IMAD.WIDE.U32 R10, R9, UR6, R10 ;  /* 0x00000006090a7c25 */ /* 0x000fc8000f8e000a */
[----:B-1----:R-:W1:Y:S01]  /*2690*/  @!P3 LDC.64 R6, c[0x0][0x210] ;  /* 0x00008400ff06bb82 */ /* 0x002e620000000a00 */
        /* <DEDUP_REMOVED lines=37> */
.L_x_2332:
[----:B------:R-:W-:Y:S05]  /*28f0*/  BSYNC B0 ;  /* 0x0000000000007941 */ /* 0x000fea0003800000 */
.L_x_2331:
[----:B------:R-:W-:Y:S04]  /*2900*/  BSSY B0, `(.L_x_2333) ;  /* 0x0000031000007945 */ /* 0x000fe80003800000 */
[----:B------:R-:W-:Y:S05]  /*2910*/  @P2 BRA `(.L_x_2334) ;  /* 0x0000000000bc2947 */ /* 0x000fea0003800000 */
[----:B------:R-:W-:Y:S01]  /*2920*/  ULDC UR8, c[0x0][0x2d0] ;  /* 0x0000b40000087ab9 */ /* 0x000fe20000000800 */
[----:B--2---:R-:W-:Y:S01]  /*2930*/  IADD3 R9, P2, R28, 0x20, RZ ;  /* 0x000000201c097810 */ /* 0x004fe20007f5e0ff */
[----:B------:R-:W-:Y:S01]  /*2940*/  ULDC.64 UR6, c[0x0][0x240] ;  /* 0x0000900000067ab9 */ /* 0x000fe20000000a00 */
[----:B------:R-:W-:Y:S01]  /*2950*/  ISETP.GE.AND P0, PT, R236, UR8, PT ;  /* 0x00000008ec007c0c */ /* 0x000fe2000bf06270 */
[----:B---3--:R-:W-:Y:S01]  /*2960*/  IMAD.MOV.U32 R30, RZ, RZ, R24 ;  /* 0x000000ffff1e7224 */ /* 0x008fe200078e0018 */
[----:B------:R-:W-:Y:S01]  /*2970*/  ISETP.GE.AND P3, PT, R233, UR8, PT ;  /* 0x00000008e9007c0c */ /* 0x000fe2000bf66270 */
[----:B------:R-:W-:Y:S02]  /*2980*/  IMAD.X R8, RZ, RZ, R29, P2 ;  /* 0x000000ffff087224 */ /* 0x000fe400010e061d */
[----:B------:R-:W-:Y:S02]  /*2990*/  IMAD.MOV.U32 R31, RZ, RZ, R27 ;  /* 0x000000ffff1f7224 */ /* 0x000fe400078e001b */
[----:B------:R-:W-:-:S02]  /*29a0*/  IMAD R8, R8, UR6, RZ ;  /* 0x0000000608087c24 */ /* 0x000fc4000f8e02ff */
[----:B------:R-:W-:-:S04]  /*29b0*/  IMAD.WIDE.U32 R30, R9, UR6, R30 ;  /* 0x00000006091e7c25 */ /* 0x000fc8000f8e001e */
[----:B-1--4-:R-:W1:Y:S01]  /*29c0*/  @!P0 LDC.64 R6, c[0x0][0x210] ;  /* 0x00008400ff068b82 */ /* 0x012e620000000a00 */
[----:B------:R-:W-:Y:S01]  /*29d0*/  IMAD R8, R9, UR7, R8 ;  /* 0x0000000709087c24 */ /* 0x000fe2000f8e0208 */
[----:B------:R2:W-:Y:S03]  /*29e0*/  @P0 STS.128 [R234+0x1000], RZ ;  /* 0x001000ffea000388 */ /* 0x0005e60000000c00 */
[----:B------:R-:W-:-:S03]  /*29f0*/  IMAD.IADD R10, R31, 0x1, R8 ;  /* 0x000000011f0a7824 */ /* 0x000fc600078e0208 */
        /* <DEDUP_REMOVED lines=33> */
.L_x_2334:
[----:B------:R-:W-:Y:S05]  /*2c10*/  BSYNC B0 ;  /* 0x0000000000007941 */ /* 0x000fea0003800000 */
.L_x_2333:
        /* <DEDUP_REMOVED lines=13> */
[----:B--2---:R-:W2:Y:S01]  /*2cf0*/  @!P2 LDC.64 R10, c[0x0][0x210] ;  /* 0x00008400ff0aab82 */ /* 0x004ea20000000a00 */
[----:B------:R-:W-:Y:S01]  /*2d00*/  IMAD R26, R25, UR7, R26 ;  /* 0x00000007191a7c24 */ /* 0x000fe2000f8e021a */
[----:B------:R2:W-:Y:S03]  /*2d10*/  @P2 STS.128 [R234+0x1800], RZ ;  /* 0x001800ffea002388 */ /* 0x0005e60000000c00 */
[----:B------:R-:W-:-:S03]  /*2d20*/  IMAD.IADD R26, R29, 0x1, R26 ;  /* 0x000000011d1a7824 */ /* 0x000fc600078e021a */
[----:B------:R-:W5:Y:S08]  /*2d30*/  @!P5 LDC.64 R8, c[0x0][0x210] ;  /* 0x00008400ff08db82 */ /* 0x000f700000000a00 */
[----:B-1-34-:R-:W1:Y:S01]  /*2d40*/  @!P3 LDC.64 R6, c[0x0][0x210] ;  /* 0x00008400ff06bb82 */ /* 0x01ae620000000a00 */
[----:B--2---:R-:W-:-:S04]  /*2d50*/  @!P2 LEA R10, P0, R28, R10, 0x1 ;  /* 0x0000000a1c0aa211 */ /* 0x004fc800078008ff */
[C---:B------:R-:W-:Y:S02]  /*2d60*/  @!P2 LEA.HI.X R11, R28.reuse, R11, R26, 0x1, P0 ;  /* 0x0000000b1c0ba211 */ /* 0x040fe400000f0c1a */
[----:B-----5:R-:W-:-:S03]  /*2d70*/  @!P5 LEA R8, P0, R28, R8, 0x1 ;  /* 0x000000081c08d211 */ /* 0x020fc600078008ff */
        /* <DEDUP_REMOVED lines=27> */
.L_x_2336:
[----:B------:R-:W-:Y:S05]  /*2f30*/  BSYNC B0 ;  /* 0x0000000000007941 */ /* 0x000fea0003800000 */
.L_x_2335:
[----:B------:R-:W-:Y:S04]  /*2f40*/  BSSY B0, `(.L_x_2337) ;  /* 0x0000028000007945 */ /* 0x000fe80003800000 */
[----:B------:R-:W-:Y:S05]  /*2f50*/  @P6 BRA `(.L_x_2338) ;  /* 0x0000000000986947 */ /* 0x000fea0003800000 */
[----:B------:R-:W-:Y:S02]  /*2f60*/  ULDC UR6, c[0x0][0x2d0] ;  /* 0x0000b40000067ab9 */ /* 0x000fe40000000800 */
[----:B------:R-:W-:Y:S02]  /*2f70*/  ISETP.GE.AND P5, PT, R233, UR6, PT ;  /* 0x00000006e9007c0c */ /* 0x000fe4000bfa6270 */
[----:B------:R-:W-:Y:S02]  /*2f80*/  ISETP.GE.AND P6, PT, R236, UR6, PT ;  /* 0x00000006ec007c0c */ /* 0x000fe4000bfc6270 */
[----:B------:R-:W-:-:S09]  /*2f90*/  ISETP.GE.AND P3, PT, R232, UR6, PT ;  /* 0x00000006e8007c0c */ /* 0x000fd2000bf66270 */
[----:B--2---:R-:W2:Y:S02]  /*2fa0*/  @!P5 LDC.64 R8, c[0x0][0x218] ;  /* 0x00008600ff08db82 */ /* 0x004ea40000000a00 */
[----:B------:R2:W-:Y:S06]  /*2fb0*/  @P6 STS.128 [R234+0x8000], RZ ;  /* 0x008000ffea006388 */ /* 0x0005ec0000000c00 */
[----:B------:R-:W5:Y:S08]  /*2fc0*/  @!P6 LDC.64 R10, c[0x0][0x218] ;  /* 0x00008600ff0aeb82 */ /* 0x000f700000000a00 */
[----:B-1-34-:R-:W1:Y:S01]  /*2fd0*/  @!P3 LDC.64 R6, c[0x0][0x218] ;  /* 0x00008600ff06bb82 */ /* 0x01ae620000000a00 */
        /* <DEDUP_REMOVED lines=24> */
[----:B-1----:R-:W-:-:S04]  /*3160*/  LEA R6, P0, R200, UR6, 0x1 ;  /* 0x00000006c8067c11 */ /* 0x002fc8000f8008ff */
[----:B------:R-:W-:-:S05]  /*3170*/  LEA.HI.X R7, R200, UR7, R165, 0x1, P0 ;  /* 0x00000007c8077c11 */ /* 0x000fca00080f0ca5 */
[----:B------:R-:W-:Y:S01]  /*3180*/  @!PT LDS RZ, [RZ] ;  /* 0x00000000fffff984 */ /* 0x000fe20000000800 */
[----:B------:R-:W-:Y:S01]  /*3190*/  @!PT LDS RZ, [RZ] ;  /* 0x00000000fffff984 */ /* 0x000fe20000000800 */
[----:B------:R-:W-:Y:S01]  /*31a0*/  @!PT LDS RZ, [RZ] ;  /* 0x00000000fffff984 */ /* 0x000fe20000000800 */
[----:B------:R1:W-:Y:S04]  /*31b0*/  LDGSTS.E.BYPASS.LTC128B.128 [R234+0xe000], desc[UR26][R6.64+0x180] ;  /* 0x0e00018006ea7fae */ /* 0x0003e8000b901d5a */
.L_x_2338:
[----:B------:R-:W-:Y:S05]  /*31c0*/  BSYNC B0 ;  /* 0x0000000000007941 */ /* 0x000fea0003800000 */
.L_x_2337:
[C---:B------:R-:W-:Y:S01]  /*31d0*/  ISETP.GE.AND P0, PT, R20.reuse, UR16, PT ;  /* 0x0000001014007c0c */ /* 0x040fe2000bf06270 */
[----:B------:R-:W-:Y:S01]  /*31e0*/  IMAD.SHL.U32 R21, R20, 0x8, RZ ;  /* 0x0000000814157824 */ /* 0x000fe200078e00ff */
[----:B------:R-:W-:Y:S01]  /*31f0*/  LOP3.LUT R22, R22, 0xfffffffe, RZ, 0xc0, !PT ;  /* 0xfffffffe16167812 */ /* 0x000fe200078ec0ff */
[----:B------:R-:W-:Y:S01]  /*3200*/  IMAD.SHL.U32 R20, R3, 0x40, RZ ;  /* 0x0000004003147824 */ /* 0x000fe200078e00ff */
[----:B------:R-:W-:Y:S01]  /*3210*/  USHF.L.U64.HI UR25, UR10, 0x4, UR11 ;  /* 0x000000040a197899 */ /* 0x000fe2000801020b */
[----:B------:R-:W-:Y:S01]  /*3220*/  BSSY B0, `(.L_x_2339) ;  /* 0x0000032000007945 */ /* 0x000fe20003800000 */
[----:B------:R-:W-:Y:S01]  /*3230*/  USHF.L.U32 UR28, UR10, 0x4, URZ ;  /* 0x000000040a1c7899 */ /* 0x000fe2000800063f */
[----:B------:R-:W-:Y:S01]  /*3240*/  ISETP.GE.AND P5, PT, R16, UR16, PT ;  /* 0x0000001010007c0c */ /* 0x000fe2000bfa6270 */
[----:B------:R-:W-:Y:S01]  /*3250*/  IMAD.IADD R23, R23, 0x1, -R22 ;  /* 0x0000000117177824 */ /* 0x000fe200078e0a16 */
[----:B------:R-:W-:Y:S01]  /*3260*/  LOP3.LUT R20, R20, 0x1c0, RZ, 0xc0, !PT ;  /* 0x000001c014147812 */ /* 0x000fe200078ec0ff */
[----:B------:R-:W-:Y:S01]  /*3270*/  IMAD.SHL.U32 R17, R17, 0x40, RZ ;  /* 0x0000004011117824 */ /* 0x000fe200078e00ff */
[----:B------:R-:W-:-:S02]  /*3280*/  ISETP.GE.AND P6, PT, R15, UR16, PT ;  /* 0x000000100f007c0c */ /* 0x000fc4000bfc6270 */
[----:B------:R-:W-:Y:S02]  /*3290*/  LOP3.LUT R21, R20, 0x8, R21, 0xf8, !PT ;  /* 0x0000000814157812 */ /* 0x000fe400078ef815 */
[----:B------:R-:W-:Y:S01]  /*32a0*/  SHF.R.U32.HI R20, RZ, 0x3, R20 ;  /* 0x00000003ff147819 */ /* 0x000fe20000011614 */
[----:B------:R-:W-:Y:S08]  /*32b0*/  @P1 BRA `(.L_x_2340) ;  /* 0x0000000000a01947 */ /* 0x000ff00003800000 */
[----:B------:R-:W-:Y:S01]  /*32c0*/  ULDC UR6, c[0x0][0x2d0] ;  /* 0x0000b40000067ab9 */ /* 0x000fe20000000800 */
[----:B-12---:R-:W-:Y:S02]  /*32d0*/  IADD3 R11, P2, R200, UR28, RZ ;  /* 0x0000001cc80b7c10 */ /* 0x006fe4000ff5e0ff */
[----:B------:R-:W-:Y:S02]  /*32e0*/  ISETP.GE.AND P1, PT, R236, UR6, PT ;  /* 0x00000006ec007c0c */ /* 0x000fe4000bf26270 */
[----:B------:R-:W-:Y:S02]  /*32f0*/  IADD3.X R10, R165, UR25, RZ, P2, !PT ;  /* 0x00000019a50a7c10 */ /* 0x000fe400097fe4ff */
[----:B------:R-:W-:-:S09]  /*3300*/  ISETP.GE.AND P3, PT, R233, UR6, PT ;  /* 0x00000006e9007c0c */ /* 0x000fd2000bf66270 */
[----:B---34-:R-:W1:Y:S01]  /*3310*/  @!P1 LDC.64 R6, c[0x0][0x218] ;  /* 0x00008600ff069b82 */ /* 0x018e620000000a00 */
        /* <DEDUP_REMOVED lines=34> */
.L_x_2340:
[----:B------:R-:W-:Y:S05]  /*3540*/  BSYNC B0 ;  /* 0x0000000000007941 */ /* 0x000fea0003800000 */
.L_x_2339:
[----:B------:R-:W-:Y:S04]  /*3550*/  BSSY B0, `(.L_x_2341) ;  /* 0x000002d000007945 */ /* 0x000fe80003800000 */
[----:B------:R-:W-:Y:S05]  /*3560*/  @P5 BRA `(.L_x_2342) ;  /* 0x0000000000ac5947 */ /* 0x000fea0003800000 */
[----:B------:R-:W-:Y:S01]  /*3570*/  ULDC UR6, c[0x0][0x2d0] ;  /* 0x0000b40000067ab9 */ /* 0x000fe20000000800 */
[----:B--2---:R-:W-:Y:S01]  /*3580*/  IMAD.U32 R25, RZ, RZ, UR10 ;  /* 0x0000000aff197e24 */ /* 0x004fe2000f8e00ff */
[----:B------:R-:W-:Y:S01]  /*3590*/  ISETP.GE.AND P2, PT, R236, UR6, PT ;  /* 0x00000006ec007c0c */ /* 0x000fe2000bf46270 */
[----:B------:R-:W-:Y:S01]  /*35a0*/  IMAD.U32 R24, RZ, RZ, UR10 ;  /* 0x0000000aff187e24 */ /* 0x000fe2000f8e00ff */
[----:B------:R-:W-:Y:S01]  /*35b0*/  ISETP.GE.AND P5, PT, R233, UR6, PT ;  /* 0x00000006e9007c0c */ /* 0x000fe2000bfa6270 */
[----:B------:R-:W-:Y:S01]  /*35c0*/  IMAD.U32 R22, RZ, RZ, UR11 ;  /* 0x0000000bff167e24 */ /* 0x000fe2000f8e00ff */
[----:B------:R-:W-:Y:S02]  /*35d0*/  ISETP.GE.AND P3, PT, R232, UR6, PT ;  /* 0x00000006e8007c0c */ /* 0x000fe4000bf66270 */
[----:B------:R-:W-:-:S04]  /*35e0*/  LEA R25, P1, R25, R200, 0x5 ;  /* 0x000000c819197211 */ /* 0x000fc800078228ff */
[----:B------:R-:W-:-:S03]  /*35f0*/  LEA.HI.X R22, R24, R165, R22, 0x5, P1 ;  /* 0x000000a518167211 */ /* 0x000fc600008f2c16 */
[----:B-1----:R-:W1:Y:S01]  /*3600*/  @!P2 LDC.64 R10, c[0x0][0x218] ;  /* 0x00008600ff0aab82 */ /* 0x002e620000000a00 */
[----:B------:R2:W-:Y:S07]  /*3610*/  @P2 STS.128 [R234+0x9000], RZ ;  /* 0x009000ffea002388 */ /* 0x0005ee0000000c00 */
[----:B------:R-:W5:Y:S08]  /*3620*/  @!P5 LDC.64 R8, c[0x0][0x218] ;  /* 0x00008600ff08db82 */ /* 0x000f700000000a00 */
[----:B---34-:R-:W3:Y:S01]  /*3630*/  @!P3 LDC.64 R6, c[0x0][0x218] ;  /* 0x00008600ff06bb82 */ /* 0x018ee20000000a00 */
[----:B-1----:R-:W-:-:S04]  /*3640*/  @!P2 LEA R10, P1, R25, R10, 0x1 ;  /* 0x0000000a190aa211 */ /* 0x002fc800078208ff */
        /* <DEDUP_REMOVED lines=9> */
[C---:B---3--:R-:W-:Y:S01]  /*36e0*/  @!P3 LEA R6, P2, R25.reuse, R6, 0x1 ;  /* 0x000000061906b211 */ /* 0x048fe200078408ff */
        /* <DEDUP_REMOVED lines=19> */
.L_x_2342:
[----:B------:R-:W-:Y:S05]  /*3820*/  BSYNC B0 ;  /* 0x0000000000007941 */ /* 0x000fea0003800000 */
.L_x_2341:
[----:B------:R-:W-:Y:S04]  /*3830*/  BSSY B0, `(.L_x_2343) ;  /* 0x000002e000007945 */ /* 0x000fe80003800000 */
[----:B------:R-:W-:Y:S05]  /*3840*/  @P6 BRA `(.L_x_2344) ;  /* 0x0000000000b06947 */ /* 0x000fea0003800000 */
[----:B------:R-:W-:Y:S01]  /*3850*/  ULDC UR6, c[0x0][0x2d0] ;  /* 0x0000b40000067ab9 */ /* 0x000fe20000000800 */
[----:B------:R-:W-:Y:S01]  /*3860*/  IMAD.U32 R22, RZ, RZ, UR10 ;  /* 0x0000000aff167e24 */ /* 0x000fe2000f8e00ff */
[----:B------:R-:W-:Y:S01]  /*3870*/  ISETP.GE.AND P5, PT, R233, UR6, PT ;  /* 0x00000006e9007c0c */ /* 0x000fe2000bfa6270 */
[----:B--2---:R-:W-:Y:S01]  /*3880*/  IMAD.MOV.U32 R24, RZ, RZ, R200 ;  /* 0x000000ffff187224 */ /* 0x004fe200078e00c8 */
[----:B------:R-:W-:Y:S01]  /*3890*/  ISETP.GE.AND P6, PT, R236, UR6, PT ;  /* 0x00000006ec007c0c */ /* 0x000fe2000bfc6270 */
[----:B------:R-:W-:Y:S01]  /*38a0*/  IMAD.MOV.U32 R25, RZ, RZ, R165 ;  /* 0x000000ffff197224 */ /* 0x000fe200078e00a5 */
[----:B------:R-:W-:Y:S01]  /*38b0*/  ISETP.GE.AND P3, PT, R232, UR6, PT ;  /* 0x00000006e8007c0c */ /* 0x000fe2000bf66270 */
[----:B------:R-:W-:Y:S01]  /*38c0*/  UIMAD UR7, UR11, 0x30, URZ ;  /* 0x000000300b0778a4 */ /* 0x000fe2000f8e023f */
[----:B------:R-:W-:-:S05]  /*38d0*/  IMAD.WIDE.U32 R24, R22, 0x30, R24 ;  /* 0x0000003016187825 */ /* 0x000fca00078e0018 */
[----:B------:R-:W-:Y:S02]  /*38e0*/  VIADD R22, R25, UR7 ;  /* 0x0000000719167c36 */ /* 0x000fe40008000000 */
[----:B-1----:R-:W1:Y:S02]  /*38f0*/  @!P5 LDC.64 R8, c[0x0][0x218] ;  /* 0x00008600ff08db82 */ /* 0x002e640000000a00 */
[----:B------:R2:W-:Y:S06]  /*3900*/  @P6 STS.128 [R234+0x9800], RZ ;  /* 0x009800ffea006388 */ /* 0x0005ec0000000c00 */
[----:B------:R-:W5:Y:S08]  /*3910*/  @!P6 LDC.64 R10, c[0x0][0x218] ;  /* 0x00008600ff0aeb82 */ /* 0x000f700000000a00 */
[----:B---34-:R-:W3:Y:S01]  /*3920*/  @!P3 LDC.64 R6, c[0x0][0x218] ;  /* 0x00008600ff06bb82 */ /* 0x018ee20000000a00 */
[----:B-1----:R-:W-:-:S04]  /*3930*/  @!P5 LEA R8, P1, R24, R8, 0x1 ;  /* 0x000000081808d211 */ /* 0x002fc800078208ff */
[C---:B------:R-:W-:Y:S02]  /*3940*/  @!P5 LEA.HI.X R9, R24.reuse, R9, R22, 0x1, P1 ;  /* 0x000000091809d211 */ /* 0x040fe400008f0c16 */
[----:B------:R-:W-:Y:S02]  /*3950*/  ISETP.GE.AND P1, PT, R231, UR6, PT ;  /* 0x00000006e7007c0c */ /* 0x000fe4000bf26270 */
        /* <DEDUP_REMOVED lines=27> */
.L_x_2344:
[----:B------:R-:W-:Y:S05]  /*3b10*/  BSYNC B0 ;  /* 0x0000000000007941 */ /* 0x000fea0003800000 */
.L_x_2343:
[----:B------:R-:W0:Y:S01]  /*3b20*/  LDGDEPBAR ;  /* 0x00000000000079af */ /* 0x000e220000000000 */
[----:B-1234-:R-:W-:Y:S01]  /*3b30*/  IMAD.SHL.U32 R6, R23, 0x8, RZ ;  /* 0x0000000817067824 */ /* 0x01efe200078e00ff */
[----:B------:R-:W-:Y:S01]  /*3b40*/  LOP3.LUT R17, R17, 0x1c0, RZ, 0xc0, !PT ;  /* 0x000001c011117812 */ /* 0x000fe200078ec0ff */
[----:B------:R-:W-:Y:S01]  /*3b50*/  ULDC.64 UR6, c[0x0][0x250] ;  /* 0x0000940000067ab9 */ /* 0x000fe20000000a00 */
[----:B------:R-:W-:Y:S01]  /*3b60*/  IMAD.SHL.U32 R14, R14, 0x40, RZ ;  /* 0x000000400e0e7824 */ /* 0x000fe200078e00ff */
[----:B------:R-:W-:Y:S01]  /*3b70*/  LEA.HI R7, R4, R5, RZ, 0x5 ;  /* 0x0000000504077211 */ /* 0x000fe200078f28ff */
[----:B------:R-:W-:Y:S01]  /*3b80*/  IMAD R13, R13, UR6, RZ ;  /* 0x000000060d0d7c24 */ /* 0x000fe2000f8e02ff */
[----:B------:R-:W-:Y:S01]  /*3b90*/  LOP3.LUT R6, R17, 0x8, R6, 0xf8, !PT ;  /* 0x0000000811067812 */ /* 0x000fe200078ef806 */
[----:B------:R-:W-:Y:S01]  /*3ba0*/  IMAD.IADD R19, R19, 0x1, R12 ;  /* 0x0000000113137824 */ /* 0x000fe200078e020c */
[----:B------:R-:W-:Y:S01]  /*3bb0*/  SHF.R.U32.HI R17, RZ, 0x3, R17 ;  /* 0x00000003ff117819 */ /* 0x000fe20000011611 */
[C---:B------:R-:W-:Y:S01]  /*3bc0*/  IMAD R168, R170.reuse, UR7, R13 ;  /* 0x00000007aaa87c24 */ /* 0x040fe2000f8e020d */
[----:B------:R-:W-:Y:S01]  /*3bd0*/  LOP3.LUT R20, R21, R20, RZ, 0x3c, !PT ;  /* 0x0000001415147212 */ /* 0x000fe200078e3cff */
[----:B------:R-:W-:Y:S01]  /*3be0*/  IMAD.WIDE.U32 R170, R170, UR6, R18 ;  /* 0x00000006aaaa7c25 */ /* 0x000fe2000f8e0012 */
[----:B------:R-:W-:Y:S01]  /*3bf0*/  LOP3.LUT R6, R6, R17, RZ, 0x3c, !PT ;  /* 0x0000001106067212 */ /* 0x000fe200078e3cff */
[----:B------:R-:W-:Y:S01]  /*3c00*/  ULDC.64 UR8, c[0x0][0x220] ;  /* 0x0000880000087ab9 */ /* 0x000fe20000000a00 */
[----:B------:R-:W-:Y:S01]  /*3c10*/  USHF.L.U64.HI UR29, UR6, 0x4, UR7 ;  /* 0x00000004061d7899 */ /* 0x000fe20008010207 */
[----:B------:R-:W-:Y:S01]  /*3c20*/  IMAD R229, R23, 0x200, R20 ;  /* 0x0000020017e57824 */ /* 0x000fe200078e0214 */
[----:B------:R-:W-:Y:S01]  /*3c30*/  LOP3.LUT R4, R6, 0xfffffe00, R14, 0xf8, !PT ;  /* 0xfffffe0006047812 */ /* 0x000fe200078ef80e */
[----:B------:R-:W-:Y:S01]  /*3c40*/  IMAD.IADD R168, R171, 0x1, R168 ;  /* 0x00000001aba87824 */ /* 0x000fe200078e02a8 */
[----:B------:R-:W-:Y:S01]  /*3c50*/  SHF.R.S32.HI R6, RZ, 0x5, R7 ;  /* 0x00000005ff067819 */ /* 0x000fe20000011407 */
[----:B------:R-:W-:Y:S01]  /*3c60*/  USHF.L.U32 UR30, UR6, 0x4, URZ ;  /* 0x00000004061e7899 */ /* 0x000fe2000800063f */
[----:B------:R-:W-:Y:S01]  /*3c70*/  LEA R166, P1, R170, UR8, 0x1 ;  /* 0x00000008aaa67c11 */ /* 0x000fe2000f8208ff */
[----:B------:R-:W-:Y:S01]  /*3c80*/  BSSY B0, `(.L_x_2345) ;  /* 0x0000030000007945 */ /* 0x000fe20003800000 */
[----:B------:R-:W-:Y:S01]  /*3c90*/  ISETP.GE.AND P5, PT, R16, UR16, PT ;  /* 0x0000001010007c0c */ /* 0x000fe2000bfa6270 */
[----:B------:R-:W-:-:S04]  /*3ca0*/  DEPBAR.LE SB0, 0x0 ;  /* 0x000080000000791a */ /* 0x000fc80000000000 */
[----:B------:R-:W-:Y:S01]  /*3cb0*/  BAR.SYNC.DEFER_BLOCKING 0x0 ;  /* 0x0000000000007b1d */ /* 0x000fe20000010000 */
[----:B------:R-:W-:Y:S01]  /*3cc0*/  IMAD R230, R6, 0x400, R4 ;  /* 0x0000040006e67824 */ /* 0x000fe200078e0204 */
[----:B------:R-:W-:Y:S02]  /*3cd0*/  ISETP.GE.AND P6, PT, R15, UR16, PT ;  /* 0x000000100f007c0c */ /* 0x000fe4000bfc6270 */
[----:B------:R-:W-:Y:S02]  /*3ce0*/  LEA R229, R229, UR4, 0x1 ;  /* 0x00000004e5e57c11 */ /* 0x000fe4000f8e08ff */
[----:B------:R-:W-:Y:S02]  /*3cf0*/  LEA.HI.X R167, R170, UR9, R168, 0x1, P1 ;  /* 0x00000009aaa77c11 */ /* 0x000fe400088f0ca8 */
[----:B------:R-:W-:Y:S01]  /*3d00*/  LEA R230, R230, UR4, 0x1 ;  /* 0x00000004e6e67c11 */ /* 0x000fe2000f8e08ff */
        /* <DEDUP_REMOVED lines=10> */
[--C-:B------:R-:W-:Y:S01]  /*3db0*/  @!P3 IMAD.MOV.U32 R8, RZ, RZ, R166.reuse ;  /* 0x000000ffff08b224 */ /* 0x100fe200078e00a6 */
[----:B------:R2:W-:Y:S01]  /*3dc0*/  @P3 STS.128 [R234+0x10000], RZ ;  /* 0x010000ffea003388 */ /* 0x0005e20000000c00 */
[----:B------:R-:W-:Y:S01]  /*3dd0*/  @!P3 IMAD.MOV.U32 R9, RZ, RZ, R167 ;  /* 0x000000ffff09b224 */ /* 0x000fe200078e00a7 */
[----:B------:R-:W-:Y:S01]  /*3de0*/  @!P2 MOV R11, R167 ;  /* 0x000000a7000ba202 */ /* 0x000fe20000000f00 */
[----:B------:R-:W-:-:S03]  /*3df0*/  @!P2 IMAD.MOV.U32 R10, RZ, RZ, R166 ;  /* 0x000000ffff0aa224 */ /* 0x000fc600078e00a6 */
        /* <DEDUP_REMOVED lines=10> */
[----:B---3--:R-:W-:Y:S01]  /*3ea0*/  @!P1 IMAD.MOV.U32 R8, RZ, RZ, R166 ;  /* 0x000000ffff089224 */ /* 0x008fe200078e00a6 */
[----:B------:R-:W-:-:S05]  /*3eb0*/  @!P1 MOV R9, R167 ;  /* 0x000000a700099202 */ /* 0x000fca0000000f00 */
[----:B------:R-:W-:Y:S01]  /*3ec0*/  @!PT LDS RZ, [RZ] ;  /* 0x00000000fffff984 */ /* 0x000fe20000000800 */
[----:B------:R-:W-:Y:S01]  /*3ed0*/  @!PT LDS RZ, [RZ] ;  /* 0x00000000fffff984 */ /* 0x000fe20000000800 */
[----:B------:R-:W-:Y:S01]  /*3ee0*/  @!PT LDS RZ, [RZ] ;  /* 0x00000000fffff984 */ /* 0x000fe20000000800 */
[----:B------:R2:W-:Y:S04]  /*3ef0*/  @!P1 LDGSTS.E.BYPASS.LTC128B.128 [R234+0x14000], desc[UR26][R8.64+0x100] ;  /* 0x1400010008ea9fae */ /* 0x0005e8000b901d5a */
[----:B------:R2:W-:Y:S01]  /*3f00*/  @P0 STS.128 [R234+0x16000], RZ ;  /* 0x016000ffea000388 */ /* 0x0005e20000000c00 */
[----:B------:R-:W-:Y:S05]  /*3f10*/  @P0 BRA `(.L_x_2346) ;  /* 0x0000000000180947 */ /* 0x000fea0003800000 */
[----:B--2---:R-:W-:Y:S02]  /*3f20*/  MOV R8, R166 ;  /* 0x000000a600087202 */ /* 0x004fe40000000f00 */
[----:B------:R-:W-:-:S05]  /*3f30*/  MOV R9, R167 ;  /* 0x000000a700097202 */ /* 0x000fca0000000f00 */
[----:B------:R-:W-:Y:S01]  /*3f40*/  @!PT LDS RZ, [RZ] ;  /* 0x00000000fffff984 */ /* 0x000fe20000000800 */
[----:B------:R-:W-:Y:S01]  /*3f50*/  @!PT LDS RZ, [RZ] ;  /* 0x00000000fffff984 */ /* 0x000fe20000000800 */
[----:B------:R-:W-:Y:S01]  /*3f60*/  @!PT LDS RZ, [RZ] ;  /* 0x00000000fffff984 */ /* 0x000fe20000000800 */
[----:B------:R3:W-:Y:S02]  /*3f70*/  LDGSTS.E.BYPASS.LTC128B.128 [R234+0x16000], desc[UR26][R8.64+0x180] ;  /* 0x1600018008ea7fae */ /* 0x0007e4000b901d5a */
.L_x_2346:
[----:B------:R-:W-:Y:S05]  /*3f80*/  BSYNC B0 ;  /* 0x0000000000007941 */ /* 0x000fea0003800000 */
.L_x_2345:
[----:B------:R4:W-:Y:S01]  /*3f90*/  @P4 STS.128 [R234+0x10800], RZ ;  /* 0x010800ffea004388 */ /* 0x0009e20000000c00 */
[----:B------:R-:W-:Y:S03]  /*3fa0*/  BSSY B0, `(.L_x_2347) ;  /* 0x0000030000007945 */ /* 0x000fe60003800000 */
[----:B------:R4:W-:Y:S04]  /*3fb0*/  @P4 STS.128 [R234+0x12800], RZ ;  /* 0x012800ffea004388 */ /* 0x0009e80000000c00 */
        /* <DEDUP_REMOVED lines=8> */
[----:B---3--:R-:W-:Y:S01]  /*4040*/  IMAD.U32 R9, RZ, RZ, UR30 ;  /* 0x0000001eff097e24 */ /* 0x008fe2000f8e00ff */
[----:B------:R-:W-:Y:S01]  /*4050*/  ISETP.GE.AND P2, PT, R232, UR31, PT ;  /* 0x0000001fe8007c0c */ /* 0x000fe2000bf46270 */
[----:B------:R-:W-:Y:S02]  /*4060*/  IMAD.U32 R8, RZ, RZ, UR29 ;  /* 0x0000001dff087e24 */ /* 0x000fe4000f8e00ff */
[----:B------:R-:W-:Y:S02]  /*4070*/  IMAD.U32 R12, RZ, RZ, UR30 ;  /* 0x0000001eff0c7e24 */ /* 0x000fe4000f8e00ff */
[----:B------:R-:W-:-:S04]  /*4080*/  IMAD.U32 R11, RZ, RZ, UR29 ;  /* 0x0000001dff0b7e24 */ /* 0x000fc8000f8e00ff */
[-C--:B------:R-:W-:Y:S02]  /*4090*/  @!P3 LEA R16, P0, R10, R166.reuse, 0x1 ;  /* 0x000000a60a10b211 */ /* 0x080fe400078008ff */
[-C--:B------:R-:W-:Y:S01]  /*40a0*/  @!P4 LEA R14, P1, R14, R166.reuse, 0x1 ;  /* 0x000000a60e0ec211 */ /* 0x080fe200078208ff */
[----:B------:R2:W-:Y:S01]  /*40b0*/  @P4 STS.128 [R234+0x10800], RZ ;  /* 0x010800ffea004388 */ /* 0x0005e20000000c00 */
[-C--:B------:R-:W-:Y:S02]  /*40c0*/  @!P3 LEA.HI.X R17, R9, R167.reuse, R8, 0x1, P0 ;  /* 0x000000a70911b211 */ /* 0x080fe400000f0c08 */
[----:B------:R-:W-:Y:S02]  /*40d0*/  ISETP.GE.AND P0, PT, R231, UR31, PT ;  /* 0x0000001fe7007c0c */ /* 0x000fe4000bf06270 */
[----:B------:R-:W-:Y:S02]  /*40e0*/  @!P4 LEA.HI.X R15, R12, R167, R11, 0x1, P1 ;  /* 0x000000a70c0fc211 */ /* 0x000fe400008f0c0b */
        /* <DEDUP_REMOVED lines=18> */
[----:B--2---:R-:W-:Y:S01]  /*4210*/  IMAD.U32 R10, RZ, RZ, UR30 ;  /* 0x0000001eff0a7e24 */ /* 0x004fe2000f8e00ff */
[----:B------:R-:W-:Y:S01]  /*4220*/  MOV R9, UR30 ;  /* 0x0000001e00097c02 */ /* 0x000fe20008000f00 */
[----:B------:R-:W-:-:S03]  /*4230*/  IMAD.U32 R8, RZ, RZ, UR29 ;  /* 0x0000001dff087e24 */ /* 0x000fc6000f8e00ff */
[----:B------:R-:W-:-:S04]  /*4240*/  LEA R10, P0, R10, R166, 0x1 ;  /* 0x000000a60a0a7211 */ /* 0x000fc800078008ff */
[----:B------:R-:W-:-:S05]  /*4250*/  LEA.HI.X R11, R9, R167, R8, 0x1, P0 ;  /* 0x000000a7090b7211 */ /* 0x000fca00000f0c08 */
[----:B------:R-:W-:Y:S01]  /*4260*/  @!PT LDS RZ, [RZ] ;  /* 0x00000000fffff984 */ /* 0x000fe20000000800 */
[----:B------:R-:W-:Y:S01]  /*4270*/  @!PT LDS RZ, [RZ] ;  /* 0x00000000fffff984 */ /* 0x000fe20000000800 */
[----:B------:R-:W-:Y:S01]  /*4280*/  @!PT LDS RZ, [RZ] ;  /* 0x00000000fffff984 */ /* 0x000fe20000000800 */
[----:B------:R2:W-:Y:S04]  /*4290*/  LDGSTS.E.BYPASS.LTC128B.128 [R234+0x16800], desc[UR26][R10.64+0x180] ;  /* 0x168001800aea7fae */ /* 0x0005e8000b901d5a */
.L_x_2348:
[----:B------:R-:W-:Y:S05]  /*42a0*/  BSYNC B0 ;  /* 0x0000000000007941 */ /* 0x000fea0003800000 */
.L_x_2347:
[----:B------:R1:W-:Y:S01]  /*42b0*/  @P5 STS.128 [R234+0x11000], RZ ;  /* 0x011000ffea005388 */ /* 0x0003e20000000c00 */
[----:B------:R-:W-:Y:S03]  /*42c0*/  BSSY B0, `(.L_x_2349) ;  /* 0x000002c000007945 */ /* 0x000fe60003800000 */
[----:B------:R1:W-:Y:S04]  /*42d0*/  @P5 STS.128 [R234+0x13000], RZ ;  /* 0x013000ffea005388 */ /* 0x0003e80000000c00 */
[----:B------:R1:W-:Y:S04]  /*42e0*/  @P5 STS.128 [R234+0x15000], RZ ;  /* 0x015000ffea005388 */ /* 0x0003e80000000c00 */
[----:B------:R1:W-:Y:S01]  /*42f0*/  @P5 STS.128 [R234+0x17000], RZ ;  /* 0x017000ffea005388 */ /* 0x0003e20000000c00 */
[----:B------:R-:W-:Y:S05]  /*4300*/  @P5 BRA `(.L_x_2350) ;  /* 0x00000000009c5947 */ /* 0x000fea0003800000 */
[----:B------:R-:W-:Y:S01]  /*4310*/  ULDC UR31, c[0x0][0x2d0] ;  /* 0x0000b400001f7ab9 */ /* 0x000fe20000000800 */
[----:B--23--:R-:W-:Y:S01]  /*4320*/  IMAD.U32 R8, RZ, RZ, UR6 ;  /* 0x00000006ff087e24 */ /* 0x00cfe2000f8e00ff */
[----:B------:R-:W-:Y:S01]  /*4330*/  ISETP.GE.AND P5, PT, R236, UR31, PT ;  /* 0x0000001fec007c0c */ /* 0x000fe2000bfa6270 */
[----:B------:R-:W-:Y:S01]  /*4340*/  IMAD.U32 R10, RZ, RZ, UR6 ;  /* 0x00000006ff0a7e24 */ /* 0x000fe2000f8e00ff */
[----:B------:R-:W-:Y:S01]  /*4350*/  ISETP.GE.AND P4, PT, R233, UR31, PT ;  /* 0x0000001fe9007c0c */ /* 0x000fe2000bf86270 */
[----:B------:R-:W-:Y:S01]  /*4360*/  IMAD.U32 R9, RZ, RZ, UR7 ;  /* 0x00000007ff097e24 */ /* 0x000fe2000f8e00ff */
[----:B------:R-:W-:Y:S01]  /*4370*/  ISETP.GE.AND P2, PT, R232, UR31, PT ;  /* 0x0000001fe8007c0c */ /* 0x000fe2000bf46270 */
[----:B------:R-:W-:-:S03]  /*4380*/  IMAD.SHL.U32 R8, R8, 0x20, RZ ;  /* 0x0000002008087824 */ /* 0x000fc600078e00ff */
[----:B------:R-:W-:-:S05]  /*4390*/  SHF.L.U64.HI R9, R10, 0x5, R9 ;  /* 0x000000050a097819 */ /* 0x000fca0000010209 */
[CC--:B------:R-:W-:Y:S01]  /*43a0*/  @!P5 LEA R14, P0, R8.reuse, R166.reuse, 0x1 ;  /* 0x000000a6080ed211 */ /* 0x0c0fe200078008ff */
[----:B------:R2:W-:Y:S01]  /*43b0*/  @P5 STS.128 [R234+0x11000], RZ ;  /* 0x011000ffea005388 */ /* 0x0005e20000000c00 */
[CC--:B------:R-:W-:Y:S02]  /*43c0*/  @!P4 LEA R12, P3, R8.reuse, R166.reuse, 0x1 ;  /* 0x000000a6080cc211 */ /* 0x0c0fe400078608ff */
[CCC-:B------:R-:W-:Y:S02]  /*43d0*/  @!P5 LEA.HI.X R15, R8.reuse, R167.reuse, R9.reuse, 0x1, P0 ;  /* 0x000000a7080fd211 */ /* 0x1c0fe400000f0c09 */
[----:B------:R-:W-:Y:S02]  /*43e0*/  ISETP.GE.AND P0, PT, R231, UR31, PT ;  /* 0x0000001fe7007c0c */ /* 0x000fe4000bf06270 */
[C---:B------:R-:W-:Y:S01]  /*43f0*/  @!P2 LEA R10, P1, R8.reuse, R166, 0x1 ;  /* 0x000000a6080aa211 */ /* 0x040fe200078208ff */
[----:B------:R-:W-:Y:S01]  /*4400*/  @!PT LDS RZ, [RZ] ;  /* 0x00000000fffff984 */ /* 0x000fe20000000800 */
[----:B------:R-:W-:Y:S01]  /*4410*/  @!PT LDS RZ, [RZ] ;  /* 0x00000000fffff984 */ /* 0x000fe20000000800 */
[----:B------:R-:W-:Y:S01]  /*4420*/  @!PT LDS RZ, [RZ] ;  /* 0x00000000fffff984 */ /* 0x000fe20000000800 */
[----:B------:R2:W-:Y:S01]  /*4430*/  @!P5 LDGSTS.E.BYPASS.LTC128B.128 [R234+0x11000], desc[UR26][R14.64] ;  /* 0x110000000eeadfae */ /* 0x0005e2000b901d5a */
[----:B------:R-:W-:-:S02]  /*4440*/  @!P4 LEA.HI.X R13, R8, R167, R9, 0x1, P3 ;  /* 0x000000a7080dc211 */ /* 0x000fc400018f0c09 */
[----:B------:R-:W-:Y:S01]  /*4450*/  @!P2 LEA.HI.X R11, R8, R167, R9, 0x1, P1 ;  /* 0x000000a7080ba211 */ /* 0x000fe200008f0c09 */
        /* <DEDUP_REMOVED lines=12> */
[----:B--2---:R-:W-:-:S04]  /*4520*/  LEA R10, P0, R8, R166, 0x1 ;  /* 0x000000a6080a7211 */ /* 0x004fc800078008ff */
[----:B------:R-:W-:-:S05]  /*4530*/  LEA.HI.X R11, R8, R167, R9, 0x1, P0 ;  /* 0x000000a7080b7211 */ /* 0x000fca00000f0c09 */
[----:B------:R-:W-:Y:S01]  /*4540*/  @!PT LDS RZ, [RZ] ;  /* 0x00000000fffff984 */ /* 0x000fe20000000800 */
[----:B------:R-:W-:Y:S01]  /*4550*/  @!PT LDS RZ, [RZ] ;  /* 0x00000000fffff984 */ /* 0x000fe20000000800 */
[----:B------:R-:W-:Y:S01]  /*4560*/  @!PT LDS RZ, [RZ] ;  /* 0x00000000fffff984 */ /* 0x000fe20000000800 */
[----:B------:R2:W-:Y:S04]  /*4570*/  LDGSTS.E.BYPASS.LTC128B.128 [R234+0x17000], desc[UR26][R10.64+0x180] ;  /* 0x170001800aea7fae */ /* 0x0005e8000b901d5a */
.L_x_2350:
[----:B------:R-:W-:Y:S05]  /*4580*/  BSYNC B0 ;  /* 0x0000000000007941 */ /* 0x000fea0003800000 */
.L_x_2349:
        /* <DEDUP_REMOVED lines=8> */
[----:B------:R-:W-:Y:S02]  /*4610*/  ISETP.GE.AND P3, PT, R236, UR32, PT ;  /* 0x00000020ec007c0c */ /* 0x000fe4000bf66270 */
[----:B------:R-:W-:Y:S02]  /*4620*/  ISETP.GE.AND P2, PT, R233, UR32, PT ;  /* 0x00000020e9007c0c */ /* 0x000fe4000bf46270 */
[----:B------:R-:W-:Y:S02]  /*4630*/  ISETP.GE.AND P1, PT, R232, UR32, PT ;  /* 0x00000020e8007c0c */ /* 0x000fe4000bf26270 */
[----:B------:R-:W-:-:S07]  /*4640*/  ISETP.GE.AND P0, PT, R231, UR32, PT ;  /* 0x00000020e7007c0c */ /* 0x000fce000bf06270 */
[-C--:B---3--:R-:W-:Y:S01]  /*4650*/  @!P3 MOV R9, R167.reuse ;  /* 0x000000a70009b202 */ /* 0x088fe20000000f00 */
[--C-:B------:R-:W-:Y:S01]  /*4660*/  @!P3 IMAD.MOV.U32 R8, RZ, RZ, R166.reuse ;  /* 0x000000ffff08b224 */ /* 0x100fe200078e00a6 */
[-C--:B------:R-:W-:Y:S01]  /*4670*/  @!P2 MOV R13, R167.reuse ;  /* 0x000000a7000da202 */ /* 0x080fe20000000f00 */
[----:B------:R-:W-:Y:S01]  /*4680*/  VOTEU.ALL UP2, P3 ;  /* 0x00000000003f7886 */ /* 0x000fe20001840000 */
[----:B------:R-:W-:Y:S01]  /*4690*/  @!P2 IMAD.MOV.U32 R12, RZ, RZ, R166 ;  /* 0x000000ffff0ca224 */ /* 0x000fe200078e00a6 */
[----:B------:R-:W-:Y:S01]  /*46a0*/  VOTEU.ALL UP1, P2 ;  /* 0x00000000003f7886 */ /* 0x000fe20001020000 */
[----:B------:R-:W-:Y:S01]  /*46b0*/  @!P3 IMAD.WIDE.U32 R10, R10, 0x60, R8 ;  /* 0x000000600a0ab825 */ /* 0x000fe200078e0008 */
[----:B------:R-:W-:Y:S01]  /*46c0*/  VOTEU.ALL UP0, P1 ;  /* 0x00000000003f7886 */ /* 0x000fe20000800000 */
[----:B------:R-:W-:Y:S01]  /*46d0*/  MOV R8, UR6 ;  /* 0x0000000600087c02 */ /* 0x000fe20008000f00 */
[----:B------:R-:W-:Y:S01]  /*46e0*/  @!UP2 UIMAD UR33, UR7, 0x60, URZ ;  /* 0x000000600721a8a4 */ /* 0x000fe2000f8e023f */
[----:B------:R-:W-:Y:S01]  /*46f0*/  IMAD.U32 R9, RZ, RZ, UR6 ;  /* 0x00000006ff097e24 */ /* 0x000fe2000f8e00ff */
[----:B------:R-:W-:Y:S01]  /*4700*/  @!UP1 UIMAD UR31, UR7, 0x60, URZ ;  /* 0x00000060071f98a4 */ /* 0x000fe2000f8e023f */
[----:B------:R2:W-:Y:S01]  /*4710*/  @P3 STS.128 [R234+0x11800], RZ ;  /* 0x011800ffea003388 */ /* 0x0005e20000000c00 */
[----:B------:R-:W-:Y:S01]  /*4720*/  @!UP0 UIMAD UR16, UR7, 0x60, URZ ;  /* 0x00000060071088a4 */ /* 0x000fe2000f8e023f */
[----:B------:R-:W-:Y:S01]  /*4730*/  @!P2 IMAD.WIDE.U32 R14, R9, 0x60, R12 ;  /* 0x00000060090ea825 */ /* 0x000fe200078e000c */
[----:B------:R-:W-:-:S03]  /*4740*/  @!P1 MOV R13, R167 ;  /* 0x000000a7000d9202 */ /* 0x000fc60000000f00 */
[----:B------:R-:W-:Y:S01]  /*4750*/  @!P1 IMAD.MOV.U32 R12, RZ, RZ, R166 ;  /* 0x000000ffff0c9224 */ /* 0x000fe200078e00a6 */
[----:B------:R-:W-:Y:S01]  /*4760*/  @!P2 IADD3 R15, R15, UR31, RZ ;  /* 0x0000001f0f0fac10 */ /* 0x000fe2000fffe0ff */
[----:B------:R-:W-:Y:S02]  /*4770*/  @!P3 VIADD R11, R11, UR33 ;  /* 0x000000210b0bbc36 */ /* 0x000fe40008000000 */
[----:B------:R-:W-:-:S03]  /*4780*/  @!P1 IMAD.WIDE.U32 R8, R8, 0x60, R12 ;  /* 0x0000006008089825 */ /* 0x000fc600078e000c */
[----:B------:R-:W-:Y:S01]  /*4790*/  @!PT LDS RZ, [RZ] ;  /* 0x00000000fffff984 */ /* 0x000fe20000000800 */
[----:B------:R-:W-:Y:S01]  /*47a0*/  @!PT LDS RZ, [RZ] ;  /* 0x00000000fffff984 */ /* 0x000fe20000000800 */
[----:B------:R-:W-:Y:S01]  /*47b0*/  @!PT LDS RZ, [RZ] ;  /* 0x00000000fffff984 */ /* 0x000fe20000000800 */
[----:B------:R2:W-:Y:S02]  /*47c0*/  @!P3 LDGSTS.E.BYPASS.LTC128B.128 [R234+0x11800], desc[UR26][R10.64] ;  /* 0x118000000aeabfae */ /* 0x0005e4000b901d5a */
[----:B------:R-:W-:Y:S02]  /*47d0*/  @!P1 IADD3 R9, R9, UR16, RZ ;  /* 0x0000001009099c10 */ /* 0x000fe4000fffe0ff */
        /* <DEDUP_REMOVED lines=12> */
[----:B--2---:R-:W-:Y:S01]  /*48a0*/  MOV R8, UR6 ;  /* 0x0000000600087c02 */ /* 0x004fe20008000f00 */
[----:B------:R-:W-:Y:S01]  /*48b0*/  UIMAD UR16, UR7, 0x60, URZ ;  /* 0x00000060071078a4 */ /* 0x000fe2000f8e023f */
[----:B------:R-:W-:Y:S02]  /*48c0*/  MOV R10, R166 ;  /* 0x000000a6000a7202 */ /* 0x000fe40000000f00 */
[----:B------:R-:W-:-:S03]  /*48d0*/  MOV R11, R167 ;  /* 0x000000a7000b7202 */ /* 0x000fc60000000f00 */
[----:B------:R-:W-:-:S05]  /*48e0*/  IMAD.WIDE.U32 R8, R8, 0x60, R10 ;  /* 0x0000006008087825 */ /* 0x000fca00078e000a */
[----:B------:R-:W-:-:S05]  /*48f0*/  IADD3 R9, R9, UR16, RZ ;  /* 0x0000001009097c10 */ /* 0x000fca000fffe0ff */
[----:B------:R-:W-:Y:S01]  /*4900*/  @!PT LDS RZ, [RZ] ;  /* 0x00000000fffff984 */ /* 0x000fe20000000800 */
[----:B------:R-:W-:Y:S01]  /*4910*/  @!PT LDS RZ, [RZ] ;  /* 0x00000000fffff984 */ /* 0x000fe20000000800 */
[----:B------:R-:W-:Y:S01]  /*4920*/  @!PT LDS RZ, [RZ] ;  /* 0x00000000fffff984 */ /* 0x000fe20000000800 */
[----:B------:R2:W-:Y:S02]  /*4930*/  LDGSTS.E.BYPASS.LTC128B.128 [R234+0x17800], desc[UR26][R8.64+0x180] ;  /* 0x1780018008ea7fae */ /* 0x0005e4000b901d5a */
.L_x_2352:
[----:B------:R-:W-:Y:S05]  /*4940*/  BSYNC B0 ;  /* 0x0000000000007941 */ /* 0x000fea0003800000 */
.L_x_2351:
[----:B--2---:R-:W-:Y:S01]  /*4950*/  LDSM.16.M88.4 R12, [R230] ;  /* 0x00000000e60c783b */ /* 0x004fe20000000200 */
[----:B------:R-:W-:Y:S01]  /*4960*/  R2P PR, R3, 0x6 ;  /* 0x0000000603007804 */ /* 0x000fe20000000000 */
[----:B------:R-:W-:Y:S01]  /*4970*/  VIADD R3, R229, 0x8000 ;  /* 0x00008000e5037836 */ /* 0x000fe20000000000 */
[----:B------:R-:W-:Y:S01]  /*4980*/  LOP3.LUT R7, R7, 0xffffffe0, RZ, 0xc0, !PT ;  /* 0xffffffe007077812 */ /* 0x000fe200078ec0ff */
[----:B------:R-:W2:Y:S01]  /*4990*/  LDSM.16.M88.4 R40, [R229+0x8000] ;  /* 0x00800000e528783b */ /* 0x000ea20000000200 */
[----:B------:R-:W-:Y:S01]  /*49a0*/  VIADD R227, R229, 0x8020 ;  /* 0x00008020e5e37836 */ /* 0x000fe20000000000 */
[----:B------:R-:W-:Y:S01]  /*49b0*/  UISETP.GT.AND UP0, UPT, UR14, UR12, UPT ;  /* 0x0000000c0e00728c */ /* 0x000fe2000bf04270 */
[--C-:B------:R-:W-:Y:S01]  /*49c0*/  IMAD R228, R2, 0x2, R230.reuse ;  /* 0x0000000202e47824 */ /* 0x100fe200078e02e6 */
[----:B------:R-:W5:Y:S01]  /*49d0*/  LDSM.16.M88.4 R24, [R229+0x9000] ;  /* 0x00900000e518783b */ /* 0x000f620000000200 */
[----:B------:R-:W-:Y:S01]  /*49e0*/  IMAD R226, R0, 0x2, R230 ;  /* 0x0000000200e27824 */ /* 0x000fe200078e02e6 */
[----:B------:R-:W-:Y:S01]  /*49f0*/  LEA R240, R6, UR21, 0x4 ;  /* 0x0000001506f07c11 */ /* 0x000fe2000f8e20ff */
[----:B------:R-:W-:Y:S01]  /*4a00*/  IMAD.IADD R7, R5, 0x1, -R7 ;  /* 0x0000000105077824 */ /* 0x000fe200078e0a07 */
[----:B------:R-:W4:Y:S01]  /*4a10*/  LDSM.16.M88.4 R32, [R229+0x8800] ;  /* 0x00880000e520783b */ /* 0x000f220000000200 */
[----:B------:R-:W-:Y:S01]  /*4a20*/  LEA R225, R0, R228, 0x1 ;  /* 0x000000e400e17211 */ /* 0x000fe200078e08ff */
[----:B------:R-:W-:Y:S01]  /*4a30*/  UIADD3 UR21, UR24, 0x1, -UR15 ;  /* 0x0000000118157890 */ /* 0x000fe2000fffe80f */
[----:B------:R-:W-:Y:S01]  /*4a40*/  @P1 IADD3 R227, R3, -0x20, RZ ;  /* 0xffffffe003e31810 */ /* 0x000fe20007ffe0ff */
[----:B------:R-:W1:Y:S01]  /*4a50*/  LDSM.16.M88.4 R52, [R229+0x9800] ;  /* 0x00980000e534783b */ /* 0x000e620000000200 */
[----:B------:R-:W-:Y:S01]  /*4a60*/  IMAD.MOV.U32 R3, RZ, RZ, 0x40 ;  /* 0x00000040ff037424 */ /* 0x000fe200078e00ff */
[----:B------:R-:W-:Y:S01]  /*4a70*/  PLOP3.LUT P6, PT, PT, PT, UP0, 0x80, 0x0 ;  /* 0x000000000000781c */ /* 0x000fe20003fcf008 */
[----:B------:R-:W-:Y:S01]  /*4a80*/  UIADD3 UR16, UR21, UR19, URZ ;  /* 0x0000001315107290 */ /* 0x000fe2000fffe03f */
[----:B------:R-:W-:Y:S01]  /*4a90*/  LDSM.16.M88.4 R48, [R228] ;  /* 0x00000000e430783b */ /* 0x000fe20000000200 */
[----:B------:R-:W-:Y:S01]  /*4aa0*/  IMAD.U32 R239, RZ, RZ, UR24 ;  /* 0x00000018ffef7e24 */ /* 0x000fe2000f8e00ff */
[----:B------:R-:W-:Y:S01]  /*4ab0*/  SEL R3, R3, 0xffffffc0, !P2 ;  /* 0xffffffc003037807 */ /* 0x000fe20005000000 */
[----:B------:R-:W-:Y:S01]  /*4ac0*/  UIADD3 UR20, UR24, -UR20, -UR15 ;  /* 0x8000001418147290 */ /* 0x000fe2000fffe80f */
[----:B------:R-:W1:Y:S01]  /*4ad0*/  LDSM.16.M88.4 R16, [R227] ;  /* 0x00000000e310783b */ /* 0x000e620000000200 */
[----:B------:R-:W-:Y:S01]  /*4ae0*/  IMAD.U32 R235, RZ, RZ, UR21 ;  /* 0x00000015ffeb7e24 */ /* 0x000fe2000f8e00ff */
[----:B------:R-:W-:Y:S01]  /*4af0*/  IADD3 R218, R227, 0x1000, RZ ;  /* 0x00001000e3da7810 */ /* 0x000fe20007ffe0ff */
[----:B------:R-:W-:Y:S01]  /*4b00*/  IMAD.IADD R223, R229, 0x1, R3 ;  /* 0x00000001e5df7824 */ /* 0x000fe200078e0203 */
[----:B------:R-:W1:Y:S01]  /*4b10*/  LDSM.16.M88.4 R60, [R227+0x1000] ;  /* 0x00100000e33c783b */ /* 0x000e620000000200 */
[----:B------:R-:W-:Y:S01]  /*4b20*/  IMAD.IADD R216, R3, 0x1, R227 ;  /* 0x0000000103d87824 */ /* 0x000fe200078e02e3 */
[----:B------:R-:W-:Y:S01]  /*4b30*/  SHF.R.S32.HI R3, RZ, 0x1f, R7 ;  /* 0x0000001fff037819 */ /* 0x000fe20000011407 */
[----:B------:R-:W-:Y:S01]  /*4b40*/  IMAD.SHL.U32 R241, R5, 0x2, RZ ;  /* 0x0000000205f17824 */ /* 0x000fe200078e00ff */
[----:B------:R-:W1:Y:S01]  /*4b50*/  LDSM.16.M88.4 R64, [R227+0x800] ;  /* 0x00080000e340783b */ /* 0x000e620000000200 */
[----:B------:R-:W-:Y:S01]  /*4b60*/  VIADD R219, R227, 0x800 ;  /* 0x00000800e3db7836 */ /* 0x000fe20000000000 */
[----:B------:R-:W-:Y:S01]  /*4b70*/  LEA.HI R7, R3, R7, RZ, 0x2 ;  /* 0x0000000703077211 */ /* 0x000fe200078f10ff */
[----:B------:R-:W-:Y:S01]  /*4b80*/  VIADD R217, R227, 0x1800 ;  /* 0x00001800e3d97836 */ /* 0x000fe20000000000 */
[----:B------:R-:W1:Y:S01]  /*4b90*/  LDSM.16.M88.4 R56, [R227+0x1800] ;  /* 0x00180000e338783b */ /* 0x000e620000000200 */
[----:B------:R-:W-:Y:S01]  /*4ba0*/  LOP3.LUT R241, R241, 0x6, RZ, 0xc0, !PT ;  /* 0x00000006f1f17812 */ /* 0x000fe200078ec0ff */
[C---:B------:R-:W-:Y:S01]  /*4bb0*/  VIADD R215, R227.reuse, 0x2000 ;  /* 0x00002000e3d77836 */ /* 0x040fe20000000000 */
[----:B------:R-:W-:Y:S01]  /*4bc0*/  SHF.R.S32.HI R7, RZ, 0x2, R7 ;  /* 0x00000002ff077819 */ /* 0x000fe20000011407 */
[----:B------:R-:W-:Y:S01]  /*4bd0*/  LDSM.16.M88.4 R68, [R226] ;  /* 0x00000000e244783b */ /* 0x000fe20000000200 */
[C---:B------:R-:W-:Y:S01]  /*4be0*/  IADD3 R214, R227.reuse, 0x2800, RZ ;  /* 0x00002800e3d67810 */ /* 0x040fe20007ffe0ff */
[C---:B------:R-:W-:Y:S01]  /*4bf0*/  VIADD R213, R227.reuse, 0x3000 ;  /* 0x00003000e3d57836 */ /* 0x040fe20000000000 */
[----:B------:R-:W-:Y:S01]  /*4c00*/  IADD3 R240, R240, R7, RZ ;  /* 0x00000007f0f07210 */ /* 0x000fe20007ffe0ff */
[C---:B--2---:R-:W-:Y:S01]  /*4c10*/  HMMA.16816.F32 R44, R12.reuse, R40, RZ ;  /* 0x000000280c2c723c */ /* 0x044fe200000018ff */
[----:B---3--:R-:W2:Y:S01]  /*4c20*/  LDSM.16.M88.4 R8, [R223+0x8000] ;  /* 0x00800000df08783b */ /* 0x008ea20000000200 */
[C---:B------:R-:W-:Y:S01]  /*4c30*/  VIADD R212, R227.reuse, 0x3800 ;  /* 0x00003800e3d47836 */ /* 0x040fe20000000000 */
[C---:B------:R-:W-:Y:S01]  /*4c40*/  IADD3 R238, R240.reuse, 0x8, RZ ;  /* 0x00000008f0ee7810 */ /* 0x040fe20007ffe0ff */
[C---:B------:R-:W-:Y:S01]  /*4c50*/  VIADD R210, R227.reuse, 0x4800 ;  /* 0x00004800e3d27836 */ /* 0x040fe20000000000 */
[----:B------:R-:W-:Y:S01]  /*4c60*/  LDSM.16.M88.4 R76, [R223+0x9800] ;  /* 0x00980000df4c783b */ /* 0x000fe20000000200 */
[C---:B------:R-:W-:Y:S01]  /*4c70*/  HMMA.16816.F32 R40, R12.reuse, R42, RZ ;  /* 0x0000002a0c28723c */ /* 0x040fe200000018ff */
[----:B------:R-:W-:Y:S01]  /*4c80*/  VIADDMNMX R239, R240, UR16, R239, PT ;  /* 0x00000010f0ef7c46 */ /* 0x000fe2000b8001ef */
[C---:B------:R-:W-:Y:S01]  /*4c90*/  VIADD R209, R227.reuse, 0x5000 ;  /* 0x00005000e3d17836 */ /* 0x040fe20000000000 */
[----:B------:R-:W-:Y:S01]  /*4ca0*/  LDSM.16.M88.4 R72, [R216] ;  /* 0x00000000d848783b */ /* 0x000fe20000000200 */
[----:B------:R-:W-:Y:S01]  /*4cb0*/  IADD3 R235, R238, UR19, R235 ;  /* 0x00000013eeeb7c10 */ /* 0x000fe2000fffe0eb */
[C---:B------:R-:W-:Y:S01]  /*4cc0*/  VIADD R207, R227.reuse, 0x6000 ;  /* 0x00006000e3cf7836 */ /* 0x040fe20000000000 */
[C---:B-----5:R-:W-:Y:S01]  /*4cd0*/  HMMA.16816.F32 R28, R12.reuse, R24, RZ ;  /* 0x000000180c1c723c */ /* 0x060fe200000018ff */
[----:B------:R-:W0:Y:S01]  /*4ce0*/  LDGDEPBAR ;  /* 0x00000000000079af */ /* 0x000e220000000000 */
[----:B------:R-:W-:Y:S01]  /*4cf0*/  VIADDMNMX R240, R240, UR20, RZ, !PT ;  /* 0x00000014f0f07c46 */ /* 0x000fe2000f8001ff */
[C---:B------:R-:W-:Y:S01]  /*4d00*/  VIADD R206, R227.reuse, 0x6800 ;  /* 0x00006800e3ce7836 */ /* 0x040fe20000000000 */
[----:B------:R-:W-:Y:S01]  /*4d10*/  VIADDMNMX R238, R238, UR20, RZ, !PT ;  /* 0x00000014eeee7c46 */ /* 0x000fe2000f8001ff */
[C---:B------:R-:W-:Y:S01]  /*4d20*/  VIADD R204, R227.reuse, 0x7800 ;  /* 0x00007800e3cc7836 */ /* 0x040fe20000000000 */
[----:B------:R-:W-:Y:S01]  /*4d30*/  HMMA.16816.F32 R24, R12, R26, RZ ;  /* 0x0000001a0c18723c */ /* 0x000fe200000018ff */
[----:B------:R-:W-:-:S02]  /*4d40*/  IADD3 R211, R227, 0x4000, RZ ;  /* 0x00004000e3d37810 */ /* 0x000fc40007ffe0ff */
[C---:B------:R-:W-:Y:S02]  /*4d50*/  IADD3 R208, R227.reuse, 0x5800, RZ ;  /* 0x00005800e3d07810 */ /* 0x040fe40007ffe0ff */
[----:B------:R-:W-:Y:S01]  /*4d60*/  IADD3 R205, R227, 0x7000, RZ ;  /* 0x00007000e3cd7810 */ /* 0x000fe20007ffe0ff */
[----:B----4-:R-:W-:Y:S01]  /*4d70*/  HMMA.16816.F32 R36, R12, R32, RZ ;  /* 0x000000200c24723c */ /* 0x010fe200000018ff */
[----:B------:R-:W-:-:S05]  /*4d80*/  VIMNMX R235, R235, UR24, PT ;  /* 0x00000018ebeb7c48 */ /* 0x000fca000bfe0100 */
[C---:B------:R-:W-:Y:S06]  /*4d90*/  HMMA.16816.F32 R32, R12.reuse, R34, RZ ;  /* 0x000000220c20723c */ /* 0x040fec00000018ff */
[C---:B-1----:R-:W-:Y:S06]  /*4da0*/  HMMA.16816.F32 R20, R12.reuse, R52, RZ ;  /* 0x000000340c14723c */ /* 0x042fec00000018ff */
[----:B------:R-:W-:Y:S01]  /*4db0*/  HMMA.16816.F32 R12, R12, R54, RZ ;  /* 0x000000360c0c723c */ /* 0x000fe200000018ff */
[----:B------:R-:W1:Y:S05]  /*4dc0*/  LDSM.16.M88.4 R52, [R223+0x8800] ;  /* 0x00880000df34783b */ /* 0x000e6a0000000200 */
[C---:B------:R-:W-:Y:S06]  /*4dd0*/  HMMA.16816.F32 R44, R48.reuse, R16, R44 ;  /* 0x00000010302c723c */ /* 0x040fec000000182c */
[C---:B------:R-:W-:Y:S01]  /*4de0*/  HMMA.16816.F32 R40, R48.reuse, R18, R40 ;  /* 0x000000123028723c */ /* 0x040fe20000001828 */
[----:B------:R-:W3:Y:S05]  /*4df0*/  LDSM.16.M88.4 R16, [R223+0x9000] ;  /* 0x00900000df10783b */ /* 0x000eea0000000200 */
[C---:B------:R-:W-:Y:S06]  /*4e00*/  HMMA.16816.F32 R28, R48.reuse, R60, R28 ;  /* 0x0000003c301c723c */ /* 0x040fec000000181c */
[C---:B------:R-:W-:Y:S01]  /*4e10*/  HMMA.16816.F32 R24, R48.reuse, R62, R24 ;  /* 0x0000003e3018723c */ /* 0x040fe20000001818 */
[----:B------:R-:W4:Y:S05]  /*4e20*/  LDSM.16.M88.4 R60, [R225] ;  /* 0x00000000e13c783b */ /* 0x000f2a0000000200 */
[C---:B------:R-:W-:Y:S06]  /*4e30*/  HMMA.16816.F32 R36, R48.reuse, R64, R36 ;  /* 0x000000403024723c */ /* 0x040fec0000001824 */
[C---:B------:R-:W-:Y:S01]  /*4e40*/  HMMA.16816.F32 R32, R48.reuse, R66, R32 ;  /* 0x000000423020723c */ /* 0x040fe20000001820 */
[----:B------:R-:W-:Y:S05]  /*4e50*/  LDSM.16.M88.4 R64, [R216+0x1800] ;  /* 0x00180000d840783b */ /* 0x000fea0000000200 */
[C---:B------:R-:W-:Y:S06]  /*4e60*/  HMMA.16816.F32 R20, R48.reuse, R56, R20 ;  /* 0x000000383014723c */ /* 0x040fec0000001814 */
[----:B------:R-:W-:Y:S01]  /*4e70*/  HMMA.16816.F32 R12, R48, R58, R12 ;  /* 0x0000003a300c723c */ /* 0x000fe2000000180c */
[----:B------:R-:W5:Y:S04]  /*4e80*/  LDSM.16.M88.4 R48, [R216+0x800] ;  /* 0x00080000d830783b */ /* 0x000f680000000200 */
[----:B------:R-:W-:Y:S01]  /*4e90*/  LDSM.16.M88.4 R56, [R229+0xa000] ;  /* 0x00a00000e538783b */ /* 0x000fe20000000200 */
[C---:B--2---:R-:W-:Y:S06]  /*4ea0*/  HMMA.16816.F32 R44, R68.reuse, R8, R44 ;  /* 0x00000008442c723c */ /* 0x044fec000000182c */
[C---:B------:R-:W-:Y:S01]  /*4eb0*/  HMMA.16816.F32 R40, R68.reuse, R10, R40 ;  /* 0x0000000a4428723c */ /* 0x040fe20000001828 */
[----:B------:R-:W2:Y:S05]  /*4ec0*/  LDSM.16.M88.4 R8, [R216+0x1000] ;  /* 0x00100000d808783b */ /* 0x000eaa0000000200 */
[C---:B-1----:R-:W-:Y:S06]  /*4ed0*/  HMMA.16816.F32 R36, R68.reuse, R52, R36 ;  /* 0x000000344424723c */ /* 0x042fec0000001824 */
[C---:B------:R-:W-:Y:S01]  /*4ee0*/  HMMA.16816.F32 R32, R68.reuse, R54, R32 ;  /* 0x000000364420723c */ /* 0x040fe20000001820 */
[----:B------:R-:W-:Y:S05]  /*4ef0*/  LDSM.16.M88.4 R52, [R229+0xa800] ;  /* 0x00a80000e534783b */ /* 0x000fea0000000200 */
[C---:B---3--:R-:W-:Y:S06]  /*4f00*/  HMMA.16816.F32 R28, R68.reuse, R16, R28 ;  /* 0x00000010441c723c */ /* 0x048fec000000181c */
[C---:B------:R-:W-:Y:S01]  /*4f10*/  HMMA.16816.F32 R24, R68.reuse, R18, R24 ;  /* 0x000000124418723c */ /* 0x040fe20000001818 */
[----:B------:R-:W1:Y:S05]  /*4f20*/  LDSM.16.M88.4 R16, [R230+0x2000] ;  /* 0x00200000e610783b */ /* 0x000e6a0000000200 */
        /* <DEDUP_REMOVED lines=9> */
[----:B------:R-:W-:Y:S05]  /*4fc0*/  LDSM.16.M88.4 R48, [R227+0x2000] ;  /* 0x00200000e330783b */ /* 0x000fea0000000200 */
[C---:B--2---:R-:W-:Y:S06]  /*4fd0*/  HMMA.16816.F32 R28, R60.reuse, R8, R28 ;  /* 0x000000083c1c723c */ /* 0x044fec000000181c */
[C---:B------:R-:W-:Y:S01]  /*4fe0*/  HMMA.16816.F32 R24, R60.reuse, R10, R24 ;  /* 0x0000000a3c18723c */ /* 0x040fe20000001818 */
[----:B------:R-:W2:Y:S05]  /*4ff0*/  LDSM.16.M88.4 R8, [R228+0x2000] ;  /* 0x00200000e408783b */ /* 0x000eaa0000000200 */
[C---:B------:R-:W-:Y:S06]  /*5000*/  HMMA.16816.F32 R20, R60.reuse, R64, R20 ;  /* 0x000000403c14723c */ /* 0x040fec0000001814 */
[----:B------:R-:W-:Y:S01]  /*5010*/  HMMA.16816.F32 R68, R60, R66, R68 ;  /* 0x000000423c44723c */ /* 0x000fe20000001844 */
[----:B------:R-:W5:Y:S04]  /*5020*/  LDSM.16.M88.4 R64, [R227+0x2800] ;  /* 0x00280000e340783b */ /* 0x000f680000000200 */
[----:B------:R-:W5:Y:S01]  /*5030*/  LDSM.16.M88.4 R60, [R227+0x3000] ;  /* 0x00300000e33c783b */ /* 0x000f620000000200 */
[C---:B-1----:R-:W-:Y:S06]  /*5040*/  HMMA.16816.F32 R44, R16.reuse, R56, R44 ;  /* 0x00000038102c723c */ /* 0x042fec000000182c */
[C---:B------:R-:W-:Y:S01]  /*5050*/  HMMA.16816.F32 R40, R16.reuse, R58, R40 ;  /* 0x0000003a1028723c */ /* 0x040fe20000001828 */
[----:B------:R-:W1:Y:S05]  /*5060*/  LDSM.16.M88.4 R56, [R227+0x3800] ;  /* 0x00380000e338783b */ /* 0x000e6a0000000200 */
        /* <DEDUP_REMOVED lines=15> */
[----:B------:R-:W-:Y:S05]  /*5160*/  LDSM.16.M88.4 R64, [R216+0x2000] ;  /* 0x00200000d840783b */ /* 0x000fea0000000200 */
[C---:B------:R-:W-:Y:S06]  /*5170*/  HMMA.16816.F32 R28, R8.reuse, R60, R28 ;  /* 0x0000003c081c723c */ /* 0x040fec000000181c */
[C---:B------:R-:W-:Y:S01]  /*5180*/  HMMA.16816.F32 R24, R8.reuse, R62, R24 ;  /* 0x0000003e0818723c */ /* 0x040fe20000001818 */
[----:B------:R-:W-:Y:S05]  /*5190*/  LDSM.16.M88.4 R60, [R216+0x2800] ;  /* 0x00280000d83c783b */ /* 0x000fea0000000200 */
[C---:B-1----:R-:W-:Y:S06]  /*51a0*/  HMMA.16816.F32 R20, R8.reuse, R56, R20 ;  /* 0x000000380814723c */ /* 0x042fec0000001814 */
[----:B------:R-:W-:Y:S01]  /*51b0*/  HMMA.16816.F32 R68, R8, R58, R68 ;  /* 0x0000003a0844723c */ /* 0x000fe20000001844 */
[----:B------:R-:W1:Y:S04]  /*51c0*/  LDSM.16.M88.4 R8, [R225+0x2000] ;  /* 0x00200000e108783b */ /* 0x000e680000000200 */
[----:B------:R-:W-:Y:S01]  /*51d0*/  LDSM.16.M88.4 R56, [R229+0xc000] ;  /* 0x00c00000e538783b */ /* 0x000fe20000000200 */
[C---:B---3--:R-:W-:Y:S06]  /*51e0*/  HMMA.16816.F32 R44, R12.reuse, R52, R44 ;  /* 0x000000340c2c723c */ /* 0x048fec000000182c */
[C---:B------:R-:W-:Y:S01]  /*51f0*/  HMMA.16816.F32 R40, R12.reuse, R54, R40 ;  /* 0x000000360c28723c */ /* 0x040fe20000001828 */
[----:B------:R-:W3:Y:S05]  /*5200*/  LDSM.16.M88.4 R52, [R216+0x3000] ;  /* 0x00300000d834783b */ /* 0x000eea0000000200 */
[C---:B----4-:R-:W-:Y:S06]  /*5210*/  HMMA.16816.F32 R36, R12.reuse, R16, R36 ;  /* 0x000000100c24723c */ /* 0x050fec0000001824 */
[C---:B------:R-:W-:Y:S01]  /*5220*/  HMMA.16816.F32 R32, R12.reuse, R18, R32 ;  /* 0x000000120c20723c */ /* 0x040fe20000001820 */
[----:B------:R-:W4:Y:S05]  /*5230*/  LDSM.16.M88.4 R16, [R216+0x3800] ;  /* 0x00380000d810783b */ /* 0x000f2a0000000200 */
        /* <DEDUP_REMOVED lines=13> */
[C---:B---3--:R-:W-:Y:S06]  /*5310*/  HMMA.16816.F32 R28, R8.reuse, R52, R28 ;  /* 0x00000034081c723c */ /* 0x048fec000000181c */
[C---:B------:R-:W-:Y:S01]  /*5320*/  HMMA.16816.F32 R24, R8.reuse, R54, R24 ;  /* 0x000000360818723c */ /* 0x040fe20000001818 */
[----:B------:R-:W-:Y:S05]  /*5330*/  LDSM.16.M88.4 R52, [R227+0x4800] ;  /* 0x00480000e334783b */ /* 0x000fea0000000200 */
[C---:B----4-:R-:W-:Y:S06]  /*5340*/  HMMA.16816.F32 R20, R8.reuse, R16, R20 ;  /* 0x000000100814723c */ /* 0x050fec0000001814 */
[----:B------:R-:W-:Y:S01]  /*5350*/  HMMA.16816.F32 R68, R8, R18, R68 ;  /* 0x000000120844723c */ /* 0x000fe20000001844 */
[----:B------:R-:W1:Y:S04]  /*5360*/  LDSM.16.M88.4 R16, [R228+0x4000] ;  /* 0x00400000e410783b */ /* 0x000e680000000200 */
[----:B------:R-:W3:Y:S01]  /*5370*/  LDSM.16.M88.4 R8, [R227+0x5000] ;  /* 0x00500000e308783b */ /* 0x000ee20000000200 */
[C---:B------:R-:W-:Y:S06]  /*5380*/  HMMA.16816.F32 R44, R72.reuse, R56, R44 ;  /* 0x00000038482c723c */ /* 0x040fec000000182c */
[C---:B------:R-:W-:Y:S01]  /*5390*/  HMMA.16816.F32 R40, R72.reuse, R58, R40 ;  /* 0x0000003a4828723c */ /* 0x040fe20000001828 */
[----:B------:R-:W-:Y:S05]  /*53a0*/  LDSM.16.M88.4 R56, [R226+0x4000] ;  /* 0x00400000e238783b */ /* 0x000fea0000000200 */
[C---:B--2---:R-:W-:Y:S06]  /*53b0*/  HMMA.16816.F32 R36, R72.reuse, R48, R36 ;  /* 0x000000304824723c */ /* 0x044fec0000001824 */
[C---:B------:R-:W-:Y:S01]  /*53c0*/  HMMA.16816.F32 R32, R72.reuse, R50, R32 ;  /* 0x000000324820723c */ /* 0x040fe20000001820 */
[----:B------:R-:W-:Y:S05]  /*53d0*/  LDSM.16.M88.4 R48, [R223+0xc000] ;  /* 0x00c00000df30783b */ /* 0x000fea0000000200 */
[C---:B-----5:R-:W-:Y:S06]  /*53e0*/  HMMA.16816.F32 R28, R72.reuse, R12, R28 ;  /* 0x0000000c481c723c */ /* 0x060fec000000181c */
[C---:B------:R-:W-:Y:S01]  /*53f0*/  HMMA.16816.F32 R24, R72.reuse, R14, R24 ;  /* 0x0000000e4818723c */ /* 0x040fe20000001818 */
[----:B------:R-:W2:Y:S05]  /*5400*/  LDSM.16.M88.4 R12, [R223+0xc800] ;  /* 0x00c80000df0c783b */ /* 0x000eaa0000000200 */
        /* <DEDUP_REMOVED lines=13> */
[C---:B------:R-:W-:Y:S06]  /*54e0*/  HMMA.16816.F32 R20, R16.reuse, R64, R20 ;  /* 0x000000401014723c */ /* 0x040fec0000001814 */
[----:B------:R-:W-:Y:S01]  /*54f0*/  HMMA.16816.F32 R68, R16, R66, R68 ;  /* 0x000000421044723c */ /* 0x000fe20000001844 */
[----:B------:R-:W5:Y:S04]  /*5500*/  LDSM.16.M88.4 R16, [R216+0x5000] ;  /* 0x00500000d810783b */ /* 0x000f680000000200 */
[----:B------:R-:W-:Y:S01]  /*5510*/  LDSM.16.M88.4 R64, [R229+0xe000] ;  /* 0x00e00000e540783b */ /* 0x000fe20000000200 */
[C---:B--2---:R-:W-:Y:S06]  /*5520*/  HMMA.16816.F32 R36, R56.reuse, R12, R36 ;  /* 0x0000000c3824723c */ /* 0x044fec0000001824 */
[C---:B------:R-:W-:Y:S01]  /*5530*/  HMMA.16816.F32 R32, R56.reuse, R14, R32 ;  /* 0x0000000e3820723c */ /* 0x040fe20000001820 */
[----:B------:R-:W2:Y:S05]  /*5540*/  LDSM.16.M88.4 R12, [R216+0x5800] ;  /* 0x00580000d80c783b */ /* 0x000eaa0000000200 */
[C---:B------:R-:W-:Y:S06]  /*5550*/  HMMA.16816.F32 R44, R56.reuse, R48, R44 ;  /* 0x00000030382c723c */ /* 0x040fec000000182c */
[C---:B------:R-:W-:Y:S01]  /*5560*/  HMMA.16816.F32 R40, R56.reuse, R50, R40 ;  /* 0x000000323828723c */ /* 0x040fe20000001828 */
[----:B------:R-:W-:Y:S05]  /*5570*/  LDSM.16.M88.4 R48, [R230+0x6000] ;  /* 0x00600000e630783b */ /* 0x000fea0000000200 */
[C---:B----4-:R-:W-:Y:S06]  /*5580*/  HMMA.16816.F32 R28, R56.reuse, R76, R28 ;  /* 0x0000004c381c723c */ /* 0x050fec000000181c */
[C---:B------:R-:W-:Y:S01]  /*5590*/  HMMA.16816.F32 R24, R56.reuse, R78, R24 ;  /* 0x0000004e3818723c */ /* 0x040fe20000001818 */
[----:B------:R-:W-:Y:S05]  /*55a0*/  LDSM.16.M88.4 R76, [R227+0x7800] ;  /* 0x00780000e34c783b */ /* 0x000fea0000000200 */
[C---:B-1----:R-:W-:Y:S06]  /*55b0*/  HMMA.16816.F32 R20, R56.reuse, R60, R20 ;  /* 0x0000003c3814723c */ /* 0x042fec0000001814 */
[----:B------:R-:W-:Y:S01]  /*55c0*/  HMMA.16816.F32 R68, R56, R62, R68 ;  /* 0x0000003e3844723c */ /* 0x000fe20000001844 */
[----:B------:R-:W1:Y:S04]  /*55d0*/  LDSM.16.M88.4 R60, [R229+0xe800] ;  /* 0x00e80000e53c783b */ /* 0x000e680000000200 */
[----:B------:R-:W4:Y:S01]  /*55e0*/  LDSM.16.M88.4 R56, [R229+0xf000] ;  /* 0x00f00000e538783b */ /* 0x000f220000000200 */
[C---:B---3--:R-:W-:Y:S06]  /*55f0*/  HMMA.16816.F32 R44, R8.reuse, R52, R44 ;  /* 0x00000034082c723c */ /* 0x048fec000000182c */
[C---:B------:R-:W-:Y:S01]  /*5600*/  HMMA.16816.F32 R40, R8.reuse, R54, R40 ;  /* 0x000000360828723c */ /* 0x040fe20000001828 */
[----:B------:R-:W3:Y:S05]  /*5610*/  LDSM.16.M88.4 R52, [R229+0xf800] ;  /* 0x00f80000e534783b */ /* 0x000eea0000000200 */
[C---:B------:R-:W-:Y:S06]  /*5620*/  HMMA.16816.F32 R36, R8.reuse, R72, R36 ;  /* 0x000000480824723c */ /* 0x040fec0000001824 */
[C---:B------:R-:W-:Y:S01]  /*5630*/  HMMA.16816.F32 R32, R8.reuse, R74, R32 ;  /* 0x0000004a0820723c */ /* 0x040fe20000001820 */
[----:B------:R-:W-:Y:S05]  /*5640*/  LDSM.16.M88.4 R72, [R228+0x6000] ;  /* 0x00600000e448783b */ /* 0x000fea0000000200 */
[C---:B-----5:R-:W-:Y:S06]  /*5650*/  HMMA.16816.F32 R28, R8.reuse, R16, R28 ;  /* 0x00000010081c723c */ /* 0x060fec000000181c */
[C---:B------:R-:W-:Y:S01]  /*5660*/  HMMA.16816.F32 R24, R8.reuse, R18, R24 ;  /* 0x000000120818723c */ /* 0x040fe20000001818 */
[----:B------:R-:W-:Y:S05]  /*5670*/  LDSM.16.M88.4 R16, [R227+0x6000] ;  /* 0x00600000e310783b */ /* 0x000fea0000000200 */
[C---:B--2---:R-:W-:Y:S06]  /*5680*/  HMMA.16816.F32 R20, R8.reuse, R12, R20 ;  /* 0x0000000c0814723c */ /* 0x044fec0000001814 */
[----:B------:R-:W-:Y:S01]  /*5690*/  HMMA.16816.F32 R68, R8, R14, R68 ;  /* 0x0000000e0844723c */ /* 0x000fe20000001844 */
[----:B------:R-:W2:Y:S04]  /*56a0*/  LDSM.16.M88.4 R12, [R227+0x6800] ;  /* 0x00680000e30c783b */ /* 0x000ea80000000200 */
[----:B------:R-:W5:Y:S01]  /*56b0*/  LDSM.16.M88.4 R8, [R227+0x7000] ;  /* 0x00700000e308783b */ /* 0x000f620000000200 */
[C---:B-1----:R-:W-:Y:S06]  /*56c0*/  HMMA.16816.F32 R36, R48.reuse, R60, R36 ;  /* 0x0000003c3024723c */ /* 0x042fec0000001824 */
[C---:B------:R-:W-:Y:S01]  /*56d0*/  HMMA.16816.F32 R32, R48.reuse, R62, R32 ;  /* 0x0000003e3020723c */ /* 0x040fe20000001820 */
[----:B------:R-:W-:Y:S05]  /*56e0*/  LDSM.16.M88.4 R60, [R223+0xe000] ;  /* 0x00e00000df3c783b */ /* 0x000fea0000000200 */
[C---:B------:R-:W-:Y:S06]  /*56f0*/  HMMA.16816.F32 R44, R48.reuse, R64, R44 ;  /* 0x00000040302c723c */ /* 0x040fec000000182c */
[C---:B------:R-:W-:Y:S01]  /*5700*/  HMMA.16816.F32 R40, R48.reuse, R66, R40 ;  /* 0x000000423028723c */ /* 0x040fe20000001828 */
[----:B------:R-:W-:Y:S05]  /*5710*/  LDSM.16.M88.4 R64, [R226+0x6000] ;  /* 0x00600000e240783b */ /* 0x000fea0000000200 */
[C---:B----4-:R-:W-:Y:S06]  /*5720*/  HMMA.16816.F32 R28, R48.reuse, R56, R28 ;  /* 0x00000038301c723c */ /* 0x050fec000000181c */
[C---:B------:R-:W-:Y:S01]  /*5730*/  HMMA.16816.F32 R24, R48.reuse, R58, R24 ;  /* 0x0000003a3018723c */ /* 0x040fe20000001818 */
[----:B------:R-:W1:Y:S05]  /*5740*/  LDSM.16.M88.4 R56, [R223+0xe800] ;  /* 0x00e80000df38783b */ /* 0x000e6a0000000200 */
[C---:B---3--:R-:W-:Y:S06]  /*5750*/  HMMA.16816.F32 R20, R48.reuse, R52, R20 ;  /* 0x000000343014723c */ /* 0x048fec0000001814 */
[----:B------:R-:W-:Y:S01]  /*5760*/  HMMA.16816.F32 R68, R48, R54, R68 ;  /* 0x000000363044723c */ /* 0x000fe20000001844 */
[----:B------:R-:W3:Y:S04]  /*5770*/  LDSM.16.M88.4 R52, [R223+0xf000] ;  /* 0x00f00000df34783b */ /* 0x000ee80000000200 */
[----:B------:R-:W4:Y:S01]  /*5780*/  LDSM.16.M88.4 R48, [R223+0xf800] ;  /* 0x00f80000df30783b */ /* 0x000f220000000200 */
[C---:B--2---:R-:W-:Y:S06]  /*5790*/  HMMA.16816.F32 R36, R72.reuse, R12, R36 ;  /* 0x0000000c4824723c */ /* 0x044fec0000001824 */
[C---:B------:R-:W-:Y:S01]  /*57a0*/  HMMA.16816.F32 R32, R72.reuse, R14, R32 ;  /* 0x0000000e4820723c */ /* 0x040fe20000001820 */
[----:B------:R-:W-:Y:S05]  /*57b0*/  LDSM.16.M88.4 R12, [R216+0x6000] ;  /* 0x00600000d80c783b */ /* 0x000fea0000000200 */
[C---:B------:R-:W-:Y:S06]  /*57c0*/  HMMA.16816.F32 R44, R72.reuse, R16, R44 ;  /* 0x00000010482c723c */ /* 0x040fec000000182c */
[C---:B------:R-:W-:Y:S01]  /*57d0*/  HMMA.16816.F32 R40, R72.reuse, R18, R40 ;  /* 0x000000124828723c */ /* 0x040fe20000001828 */
[----:B------:R-:W2:Y:S05]  /*57e0*/  LDSM.16.M88.4 R16, [R225+0x6000] ;  /* 0x00600000e110783b */ /* 0x000eaa0000000200 */
[C---:B-----5:R-:W-:Y:S06]  /*57f0*/  HMMA.16816.F32 R28, R72.reuse, R8, R28 ;  /* 0x00000008481c723c */ /* 0x060fec000000181c */
[C---:B------:R-:W-:Y:S01]  /*5800*/  HMMA.16816.F32 R24, R72.reuse, R10, R24 ;  /* 0x0000000a4818723c */ /* 0x040fe20000001818 */
[----:B------:R-:W5:Y:S05]  /*5810*/  LDSM.16.M88.4 R8, [R216+0x6800] ;  /* 0x00680000d808783b */ /* 0x000f6a0000000200 */
[C---:B------:R-:W-:Y:S06]  /*5820*/  HMMA.16816.F32 R20, R72.reuse, R76, R20 ;  /* 0x0000004c4814723c */ /* 0x040fec0000001814 */
[----:B------:R-:W-:Y:S01]  /*5830*/  HMMA.16816.F32 R72, R72, R78, R68 ;  /* 0x0000004e4848723c */ /* 0x000fe20000001844 */
[----:B------:R-:W5:Y:S05]  /*5840*/  LDSM.16.M88.4 R68, [R216+0x7000] ;  /* 0x00700000d844783b */ /* 0x000f6a0000000200 */
[C---:B-1----:R-:W-:Y:S06]  /*5850*/  HMMA.16816.F32 R36, R64.reuse, R56, R36 ;  /* 0x000000384024723c */ /* 0x042fec0000001824 */
[----:B------:R-:W-:Y:S01]  /*5860*/  HMMA.16816.F32 R32, R64, R58, R32 ;  /* 0x0000003a4020723c */ /* 0x000fe20000001820 */
[----:B------:R-:W1:Y:S01]  /*5870*/  LDSM.16.M88.4 R56, [R216+0x7800] ;  /* 0x00780000d838783b */ /* 0x000e620000000200 */
[----:B------:R-:W-:-:S04]  /*5880*/  DEPBAR.LE SB0, 0x0 ;  /* 0x000080000000791a */ /* 0x000fc80000000000 */
[C---:B------:R-:W-:Y:S06]  /*5890*/  HMMA.16816.F32 R44, R64.reuse, R60, R44 ;  /* 0x0000003c402c723c */ /* 0x040fec000000182c */
[C---:B------:R-:W-:Y:S06]  /*58a0*/  HMMA.16816.F32 R40, R64.reuse, R62, R40 ;  /* 0x0000003e4028723c */ /* 0x040fec0000001828 */
[C---:B---3--:R-:W-:Y:S06]  /*58b0*/  HMMA.16816.F32 R28, R64.reuse, R52, R28 ;  /* 0x00000034401c723c */ /* 0x048fec000000181c */
[C---:B------:R-:W-:Y:S06]  /*58c0*/  HMMA.16816.F32 R24, R64.reuse, R54, R24 ;  /* 0x000000364018723c */ /* 0x040fec0000001818 */
[C---:B----4-:R-:W-:Y:S06]  /*58d0*/  HMMA.16816.F32 R20, R64.reuse, R48, R20 ;  /* 0x000000304014723c */ /* 0x050fec0000001814 */
[----:B------:R-:W-:Y:S06]  /*58e0*/  HMMA.16816.F32 R72, R64, R50, R72 ;  /* 0x000000324048723c */ /* 0x000fec0000001848 */
[C---:B--2---:R-:W-:Y:S06]  /*58f0*/  HMMA.16816.F32 R44, R16.reuse, R12, R44 ;  /* 0x0000000c102c723c */ /* 0x044fec000000182c */
[C---:B------:R-:W-:Y:S06]  /*5900*/  HMMA.16816.F32 R40, R16.reuse, R14, R40 ;  /* 0x0000000e1028723c */ /* 0x040fec0000001828 */
[C---:B-----5:R-:W-:Y:S06]  /*5910*/  HMMA.16816.F32 R36, R16.reuse, R8, R36 ;  /* 0x000000081024723c */ /* 0x060fec0000001824 */
[C---:B------:R-:W-:Y:S06]  /*5920*/  HMMA.16816.F32 R32, R16.reuse, R10, R32 ;  /* 0x0000000a1020723c */ /* 0x040fec0000001820 */
[C---:B------:R-:W-:Y:S06]  /*5930*/  HMMA.16816.F32 R28, R16.reuse, R68, R28 ;  /* 0x00000044101c723c */ /* 0x040fec000000181c */
[C---:B------:R-:W-:Y:S06]  /*5940*/  HMMA.16816.F32 R24, R16.reuse, R70, R24 ;  /* 0x000000461018723c */ /* 0x040fec0000001818 */
[C---:B-1----:R-:W-:Y:S06]  /*5950*/  HMMA.16816.F32 R20, R16.reuse, R56, R20 ;  /* 0x000000381014723c */ /* 0x042fec0000001814 */
[----:B------:R-:W-:Y:S01]  /*5960*/  HMMA.16816.F32 R72, R16, R58, R72 ;  /* 0x0000003a1048723c */ /* 0x000fe20000001848 */
[----:B------:R-:W-:Y:S06]  /*5970*/  BAR.SYNC.DEFER_BLOCKING 0x0 ;  /* 0x0000000000007b1d */ /* 0x000fec0000010000 */
[----:B------:R-:W-:-:S02]  /*5980*/  NOP ;  /* 0x0000000000007918 */ /* 0x000fc40000000000 */
[----:B------:R-:W-:-:S15]  /*5990*/  @!P6 BRA `(.L_x_2353) ;  /* 0x000000100004e947 */ /* 0x000fde0003800000 */
[----:B------:R-:W-:-:S13]  /*59a0*/  PLOP3.LUT P0, PT, PT, PT, UP6, 0x40, 0x0 ;  /* 0x000000000000781c */ /* 0x000fda0003f0e868 */
[----:B------:R-:W-:Y:S05]  /*59b0*/  @P0 BRA `(.L_x_2354) ;  /* 0x0000000400280947 */ /* 0x000fea0003800000 */
[----:B------:R-:W-:Y:S01]  /*59c0*/  ULDC UR19, c[0x0][0x380] ;  /* 0x0000e00000137ab9 */ /* 0x000fe20000000800 */
[----:B------:R-:W-:Y:S01]  /*59d0*/  UIADD3 UR32, UR17, -0x40, URZ ;  /* 0xffffffc011207890 */ /* 0x000fe2000fffe03f */
[----:B------:R-:W-:Y:S01]  /*59e0*/  IMAD.U32 R3, RZ, RZ, UR19 ;  /* 0x00000013ff037e24 */ /* 0x000fe2000f8e00ff */
[----:B------:R-:W-:Y:S01]  /*59f0*/  MOV R5, UR17 ;  /* 0x0000001100057c02 */ /* 0x000fe20008000f00 */
[----:B------:R-:W-:-:S03]  /*5a00*/  UMOV UR34, URZ ;  /* 0x0000003f00227c82 */ /* 0x000fc60008000000 */
[----:B------:R-:W-:Y:S02]  /*5a10*/  IABS R3, R3 ;  /* 0x0000000300037213 */ /* 0x000fe40000000000 */
[----:B------:R-:W-:Y:S02]  /*5a20*/  IABS R5, R5 ;  /* 0x0000000500057213 */ /* 0x000fe40000000000 */
[----:B------:R-:W-:Y:S02]  /*5a30*/  R2UR UR16, R3 ;  /* 0x00000000031072ca */ /* 0x000fe400000e0000 */
[----:B------:R-:W-:-:S11]  /*5a40*/  R2UR UR31, R5 ;  /* 0x00000000051f72ca */ /* 0x000fd600000e0000 */
        /* <DEDUP_REMOVED lines=10> */
[----:B------:R-:W-:-:S04]  /*5af0*/  UIMAD UR20, UR20, UR16, URZ ;  /* 0x00000010141472a4 */ /* 0x000fc8000f8e023f */
[----:B------:R-:W-:-:S04]  /*5b00*/  UIMAD.WIDE.U32 UR36, UR35, UR20, UR34 ;  /* 0x00000014232472a5 */ /* 0x000fc8000f8e0022 */
[----:B------:R-:W-:Y:S02]  /*5b10*/  UIMAD.WIDE.U32 UR34, UR37, UR31, URZ ;  /* 0x0000001f252272a5 */ /* 0x000fe4000f8e003f */
[----:B------:R-:W-:Y:S02]  /*5b20*/  UIMAD.WIDE.U32 UR36, UR37, UR21, URZ ;  /* 0x00000015252472a5 */ /* 0x000fe4000f8e003f */
[----:B------:R-:W-:-:S04]  /*5b30*/  UIADD3 UR24, -UR35, URZ, URZ ;  /* 0x0000003f23187290 */ /* 0x000fc8000fffe13f */
[----:B------:R-:W-:Y:S01]  /*5b40*/  UIMAD UR24, UR16, UR24, UR31 ;  /* 0x00000018101872a4 */ /* 0x000fe2000f8e021f */
[----:B------:R-:W-:Y:S02]  /*5b50*/  UMOV UR33, UR37 ;  /* 0x0000002500217c82 */ /* 0x000fe40008000000 */
[----:B------:R-:W-:Y:S02]  /*5b60*/  UIADD3 UR20, -UR33, URZ, URZ ;  /* 0x0000003f21147290 */ /* 0x000fe4000fffe13f */
[----:B------:R-:W-:Y:S02]  /*5b70*/  UISETP.GT.U32.AND UP2, UPT, UR16, UR24, UPT ;  /* 0x000000181000728c */ /* 0x000fe4000bf44070 */
[----:B------:R-:W-:-:S04]  /*5b80*/  UIMAD UR20, UR16, UR20, UR21 ;  /* 0x00000014101472a4 */ /* 0x000fc8000f8e0215 */
[----:B------:R-:W-:-:S05]  /*5b90*/  UISETP.GT.U32.AND UP0, UPT, UR16, UR20, UPT ;  /* 0x000000141000728c */ /* 0x000fca000bf04070 */
[----:B------:R-:W-:Y:S02]  /*5ba0*/  @!UP2 UIADD3 UR24, UR24, -UR16, URZ ;  /* 0x800000101818a290 */ /* 0x000fe4000fffe03f */
[----:B------:R-:W-:Y:S02]  /*5bb0*/  @!UP2 UIADD3 UR35, UR35, 0x1, URZ ;  /* 0x000000012323a890 */ /* 0x000fe4000fffe03f */
[----:B------:R-:W-:Y:S02]  /*5bc0*/  UISETP.GE.U32.AND UP4, UPT, UR24, UR16, UPT ;  /* 0x000000101800728c */ /* 0x000fe4000bf86070 */
[----:B------:R-:W-:Y:S02]  /*5bd0*/  @!UP0 UIADD3 UR20, UR20, -UR16, URZ ;  /* 0x8000001014148290 */ /* 0x000fe4000fffe03f */
[----:B------:R-:W-:Y:S02]  /*5be0*/  @!UP0 UIADD3 UR33, UR33, 0x1, URZ ;  /* 0x0000000121218890 */ /* 0x000fe4000fffe03f */
[----:B------:R-:W-:-:S02]  /*5bf0*/  UISETP.GE.U32.AND UP3, UPT, UR20, UR16, UPT ;  /* 0x000000101400728c */ /* 0x000fc4000bf66070 */
[----:B------:R-:W-:Y:S02]  /*5c00*/  ULOP3.LUT UR16, UR17, UR19, URZ, 0x3c, !UPT ;  /* 0x0000001311107292 */ /* 0x000fe4000f8e3c3f */
[----:B------:R-:W-:Y:S02]  /*5c10*/  UISETP.GE.AND UP0, UPT, UR32, URZ, UPT ;  /* 0x0000003f2000728c */ /* 0x000fe4000bf06270 */
[----:B------:R-:W-:Y:S02]  /*5c20*/  UISETP.GE.AND UP1, UPT, UR16, URZ, UPT ;  /* 0x0000003f1000728c */ /* 0x000fe4000bf26270 */
[----:B------:R-:W-:Y:S02]  /*5c30*/  @UP4 UIADD3 UR35, UR35, 0x1, URZ ;  /* 0x0000000123234890 */ /* 0x000fe4000fffe03f */
[----:B------:R-:W-:Y:S02]  /*5c40*/  UISETP.NE.AND UP2, UPT, UR19, URZ, UPT ;  /* 0x0000003f1300728c */ /* 0x000fe4000bf45270 */
[----:B------:R-:W-:-:S02]  /*5c50*/  @UP3 UIADD3 UR33, UR33, 0x1, URZ ;  /* 0x0000000121213890 */ /* 0x000fc4000fffe03f */
[----:B------:R-:W-:Y:S02]  /*5c60*/  ULOP3.LUT UR16, URZ, UR19, URZ, 0x33, !UPT ;  /* 0x000000133f107292 */ /* 0x000fe4000f8e333f */
[----:B------:R-:W-:Y:S02]  /*5c70*/  @!UP0 UIADD3 UR33, -UR33, URZ, URZ ;  /* 0x0000003f21218290 */ /* 0x000fe4000fffe13f */
[----:B------:R-:W-:-:S04]  /*5c80*/  @!UP1 UIADD3 UR35, -UR35, URZ, URZ ;  /* 0x0000003f23239290 */ /* 0x000fc8000fffe13f */
[----:B------:R-:W-:Y:S02]  /*5c90*/  USEL UR35, UR16, UR35, !UP2 ;  /* 0x0000002310237287 */ /* 0x000fe4000d000000 */
[----:B------:R-:W-:Y:S02]  /*5ca0*/  USEL UR16, UR16, UR33, !UP2 ;  /* 0x0000002110107287 */ /* 0x000fe4000d000000 */
[----:B------:R-:W-:Y:S02]  /*5cb0*/  UIMAD.WIDE UR20, UR35, 0x4, UR22 ;  /* 0x00000004231478a5 */ /* 0x000fe4000f8e0216 */
[----:B------:R-:W-:-:S04]  /*5cc0*/  UIMAD.WIDE UR32, UR16, 0x4, UR22 ;  /* 0x00000004102078a5 */ /* 0x000fc8000f8e0216 */
[----:B------:R-:W-:Y:S01]  /*5cd0*/  IMAD.U32 R8, RZ, RZ, UR20 ;  /* 0x00000014ff087e24 */ /* 0x000fe2000f8e00ff */
[----:B------:R-:W-:Y:S01]  /*5ce0*/  MOV R9, UR21 ;  /* 0x0000001500097c02 */ /* 0x000fe20008000f00 */
[----:B------:R-:W-:Y:S01]  /*5cf0*/  IMAD.U32 R6, RZ, RZ, UR32 ;  /* 0x00000020ff067e24 */ /* 0x000fe2000f8e00ff */
[----:B------:R-:W-:Y:S01]  /*5d00*/  MOV R7, UR33 ;  /* 0x0000002100077c02 */ /* 0x000fe20008000f00 */
[----:B------:R-:W-:Y:S02]  /*5d10*/  UIADD3 UR16, UR35, -UR16, URZ ;  /* 0x8000001023107290 */ /* 0x000fe4000fffe03f */
[----:B------:R-:W2:Y:S01]  /*5d20*/  LDG.E R3, desc[UR26][R8.64] ;  /* 0x0000001a08037981 */ /* 0x000ea2000c1e1900 */
[----:B------:R-:W-:-:S03]  /*5d30*/  ULDC.64 UR20, c[0x0][0x230] ;  /* 0x00008c0000147ab9 */ /* 0x000fc60000000a00 */
[----:B------:R1:W2:Y:S01]  /*5d40*/  LDG.E R5, desc[UR26][R6.64] ;  /* 0x0000001a06057981 */ /* 0x0002a2000c1e1900 */
[----:B------:R-:W-:-:S04]  /*5d50*/  UIMAD UR19, UR16, UR19, -0x40 ;  /* 0xffffffc0101374a4 */ /* 0x000fc8000f8e0213 */
[----:B------:R-:W-:Y:S02]  /*5d60*/  USHF.R.S32.HI UR16, URZ, 0x1f, UR19 ;  /* 0x0000001f3f107899 */ /* 0x000fe40008011413 */
[----:B------:R-:W-:Y:S02]  /*5d70*/  UIMAD.WIDE.U32 UR32, UR19, UR10, URZ ;  /* 0x0000000a132072a5 */ /* 0x000fe4000f8e003f */
[----:B------:R-:W-:-:S04]  /*5d80*/  UIMAD UR16, UR16, UR10, URZ ;  /* 0x0000000a101072a4 */ /* 0x000fc8000f8e023f */
[----:B------:R-:W-:-:S04]  /*5d90*/  UIMAD UR16, UR19, UR11, UR16 ;  /* 0x0000000b131072a4 */ /* 0x000fc8000f8e0210 */
[----:B------:R-:W-:Y:S01]  /*5da0*/  UIADD3 UR16, UR33, UR16, URZ ;  /* 0x0000001021107290 */ /* 0x000fe2000fffe03f */
[----:B-1----:R-:W-:Y:S01]  /*5db0*/  IMAD.U32 R7, RZ, RZ, UR33 ;  /* 0x00000021ff077e24 */ /* 0x002fe2000f8e00ff */
[----:B------:R-:W-:-:S04]  /*5dc0*/  MOV R6, UR32 ;  /* 0x0000002000067c02 */ /* 0x000fc80008000f00 */
[----:B------:R-:W-:Y:S01]  /*5dd0*/  MOV R7, UR16 ;  /* 0x0000001000077c02 */ /* 0x000fe20008000f00 */
[----:B--2---:R-:W-:-:S04]  /*5de0*/  IMAD.IADD R5, R5, 0x1, -R3 ;  /* 0x0000000105057824 */ /* 0x004fc800078e0a03 */
[----:B------:R-:W-:Y:S01]  /*5df0*/  IMAD.WIDE.U32 R6, R5, UR20, R6 ;  /* 0x0000001405067c25 */ /* 0x000fe2000f8e0006 */
[----:B------:R-:W-:-:S05]  /*5e00*/  SHF.R.S32.HI R3, RZ, 0x1f, R5 ;  /* 0x0000001fff037819 */ /* 0x000fca0000011405 */
[----:B------:R-:W-:-:S04]  /*5e10*/  IMAD R3, R3, UR20, RZ ;  /* 0x0000001403037c24 */ /* 0x000fc8000f8e02ff */
[----:B------:R-:W-:Y:S01]  /*5e20*/  IMAD R3, R5, UR21, R3 ;  /* 0x0000001505037c24 */ /* 0x000fe2000f8e0203 */
[----:B------:R-:W-:-:S03]  /*5e30*/  MOV R5, R6 ;  /* 0x0000000600057202 */ /* 0x000fc60000000f00 */
[----:B------:R-:W-:Y:S01]  /*5e40*/  IMAD.IADD R3, R7, 0x1, R3 ;  /* 0x0000000107037824 */ /* 0x000fe200078e0203 */
[----:B------:R-:W-:Y:S06]  /*5e50*/  BRA `(.L_x_2355) ;  /* 0x0000000000107947 */ /* 0x000fec0003800000 */
.L_x_2354:
[----:B------:R-:W-:-:S04]  /*5e60*/  ULEA UR16, -UR10, URZ, 0x6 ;  /* 0x0000003f0a107291 */ /* 0x000fc8000f8e313f */
[----:B------:R-:W-:Y:S02]  /*5e70*/  USHF.R.S32.HI UR19, URZ, 0x1f, UR16 ;  /* 0x0000001f3f137899 */ /* 0x000fe40008011410 */
[----:B------:R-:W-:-:S04]  /*5e80*/  MOV R5, UR16 ;  /* 0x0000001000057c02 */ /* 0x000fc80008000f00 */
[----:B------:R-:W-:-:S07]  /*5e90*/  MOV R3, UR19 ;  /* 0x0000001300037c02 */ /* 0x000fce0008000f00 */
.L_x_2355:
[----:B------:R-:W-:Y:S01]  /*5ea0*/  ULDC UR16, c[0x0][0x2d0] ;  /* 0x0000b40000107ab9 */ /* 0x000fe20000000800 */
[----:B------:R-:W-:Y:S01]  /*5eb0*/  BSSY B0, `(.L_x_2356) ;  /* 0x00000ac000007945 */ /* 0x000fe20003800000 */
[----:B------:R-:W-:Y:S02]  /*5ec0*/  ISETP.GE.AND P5, PT, R236, UR16, PT ;  /* 0x00000010ec007c0c */ /* 0x000fe4000bfa6270 */
[----:B------:R-:W-:Y:S02]  /*5ed0*/  ISETP.GE.AND P4, PT, R233, UR16, PT ;  /* 0x00000010e9007c0c */ /* 0x000fe4000bf86270 */
[----:B------:R-:W-:Y:S02]  /*5ee0*/  ISETP.GE.AND P3, PT, R232, UR16, PT ;  /* 0x00000010e8007c0c */ /* 0x000fe4000bf66270 */
[----:B------:R-:W-:-:S07]  /*5ef0*/  ISETP.GE.AND P2, PT, R231, UR16, PT ;  /* 0x00000010e7007c0c */ /* 0x000fce000bf46270 */
[----:B------:R-:W1:Y:S01]  /*5f00*/  @!P5 LDC.64 R10, c[0x0][0x218] ;  /* 0x00008600ff0adb82 */ /* 0x000e620000000a00 */
[-C--:B------:R-:W-:Y:S01]  /*5f10*/  @!P5 IADD3 R16, P0, R5, R200.reuse, RZ ;  /* 0x000000c80510d210 */ /* 0x080fe20007f1e0ff */
[----:B------:R2:W-:Y:S04]  /*5f20*/  @P5 STS.128 [R234+0x8000], RZ ;  /* 0x008000ffea005388 */ /* 0x0005e80000000c00 */
[----:B------:R-:W-:Y:S01]  /*5f30*/  @!P5 IMAD.X R15, R3, 0x1, R165, P0 ;  /* 0x00000001030fd824 */ /* 0x000fe200000e06a5 */
[----:B------:R-:W-:Y:S01]  /*5f40*/  @!P4 IADD3 R14, P0, R5, R200, RZ ;  /* 0x000000c8050ec210 */ /* 0x000fe20007f1e0ff */
[----:B------:R-:W3:Y:S08]  /*5f50*/  @!P4 LDC.64 R8, c[0x0][0x218] ;  /* 0x00008600ff08cb82 */ /* 0x000ef00000000a00 */
[----:B------:R-:W4:Y:S08]  /*5f60*/  @!P3 LDC.64 R6, c[0x0][0x218] ;  /* 0x00008600ff06bb82 */ /* 0x000f300000000a00 */
[----:B------:R-:W5:Y:S01]  /*5f70*/  @!P2 LDC.64 R12, c[0x0][0x218] ;  /* 0x00008600ff0cab82 */ /* 0x000f620000000a00 */
[----:B-1----:R-:W-:-:S04]  /*5f80*/  @!P5 LEA R52, P1, R16, R10, 0x1 ;  /* 0x0000000a1034d211 */ /* 0x002fc800078208ff */
[----:B------:R-:W-:Y:S01]  /*5f90*/  @!P5 LEA.HI.X R53, R16, R11, R15, 0x1, P1 ;  /* 0x0000000b1035d211 */ /* 0x000fe200008f0c0f */
[--C-:B------:R-:W-:Y:S01]  /*5fa0*/  @!P4 IMAD.X R16, R3, 0x1, R165.reuse, P0 ;  /* 0x000000010310c824 */ /* 0x100fe200000e06a5 */
[----:B------:R-:W-:Y:S01]  /*5fb0*/  @!P3 IADD3 R15, P0, R5, R200, RZ ;  /* 0x000000c8050fb210 */ /* 0x000fe20007f1e0ff */
[----:B------:R-:W1:Y:S01]  /*5fc0*/  @!P5 LDC.64 R10, c[0x0][0x218] ;  /* 0x00008600ff0adb82 */ /* 0x000e620000000a00 */
[C---:B---3--:R-:W-:Y:S01]  /*5fd0*/  @!P4 LEA R50, P1, R14.reuse, R8, 0x1 ;  /* 0x000000080e32c211 */ /* 0x048fe200078208ff */
[----:B------:R-:W-:Y:S01]  /*5fe0*/  @!PT LDS RZ, [RZ] ;  /* 0x00000000fffff984 */ /* 0x000fe20000000800 */
[----:B------:R-:W-:Y:S01]  /*5ff0*/  @!PT LDS RZ, [RZ] ;  /* 0x00000000fffff984 */ /* 0x000fe20000000800 */
[----:B------:R-:W-:Y:S01]  /*6000*/  @!PT LDS RZ, [RZ] ;  /* 0x00000000fffff984 */ /* 0x000fe20000000800 */
[----:B------:R3:W-:Y:S03]  /*6010*/  @!P5 LDGSTS.E.BYPASS.LTC128B.128 [R234+0x8000], desc[UR26][R52.64] ;  /* 0x0800000034eadfae */ /* 0x0007e6000b901d5a */
[----:B------:R-:W-:Y:S01]  /*6020*/  @!P4 LEA.HI.X R51, R14, R9, R16, 0x1, P1 ;  /* 0x000000090e33c211 */ /* 0x000fe200008f0c10 */
[--C-:B------:R-:W-:Y:S01]  /*6030*/  @!P3 IMAD.X R16, R3, 0x1, R165.reuse, P0 ;  /* 0x000000010310b824 */ /* 0x100fe200000e06a5 */
[----:B------:R-:W-:Y:S01]  /*6040*/  @!P2 IADD3 R14, P0, R5, R200, RZ ;  /* 0x000000c8050ea210 */ /* 0x000fe20007f1e0ff */
[----:B------:R-:W2:Y:S01]  /*6050*/  @!P4 LDC.64 R8, c[0x0][0x218] ;  /* 0x00008600ff08cb82 */ /* 0x000ea20000000a00 */
[C---:B----4-:R-:W-:Y:S01]  /*6060*/  @!P3 LEA R48, P1, R15.reuse, R6, 0x1 ;  /* 0x000000060f30b211 */ /* 0x050fe200078208ff */
[----:B------:R4:W-:Y:S03]  /*6070*/  @P4 STS.128 [R234+0xa000], RZ ;  /* 0x00a000ffea004388 */ /* 0x0009e60000000c00 */
[----:B------:R-:W-:Y:S01]  /*6080*/  @!P3 LEA.HI.X R49, R15, R7, R16, 0x1, P1 ;  /* 0x000000070f31b211 */ /* 0x000fe200008f0c10 */
[----:B------:R-:W-:Y:S01]  /*6090*/  @!P2 IMAD.X R15, R3, 0x1, R165, P0 ;  /* 0x00000001030fa824 */ /* 0x000fe200000e06a5 */
[----:B------:R-:W-:Y:S01]  /*60a0*/  IADD3 R16, P1, R5, UR28, RZ ;  /* 0x0000001c05107c10 */ /* 0x000fe2000ff3e0ff */
[----:B------:R-:W3:Y:S01]  /*60b0*/  @!P3 LDC.64 R6, c[0x0][0x218] ;  /* 0x00008600ff06bb82 */ /* 0x000ee20000000a00 */
[----:B-----5:R-:W-:Y:S01]  /*60c0*/  @!P2 LEA R18, P0, R14, R12, 0x1 ;  /* 0x0000000c0e12a211 */ /* 0x020fe200078008ff */
[----:B------:R-:W-:Y:S01]  /*60d0*/  @!PT LDS RZ, [RZ] ;  /* 0x00000000fffff984 */ /* 0x000fe20000000800 */
[----:B------:R-:W-:Y:S01]  /*60e0*/  @!PT LDS RZ, [RZ] ;  /* 0x00000000fffff984 */ /* 0x000fe20000000800 */
[----:B------:R-:W-:Y:S01]  /*60f0*/  @!PT LDS RZ, [RZ] ;  /* 0x00000000fffff984 */ /* 0x000fe20000000800 */
[----:B------:R5:W-:Y:S01]  /*6100*/  @!P4 LDGSTS.E.BYPASS.LTC128B.128 [R234+0xa000], desc[UR26][R50.64+0x80] ;  /* 0x0a00008032eacfae */ /* 0x000be2000b901d5a */
[----:B------:R-:W-:-:S02]  /*6110*/  IADD3.X R17, R3, UR25, RZ, P1, !PT ;  /* 0x0000001903117c10 */ /* 0x000fc40008ffe4ff */
[----:B------:R-:W-:Y:S01]  /*6120*/  @!P2 LEA.HI.X R19, R14, R13, R15, 0x1, P0 ;  /* 0x0000000d0e13a211 */ /* 0x000fe200000f0c0f */
[----:B------:R4:W-:Y:S01]  /*6130*/  @P3 STS.128 [R234+0xc000], RZ ;  /* 0x00c000ffea003388 */ /* 0x0009e20000000c00 */
[C---:B------:R-:W-:Y:S01]  /*6140*/  @!P5 IADD3 R15, P0, R16.reuse, R200, RZ ;  /* 0x000000c8100fd210 */ /* 0x040fe20007f1e0ff */
[----:B------:R-:W4:Y:S02]  /*6150*/  @!P2 LDC.64 R12, c[0x0][0x218] ;  /* 0x00008600ff0cab82 */ /* 0x000f240000000a00 */
[----:B------:R-:W-:Y:S01]  /*6160*/  @!PT LDS RZ, [RZ] ;  /* 0x00000000fffff984 */ /* 0x000fe20000000800 */
[----:B------:R-:W-:Y:S01]  /*6170*/  @!PT LDS RZ, [RZ] ;  /* 0x00000000fffff984 */ /* 0x000fe20000000800 */
[----:B------:R-:W-:Y:S01]  /*6180*/  @!PT LDS RZ, [RZ] ;  /* 0x00000000fffff984 */ /* 0x000fe20000000800 */
[----:B------:R5:W-:Y:S01]  /*6190*/  @!P3 LDGSTS.E.BYPASS.LTC128B.128 [R234+0xc000], desc[UR26][R48.64+0x100] ;  /* 0x0c00010030eabfae */ /* 0x000be2000b901d5a */
[----:B-1----:R-:W-:Y:S01]  /*61a0*/  @!P5 LEA R56, P1, R15, R10, 0x1 ;  /* 0x0000000a0f38d211 */ /* 0x002fe200078208ff */
[--C-:B------:R-:W-:Y:S01]  /*61b0*/  @!P5 IMAD.X R14, R17, 0x1, R165.reuse, P0 ;  /* 0x00000001110ed824 */ /* 0x100fe200000e06a5 */
[----:B------:R-:W-:Y:S01]  /*61c0*/  @!P4 IADD3 R10, P0, R16, R200, RZ ;  /* 0x000000c8100ac210 */ /* 0x000fe20007f1e0ff */
[----:B------:R1:W-:Y:S03]  /*61d0*/  @P2 STS.128 [R234+0xe000], RZ ;  /* 0x00e000ffea002388 */ /* 0x0003e60000000c00 */
[----:B------:R-:W-:Y:S01]  /*61e0*/  @!P5 LEA.HI.X R57, R15, R11, R14, 0x1, P1 ;  /* 0x0000000b0f39d211 */ /* 0x000fe200008f0c0e */
[----:B------:R-:W-:Y:S01]  /*61f0*/  @!P4 IMAD.X R11, R17, 0x1, R165, P0 ;  /* 0x00000001110bc824 */ /* 0x000fe200000e06a5 */
[----:B--2---:R-:W-:Y:S01]  /*6200*/  @!P4 LEA R54, P1, R10, R8, 0x1 ;  /* 0x000000080a36c211 */ /* 0x004fe200078208ff */
[----:B------:R-:W-:Y:S01]  /*6210*/  @!PT LDS RZ, [RZ] ;  /* 0x00000000fffff984 */ /* 0x000fe20000000800 */
[----:B------:R-:W-:Y:S01]  /*6220*/  @!PT LDS RZ, [RZ] ;  /* 0x00000000fffff984 */ /* 0x000fe20000000800 */
[----:B------:R-:W-:Y:S01]  /*6230*/  @!PT LDS RZ, [RZ] ;  /* 0x00000000fffff984 */ /* 0x000fe20000000800 */
[----:B------:R2:W-:Y:S01]  /*6240*/  @!P2 LDGSTS.E.BYPASS.LTC128B.128 [R234+0xe000], desc[UR26][R18.64+0x180] ;  /* 0x0e00018012eaafae */ /* 0x0005e2000b901d5a */
[----:B------:R-:W-:-:S02]  /*6250*/  @!P3 IADD3 R8, P0, R16, R200, RZ ;  /* 0x000000c81008b210 */ /* 0x000fc40007f1e0ff */
[----:B------:R-:W-:Y:S01]  /*6260*/  @!P4 LEA.HI.X R55, R10, R9, R11, 0x1, P1 ;  /* 0x000000090a37c211 */ /* 0x000fe200008f0c0b */
[----:B------:R1:W-:Y:S01]  /*6270*/  @P5 STS.128 [R234+0x8800], RZ ;  /* 0x008800ffea005388 */ /* 0x0003e20000000c00 */
[----:B------:R-:W1:Y:S01]  /*6280*/  @!P5 LDC.64 R10, c[0x0][0x218] ;  /* 0x00008600ff0adb82 */ /* 0x000e620000000a00 */
[C---:B------:R-:W-:Y:S01]  /*6290*/  @!P3 IMAD.X R9, R17.reuse, 0x1, R165, P0 ;  /* 0x000000011109b824 */ /* 0x040fe200000e06a5 */
[----:B---3--:R-:W-:Y:S01]  /*62a0*/  @!P3 LEA R14, P1, R8, R6, 0x1 ;  /* 0x00000006080eb211 */ /* 0x008fe200078208ff */
[----:B------:R-:W-:Y:S01]  /*62b0*/  @!PT LDS RZ, [RZ] ;  /* 0x00000000fffff984 */ /* 0x000fe20000000800 */
[----:B------:R-:W-:Y:S01]  /*62c0*/  @!PT LDS RZ, [RZ] ;  /* 0x00000000fffff984 */ /* 0x000fe20000000800 */
[----:B------:R-:W-:Y:S01]  /*62d0*/  @!PT LDS RZ, [RZ] ;  /* 0x00000000fffff984 */ /* 0x000fe20000000800 */
[----:B------:R3:W-:Y:S01]  /*62e0*/  @!P5 LDGSTS.E.BYPASS.LTC128B.128 [R234+0x8800], desc[UR26][R56.64] ;  /* 0x0880000038eadfae */ /* 0x0007e2000b901d5a */
[----:B------:R-:W-:Y:S02]  /*62f0*/  @!P2 IADD3 R52, P0, R16, R200, RZ ;  /* 0x000000c81034a210 */ /* 0x000fe40007f1e0ff */
[----:B------:R-:W-:Y:S01]  /*6300*/  @!P3 LEA.HI.X R15, R8, R7, R9, 0x1, P1 ;  /* 0x00000007080fb211 */ /* 0x000fe200008f0c09 */
[----:B------:R1:W-:Y:S01]  /*6310*/  @P4 STS.128 [R234+0xa800], RZ ;  /* 0x00a800ffea004388 */ /* 0x0003e20000000c00 */
[----:B------:R-:W2:Y:S01]  /*6320*/  @!P4 LDC.64 R8, c[0x0][0x218] ;  /* 0x00008600ff08cb82 */ /* 0x000ea20000000a00 */
[----:B------:R-:W-:Y:S01]  /*6330*/  @!P2 IMAD.X R53, R17, 0x1, R165, P0 ;  /* 0x000000011135a824 */ /* 0x000fe200000e06a5 */
[----:B----4-:R-:W-:Y:S01]  /*6340*/  @!P2 LEA R58, P0, R52, R12, 0x1 ;  /* 0x0000000c343aa211 */ /* 0x010fe200078008ff */
[----:B------:R-:W-:Y:S01]  /*6350*/  @!PT LDS RZ, [RZ] ;  /* 0x00000000fffff984 */ /* 0x000fe20000000800 */
[----:B------:R-:W-:Y:S01]  /*6360*/  @!PT LDS RZ, [RZ] ;  /* 0x00000000fffff984 */ /* 0x000fe20000000800 */
[----:B------:R-:W-:Y:S01]  /*6370*/  @!PT LDS RZ, [RZ] ;  /* 0x00000000fffff984 */ /* 0x000fe20000000800 */
[----:B------:R4:W-:Y:S01]  /*6380*/  @!P4 LDGSTS.E.BYPASS.LTC128B.128 [R234+0xa800], desc[UR26][R54.64+0x80] ;  /* 0x0a80008036eacfae */ /* 0x0009e2000b901d5a */
[----:B------:R-:W-:-:S02]  /*6390*/  IADD3 R16, P1, R16, UR28, RZ ;  /* 0x0000001c10107c10 */ /* 0x000fc4000ff3e0ff */
[----:B------:R-:W-:Y:S01]  /*63a0*/  @!P2 LEA.HI.X R59, R52, R13, R53, 0x1, P0 ;  /* 0x0000000d343ba211 */ /* 0x000fe200000f0c35 */
[----:B------:R1:W-:Y:S01]  /*63b0*/  @P3 STS.128 [R234+0xc800], RZ ;  /* 0x00c800ffea003388 */ /* 0x0003e20000000c00 */
[----:B------:R-:W3:Y:S01]  /*63c0*/  @!P3 LDC.64 R6, c[0x0][0x218] ;  /* 0x00008600ff06bb82 */ /* 0x000ee20000000a00 */
[----:B------:R-:W-:Y:S02]  /*63d0*/  IADD3.X R17, R17, UR25, RZ, P1, !PT ;  /* 0x0000001911117c10 */ /* 0x000fe40008ffe4ff */
[CC--:B-----5:R-:W-:Y:S01]  /*63e0*/  @!P5 IADD3 R50, P0, R16.reuse, R200.reuse, RZ ;  /* 0x000000c81032d210 */ /* 0x0e0fe20007f1e0ff */
[----:B------:R-:W-:Y:S01]  /*63f0*/  @!PT LDS RZ, [RZ] ;  /* 0x00000000fffff984 */ /* 0x000fe20000000800 */
[----:B------:R-:W-:Y:S01]  /*6400*/  @!PT LDS RZ, [RZ] ;  /* 0x00000000fffff984 */ /* 0x000fe20000000800 */
[----:B------:R-:W-:Y:S01]  /*6410*/  @!PT LDS RZ, [RZ] ;  /* 0x00000000fffff984 */ /* 0x000fe20000000800 */
[----:B------:R5:W-:Y:S01]  /*6420*/  @!P3 LDGSTS.E.BYPASS.LTC128B.128 [R234+0xc800], desc[UR26][R14.64+0x100] ;  /* 0x0c8001000eeabfae */ /* 0x000be2000b901d5a */
[----:B------:R-:W-:-:S03]  /*6430*/  @!P4 IADD3 R48, P1, R16, R200, RZ ;  /* 0x000000c81030c210 */ /* 0x000fc60007f3e0ff */
[----:B------:R-:W4:Y:S01]  /*6440*/  @!P2 LDC.64 R12, c[0x0][0x218] ;  /* 0x00008600ff0cab82 */ /* 0x000f220000000a00 */
[C-C-:B------:R-:W-:Y:S01]  /*6450*/  @!P5 IMAD.X R49, R17.reuse, 0x1, R165.reuse, P0 ;  /* 0x000000011131d824 */ /* 0x140fe200000e06a5 */
[C---:B-1----:R-:W-:Y:S01]  /*6460*/  @!P5 LEA R52, P0, R50.reuse, R10, 0x1 ;  /* 0x0000000a3234d211 */ /* 0x042fe200078008ff */
[----:B------:R-:W-:Y:S01]  /*6470*/  @!P4 IMAD.X R10, R17, 0x1, R165, P1 ;  /* 0x00000001110ac824 */ /* 0x000fe200008e06a5 */
[----:B------:R1:W-:Y:S02]  /*6480*/  @P2 STS.128 [R234+0xe800], RZ ;  /* 0x00e800ffea002388 */ /* 0x0003e40000000c00 */
[----:B------:R-:W-:Y:S02]  /*6490*/  @!P5 LEA.HI.X R53, R50, R11, R49, 0x1, P0 ;  /* 0x0000000b3235d211 */ /* 0x000fe400000f0c31 */
        /* <DEDUP_REMOVED lines=8> */
[----:B------:R-:W2:Y:S01]  /*6520*/  @!P5 LDC.64 R10, c[0x0][0x218] ;  /* 0x00008600ff0adb82 */ /* 0x000ea20000000a00 */
        /* <DEDUP_REMOVED lines=9> */
[----:B------:R-:W3:Y:S01]  /*65c0*/  @!P4 LDC.64 R8, c[0x0][0x218] ;  /* 0x00008600ff08cb82 */ /* 0x000ee20000000a00 */
[----:B------:R-:W-:Y:S01]  /*65d0*/  IADD3 R18, P1, R16, UR28, RZ ;  /* 0x0000001c10127c10 */ /* 0x000fe2000ff3e0ff */
[C---:B------:R-:W-:Y:S01]  /*65e0*/  @!P2 IMAD.X R16, R17.reuse, 0x1, R165, P0 ;  /* 0x000000011110a824 */ /* 0x040fe200000e06a5 */
[----:B----4-:R-:W-:Y:S01]  /*65f0*/  @!P2 LEA R54, P0, R48, R12, 0x1 ;  /* 0x0000000c3036a211 */ /* 0x010fe200078008ff */
[----:B------:R-:W-:Y:S01]  /*6600*/  @!PT LDS RZ, [RZ] ;  /* 0x00000000fffff984 */ /* 0x000fe20000000800 */
[----:B------:R-:W-:Y:S01]  /*6610*/  @!PT LDS RZ, [RZ] ;  /* 0x00000000fffff984 */ /* 0x000fe20000000800 */
[----:B------:R-:W-:Y:S01]  /*6620*/  @!PT LDS RZ, [RZ] ;  /* 0x00000000fffff984 */ /* 0x000fe20000000800 */
[----:B------:R1:W-:Y:S01]  /*6630*/  @!P4 LDGSTS.E.BYPASS.LTC128B.128 [R234+0xb000], desc[UR26][R50.64+0x80] ;  /* 0x0b00008032eacfae */ /* 0x0003e2000b901d5a */
[----:B------:R-:W-:-:S02]  /*6640*/  IADD3.X R17, R17, UR25, RZ, P1, !PT ;  /* 0x0000001911117c10 */ /* 0x000fc40008ffe4ff */
[----:B------:R-:W-:Y:S01]  /*6650*/  @!P2 LEA.HI.X R55, R48, R13, R16, 0x1, P0 ;  /* 0x0000000d3037a211 */ /* 0x000fe200000f0c10 */
[----:B------:R-:W4:Y:S01]  /*6660*/  @!P3 LDC.64 R6, c[0x0][0x218] ;  /* 0x00008600ff06bb82 */ /* 0x000f220000000a00 */
[CC--:B------:R-:W-:Y:S01]  /*6670*/  @!P5 IADD3 R12, P0, R18.reuse, R200.reuse, RZ ;  /* 0x000000c8120cd210 */ /* 0x0c0fe20007f1e0ff */
[----:B------:R1:W-:Y:S01]  /*6680*/  @P3 STS.128 [R234+0xd000], RZ ;  /* 0x00d000ffea003388 */ /* 0x0003e20000000c00 */
[----:B------:R-:W-:-:S03]  /*6690*/  @!P4 IADD3 R13, P1, R18, R200, RZ ;  /* 0x000000c8120dc210 */ /* 0x000fc60007f3e0ff */
[----:B-----5:R-:W-:Y:S01]  /*66a0*/  @!P5 IMAD.X R14, R17, 0x1, R165, P0 ;  /* 0x00000001110ed824 */ /* 0x020fe200000e06a5 */
[----:B------:R-:W-:Y:S01]  /*66b0*/  @!PT LDS RZ, [RZ] ;  /* 0x00000000fffff984 */ /* 0x000fe20000000800 */
[----:B------:R-:W-:Y:S01]  /*66c0*/  @!PT LDS RZ, [RZ] ;  /* 0x00000000fffff984 */ /* 0x000fe20000000800 */
[----:B------:R-:W-:Y:S01]  /*66d0*/  @!PT LDS RZ, [RZ] ;  /* 0x00000000fffff984 */ /* 0x000fe20000000800 */
[----:B------:R1:W-:Y:S01]  /*66e0*/  @!P3 LDGSTS.E.BYPASS.LTC128B.128 [R234+0xd000], desc[UR26][R56.64+0x100] ;  /* 0x0d00010038eabfae */ /* 0x0003e2000b901d5a */
[----:B--2---:R-:W-:-:S03]  /*66f0*/  @!P5 LEA R48, P0, R12, R10, 0x1 ;  /* 0x0000000a0c30d211 */ /* 0x004fc600078008ff */
[----:B------:R1:W-:Y:S01]  /*6700*/  @P2 STS.128 [R234+0xf000], RZ ;  /* 0x00f000ffea002388 */ /* 0x0003e20000000c00 */
[----:B------:R-:W-:Y:S01]  /*6710*/  @!P5 LEA.HI.X R49, R12, R11, R14, 0x1, P0 ;  /* 0x0000000b0c31d211 */ /* 0x000fe200000f0c0e */
[----:B------:R-:W-:Y:S01]  /*6720*/  @!P4 IMAD.X R11, R17, 0x1, R165, P1 ;  /* 0x00000001110bc824 */ /* 0x000fe200008e06a5 */
[----:B------:R-:W-:Y:S01]  /*6730*/  @!P3 IADD3 R10, P0, R18, R200, RZ ;  /* 0x000000c8120ab210 */ /* 0x000fe20007f1e0ff */
[----:B------:R-:W-:Y:S01]  /*6740*/  @!PT LDS RZ, [RZ] ;  /* 0x00000000fffff984 */ /* 0x000fe20000000800 */
[----:B------:R-:W-:Y:S01]  /*6750*/  @!PT LDS RZ, [RZ] ;  /* 0x00000000fffff984 */ /* 0x000fe20000000800 */
[----:B------:R-:W-:Y:S01]  /*6760*/  @!PT LDS RZ, [RZ] ;  /* 0x00000000fffff984 */ /* 0x000fe20000000800 */
[----:B------:R1:W-:Y:S01]  /*6770*/  @!P2 LDGSTS.E.BYPASS.LTC128B.128 [R234+0xf000], desc[UR26][R54.64+0x180] ;  /* 0x0f00018036eaafae */ /* 0x0003e2000b901d5a */
[----:B---3--:R-:W-:-:S03]  /*6780*/  @!P4 LEA R12, P1, R13, R8, 0x1 ;  /* 0x000000080d0cc211 */ /* 0x008fc600078208ff */
[----:B------:R-:W-:Y:S01]  /*6790*/  @!P3 IMAD.X R8, R17, 0x1, R165, P0 ;  /* 0x000000011108b824 */ /* 0x000fe200000e06a5 */
[----:B------:R-:W-:Y:S01]  /*67a0*/  @!P4 LEA.HI.X R13, R13, R9, R11, 0x1, P1 ;  /* 0x000000090d0dc211 */ /* 0x000fe200008f0c0b */
[----:B------:R1:W-:Y:S01]  /*67b0*/  @P5 STS.128 [R234+0x9800], RZ ;  /* 0x009800ffea005388 */ /* 0x0003e20000000c00 */
[----:B----4-:R-:W-:-:S03]  /*67c0*/  @!P3 LEA R6, P0, R10, R6, 0x1 ;  /* 0x000000060a06b211 */ /* 0x010fc600078008ff */
        /* <DEDUP_REMOVED lines=26> */
.L_x_2357:
[----:B------:R-:W-:Y:S05]  /*6970*/  BSYNC B0 ;  /* 0x0000000000007941 */ /* 0x000fea0003800000 */
.L_x_2356:
[----:B------:R-:W0:Y:S01]  /*6980*/  LDGDEPBAR ;  /* 0x00000000000079af */ /* 0x000e220000000000 */
[----:B------:R-:W-:-:S04]  /*6990*/  IADD3 R200, P0, R5, R200, RZ ;  /* 0x000000c805c87210 */ /* 0x000fc80007f1e0ff */
[----:B------:R-:W-:-:S09]  /*69a0*/  IADD3.X R165, R3, R165, RZ, P0, !PT ;  /* 0x000000a503a57210 */ /* 0x000fd200007fe4ff */
.L_x_2353:
[----:B------:R-:W-:Y:S01]  /*69b0*/  VIADD R3, R241, UR17 ;  /* 0x00000011f1037c36 */ /* 0x000fe20008000000 */
[----:B------:R-:W-:Y:S01]  /*69c0*/  LEA R224, R4, UR4, 0x1 ;  /* 0x0000000404e07c11 */ /* 0x000fe2000f8e08ff */
[----:B------:R-:W-:Y:S01]  /*69d0*/  ULDC UR20, c[0x0][0x2ec] ;  /* 0x0000bb0000147ab9 */ /* 0x000fe20000000800 */
[----:B------:R-:W-:Y:S01]  /*69e0*/  ULDC.64 UR16, c[0x0][0x218] ;  /* 0x0000860000107ab9 */ /* 0x000fe20000000a00 */
[C---:B-12---:R-:W-:Y:S01]  /*69f0*/  VIADD R6, R3.reuse, 0x1 ;  /* 0x0000000103067836 */ /* 0x046fe20000000000 */
[C---:B------:R-:W-:Y:S01]  /*6a00*/  ISETP.GE.AND P4, PT, R3.reuse, R239, PT ;  /* 0x000000ef0300720c */ /* 0x040fe20003f86270 */
[C---:B------:R-:W-:Y:S01]  /*6a10*/  VIADD R5, R3.reuse, 0x8 ;  /* 0x0000000803057836 */ /* 0x040fe20000000000 */
[C---:B------:R-:W-:Y:S01]  /*6a20*/  ISETP.GE.AND P1, PT, R3.reuse, R235, PT ;  /* 0x000000eb0300720c */ /* 0x040fe20003f26270 */
[C---:B------:R-:W-:Y:S01]  /*6a30*/  VIADD R8, R3.reuse, 0x19 ;  /* 0x0000001903087836 */ /* 0x040fe20000000000 */
[C---:B------:R-:W-:Y:S01]  /*6a40*/  ISETP.GE.AND P3, PT, R6.reuse, R239, PT ;  /* 0x000000ef0600720c */ /* 0x040fe20003f66270 */
[C---:B------:R-:W-:Y:S01]  /*6a50*/  VIADD R14, R3.reuse, 0x21 ;  /* 0x00000021030e7836 */ /* 0x040fe20000000000 */
[C---:B------:R-:W-:Y:S01]  /*6a60*/  ISETP.GE.AND P0, PT, R6.reuse, R235, PT ;  /* 0x000000eb0600720c */ /* 0x040fe20003f06270 */
[C---:B------:R-:W-:Y:S01]  /*6a70*/  VIADD R15, R3.reuse, 0x30 ;  /* 0x00000030030f7836 */ /* 0x040fe20000000000 */
[C---:B------:R-:W-:Y:S01]  /*6a80*/  ISETP.LT.OR P3, PT, R6.reuse, R240, P3 ;  /* 0x000000f00600720c */ /* 0x040fe20001f61670 */
[C---:B------:R-:W-:Y:S01]  /*6a90*/  VIADD R13, R3.reuse, 0x28 ;  /* 0x00000028030d7836 */ /* 0x040fe20000000000 */
[----:B------:R-:W-:Y:S01]  /*6aa0*/  ISETP.LT.OR P0, PT, R6, R238, P0 ;  /* 0x000000ee0600720c */ /* 0x000fe20000701670 */
[----:B------:R-:W-:Y:S01]  /*6ab0*/  VIADD R6, R3, 0x9 ;  /* 0x0000000903067836 */ /* 0x000fe20000000000 */
[----:B------:R-:W-:Y:S01]  /*6ac0*/  FSEL R45, R45, -INF , !P3 ;  /* 0xff8000002d2d7808 */ /* 0x000fe20005800000 */
[----:B------:R-:W-:Y:S01]  /*6ad0*/  IMAD R222, R2, 0x2, R224 ;  /* 0x0000000202de7824 */ /* 0x000fe200078e02e0 */
[----:B------:R-:W-:Y:S01]  /*6ae0*/  FSEL R47, R47, -INF , !P0 ;  /* 0xff8000002f2f7808 */ /* 0x000fe20004000000 */
[----:B------:R-:W-:Y:S01]  /*6af0*/  LDSM.16.MT88.4 R156, [R224+0x10000] ;  /* 0x01000000e09c783b */ /* 0x000fe20000004200 */
[----:B------:R-:W-:Y:S01]  /*6b00*/  ISETP.GE.AND P3, PT, R6, R239, PT ;  /* 0x000000ef0600720c */ /* 0x000fe20003f66270 */
[----:B------:R-:W-:Y:S01]  /*6b10*/  IMAD R220, R0, 0x2, R222 ;  /* 0x0000000200dc7824 */ /* 0x000fe200078e02de */
[C---:B------:R-:W-:Y:S01]  /*6b20*/  ISETP.GE.AND P0, PT, R6.reuse, R235, PT ;  /* 0x000000eb0600720c */ /* 0x040fe20003f06270 */
[----:B------:R-:W-:Y:S01]  /*6b30*/  LDSM.16.MT88.4 R48, [R222+0x12000] ;  /* 0x01200000de30783b */ /* 0x000fe20000004200 */
[----:B------:R-:W-:Y:S01]  /*6b40*/  ISETP.LT.OR P3, PT, R6, R240, P3 ;  /* 0x000000f00600720c */ /* 0x000fe20001f61670 */
[----:B------:R-:W-:Y:S01]  /*6b50*/  IMAD R221, R0, 0x2, R224 ;  /* 0x0000000200dd7824 */ /* 0x000fe200078e02e0 */
[----:B------:R-:W-:Y:S01]  /*6b60*/  ISETP.LT.OR P0, PT, R6, R238, P0 ;  /* 0x000000ee0600720c */ /* 0x000fe20000701670 */
[----:B------:R-:W-:Y:S01]  /*6b70*/  VIADD R6, R3, 0x11 ;  /* 0x0000001103067836 */ /* 0x000fe20000000000 */
[----:B------:R-:W-:Y:S01]  /*6b80*/  FSEL R41, R41, -INF , !P3 ;  /* 0xff80000029297808 */ /* 0x000fe20005800000 */
[----:B------:R-:W-:Y:S01]  /*6b90*/  LDSM.16.MT88.4 R132, [R220+0x10000] ;  /* 0x01000000dc84783b */ /* 0x000fe20000004200 */
[----:B------:R-:W-:-:S02]  /*6ba0*/  FSEL R43, R43, -INF , !P0 ;  /* 0xff8000002b2b7808 */ /* 0x000fc40004000000 */
[C---:B------:R-:W-:Y:S01]  /*6bb0*/  ISETP.GE.AND P3, PT, R6.reuse, R239, PT ;  /* 0x000000ef0600720c */ /* 0x040fe20003f66270 */
[----:B------:R-:W-:Y:S01]  /*6bc0*/  LDSM.16.MT88.4 R148, [R222+0x10000] ;  /* 0x01000000de94783b */ /* 0x000fe20000004200 */
[C---:B------:R-:W-:Y:S02]  /*6bd0*/  ISETP.GE.AND P0, PT, R6.reuse, R235, PT ;  /* 0x000000eb0600720c */ /* 0x040fe40003f06270 */
[C---:B------:R-:W-:Y:S01]  /*6be0*/  ISETP.GE.AND P5, PT, R5.reuse, R239, PT ;  /* 0x000000ef0500720c */ /* 0x040fe20003fa6270 */
[----:B------:R-:W-:Y:S01]  /*6bf0*/  LDSM.16.MT88.4 R140, [R221+0x10000] ;  /* 0x01000000dd8c783b */ /* 0x000fe20000004200 */
[----:B------:R-:W-:Y:S02]  /*6c00*/  ISETP.GE.AND P2, PT, R5, R235, PT ;  /* 0x000000eb0500720c */ /* 0x000fe40003f46270 */
[C---:B------:R-:W-:Y:S01]  /*6c10*/  ISETP.LT.OR P3, PT, R6.reuse, R240, P3 ;  /* 0x000000f00600720c */ /* 0x040fe20001f61670 */
[----:B------:R-:W-:Y:S01]  /*6c20*/  LDSM.16.MT88.4 R56, [R221+0x12000] ;  /* 0x01200000dd38783b */ /* 0x000fe20000004200 */
[----:B------:R-:W-:-:S02]  /*6c30*/  ISETP.LT.OR P0, PT, R6, R238, P0 ;  /* 0x000000ee0600720c */ /* 0x000fc40000701670 */
[C---:B------:R-:W-:Y:S01]  /*6c40*/  ISETP.LT.OR P5, PT, R5.reuse, R240, P5 ;  /* 0x000000f00500720c */ /* 0x040fe20002fa1670 */
[----:B------:R-:W-:Y:S01]  /*6c50*/  LDSM.16.MT88.4 R64, [R220+0x12000] ;  /* 0x01200000dc40783b */ /* 0x000fe20000004200 */
[----:B------:R-:W-:Y:S01]  /*6c60*/  ISETP.LT.OR P2, PT, R5, R238, P2 ;  /* 0x000000ee0500720c */ /* 0x000fe20001741670 */
[----:B------:R-:W-:Y:S01]  /*6c70*/  VIADD R5, R3, 0x10 ;  /* 0x0000001003057836 */ /* 0x000fe20000000000 */
[----:B------:R-:W-:Y:S01]  /*6c80*/  FSEL R6, R37, -INF , !P3 ;  /* 0xff80000025067808 */ /* 0x000fe20005800000 */
[----:B------:R-:W-:Y:S01]  /*6c90*/  LDSM.16.MT88.4 R80, [R222+0x14000] ;  /* 0x01400000de50783b */ /* 0x000fe20000004200 */
[----:B------:R-:W-:Y:S02]  /*6ca0*/  FSEL R10, R39, -INF , !P0 ;  /* 0xff800000270a7808 */ /* 0x000fe40004000000 */
[C---:B------:R-:W-:Y:S01]  /*6cb0*/  ISETP.LT.OR P4, PT, R3.reuse, R240, P4 ;  /* 0x000000f00300720c */ /* 0x040fe20002781670 */
[----:B------:R-:W-:Y:S01]  /*6cc0*/  LDSM.16.MT88.4 R88, [R221+0x14000] ;  /* 0x01400000dd58783b */ /* 0x000fe20000004200 */
[----:B------:R-:W-:-:S02]  /*6cd0*/  ISETP.LT.OR P1, PT, R3, R238, P1 ;  /* 0x000000ee0300720c */ /* 0x000fc40000f21670 */
[C---:B------:R-:W-:Y:S01]  /*6ce0*/  ISETP.GE.AND P3, PT, R8.reuse, R239, PT ;  /* 0x000000ef0800720c */ /* 0x040fe20003f66270 */
[----:B------:R-:W-:Y:S01]  /*6cf0*/  LDSM.16.MT88.4 R96, [R220+0x14000] ;  /* 0x01400000dc60783b */ /* 0x000fe20000004200 */
[----:B------:R-:W-:Y:S02]  /*6d00*/  ISETP.GE.AND P0, PT, R8, R235, PT ;  /* 0x000000eb0800720c */ /* 0x000fe40003f06270 */
        /* <DEDUP_REMOVED lines=9> */
[----:B------:R-:W-:Y:S02]  /*6da0*/  FSEL R12, R33, -INF , !P3 ;  /* 0xff800000210c7808 */ /* 0x000fe40005800000 */
[----:B------:R-:W-:Y:S02]  /*6db0*/  FSEL R8, R35, -INF , !P0 ;  /* 0xff80000023087808 */ /* 0x000fe40004000000 */
[C---:B------:R-:W-:Y:S02]  /*6dc0*/  ISETP.LT.OR P4, PT, R5.reuse, R240, P4 ;  /* 0x000000f00500720c */ /* 0x040fe40002781670 */
[----:B------:R-:W-:Y:S01]  /*6dd0*/  ISETP.LT.OR P1, PT, R5, R238, P1 ;  /* 0x000000ee0500720c */ /* 0x000fe20000f21670 */
[----:B------:R-:W-:Y:S01]  /*6de0*/  VIADD R5, R3, 0x18 ;  /* 0x0000001803057836 */ /* 0x000fe20000000000 */
[----:B------:R-:W-:-:S02]  /*6df0*/  ISETP.GE.AND P3, PT, R14, R239, PT ;  /* 0x000000ef0e00720c */ /* 0x000fc40003f66270 */
[C---:B------:R-:W-:Y:S02]  /*6e00*/  ISETP.GE.AND P0, PT, R14.reuse, R235, PT ;  /* 0x000000eb0e00720c */ /* 0x040fe40003f06270 */
[C---:B------:R-:W-:Y:S02]  /*6e10*/  ISETP.LT.OR P3, PT, R14.reuse, R240, P3 ;  /* 0x000000f00e00720c */ /* 0x040fe40001f61670 */
[----:B------:R-:W-:Y:S02]  /*6e20*/  ISETP.LT.OR P0, PT, R14, R238, P0 ;  /* 0x000000ee0e00720c */ /* 0x000fe40000701670 */
[----:B------:R-:W-:Y:S02]  /*6e30*/  FSEL R40, R40, -INF , !P5 ;  /* 0xff80000028287808 */ /* 0x000fe40006800000 */
[----:B------:R-:W-:Y:S02]  /*6e40*/  FSEL R42, R42, -INF , !P2 ;  /* 0xff8000002a2a7808 */ /* 0x000fe40005000000 */
[----:B------:R-:W-:-:S02]  /*6e50*/  FMNMX.FTZ R14, R44, R45, !PT ;  /* 0x0000002d2c0e7209 */ /* 0x000fc40007810000 */
[C---:B------:R-:W-:Y:S02]  /*6e60*/  ISETP.GE.AND P5, PT, R5.reuse, R239, PT ;  /* 0x000000ef0500720c */ /* 0x040fe40003fa6270 */
[C---:B------:R-:W-:Y:S02]  /*6e70*/  ISETP.GE.AND P2, PT, R5.reuse, R235, PT ;  /* 0x000000eb0500720c */ /* 0x040fe40003f46270 */
[----:B------:R-:W-:Y:S02]  /*6e80*/  FMNMX.FTZ R14, R40, R14, !PT ;  /* 0x0000000e280e7209 */ /* 0x000fe40007810000 */
[C---:B------:R-:W-:Y:S02]  /*6e90*/  ISETP.LT.OR P5, PT, R5.reuse, R240, P5 ;  /* 0x000000f00500720c */ /* 0x040fe40002fa1670 */
[----:B------:R-:W-:Y:S01]  /*6ea0*/  ISETP.LT.OR P2, PT, R5, R238, P2 ;  /* 0x000000ee0500720c */ /* 0x000fe20001741670 */
[----:B------:R-:W-:Y:S01]  /*6eb0*/  VIADD R5, R3, 0x20 ;  /* 0x0000002003057836 */ /* 0x000fe20000000000 */
[----:B------:R-:W-:-:S02]  /*6ec0*/  FSEL R7, R36, -INF , !P4 ;  /* 0xff80000024077808 */ /* 0x000fc40006000000 */
[----:B------:R-:W-:Y:S02]  /*6ed0*/  FMNMX.FTZ R14, R41, R14, !PT ;  /* 0x0000000e290e7209 */ /* 0x000fe40007810000 */
[----:B------:R-:W-:Y:S02]  /*6ee0*/  FSEL R11, R38, -INF , !P1 ;  /* 0xff800000260b7808 */ /* 0x000fe40004800000 */
[C---:B------:R-:W-:Y:S02]  /*6ef0*/  ISETP.GE.AND P4, PT, R5.reuse, R239, PT ;  /* 0x000000ef0500720c */ /* 0x040fe40003f86270 */
[----:B------:R-:W-:Y:S02]  /*6f00*/  ISETP.GE.AND P1, PT, R5, R235, PT ;  /* 0x000000eb0500720c */ /* 0x000fe40003f26270 */
[----:B------:R-:W-:Y:S02]  /*6f10*/  FSEL R186, R29, -INF , !P3 ;  /* 0xff8000001dba7808 */ /* 0x000fe40005800000 */
[----:B------:R-:W-:-:S02]  /*6f20*/  FSEL R190, R31, -INF , !P0 ;  /* 0xff8000001fbe7808 */ /* 0x000fc40004000000 */
[C---:B------:R-:W-:Y:S02]  /*6f30*/  ISETP.GE.AND P3, PT, R15.reuse, R239, PT ;  /* 0x000000ef0f00720c */ /* 0x040fe40003f66270 */
[----:B------:R-:W-:Y:S02]  /*6f40*/  ISETP.GE.AND P0, PT, R15, R235, PT ;  /* 0x000000eb0f00720c */ /* 0x000fe40003f06270 */
[----:B------:R-:W-:Y:S01]  /*6f50*/  FMNMX.FTZ R16, R7, R14, !PT ;  /* 0x0000000e07107209 */ /* 0x000fe20007810000 */
[----:B------:R-:W-:Y:S01]  /*6f60*/  VIADD R14, R3, 0x31 ;  /* 0x00000031030e7836 */ /* 0x000fe20000000000 */
[C---:B------:R-:W-:Y:S02]  /*6f70*/  ISETP.LT.OR P4, PT, R5.reuse, R240, P4 ;  /* 0x000000f00500720c */ /* 0x040fe40002781670 */
[----:B------:R-:W-:Y:S02]  /*6f80*/  ISETP.LT.OR P1, PT, R5, R238, P1 ;  /* 0x000000ee0500720c */ /* 0x000fe40000f21670 */
[----:B------:R-:W-:-:S02]  /*6f90*/  FSEL R5, R32, -INF , !P5 ;  /* 0xff80000020057808 */ /* 0x000fc40006800000 */
[C---:B------:R-:W-:Y:S02]  /*6fa0*/  ISETP.LT.OR P3, PT, R15.reuse, R240, P3 ;  /* 0x000000f00f00720c */ /* 0x040fe40001f61670 */
[----:B------:R-:W-:Y:S02]  /*6fb0*/  FMNMX.FTZ R16, R6, R16, !PT ;  /* 0x0000001006107209 */ /* 0x000fe40007810000 */
[----:B------:R-:W-:Y:S02]  /*6fc0*/  ISETP.LT.OR P0, PT, R15, R238, P0 ;  /* 0x000000ee0f00720c */ /* 0x000fe40000701670 */
[----:B------:R-:W-:Y:S02]  /*6fd0*/  FSEL R9, R34, -INF , !P2 ;  /* 0xff80000022097808 */ /* 0x000fe40005000000 */
[----:B------:R-:W-:Y:S02]  /*6fe0*/  FMNMX.FTZ R15, R46, R47, !PT ;  /* 0x0000002f2e0f7209 */ /* 0x000fe40007810000 */
[----:B------:R-:W-:-:S02]  /*6ff0*/  ISETP.GE.AND P5, PT, R13, R239, PT ;  /* 0x000000ef0d00720c */ /* 0x000fc40003fa6270 */
[----:B------:R-:W-:Y:S02]  /*7000*/  ISETP.GE.AND P2, PT, R13, R235, PT ;  /* 0x000000eb0d00720c */ /* 0x000fe40003f46270 */
[----:B------:R-:W-:Y:S02]  /*7010*/  FMNMX.FTZ R16, R5, R16, !PT ;  /* 0x0000001005107209 */ /* 0x000fe40007810000 */
[----:B------:R-:W-:Y:S02]  /*7020*/  FMNMX.FTZ R15, R42, R15, !PT ;  /* 0x0000000f2a0f7209 */ /* 0x000fe40007810000 */
[C---:B------:R-:W-:Y:S02]  /*7030*/  ISETP.LT.OR P5, PT, R13.reuse, R240, P5 ;  /* 0x000000f00d00720c */ /* 0x040fe40002fa1670 */
[----:B------:R-:W-:Y:S01]  /*7040*/  ISETP.LT.OR P2, PT, R13, R238, P2 ;  /* 0x000000ee0d00720c */ /* 0x000fe20001741670 */
[----:B------:R-:W-:Y:S01]  /*7050*/  VIADD R13, R3, 0x29 ;  /* 0x00000029030d7836 */ /* 0x000fe20000000000 */
[----:B------:R-:W-:-:S02]  /*7060*/  FSEL R185, R28, -INF , !P4 ;  /* 0xff8000001cb97808 */ /* 0x000fc40006000000 */
[----:B------:R-:W-:Y:S02]  /*7070*/  FMNMX.FTZ R16, R12, R16, !PT ;  /* 0x000000100c107209 */ /* 0x000fe40007810000 */
[----:B------:R-:W-:Y:S02]  /*7080*/  FMNMX.FTZ R15, R43, R15, !PT ;  /* 0x0000000f2b0f7209 */ /* 0x000fe40007810000 */
[----:B------:R-:W-:Y:S02]  /*7090*/  ISETP.GE.AND P4, PT, R13, R239, PT ;  /* 0x000000ef0d00720c */ /* 0x000fe40003f86270 */
[----:B------:R-:W-:Y:S02]  /*70a0*/  FMNMX.FTZ R16, R185, R16, !PT ;  /* 0x00000010b9107209 */ /* 0x000fe40007810000 */
[----:B------:R-:W-:Y:S02]  /*70b0*/  FSEL R189, R30, -INF , !P1 ;  /* 0xff8000001ebd7808 */ /* 0x000fe40004800000 */
[----:B------:R-:W-:Y:S01]  /*70c0*/  FMNMX.FTZ R15, R11, R15, !PT ;  /* 0x0000000f0b0f7209 */ /* 0x000fe20007810000 */
[----:B------:R-:W-:Y:S01]  /*70d0*/  LDSM.16.MT88.4 R28, [R222+0x10800] ;  /* 0x01080000de1c783b */ /* 0x000fe20000004200 */
[----:B------:R-:W-:-:S02]  /*70e0*/  ISETP.GE.AND P1, PT, R13, R235, PT ;  /* 0x000000eb0d00720c */ /* 0x000fc40003f26270 */
[C---:B------:R-:W-:Y:S02]  /*70f0*/  ISETP.LT.OR P4, PT, R13.reuse, R240, P4 ;  /* 0x000000f00d00720c */ /* 0x040fe40002781670 */
[----:B------:R-:W-:Y:S02]  /*7100*/  FSEL R187, R24, -INF , !P5 ;  /* 0xff80000018bb7808 */ /* 0x000fe40006800000 */
[----:B------:R-:W-:Y:S02]  /*7110*/  FMNMX.FTZ R16, R186, R16, !PT ;  /* 0x00000010ba107209 */ /* 0x000fe40007810000 */
[----:B------:R-:W-:Y:S02]  /*7120*/  FMNMX.FTZ R15, R10, R15, !PT ;  /* 0x0000000f0a0f7209 */ /* 0x000fe40007810000 */
[----:B------:R-:W-:Y:S01]  /*7130*/  ISETP.LT.OR P1, PT, R13, R238, P1 ;  /* 0x000000ee0d00720c */ /* 0x000fe20000f21670 */
[C---:B------:R-:W-:Y:S01]  /*7140*/  VIADD R13, R3.reuse, 0x38 ;  /* 0x00000038030d7836 */ /* 0x040fe20000000000 */
[----:B------:R-:W-:Y:S01]  /*7150*/  ISETP.GE.AND P5, PT, R14, R239, PT ;  /* 0x000000ef0e00720c */ /* 0x000fe20003fa6270 */
[----:B------:R-:W-:Y:S01]  /*7160*/  VIADD R3, R3, 0x39 ;  /* 0x0000003903037836 */ /* 0x000fe20000000000 */
[----:B------:R-:W-:-:S02]  /*7170*/  FSEL R188, R25, -INF , !P4 ;  /* 0xff80000019bc7808 */ /* 0x000fc40006000000 */
[----:B------:R-:W-:Y:S02]  /*7180*/  FMNMX.FTZ R16, R187, R16, !PT ;  /* 0x00000010bb107209 */ /* 0x000fe40007810000 */
[----:B------:R-:W-:Y:S02]  /*7190*/  FMNMX.FTZ R15, R9, R15, !PT ;  /* 0x0000000f090f7209 */ /* 0x000fe40007810000 */
[----:B------:R-:W-:Y:S02]  /*71a0*/  ISETP.GE.AND P4, PT, R13, R239, PT ;  /* 0x000000ef0d00720c */ /* 0x000fe40003f86270 */
[----:B------:R-:W-:Y:S02]  /*71b0*/  FSEL R198, R20, -INF , !P3 ;  /* 0xff80000014c67808 */ /* 0x000fe40005800000 */
[----:B------:R-:W-:Y:S02]  /*71c0*/  ISETP.LT.OR P5, PT, R14, R240, P5 ;  /* 0x000000f00e00720c */ /* 0x000fe40002fa1670 */
[----:B------:R-:W-:-:S02]  /*71d0*/  FMNMX.FTZ R16, R188, R16, !PT ;  /* 0x00000010bc107209 */ /* 0x000fc40007810000 */
[----:B------:R-:W-:Y:S02]  /*71e0*/  FMNMX.FTZ R15, R8, R15, !PT ;  /* 0x0000000f080f7209 */ /* 0x000fe40007810000 */
[----:B------:R-:W-:Y:S02]  /*71f0*/  ISETP.LT.OR P4, PT, R13, R240, P4 ;  /* 0x000000f00d00720c */ /* 0x000fe40002781670 */
[----:B------:R-:W-:Y:S02]  /*7200*/  FSEL R197, R21, -INF , !P5 ;  /* 0xff80000015c57808 */ /* 0x000fe40006800000 */
[----:B------:R-:W-:Y:S02]  /*7210*/  FMNMX.FTZ R16, R198, R16, !PT ;  /* 0x00000010c6107209 */ /* 0x000fe40007810000 */
[----:B------:R-:W-:Y:S02]  /*7220*/  FMNMX.FTZ R15, R189, R15, !PT ;  /* 0x0000000fbd0f7209 */ /* 0x000fe40007810000 */
[----:B------:R-:W-:-:S02]  /*7230*/  FSEL R35, R72, -INF , !P4 ;  /* 0xff80000048237808 */ /* 0x000fc40006000000 */
[----:B------:R-:W-:Y:S02]  /*7240*/  FMNMX.FTZ R16, R197, R16, !PT ;  /* 0x00000010c5107209 */ /* 0x000fe40007810000 */
[----:B------:R-:W-:Y:S02]  /*7250*/  FSEL R191, R26, -INF , !P2 ;  /* 0xff8000001abf7808 */ /* 0x000fe40005000000 */
[----:B------:R-:W-:Y:S02]  /*7260*/  FMNMX.FTZ R15, R190, R15, !PT ;  /* 0x0000000fbe0f7209 */ /* 0x000fe40007810000 */
[----:B------:R-:W-:Y:S02]  /*7270*/  FMNMX.FTZ R17, R35, R16, !PT ;  /* 0x0000001023117209 */ /* 0x000fe40007810000 */
[----:B------:R-:W-:Y:S02]  /*7280*/  ISETP.GE.AND P2, PT, R14, R235, PT ;  /* 0x000000eb0e00720c */ /* 0x000fe40003f46270 */
[----:B------:R-:W-:-:S02]  /*7290*/  FSEL R195, R27, -INF , !P1 ;  /* 0xff8000001bc37808 */ /* 0x000fc40004800000 */
[----:B------:R-:W-:Y:S01]  /*72a0*/  FMNMX.FTZ R16, R191, R15, !PT ;  /* 0x0000000fbf107209 */ /* 0x000fe20007810000 */
[----:B------:R-:W-:Y:S01]  /*72b0*/  LDSM.16.MT88.4 R24, [R221+0x10800] ;  /* 0x01080000dd18783b */ /* 0x000fe20000004200 */
[----:B------:R-:W-:Y:S02]  /*72c0*/  ISETP.GE.AND P3, PT, R3, R239, PT ;  /* 0x000000ef0300720c */ /* 0x000fe40003f66270 */
[----:B------:R-:W-:Y:S02]  /*72d0*/  ISETP.LT.OR P2, PT, R14, R238, P2 ;  /* 0x000000ee0e00720c */ /* 0x000fe40001741670 */
[----:B------:R-:W-:Y:S02]  /*72e0*/  ISETP.GE.AND P1, PT, R13, R235, PT ;  /* 0x000000eb0d00720c */ /* 0x000fe40003f26270 */
[----:B------:R-:W-:Y:S02]  /*72f0*/  FSEL R32, R22, -INF , !P0 ;  /* 0xff80000016207808 */ /* 0x000fe40004000000 */
[----:B------:R-:W-:-:S02]  /*7300*/  FMNMX.FTZ R14, R195, R16, !PT ;  /* 0x00000010c30e7209 */ /* 0x000fc40007810000 */
[----:B------:R-:W-:Y:S02]  /*7310*/  ISETP.LT.OR P3, PT, R3, R240, P3 ;  /* 0x000000f00300720c */ /* 0x000fe40001f61670 */
[----:B------:R-:W-:Y:S02]  /*7320*/  ISETP.LT.OR P1, PT, R13, R238, P1 ;  /* 0x000000ee0d00720c */ /* 0x000fe40000f21670 */
[----:B------:R-:W-:Y:S02]  /*7330*/  ISETP.GE.AND P0, PT, R3, R235, PT ;  /* 0x000000eb0300720c */ /* 0x000fe40003f06270 */
[----:B------:R-:W-:Y:S02]  /*7340*/  FSEL R196, R23, -INF , !P2 ;  /* 0xff80000017c47808 */ /* 0x000fe40005000000 */
[----:B------:R-:W-:Y:S01]  /*7350*/  FMNMX.FTZ R14, R32, R14, !PT ;  /* 0x0000000e200e7209 */ /* 0x000fe20007810000 */
[----:B------:R-:W-:Y:S01]  /*7360*/  LDSM.16.MT88.4 R20, [R224+0x12800] ;  /* 0x01280000e014783b */ /* 0x000fe20000004200 */
[----:B------:R-:W-:-:S02]  /*7370*/  FSEL R34, R73, -INF , !P3 ;  /* 0xff80000049227808 */ /* 0x000fc40005800000 */
[----:B------:R-:W-:Y:S02]  /*7380*/  ISETP.LT.OR P0, PT, R3, R238, P0 ;  /* 0x000000ee0300720c */ /* 0x000fe40000701670 */
[----:B------:R-:W-:Y:S02]  /*7390*/  FSEL R194, R74, -INF , !P1 ;  /* 0xff8000004ac27808 */ /* 0x000fe40004800000 */
[----:B------:R-:W-:Y:S02]  /*73a0*/  FMNMX.FTZ R14, R196, R14, !PT ;  /* 0x0000000ec40e7209 */ /* 0x000fe40007810000 */
[----:B------:R-:W-:Y:S02]  /*73b0*/  FMNMX.FTZ R15, R34, R17, !PT ;  /* 0x00000011220f7209 */ /* 0x000fe40007810000 */
[----:B------:R-:W-:Y:S01]  /*73c0*/  FSEL R193, R75, -INF , !P0 ;  /* 0xff8000004bc17808 */ /* 0x000fe20004000000 */
[----:B------:R-:W-:Y:S01]  /*73d0*/  LDSM.16.MT88.4 R16, [R224+0x10800] ;  /* 0x01080000e010783b */ /* 0x000fe20000004200 */
[----:B------:R-:W-:-:S03]  /*73e0*/  FMNMX.FTZ R14, R194, R14, !PT ;  /* 0x0000000ec20e7209 */ /* 0x000fc60007810000 */
[----:B------:R-:W1:Y:S01]  /*73f0*/  SHFL.BFLY PT, R13, R15, 0x2, 0x1f ;  /* 0x0c401f000f0d7f89 */ /* 0x000e6200000e0000 */
[----:B------:R-:W-:-:S03]  /*7400*/  FMNMX.FTZ R14, R193, R14, !PT ;  /* 0x0000000ec10e7209 */ /* 0x000fc60007810000 */
[----:B------:R-:W-:Y:S04]  /*7410*/  LDSM.16.MT88.4 R72, [R224+0x14000] ;  /* 0x01400000e048783b */ /* 0x000fe80000004200 */
[----:B------:R-:W2:Y:S01]  /*7420*/  SHFL.BFLY PT, R3, R14, 0x2, 0x1f ;  /* 0x0c401f000e037f89 */ /* 0x000ea200000e0000 */
[----:B-1----:R-:W-:-:S05]  /*7430*/  FMNMX.FTZ R15, R15, R13, !PT ;  /* 0x0000000d0f0f7209 */ /* 0x002fca0007810000 */
[----:B------:R-:W1:Y:S01]  /*7440*/  SHFL.BFLY PT, R164, R15, 0x1, 0x1f ;  /* 0x0c201f000fa47f89 */ /* 0x000e6200000e0000 */
[----:B--2---:R-:W-:-:S05]  /*7450*/  FMNMX.FTZ R13, R14, R3, !PT ;  /* 0x000000030e0d7209 */ /* 0x004fca0007810000 */
[----:B------:R-:W2:Y:S01]  /*7460*/  SHFL.BFLY PT, R3, R13, 0x1, 0x1f ;  /* 0x0c201f000d037f89 */ /* 0x000ea200000e0000 */
[----:B-1----:R-:W-:-:S04]  /*7470*/  FMNMX.FTZ R164, R15, R164, !PT ;  /* 0x000000a40fa47209 */ /* 0x002fc80007810000 */
[C---:B------:R-:W-:Y:S01]  /*7480*/  FSETP.NEU.FTZ.AND P0, PT, R164.reuse, -INF , PT ;  /* 0xff800000a400780b */ /* 0x040fe20003f1d000 */
[----:B------:R-:W-:Y:S01]  /*7490*/  FMUL.FTZ R33, R164, UR20 ;  /* 0x00000014a4217c20 */ /* 0x000fe20008410000 */
[----:B--2---:R-:W-:-:S04]  /*74a0*/  FMNMX.FTZ R3, R13, R3, !PT ;  /* 0x000000030d037209 */ /* 0x004fc80007810000 */
[----:B------:R-:W-:Y:S02]  /*74b0*/  FSEL R33, R33, RZ, P0 ;  /* 0x000000ff21217208 */ /* 0x000fe40000000000 */
[C---:B------:R-:W-:Y:S01]  /*74c0*/  FSETP.NEU.FTZ.AND P0, PT, R3.reuse, -INF , PT ;  /* 0xff8000000300780b */ /* 0x040fe20003f1d000 */
[----:B------:R-:W-:Y:S02]  /*74d0*/  FMUL.FTZ R192, R3, UR20 ;  /* 0x0000001403c07c20 */ /* 0x000fe40008410000 */
[--C-:B------:R-:W-:Y:S01]  /*74e0*/  FFMA.FTZ R182, R44, UR20, -R33.reuse ;  /* 0x000000142cb67c23 */ /* 0x100fe20008010821 */
[--C-:B------:R-:W-:Y:S01]  /*74f0*/  FFMA.FTZ R181, R45, UR20, -R33.reuse ;  /* 0x000000142db57c23 */ /* 0x100fe20008010821 */
        /* <DEDUP_REMOVED lines=11> */
[----:B------:R-:W1:Y:S01]  /*75b0*/  LDSM.16.MT88.4 R40, [R224+0x12000] ;  /* 0x01200000e028783b */ /* 0x000e620000004200 */
[--C-:B------:R-:W-:Y:S01]  /*75c0*/  FFMA.FTZ R2, R12, UR20, -R33.reuse ;  /* 0x000000140c027c23 */ /* 0x100fe20008010821 */
[--C-:B------:R-:W-:Y:S01]  /*75d0*/  FFMA.FTZ R174, R11, UR20, -R192.reuse ;  /* 0x000000140bae7c23 */ /* 0x100fe200080108c0 */
[--C-:B------:R-:W-:Y:S01]  /*75e0*/  FFMA.FTZ R172, R10, UR20, -R192.reuse ;  /* 0x000000140aac7c23 */ /* 0x100fe200080108c0 */
[----:B------:R-:W2:Y:S01]  /*75f0*/  LDSM.16.MT88.4 R4, [R220+0x16000] ;  /* 0x01600000dc04783b */ /* 0x000ea20000004200 */
[--C-:B------:R-:W-:Y:S01]  /*7600*/  FFMA.FTZ R169, R9, UR20, -R192.reuse ;  /* 0x0000001409a97c23 */ /* 0x100fe200080108c0 */
[--C-:B------:R-:W-:Y:S01]  /*7610*/  FFMA.FTZ R0, R8, UR20, -R192.reuse ;  /* 0x0000001408007c23 */ /* 0x100fe200080108c0 */
[----:B------:R-:W3:Y:S01]  /*7620*/  MUFU.EX2 R181, R181 ;  /* 0x000000b500b57308 */ /* 0x000ee20000000800 */
[----:B------:R-:W4:Y:S01]  /*7630*/  LDSM.16.MT88.4 R12, [R220+0x10800] ;  /* 0x01080000dc0c783b */ /* 0x000f220000004200 */
[--C-:B------:R-:W-:Y:S01]  /*7640*/  FFMA.FTZ R185, R185, UR20, -R33.reuse ;  /* 0x00000014b9b97c23 */ /* 0x100fe20008010821 */
[--C-:B------:R-:W-:Y:S01]  /*7650*/  FFMA.FTZ R186, R186, UR20, -R33.reuse ;  /* 0x00000014baba7c23 */ /* 0x100fe20008010821 */
[--C-:B------:R-:W-:Y:S01]  /*7660*/  FFMA.FTZ R187, R187, UR20, -R33.reuse ;  /* 0x00000014bbbb7c23 */ /* 0x100fe20008010821 */
[----:B------:R-:W5:Y:S01]  /*7670*/  LDSM.16.MT88.4 R8, [R222+0x12800] ;  /* 0x01280000de08783b */ /* 0x000f620000004200 */
[--C-:B------:R-:W-:Y:S01]  /*7680*/  FFMA.FTZ R188, R188, UR20, -R33.reuse ;  /* 0x00000014bcbc7c23 */ /* 0x100fe20008010821 */
[--C-:B------:R-:W-:Y:S01]  /*7690*/  FFMA.FTZ R189, R189, UR20, -R192.reuse ;  /* 0x00000014bdbd7c23 */ /* 0x100fe200080108c0 */
[----:B------:R-:W-:Y:S01]  /*76a0*/  MUFU.EX2 R180, R180 ;  /* 0x000000b400b47308 */ /* 0x000fe20000000800 */
[--C-:B------:R-:W-:Y:S01]  /*76b0*/  FFMA.FTZ R190, R190, UR20, -R192.reuse ;  /* 0x00000014bebe7c23 */ /* 0x100fe200080108c0 */
[--C-:B------:R-:W-:Y:S01]  /*76c0*/  FFMA.FTZ R191, R191, UR20, -R192.reuse ;  /* 0x00000014bfbf7c23 */ /* 0x100fe200080108c0 */
[--C-:B------:R-:W-:Y:S01]  /*76d0*/  FFMA.FTZ R195, R195, UR20, -R192.reuse ;  /* 0x00000014c3c37c23 */ /* 0x100fe200080108c0 */
[--C-:B------:R-:W-:Y:S01]  /*76e0*/  FFMA.FTZ R198, R198, UR20, -R33.reuse ;  /* 0x00000014c6c67c23 */ /* 0x100fe20008010821 */
[--C-:B------:R-:W-:Y:S01]  /*76f0*/  FFMA.FTZ R197, R197, UR20, -R33.reuse ;  /* 0x00000014c5c57c23 */ /* 0x100fe20008010821 */
[--C-:B------:R-:W-:Y:S01]  /*7700*/  FFMA.FTZ R199, R35, UR20, -R33.reuse ;  /* 0x0000001423c77c23 */ /* 0x100fe20008010821 */
[----:B------:R-:W-:Y:S01]  /*7710*/  FFMA.FTZ R247, R34, UR20, -R33 ;  /* 0x0000001422f77c23 */ /* 0x000fe20008010821 */
[----:B------:R-:W1:Y:S01]  /*7720*/  MUFU.EX2 R177, R177 ;  /* 0x000000b100b17308 */ /* 0x000e620000000800 */
[----:B---3--:R-:W-:Y:S01]  /*7730*/  F2FP.F16.F32.PACK_AB R128, R181, R182 ;  /* 0x000000b6b580723e */ /* 0x008fe200000000ff */
[--C-:B------:R-:W-:Y:S01]  /*7740*/  FFMA.FTZ R201, R32, UR20, -R192.reuse ;  /* 0x0000001420c97c23 */ /* 0x100fe200080108c0 */
[--C-:B------:R-:W-:Y:S01]  /*7750*/  FFMA.FTZ R196, R196, UR20, -R192.reuse ;  /* 0x00000014c4c47c23 */ /* 0x100fe200080108c0 */
[--C-:B------:R-:W-:Y:S01]  /*7760*/  FFMA.FTZ R194, R194, UR20, -R192.reuse ;  /* 0x00000014c2c27c23 */ /* 0x100fe200080108c0 */
[----:B------:R-:W-:Y:S01]  /*7770*/  FFMA.FTZ R246, R193, UR20, -R192 ;  /* 0x00000014c1f67c23 */ /* 0x000fe200080108c0 */
[----:B------:R-:W-:Y:S01]  /*7780*/  FADD.FTZ R181, R182, R181 ;  /* 0x000000b5b6b57221 */ /* 0x000fe20000010000 */
[----:B------:R-:W-:Y:S01]  /*7790*/  LDSM.16.MT88.4 R32, [R224+0x11800] ;  /* 0x01180000e020783b */ /* 0x000fe20000004200 */
[----:B------:R-:W-:Y:S01]  /*77a0*/  MUFU.EX2 R183, R183 ;  /* 0x000000b700b77308 */ /* 0x000fe20000000800 */
[----:B------:R-:W-:-:S04]  /*77b0*/  LEA R245, P0, R200, UR16, 0x1 ;  /* 0x00000010c8f57c11 */ /* 0x000fc8000f8008ff */
[----:B------:R-:W-:-:S03]  /*77c0*/  LEA.HI.X R244, R200, UR17, R165, 0x1, P0 ;  /* 0x00000011c8f47c11 */ /* 0x000fc600080f0ca5 */
[----:B------:R-:W3:Y:S01]  /*77d0*/  MUFU.EX2 R184, R184 ;  /* 0x000000b800b87308 */ /* 0x000ee20000000800 */
[----:B-1----:R-:W-:Y:S01]  /*77e0*/  F2FP.F16.F32.PACK_AB R130, R177, R180 ;  /* 0x000000b4b182723e */ /* 0x002fe200000000ff */
[----:B------:R-:W-:-:S04]  /*77f0*/  FADD.FTZ R180, R180, R181 ;  /* 0x000000b5b4b47221 */ /* 0x000fc80000010000 */
[----:B------:R-:W-:Y:S02]  /*7800*/  FADD.FTZ R180, R177, R180 ;  /* 0x000000b4b1b47221 */ /* 0x000fe40000010000 */
[----:B------:R-:W1:Y:S08]  /*7810*/  MUFU.EX2 R179, R179 ;  /* 0x000000b300b37308 */ /* 0x000e700000000800 */
[----:B------:R-:W2:Y:S01]  /*7820*/  MUFU.EX2 R178, R178 ;  /* 0x000000b200b27308 */ /* 0x000ea20000000800 */
[----:B---3--:R-:W-:Y:S01]  /*7830*/  F2FP.F16.F32.PACK_AB R129, R184, R183 ;  /* 0x000000b7b881723e */ /* 0x008fe200000000ff */
[----:B------:R-:W-:-:S06]  /*7840*/  FADD.FTZ R183, R183, R184 ;  /* 0x000000b8b7b77221 */ /* 0x000fcc0000010000 */
[----:B------:R-:W3:Y:S01]  /*7850*/  MUFU.EX2 R176, R176 ;  /* 0x000000b000b07308 */ /* 0x000ee20000000800 */
[----:B-1----:R-:W-:-:S07]  /*7860*/  FADD.FTZ R183, R179, R183 ;  /* 0x000000b7b3b77221 */ /* 0x002fce0000010000 */
[----:B------:R-:W-:Y:S01]  /*7870*/  MUFU.EX2 R175, R175 ;  /* 0x000000af00af7308 */ /* 0x000fe20000000800 */
[C---:B--2---:R-:W-:Y:S01]  /*7880*/  F2FP.F16.F32.PACK_AB R131, R178.reuse, R179 ;  /* 0x000000b3b283723e */ /* 0x044fe200000000ff */
[----:B------:R-:W-:-:S06]  /*7890*/  FADD.FTZ R178, R178, R183 ;  /* 0x000000b7b2b27221 */ /* 0x000fcc0000010000 */
[----:B------:R-:W-:Y:S01]  /*78a0*/  HMMA.16816.F32 R160, R128, R156, RZ ;  /* 0x0000009c80a0723c */ /* 0x000fe200000018ff */
[----:B------:R-:W-:Y:S01]  /*78b0*/  MUFU.EX2 R173, R173 ;  /* 0x000000ad00ad7308 */ /* 0x000fe20000000800 */
[----:B---3--:R-:W-:-:S04]  /*78c0*/  FADD.FTZ R180, R176, R180 ;  /* 0x000000b4b0b47221 */ /* 0x008fc80000010000 */
[C---:B------:R-:W-:Y:S03]  /*78d0*/  HMMA.16816.F32 R136, R128.reuse, R132, RZ ;  /* 0x000000848088723c */ /* 0x040fe600000018ff */
[----:B------:R-:W-:Y:S03]  /*78e0*/  MUFU.EX2 R2, R2 ;  /* 0x0000000200027308 */ /* 0x000fe60000000800 */
[C---:B------:R-:W-:Y:S05]  /*78f0*/  HMMA.16816.F32 R44, R128.reuse, R48, RZ ;  /* 0x00000030802c723c */ /* 0x040fea00000018ff */
[----:B------:R-:W1:Y:S01]  /*7900*/  MUFU.EX2 R174, R174 ;  /* 0x000000ae00ae7308 */ /* 0x000e620000000800 */
[C---:B------:R-:W-:Y:S06]  /*7910*/  HMMA.16816.F32 R156, R128.reuse, R158, RZ ;  /* 0x0000009e809c723c */ /* 0x040fec00000018ff */
[C---:B------:R-:W-:Y:S01]  /*7920*/  HMMA.16816.F32 R132, R128.reuse, R134, RZ ;  /* 0x000000868084723c */ /* 0x040fe200000018ff */
[----:B------:R-:W2:Y:S05]  /*7930*/  MUFU.EX2 R172, R172 ;  /* 0x000000ac00ac7308 */ /* 0x000eaa0000000800 */
[----:B------:R-:W-:Y:S03]  /*7940*/  HMMA.16816.F32 R48, R128, R50, RZ ;  /* 0x000000328030723c */ /* 0x000fe600000018ff */
[----:B------:R-:W-:Y:S01]  /*7950*/  MUFU.EX2 R169, R169 ;  /* 0x000000a900a97308 */ /* 0x000fe20000000800 */
[----:B-1----:R-:W-:-:S02]  /*7960*/  FADD.FTZ R178, R174, R178 ;  /* 0x000000b2aeb27221 */ /* 0x002fc40000010000 */
[C---:B------:R-:W-:Y:S05]  /*7970*/  HMMA.16816.F32 R152, R128.reuse, R148, RZ ;  /* 0x000000948098723c */ /* 0x040fea00000018ff */
[----:B------:R-:W1:Y:S01]  /*7980*/  MUFU.EX2 R0, R0 ;  /* 0x0000000000007308 */ /* 0x000e620000000800 */
[----:B------:R-:W-:Y:S01]  /*7990*/  HMMA.16816.F32 R144, R128, R140, RZ ;  /* 0x0000008c8090723c */ /* 0x000fe200000018ff */
[----:B--2---:R-:W-:-:S05]  /*79a0*/  FADD.FTZ R178, R172, R178 ;  /* 0x000000b2acb27221 */ /* 0x004fca0000010000 */
        /* <DEDUP_REMOVED lines=12> */
[----:B------:R-:W3:Y:S01]  /*7a70*/  MUFU.EX2 R190, R190 ;  /* 0x000000be00be7308 */ /* 0x000ee20000000800 */
[C---:B------:R-:W-:Y:S06]  /*7a80*/  HMMA.16816.F32 R100, R128.reuse, R104, RZ ;  /* 0x000000688064723c */ /* 0x040fec00000018ff */
[C---:B------:R-:W-:Y:S01]  /*7a90*/  HMMA.16816.F32 R108, R128.reuse, R112, RZ ;  /* 0x00000070806c723c */ /* 0x040fe200000018ff */
[----:B------:R-:W-:Y:S05]  /*7aa0*/  MUFU.EX2 R191, R191 ;  /* 0x000000bf00bf7308 */ /* 0x000fea0000000800 */
[C---:B------:R-:W-:Y:S03]  /*7ab0*/  HMMA.16816.F32 R116, R128.reuse, R120, RZ ;  /* 0x000000788074723c */ /* 0x040fe600000018ff */
[----:B------:R-:W3:Y:S03]  /*7ac0*/  MUFU.EX2 R195, R195 ;  /* 0x000000c300c37308 */ /* 0x000ee60000000800 */
[C---:B------:R-:W-:Y:S05]  /*7ad0*/  HMMA.16816.F32 R148, R128.reuse, R150, RZ ;  /* 0x000000968094723c */ /* 0x040fea00000018ff */
[----:B------:R-:W3:Y:S01]  /*7ae0*/  MUFU.EX2 R198, R198 ;  /* 0x000000c600c67308 */ /* 0x000ee20000000800 */
        /* <DEDUP_REMOVED lines=9> */
[----:B------:R-:W3:Y:S05]  /*7b80*/  MUFU.EX2 R201, R201 ;  /* 0x000000c900c97308 */ /* 0x000eea0000000800 */
[C---:B------:R-:W-:Y:S03]  /*7b90*/  HMMA.16816.F32 R88, R128.reuse, R90, RZ ;  /* 0x0000005a8058723c */ /* 0x040fe600000018ff */
[----:B------:R-:W3:Y:S03]  /*7ba0*/  MUFU.EX2 R196, R196 ;  /* 0x000000c400c47308 */ /* 0x000ee60000000800 */
[C---:B------:R-:W-:Y:S05]  /*7bb0*/  HMMA.16816.F32 R96, R128.reuse, R98, RZ ;  /* 0x000000628060723c */ /* 0x040fea00000018ff */
[----:B------:R-:W3:Y:S01]  /*7bc0*/  MUFU.EX2 R194, R194 ;  /* 0x000000c200c27308 */ /* 0x000ee20000000800 */
[C---:B------:R-:W-:Y:S06]  /*7bd0*/  HMMA.16816.F32 R104, R128.reuse, R106, RZ ;  /* 0x0000006a8068723c */ /* 0x040fec00000018ff */
[C---:B------:R-:W-:Y:S01]  /*7be0*/  HMMA.16816.F32 R112, R128.reuse, R114, RZ ;  /* 0x000000728070723c */ /* 0x040fe200000018ff */
[----:B------:R-:W3:Y:S05]  /*7bf0*/  MUFU.EX2 R246, R246 ;  /* 0x000000f600f67308 */ /* 0x000eea0000000800 */
[C---:B------:R-:W-:Y:S06]  /*7c00*/  HMMA.16816.F32 R120, R128.reuse, R122, RZ ;  /* 0x0000007a8078723c */ /* 0x040fec00000018ff */
[C---:B------:R-:W-:Y:S06]  /*7c10*/  HMMA.16816.F32 R124, R128.reuse, R4, RZ ;  /* 0x00000004807c723c */ /* 0x040fec00000018ff */
[----:B------:R-:W-:Y:S01]  /*7c20*/  HMMA.16816.F32 R128, R128, R6, RZ ;  /* 0x000000068080723c */ /* 0x000fe200000018ff */
[C---:B------:R-:W-:Y:S01]  /*7c30*/  F2FP.F16.F32.PACK_AB R4, R175.reuse, R176 ;  /* 0x000000b0af04723e */ /* 0x040fe200000000ff */
[----:B------:R-:W-:Y:S01]  /*7c40*/  FADD.FTZ R175, R175, R180 ;  /* 0x000000b4afaf7221 */ /* 0x000fe20000010000 */
[----:B------:R-:W-:-:S03]  /*7c50*/  F2FP.F16.F32.PACK_AB R5, R172, R174 ;  /* 0x000000aeac05723e */ /* 0x000fc600000000ff */
[----:B------:R-:W-:Y:S01]  /*7c60*/  FADD.FTZ R175, R173, R175 ;  /* 0x000000afadaf7221 */ /* 0x000fe20000010000 */
[----:B------:R-:W-:Y:S02]  /*7c70*/  F2FP.F16.F32.PACK_AB R6, R2, R173 ;  /* 0x000000ad0206723e */ /* 0x000fe400000000ff */
[----:B-1----:R-:W-:Y:S01]  /*7c80*/  F2FP.F16.F32.PACK_AB R7, R0, R169 ;  /* 0x000000a90007723e */ /* 0x002fe200000000ff */
[----:B------:R-:W-:Y:S01]  /*7c90*/  FADD.FTZ R169, R169, R178 ;  /* 0x000000b2a9a97221 */ /* 0x000fe20000010000 */
[----:B------:R-:W-:-:S03]  /*7ca0*/  FADD.FTZ R175, R2, R175 ;  /* 0x000000af02af7221 */ /* 0x000fc60000010000 */
[----:B------:R-:W-:Y:S02]  /*7cb0*/  FADD.FTZ R169, R0, R169 ;  /* 0x000000a900a97221 */ /* 0x000fe40000010000 */
[----:B------:R-:W-:Y:S02]  /*7cc0*/  HMMA.16816.F32 R160, R4, R16, R160 ;  /* 0x0000001004a0723c */ /* 0x000fe400000018a0 */
[----:B--2---:R-:W-:-:S04]  /*7cd0*/  FADD.FTZ R169, R189, R169 ;  /* 0x000000a9bda97221 */ /* 0x004fc80000010000 */
[C---:B------:R-:W-:Y:S01]  /*7ce0*/  HMMA.16816.F32 R156, R4.reuse, R18, R156 ;  /* 0x00000012049c723c */ /* 0x040fe2000000189c */
[----:B------:R-:W1:Y:S05]  /*7cf0*/  LDSM.16.MT88.4 R16, [R221+0x12800] ;  /* 0x01280000dd10783b */ /* 0x000e6a0000004200 */
[C---:B----4-:R-:W-:Y:S06]  /*7d00*/  HMMA.16816.F32 R136, R4.reuse, R12, R136 ;  /* 0x0000000c0488723c */ /* 0x050fec0000001888 */
[C---:B------:R-:W-:Y:S01]  /*7d10*/  HMMA.16816.F32 R132, R4.reuse, R14, R132 ;  /* 0x0000000e0484723c */ /* 0x040fe20000001884 */
[----:B------:R-:W2:Y:S05]  /*7d20*/  LDSM.16.MT88.4 R12, [R224+0x14800] ;  /* 0x01480000e00c783b */ /* 0x000eaa0000004200 */
[C---:B-----5:R-:W-:Y:S06]  /*7d30*/  HMMA.16816.F32 R44, R4.reuse, R8, R44 ;  /* 0x00000008042c723c */ /* 0x060fec000000182c */
        /* <DEDUP_REMOVED lines=11> */
[C---:B----4-:R-:W-:Y:S06]  /*7df0*/  HMMA.16816.F32 R84, R4.reuse, R8, R84 ;  /* 0x000000080454723c */ /* 0x050fec0000001854 */
[C---:B------:R-:W-:Y:S01]  /*7e00*/  HMMA.16816.F32 R88, R4.reuse, R10, R88 ;  /* 0x0000000a0458723c */ /* 0x040fe20000001858 */
[----:B------:R-:W4:Y:S05]  /*7e10*/  LDSM.16.MT88.4 R8, [R221+0x16800] ;  /* 0x01680000dd08783b */ /* 0x000f2a0000004200 */
[C---:B------:R-:W-:Y:S06]  /*7e20*/  HMMA.16816.F32 R152, R4.reuse, R28, R152 ;  /* 0x0000001c0498723c */ /* 0x040fec0000001898 */
[C---:B------:R-:W-:Y:S01]  /*7e30*/  HMMA.16816.F32 R148, R4.reuse, R30, R148 ;  /* 0x0000001e0494723c */ /* 0x040fe20000001894 */
[----:B------:R-:W3:Y:S05]  /*7e40*/  LDSM.16.MT88.4 R28, [R220+0x12800] ;  /* 0x01280000dc1c783b */ /* 0x000eea0000004200 */
[C---:B------:R-:W-:Y:S06]  /*7e50*/  HMMA.16816.F32 R36, R4.reuse, R20, R36 ;  /* 0x000000140424723c */ /* 0x040fec0000001824 */
[C---:B------:R-:W-:Y:S01]  /*7e60*/  HMMA.16816.F32 R40, R4.reuse, R22, R40 ;  /* 0x000000160428723c */ /* 0x040fe20000001828 */
[----:B------:R-:W3:Y:S05]  /*7e70*/  LDSM.16.MT88.4 R20, [R220+0x14800] ;  /* 0x01480000dc14783b */ /* 0x000eea0000004200 */
        /* <DEDUP_REMOVED lines=14> */
[----:B------:R-:W-:Y:S05]  /*7f60*/  LDSM.16.MT88.4 R28, [R222+0x11000] ;  /* 0x01100000de1c783b */ /* 0x000fea0000004200 */
[C---:B------:R-:W-:Y:S06]  /*7f70*/  HMMA.16816.F32 R92, R4.reuse, R20, R92 ;  /* 0x00000014045c723c */ /* 0x040fec000000185c */
[C---:B------:R-:W-:Y:S01]  /*7f80*/  HMMA.16816.F32 R96, R4.reuse, R22, R96 ;  /* 0x000000160460723c */ /* 0x040fe20000001860 */
[----:B------:R-:W3:Y:S05]  /*7f90*/  LDSM.16.MT88.4 R20, [R224+0x11000] ;  /* 0x01100000e014783b */ /* 0x000eea0000004200 */
[C---:B-----5:R-:W-:Y:S06]  /*7fa0*/  HMMA.16816.F32 R124, R4.reuse, R24, R124 ;  /* 0x00000018047c723c */ /* 0x060fec000000187c */
[----:B------:R-:W-:Y:S01]  /*7fb0*/  HMMA.16816.F32 R128, R4, R26, R128 ;  /* 0x0000001a0480723c */ /* 0x000fe20000001880 */
[----:B------:R-:W-:Y:S06]  /*7fc0*/  LDSM.16.MT88.4 R24, [R222+0x13000] ;  /* 0x01300000de18783b */ /* 0x000fec0000004200 */
[----:B------:R-:W-:Y:S01]  /*7fd0*/  F2FP.F16.F32.PACK_AB R4, R186, R185 ;  /* 0x000000b9ba04723e */ /* 0x000fe200000000ff */
[----:B------:R-:W-:Y:S01]  /*7fe0*/  FADD.FTZ R185, R185, R175 ;  /* 0x000000afb9b97221 */ /* 0x000fe20000010000 */
[----:B------:R-:W-:-:S02]  /*7ff0*/  F2FP.F16.F32.PACK_AB R6, R188, R187 ;  /* 0x000000bbbc06723e */ /* 0x000fc400000000ff */
[----:B------:R-:W-:Y:S01]  /*8000*/  F2FP.F16.F32.PACK_AB R5, R190, R189 ;  /* 0x000000bdbe05723e */ /* 0x000fe200000000ff */
[----:B------:R-:W-:Y:S01]  /*8010*/  FADD.FTZ R185, R186, R185 ;  /* 0x000000b9bab97221 */ /* 0x000fe20000010000 */
[----:B------:R-:W-:Y:S01]  /*8020*/  F2FP.F16.F32.PACK_AB R7, R195, R191 ;  /* 0x000000bfc307723e */ /* 0x000fe200000000ff */
[----:B------:R-:W-:Y:S02]  /*8030*/  FADD.FTZ R190, R190, R169 ;  /* 0x000000a9bebe7221 */ /* 0x000fe40000010000 */
[----:B------:R-:W-:Y:S02]  /*8040*/  FADD.FTZ R185, R187, R185 ;  /* 0x000000b9bbb97221 */ /* 0x000fe40000010000 */
[----:B------:R-:W-:Y:S02]  /*8050*/  FADD.FTZ R190, R191, R190 ;  /* 0x000000bebfbe7221 */ /* 0x000fe40000010000 */
[----:B-1----:R-:W-:Y:S01]  /*8060*/  HMMA.16816.F32 R144, R4, R16, R144 ;  /* 0x000000100490723c */ /* 0x002fe20000001890 */
[----:B------:R-:W-:Y:S01]  /*8070*/  FADD.FTZ R188, R188, R185 ;  /* 0x000000b9bcbc7221 */ /* 0x000fe20000010000 */
[----:B------:R-:W-:-:S03]  /*8080*/  FADD.FTZ R190, R195, R190 ;  /* 0x000000bec3be7221 */ /* 0x000fc60000010000 */
[----:B------:R-:W-:Y:S01]  /*8090*/  FADD.FTZ R188, R198, R188 ;  /* 0x000000bcc6bc7221 */ /* 0x000fe20000010000 */
[----:B------:R-:W-:Y:S01]  /*80a0*/  HMMA.16816.F32 R140, R4, R18, R140 ;  /* 0x00000012048c723c */ /* 0x000fe2000000188c */
[----:B------:R-:W1:Y:S01]  /*80b0*/  LDSM.16.MT88.4 R16, [R224+0x15000] ;  /* 0x01500000e010783b */ /* 0x000e620000004200 */
[----:B------:R-:W-:Y:S01]  /*80c0*/  FADD.FTZ R190, R201, R190 ;  /* 0x000000bec9be7221 */ /* 0x000fe20000010000 */
[----:B------:R-:W-:-:S03]  /*80d0*/  FADD.FTZ R188, R197, R188 ;  /* 0x000000bcc5bc7221 */ /* 0x000fc60000010000 */
[----:B--2---:R-:W-:Y:S01]  /*80e0*/  HMMA.16816.F32 R136, R4, R12, R136 ;  /* 0x0000000c0488723c */ /* 0x004fe20000001888 */
[----:B------:R-:W-:Y:S01]  /*80f0*/  FADD.FTZ R190, R196, R190 ;  /* 0x000000bec4be7221 */ /* 0x000fe20000010000 */
[----:B------:R-:W-:-:S03]  /*8100*/  FADD.FTZ R188, R199, R188 ;  /* 0x000000bcc7bc7221 */ /* 0x000fc60000010000 */
[----:B------:R-:W-:Y:S01]  /*8110*/  FADD.FTZ R190, R194, R190 ;  /* 0x000000bec2be7221 */ /* 0x000fe20000010000 */
        /* <DEDUP_REMOVED lines=19> */
[----:B------:R-:W5:Y:S05]  /*8250*/  LDSM.16.MT88.4 R28, [R220+0x13000] ;  /* 0x01300000dc1c783b */ /* 0x000f6a0000004200 */
[C---:B------:R-:W-:Y:S06]  /*8260*/  HMMA.16816.F32 R44, R4.reuse, R24, R44 ;  /* 0x00000018042c723c */ /* 0x040fec000000182c */
[C---:B------:R-:W-:Y:S01]  /*8270*/  HMMA.16816.F32 R48, R4.reuse, R26, R48 ;  /* 0x0000001a0430723c */ /* 0x040fe20000001830 */
[----:B------:R-:W5:Y:S05]  /*8280*/  LDSM.16.MT88.4 R24, [R220+0x15000] ;  /* 0x01500000dc18783b */ /* 0x000f6a0000004200 */
        /* <DEDUP_REMOVED lines=15> */
[C---:B------:R-:W-:Y:S06]  /*8380*/  HMMA.16816.F32 R92, R4.reuse, R24, R92 ;  /* 0x00000018045c723c */ /* 0x040fec000000185c */
[C---:B------:R-:W-:Y:S01]  /*8390*/  HMMA.16816.F32 R96, R4.reuse, R26, R96 ;  /* 0x0000001a0460723c */ /* 0x040fe20000001860 */
[----:B------:R-:W5:Y:S05]  /*83a0*/  LDSM.16.MT88.4 R24, [R220+0x11800] ;  /* 0x01180000dc18783b */ /* 0x000f6a0000004200 */
[C---:B---3--:R-:W-:Y:S06]  /*83b0*/  HMMA.16816.F32 R100, R4.reuse, R20, R100 ;  /* 0x000000140464723c */ /* 0x048fec0000001864 */
[----:B------:R-:W-:Y:S01]  /*83c0*/  HMMA.16816.F32 R104, R4, R22, R104 ;  /* 0x000000160468723c */ /* 0x000fe20000001868 */
[----:B------:R-:W3:Y:S06]  /*83d0*/  LDSM.16.MT88.4 R20, [R221+0x13800] ;  /* 0x01380000dd14783b */ /* 0x000eec0000004200 */
[----:B------:R-:W-:-:S02]  /*83e0*/  F2FP.F16.F32.PACK_AB R4, R197, R198 ;  /* 0x000000c6c504723e */ /* 0x000fc400000000ff */
[C---:B------:R-:W-:Y:S01]  /*83f0*/  F2FP.F16.F32.PACK_AB R6, R247.reuse, R199 ;  /* 0x000000c7f706723e */ /* 0x040fe200000000ff */
[----:B------:R-:W-:Y:S01]  /*8400*/  FADD.FTZ R247, R247, R188 ;  /* 0x000000bcf7f77221 */ /* 0x000fe20000010000 */
[----:B------:R-:W-:Y:S02]  /*8410*/  F2FP.F16.F32.PACK_AB R5, R196, R201 ;  /* 0x000000c9c405723e */ /* 0x000fe400000000ff */
[C---:B------:R-:W-:Y:S01]  /*8420*/  F2FP.F16.F32.PACK_AB R7, R246.reuse, R194 ;  /* 0x000000c2f607723e */ /* 0x040fe200000000ff */
[----:B------:R-:W-:-:S06]  /*8430*/  FADD.FTZ R246, R246, R190 ;  /* 0x000000bef6f67221 */ /* 0x000fcc0000010000 */
        /* <DEDUP_REMOVED lines=28> */
[C---:B------:R-:W-:Y:S06]  /*8600*/  HMMA.16816.F32 R156, R4.reuse, R34, R156 ;  /* 0x00000022049c723c */ /* 0x040fec000000189c */
[C---:B-----5:R-:W-:Y:S06]  /*8610*/  HMMA.16816.F32 R76, R4.reuse, R28, R76 ;  /* 0x0000001c044c723c */ /* 0x060fec000000184c */
[C---:B------:R-:W-:Y:S06]  /*8620*/  HMMA.16816.F32 R80, R4.reuse, R30, R80 ;  /* 0x0000001e0450723c */ /* 0x040fec0000001850 */
[C---:B------:R-:W-:Y:S06]  /*8630*/  HMMA.16816.F32 R84, R4.reuse, R24, R84 ;  /* 0x000000180454723c */ /* 0x040fec0000001854 */
[C---:B------:R-:W-:Y:S06]  /*8640*/  HMMA.16816.F32 R88, R4.reuse, R26, R88 ;  /* 0x0000001a0458723c */ /* 0x040fec0000001858 */
[C---:B---3--:R-:W-:Y:S06]  /*8650*/  HMMA.16816.F32 R100, R4.reuse, R20, R100 ;  /* 0x000000140464723c */ /* 0x048fec0000001864 */
[C---:B------:R-:W-:Y:S06]  /*8660*/  HMMA.16816.F32 R104, R4.reuse, R22, R104 ;  /* 0x000000160468723c */ /* 0x040fec0000001868 */
[C---:B-1----:R-:W-:Y:S06]  /*8670*/  HMMA.16816.F32 R108, R4.reuse, R16, R108 ;  /* 0x00000010046c723c */ /* 0x042fec000000186c */
[C---:B------:R-:W-:Y:S06]  /*8680*/  HMMA.16816.F32 R112, R4.reuse, R18, R112 ;  /* 0x000000120470723c */ /* 0x040fec0000001870 */
[C---:B--2---:R-:W-:Y:S06]  /*8690*/  HMMA.16816.F32 R116, R4.reuse, R12, R116 ;  /* 0x0000000c0474723c */ /* 0x044fec0000001874 */
[C---:B------:R-:W-:Y:S06]  /*86a0*/  HMMA.16816.F32 R120, R4.reuse, R14, R120 ;  /* 0x0000000e0478723c */ /* 0x040fec0000001878 */
[C---:B----4-:R-:W-:Y:S06]  /*86b0*/  HMMA.16816.F32 R124, R4.reuse, R8, R124 ;  /* 0x00000008047c723c */ /* 0x050fec000000187c */
[----:B------:R-:W-:Y:S01]  /*86c0*/  HMMA.16816.F32 R128, R4, R10, R128 ;  /* 0x0000000a0480723c */ /* 0x000fe20000001880 */
[----:B------:R-:W-:-:S08]  /*86d0*/  NOP ;  /* 0x0000000000007918 */ /* 0x000fd00000000000 */
[----:B------:R-:W-:-:S15]  /*86e0*/  @!P6 BRA `(.L_x_2358) ;  /* 0x000000500018e947 */ /* 0x000fde0003800000 */
[----:B------:R-:W-:Y:S01]  /*86f0*/  PLOP3.LUT P0, PT, PT, PT, UP6, 0x40, 0x0 ;  /* 0x000000000000781c */ /* 0x000fe20003f0e868 */
[----:B------:R-:W-:-:S04]  /*8700*/  DEPBAR.LE SB0, 0x0 ;  /* 0x000080000000791a */ /* 0x000fc80000000000 */
[----:B------:R-:W-:Y:S01]  /*8710*/  UIADD3 UR14, UR18, -0x2, URZ ;  /* 0xfffffffe120e7890 */ /* 0x000fe2000fffe03f */
[----:B------:R-:W-:Y:S07]  /*8720*/  BAR.SYNC.DEFER_BLOCKING 0x0 ;  /* 0x0000000000007b1d */ /* 0x000fee0000010000 */
[----:B------:R-:W-:Y:S05]  /*8730*/  @P0 BRA `(.L_x_2359) ;  /* 0x00000004002c0947 */ /* 0x000fea0003800000 */
[----:B------:R-:W-:Y:S01]  /*8740*/  ULDC UR18, c[0x0][0x380] ;  /* 0x0000e00000127ab9 */ /* 0x000fe20000000800 */
[----:B------:R-:W-:Y:S01]  /*8750*/  USHF.L.U32 UR19, UR14, 0x6, URZ ;  /* 0x000000060e137899 */ /* 0x000fe2000800063f */
[----:B------:R-:W-:Y:S01]  /*8760*/  IMAD.U32 R0, RZ, RZ, UR18 ;  /* 0x00000012ff007e24 */ /* 0x000fe2000f8e00ff */
[----:B------:R-:W-:Y:S02]  /*8770*/  UMOV UR36, URZ ;  /* 0x0000003f00247c82 */ /* 0x000fe40008000000 */
[----:B------:R-:W-:Y:S02]  /*8780*/  UIADD3 UR34, UR19, 0x40, URZ ;  /* 0x0000004013227890 */ /* 0x000fe4000fffe03f */
[----:B------:R-:W-:-:S04]  /*8790*/  IABS R0, R0 ;  /* 0x0000000000007213 */ /* 0x000fc80000000000 */
[----:B------:R-:W-:Y:S02]  /*87a0*/  R2UR UR4, R0 ;  /* 0x00000000000472ca */ /* 0x000fe400000e0000 */
[----:B------:R-:W-:Y:S01]  /*87b0*/  MOV R2, UR34 ;  /* 0x0000002200027c02 */ /* 0x000fe20008000f00 */
[----:B------:R-:W-:-:S03]  /*87c0*/  ULOP3.LUT UR34, UR34, UR18, URZ, 0x3c, !UPT ;  /* 0x0000001222227292 */ /* 0x000fc6000f8e3c3f */
[----:B------:R-:W-:-:S04]  /*87d0*/  IABS R2, R2 ;  /* 0x0000000200027213 */ /* 0x000fc80000000000 */
[----:B------:R-:W-:-:S03]  /*87e0*/  R2UR UR32, R2 ;  /* 0x00000000022072ca */ /* 0x000fc600000e0000 */
[----:B------:R-:W1:Y:S08]  /*87f0*/  I2F.RP R0, UR4 ;  /* 0x0000000400007d06 */ /* 0x000e700008209400 */
[----:B-1----:R-:W1:Y:S02]  /*8800*/  MUFU.RCP R0, R0 ;  /* 0x0000000000007308 */ /* 0x002e640000001000 */
[----:B-1----:R-:W-:-:S06]  /*8810*/  VIADD R0, R0, 0xffffffe ;  /* 0x0ffffffe00007836 */ /* 0x002fcc0000000000 */
[----:B------:R-:W1:Y:S02]  /*8820*/  F2I.FTZ.U32.TRUNC.NTZ R0, R0 ;  /* 0x0000000000007305 */ /* 0x000e64000021f000 */
[----:B-1----:R-:W-:Y:S01]  /*8830*/  R2UR UR37, R0 ;  /* 0x00000000002572ca */ /* 0x002fe200000e0000 */
[----:B------:R-:W-:Y:S01]  /*8840*/  IMAD.U32 R0, RZ, RZ, UR19 ;  /* 0x00000013ff007e24 */ /* 0x000fe2000f8e00ff */
[----:B------:R-:W-:-:S04]  /*8850*/  ULOP3.LUT UR19, UR19, UR18, URZ, 0x3c, !UPT ;  /* 0x0000001213137292 */ /* 0x000fc8000f8e3c3f */
[----:B------:R-:W-:Y:S01]  /*8860*/  IABS R0, R0 ;  /* 0x0000000000007213 */ /* 0x000fe20000000000 */
[----:B------:R-:W-:-:S03]  /*8870*/  UISETP.GE.AND UP0, UPT, UR19, URZ, UPT ;  /* 0x0000003f1300728c */ /* 0x000fc6000bf06270 */
[----:B------:R-:W-:-:S03]  /*8880*/  R2UR UR24, R0 ;  /* 0x00000000001872ca */ /* 0x000fc600000e0000 */
[----:B------:R-:W-:-:S04]  /*8890*/  UIADD3 UR21, URZ, -UR37, URZ ;  /* 0x800000253f157290 */ /* 0x000fc8000fffe03f */
[----:B------:R-:W-:-:S04]  /*88a0*/  UIMAD UR21, UR21, UR4, URZ ;  /* 0x00000004151572a4 */ /* 0x000fc8000f8e023f */
[----:B------:R-:W-:-:S04]  /*88b0*/  UIMAD.WIDE.U32 UR36, UR37, UR21, UR36 ;  /* 0x00000015252472a5 */ /* 0x000fc8000f8e0024 */
[----:B------:R-:W-:Y:S02]  /*88c0*/  UIMAD.WIDE.U32 UR38, UR37, UR32, URZ ;  /* 0x00000020252672a5 */ /* 0x000fe4000f8e003f */
[----:B------:R-:W-:-:S05]  /*88d0*/  UIMAD.WIDE.U32 UR36, UR37, UR24, URZ ;  /* 0x00000018252472a5 */ /* 0x000fca000f8e003f */
[----:B------:R-:W-:Y:S02]  /*88e0*/  UMOV UR35, UR39 ;  /* 0x0000002700237c82 */ /* 0x000fe40008000000 */
[----:B------:R-:W-:Y:S01]  /*88f0*/  UMOV UR33, UR37 ;  /* 0x0000002500217c82 */ /* 0x000fe20008000000 */
[----:B------:R-:W-:Y:S02]  /*8900*/  UIADD3 UR31, -UR35, URZ, URZ ;  /* 0x0000003f231f7290 */ /* 0x000fe4000fffe13f */
[----:B------:R-:W-:Y:S02]  /*8910*/  UIADD3 UR21, -UR33, URZ, URZ ;  /* 0x0000003f21157290 */ /* 0x000fe4000fffe13f */
[----:B------:R-:W-:Y:S02]  /*8920*/  UIMAD UR31, UR4, UR31, UR32 ;  /* 0x0000001f041f72a4 */ /* 0x000fe4000f8e0220 */
[----:B------:R-:W-:Y:S02]  /*8930*/  UIMAD UR21, UR4, UR21, UR24 ;  /* 0x00000015041572a4 */ /* 0x000fe4000f8e0218 */
[----:B------:R-:W-:-:S02]  /*8940*/  UISETP.GT.U32.AND UP2, UPT, UR4, UR31, UPT ;  /* 0x0000001f0400728c */ /* 0x000fc4000bf44070 */
[----:B------:R-:W-:-:S09]  /*8950*/  UISETP.GT.U32.AND UP1, UPT, UR4, UR21, UPT ;  /* 0x000000150400728c */ /* 0x000fd2000bf24070 */
[----:B------:R-:W-:Y:S02]  /*8960*/  @!UP2 UIADD3 UR31, UR31, -UR4, URZ ;  /* 0x800000041f1fa290 */ /* 0x000fe4000fffe03f */
[----:B------:R-:W-:Y:S02]  /*8970*/  @!UP1 UIADD3 UR21, UR21, -UR4, URZ ;  /* 0x8000000415159290 */ /* 0x000fe4000fffe03f */
[----:B------:R-:W-:Y:S02]  /*8980*/  UISETP.GE.U32.AND UP4, UPT, UR31, UR4, UPT ;  /* 0x000000041f00728c */ /* 0x000fe4000bf86070 */
[----:B------:R-:W-:Y:S02]  /*8990*/  UISETP.GE.U32.AND UP3, UPT, UR21, UR4, UPT ;  /* 0x000000041500728c */ /* 0x000fe4000bf66070 */
[----:B------:R-:W-:Y:S02]  /*89a0*/  @!UP1 UIADD3 UR33, UR33, 0x1, URZ ;  /* 0x0000000121219890 */ /* 0x000fe4000fffe03f */
[----:B------:R-:W-:-:S02]  /*89b0*/  UISETP.GE.AND UP1, UPT, UR34, URZ, UPT ;  /* 0x0000003f2200728c */ /* 0x000fc4000bf26270 */
[----:B------:R-:W-:Y:S02]  /*89c0*/  @!UP2 UIADD3 UR35, UR35, 0x1, URZ ;  /* 0x000000012323a890 */ /* 0x000fe4000fffe03f */
[----:B------:R-:W-:Y:S02]  /*89d0*/  UISETP.NE.AND UP2, UPT, UR18, URZ, UPT ;  /* 0x0000003f1200728c */ /* 0x000fe4000bf45270 */
[----:B------:R-:W-:Y:S02]  /*89e0*/  @UP4 UIADD3 UR35, UR35, 0x1, URZ ;  /* 0x0000000123234890 */ /* 0x000fe4000fffe03f */
[----:B------:R-:W-:Y:S02]  /*89f0*/  @UP3 UIADD3 UR33, UR33, 0x1, URZ ;  /* 0x0000000121213890 */ /* 0x000fe4000fffe03f */
[----:B------:R-:W-:Y:S02]  /*8a00*/  ULOP3.LUT UR4, URZ, UR18, URZ, 0x33, !UPT ;  /* 0x000000123f047292 */ /* 0x000fe4000f8e333f */
[----:B------:R-:W-:-:S02]  /*8a10*/  @!UP1 UIADD3 UR35, -UR35, URZ, URZ ;  /* 0x0000003f23239290 */ /* 0x000fc4000fffe13f */
[----:B------:R-:W-:Y:S02]  /*8a20*/  @!UP0 UIADD3 UR33, -UR33, URZ, URZ ;  /* 0x0000003f21218290 */ /* 0x000fe4000fffe13f */
[----:B------:R-:W-:Y:S02]  /*8a30*/  USEL UR35, UR4, UR35, !UP2 ;  /* 0x0000002304237287 */ /* 0x000fe4000d000000 */
[----:B------:R-:W-:Y:S02]  /*8a40*/  USEL UR4, UR4, UR33, !UP2 ;  /* 0x0000002104047287 */ /* 0x000fe4000d000000 */
[----:B------:R-:W-:Y:S02]  /*8a50*/  UIMAD.WIDE UR32, UR35, 0x4, UR22 ;  /* 0x00000004232078a5 */ /* 0x000fe4000f8e0216 */
[----:B------:R-:W-:-:S04]  /*8a60*/  UIMAD.WIDE UR36, UR4, 0x4, UR22 ;  /* 0x00000004042478a5 */ /* 0x000fc8000f8e0216 */
[----:B------:R-:W-:Y:S01]  /*8a70*/  IMAD.U32 R6, RZ, RZ, UR32 ;  /* 0x00000020ff067e24 */ /* 0x000fe2000f8e00ff */
[----:B------:R-:W-:Y:S01]  /*8a80*/  MOV R7, UR33 ;  /* 0x0000002100077c02 */ /* 0x000fe20008000f00 */
[----:B------:R-:W-:Y:S02]  /*8a90*/  IMAD.U32 R4, RZ, RZ, UR36 ;  /* 0x00000024ff047e24 */ /* 0x000fe4000f8e00ff */
[----:B------:R-:W-:Y:S02]  /*8aa0*/  IMAD.U32 R5, RZ, RZ, UR37 ;  /* 0x00000025ff057e24 */ /* 0x000fe4000f8e00ff */
[----:B------:R-:W2:Y:S04]  /*8ab0*/  LDG.E R0, desc[UR26][R6.64] ;  /* 0x0000001a06007981 */ /* 0x000ea8000c1e1900 */
[----:B------:R1:W2:Y:S01]  /*8ac0*/  LDG.E R2, desc[UR26][R4.64] ;  /* 0x0000001a04027981 */ /* 0x0002a2000c1e1900 */
[----:B------:R-:W-:-:S04]  /*8ad0*/  UIADD3 UR4, UR35, -UR4, URZ ;  /* 0x8000000423047290 */ /* 0x000fc8000fffe03f */
[----:B------:R-:W-:-:S04]  /*8ae0*/  UIMAD UR18, UR4, UR18, -0x40 ;  /* 0xffffffc0041274a4 */ /* 0x000fc8000f8e0212 */
[----:B------:R-:W-:Y:S02]  /*8af0*/  USHF.R.S32.HI UR4, URZ, 0x1f, UR18 ;  /* 0x0000001f3f047899 */ /* 0x000fe40008011412 */
[----:B------:R-:W-:Y:S02]  /*8b00*/  UIMAD.WIDE.U32 UR32, UR18, UR6, URZ ;  /* 0x00000006122072a5 */ /* 0x000fe4000f8e003f */
[----:B------:R-:W-:-:S04]  /*8b10*/  UIMAD UR4, UR4, UR6, URZ ;  /* 0x00000006040472a4 */ /* 0x000fc8000f8e023f */
[----:B------:R-:W-:-:S03]  /*8b20*/  UIMAD UR4, UR18, UR7, UR4 ;  /* 0x00000007120472a4 */ /* 0x000fc6000f8e0204 */
[----:B------:R-:W-:Y:S01]  /*8b30*/  ULDC.64 UR18, c[0x0][0x238] ;  /* 0x00008e0000127ab9 */ /* 0x000fe20000000a00 */
[----:B------:R-:W-:Y:S01]  /*8b40*/  UIADD3 UR4, UR33, UR4, URZ ;  /* 0x0000000421047290 */ /* 0x000fe2000fffe03f */
[----:B-1----:R-:W-:Y:S01]  /*8b50*/  MOV R5, UR33 ;  /* 0x0000002100057c02 */ /* 0x002fe20008000f00 */
[----:B------:R-:W-:-:S04]  /*8b60*/  IMAD.U32 R4, RZ, RZ, UR32 ;  /* 0x00000020ff047e24 */ /* 0x000fc8000f8e00ff */
[----:B------:R-:W-:Y:S01]  /*8b70*/  IMAD.U32 R5, RZ, RZ, UR4 ;  /* 0x00000004ff057e24 */ /* 0x000fe2000f8e00ff */
[----:B--2---:R-:W-:-:S04]  /*8b80*/  IADD3 R2, -R0, R2, RZ ;  /* 0x0000000200027210 */ /* 0x004fc80007ffe1ff */
[----:B------:R-:W-:Y:S01]  /*8b90*/  SHF.R.S32.HI R0, RZ, 0x1f, R2 ;  /* 0x0000001fff007819 */ /* 0x000fe20000011402 */
[----:B------:R-:W-:-:S04]  /*8ba0*/  IMAD.WIDE.U32 R4, R2, UR18, R4 ;  /* 0x0000001202047c25 */ /* 0x000fc8000f8e0004 */
[----:B------:R-:W-:-:S04]  /*8bb0*/  IMAD R0, R0, UR18, RZ ;  /* 0x0000001200007c24 */ /* 0x000fc8000f8e02ff */
[----:B------:R-:W-:-:S05]  /*8bc0*/  IMAD R0, R2, UR19, R0 ;  /* 0x0000001302007c24 */ /* 0x000fca000f8e0200 */
[----:B------:R-:W-:Y:S01]  /*8bd0*/  IADD3 R0, R5, R0, RZ ;  /* 0x0000000005007210 */ /* 0x000fe20007ffe0ff */
[----:B------:R-:W-:Y:S06]  /*8be0*/  BRA `(.L_x_2360) ;  /* 0x0000000000107947 */ /* 0x000fec0003800000 */
.L_x_2359:
[----:B------:R-:W-:-:S04]  /*8bf0*/  ULEA UR4, -UR6, URZ, 0x6 ;  /* 0x0000003f06047291 */ /* 0x000fc8000f8e313f */
[----:B------:R-:W-:Y:S02]  /*8c00*/  USHF.R.S32.HI UR7, URZ, 0x1f, UR4 ;  /* 0x0000001f3f077899 */ /* 0x000fe40008011404 */
[----:B------:R-:W-:-:S04]  /*8c10*/  MOV R4, UR4 ;  /* 0x0000000400047c02 */ /* 0x000fc80008000f00 */
[----:B------:R-:W-:-:S07]  /*8c20*/  MOV R0, UR7 ;  /* 0x0000000700007c02 */ /* 0x000fce0008000f00 */
.L_x_2360:
[----:B------:R-:W-:Y:S01]  /*8c30*/  ULDC UR4, c[0x0][0x2d0] ;  /* 0x0000b40000047ab9 */ /* 0x000fe20000000800 */
[----:B------:R-:W-:Y:S01]  /*8c40*/  LEA R202, P5, R4, R166, 0x1 ;  /* 0x000000a604ca7211 */ /* 0x000fe200078a08ff */
[----:B------:R-:W-:Y:S01]  /*8c50*/  UISETP.GT.AND UP0, UPT, UR14, UR12, UPT ;  /* 0x0000000c0e00728c */ /* 0x000fe2000bf04270 */
[----:B------:R-:W-:Y:S02]  /*8c60*/  ISETP.GE.AND P4, PT, R233, UR4, PT ;  /* 0x00000004e9007c0c */ /* 0x000fe4000bf86270 */
[----:B------:R-:W-:Y:S02]  /*8c70*/  ISETP.GE.AND P3, PT, R232, UR4, PT ;  /* 0x00000004e8007c0c */ /* 0x000fe4000bf66270 */
[----:B------:R-:W-:Y:S02]  /*8c80*/  ISETP.GE.AND P2, PT, R231, UR4, PT ;  /* 0x00000004e7007c0c */ /* 0x000fe4000bf46270 */
[----:B------:R-:W-:Y:S02]  /*8c90*/  LEA.HI.X R203, R4, R167, R0, 0x1, P5 ;  /* 0x000000a704cb7211 */ /* 0x000fe400028f0c00 */
[----:B------:R-:W-:-:S05]  /*8ca0*/  ISETP.GE.AND P5, PT, R236, UR4, PT ;  /* 0x00000004ec007c0c */ /* 0x000fca000bfa6270 */
[CC--:B------:R-:W-:Y:S02]  /*8cb0*/  @!P4 IADD3 R7, P0, R4.reuse, R170.reuse, RZ ;  /* 0x000000aa0407c210 */ /* 0x0c0fe40007f1e0ff */
[----:B------:R-:W-:-:S03]  /*8cc0*/  @!P3 IADD3 R6, P1, R4, R170, RZ ;  /* 0x000000aa0406b210 */ /* 0x000fc60007f3e0ff */
[C-C-:B------:R-:W-:Y:S01]  /*8cd0*/  @!P4 IMAD.X R5, R0.reuse, 0x1, R168.reuse, P0 ;  /* 0x000000010005c824 */ /* 0x140fe200000e06a8 */
[C---:B------:R-:W-:Y:S01]  /*8ce0*/  @!P4 LEA R26, P0, R7.reuse, UR8, 0x1 ;  /* 0x00000008071acc11 */ /* 0x040fe2000f8008ff */
[----:B------:R-:W-:Y:S01]  /*8cf0*/  @!P3 IMAD.X R2, R0, 0x1, R168, P1 ;  /* 0x000000010002b824 */ /* 0x000fe200008e06a8 */
[----:B------:R-:W-:Y:S01]  /*8d00*/  @!P3 LEA R16, P1, R6, UR8, 0x1 ;  /* 0x000000080610bc11 */ /* 0x000fe2000f8208ff */
[----:B------:R-:W-:Y:S01]  /*8d10*/  @P5 STS.128 [R234+0x10000], RZ ;  /* 0x010000ffea005388 */ /* 0x000fe20000000c00 */
[----:B------:R-:W-:Y:S02]  /*8d20*/  @!P4 LEA.HI.X R27, R7, UR9, R5, 0x1, P0 ;  /* 0x00000009071bcc11 */ /* 0x000fe400080f0c05 */
[----:B------:R-:W-:Y:S01]  /*8d30*/  @!P2 IADD3 R5, P0, R4, R170, RZ ;  /* 0x000000aa0405a210 */ /* 0x000fe20007f1e0ff */
[----:B------:R-:W-:Y:S01]  /*8d40*/  @!PT LDS RZ, [RZ] ;  /* 0x00000000fffff984 */ /* 0x000fe20000000800 */
[----:B------:R-:W-:Y:S01]  /*8d50*/  @!PT LDS RZ, [RZ] ;  /* 0x00000000fffff984 */ /* 0x000fe20000000800 */
[----:B------:R-:W-:Y:S01]  /*8d60*/  @!PT LDS RZ, [RZ] ;  /* 0x00000000fffff984 */ /* 0x000fe20000000800 */
[----:B------:R-:W-:Y:S01]  /*8d70*/  @!P5 LDGSTS.E.BYPASS.LTC128B.128 [R234+0x10000], desc[UR26][R202.64] ;  /* 0x10000000caeadfae */ /* 0x000fe2000b901d5a */
[----:B------:R-:W-:Y:S02]  /*8d80*/  @!P3 LEA.HI.X R17, R6, UR9, R2, 0x1, P1 ;  /* 0x000000090611bc11 */ /* 0x000fe400088f0c02 */
[----:B------:R-:W-:Y:S01]  /*8d90*/  IADD3 R2, P1, R4, UR30, RZ ;  /* 0x0000001e04027c10 */ /* 0x000fe2000ff3e0ff */
[C---:B------:R-:W-:Y:S01]  /*8da0*/  @!P2 IMAD.X R4, R0.reuse, 0x1, R168, P0 ;  /* 0x000000010004a824 */ /* 0x040fe200000e06a8 */
[----:B------:R-:W-:Y:S01]  /*8db0*/  @!P2 LEA R14, P0, R5, UR8, 0x1 ;  /* 0x00000008050eac11 */ /* 0x000fe2000f8008ff */
[----:B------:R-:W-:Y:S01]  /*8dc0*/  @P4 STS.128 [R234+0x12000], RZ ;  /* 0x012000ffea004388 */ /* 0x000fe20000000c00 */
[----:B------:R-:W-:-:S02]  /*8dd0*/  IADD3.X R0, R0, UR29, RZ, P1, !PT ;  /* 0x0000001d00007c10 */ /* 0x000fc40008ffe4ff */
[----:B------:R-:W-:Y:S01]  /*8de0*/  @!P2 LEA.HI.X R15, R5, UR9, R4, 0x1, P0 ;  /* 0x00000009050fac11 */ /* 0x000fe200080f0c04 */
[----:B------:R-:W-:Y:S01]  /*8df0*/  @!PT LDS RZ, [RZ] ;  /* 0x00000000fffff984 */ /* 0x000fe20000000800 */
[----:B------:R-:W-:Y:S01]  /*8e00*/  @!PT LDS RZ, [RZ] ;  /* 0x00000000fffff984 */ /* 0x000fe20000000800 */
[----:B------:R-:W-:Y:S01]  /*8e10*/  @!PT LDS RZ, [RZ] ;  /* 0x00000000fffff984 */ /* 0x000fe20000000800 */
[----:B------:R-:W-:Y:S01]  /*8e20*/  @!P4 LDGSTS.E.BYPASS.LTC128B.128 [R234+0x12000], desc[UR26][R26.64+0x80] ;  /* 0x120000801aeacfae */ /* 0x000fe2000b901d5a */
[CC--:B------:R-:W-:Y:S02]  /*8e30*/  @!P4 IADD3 R7, P1, R2.reuse, R170.reuse, RZ ;  /* 0x000000aa0207c210 */ /* 0x0c0fe40007f3e0ff */
[C---:B------:R-:W-:Y:S01]  /*8e40*/  @!P3 IADD3 R5, P0, R2.reuse, R170, RZ ;  /* 0x000000aa0205b210 */ /* 0x040fe20007f1e0ff */
[----:B------:R-:W-:Y:S01]  /*8e50*/  @P3 STS.128 [R234+0x14000], RZ ;  /* 0x014000ffea003388 */ /* 0x000fe20000000c00 */
[----:B------:R-:W-:Y:S01]  /*8e60*/  @!P5 LEA R24, P6, R2, R166, 0x1 ;  /* 0x000000a60218d211 */ /* 0x000fe200078c08ff */
[C-C-:B------:R-:W-:Y:S01]  /*8e70*/  @!P4 IMAD.X R6, R0.reuse, 0x1, R168.reuse, P1 ;  /* 0x000000010006c824 */ /* 0x140fe200008e06a8 */
[----:B------:R-:W-:Y:S01]  /*8e80*/  @!P4 LEA R22, P1, R7, UR8, 0x1 ;  /* 0x000000080716cc11 */ /* 0x000fe2000f8208ff */
[----:B------:R-:W-:Y:S01]  /*8e90*/  @!P3 IMAD.X R4, R0, 0x1, R168, P0 ;  /* 0x000000010004b824 */ /* 0x000fe200000e06a8 */
[----:B------:R-:W-:Y:S01]  /*8ea0*/  @!P3 LEA R12, P0, R5, UR8, 0x1 ;  /* 0x00000008050cbc11 */ /* 0x000fe2000f8008ff */
[----:B------:R-:W-:Y:S01]  /*8eb0*/  @!PT LDS RZ, [RZ] ;  /* 0x00000000fffff984 */ /* 0x000fe20000000800 */
[----:B------:R-:W-:Y:S01]  /*8ec0*/  @!PT LDS RZ, [RZ] ;  /* 0x00000000fffff984 */ /* 0x000fe20000000800 */
[----:B------:R-:W-:Y:S01]  /*8ed0*/  @!PT LDS RZ, [RZ] ;  /* 0x00000000fffff984 */ /* 0x000fe20000000800 */
[----:B------:R-:W-:Y:S01]  /*8ee0*/  @!P3 LDGSTS.E.BYPASS.LTC128B.128 [R234+0x14000], desc[UR26][R16.64+0x100] ;  /* 0x1400010010eabfae */ /* 0x000fe2000b901d5a */
[----:B------:R-:W-:-:S02]  /*8ef0*/  @!P4 LEA.HI.X R23, R7, UR9, R6, 0x1, P1 ;  /* 0x000000090717cc11 */ /* 0x000fc400088f0c06 */
[----:B------:R-:W-:Y:S01]  /*8f00*/  @!P3 LEA.HI.X R13, R5, UR9, R4, 0x1, P0 ;  /* 0x00000009050dbc11 */ /* 0x000fe200080f0c04 */
[----:B------:R-:W-:Y:S01]  /*8f10*/  @P2 STS.128 [R234+0x16000], RZ ;  /* 0x016000ffea002388 */ /* 0x000fe20000000c00 */
[C---:B------:R-:W-:Y:S02]  /*8f20*/  IADD3 R6, P1, R2.reuse, UR30, RZ ;  /* 0x0000001e02067c10 */ /* 0x040fe4000ff3e0ff */
[-C--:B------:R-:W-:Y:S01]  /*8f30*/  @!P2 IADD3 R4, P0, R2, R170.reuse, RZ ;  /* 0x000000aa0204a210 */ /* 0x080fe20007f1e0ff */
[----:B------:R-:W-:Y:S01]  /*8f40*/  @!PT LDS RZ, [RZ] ;  /* 0x00000000fffff984 */ /* 0x000fe20000000800 */
[----:B------:R-:W-:Y:S01]  /*8f50*/  @!PT LDS RZ, [RZ] ;  /* 0x00000000fffff984 */ /* 0x000fe20000000800 */
[----:B------:R-:W-:Y:S01]  /*8f60*/  @!PT LDS RZ, [RZ] ;  /* 0x00000000fffff984 */ /* 0x000fe20000000800 */
[----:B------:R-:W-:Y:S01]  /*8f70*/  @!P2 LDGSTS.E.BYPASS.LTC128B.128 [R234+0x16000], desc[UR26][R14.64+0x180] ;  /* 0x160001800eeaafae */ /* 0x000fe2000b901d5a */
[----:B------:R-:W-:Y:S02]  /*8f80*/  IADD3.X R5, R0, UR29, RZ, P1, !PT ;  /* 0x0000001d00057c10 */ /* 0x000fe40008ffe4ff */
[----:B------:R-:W-:Y:S01]  /*8f90*/  @!P5 LEA.HI.X R25, R2, R167, R0, 0x1, P6 ;  /* 0x000000a70219d211 */ /* 0x000fe200030f0c00 */
[----:B------:R-:W-:Y:S01]  /*8fa0*/  @!P2 IMAD.X R0, R0, 0x1, R168, P0 ;  /* 0x000000010000a824 */ /* 0x000fe200000e06a8 */
[----:B------:R-:W-:Y:S01]  /*8fb0*/  @!P2 LEA R10, P0, R4, UR8, 0x1 ;  /* 0x00000008040aac11 */ /* 0x000fe2000f8008ff */
[----:B------:R-:W-:Y:S01]  /*8fc0*/  @P5 STS.128 [R234+0x10800], RZ ;  /* 0x010800ffea005388 */ /* 0x000fe20000000c00 */
[----:B------:R-:W-:-:S02]  /*8fd0*/  @!P4 IADD3 R2, P1, R6, R170, RZ ;  /* 0x000000aa0602c210 */ /* 0x000fc40007f3e0ff */
[----:B------:R-:W-:Y:S01]  /*8fe0*/  @!P2 LEA.HI.X R11, R4, UR9, R0, 0x1, P0 ;  /* 0x00000009040bac11 */ /* 0x000fe200080f0c00 */
[----:B------:R-:W-:Y:S01]  /*8ff0*/  @!PT LDS RZ, [RZ] ;  /* 0x00000000fffff984 */ /* 0x000fe20000000800 */
[----:B------:R-:W-:Y:S01]  /*9000*/  @!PT LDS RZ, [RZ] ;  /* 0x00000000fffff984 */ /* 0x000fe20000000800 */
[----:B------:R-:W-:Y:S01]  /*9010*/  @!PT LDS RZ, [RZ] ;  /* 0x00000000fffff984 */ /* 0x000fe20000000800 */
[----:B------:R1:W-:Y:S01]  /*9020*/  @!P5 LDGSTS.E.BYPASS.LTC128B.128 [R234+0x10800], desc[UR26][R24.64] ;  /* 0x1080000018eadfae */ /* 0x0003e2000b901d5a */
[----:B------:R-:W-:Y:S01]  /*9030*/  @!P3 IADD3 R4, P0, R6, R170, RZ ;  /* 0x000000aa0604b210 */ /* 0x000fe20007f1e0ff */
[C---:B------:R-:W-:Y:S01]  /*9040*/  @!P4 IMAD.X R0, R5.reuse, 0x1, R168, P1 ;  /* 0x000000010500c824 */ /* 0x040fe200008e06a8 */
[----:B------:R-:W-:Y:S01]  /*9050*/  @!P4 LEA R18, P1, R2, UR8, 0x1 ;  /* 0x000000080212cc11 */ /* 0x000fe2000f8208ff */
[----:B------:R-:W-:Y:S01]  /*9060*/  @P4 STS.128 [R234+0x12800], RZ ;  /* 0x012800ffea004388 */ /* 0x000fe20000000c00 */
[----:B------:R-:W-:Y:S02]  /*9070*/  @!P5 LEA R20, P6, R6, R166, 0x1 ;  /* 0x000000a60614d211 */ /* 0x000fe400078c08ff */
[----:B------:R-:W-:Y:S01]  /*9080*/  @!P4 LEA.HI.X R19, R2, UR9, R0, 0x1, P1 ;  /* 0x000000090213cc11 */ /* 0x000fe200088f0c00 */
[----:B------:R-:W-:Y:S01]  /*9090*/  @!P3 IMAD.X R2, R5, 0x1, R168, P0 ;  /* 0x000000010502b824 */ /* 0x000fe200000e06a8 */
[----:B------:R-:W-:Y:S01]  /*90a0*/  @!P3 LEA R8, P0, R4, UR8, 0x1 ;  /* 0x000000080408bc11 */ /* 0x000fe2000f8008ff */
[----:B------:R-:W-:Y:S01]  /*90b0*/  @!PT LDS RZ, [RZ] ;  /* 0x00000000fffff984 */ /* 0x000fe20000000800 */
[----:B------:R-:W-:Y:S01]  /*90c0*/  @!PT LDS RZ, [RZ] ;  /* 0x00000000fffff984 */ /* 0x000fe20000000800 */
[----:B------:R-:W-:Y:S01]  /*90d0*/  @!PT LDS RZ, [RZ] ;  /* 0x00000000fffff984 */ /* 0x000fe20000000800 */
[----:B------:R-:W-:Y:S01]  /*90e0*/  @!P4 LDGSTS.E.BYPASS.LTC128B.128 [R234+0x12800], desc[UR26][R22.64+0x80] ;  /* 0x1280008016eacfae */ /* 0x000fe2000b901d5a */
[----:B------:R-:W-:-:S02]  /*90f0*/  @!P2 IADD3 R0, P1, R6, R170, RZ ;  /* 0x000000aa0600a210 */ /* 0x000fc40007f3e0ff */
[----:B------:R-:W-:Y:S01]  /*9100*/  @!P3 LEA.HI.X R9, R4, UR9, R2, 0x1, P0 ;  /* 0x000000090409bc11 */ /* 0x000fe200080f0c02 */
[----:B------:R-:W-:Y:S01]  /*9110*/  @P3 STS.128 [R234+0x14800], RZ ;  /* 0x014800ffea003388 */ /* 0x000fe20000000c00 */
[C---:B------:R-:W-:Y:S01]  /*9120*/  @!P5 LEA.HI.X R21, R6.reuse, R167, R5, 0x1, P6 ;  /* 0x000000a70615d211 */ /* 0x040fe200030f0c05 */
[C---:B------:R-:W-:Y:S01]  /*9130*/  @!P2 IMAD.X R2, R5.reuse, 0x1, R168, P1 ;  /* 0x000000010502a824 */ /* 0x040fe200008e06a8 */
[----:B------:R-:W-:Y:S01]  /*9140*/  IADD3 R6, P0, R6, UR30, RZ ;  /* 0x0000001e06067c10 */ /* 0x000fe2000ff1e0ff */
[----:B------:R-:W-:Y:S01]  /*9150*/  @!PT LDS RZ, [RZ] ;  /* 0x00000000fffff984 */ /* 0x000fe20000000800 */
[----:B------:R-:W-:Y:S01]  /*9160*/  @!PT LDS RZ, [RZ] ;  /* 0x00000000fffff984 */ /* 0x000fe20000000800 */
[----:B------:R-:W-:Y:S01]  /*9170*/  @!PT LDS RZ, [RZ] ;  /* 0x00000000fffff984 */ /* 0x000fe20000000800 */
[----:B------:R-:W-:Y:S01]  /*9180*/  @!P3 LDGSTS.E.BYPASS.LTC128B.128 [R234+0x14800], desc[UR26][R12.64+0x100] ;  /* 0x148001000ceabfae */ /* 0x000fe2000b901d5a */
[----:B------:R-:W-:Y:S02]  /*9190*/  @!P2 LEA R28, P1, R0, UR8, 0x1 ;  /* 0x00000008001cac11 */ /* 0x000fe4000f8208ff */
[----:B------:R-:W-:Y:S01]  /*91a0*/  IADD3.X R5, R5, UR29, RZ, P0, !PT ;  /* 0x0000001d05057c10 */ /* 0x000fe200087fe4ff */
[----:B------:R-:W-:Y:S01]  /*91b0*/  @P2 STS.128 [R234+0x16800], RZ ;  /* 0x016800ffea002388 */ /* 0x000fe20000000c00 */
[----:B------:R-:W-:-:S02]  /*91c0*/  @!P5 LEA R30, P0, R6, R166, 0x1 ;  /* 0x000000a6061ed211 */ /* 0x000fc400078008ff */
[----:B------:R-:W-:Y:S01]  /*91d0*/  @!P2 LEA.HI.X R29, R0, UR9, R2, 0x1, P1 ;  /* 0x00000009001dac11 */ /* 0x000fe200088f0c02 */
[----:B------:R-:W-:Y:S01]  /*91e0*/  @!PT LDS RZ, [RZ] ;  /* 0x00000000fffff984 */ /* 0x000fe20000000800 */
[----:B------:R-:W-:Y:S01]  /*91f0*/  @!PT LDS RZ, [RZ] ;  /* 0x00000000fffff984 */ /* 0x000fe20000000800 */
[----:B------:R-:W-:Y:S01]  /*9200*/  @!PT LDS RZ, [RZ] ;  /* 0x00000000fffff984 */ /* 0x000fe20000000800 */
[----:B------:R-:W-:Y:S01]  /*9210*/  @!P2 LDGSTS.E.BYPASS.LTC128B.128 [R234+0x16800], desc[UR26][R10.64+0x180] ;  /* 0x168001800aeaafae */ /* 0x000fe2000b901d5a */
[CC--:B------:R-:W-:Y:S02]  /*9220*/  @!P4 IADD3 R2, P6, R6.reuse, R170.reuse, RZ ;  /* 0x000000aa0602c210 */ /* 0x0c0fe40007fde0ff */
[CC--:B------:R-:W-:Y:S01]  /*9230*/  @!P3 IADD3 R0, P1, R6.reuse, R170.reuse, RZ ;  /* 0x000000aa0600b210 */ /* 0x0c0fe20007f3e0ff */
[----:B------:R-:W-:Y:S01]  /*9240*/  @P5 STS.128 [R234+0x11000], RZ ;  /* 0x011000ffea005388 */ /* 0x000fe20000000c00 */
[C---:B------:R-:W-:Y:S01]  /*9250*/  @!P5 LEA.HI.X R31, R6.reuse, R167, R5, 0x1, P0 ;  /* 0x000000a7061fd211 */ /* 0x040fe200000f0c05 */
[C-C-:B------:R-:W-:Y:S01]  /*9260*/  @!P4 IMAD.X R7, R5.reuse, 0x1, R168.reuse, P6 ;  /* 0x000000010507c824 */ /* 0x140fe200030e06a8 */
[----:B------:R-:W-:Y:S01]  /*9270*/  @!P2 IADD3 R6, P0, R6, R170, RZ ;  /* 0x000000aa0606a210 */ /* 0x000fe20007f1e0ff */
[----:B------:R-:W-:Y:S01]  /*9280*/  @!PT LDS RZ, [RZ] ;  /* 0x00000000fffff984 */ /* 0x000fe20000000800 */
[----:B------:R-:W-:Y:S01]  /*9290*/  @!PT LDS RZ, [RZ] ;  /* 0x00000000fffff984 */ /* 0x000fe20000000800 */
[----:B------:R-:W-:Y:S01]  /*92a0*/  @!PT LDS RZ, [RZ] ;  /* 0x00000000fffff984 */ /* 0x000fe20000000800 */
[----:B------:R-:W-:Y:S01]  /*92b0*/  @!P5 LDGSTS.E.BYPASS.LTC128B.128 [R234+0x11000], desc[UR26][R20.64] ;  /* 0x1100000014eadfae */ /* 0x000fe2000b901d5a */
[----:B------:R-:W-:Y:S01]  /*92c0*/  @!P4 LEA R32, P6, R2, UR8, 0x1 ;  /* 0x000000080220cc11 */ /* 0x000fe2000f8c08ff */
[C-C-:B------:R-:W-:Y:S01]  /*92d0*/  @!P3 IMAD.X R4, R5.reuse, 0x1, R168.reuse, P1 ;  /* 0x000000010504b824 */ /* 0x140fe200008e06a8 */
[----:B------:R-:W-:Y:S01]  /*92e0*/  @!P3 LEA R166, P1, R0, UR8, 0x1 ;  /* 0x0000000800a6bc11 */ /* 0x000fe2000f8208ff */
[----:B------:R-:W-:Y:S01]  /*92f0*/  @P4 STS.128 [R234+0x13000], RZ ;  /* 0x013000ffea004388 */ /* 0x000fe20000000c00 */
[----:B------:R-:W-:Y:S01]  /*9300*/  @!P2 IMAD.X R5, R5, 0x1, R168, P0 ;  /* 0x000000010505a824 */ /* 0x000fe200000e06a8 */
[----:B------:R-:W-:-:S02]  /*9310*/  @!P4 LEA.HI.X R33, R2, UR9, R7, 0x1, P6 ;  /* 0x000000090221cc11 */ /* 0x000fc4000b0f0c07 */
[----:B------:R-:W-:Y:S01]  /*9320*/  @!PT LDS RZ, [RZ] ;  /* 0x00000000fffff984 */ /* 0x000fe20000000800 */
[----:B------:R-:W-:Y:S01]  /*9330*/  @!PT LDS RZ, [RZ] ;  /* 0x00000000fffff984 */ /* 0x000fe20000000800 */
[----:B------:R-:W-:Y:S01]  /*9340*/  @!PT LDS RZ, [RZ] ;  /* 0x00000000fffff984 */ /* 0x000fe20000000800 */
[----:B------:R2:W-:Y:S01]  /*9350*/  @!P4 LDGSTS.E.BYPASS.LTC128B.128 [R234+0x13000], desc[UR26][R18.64+0x80] ;  /* 0x1300008012eacfae */ /* 0x0005e2000b901d5a */
[----:B------:R-:W-:Y:S02]  /*9360*/  @!P2 LEA R34, P0, R6, UR8, 0x1 ;  /* 0x000000080622ac11 */ /* 0x000fe4000f8008ff */
[----:B------:R-:W-:Y:S01]  /*9370*/  @!P3 LEA.HI.X R167, R0, UR9, R4, 0x1, P1 ;  /* 0x0000000900a7bc11 */ /* 0x000fe200088f0c04 */
[----:B------:R-:W-:Y:S01]  /*9380*/  @P3 STS.128 [R234+0x15000], RZ ;  /* 0x015000ffea003388 */ /* 0x000fe20000000c00 */
[----:B------:R-:W-:Y:S01]  /*9390*/  @!P2 LEA.HI.X R35, R6, UR9, R5, 0x1, P0 ;  /* 0x000000090623ac11 */ /* 0x000fe200080f0c05 */
[----:B------:R-:W-:Y:S02]  /*93a0*/  IMAD.U32 R0, RZ, RZ, UR14 ;  /* 0x0000000eff007e24 */ /* 0x000fe4000f8e00ff */
[----:B------:R-:W-:Y:S01]  /*93b0*/  @!PT LDS RZ, [RZ] ;  /* 0x00000000fffff984 */ /* 0x000fe20000000800 */
[----:B------:R-:W-:Y:S01]  /*93c0*/  @!PT LDS RZ, [RZ] ;  /* 0x00000000fffff984 */ /* 0x000fe20000000800 */
[----:B------:R-:W-:Y:S01]  /*93d0*/  @!PT LDS RZ, [RZ] ;  /* 0x00000000fffff984 */ /* 0x000fe20000000800 */
[----:B------:R3:W-:Y:S02]  /*93e0*/  @!P3 LDGSTS.E.BYPASS.LTC128B.128 [R234+0x15000], desc[UR26][R8.64+0x100] ;  /* 0x1500010008eabfae */ /* 0x0007e4000b901d5a */
[----:B------:R-:W-:-:S02]  /*93f0*/  IMAD R0, R0, 0x40, R241 ;  /* 0x0000004000007824 */ /* 0x000fc400078e02f1 */
[----:B------:R-:W-:Y:S03]  /*9400*/  @P2 STS.128 [R234+0x17000], RZ ;  /* 0x017000ffea002388 */ /* 0x000fe60000000c00 */
[C---:B------:R-:W-:Y:S01]  /*9410*/  ISETP.GE.AND P6, PT, R0.reuse, R239, PT ;  /* 0x000000ef0000720c */ /* 0x040fe20003fc6270 */
[----:B------:R-:W-:Y:S01]  /*9420*/  @!PT LDS RZ, [RZ] ;  /* 0x00000000fffff984 */ /* 0x000fe20000000800 */
[----:B------:R-:W-:Y:S01]  /*9430*/  @!PT LDS RZ, [RZ] ;  /* 0x00000000fffff984 */ /* 0x000fe20000000800 */
[----:B------:R-:W-:Y:S01]  /*9440*/  @!PT LDS RZ, [RZ] ;  /* 0x00000000fffff984 */ /* 0x000fe20000000800 */
[----:B------:R-:W-:Y:S03]  /*9450*/  @!P2 LDGSTS.E.BYPASS.LTC128B.128 [R234+0x17000], desc[UR26][R28.64+0x180] ;  /* 0x170001801ceaafae */ /* 0x000fe6000b901d5a */
[C---:B------:R-:W-:Y:S01]  /*9460*/  ISETP.LT.OR P6, PT, R0.reuse, R240, P6 ;  /* 0x000000f00000720c */ /* 0x040fe200037c1670 */
        /* <DEDUP_REMOVED lines=21> */
[----:B-1----:R-:W1:Y:S04]  /*95c0*/  LDSM.16.M88.4 R24, [R229+0x8800] ;  /* 0x00880000e518783b */ /* 0x002e680000000200 */
[----:B--2---:R-:W2:Y:S04]  /*95d0*/  LDSM.16.M88.4 R16, [R229+0x9000] ;  /* 0x00900000e510783b */ /* 0x004ea80000000200 */
[----:B---3--:R-:W-:Y:S01]  /*95e0*/  LDSM.16.M88.4 R8, [R229+0x9800] ;  /* 0x00980000e508783b */ /* 0x008fe20000000200 */
[----:B----4-:R-:W-:-:S03]  /*95f0*/  VIADD R166, R0, 0x1 ;  /* 0x0000000100a67836 */ /* 0x010fc60000000000 */
[----:B------:R-:W-:Y:S01]  /*9600*/  LDSM.16.M88.4 R4, [R228] ;  /* 0x00000000e404783b */ /* 0x000fe20000000200 */
[----:B------:R-:W-:-:S03]  /*9610*/  VIADD R167, R0, 0x8 ;  /* 0x0000000800a77836 */ /* 0x000fc60000000000 */
[----:B------:R-:W-:Y:S01]  /*9620*/  LDSM.16.M88.4 R172, [R219] ;  /* 0x00000000dbac783b */ /* 0x000fe20000000200 */
[C---:B------:R-:W-:Y:S02]  /*9630*/  ISETP.GE.AND P1, PT, R166.reuse, R239, PT ;  /* 0x000000efa600720c */ /* 0x040fe40003f26270 */
[C---:B------:R-:W-:Y:S01]  /*9640*/  ISETP.GE.AND P0, PT, R166.reuse, R235, PT ;  /* 0x000000eba600720c */ /* 0x040fe20003f06270 */
[----:B-----5:R-:W3:Y:S01]  /*9650*/  LDSM.16.M88.4 R32, [R229+0x8000] ;  /* 0x00800000e520783b */ /* 0x020ee20000000200 */
[C---:B------:R-:W-:Y:S02]  /*9660*/  ISETP.LT.OR P1, PT, R166.reuse, R240, P1 ;  /* 0x000000f0a600720c */ /* 0x040fe40000f21670 */
[----:B------:R-:W-:Y:S01]  /*9670*/  ISETP.LT.OR P0, PT, R166, R238, P0 ;  /* 0x000000eea600720c */ /* 0x000fe20000701670 */
[----:B------:R-:W4:Y:S01]  /*9680*/  LDSM.16.M88.4 R184, [R227] ;  /* 0x00000000e3b8783b */ /* 0x000f220000000200 */
[----:B------:R-:W-:-:S03]  /*9690*/  VIADD R166, R0, 0x9 ;  /* 0x0000000900a67836 */ /* 0x000fc60000000000 */
[----:B------:R-:W5:Y:S04]  /*96a0*/  LDSM.16.M88.4 R180, [R218] ;  /* 0x00000000dab4783b */ /* 0x000f680000000200 */
[----:B------:R-:W5:Y:S04]  /*96b0*/  LDSM.16.M88.4 R176, [R217] ;  /* 0x00000000d9b0783b */ /* 0x000f680000000200 */
[----:B------:R-:W-:Y:S01]  /*96c0*/  LDSM.16.M88.4 R196, [R223+0x8000] ;  /* 0x00800000dfc4783b */ /* 0x000fe20000000200 */
[C---:B-1----:R-:W-:Y:S03]  /*96d0*/  HMMA.16816.F32 R28, R188.reuse, R24, RZ ;  /* 0x00000018bc1c723c */ /* 0x042fe600000018ff */
[----:B------:R-:W-:Y:S04]  /*96e0*/  LDSM.16.M88.4 R192, [R223+0x9000] ;  /* 0x00900000dfc0783b */ /* 0x000fe80000000200 */
[----:B------:R-:W0:Y:S01]  /*96f0*/  LDGDEPBAR ;  /* 0x00000000000079af */ /* 0x000e220000000000 */
[C---:B------:R-:W-:Y:S06]  /*9700*/  HMMA.16816.F32 R24, R188.reuse, R26, RZ ;  /* 0x0000001abc18723c */ /* 0x040fec00000018ff */
[C---:B--2---:R-:W-:Y:S06]  /*9710*/  HMMA.16816.F32 R20, R188.reuse, R16, RZ ;  /* 0x00000010bc14723c */ /* 0x044fec00000018ff */
[C---:B------:R-:W-:Y:S06]  /*9720*/  HMMA.16816.F32 R16, R188.reuse, R18, RZ ;  /* 0x00000012bc10723c */ /* 0x040fec00000018ff */
[C---:B---3--:R-:W-:Y:S06]  /*9730*/  HMMA.16816.F32 R168, R188.reuse, R32, RZ ;  /* 0x00000020bca8723c */ /* 0x048fec00000018ff */
[C---:B------:R-:W-:Y:S06]  /*9740*/  HMMA.16816.F32 R32, R188.reuse, R34, RZ ;  /* 0x00000022bc20723c */ /* 0x040fec00000018ff */
[C---:B------:R-:W-:Y:S06]  /*9750*/  HMMA.16816.F32 R12, R188.reuse, R8, RZ ;  /* 0x00000008bc0c723c */ /* 0x040fec00000018ff */
[----:B------:R-:W-:Y:S01]  /*9760*/  HMMA.16816.F32 R188, R188, R10, RZ ;  /* 0x0000000abcbc723c */ /* 0x000fe200000018ff */
[----:B------:R-:W1:Y:S05]  /*9770*/  LDSM.16.M88.4 R8, [R226] ;  /* 0x00000000e208783b */ /* 0x000e6a0000000200 */
[C---:B------:R-:W-:Y:S06]  /*9780*/  HMMA.16816.F32 R28, R4.reuse, R172, R28 ;  /* 0x000000ac041c723c */ /* 0x040fec000000181c */
[C---:B------:R-:W-:Y:S01]  /*9790*/  HMMA.16816.F32 R24, R4.reuse, R174, R24 ;  /* 0x000000ae0418723c */ /* 0x040fe20000001818 */
[----:B------:R-:W2:Y:S05]  /*97a0*/  LDSM.16.M88.4 R172, [R223+0x8800] ;  /* 0x00880000dfac783b */ /* 0x000eaa0000000200 */
[C---:B----4-:R-:W-:Y:S06]  /*97b0*/  HMMA.16816.F32 R168, R4.reuse, R184, R168 ;  /* 0x000000b804a8723c */ /* 0x050fec00000018a8 */
[C---:B------:R-:W-:Y:S01]  /*97c0*/  HMMA.16816.F32 R32, R4.reuse, R186, R32 ;  /* 0x000000ba0420723c */ /* 0x040fe20000001820 */
[----:B------:R-:W-:Y:S05]  /*97d0*/  LDSM.16.M88.4 R184, [R225] ;  /* 0x00000000e1b8783b */ /* 0x000fea0000000200 */
[C---:B-----5:R-:W-:Y:S06]  /*97e0*/  HMMA.16816.F32 R20, R4.reuse, R180, R20 ;  /* 0x000000b40414723c */ /* 0x060fec0000001814 */
[C---:B------:R-:W-:Y:S01]  /*97f0*/  HMMA.16816.F32 R16, R4.reuse, R182, R16 ;  /* 0x000000b60410723c */ /* 0x040fe20000001810 */
[----:B------:R-:W3:Y:S05]  /*9800*/  LDSM.16.M88.4 R180, [R223+0x9800] ;  /* 0x00980000dfb4783b */ /* 0x000eea0000000200 */
[C---:B------:R-:W-:Y:S06]  /*9810*/  HMMA.16816.F32 R12, R4.reuse, R176, R12 ;  /* 0x000000b0040c723c */ /* 0x040fec000000180c */
[----:B------:R-:W-:Y:S01]  /*9820*/  HMMA.16816.F32 R188, R4, R178, R188 ;  /* 0x000000b204bc723c */ /* 0x000fe200000018bc */
[----:B------:R-:W4:Y:S04]  /*9830*/  LDSM.16.M88.4 R4, [R216] ;  /* 0x00000000d804783b */ /* 0x000f280000000200 */
[----:B------:R-:W5:Y:S01]  /*9840*/  LDSM.16.M88.4 R176, [R216+0x800] ;  /* 0x00080000d8b0783b */ /* 0x000f620000000200 */
        /* <DEDUP_REMOVED lines=9> */
[C---:B---3--:R-:W-:Y:S06]  /*98e0*/  HMMA.16816.F32 R12, R8.reuse, R180, R12 ;  /* 0x000000b4080c723c */ /* 0x048fec000000180c */
[----:B------:R-:W-:Y:S01]  /*98f0*/  HMMA.16816.F32 R188, R8, R182, R188 ;  /* 0x000000b608bc723c */ /* 0x000fe200000018bc */
[----:B------:R-:W-:Y:S04]  /*9900*/  LDSM.16.M88.4 R8, [R230+0x2000] ;  /* 0x00200000e608783b */ /* 0x000fe80000000200 */
[----:B------:R-:W-:Y:S01]  /*9910*/  LDSM.16.M88.4 R180, [R229+0xa800] ;  /* 0x00a80000e5b4783b */ /* 0x000fe20000000200 */
[C---:B----4-:R-:W-:Y:S06]  /*9920*/  HMMA.16816.F32 R168, R184.reuse, R4, R168 ;  /* 0x00000004b8a8723c */ /* 0x050fec00000018a8 */
[C---:B------:R-:W-:Y:S01]  /*9930*/  HMMA.16816.F32 R32, R184.reuse, R6, R32 ;  /* 0x00000006b820723c */ /* 0x040fe20000001820 */
[----:B------:R-:W3:Y:S05]  /*9940*/  LDSM.16.M88.4 R4, [R229+0xa000] ;  /* 0x00a00000e504783b */ /* 0x000eea0000000200 */
[C---:B-----5:R-:W-:Y:S06]  /*9950*/  HMMA.16816.F32 R28, R184.reuse, R176, R28 ;  /* 0x000000b0b81c723c */ /* 0x060fec000000181c */
[C---:B------:R-:W-:Y:S01]  /*9960*/  HMMA.16816.F32 R24, R184.reuse, R178, R24 ;  /* 0x000000b2b818723c */ /* 0x040fe20000001818 */
[----:B------:R-:W4:Y:S05]  /*9970*/  LDSM.16.M88.4 R176, [R229+0xb000] ;  /* 0x00b00000e5b0783b */ /* 0x000f2a0000000200 */
[C---:B-1----:R-:W-:Y:S06]  /*9980*/  HMMA.16816.F32 R20, R184.reuse, R172, R20 ;  /* 0x000000acb814723c */ /* 0x042fec0000001814 */
[C---:B------:R-:W-:Y:S01]  /*9990*/  HMMA.16816.F32 R16, R184.reuse, R174, R16 ;  /* 0x000000aeb810723c */ /* 0x040fe20000001810 */
[----:B------:R-:W1:Y:S05]  /*99a0*/  LDSM.16.M88.4 R172, [R229+0xb800] ;  /* 0x00b80000e5ac783b */ /* 0x000e6a0000000200 */
[C---:B--2---:R-:W-:Y:S06]  /*99b0*/  HMMA.16816.F32 R12, R184.reuse, R192, R12 ;  /* 0x000000c0b80c723c */ /* 0x044fec000000180c */
[----:B------:R-:W-:Y:S01]  /*99c0*/  HMMA.16816.F32 R188, R184, R194, R188 ;  /* 0x000000c2b8bc723c */ /* 0x000fe200000018bc */
[----:B------:R-:W-:Y:S04]  /*99d0*/  LDSM.16.M88.4 R192, [R215] ;  /* 0x00000000d7c0783b */ /* 0x000fe80000000200 */
[----:B------:R-:W-:Y:S01]  /*99e0*/  LDSM.16.M88.4 R184, [R214] ;  /* 0x00000000d6b8783b */ /* 0x000fe20000000200 */
[C---:B---3--:R-:W-:Y:S06]  /*99f0*/  HMMA.16816.F32 R168, R8.reuse, R4, R168 ;  /* 0x0000000408a8723c */ /* 0x048fec00000018a8 */
[C---:B------:R-:W-:Y:S01]  /*9a00*/  HMMA.16816.F32 R32, R8.reuse, R6, R32 ;  /* 0x000000060820723c */ /* 0x040fe20000001820 */
[----:B------:R-:W2:Y:S05]  /*9a10*/  LDSM.16.M88.4 R4, [R228+0x2000] ;  /* 0x00200000e404783b */ /* 0x000eaa0000000200 */
[C---:B------:R-:W-:Y:S06]  /*9a20*/  HMMA.16816.F32 R28, R8.reuse, R180, R28 ;  /* 0x000000b4081c723c */ /* 0x040fec000000181c */
[C---:B------:R-:W-:Y:S01]  /*9a30*/  HMMA.16816.F32 R24, R8.reuse, R182, R24 ;  /* 0x000000b60818723c */ /* 0x040fe20000001818 */
[----:B------:R-:W3:Y:S05]  /*9a40*/  LDSM.16.M88.4 R180, [R213] ;  /* 0x00000000d5b4783b */ /* 0x000eea0000000200 */
[C---:B----4-:R-:W-:Y:S06]  /*9a50*/  HMMA.16816.F32 R20, R8.reuse, R176, R20 ;  /* 0x000000b00814723c */ /* 0x050fec0000001814 */
[C---:B------:R-:W-:Y:S01]  /*9a60*/  HMMA.16816.F32 R16, R8.reuse, R178, R16 ;  /* 0x000000b20810723c */ /* 0x040fe20000001810 */
[----:B------:R-:W4:Y:S05]  /*9a70*/  LDSM.16.M88.4 R176, [R212] ;  /* 0x00000000d4b0783b */ /* 0x000f2a0000000200 */
[C---:B-1----:R-:W-:Y:S06]  /*9a80*/  HMMA.16816.F32 R12, R8.reuse, R172, R12 ;  /* 0x000000ac080c723c */ /* 0x042fec000000180c */
[----:B------:R-:W-:Y:S01]  /*9a90*/  HMMA.16816.F32 R188, R8, R174, R188 ;  /* 0x000000ae08bc723c */ /* 0x000fe200000018bc */
[----:B------:R-:W-:Y:S04]  /*9aa0*/  LDSM.16.M88.4 R8, [R226+0x2000] ;  /* 0x00200000e208783b */ /* 0x000fe80000000200 */
[----:B------:R-:W1:Y:S01]  /*9ab0*/  LDSM.16.M88.4 R172, [R223+0xa000] ;  /* 0x00a00000dfac783b */ /* 0x000e620000000200 */
[C---:B--2---:R-:W-:Y:S06]  /*9ac0*/  HMMA.16816.F32 R168, R4.reuse, R192, R168 ;  /* 0x000000c004a8723c */ /* 0x044fec00000018a8 */
[C---:B------:R-:W-:Y:S01]  /*9ad0*/  HMMA.16816.F32 R32, R4.reuse, R194, R32 ;  /* 0x000000c20420723c */ /* 0x040fe20000001820 */
[----:B------:R-:W2:Y:S05]  /*9ae0*/  LDSM.16.M88.4 R192, [R223+0xa800] ;  /* 0x00a80000dfc0783b */ /* 0x000eaa0000000200 */
[C---:B------:R-:W-:Y:S06]  /*9af0*/  HMMA.16816.F32 R28, R4.reuse, R184, R28 ;  /* 0x000000b8041c723c */ /* 0x040fec000000181c */
[C---:B------:R-:W-:Y:S01]  /*9b00*/  HMMA.16816.F32 R24, R4.reuse, R186, R24 ;  /* 0x000000ba0418723c */ /* 0x040fe20000001818 */
[----:B------:R-:W5:Y:S05]  /*9b10*/  LDSM.16.M88.4 R184, [R223+0xb000] ;  /* 0x00b00000dfb8783b */ /* 0x000f6a0000000200 */
[C---:B---3--:R-:W-:Y:S06]  /*9b20*/  HMMA.16816.F32 R20, R4.reuse, R180, R20 ;  /* 0x000000b40414723c */ /* 0x048fec0000001814 */
[C---:B------:R-:W-:Y:S01]  /*9b30*/  HMMA.16816.F32 R16, R4.reuse, R182, R16 ;  /* 0x000000b60410723c */ /* 0x040fe20000001810 */
[----:B------:R-:W3:Y:S05]  /*9b40*/  LDSM.16.M88.4 R180, [R223+0xb800] ;  /* 0x00b80000dfb4783b */ /* 0x000eea0000000200 */
[C---:B----4-:R-:W-:Y:S06]  /*9b50*/  HMMA.16816.F32 R12, R4.reuse, R176, R12 ;  /* 0x000000b0040c723c */ /* 0x050fec000000180c */
[----:B------:R-:W-:Y:S01]  /*9b60*/  HMMA.16816.F32 R188, R4, R178, R188 ;  /* 0x000000b204bc723c */ /* 0x000fe200000018bc */
[----:B------:R-:W-:Y:S04]  /*9b70*/  LDSM.16.M88.4 R4, [R225+0x2000] ;  /* 0x00200000e104783b */ /* 0x000fe80000000200 */
[----:B------:R-:W4:Y:S01]  /*9b80*/  LDSM.16.M88.4 R176, [R216+0x2000] ;  /* 0x00200000d8b0783b */ /* 0x000f220000000200 */
[C---:B-1----:R-:W-:Y:S06]  /*9b90*/  HMMA.16816.F32 R168, R8.reuse, R172, R168 ;  /* 0x000000ac08a8723c */ /* 0x042fec00000018a8 */
[C---:B------:R-:W-:Y:S01]  /*9ba0*/  HMMA.16816.F32 R32, R8.reuse, R174, R32 ;  /* 0x000000ae0820723c */ /* 0x040fe20000001820 */
[----:B------:R-:W1:Y:S05]  /*9bb0*/  LDSM.16.M88.4 R172, [R216+0x2800] ;  /* 0x00280000d8ac783b */ /* 0x000e6a0000000200 */
[C---:B--2---:R-:W-:Y:S06]  /*9bc0*/  HMMA.16816.F32 R28, R8.reuse, R192, R28 ;  /* 0x000000c0081c723c */ /* 0x044fec000000181c */
[C---:B------:R-:W-:Y:S01]  /*9bd0*/  HMMA.16816.F32 R24, R8.reuse, R194, R24 ;  /* 0x000000c20818723c */ /* 0x040fe20000001818 */
[----:B------:R-:W2:Y:S05]  /*9be0*/  LDSM.16.M88.4 R192, [R216+0x3000] ;  /* 0x00300000d8c0783b */ /* 0x000eaa0000000200 */
[C---:B-----5:R-:W-:Y:S06]  /*9bf0*/  HMMA.16816.F32 R20, R8.reuse, R184, R20 ;  /* 0x000000b80814723c */ /* 0x060fec0000001814 */
[C---:B------:R-:W-:Y:S01]  /*9c00*/  HMMA.16816.F32 R16, R8.reuse, R186, R16 ;  /* 0x000000ba0810723c */ /* 0x040fe20000001810 */
[----:B------:R-:W5:Y:S05]  /*9c10*/  LDSM.16.M88.4 R184, [R216+0x3800] ;  /* 0x00380000d8b8783b */ /* 0x000f6a0000000200 */
[C---:B---3--:R-:W-:Y:S06]  /*9c20*/  HMMA.16816.F32 R12, R8.reuse, R180, R12 ;  /* 0x000000b4080c723c */ /* 0x048fec000000180c */
[----:B------:R-:W-:Y:S01]  /*9c30*/  HMMA.16816.F32 R188, R8, R182, R188 ;  /* 0x000000b608bc723c */ /* 0x000fe200000018bc */
[----:B------:R-:W-:Y:S04]  /*9c40*/  LDSM.16.M88.4 R8, [R230+0x4000] ;  /* 0x00400000e608783b */ /* 0x000fe80000000200 */
[----:B------:R-:W3:Y:S01]  /*9c50*/  LDSM.16.M88.4 R180, [R229+0xc000] ;  /* 0x00c00000e5b4783b */ /* 0x000ee20000000200 */
[C---:B----4-:R-:W-:Y:S06]  /*9c60*/  HMMA.16816.F32 R168, R4.reuse, R176, R168 ;  /* 0x000000b004a8723c */ /* 0x050fec00000018a8 */
[C---:B------:R-:W-:Y:S01]  /*9c70*/  HMMA.16816.F32 R32, R4.reuse, R178, R32 ;  /* 0x000000b20420723c */ /* 0x040fe20000001820 */
[----:B------:R-:W4:Y:S05]  /*9c80*/  LDSM.16.M88.4 R176, [R229+0xc800] ;  /* 0x00c80000e5b0783b */ /* 0x000f2a0000000200 */
[C---:B-1----:R-:W-:Y:S06]  /*9c90*/  HMMA.16816.F32 R28, R4.reuse, R172, R28 ;  /* 0x000000ac041c723c */ /* 0x042fec000000181c */
[C---:B------:R-:W-:Y:S01]  /*9ca0*/  HMMA.16816.F32 R24, R4.reuse, R174, R24 ;  /* 0x000000ae0418723c */ /* 0x040fe20000001818 */
[----:B------:R-:W1:Y:S05]  /*9cb0*/  LDSM.16.M88.4 R172, [R229+0xd000] ;  /* 0x00d00000e5ac783b */ /* 0x000e6a0000000200 */
[C---:B--2---:R-:W-:Y:S06]  /*9cc0*/  HMMA.16816.F32 R20, R4.reuse, R192, R20 ;  /* 0x000000c00414723c */ /* 0x044fec0000001814 */
[C---:B------:R-:W-:Y:S01]  /*9cd0*/  HMMA.16816.F32 R16, R4.reuse, R194, R16 ;  /* 0x000000c20410723c */ /* 0x040fe20000001810 */
[----:B------:R-:W2:Y:S05]  /*9ce0*/  LDSM.16.M88.4 R192, [R229+0xd800] ;  /* 0x00d80000e5c0783b */ /* 0x000eaa0000000200 */
[C---:B-----5:R-:W-:Y:S06]  /*9cf0*/  HMMA.16816.F32 R12, R4.reuse, R184, R12 ;  /* 0x000000b8040c723c */ /* 0x060fec000000180c */
[----:B------:R-:W-:Y:S01]  /*9d00*/  HMMA.16816.F32 R188, R4, R186, R188 ;  /* 0x000000ba04bc723c */ /* 0x000fe200000018bc */
[----:B------:R-:W-:Y:S04]  /*9d10*/  LDSM.16.M88.4 R4, [R228+0x4000] ;  /* 0x00400000e404783b */ /* 0x000fe80000000200 */
[----:B------:R-:W5:Y:S01]  /*9d20*/  LDSM.16.M88.4 R184, [R211] ;  /* 0x00000000d3b8783b */ /* 0x000f620000000200 */
[C---:B---3--:R-:W-:Y:S06]  /*9d30*/  HMMA.16816.F32 R168, R8.reuse, R180, R168 ;  /* 0x000000b408a8723c */ /* 0x048fec00000018a8 */
[C---:B------:R-:W-:Y:S01]  /*9d40*/  HMMA.16816.F32 R32, R8.reuse, R182, R32 ;  /* 0x000000b60820723c */ /* 0x040fe20000001820 */
[----:B------:R-:W3:Y:S05]  /*9d50*/  LDSM.16.M88.4 R180, [R210] ;  /* 0x00000000d2b4783b */ /* 0x000eea0000000200 */
[C---:B----4-:R-:W-:Y:S06]  /*9d60*/  HMMA.16816.F32 R28, R8.reuse, R176, R28 ;  /* 0x000000b0081c723c */ /* 0x050fec000000181c */
[C---:B------:R-:W-:Y:S01]  /*9d70*/  HMMA.16816.F32 R24, R8.reuse, R178, R24 ;  /* 0x000000b20818723c */ /* 0x040fe20000001818 */
[----:B------:R-:W4:Y:S05]  /*9d80*/  LDSM.16.M88.4 R176, [R209] ;  /* 0x00000000d1b0783b */ /* 0x000f2a0000000200 */
[C---:B-1----:R-:W-:Y:S06]  /*9d90*/  HMMA.16816.F32 R20, R8.reuse, R172, R20 ;  /* 0x000000ac0814723c */ /* 0x042fec0000001814 */
[C---:B------:R-:W-:Y:S01]  /*9da0*/  HMMA.16816.F32 R16, R8.reuse, R174, R16 ;  /* 0x000000ae0810723c */ /* 0x040fe20000001810 */
[----:B------:R-:W1:Y:S05]  /*9db0*/  LDSM.16.M88.4 R172, [R208] ;  /* 0x00000000d0ac783b */ /* 0x000e6a0000000200 */
[C---:B--2---:R-:W-:Y:S06]  /*9dc0*/  HMMA.16816.F32 R12, R8.reuse, R192, R12 ;  /* 0x000000c0080c723c */ /* 0x044fec000000180c */
[----:B------:R-:W-:Y:S01]  /*9dd0*/  HMMA.16816.F32 R188, R8, R194, R188 ;  /* 0x000000c208bc723c */ /* 0x000fe200000018bc */
[----:B------:R-:W2:Y:S04]  /*9de0*/  LDSM.16.M88.4 R8, [R226+0x4000] ;  /* 0x00400000e208783b */ /* 0x000ea80000000200 */
[----:B------:R-:W2:Y:S01]  /*9df0*/  LDSM.16.M88.4 R192, [R223+0xc800] ;  /* 0x00c80000dfc0783b */ /* 0x000ea20000000200 */
[C---:B-----5:R-:W-:Y:S06]  /*9e00*/  HMMA.16816.F32 R168, R4.reuse, R184, R168 ;  /* 0x000000b804a8723c */ /* 0x060fec00000018a8 */
[C---:B------:R-:W-:Y:S01]  /*9e10*/  HMMA.16816.F32 R32, R4.reuse, R186, R32 ;  /* 0x000000ba0420723c */ /* 0x040fe20000001820 */
[----:B------:R-:W5:Y:S05]  /*9e20*/  LDSM.16.M88.4 R184, [R223+0xd000] ;  /* 0x00d00000dfb8783b */ /* 0x000f6a0000000200 */
[C---:B---3--:R-:W-:Y:S06]  /*9e30*/  HMMA.16816.F32 R28, R4.reuse, R180, R28 ;  /* 0x000000b4041c723c */ /* 0x048fec000000181c */
[C---:B------:R-:W-:Y:S01]  /*9e40*/  HMMA.16816.F32 R24, R4.reuse, R182, R24 ;  /* 0x000000b60418723c */ /* 0x040fe20000001818 */
[----:B------:R-:W-:Y:S05]  /*9e50*/  LDSM.16.M88.4 R180, [R216+0x4800] ;  /* 0x00480000d8b4783b */ /* 0x000fea0000000200 */
[C---:B----4-:R-:W-:Y:S06]  /*9e60*/  HMMA.16816.F32 R20, R4.reuse, R176, R20 ;  /* 0x000000b00414723c */ /* 0x050fec0000001814 */
[C---:B------:R-:W-:Y:S01]  /*9e70*/  HMMA.16816.F32 R16, R4.reuse, R178, R16 ;  /* 0x000000b20410723c */ /* 0x040fe20000001810 */
[----:B------:R-:W3:Y:S05]  /*9e80*/  LDSM.16.M88.4 R176, [R223+0xd800] ;  /* 0x00d80000dfb0783b */ /* 0x000eea0000000200 */
        /* <DEDUP_REMOVED lines=9> */
[----:B------:R-:W4:Y:S05]  /*9f20*/  LDSM.16.M88.4 R192, [R216+0x5800] ;  /* 0x00580000d8c0783b */ /* 0x000f2a0000000200 */
[C---:B-----5:R-:W-:Y:S06]  /*9f30*/  HMMA.16816.F32 R20, R8.reuse, R184, R20 ;  /* 0x000000b80814723c */ /* 0x060fec0000001814 */
[C---:B------:R-:W-:Y:S01]  /*9f40*/  HMMA.16816.F32 R16, R8.reuse, R186, R16 ;  /* 0x000000ba0810723c */ /* 0x040fe20000001810 */
[----:B------:R-:W-:Y:S05]  /*9f50*/  LDSM.16.M88.4 R184, [R229+0xf000] ;  /* 0x00f00000e5b8783b */ /* 0x000fea0000000200 */
[C---:B---3--:R-:W-:Y:S06]  /*9f60*/  HMMA.16816.F32 R12, R8.reuse, R176, R12 ;  /* 0x000000b0080c723c */ /* 0x048fec000000180c */
[----:B------:R-:W-:Y:S01]  /*9f70*/  HMMA.16816.F32 R188, R8, R178, R188 ;  /* 0x000000b208bc723c */ /* 0x000fe200000018bc */
[----:B------:R-:W-:Y:S04]  /*9f80*/  LDSM.16.M88.4 R176, [R230+0x6000] ;  /* 0x00600000e6b0783b */ /* 0x000fe80000000200 */
[----:B------:R-:W3:Y:S01]  /*9f90*/  LDSM.16.M88.4 R8, [R229+0xe000] ;  /* 0x00e00000e508783b */ /* 0x000ee20000000200 */
[C---:B-1----:R-:W-:Y:S06]  /*9fa0*/  HMMA.16816.F32 R168, R172.reuse, R4, R168 ;  /* 0x00000004aca8723c */ /* 0x042fec00000018a8 */
[C---:B------:R-:W-:Y:S01]  /*9fb0*/  HMMA.16816.F32 R32, R172.reuse, R6, R32 ;  /* 0x00000006ac20723c */ /* 0x040fe20000001820 */
[----:B------:R-:W1:Y:S05]  /*9fc0*/  LDSM.16.M88.4 R4, [R229+0xe800] ;  /* 0x00e80000e504783b */ /* 0x000e6a0000000200 */
[C---:B------:R-:W-:Y:S06]  /*9fd0*/  HMMA.16816.F32 R28, R172.reuse, R180, R28 ;  /* 0x000000b4ac1c723c */ /* 0x040fec000000181c */
[C---:B------:R-:W-:Y:S01]  /*9fe0*/  HMMA.16816.F32 R24, R172.reuse, R182, R24 ;  /* 0x000000b6ac18723c */ /* 0x040fe20000001818 */
[----:B------:R-:W5:Y:S05]  /*9ff0*/  LDSM.16.M88.4 R180, [R229+0xf800] ;  /* 0x00f80000e5b4783b */ /* 0x000f6a0000000200 */
[C---:B--2---:R-:W-:Y:S06]  /*a000*/  HMMA.16816.F32 R20, R172.reuse, R196, R20 ;  /* 0x000000c4ac14723c */ /* 0x044fec0000001814 */
[C---:B------:R-:W-:Y:S01]  /*a010*/  HMMA.16816.F32 R16, R172.reuse, R198, R16 ;  /* 0x000000c6ac10723c */ /* 0x040fe20000001810 */
[----:B------:R-:W-:Y:S05]  /*a020*/  LDSM.16.M88.4 R196, [R204] ;  /* 0x00000000ccc4783b */ /* 0x000fea0000000200 */
[C---:B----4-:R-:W-:Y:S06]  /*a030*/  HMMA.16816.F32 R12, R172.reuse, R192, R12 ;  /* 0x000000c0ac0c723c */ /* 0x050fec000000180c */
[----:B------:R-:W-:Y:S01]  /*a040*/  HMMA.16816.F32 R188, R172, R194, R188 ;  /* 0x000000c2acbc723c */ /* 0x000fe200000018bc */
[----:B------:R-:W-:Y:S04]  /*a050*/  LDSM.16.M88.4 R192, [R228+0x6000] ;  /* 0x00600000e4c0783b */ /* 0x000fe80000000200 */
[----:B------:R-:W2:Y:S01]  /*a060*/  LDSM.16.M88.4 R172, [R207] ;  /* 0x00000000cfac783b */ /* 0x000ea20000000200 */
[C---:B---3--:R-:W-:Y:S06]  /*a070*/  HMMA.16816.F32 R168, R176.reuse, R8, R168 ;  /* 0x00000008b0a8723c */ /* 0x048fec00000018a8 */
[C---:B------:R-:W-:Y:S01]  /*a080*/  HMMA.16816.F32 R32, R176.reuse, R10, R32 ;  /* 0x0000000ab020723c */ /* 0x040fe20000001820 */
[----:B------:R-:W3:Y:S05]  /*a090*/  LDSM.16.M88.4 R8, [R206] ;  /* 0x00000000ce08783b */ /* 0x000eea0000000200 */
[C---:B-1----:R-:W-:Y:S06]  /*a0a0*/  HMMA.16816.F32 R28, R176.reuse, R4, R28 ;  /* 0x00000004b01c723c */ /* 0x042fec000000181c */
[C---:B------:R-:W-:Y:S01]  /*a0b0*/  HMMA.16816.F32 R24, R176.reuse, R6, R24 ;  /* 0x00000006b018723c */ /* 0x040fe20000001818 */
[----:B------:R-:W1:Y:S05]  /*a0c0*/  LDSM.16.M88.4 R4, [R205] ;  /* 0x00000000cd04783b */ /* 0x000e6a0000000200 */
[C---:B------:R-:W-:Y:S06]  /*a0d0*/  HMMA.16816.F32 R20, R176.reuse, R184, R20 ;  /* 0x000000b8b014723c */ /* 0x040fec0000001814 */
[C---:B------:R-:W-:Y:S01]  /*a0e0*/  HMMA.16816.F32 R16, R176.reuse, R186, R16 ;  /* 0x000000bab010723c */ /* 0x040fe20000001810 */
[----:B------:R-:W-:Y:S05]  /*a0f0*/  LDSM.16.M88.4 R184, [R226+0x6000] ;  /* 0x00600000e2b8783b */ /* 0x000fea0000000200 */
[C---:B-----5:R-:W-:Y:S06]  /*a100*/  HMMA.16816.F32 R12, R176.reuse, R180, R12 ;  /* 0x000000b4b00c723c */ /* 0x060fec000000180c */
[----:B------:R-:W-:Y:S01]  /*a110*/  HMMA.16816.F32 R188, R176, R182, R188 ;  /* 0x000000b6b0bc723c */ /* 0x000fe200000018bc */
[----:B------:R-:W4:Y:S04]  /*a120*/  LDSM.16.M88.4 R180, [R223+0xe000] ;  /* 0x00e00000dfb4783b */ /* 0x000f280000000200 */
[----:B------:R-:W5:Y:S01]  /*a130*/  LDSM.16.M88.4 R176, [R223+0xe800] ;  /* 0x00e80000dfb0783b */ /* 0x000f620000000200 */
[C---:B--2---:R-:W-:Y:S06]  /*a140*/  HMMA.16816.F32 R168, R192.reuse, R172, R168 ;  /* 0x000000acc0a8723c */ /* 0x044fec00000018a8 */
[C---:B---3--:R-:W-:Y:S06]  /*a150*/  HMMA.16816.F32 R28, R192.reuse, R8, R28 ;  /* 0x00000008c01c723c */ /* 0x048fec000000181c */
[C---:B------:R-:W-:Y:S01]  /*a160*/  HMMA.16816.F32 R24, R192.reuse, R10, R24 ;  /* 0x0000000ac018723c */ /* 0x040fe20000001818 */
[----:B------:R-:W-:Y:S05]  /*a170*/  LDSM.16.M88.4 R8, [R225+0x6000] ;  /* 0x00600000e108783b */ /* 0x000fea0000000200 */
[C---:B-1----:R-:W-:Y:S06]  /*a180*/  HMMA.16816.F32 R20, R192.reuse, R4, R20 ;  /* 0x00000004c014723c */ /* 0x042fec0000001814 */
[C---:B------:R-:W-:Y:S01]  /*a190*/  HMMA.16816.F32 R16, R192.reuse, R6, R16 ;  /* 0x00000006c010723c */ /* 0x040fe20000001810 */
[----:B------:R-:W1:Y:S05]  /*a1a0*/  LDSM.16.M88.4 R4, [R216+0x6000] ;  /* 0x00600000d804783b */ /* 0x000e6a0000000200 */
[----:B------:R-:W-:Y:S01]  /*a1b0*/  HMMA.16816.F32 R32, R192, R174, R32 ;  /* 0x000000aec020723c */ /* 0x000fe20000001820 */
[----:B------:R-:W2:Y:S05]  /*a1c0*/  LDSM.16.M88.4 R172, [R223+0xf000] ;  /* 0x00f00000dfac783b */ /* 0x000eaa0000000200 */
[C---:B----4-:R-:W-:Y:S06]  /*a1d0*/  HMMA.16816.F32 R168, R184.reuse, R180, R168 ;  /* 0x000000b4b8a8723c */ /* 0x050fec00000018a8 */
[----:B-----5:R-:W-:Y:S06]  /*a1e0*/  HMMA.16816.F32 R28, R184, R176, R28 ;  /* 0x000000b0b81c723c */ /* 0x020fec000000181c */
[----:B------:R-:W-:Y:S06]  /*a1f0*/  HMMA.16816.F32 R12, R192, R196, R12 ;  /* 0x000000c4c00c723c */ /* 0x000fec000000180c */
[----:B------:R-:W-:Y:S01]  /*a200*/  HMMA.16816.F32 R32, R184, R182, R32 ;  /* 0x000000b6b820723c */ /* 0x000fe20000001820 */
[----:B------:R-:W3:Y:S05]  /*a210*/  LDSM.16.M88.4 R180, [R216+0x6800] ;  /* 0x00680000d8b4783b */ /* 0x000eea0000000200 */
[----:B------:R-:W-:Y:S01]  /*a220*/  HMMA.16816.F32 R188, R192, R198, R188 ;  /* 0x000000c6c0bc723c */ /* 0x000fe200000018bc */
[----:B------:R-:W4:Y:S05]  /*a230*/  LDSM.16.M88.4 R192, [R223+0xf800] ;  /* 0x00f80000dfc0783b */ /* 0x000f2a0000000200 */
[----:B-1----:R-:W-:Y:S06]  /*a240*/  HMMA.16816.F32 R168, R8, R4, R168 ;  /* 0x0000000408a8723c */ /* 0x002fec00000018a8 */
[----:B------:R-:W-:Y:S06]  /*a250*/  HMMA.16816.F32 R24, R184, R178, R24 ;  /* 0x000000b2b818723c */ /* 0x000fec0000001818 */
[----:B------:R-:W-:Y:S01]  /*a260*/  HMMA.16816.F32 R32, R8, R6, R32 ;  /* 0x000000060820723c */ /* 0x000fe20000001820 */
[----:B------:R-:W1:Y:S05]  /*a270*/  LDSM.16.M88.4 R4, [R216+0x7000] ;  /* 0x00700000d804783b */ /* 0x000e6a0000000200 */
[C---:B--2---:R-:W-:Y:S06]  /*a280*/  HMMA.16816.F32 R20, R184.reuse, R172, R20 ;  /* 0x000000acb814723c */ /* 0x044fec0000001814 */
[----:B------:R-:W-:Y:S01]  /*a290*/  FSEL R2, R168, -INF , !P6 ;  /* 0xff800000a8027808 */ /* 0x000fe20007000000 */
[----:B------:R-:W-:Y:S01]  /*a2a0*/  HMMA.16816.F32 R16, R184, R174, R16 ;  /* 0x000000aeb810723c */ /* 0x000fe20000001810 */
[----:B------:R-:W-:-:S02]  /*a2b0*/  ISETP.GE.AND P6, PT, R0, R235, PT ;  /* 0x000000eb0000720c */ /* 0x000fc40003fc6270 */
[----:B------:R-:W-:Y:S02]  /*a2c0*/  FSEL R178, R169, -INF , !P1 ;  /* 0xff800000a9b27808 */ /* 0x000fe40004800000 */
[-C--:B------:R-:W-:Y:S01]  /*a2d0*/  ISETP.LT.OR P6, PT, R0, R238.reuse, P6 ;  /* 0x000000ee0000720c */ /* 0x080fe200037c1670 */
[C---:B---3--:R-:W-:Y:S01]  /*a2e0*/  HMMA.16816.F32 R28, R8.reuse, R180, R28 ;  /* 0x000000b4081c723c */ /* 0x048fe2000000181c */
[C---:B------:R-:W-:Y:S02]  /*a2f0*/  ISETP.GE.AND P1, PT, R167.reuse, R235, PT ;  /* 0x000000eba700720c */ /* 0x040fe40003f26270 */
[----:B------:R-:W-:Y:S02]  /*a300*/  FSEL R174, R170, -INF , !P6 ;  /* 0xff800000aaae7808 */ /* 0x000fe40007000000 */
[C---:B------:R-:W-:Y:S01]  /*a310*/  ISETP.GE.AND P6, PT, R167.reuse, R239, PT ;  /* 0x000000efa700720c */ /* 0x040fe20003fc6270 */
[----:B------:R-:W-:Y:S01]  /*a320*/  HMMA.16816.F32 R24, R8, R182, R24 ;  /* 0x000000b60818723c */ /* 0x000fe20000001818 */
[----:B------:R-:W-:-:S02]  /*a330*/  ISETP.LT.OR P1, PT, R167, R238, P1 ;  /* 0x000000eea700720c */ /* 0x000fc40000f21670 */
[----:B------:R-:W-:Y:S01]  /*a340*/  ISETP.LT.OR P6, PT, R167, R240, P6 ;  /* 0x000000f0a700720c */ /* 0x000fe200037c1670 */
[----:B------:R-:W-:Y:S01]  /*a350*/  VIADD R167, R0, 0x10 ;  /* 0x0000001000a77836 */ /* 0x000fe20000000000 */
[----:B------:R-:W-:Y:S01]  /*a360*/  FSEL R198, R171, -INF , !P0 ;  /* 0xff800000abc67808 */ /* 0x000fe20004000000 */
[C---:B----4-:R-:W-:Y:S01]  /*a370*/  HMMA.16816.F32 R12, R184.reuse, R192, R12 ;  /* 0x000000c0b80c723c */ /* 0x050fe2000000180c */
[----:B------:R-:W-:Y:S01]  /*a380*/  ISETP.GE.AND P0, PT, R166, R239, PT ;  /* 0x000000efa600720c */ /* 0x000fe20003f06270 */
[----:B------:R-:W2:Y:S01]  /*a390*/  LDSM.16.M88.4 R168, [R216+0x7800] ;  /* 0x00780000d8a8783b */ /* 0x000ea20000000200 */
[----:B------:R-:W-:Y:S01]  /*a3a0*/  FSEL R242, R32, -INF , !P6 ;  /* 0xff80000020f27808 */ /* 0x000fe20007000000 */
[----:B------:R-:W-:Y:S01]  /*a3b0*/  VIADD R32, R0, 0x11 ;  /* 0x0000001100207836 */ /* 0x000fe20000000000 */
[----:B------:R-:W-:Y:S01]  /*a3c0*/  FSEL R199, R34, -INF , !P1 ;  /* 0xff80000022c77808 */ /* 0x000fe20004800000 */
[----:B------:R-:W-:Y:S01]  /*a3d0*/  HMMA.16816.F32 R188, R184, R194, R188 ;  /* 0x000000c2b8bc723c */ /* 0x000fe200000018bc */
[----:B------:R-:W-:Y:S01]  /*a3e0*/  ISETP.GE.AND P6, PT, R166, R235, PT ;  /* 0x000000eba600720c */ /* 0x000fe20003fc6270 */
[----:B------:R-:W-:-:S04]  /*a3f0*/  DEPBAR.LE SB0, 0x0 ;  /* 0x000080000000791a */ /* 0x000fc80000000000 */
[----:B------:R-:W-:Y:S01]  /*a400*/  BAR.SYNC.DEFER_BLOCKING 0x0 ;  /* 0x0000000000007b1d */ /* 0x000fe20000010000 */
[C---:B------:R-:W-:Y:S01]  /*a410*/  ISETP.GE.AND P1, PT, R167.reuse, R239, PT ;  /* 0x000000efa700720c */ /* 0x040fe20003f26270 */
[C---:B-1----:R-:W-:Y:S01]  /*a420*/  HMMA.16816.F32 R20, R8.reuse, R4, R20 ;  /* 0x000000040814723c */ /* 0x042fe20000001814 */
[C---:B------:R-:W-:Y:S02]  /*a430*/  ISETP.LT.OR P0, PT, R166.reuse, R240, P0 ;  /* 0x000000f0a600720c */ /* 0x040fe40000701670 */
[----:B------:R-:W-:Y:S01]  /*a440*/  ISETP.LT.OR P6, PT, R166, R238, P6 ;  /* 0x000000eea600720c */ /* 0x000fe200037c1670 */
[----:B------:R-:W-:Y:S01]  /*a450*/  IMAD.MOV.U32 R166, RZ, RZ, R202 ;  /* 0x000000ffffa67224 */ /* 0x000fe200078e00ca */
[----:B------:R-:W-:Y:S01]  /*a460*/  ISETP.LT.OR P1, PT, R167, R240, P1 ;  /* 0x000000f0a700720c */ /* 0x000fe20000f21670 */
[----:B------:R-:W-:Y:S01]  /*a470*/  HMMA.16816.F32 R16, R8, R6, R16 ;  /* 0x000000060810723c */ /* 0x000fe20000001810 */
[----:B------:R-:W-:Y:S01]  /*a480*/  FSEL R201, R33, -INF , !P0 ;  /* 0xff80000021c97808 */ /* 0x000fe20004000000 */
[C---:B------:R-:W-:Y:S01]  /*a490*/  VIADD R33, R0.reuse, 0x18 ;  /* 0x0000001800217836 */ /* 0x040fe20000000000 */
[----:B------:R-:W-:Y:S01]  /*a4a0*/  ISETP.GE.AND P0, PT, R167, R235, PT ;  /* 0x000000eba700720c */ /* 0x000fe20003f06270 */
[C---:B------:R-:W-:Y:S01]  /*a4b0*/  VIADD R4, R0.reuse, 0x19 ;  /* 0x0000001900047836 */ /* 0x040fe20000000000 */
[----:B------:R-:W-:Y:S01]  /*a4c0*/  FSEL R184, R35, -INF , !P6 ;  /* 0xff80000023b87808 */ /* 0x000fe20007000000 */
[----:B------:R-:W-:Y:S01]  /*a4d0*/  VIADD R5, R0, 0x20 ;  /* 0x0000002000057836 */ /* 0x000fe20000000000 */
[----:B------:R-:W-:Y:S01]  /*a4e0*/  FSEL R28, R28, -INF , !P1 ;  /* 0xff8000001c1c7808 */ /* 0x000fe20004800000 */
[----:B------:R-:W-:Y:S01]  /*a4f0*/  VIADD R6, R0, 0x28 ;  /* 0x0000002800067836 */ /* 0x000fe20000000000 */
[----:B------:R-:W-:-:S02]  /*a500*/  ISETP.GE.AND P6, PT, R32, R239, PT ;  /* 0x000000ef2000720c */ /* 0x000fc40003fc6270 */
[C---:B------:R-:W-:Y:S02]  /*a510*/  ISETP.GE.AND P1, PT, R32.reuse, R235, PT ;  /* 0x000000eb2000720c */ /* 0x040fe40003f26270 */
[----:B------:R-:W-:Y:S01]  /*a520*/  ISETP.LT.OR P0, PT, R167, R238, P0 ;  /* 0x000000eea700720c */ /* 0x000fe20000701670 */
[----:B------:R-:W-:Y:S01]  /*a530*/  IMAD.MOV.U32 R167, RZ, RZ, R203 ;  /* 0x000000ffffa77224 */ /* 0x000fe200078e00cb */
[C---:B------:R-:W-:Y:S02]  /*a540*/  ISETP.LT.OR P6, PT, R32.reuse, R240, P6 ;  /* 0x000000f02000720c */ /* 0x040fe400037c1670 */
[----:B------:R-:W-:Y:S02]  /*a550*/  ISETP.LT.OR P1, PT, R32, R238, P1 ;  /* 0x000000ee2000720c */ /* 0x000fe40000f21670 */
[----:B------:R-:W-:Y:S02]  /*a560*/  FSEL R30, R30, -INF , !P0 ;  /* 0xff8000001e1e7808 */ /* 0x000fe40004000000 */
[----:B------:R-:W-:Y:S01]  /*a570*/  ISETP.GE.AND P0, PT, R33, R239, PT ;  /* 0x000000ef2100720c */ /* 0x000fe20003f06270 */
[----:B--2---:R-:W-:Y:S01]  /*a580*/  HMMA.16816.F32 R12, R8, R168, R12 ;  /* 0x000000a8080c723c */ /* 0x004fe2000000180c */
[----:B------:R-:W-:-:S02]  /*a590*/  FSEL R29, R29, -INF , !P6 ;  /* 0xff8000001d1d7808 */ /* 0x000fc40007000000 */
[----:B------:R-:W-:Y:S02]  /*a5a0*/  FSEL R31, R31, -INF , !P1 ;  /* 0xff8000001f1f7808 */ /* 0x000fe40004800000 */
[C---:B------:R-:W-:Y:S01]  /*a5b0*/  ISETP.GE.AND P6, PT, R33.reuse, R235, PT ;  /* 0x000000eb2100720c */ /* 0x040fe20003fc6270 */
[----:B------:R-:W-:Y:S01]  /*a5c0*/  HMMA.16816.F32 R188, R8, R170, R188 ;  /* 0x000000aa08bc723c */ /* 0x000fe200000018bc */
[C---:B------:R-:W-:Y:S02]  /*a5d0*/  ISETP.GE.AND P1, PT, R4.reuse, R239, PT ;  /* 0x000000ef0400720c */ /* 0x040fe40003f26270 */
[C---:B------:R-:W-:Y:S02]  /*a5e0*/  ISETP.LT.OR P0, PT, R33.reuse, R240, P0 ;  /* 0x000000f02100720c */ /* 0x040fe40000701670 */
[----:B------:R-:W-:Y:S02]  /*a5f0*/  ISETP.LT.OR P6, PT, R33, R238, P6 ;  /* 0x000000ee2100720c */ /* 0x000fe400037c1670 */
[----:B------:R-:W-:-:S02]  /*a600*/  ISETP.LT.OR P1, PT, R4, R240, P1 ;  /* 0x000000f00400720c */ /* 0x000fc40000f21670 */
[----:B------:R-:W-:Y:S02]  /*a610*/  FSEL R24, R24, -INF , !P0 ;  /* 0xff80000018187808 */ /* 0x000fe40004000000 */
[----:B------:R-:W-:Y:S02]  /*a620*/  ISETP.GE.AND P0, PT, R4, R235, PT ;  /* 0x000000eb0400720c */ /* 0x000fe40003f06270 */
[----:B------:R-:W-:Y:S02]  /*a630*/  FSEL R26, R26, -INF , !P6 ;  /* 0xff8000001a1a7808 */ /* 0x000fe40007000000 */
[----:B------:R-:W-:Y:S02]  /*a640*/  FSEL R25, R25, -INF , !P1 ;  /* 0xff80000019197808 */ /* 0x000fe40004800000 */
[C---:B------:R-:W-:Y:S02]  /*a650*/  ISETP.GE.AND P6, PT, R5.reuse, R239, PT ;  /* 0x000000ef0500720c */ /* 0x040fe40003fc6270 */
[----:B------:R-:W-:-:S02]  /*a660*/  ISETP.GE.AND P1, PT, R5, R235, PT ;  /* 0x000000eb0500720c */ /* 0x000fc40003f26270 */
[----:B------:R-:W-:Y:S01]  /*a670*/  ISETP.LT.OR P0, PT, R4, R238, P0 ;  /* 0x000000ee0400720c */ /* 0x000fe20000701670 */
[C---:B------:R-:W-:Y:S01]  /*a680*/  VIADD R4, R0.reuse, 0x21 ;  /* 0x0000002100047836 */ /* 0x040fe20000000000 */
[C---:B------:R-:W-:Y:S02]  /*a690*/  ISETP.LT.OR P6, PT, R5.reuse, R240, P6 ;  /* 0x000000f00500720c */ /* 0x040fe400037c1670 */
[----:B------:R-:W-:Y:S01]  /*a6a0*/  ISETP.LT.OR P1, PT, R5, R238, P1 ;  /* 0x000000ee0500720c */ /* 0x000fe20000f21670 */
[----:B------:R-:W-:Y:S01]  /*a6b0*/  VIADD R5, R0, 0x29 ;  /* 0x0000002900057836 */ /* 0x000fe20000000000 */
[----:B------:R-:W-:Y:S02]  /*a6c0*/  FSEL R197, R27, -INF , !P0 ;  /* 0xff8000001bc57808 */ /* 0x000fe40004000000 */
[----:B------:R-:W-:Y:S02]  /*a6d0*/  FSEL R196, R20, -INF , !P6 ;  /* 0xff80000014c47808 */ /* 0x000fe40007000000 */
[----:B------:R-:W-:-:S02]  /*a6e0*/  FSEL R192, R22, -INF , !P1 ;  /* 0xff80000016c07808 */ /* 0x000fc40004800000 */
[C---:B------:R-:W-:Y:S02]  /*a6f0*/  ISETP.GE.AND P0, PT, R4.reuse, R239, PT ;  /* 0x000000ef0400720c */ /* 0x040fe40003f06270 */
[----:B------:R-:W-:Y:S02]  /*a700*/  ISETP.GE.AND P6, PT, R4, R235, PT ;  /* 0x000000eb0400720c */ /* 0x000fe40003fc6270 */
[----:B------:R-:W-:Y:S02]  /*a710*/  ISETP.GE.AND P1, PT, R6, R239, PT ;  /* 0x000000ef0600720c */ /* 0x000fe40003f26270 */
[C---:B------:R-:W-:Y:S02]  /*a720*/  ISETP.LT.OR P0, PT, R4.reuse, R240, P0 ;  /* 0x000000f00400720c */ /* 0x040fe40000701670 */
[----:B------:R-:W-:Y:S01]  /*a730*/  ISETP.LT.OR P6, PT, R4, R238, P6 ;  /* 0x000000ee0400720c */ /* 0x000fe200037c1670 */
[----:B------:R-:W-:Y:S01]  /*a740*/  VIADD R4, R0, 0x30 ;  /* 0x0000003000047836 */ /* 0x000fe20000000000 */
[----:B------:R-:W-:-:S02]  /*a750*/  ISETP.LT.OR P1, PT, R6, R240, P1 ;  /* 0x000000f00600720c */ /* 0x000fc40000f21670 */
[----:B------:R-:W-:Y:S02]  /*a760*/  FSEL R194, R21, -INF , !P0 ;  /* 0xff80000015c27808 */ /* 0x000fe40004000000 */
[----:B------:R-:W-:Y:S02]  /*a770*/  FSEL R35, R23, -INF , !P6 ;  /* 0xff80000017237808 */ /* 0x000fe40007000000 */
[----:B------:R-:W-:Y:S02]  /*a780*/  FSEL R193, R16, -INF , !P1 ;  /* 0xff80000010c17808 */ /* 0x000fe40004800000 */
[----:B------:R-:W-:Y:S02]  /*a790*/  ISETP.GE.AND P0, PT, R6, R235, PT ;  /* 0x000000eb0600720c */ /* 0x000fe40003f06270 */
[C---:B------:R-:W-:Y:S02]  /*a7a0*/  ISETP.GE.AND P6, PT, R5.reuse, R239, PT ;  /* 0x000000ef0500720c */ /* 0x040fe40003fc6270 */
[----:B------:R-:W-:-:S02]  /*a7b0*/  ISETP.GE.AND P1, PT, R5, R235, PT ;  /* 0x000000eb0500720c */ /* 0x000fc40003f26270 */
[----:B------:R-:W-:Y:S02]  /*a7c0*/  ISETP.LT.OR P0, PT, R6, R238, P0 ;  /* 0x000000ee0600720c */ /* 0x000fe40000701670 */
[C---:B------:R-:W-:Y:S02]  /*a7d0*/  ISETP.LT.OR P6, PT, R5.reuse, R240, P6 ;  /* 0x000000f00500720c */ /* 0x040fe400037c1670 */
[----:B------:R-:W-:Y:S01]  /*a7e0*/  ISETP.LT.OR P1, PT, R5, R238, P1 ;  /* 0x000000ee0500720c */ /* 0x000fe20000f21670 */
[----:B------:R-:W-:Y:S01]  /*a7f0*/  VIADD R5, R0, 0x31 ;  /* 0x0000003100057836 */ /* 0x000fe20000000000 */
[----:B------:R-:W-:Y:S02]  /*a800*/  FSEL R34, R18, -INF , !P0 ;  /* 0xff80000012227808 */ /* 0x000fe40004000000 */
[----:B------:R-:W-:Y:S02]  /*a810*/  FSEL R33, R19, -INF , !P1 ;  /* 0xff80000013217808 */ /* 0x000fe40004800000 */
[----:B------:R-:W-:-:S02]  /*a820*/  ISETP.GE.AND P0, PT, R4, R239, PT ;  /* 0x000000ef0400720c */ /* 0x000fc40003f06270 */
[----:B------:R-:W-:Y:S02]  /*a830*/  FSEL R195, R17, -INF , !P6 ;  /* 0xff80000011c37808 */ /* 0x000fe40007000000 */
[C---:B------:R-:W-:Y:S02]  /*a840*/  ISETP.GE.AND P1, PT, R4.reuse, R235, PT ;  /* 0x000000eb0400720c */ /* 0x040fe40003f26270 */
[C---:B------:R-:W-:Y:S02]  /*a850*/  ISETP.GE.AND P6, PT, R5.reuse, R239, PT ;  /* 0x000000ef0500720c */ /* 0x040fe40003fc6270 */
[C---:B------:R-:W-:Y:S02]  /*a860*/  ISETP.LT.OR P0, PT, R4.reuse, R240, P0 ;  /* 0x000000f00400720c */ /* 0x040fe40000701670 */
[----:B------:R-:W-:Y:S01]  /*a870*/  ISETP.LT.OR P1, PT, R4, R238, P1 ;  /* 0x000000ee0400720c */ /* 0x000fe20000f21670 */
[C---:B------:R-:W-:Y:S01]  /*a880*/  VIADD R4, R0.reuse, 0x38 ;  /* 0x0000003800047836 */ /* 0x040fe20000000000 */
[----:B------:R-:W-:Y:S01]  /*a890*/  ISETP.LT.OR P6, PT, R5, R240, P6 ;  /* 0x000000f00500720c */ /* 0x000fe200037c1670 */
[----:B------:R-:W-:Y:S01]  /*a8a0*/  VIADD R0, R0, 0x39 ;  /* 0x0000003900007836 */ /* 0x000fe20000000000 */
[----:B------:R-:W-:-:S02]  /*a8b0*/  FSEL R32, R12, -INF , !P0 ;  /* 0xff8000000c207808 */ /* 0x000fc40004000000 */
[----:B------:R-:W-:Y:S02]  /*a8c0*/  FSEL R182, R13, -INF , !P6 ;  /* 0xff8000000db67808 */ /* 0x000fe40007000000 */
[CC--:B------:R-:W-:Y:S02]  /*a8d0*/  ISETP.GE.AND P6, PT, R4.reuse, R235.reuse, PT ;  /* 0x000000eb0400720c */ /* 0x0c0fe40003fc6270 */
[C---:B------:R-:W-:Y:S02]  /*a8e0*/  ISETP.GE.AND P0, PT, R5.reuse, R235, PT ;  /* 0x000000eb0500720c */ /* 0x040fe40003f06270 */
[-C--:B------:R-:W-:Y:S02]  /*a8f0*/  ISETP.LT.OR P6, PT, R4, R238.reuse, P6 ;  /* 0x000000ee0400720c */ /* 0x080fe400037c1670 */
[----:B------:R-:W-:Y:S02]  /*a900*/  ISETP.LT.OR P0, PT, R5, R238, P0 ;  /* 0x000000ee0500720c */ /* 0x000fe40000701670 */
[----:B------:R-:W-:-:S02]  /*a910*/  FSEL R179, R14, -INF , !P1 ;  /* 0xff8000000eb37808 */ /* 0x000fc40004800000 */
[-C--:B------:R-:W-:Y:S02]  /*a920*/  ISETP.GE.AND P1, PT, R4, R239.reuse, PT ;  /* 0x000000ef0400720c */ /* 0x080fe40003f26270 */
[----:B------:R-:W-:Y:S02]  /*a930*/  FSEL R176, R190, -INF , !P6 ;  /* 0xff800000beb07808 */ /* 0x000fe40007000000 */
[----:B------:R-:W-:Y:S02]  /*a940*/  PLOP3.LUT P6, PT, PT, PT, UP0, 0x80, 0x0 ;  /* 0x000000000000781c */ /* 0x000fe40003fcf008 */
[----:B------:R-:W-:Y:S02]  /*a950*/  FSEL R177, R15, -INF , !P0 ;  /* 0xff8000000fb17808 */ /* 0x000fe40004000000 */
[----:B------:R-:W-:Y:S02]  /*a960*/  ISETP.LT.OR P0, PT, R4, R240, P1 ;  /* 0x000000f00400720c */ /* 0x000fe40000f01670 */
[----:B------:R-:W-:-:S02]  /*a970*/  ISETP.GE.AND P1, PT, R0, R239, PT ;  /* 0x000000ef0000720c */ /* 0x000fc40003f26270 */
[----:B------:R-:W-:Y:S02]  /*a980*/  FSEL R181, R188, -INF , !P0 ;  /* 0xff800000bcb57808 */ /* 0x000fe40004000000 */
[C---:B------:R-:W-:Y:S02]  /*a990*/  ISETP.GE.AND P0, PT, R0.reuse, R235, PT ;  /* 0x000000eb0000720c */ /* 0x040fe40003f06270 */
[C---:B------:R-:W-:Y:S02]  /*a9a0*/  ISETP.LT.OR P1, PT, R0.reuse, R240, P1 ;  /* 0x000000f00000720c */ /* 0x040fe40000f21670 */
[----:B------:R-:W-:Y:S02]  /*a9b0*/  ISETP.LT.OR P0, PT, R0, R238, P0 ;  /* 0x000000ee0000720c */ /* 0x000fe40000701670 */
[----:B------:R-:W-:Y:S02]  /*a9c0*/  FSEL R180, R189, -INF , !P1 ;  /* 0xff800000bdb47808 */ /* 0x000fe40004800000 */
[----:B------:R-:W-:Y:S01]  /*a9d0*/  FSEL R175, R191, -INF , !P0 ;  /* 0xff800000bfaf7808 */ /* 0x000fe20004000000 */
[----:B------:R-:W-:Y:S08]  /*a9e0*/  @!P6 BRA `(.L_x_2361) ;  /* 0x0000000c00b4e947 */ /* 0x000ff00003800000 */
[----:B------:R-:W-:-:S13]  /*a9f0*/  PLOP3.LUT P0, PT, PT, PT, UP6, 0x40, 0x0 ;  /* 0x000000000000781c */ /* 0x000fda0003f0e868 */
[----:B------:R-:W-:Y:S05]  /*aa00*/  @P0 BRA `(.L_x_2362) ;  /* 0x0000000400240947 */ /* 0x000fea0003800000 */
[----:B------:R-:W-:Y:S01]  /*aa10*/  ULDC UR7, c[0x0][0x380] ;  /* 0x0000e00000077ab9 */ /* 0x000fe20000000800 */
[----:B------:R-:W-:Y:S01]  /*aa20*/  USHF.L.U32 UR8, UR14, 0x6, URZ ;  /* 0x000000060e087899 */ /* 0x000fe2000800063f */
[----:B------:R-:W-:Y:S01]  /*aa30*/  IMAD.U32 R0, RZ, RZ, UR7 ;  /* 0x00000007ff007e24 */ /* 0x000fe2000f8e00ff */
[----:B------:R-:W-:Y:S02]  /*aa40*/  UMOV UR32, URZ ;  /* 0x0000003f00207c82 */ /* 0x000fe40008000000 */
[----:B------:R-:W-:Y:S02]  /*aa50*/  UIADD3 UR24, UR8, -0x40, URZ ;  /* 0xffffffc008187890 */ /* 0x000fe4000fffe03f */
[----:B------:R-:W-:Y:S01]  /*aa60*/  IABS R0, R0 ;  /* 0x0000000000007213 */ /* 0x000fe20000000000 */
[----:B------:R-:W-:Y:S01]  /*aa70*/  IMAD.U32 R4, RZ, RZ, UR8 ;  /* 0x00000008ff047e24 */ /* 0x000fe2000f8e00ff */
[----:B------:R-:W-:Y:S02]  /*aa80*/  ULOP3.LUT UR8, UR8, UR7, URZ, 0x3c, !UPT ;  /* 0x0000000708087292 */ /* 0x000fe4000f8e3c3f */
[----:B------:R-:W-:-:S02]  /*aa90*/  R2UR UR4, R0 ;  /* 0x00000000000472ca */ /* 0x000fc400000e0000 */
[----:B------:R-:W-:Y:S01]  /*aaa0*/  IABS R4, R4 ;  /* 0x0000000400047213 */ /* 0x000fe20000000000 */
[----:B------:R-:W-:-:S03]  /*aab0*/  UISETP.GE.AND UP1, UPT, UR8, URZ, UPT ;  /* 0x0000003f0800728c */ /* 0x000fc6000bf26270 */
[----:B------:R-:W-:-:S07]  /*aac0*/  R2UR UR21, R4 ;  /* 0x00000000041572ca */ /* 0x000fce00000e0000 */
        /* <DEDUP_REMOVED lines=27> */
[----:B------:R-:W-:Y:S02]  /*ac80*/  UISETP.GE.AND UP0, UPT, UR24, URZ, UPT ;  /* 0x0000003f1800728c */ /* 0x000fe4000bf06270 */
[----:B------:R-:W-:Y:S02]  /*ac90*/  UISETP.NE.AND UP2, UPT, UR7, URZ, UPT ;  /* 0x0000003f0700728c */ /* 0x000fe4000bf45270 */
[----:B------:R-:W-:Y:S02]  /*aca0*/  @UP4 UIADD3 UR33, UR33, 0x1, URZ ;  /* 0x0000000121214890 */ /* 0x000fe4000fffe03f */
[----:B------:R-:W-:Y:S02]  /*acb0*/  ULOP3.LUT UR4, URZ, UR7, URZ, 0x33, !UPT ;  /* 0x000000073f047292 */ /* 0x000fe4000f8e333f */
[----:B------:R-:W-:Y:S02]  /*acc0*/  @!UP1 UIADD3 UR33, -UR33, URZ, URZ ;  /* 0x0000003f21219290 */ /* 0x000fe4000fffe13f */
[----:B------:R-:W-:-:S02]  /*acd0*/  @UP3 UIADD3 UR31, UR31, 0x1, URZ ;  /* 0x000000011f1f3890 */ /* 0x000fc4000fffe03f */
[----:B------:R-:W-:Y:S02]  /*ace0*/  USEL UR33, UR4, UR33, !UP2 ;  /* 0x0000002104217287 */ /* 0x000fe4000d000000 */
[----:B------:R-:W-:Y:S02]  /*acf0*/  @!UP0 UIADD3 UR31, -UR31, URZ, URZ ;  /* 0x0000003f1f1f8290 */ /* 0x000fe4000fffe13f */
[----:B------:R-:W-:Y:S02]  /*ad00*/  UIMAD.WIDE UR8, UR33, 0x4, UR22 ;  /* 0x00000004210878a5 */ /* 0x000fe4000f8e0216 */
[----:B------:R-:W-:-:S04]  /*ad10*/  USEL UR4, UR4, UR31, !UP2 ;  /* 0x0000001f04047287 */ /* 0x000fc8000d000000 */
[----:B------:R-:W-:Y:S01]  /*ad20*/  UIMAD.WIDE UR18, UR4, 0x4, UR22 ;  /* 0x00000004041278a5 */ /* 0x000fe2000f8e0216 */
[----:B------:R-:W-:Y:S02]  /*ad30*/  IMAD.U32 R4, RZ, RZ, UR8 ;  /* 0x00000008ff047e24 */ /* 0x000fe4000f8e00ff */
[----:B------:R-:W-:-:S03]  /*ad40*/  IMAD.U32 R5, RZ, RZ, UR9 ;  /* 0x00000009ff057e24 */ /* 0x000fc6000f8e00ff */
[----:B------:R-:W-:Y:S02]  /*ad50*/  IMAD.U32 R6, RZ, RZ, UR18 ;  /* 0x00000012ff067e24 */ /* 0x000fe4000f8e00ff */
[----:B------:R-:W-:Y:S01]  /*ad60*/  IMAD.U32 R7, RZ, RZ, UR19 ;  /* 0x00000013ff077e24 */ /* 0x000fe2000f8e00ff */
[----:B------:R-:W2:Y:S04]  /*ad70*/  LDG.E R4, desc[UR26][R4.64] ;  /* 0x0000001a04047981 */ /* 0x000ea8000c1e1900 */
[----:B------:R-:W3:Y:S01]  /*ad80*/  LDG.E R0, desc[UR26][R6.64] ;  /* 0x0000001a06007981 */ /* 0x000ee2000c1e1900 */
[----:B------:R-:W-:-:S04]  /*ad90*/  UIADD3 UR4, UR33, -UR4, URZ ;  /* 0x8000000421047290 */ /* 0x000fc8000fffe03f */
[----:B------:R-:W-:-:S04]  /*ada0*/  UIMAD UR7, UR4, UR7, -0x40 ;  /* 0xffffffc0040774a4 */ /* 0x000fc8000f8e0207 */
[----:B------:R-:W-:Y:S02]  /*adb0*/  USHF.R.S32.HI UR4, URZ, 0x1f, UR7 ;  /* 0x0000001f3f047899 */ /* 0x000fe40008011407 */
[----:B------:R-:W-:Y:S02]  /*adc0*/  UIMAD.WIDE.U32 UR18, UR7, UR10, URZ ;  /* 0x0000000a071272a5 */ /* 0x000fe4000f8e003f */
[----:B------:R-:W-:-:S04]  /*add0*/  UIMAD UR4, UR4, UR10, URZ ;  /* 0x0000000a040472a4 */ /* 0x000fc8000f8e023f */
[----:B------:R-:W-:-:S04]  /*ade0*/  UIMAD UR4, UR7, UR11, UR4 ;  /* 0x0000000b070472a4 */ /* 0x000fc8000f8e0204 */
[----:B------:R-:W-:Y:S01]  /*adf0*/  UIADD3 UR19, UR19, UR4, URZ ;  /* 0x0000000413137290 */ /* 0x000fe2000fffe03f */
[----:B--2---:R-:W-:Y:S02]  /*ae00*/  R2UR UR9, R4 ;  /* 0x00000000040972ca */ /* 0x004fe400000e0000 */
[----:B---3--:R-:W-:-:S13]  /*ae10*/  R2UR UR8, R0 ;  /* 0x00000000000872ca */ /* 0x008fda00000e0000 */
[----:B------:R-:W-:-:S03]  /*ae20*/  UIADD3 UR7, -UR9, UR8, URZ ;  /* 0x0000000809077290 */ /* 0x000fc6000fffe13f */
[----:B------:R-:W-:Y:S01]  /*ae30*/  ULDC.64 UR8, c[0x0][0x230] ;  /* 0x00008c0000087ab9 */ /* 0x000fe20000000a00 */
[----:B------:R-:W-:Y:S02]  /*ae40*/  USHF.R.S32.HI UR4, URZ, 0x1f, UR7 ;  /* 0x0000001f3f047899 */ /* 0x000fe40008011407 */
[----:B------:R-:W-:Y:S02]  /*ae50*/  UIMAD.WIDE.U32 UR18, UR7, UR8, UR18 ;  /* 0x00000008071272a5 */ /* 0x000fe4000f8e0012 */
[----:B------:R-:W-:-:S04]  /*ae60*/  UIMAD UR4, UR4, UR8, URZ ;  /* 0x00000008040472a4 */ /* 0x000fc8000f8e023f */
[----:B------:R-:W-:-:S04]  /*ae70*/  UIMAD UR4, UR7, UR9, UR4 ;  /* 0x00000009070472a4 */ /* 0x000fc8000f8e0204 */
[----:B------:R-:W-:Y:S01]  /*ae80*/  UIADD3 UR8, UR19, UR4, URZ ;  /* 0x0000000413087290 */ /* 0x000fe2000fffe03f */
[----:B------:R-:W-:Y:S11]  /*ae90*/  BRA `(.L_x_2363) ;  /* 0x0000000000087947 */ /* 0x000ff60003800000 */
.L_x_2362:
[----:B------:R-:W-:-:S04]  /*aea0*/  ULEA UR18, -UR10, URZ, 0x6 ;  /* 0x0000003f0a127291 */ /* 0x000fc8000f8e313f */
[----:B------:R-:W-:-:S12]  /*aeb0*/  USHF.R.S32.HI UR8, URZ, 0x1f, UR18 ;  /* 0x0000001f3f087899 */ /* 0x000fd80008011412 */
.L_x_2363:
[C---:B------:R-:W-:Y:S01]  /*aec0*/  @!P4 IADD3 R6, P1, R200.reuse, UR18, RZ ;  /* 0x00000012c806cc10 */ /* 0x040fe2000ff3e0ff */
[----:B------:R-:W-:Y:S01]  /*aed0*/  UIADD3 UR7, UP1, UP0, UR28, UR18, UR28 ;  /* 0x000000121c077290 */ /* 0x000fe2000f83e01c */
[----:B------:R-:W-:Y:S01]  /*aee0*/  @!P3 IADD3 R4, P0, R200, UR18, RZ ;  /* 0x00000012c804bc10 */ /* 0x000fe2000ff1e0ff */
[----:B------:R1:W-:Y:S01]  /*aef0*/  @P5 STS.128 [R234+0x8000], RZ ;  /* 0x008000ffea005388 */ /* 0x0003e20000000c00 */
[C---:B------:R-:W-:Y:S01]  /*af00*/  @!P4 IADD3.X R5, R165.reuse, UR8, RZ, P1, !PT ;  /* 0x00000008a505cc10 */ /* 0x040fe20008ffe4ff */
[----:B------:R-:W-:Y:S01]  /*af10*/  UIADD3.X UR4, UR25, UR8, UR25, UP1, UP0 ;  /* 0x0000000819047290 */ /* 0x000fe20008fe0419 */
[C---:B------:R-:W-:Y:S01]  /*af20*/  @!P4 LEA R170, P1, R6.reuse, UR16, 0x1 ;  /* 0x0000001006aacc11 */ /* 0x040fe2000f8208ff */
[----:B------:R-:W-:Y:S01]  /*af30*/  BSSY B0, `(.L_x_2364) ;  /* 0x0000093000007945 */ /* 0x000fe20003800000 */
[----:B------:R-:W-:Y:S01]  /*af40*/  @!P3 IADD3.X R0, R165, UR8, RZ, P0, !PT ;  /* 0x00000008a500bc10 */ /* 0x000fe200087fe4ff */
[----:B------:R-:W-:Y:S01]  /*af50*/  VOTEU.ALL UP0, P5 ;  /* 0x00000000003f7886 */ /* 0x000fe20002800000 */
[----:B------:R-:W-:Y:S01]  /*af60*/  @!P4 LEA.HI.X R171, R6, UR17, R5, 0x1, P1 ;  /* 0x0000001106abcc11 */ /* 0x000fe200088f0c05 */
[----:B------:R-:W-:Y:S01]  /*af70*/  IMAD.U32 R5, RZ, RZ, UR18 ;  /* 0x00000012ff057e24 */ /* 0x000fe2000f8e00ff */
[----:B------:R-:W-:-:S02]  /*af80*/  @!P3 LEA R16, P0, R4, UR16, 0x1 ;  /* 0x000000100410bc11 */ /* 0x000fc4000f8008ff */
[----:B------:R-:W-:Y:S02]  /*af90*/  @!UP0 UIADD3 UR11, UP1, UR28, UR18, URZ ;  /* 0x000000121c0b8290 */ /* 0x000fe4000ff3e03f */
[----:B------:R-:W-:Y:S01]  /*afa0*/  @!P3 LEA.HI.X R17, R4, UR17, R0, 0x1, P0 ;  /* 0x000000110411bc11 */ /* 0x000fe200080f0c00 */
[----:B------:R-:W-:Y:S01]  /*afb0*/  IMAD.U32 R4, RZ, RZ, UR8 ;  /* 0x00000008ff047e24 */ /* 0x000fe2000f8e00ff */
[----:B------:R-:W-:Y:S01]  /*afc0*/  @!P2 IADD3 R10, P0, R200, UR18, RZ ;  /* 0x00000012c80aac10 */ /* 0x000fe2000ff1e0ff */
[----:B------:R-:W-:Y:S01]  /*afd0*/  IMAD.U32 R0, RZ, RZ, UR8 ;  /* 0x00000008ff007e24 */ /* 0x000fe2000f8e00ff */
[----:B------:R-:W-:Y:S01]  /*afe0*/  @!P5 LEA R172, P1, R5, R245, 0x1 ;  /* 0x000000f505acd211 */ /* 0x000fe200078208ff */
[----:B------:R-:W-:Y:S01]  /*aff0*/  @!UP0 UIADD3.X UR9, UR25, UR8, URZ, UP1, !UPT ;  /* 0x0000000819098290 */ /* 0x000fe20008ffe43f */
[----:B------:R-:W-:Y:S02]  /*b000*/  @!P2 IADD3.X R6, R165, UR8, RZ, P0, !PT ;  /* 0x00000008a506ac10 */ /* 0x000fe400087fe4ff */
[----:B------:R-:W-:-:S02]  /*b010*/  @!P5 LEA.HI.X R173, R5, R244, R4, 0x1, P1 ;  /* 0x000000f405add211 */ /* 0x000fc400008f0c04 */
[----:B------:R-:W-:-:S03]  /*b020*/  @!P4 IADD3 R9, P1, P0, R200, UR28, R5 ;  /* 0x0000001cc809cc10 */ /* 0x000fc6000f83e005 */
[----:B------:R-:W-:Y:S01]  /*b030*/  @!PT LDS RZ, [RZ] ;  /* 0x00000000fffff984 */ /* 0x000fe20000000800 */
[----:B------:R-:W-:Y:S01]  /*b040*/  @!PT LDS RZ, [RZ] ;  /* 0x00000000fffff984 */ /* 0x000fe20000000800 */
[----:B------:R-:W-:Y:S01]  /*b050*/  @!PT LDS RZ, [RZ] ;  /* 0x00000000fffff984 */ /* 0x000fe20000000800 */
[----:B------:R2:W-:Y:S01]  /*b060*/  @!P5 LDGSTS.E.BYPASS.LTC128B.128 [R234+0x8000], desc[UR26][R172.64] ;  /* 0x08000000aceadfae */ /* 0x0005e2000b901d5a */
[C-C-:B------:R-:W-:Y:S02]  /*b070*/  @!P4 IADD3.X R4, R165.reuse, UR25, R0.reuse, P1, P0 ;  /* 0x00000019a504cc10 */ /* 0x140fe40008fe0400 */
[C-C-:B------:R-:W-:Y:S01]  /*b080*/  @!P3 IADD3 R8, P1, P0, R200.reuse, UR28, R5.reuse ;  /* 0x0000001cc808bc10 */ /* 0x140fe2000f83e005 */
[----:B------:R1:W-:Y:S03]  /*b090*/  @P4 STS.128 [R234+0xa000], RZ ;  /* 0x00a000ffea004388 */ /* 0x0003e60000000c00 */
[----:B------:R-:W-:Y:S01]  /*b0a0*/  @!P3 IADD3.X R7, R165, UR25, R0, P1, P0 ;  /* 0x00000019a507bc10 */ /* 0x000fe20008fe0400 */
[----:B------:R-:W-:Y:S01]  /*b0b0*/  @!PT LDS RZ, [RZ] ;  /* 0x00000000fffff984 */ /* 0x000fe20000000800 */
[----:B------:R-:W-:Y:S01]  /*b0c0*/  @!PT LDS RZ, [RZ] ;  /* 0x00000000fffff984 */ /* 0x000fe20000000800 */
[----:B------:R-:W-:Y:S01]  /*b0d0*/  @!PT LDS RZ, [RZ] ;  /* 0x00000000fffff984 */ /* 0x000fe20000000800 */
[----:B------:R3:W-:Y:S01]  /*b0e0*/  @!P4 LDGSTS.E.BYPASS.LTC128B.128 [R234+0xa000], desc[UR26][R170.64+0x80] ;  /* 0x0a000080aaeacfae */ /* 0x0007e2000b901d5a */
[----:B------:R-:W-:-:S03]  /*b0f0*/  @!P2 IADD3 R5, P1, P0, R200, UR28, R5 ;  /* 0x0000001cc805ac10 */ /* 0x000fc6000f83e005 */
[----:B------:R1:W-:Y:S01]  /*b100*/  @P3 STS.128 [R234+0xc000], RZ ;  /* 0x00c000ffea003388 */ /* 0x0003e20000000c00 */
[----:B------:R-:W-:Y:S02]  /*b110*/  @!P2 IADD3.X R0, R165, UR25, R0, P1, P0 ;  /* 0x00000019a500ac10 */ /* 0x000fe40008fe0400 */
[C---:B------:R-:W-:Y:S01]  /*b120*/  @!P2 LEA R14, P0, R10.reuse, UR16, 0x1 ;  /* 0x000000100a0eac11 */ /* 0x040fe2000f8008ff */
[----:B------:R-:W-:Y:S01]  /*b130*/  @!PT LDS RZ, [RZ] ;  /* 0x00000000fffff984 */ /* 0x000fe20000000800 */
[----:B------:R-:W-:Y:S01]  /*b140*/  @!PT LDS RZ, [RZ] ;  /* 0x00000000fffff984 */ /* 0x000fe20000000800 */
[----:B------:R-:W-:Y:S01]  /*b150*/  @!PT LDS RZ, [RZ] ;  /* 0x00000000fffff984 */ /* 0x000fe20000000800 */
[----:B------:R1:W-:Y:S01]  /*b160*/  @!P3 LDGSTS.E.BYPASS.LTC128B.128 [R234+0xc000], desc[UR26][R16.64+0x100] ;  /* 0x0c00010010eabfae */ /* 0x0003e2000b901d5a */
[C---:B------:R-:W-:Y:S02]  /*b170*/  @!P4 LEA R22, P1, R9.reuse, UR16, 0x1 ;  /* 0x000000100916cc11 */ /* 0x040fe4000f8208ff */
[----:B------:R-:W-:Y:S01]  /*b180*/  @!P2 LEA.HI.X R15, R10, UR17, R6, 0x1, P0 ;  /* 0x000000110a0fac11 */ /* 0x000fe200080f0c06 */
[----:B------:R-:W-:Y:S01]  /*b190*/  IMAD.U32 R6, RZ, RZ, UR7 ;  /* 0x00000007ff067e24 */ /* 0x000fe2000f8e00ff */
[----:B------:R-:W-:Y:S01]  /*b1a0*/  @!P4 LEA.HI.X R23, R9, UR17, R4, 0x1, P1 ;  /* 0x000000110917cc11 */ /* 0x000fe200088f0c04 */
[----:B------:R-:W-:Y:S01]  /*b1b0*/  IMAD.U32 R4, RZ, RZ, UR4 ;  /* 0x00000004ff047e24 */ /* 0x000fe2000f8e00ff */
[----:B------:R-:W-:Y:S01]  /*b1c0*/  @!P3 LEA R12, P0, R8, UR16, 0x1 ;  /* 0x00000010080cbc11 */ /* 0x000fe2000f8008ff */
[----:B------:R1:W-:Y:S01]  /*b1d0*/  @P2 STS.128 [R234+0xe000], RZ ;  /* 0x00e000ffea002388 */ /* 0x0003e20000000c00 */
[----:B------:R-:W-:-:S02]  /*b1e0*/  @!P5 LEA R20, P1, R6, R245, 0x1 ;  /* 0x000000f50614d211 */ /* 0x000fc400078208ff */
[----:B------:R-:W-:Y:S01]  /*b1f0*/  @!P3 LEA.HI.X R13, R8, UR17, R7, 0x1, P0 ;  /* 0x00000011080dbc11 */ /* 0x000fe200080f0c07 */
[----:B------:R-:W-:Y:S01]  /*b200*/  @!PT LDS RZ, [RZ] ;  /* 0x00000000fffff984 */ /* 0x000fe20000000800 */
[----:B------:R-:W-:Y:S01]  /*b210*/  @!PT LDS RZ, [RZ] ;  /* 0x00000000fffff984 */ /* 0x000fe20000000800 */
[----:B------:R-:W-:Y:S01]  /*b220*/  @!PT LDS RZ, [RZ] ;  /* 0x00000000fffff984 */ /* 0x000fe20000000800 */
[----:B------:R1:W-:Y:S01]  /*b230*/  @!P2 LDGSTS.E.BYPASS.LTC128B.128 [R234+0xe000], desc[UR26][R14.64+0x180] ;  /* 0x0e0001800eeaafae */ /* 0x0003e2000b901d5a */
[C---:B------:R-:W-:Y:S02]  /*b240*/  @!P2 LEA R10, P0, R5.reuse, UR16, 0x1 ;  /* 0x00000010050aac11 */ /* 0x040fe4000f8008ff */
[----:B------:R-:W-:Y:S01]  /*b250*/  @!P5 LEA.HI.X R21, R6, R244, R4, 0x1, P1 ;  /* 0x000000f40615d211 */ /* 0x000fe200008f0c04 */
[----:B------:R1:W-:Y:S01]  /*b260*/  @P5 STS.128 [R234+0x8800], RZ ;  /* 0x008800ffea005388 */ /* 0x0003e20000000c00 */
[----:B------:R-:W-:Y:S02]  /*b270*/  @!P4 IADD3 R4, P1, R200, UR7, RZ ;  /* 0x00000007c804cc10 */ /* 0x000fe4000ff3e0ff */
[----:B------:R-:W-:Y:S02]  /*b280*/  @!P2 LEA.HI.X R11, R5, UR17, R0, 0x1, P0 ;  /* 0x00000011050bac11 */ /* 0x000fe400080f0c00 */
[----:B------:R-:W-:-:S02]  /*b290*/  @!P4 IADD3.X R0, R165, UR4, RZ, P1, !PT ;  /* 0x00000004a500cc10 */ /* 0x000fc40008ffe4ff */
[----:B------:R-:W-:Y:S02]  /*b2a0*/  @!P4 LEA R18, P1, R4, UR16, 0x1 ;  /* 0x000000100412cc11 */ /* 0x000fe4000f8208ff */
[----:B------:R-:W-:Y:S02]  /*b2b0*/  @!P3 IADD3 R6, P0, R200, UR7, RZ ;  /* 0x00000007c806bc10 */ /* 0x000fe4000ff1e0ff */
[----:B------:R-:W-:Y:S01]  /*b2c0*/  @!P4 LEA.HI.X R19, R4, UR17, R0, 0x1, P1 ;  /* 0x000000110413cc11 */ /* 0x000fe200088f0c00 */
[----:B------:R-:W-:Y:S01]  /*b2d0*/  IMAD.U32 R4, RZ, RZ, UR11 ;  /* 0x0000000bff047e24 */ /* 0x000fe2000f8e00ff */
[----:B------:R-:W-:Y:S01]  /*b2e0*/  @!P3 IADD3.X R5, R165, UR4, RZ, P0, !PT ;  /* 0x00000004a505bc10 */ /* 0x000fe200087fe4ff */
[----:B------:R-:W-:Y:S01]  /*b2f0*/  IMAD.U32 R0, RZ, RZ, UR9 ;  /* 0x00000009ff007e24 */ /* 0x000fe2000f8e00ff */
[----:B------:R-:W-:Y:S01]  /*b300*/  @!P3 LEA R8, P0, R6, UR16, 0x1 ;  /* 0x000000100608bc11 */ /* 0x000fe2000f8008ff */
[----:B------:R-:W-:Y:S01]  /*b310*/  UIADD3 UR9, UP0, UR28, UR7, URZ ;  /* 0x000000071c097290 */ /* 0x000fe2000ff1e03f */
[----:B------:R-:W-:-:S02]  /*b320*/  @!P5 LEA R168, P1, R4, R245, 0x1 ;  /* 0x000000f504a8d211 */ /* 0x000fc400078208ff */
[----:B------:R-:W-:Y:S02]  /*b330*/  @!P3 LEA.HI.X R9, R6, UR17, R5, 0x1, P0 ;  /* 0x000000110609bc11 */ /* 0x000fe400080f0c05 */
[----:B------:R-:W-:Y:S01]  /*b340*/  @!P2 IADD3 R6, P0, R200, UR7, RZ ;  /* 0x00000007c806ac10 */ /* 0x000fe2000ff1e0ff */
[----:B------:R-:W-:Y:S01]  /*b350*/  UIADD3.X UR7, UR25, UR4, URZ, UP0, !UPT ;  /* 0x0000000419077290 */ /* 0x000fe200087fe43f */
[----:B------:R-:W-:Y:S01]  /*b360*/  @!P5 LEA.HI.X R169, R4, R244, R0, 0x1, P1 ;  /* 0x000000f404a9d211 */ /* 0x000fe200008f0c00 */
[----:B------:R-:W-:Y:S01]  /*b370*/  IMAD.U32 R4, RZ, RZ, UR9 ;  /* 0x00000009ff047e24 */ /* 0x000fe2000f8e00ff */
[----:B------:R-:W-:Y:S02]  /*b380*/  @!P2 IADD3.X R5, R165, UR4, RZ, P0, !PT ;  /* 0x00000004a505ac10 */ /* 0x000fe400087fe4ff */
[----:B--2---:R-:W-:Y:S01]  /*b390*/  @!P2 LEA R172, P0, R6, UR16, 0x1 ;  /* 0x0000001006acac11 */ /* 0x004fe2000f8008ff */
[----:B------:R-:W-:Y:S01]  /*b3a0*/  IMAD.U32 R0, RZ, RZ, UR7 ;  /* 0x00000007ff007e24 */ /* 0x000fe2000f8e00ff */
[----:B------:R-:W-:Y:S01]  /*b3b0*/  @!P5 LEA R186, P1, R4, R245, 0x1 ;  /* 0x000000f504bad211 */ /* 0x000fe200078208ff */
[----:B------:R-:W-:Y:S01]  /*b3c0*/  @!PT LDS RZ, [RZ] ;  /* 0x00000000fffff984 */ /* 0x000fe20000000800 */
[----:B------:R-:W-:Y:S01]  /*b3d0*/  @!PT LDS RZ, [RZ] ;  /* 0x00000000fffff984 */ /* 0x000fe20000000800 */
[----:B------:R-:W-:Y:S01]  /*b3e0*/  @!PT LDS RZ, [RZ] ;  /* 0x00000000fffff984 */ /* 0x000fe20000000800 */
[----:B------:R1:W-:Y:S01]  /*b3f0*/  @!P5 LDGSTS.E.BYPASS.LTC128B.128 [R234+0x8800], desc[UR26][R168.64] ;  /* 0x08800000a8eadfae */ /* 0x0003e2000b901d5a */
[----:B------:R-:W-:-:S02]  /*b400*/  @!P2 LEA.HI.X R173, R6, UR17, R5, 0x1, P0 ;  /* 0x0000001106adac11 */ /* 0x000fc400080f0c05 */
[----:B------:R-:W-:Y:S01]  /*b410*/  @!P4 IADD3 R5, P0, R200, UR9, RZ ;  /* 0x00000009c805cc10 */ /* 0x000fe2000ff1e0ff */
[----:B------:R1:W-:Y:S01]  /*b420*/  @P4 STS.128 [R234+0xa800], RZ ;  /* 0x00a800ffea004388 */ /* 0x0003e20000000c00 */
[----:B------:R-:W-:Y:S02]  /*b430*/  @!P5 LEA.HI.X R187, R4, R244, R0, 0x1, P1 ;  /* 0x000000f404bbd211 */ /* 0x000fe400008f0c00 */
[----:B------:R-:W-:Y:S01]  /*b440*/  @!P4 IADD3.X R4, R165, UR7, RZ, P0, !PT ;  /* 0x00000007a504cc10 */ /* 0x000fe200087fe4ff */
[----:B------:R-:W-:Y:S01]  /*b450*/  @!PT LDS RZ, [RZ] ;  /* 0x00000000fffff984 */ /* 0x000fe20000000800 */
[----:B------:R-:W-:Y:S01]  /*b460*/  @!PT LDS RZ, [RZ] ;  /* 0x00000000fffff984 */ /* 0x000fe20000000800 */
[----:B------:R-:W-:Y:S01]  /*b470*/  @!PT LDS RZ, [RZ] ;  /* 0x00000000fffff984 */ /* 0x000fe20000000800 */
[----:B------:R1:W-:Y:S01]  /*b480*/  @!P4 LDGSTS.E.BYPASS.LTC128B.128 [R234+0xa800], desc[UR26][R22.64+0x80] ;  /* 0x0a80008016eacfae */ /* 0x0003e2000b901d5a */
[C---:B------:R-:W-:Y:S02]  /*b490*/  @!P4 LEA R6, P1, R5.reuse, UR16, 0x1 ;  /* 0x000000100506cc11 */ /* 0x040fe4000f8208ff */
[----:B------:R-:W-:Y:S01]  /*b4a0*/  @!P3 IADD3 R0, P0, R200, UR9, RZ ;  /* 0x00000009c800bc10 */ /* 0x000fe2000ff1e0ff */
[----:B------:R1:W-:Y:S01]  /*b4b0*/  @P3 STS.128 [R234+0xc800], RZ ;  /* 0x00c800ffea003388 */ /* 0x0003e20000000c00 */
[----:B------:R-:W-:-:S02]  /*b4c0*/  @!P4 LEA.HI.X R7, R5, UR17, R4, 0x1, P1 ;  /* 0x000000110507cc11 */ /* 0x000fc400088f0c04 */
[----:B------:R-:W-:Y:S01]  /*b4d0*/  @!P3 IADD3.X R4, R165, UR7, RZ, P0, !PT ;  /* 0x00000007a504bc10 */ /* 0x000fe200087fe4ff */
[----:B------:R-:W-:Y:S01]  /*b4e0*/  @!PT LDS RZ, [RZ] ;  /* 0x00000000fffff984 */ /* 0x000fe20000000800 */
[----:B------:R-:W-:Y:S01]  /*b4f0*/  @!PT LDS RZ, [RZ] ;  /* 0x00000000fffff984 */ /* 0x000fe20000000800 */
[----:B------:R-:W-:Y:S01]  /*b500*/  @!PT LDS RZ, [RZ] ;  /* 0x00000000fffff984 */ /* 0x000fe20000000800 */
[----:B------:R1:W-:Y:S01]  /*b510*/  @!P3 LDGSTS.E.BYPASS.LTC128B.128 [R234+0xc800], desc[UR26][R12.64+0x100] ;  /* 0x0c8001000ceabfae */ /* 0x0003e2000b901d5a */
[----:B---3--:R-:W-:-:S03]  /*b520*/  @!P3 LEA R170, P0, R0, UR16, 0x1 ;  /* 0x0000001000aabc11 */ /* 0x008fc6000f8008ff */
[----:B------:R1:W-:Y:S01]  /*b530*/  @P2 STS.128 [R234+0xe800], RZ ;  /* 0x00e800ffea002388 */ /* 0x0003e20000000c00 */
[----:B------:R-:W-:-:S03]  /*b540*/  @!P3 LEA.HI.X R171, R0, UR17, R4, 0x1, P0 ;  /* 0x0000001100abbc11 */ /* 0x000fc600080f0c04 */
        /* <DEDUP_REMOVED lines=41> */
[----:B------:R-:W-:-:S04]  /*b7e0*/  IADD3 R200, P0, R200, UR9, RZ ;  /* 0x00000009c8c87c10 */ /* 0x000fc8000ff1e0ff */
[----:B------:R-:W-:Y:S02]  /*b7f0*/  IADD3.X R165, R165, UR7, RZ, P0, !PT ;  /* 0x00000007a5a57c10 */ /* 0x000fe400087fe4ff */
[----:B------:R-:W-:-:S04]  /*b800*/  LEA R4, P0, R200, UR16, 0x1 ;  /* 0x00000010c8047c11 */ /* 0x000fc8000f8008ff */
[----:B------:R-:W-:-:S05]  /*b810*/  LEA.HI.X R5, R200, UR17, R165, 0x1, P0 ;  /* 0x00000011c8057c11 */ /* 0x000fca00080f0ca5 */
[----:B------:R-:W-:Y:S01]  /*b820*/  @!PT LDS RZ, [RZ] ;  /* 0x00000000fffff984 */ /* 0x000fe20000000800 */
[----:B------:R-:W-:Y:S01]  /*b830*/  @!PT LDS RZ, [RZ] ;  /* 0x00000000fffff984 */ /* 0x000fe20000000800 */
[----:B------:R-:W-:Y:S01]  /*b840*/  @!PT LDS RZ, [RZ] ;  /* 0x00000000fffff984 */ /* 0x000fe20000000800 */
[----:B------:R2:W-:Y:S04]  /*b850*/  LDGSTS.E.BYPASS.LTC128B.128 [R234+0xf800], desc[UR26][R4.64+0x180] ;  /* 0x0f80018004ea7fae */ /* 0x0005e8000b901d5a */
.L_x_2365:
[----:B------:R-:W-:Y:S05]  /*b860*/  BSYNC B0 ;  /* 0x0000000000007941 */ /* 0x000fea0003800000 */
.L_x_2364:
[----:B------:R-:W0:Y:S01]  /*b870*/  LDGDEPBAR ;  /* 0x00000000000079af */ /* 0x000e220000000000 */
[----:B--2---:R-:W-:Y:S02]  /*b880*/  IMAD.U32 R4, RZ, RZ, UR18 ;  /* 0x00000012ff047e24 */ /* 0x004fe4000f8e00ff */
[----:B------:R-:W-:-:S03]  /*b890*/  IMAD.U32 R0, RZ, RZ, UR8 ;  /* 0x00000008ff007e24 */ /* 0x000fc6000f8e00ff */
[----:B------:R-:W-:-:S04]  /*b8a0*/  LEA R245, P0, R4, R245, 0x1 ;  /* 0x000000f504f57211 */ /* 0x000fc800078008ff */
[----:B------:R-:W-:-:S09]  /*b8b0*/  LEA.HI.X R244, R4, R244, R0, 0x1, P0 ;  /* 0x000000f404f47211 */ /* 0x000fd200000f0c00 */
.L_x_2361:
[----:B-1----:R-:W-:Y:S01]  /*b8c0*/  FMNMX.FTZ R6, R164, R2, !PT ;  /* 0x00000002a4067209 */ /* 0x002fe20007810000 */
[----:B------:R-:W-:Y:S01]  /*b8d0*/  LDSM.16.MT88.4 R8, [R224+0x10000] ;  /* 0x01000000e008783b */ /* 0x000fe20000004200 */
[----:B------:R-:W-:Y:S02]  /*b8e0*/  FMNMX.FTZ R5, R3, R174, !PT ;  /* 0x000000ae03057209 */ /* 0x000fe40007810000 */
[----:B------:R-:W-:Y:S01]  /*b8f0*/  FMNMX.FTZ R6, R178, R6, !PT ;  /* 0x00000006b2067209 */ /* 0x000fe20007810000 */
[----:B------:R-:W-:Y:S01]  /*b900*/  LDSM.16.MT88.4 R16, [R222+0x10000] ;  /* 0x01000000de10783b */ /* 0x000fe20000004200 */
[----:B------:R-:W-:Y:S02]  /*b910*/  FMNMX.FTZ R5, R198, R5, !PT ;  /* 0x00000005c6057209 */ /* 0x000fe40007810000 */
[----:B------:R-:W-:Y:S01]  /*b920*/  FMNMX.FTZ R6, R242, R6, !PT ;  /* 0x00000006f2067209 */ /* 0x000fe20007810000 */
[----:B------:R-:W-:Y:S01]  /*b930*/  LDSM.16.MT88.4 R12, [R221+0x10000] ;  /* 0x01000000dd0c783b */ /* 0x000fe20000004200 */
[----:B------:R-:W-:-:S02]  /*b940*/  FMNMX.FTZ R5, R199, R5, !PT ;  /* 0x00000005c7057209 */ /* 0x000fc40007810000 */
[----:B------:R-:W-:Y:S01]  /*b950*/  FMNMX.FTZ R6, R201, R6, !PT ;  /* 0x00000006c9067209 */ /* 0x000fe20007810000 */
[----:B------:R-:W-:Y:S01]  /*b960*/  LDSM.16.MT88.4 R20, [R221+0x10800] ;  /* 0x01080000dd14783b */ /* 0x000fe20000004200 */
        /* <DEDUP_REMOVED lines=24> */
[----:B------:R-:W-:-:S03]  /*baf0*/  FMNMX.FTZ R5, R175, R5, !PT ;  /* 0x00000005af057209 */ /* 0x000fc60007810000 */
[----:B------:R-:W1:Y:S04]  /*bb00*/  SHFL.BFLY PT, R4, R6, 0x2, 0x1f ;  /* 0x0c401f0006047f89 */ /* 0x000e6800000e0000 */
[----:B------:R-:W2:Y:S01]  /*bb10*/  SHFL.BFLY PT, R0, R5, 0x2, 0x1f ;  /* 0x0c401f0005007f89 */ /* 0x000ea200000e0000 */
[----:B-1----:R-:W-:Y:S02]  /*bb20*/  FMNMX.FTZ R4, R6, R4, !PT ;  /* 0x0000000406047209 */ /* 0x002fe40007810000 */
[----:B--2---:R-:W-:-:S03]  /*bb30*/  FMNMX.FTZ R0, R5, R0, !PT ;  /* 0x0000000005007209 */ /* 0x004fc60007810000 */
[----:B------:R-:W1:Y:S04]  /*bb40*/  SHFL.BFLY PT, R173, R4, 0x1, 0x1f ;  /* 0x0c201f0004ad7f89 */ /* 0x000e6800000e0000 */
[----:B------:R-:W2:Y:S01]  /*bb50*/  SHFL.BFLY PT, R172, R0, 0x1, 0x1f ;  /* 0x0c201f0000ac7f89 */ /* 0x000ea200000e0000 */
[----:B-1----:R-:W-:-:S04]  /*bb60*/  FMNMX.FTZ R173, R4, R173, !PT ;  /* 0x000000ad04ad7209 */ /* 0x002fc80007810000 */
[C---:B------:R-:W-:Y:S01]  /*bb70*/  FSETP.NEU.FTZ.AND P1, PT, R173.reuse, -INF , PT ;  /* 0xff800000ad00780b */ /* 0x040fe20003f3d000 */
[C---:B------:R-:W-:Y:S01]  /*bb80*/  FMUL.FTZ R183, R173.reuse, UR20 ;  /* 0x00000014adb77c20 */ /* 0x040fe20008410000 */
[----:B--2---:R-:W-:Y:S02]  /*bb90*/  FMNMX.FTZ R172, R0, R172, !PT ;  /* 0x000000ac00ac7209 */ /* 0x004fe40007810000 */
[----:B------:R-:W-:Y:S02]  /*bba0*/  FSEL R4, R173, RZ, P1 ;  /* 0x000000ffad047208 */ /* 0x000fe40000800000 */
[----:B------:R-:W-:Y:S02]  /*bbb0*/  FSEL R183, R183, RZ, P1 ;  /* 0x000000ffb7b77208 */ /* 0x000fe40000800000 */
[----:B------:R-:W-:Y:S01]  /*bbc0*/  FSETP.NEU.FTZ.AND P0, PT, R172, -INF , PT ;  /* 0xff800000ac00780b */ /* 0x000fe20003f1d000 */
[----:B------:R-:W-:Y:S02]  /*bbd0*/  FADD.FTZ R4, R164, -R4 ;  /* 0x80000004a4047221 */ /* 0x000fe40000010000 */
[--C-:B------:R-:W-:Y:S01]  /*bbe0*/  FFMA.FTZ R170, R178, UR20, -R183.reuse ;  /* 0x00000014b2aa7c23 */ /* 0x100fe200080108b7 */
[C---:B------:R-:W-:Y:S01]  /*bbf0*/  FMUL.FTZ R178, R172.reuse, UR20 ;  /* 0x00000014acb27c20 */ /* 0x040fe20008410000 */
[----:B------:R-:W-:Y:S01]  /*bc00*/  FSEL R5, R172, RZ, P0 ;  /* 0x000000ffac057208 */ /* 0x000fe20000000000 */
[--C-:B------:R-:W-:Y:S01]  /*bc10*/  FFMA.FTZ R171, R2, UR20, -R183.reuse ;  /* 0x0000001402ab7c23 */ /* 0x100fe200080108b7 */
[--C-:B------:R-:W-:Y:S01]  /*bc20*/  FFMA.FTZ R169, R242, UR20, -R183.reuse ;  /* 0x00000014f2a97c23 */ /* 0x100fe200080108b7 */
[----:B------:R-:W-:Y:S01]  /*bc30*/  FFMA.FTZ R168, R201, UR20, -R183 ;  /* 0x00000014c9a87c23 */ /* 0x000fe200080108b7 */
[----:B------:R-:W-:Y:S01]  /*bc40*/  FSEL R178, R178, RZ, P0 ;  /* 0x000000ffb2b27208 */ /* 0x000fe20000000000 */
[----:B------:R-:W-:Y:S01]  /*bc50*/  FADD.FTZ R5, R3, -R5 ;  /* 0x8000000503057221 */ /* 0x000fe20000010000 */
[----:B------:R-:W-:Y:S01]  /*bc60*/  FMUL.FTZ R4, R4, UR20 ;  /* 0x0000001404047c20 */ /* 0x000fe20008410000 */
[----:B------:R-:W-:Y:S01]  /*bc70*/  MUFU.EX2 R171, R171 ;  /* 0x000000ab00ab7308 */ /* 0x000fe20000000800 */
[--C-:B------:R-:W-:Y:S01]  /*bc80*/  FFMA.FTZ R185, R29, UR20, -R183.reuse ;  /* 0x000000141db97c23 */ /* 0x100fe200080108b7 */
[--C-:B------:R-:W-:Y:S01]  /*bc90*/  FFMA.FTZ R165, R174, UR20, -R178.reuse ;  /* 0x00000014aea57c23 */ /* 0x100fe200080108b2 */
[--C-:B------:R-:W-:Y:S01]  /*bca0*/  FFMA.FTZ R2, R198, UR20, -R178.reuse ;  /* 0x00000014c6027c23 */ /* 0x100fe200080108b2 */
[--C-:B------:R-:W-:Y:S01]  /*bcb0*/  FFMA.FTZ R0, R199, UR20, -R178.reuse ;  /* 0x00000014c7007c23 */ /* 0x100fe200080108b2 */
[--C-:B------:R-:W-:Y:S01]  /*bcc0*/  FFMA.FTZ R164, R184, UR20, -R178.reuse ;  /* 0x00000014b8a47c23 */ /* 0x100fe200080108b2 */
[----:B------:R-:W-:Y:S01]  /*bcd0*/  FMUL.FTZ R3, R5, UR20 ;  /* 0x0000001405037c20 */ /* 0x000fe20008410000 */
        /* <DEDUP_REMOVED lines=16> */
[--C-:B------:R-:W-:Y:S01]  /*bde0*/  FFMA.FTZ R197, R35, UR20, -R178.reuse ;  /* 0x0000001423c57c23 */ /* 0x100fe200080108b2 */
[----:B------:R-:W1:Y:S01]  /*bdf0*/  MUFU.EX2 R168, R168 ;  /* 0x000000a800a87308 */ /* 0x000e620000000800 */
[--C-:B------:R-:W-:Y:S01]  /*be00*/  FFMA.FTZ R198, R34, UR20, -R178.reuse ;  /* 0x0000001422c67c23 */ /* 0x100fe200080108b2 */
[--C-:B------:R-:W-:Y:S01]  /*be10*/  FFMA.FTZ R199, R33, UR20, -R178.reuse ;  /* 0x0000001421c77c23 */ /* 0x100fe200080108b2 */
[--C-:B------:R-:W-:Y:S01]  /*be20*/  FFMA.FTZ R200, R32, UR20, -R183.reuse ;  /* 0x0000001420c87c23 */ /* 0x100fe200080108b7 */
[----:B------:R-:W-:Y:S01]  /*be30*/  FFMA.FTZ R182, R182, UR20, -R183 ;  /* 0x00000014b6b67c23 */ /* 0x000fe200080108b7 */
[----:B------:R-:W-:Y:S01]  /*be40*/  LDSM.16.MT88.4 R32, [R224+0x17000] ;  /* 0x01700000e020783b */ /* 0x000fe20000004200 */
[--C-:B------:R-:W-:Y:S01]  /*be50*/  FFMA.FTZ R179, R179, UR20, -R178.reuse ;  /* 0x00000014b3b37c23 */ /* 0x100fe200080108b2 */
[--C-:B------:R-:W-:Y:S01]  /*be60*/  FFMA.FTZ R177, R177, UR20, -R178.reuse ;  /* 0x00000014b1b17c23 */ /* 0x100fe200080108b2 */
[----:B------:R-:W-:Y:S01]  /*be70*/  MUFU.EX2 R165, R165 ;  /* 0x000000a500a57308 */ /* 0x000fe20000000800 */
[--C-:B------:R-:W-:Y:S01]  /*be80*/  FFMA.FTZ R176, R176, UR20, -R178.reuse ;  /* 0x00000014b0b07c23 */ /* 0x100fe200080108b2 */
[----:B------:R-:W-:-:S06]  /*be90*/  FFMA.FTZ R175, R175, UR20, -R178 ;  /* 0x00000014afaf7c23 */ /* 0x000fcc00080108b2 */
[----:B------:R-:W2:Y:S01]  /*bea0*/  MUFU.EX2 R2, R2 ;  /* 0x0000000200027308 */ /* 0x000ea20000000800 */
[----:B-1----:R-:W-:-:S07]  /*beb0*/  F2FP.F16.F32.PACK_AB R6, R168, R169 ;  /* 0x000000a9a806723e */ /* 0x002fce00000000ff */
[----:B------:R-:W-:Y:S08]  /*bec0*/  MUFU.EX2 R0, R0 ;  /* 0x0000000000007308 */ /* 0x000ff00000000800 */
[----:B------:R-:W1:Y:S01]  /*bed0*/  MUFU.EX2 R164, R164 ;  /* 0x000000a400a47308 */ /* 0x000e620000000800 */
[----:B--2---:R-:W-:-:S07]  /*bee0*/  F2FP.F16.F32.PACK_AB R5, R2, R165 ;  /* 0x000000a50205723e */ /* 0x004fce00000000ff */
[----:B------:R2:W3:Y:S08]  /*bef0*/  MUFU.EX2 R174, R4 ;  /* 0x0000000400ae7308 */ /* 0x0004f00000000800 */
[----:B------:R-:W4:Y:S01]  /*bf00*/  MUFU.EX2 R3, R3 ;  /* 0x0000000300037308 */ /* 0x000f220000000800 */
[----:B-1----:R-:W-:-:S07]  /*bf10*/  F2FP.F16.F32.PACK_AB R7, R164, R0 ;  /* 0x00000000a407723e */ /* 0x002fce00000000ff */
[----:B------:R-:W1:Y:S01]  /*bf20*/  MUFU.EX2 R184, R184 ;  /* 0x000000b800b87308 */ /* 0x000e620000000800 */
[----:B--2---:R-:W-:Y:S01]  /*bf30*/  F2FP.F16.F32.PACK_AB R4, R170, R171 ;  /* 0x000000abaa04723e */ /* 0x004fe200000000ff */
[-C--:B---3--:R-:W-:Y:S01]  /*bf40*/  FMUL.FTZ R160, R160, R174.reuse ;  /* 0x000000aea0a07220 */ /* 0x088fe20000410000 */
[-C--:B------:R-:W-:Y:S01]  /*bf50*/  FMUL.FTZ R161, R161, R174.reuse ;  /* 0x000000aea1a17220 */ /* 0x080fe20000410000 */
[-C--:B------:R-:W-:Y:S01]  /*bf60*/  FMUL.FTZ R156, R156, R174.reuse ;  /* 0x000000ae9c9c7220 */ /* 0x080fe20000410000 */
[-C--:B------:R-:W-:Y:S01]  /*bf70*/  FMUL.FTZ R157, R157, R174.reuse ;  /* 0x000000ae9d9d7220 */ /* 0x080fe20000410000 */
[-C--:B------:R-:W-:Y:S01]  /*bf80*/  FMUL.FTZ R152, R152, R174.reuse ;  /* 0x000000ae98987220 */ /* 0x080fe20000410000 */
[-C--:B------:R-:W-:Y:S01]  /*bf90*/  FMUL.FTZ R153, R153, R174.reuse ;  /* 0x000000ae99997220 */ /* 0x080fe20000410000 */
[-C--:B------:R-:W-:Y:S01]  /*bfa0*/  FMUL.FTZ R148, R148, R174.reuse ;  /* 0x000000ae94947220 */ /* 0x080fe20000410000 */
[-C--:B----4-:R-:W-:Y:S01]  /*bfb0*/  FMUL.FTZ R162, R162, R3.reuse ;  /* 0x00000003a2a27220 */ /* 0x090fe20000410000 */
[-C--:B------:R-:W-:Y:S01]  /*bfc0*/  FMUL.FTZ R163, R163, R3.reuse ;  /* 0x00000003a3a37220 */ /* 0x080fe20000410000 */
[-C--:B------:R-:W-:Y:S01]  /*bfd0*/  FMUL.FTZ R158, R158, R3.reuse ;  /* 0x000000039e9e7220 */ /* 0x080fe20000410000 */
[-C--:B------:R-:W-:Y:S01]  /*bfe0*/  FMUL.FTZ R159, R159, R3.reuse ;  /* 0x000000039f9f7220 */ /* 0x080fe20000410000 */
[-C--:B------:R-:W-:Y:S01]  /*bff0*/  FMUL.FTZ R149, R149, R174.reuse ;  /* 0x000000ae95957220 */ /* 0x080fe20000410000 */
[-C--:B------:R-:W-:Y:S01]  /*c000*/  FMUL.FTZ R154, R154, R3.reuse ;  /* 0x000000039a9a7220 */ /* 0x080fe20000410000 */
[-C--:B------:R-:W-:Y:S01]  /*c010*/  FMUL.FTZ R155, R155, R3.reuse ;  /* 0x000000039b9b7220 */ /* 0x080fe20000410000 */
[-C--:B------:R-:W-:Y:S01]  /*c020*/  FMUL.FTZ R150, R150, R3.reuse ;  /* 0x0000000396967220 */ /* 0x080fe20000410000 */
[C---:B------:R-:W-:Y:S01]  /*c030*/  HMMA.16816.F32 R160, R4.reuse, R8, R160 ;  /* 0x0000000804a0723c */ /* 0x040fe200000018a0 */
[-C--:B------:R-:W-:Y:S01]  /*c040*/  FMUL.FTZ R151, R151, R3.reuse ;  /* 0x0000000397977220 */ /* 0x080fe20000410000 */
[-C--:B------:R-:W-:Y:S01]  /*c050*/  FMUL.FTZ R144, R144, R174.reuse ;  /* 0x000000ae90907220 */ /* 0x080fe20000410000 */
[-C--:B------:R-:W-:Y:S01]  /*c060*/  FMUL.FTZ R145, R145, R174.reuse ;  /* 0x000000ae91917220 */ /* 0x080fe20000410000 */
[-C--:B------:R-:W-:Y:S01]  /*c070*/  FMUL.FTZ R140, R140, R174.reuse ;  /* 0x000000ae8c8c7220 */ /* 0x080fe20000410000 */
[-C--:B------:R-:W-:Y:S01]  /*c080*/  FMUL.FTZ R141, R141, R174.reuse ;  /* 0x000000ae8d8d7220 */ /* 0x080fe20000410000 */
[C---:B------:R-:W-:Y:S01]  /*c090*/  HMMA.16816.F32 R156, R4.reuse, R10, R156 ;  /* 0x0000000a049c723c */ /* 0x040fe2000000189c */
[----:B------:R-:W2:Y:S01]  /*c0a0*/  LDSM.16.MT88.4 R8, [R220+0x10000] ;  /* 0x01000000dc08783b */ /* 0x000ea20000004200 */
[-C--:B------:R-:W-:Y:S01]  /*c0b0*/  FMUL.FTZ R146, R146, R3.reuse ;  /* 0x0000000392927220 */ /* 0x080fe20000410000 */
        /* <DEDUP_REMOVED lines=18> */
[----:B------:R-:W3:Y:S01]  /*c1e0*/  LDSM.16.MT88.4 R16, [R224+0x12000] ;  /* 0x01200000e010783b */ /* 0x000ee20000004200 */
        /* <DEDUP_REMOVED lines=11> */
[----:B------:R-:W4:Y:S01]  /*c2a0*/  LDSM.16.MT88.4 R12, [R222+0x12000] ;  /* 0x01200000de0c783b */ /* 0x000f220000004200 */
[-C--:B------:R-:W-:Y:S01]  /*c2b0*/  FMUL.FTZ R50, R50, R3.reuse ;  /* 0x0000000332327220 */ /* 0x080fe20000410000 */
[-C--:B------:R-:W-:Y:S01]  /*c2c0*/  FMUL.FTZ R51, R51, R3.reuse ;  /* 0x0000000333337220 */ /* 0x080fe20000410000 */
[-C--:B------:R-:W-:Y:S01]  /*c2d0*/  FMUL.FTZ R52, R52, R174.reuse ;  /* 0x000000ae34347220 */ /* 0x080fe20000410000 */
[-C--:B------:R-:W-:Y:S01]  /*c2e0*/  FMUL.FTZ R53, R53, R174.reuse ;  /* 0x000000ae35357220 */ /* 0x080fe20000410000 */
[-C--:B------:R-:W-:Y:S01]  /*c2f0*/  FMUL.FTZ R56, R56, R174.reuse ;  /* 0x000000ae38387220 */ /* 0x080fe20000410000 */
[-C--:B------:R-:W-:Y:S01]  /*c300*/  FMUL.FTZ R57, R57, R174.reuse ;  /* 0x000000ae39397220 */ /* 0x080fe20000410000 */
[-C--:B------:R-:W-:Y:S01]  /*c310*/  FMUL.FTZ R54, R54, R3.reuse ;  /* 0x0000000336367220 */ /* 0x080fe20000410000 */
[C---:B--2---:R-:W-:Y:S01]  /*c320*/  HMMA.16816.F32 R136, R4.reuse, R8, R136 ;  /* 0x000000080488723c */ /* 0x044fe20000001888 */
        /* <DEDUP_REMOVED lines=19> */
[C---:B---3--:R-:W-:Y:S01]  /*c460*/  HMMA.16816.F32 R36, R4.reuse, R16, R36 ;  /* 0x000000100424723c */ /* 0x048fe20000001824 */
        /* <DEDUP_REMOVED lines=11> */
[C---:B----4-:R-:W-:Y:S01]  /*c520*/  HMMA.16816.F32 R44, R4.reuse, R12, R44 ;  /* 0x0000000c042c723c */ /* 0x050fe2000000182c */
        /* <DEDUP_REMOVED lines=30> */
[----:B------:R-:W-:Y:S01]  /*c710*/  MUFU.EX2 R185, R185 ;  /* 0x000000b900b97308 */ /* 0x000fe20000000800 */
[-C--:B------:R-:W-:Y:S01]  /*c720*/  FMUL.FTZ R108, R108, R174.reuse ;  /* 0x000000ae6c6c7220 */ /* 0x080fe20000410000 */
[-C--:B------:R-:W-:Y:S01]  /*c730*/  FMUL.FTZ R109, R109, R174.reuse ;  /* 0x000000ae6d6d7220 */ /* 0x080fe20000410000 */
[-C--:B------:R-:W-:Y:S01]  /*c740*/  FMUL.FTZ R110, R110, R3.reuse ;  /* 0x000000036e6e7220 */ /* 0x080fe20000410000 */
[C---:B---3--:R-:W-:Y:S01]  /*c750*/  HMMA.16816.F32 R60, R4.reuse, R16, R60 ;  /* 0x00000010043c723c */ /* 0x048fe2000000183c */
[-C--:B------:R-:W-:Y:S01]  /*c760*/  FMUL.FTZ R111, R111, R3.reuse ;  /* 0x000000036f6f7220 */ /* 0x080fe20000410000 */
[-C--:B------:R-:W-:Y:S01]  /*c770*/  FMUL.FTZ R112, R112, R174.reuse ;  /* 0x000000ae70707220 */ /* 0x080fe20000410000 */
[-C--:B------:R-:W-:Y:S01]  /*c780*/  FMUL.FTZ R113, R113, R174.reuse ;  /* 0x000000ae71717220 */ /* 0x080fe20000410000 */
[----:B------:R-:W-:Y:S01]  /*c790*/  MUFU.EX2 R186, R186 ;  /* 0x000000ba00ba7308 */ /* 0x000fe20000000800 */
        /* <DEDUP_REMOVED lines=8> */
[----:B------:R-:W-:Y:S01]  /*c820*/  MUFU.EX2 R188, R188 ;  /* 0x000000bc00bc7308 */ /* 0x000fe20000000800 */
[-C--:B------:R-:W-:Y:S01]  /*c830*/  FMUL.FTZ R119, R119, R3.reuse ;  /* 0x0000000377777220 */ /* 0x080fe20000410000 */
[-C--:B------:R-:W-:Y:S01]  /*c840*/  FMUL.FTZ R120, R120, R174.reuse ;  /* 0x000000ae78787220 */ /* 0x080fe20000410000 */
[-C--:B------:R-:W-:Y:S01]  /*c850*/  FMUL.FTZ R121, R121, R174.reuse ;  /* 0x000000ae79797220 */ /* 0x080fe20000410000 */
[-C--:B------:R-:W-:Y:S01]  /*c860*/  FMUL.FTZ R122, R122, R3.reuse ;  /* 0x000000037a7a7220 */ /* 0x080fe20000410000 */
[C---:B------:R-:W-:Y:S01]  /*c870*/  HMMA.16816.F32 R72, R4.reuse, R14, R72 ;  /* 0x0000000e0448723c */ /* 0x040fe20000001848 */
[----:B------:R-:W4:Y:S01]  /*c880*/  LDSM.16.MT88.4 R12, [R220+0x14000] ;  /* 0x01400000dc0c783b */ /* 0x000f220000004200 */
[-C--:B------:R-:W-:Y:S01]  /*c890*/  FMUL.FTZ R123, R123, R3.reuse ;  /* 0x000000037b7b7220 */ /* 0x080fe20000410000 */
[----:B------:R-:W5:Y:S01]  /*c8a0*/  MUFU.EX2 R187, R187 ;  /* 0x000000bb00bb7308 */ /* 0x000f620000000800 */
[-C--:B------:R-:W-:Y:S01]  /*c8b0*/  FMUL.FTZ R124, R124, R174.reuse ;  /* 0x000000ae7c7c7220 */ /* 0x080fe20000410000 */
[-C--:B------:R-:W-:Y:S01]  /*c8c0*/  FMUL.FTZ R125, R125, R174.reuse ;  /* 0x000000ae7d7d7220 */ /* 0x080fe20000410000 */
[-C--:B------:R-:W-:Y:S01]  /*c8d0*/  FMUL.FTZ R126, R126, R3.reuse ;  /* 0x000000037e7e7220 */ /* 0x080fe20000410000 */
[-C--:B------:R-:W-:Y:S01]  /*c8e0*/  FMUL.FTZ R127, R127, R3.reuse ;  /* 0x000000037f7f7220 */ /* 0x080fe20000410000 */
[-C--:B------:R-:W-:Y:S01]  /*c8f0*/  FMUL.FTZ R128, R128, R174.reuse ;  /* 0x000000ae80807220 */ /* 0x080fe20000410000 */
[C---:B--2---:R-:W-:Y:S01]  /*c900*/  HMMA.16816.F32 R76, R4.reuse, R8, R76 ;  /* 0x00000008044c723c */ /* 0x044fe2000000184c */
[-C--:B------:R-:W-:Y:S01]  /*c910*/  FMUL.FTZ R129, R129, R174.reuse ;  /* 0x000000ae81817220 */ /* 0x080fe20000410000 */
[----:B------:R-:W2:Y:S01]  /*c920*/  MUFU.EX2 R189, R189 ;  /* 0x000000bd00bd7308 */ /* 0x000ea20000000800 */
[-C--:B------:R-:W-:Y:S01]  /*c930*/  FMUL.FTZ R130, R130, R3.reuse ;  /* 0x0000000382827220 */ /* 0x080fe20000410000 */
[-C--:B------:R-:W-:Y:S01]  /*c940*/  FMUL.FTZ R131, R131, R3.reuse ;  /* 0x0000000383837220 */ /* 0x080fe20000410000 */
[----:B------:R-:W-:Y:S01]  /*c950*/  FFMA.FTZ R171, R247, R174, R171 ;  /* 0x000000aef7ab7223 */ /* 0x000fe200000100ab */
[----:B------:R-:W-:Y:S01]  /*c960*/  HMMA.16816.F32 R80, R4, R10, R80 ;  /* 0x0000000a0450723c */ /* 0x000fe20000001850 */
[----:B------:R-:W2:Y:S01]  /*c970*/  LDSM.16.MT88.4 R8, [R224+0x16000] ;  /* 0x01600000e008783b */ /* 0x000ea20000004200 */
[----:B------:R-:W-:Y:S01]  /*c980*/  FFMA.FTZ R3, R246, R3, R165 ;  /* 0x00000003f6037223 */ /* 0x000fe200000100a5 */
[----:B------:R-:W-:Y:S01]  /*c990*/  FADD.FTZ R171, R170, R171 ;  /* 0x000000abaaab7221 */ /* 0x000fe20000010000 */
[----:B------:R-:W-:Y:S02]  /*c9a0*/  MUFU.EX2 R190, R190 ;  /* 0x000000be00be7308 */ /* 0x000fe40000000800 */
[----:B------:R-:W-:Y:S01]  /*c9b0*/  FADD.FTZ R3, R2, R3 ;  /* 0x0000000302037221 */ /* 0x000fe20000010000 */
[----:B------:R-:W-:-:S03]  /*c9c0*/  FADD.FTZ R171, R169, R171 ;  /* 0x000000aba9ab7221 */ /* 0x000fc60000010000 */
[----:B------:R-:W-:Y:S01]  /*c9d0*/  FADD.FTZ R3, R0, R3 ;  /* 0x0000000300037221 */ /* 0x000fe20000010000 */
[----:B------:R-:W-:Y:S01]  /*c9e0*/  FADD.FTZ R171, R168, R171 ;  /* 0x000000aba8ab7221 */ /* 0x000fe20000010000 */
[----:B------:R-:W2:Y:S01]  /*c9f0*/  MUFU.EX2 R191, R191 ;  /* 0x000000bf00bf7308 */ /* 0x000ea20000000800 */
[C---:B---3--:R-:W-:Y:S01]  /*ca00*/  HMMA.16816.F32 R84, R4.reuse, R16, R84 ;  /* 0x000000100454723c */ /* 0x048fe20000001854 */
[----:B------:R-:W-:Y:S01]  /*ca10*/  FADD.FTZ R3, R164, R3 ;  /* 0x00000003a4037221 */ /* 0x000fe20000010000 */
[----:B-1----:R-:W-:Y:S01]  /*ca20*/  FADD.FTZ R171, R184, R171 ;  /* 0x000000abb8ab7221 */ /* 0x002fe20000010000 */
[----:B------:R-:W-:Y:S02]  /*ca30*/  MOV R164, R173 ;  /* 0x000000ad00a47202 */ /* 0x000fe40000000f00 */
[----:B-----5:R-:W-:Y:S01]  /*ca40*/  FADD.FTZ R3, R187, R3 ;  /* 0x00000003bb037221 */ /* 0x020fe20000010000 */
[C---:B------:R-:W-:Y:S01]  /*ca50*/  HMMA.16816.F32 R88, R4.reuse, R18, R88 ;  /* 0x000000120458723c */ /* 0x040fe20000001858 */
[----:B------:R-:W1:Y:S01]  /*ca60*/  LDSM.16.MT88.4 R16, [R222+0x16000] ;  /* 0x01600000de10783b */ /* 0x000e620000004200 */
[----:B------:R-:W3:Y:S04]  /*ca70*/  MUFU.EX2 R196, R196 ;  /* 0x000000c400c47308 */ /* 0x000ee80000000800 */
[C---:B----4-:R-:W-:Y:S04]  /*ca80*/  HMMA.16816.F32 R92, R4.reuse, R12, R92 ;  /* 0x0000000c045c723c */ /* 0x050fe8000000185c */
[----:B------:R-:W-:Y:S02]  /*ca90*/  MUFU.EX2 R194, R194 ;  /* 0x000000c200c27308 */ /* 0x000fe40000000800 */
[C---:B------:R-:W-:Y:S01]  /*caa0*/  HMMA.16816.F32 R96, R4.reuse, R14, R96 ;  /* 0x0000000e0460723c */ /* 0x040fe20000001860 */
[----:B------:R-:W4:Y:S05]  /*cab0*/  LDSM.16.MT88.4 R12, [R221+0x16000] ;  /* 0x01600000dd0c783b */ /* 0x000f2a0000004200 */
[----:B------:R-:W-:Y:S01]  /*cac0*/  MUFU.EX2 R193, R193 ;  /* 0x000000c100c17308 */ /* 0x000fe20000000800 */
[C---:B--2---:R-:W-:Y:S07]  /*cad0*/  HMMA.16816.F32 R100, R4.reuse, R8, R100 ;  /* 0x000000080464723c */ /* 0x044fee0000001864 */
[----:B------:R-:W-:Y:S01]  /*cae0*/  MUFU.EX2 R195, R195 ;  /* 0x000000c300c37308 */ /* 0x000fe20000000800 */
[C---:B------:R-:W-:Y:S01]  /*caf0*/  HMMA.16816.F32 R104, R4.reuse, R10, R104 ;  /* 0x0000000a0468723c */ /* 0x040fe20000001868 */
[----:B------:R-:W2:Y:S06]  /*cb00*/  LDSM.16.MT88.4 R8, [R220+0x16000] ;  /* 0x01600000dc08783b */ /* 0x000eac0000004200 */
[----:B------:R-:W5:Y:S01]  /*cb10*/  MUFU.EX2 R192, R192 ;  /* 0x000000c000c07308 */ /* 0x000f620000000800 */
[C---:B-1----:R-:W-:Y:S07]  /*cb20*/  HMMA.16816.F32 R108, R4.reuse, R16, R108 ;  /* 0x00000010046c723c */ /* 0x042fee000000186c */
[----:B------:R-:W1:Y:S01]  /*cb30*/  MUFU.EX2 R197, R197 ;  /* 0x000000c500c57308 */ /* 0x000e620000000800 */
[C---:B------:R-:W-:Y:S01]  /*cb40*/  HMMA.16816.F32 R112, R4.reuse, R18, R112 ;  /* 0x000000120470723c */ /* 0x040fe20000001870 */
[----:B------:R-:W1:Y:S06]  /*cb50*/  LDSM.16.MT88.4 R16, [R220+0x10800] ;  /* 0x01080000dc10783b */ /* 0x000e6c0000004200 */
[----:B------:R-:W-:Y:S01]  /*cb60*/  MUFU.EX2 R198, R198 ;  /* 0x000000c600c67308 */ /* 0x000fe20000000800 */
[C---:B----4-:R-:W-:Y:S07]  /*cb70*/  HMMA.16816.F32 R116, R4.reuse, R12, R116 ;  /* 0x0000000c0474723c */ /* 0x050fee0000001874 */
[----:B------:R-:W4:Y:S01]  /*cb80*/  MUFU.EX2 R199, R199 ;  /* 0x000000c700c77308 */ /* 0x000f220000000800 */
[C---:B------:R-:W-:Y:S01]  /*cb90*/  HMMA.16816.F32 R120, R4.reuse, R14, R120 ;  /* 0x0000000e0478723c */ /* 0x040fe20000001878 */
[----:B------:R-:W-:Y:S06]  /*cba0*/  LDSM.16.MT88.4 R12, [R224+0x12800] ;  /* 0x01280000e00c783b */ /* 0x000fec0000004200 */
[----:B------:R-:W4:Y:S01]  /*cbb0*/  MUFU.EX2 R200, R200 ;  /* 0x000000c800c87308 */ /* 0x000f220000000800 */
[C---:B--2---:R-:W-:Y:S06]  /*cbc0*/  HMMA.16816.F32 R124, R4.reuse, R8, R124 ;  /* 0x00000008047c723c */ /* 0x044fec000000187c */
[----:B------:R-:W-:Y:S01]  /*cbd0*/  HMMA.16816.F32 R128, R4, R10, R128 ;  /* 0x0000000a0480723c */ /* 0x000fe20000001880 */
[----:B------:R-:W2:Y:S01]  /*cbe0*/  LDSM.16.MT88.4 R8, [R222+0x12800] ;  /* 0x01280000de08783b */ /* 0x000ea20000004200 */
[----:B------:R-:W-:Y:S05]  /*cbf0*/  MUFU.EX2 R182, R182 ;  /* 0x000000b600b67308 */ /* 0x000fea0000000800 */
[C---:B------:R-:W-:Y:S01]  /*cc00*/  F2FP.F16.F32.PACK_AB R4, R185.reuse, R184 ;  /* 0x000000b8b904723e */ /* 0x040fe200000000ff */
[----:B------:R-:W-:Y:S01]  /*cc10*/  FADD.FTZ R185, R185, R171 ;  /* 0x000000abb9b97221 */ /* 0x000fe20000010000 */
[C---:B------:R-:W-:Y:S01]  /*cc20*/  F2FP.F16.F32.PACK_AB R5, R189.reuse, R187 ;  /* 0x000000bbbd05723e */ /* 0x040fe200000000ff */
[----:B------:R-:W4:Y:S01]  /*cc30*/  MUFU.EX2 R179, R179 ;  /* 0x000000b300b37308 */ /* 0x000f220000000800 */
[----:B------:R-:W-:Y:S01]  /*cc40*/  F2FP.F16.F32.PACK_AB R6, R188, R186 ;  /* 0x000000babc06723e */ /* 0x000fe200000000ff */
[----:B------:R-:W-:Y:S01]  /*cc50*/  FADD.FTZ R189, R189, R3 ;  /* 0x00000003bdbd7221 */ /* 0x000fe20000010000 */
[----:B------:R-:W-:Y:S01]  /*cc60*/  F2FP.F16.F32.PACK_AB R7, R191, R190 ;  /* 0x000000bebf07723e */ /* 0x000fe200000000ff */
[----:B------:R-:W-:Y:S01]  /*cc70*/  FADD.FTZ R185, R186, R185 ;  /* 0x000000b9bab97221 */ /* 0x000fe20000010000 */
[----:B------:R-:W-:Y:S01]  /*cc80*/  MOV R3, R172 ;  /* 0x000000ac00037202 */ /* 0x000fe20000000f00 */
[----:B------:R-:W-:-:S02]  /*cc90*/  FADD.FTZ R189, R190, R189 ;  /* 0x000000bdbebd7221 */ /* 0x000fc40000010000 */
[----:B------:R-:W4:Y:S01]  /*cca0*/  MUFU.EX2 R177, R177 ;  /* 0x000000b100b17308 */ /* 0x000f220000000800 */
[----:B------:R-:W-:Y:S01]  /*ccb0*/  FADD.FTZ R188, R188, R185 ;  /* 0x000000b9bcbc7221 */ /* 0x000fe20000010000 */
[C---:B------:R-:W-:Y:S01]  /*ccc0*/  HMMA.16816.F32 R144, R4.reuse, R20, R144 ;  /* 0x000000140490723c */ /* 0x040fe20000001890 */
[----:B------:R-:W-:Y:S02]  /*ccd0*/  FADD.FTZ R191, R191, R189 ;  /* 0x000000bdbfbf7221 */ /* 0x000fe40000010000 */
[----:B---3--:R-:W-:Y:S02]  /*cce0*/  FADD.FTZ R188, R196, R188 ;  /* 0x000000bcc4bc7221 */ /* 0x008fe40000010000 */
[----:B-----5:R-:W-:Y:S01]  /*ccf0*/  FADD.FTZ R191, R192, R191 ;  /* 0x000000bfc0bf7221 */ /* 0x020fe20000010000 */
[C---:B------:R-:W-:Y:S01]  /*cd00*/  HMMA.16816.F32 R140, R4.reuse, R22, R140 ;  /* 0x00000016048c723c */ /* 0x040fe2000000188c */
[----:B------:R-:W3:Y:S01]  /*cd10*/  LDSM.16.MT88.4 R20, [R220+0x12800] ;  /* 0x01280000dc14783b */ /* 0x000ee20000004200 */
[----:B------:R-:W5:Y:S04]  /*cd20*/  MUFU.EX2 R176, R176 ;  /* 0x000000b000b07308 */ /* 0x000f680000000800 */
[C---:B-1----:R-:W-:Y:S04]  /*cd30*/  HMMA.16816.F32 R136, R4.reuse, R16, R136 ;  /* 0x000000100488723c */ /* 0x042fe80000001888 */
[----:B------:R-:W1:Y:S02]  /*cd40*/  MUFU.EX2 R175, R175 ;  /* 0x000000af00af7308 */ /* 0x000e640000000800 */
[C---:B------:R-:W-:Y:S01]  /*cd50*/  HMMA.16816.F32 R132, R4.reuse, R18, R132 ;  /* 0x000000120484723c */ /* 0x040fe20000001884 */
[----:B------:R-:W-:Y:S05]  /*cd60*/  LDSM.16.MT88.4 R16, [R222+0x14800] ;  /* 0x01480000de10783b */ /* 0x000fea0000004200 */
[C---:B--2---:R-:W-:Y:S06]  /*cd70*/  HMMA.16816.F32 R44, R4.reuse, R8, R44 ;  /* 0x00000008042c723c */ /* 0x044fec000000182c */
[C---:B------:R-:W-:Y:S01]  /*cd80*/  HMMA.16816.F32 R48, R4.reuse, R10, R48 ;  /* 0x0000000a0430723c */ /* 0x040fe20000001830 */
[----:B------:R-:W2:Y:S05]  /*cd90*/  LDSM.16.MT88.4 R8, [R220+0x14800] ;  /* 0x01480000dc08783b */ /* 0x000eaa0000004200 */
[C---:B------:R-:W-:Y:S06]  /*cda0*/  HMMA.16816.F32 R36, R4.reuse, R12, R36 ;  /* 0x0000000c0424723c */ /* 0x040fec0000001824 */
[C---:B------:R-:W-:Y:S01]  /*cdb0*/  HMMA.16816.F32 R40, R4.reuse, R14, R40 ;  /* 0x0000000e0428723c */ /* 0x040fe20000001828 */
[----:B------:R-:W4:Y:S05]  /*cdc0*/  LDSM.16.MT88.4 R12, [R221+0x14800] ;  /* 0x01480000dd0c783b */ /* 0x000f2a0000004200 */
[C---:B---3--:R-:W-:Y:S06]  /*cdd0*/  HMMA.16816.F32 R60, R4.reuse, R20, R60 ;  /* 0x00000014043c723c */ /* 0x048fec000000183c */
[C---:B------:R-:W-:Y:S01]  /*cde0*/  HMMA.16816.F32 R64, R4.reuse, R22, R64 ;  /* 0x000000160440723c */ /* 0x040fe20000001840 */
[----:B------:R-:W3:Y:S05]  /*cdf0*/  LDSM.16.MT88.4 R20, [R224+0x16800] ;  /* 0x01680000e014783b */ /* 0x000eea0000004200 */
        /* <DEDUP_REMOVED lines=11> */
[----:B------:R-:W4:Y:S05]  /*ceb0*/  LDSM.16.MT88.4 R12, [R221+0x16800] ;  /* 0x01680000dd0c783b */ /* 0x000f2a0000004200 */
[C---:B---3--:R-:W-:Y:S06]  /*cec0*/  HMMA.16816.F32 R100, R4.reuse, R20, R100 ;  /* 0x000000140464723c */ /* 0x048fec0000001864 */
[C---:B------:R-:W-:Y:S01]  /*ced0*/  HMMA.16816.F32 R104, R4.reuse, R22, R104 ;  /* 0x000000160468723c */ /* 0x040fe20000001868 */
[----:B------:R-:W3:Y:S05]  /*cee0*/  LDSM.16.MT88.4 R20, [R224+0x11000] ;  /* 0x01100000e014783b */ /* 0x000eea0000004200 */
[C---:B------:R-:W-:Y:S06]  /*cef0*/  HMMA.16816.F32 R152, R4.reuse, R24, R152 ;  /* 0x000000180498723c */ /* 0x040fec0000001898 */
[C---:B------:R-:W-:Y:S01]  /*cf00*/  HMMA.16816.F32 R148, R4.reuse, R26, R148 ;  /* 0x0000001a0494723c */ /* 0x040fe20000001894 */
[----:B------:R-:W3:Y:S05]  /*cf10*/  LDSM.16.MT88.4 R24, [R221+0x12800] ;  /* 0x01280000dd18783b */ /* 0x000eea0000004200 */
[C---:B--2---:R-:W-:Y:S06]  /*cf20*/  HMMA.16816.F32 R124, R4.reuse, R8, R124 ;  /* 0x00000008047c723c */ /* 0x044fec000000187c */
[----:B------:R-:W-:Y:S01]  /*cf30*/  HMMA.16816.F32 R128, R4, R10, R128 ;  /* 0x0000000a0480723c */ /* 0x000fe20000001880 */
[C---:B------:R-:W-:Y:S01]  /*cf40*/  F2FP.F16.F32.PACK_AB R8, R194.reuse, R196 ;  /* 0x000000c4c208723e */ /* 0x040fe200000000ff */
[----:B------:R-:W-:Y:S01]  /*cf50*/  FADD.FTZ R194, R194, R188 ;  /* 0x000000bcc2c27221 */ /* 0x000fe20000010000 */
[C---:B------:R-:W-:Y:S01]  /*cf60*/  F2FP.F16.F32.PACK_AB R9, R197.reuse, R192 ;  /* 0x000000c0c509723e */ /* 0x040fe200000000ff */
[----:B------:R-:W-:-:S02]  /*cf70*/  FADD.FTZ R197, R197, R191 ;  /* 0x000000bfc5c57221 */ /* 0x000fc40000010000 */
[C---:B------:R-:W-:Y:S01]  /*cf80*/  HMMA.16816.F32 R68, R4.reuse, R28, R68 ;  /* 0x0000001c0444723c */ /* 0x040fe20000001844 */
[----:B------:R-:W-:Y:S01]  /*cf90*/  F2FP.F16.F32.PACK_AB R10, R195, R193 ;  /* 0x000000c1c30a723e */ /* 0x000fe200000000ff */
[----:B------:R-:W-:Y:S01]  /*cfa0*/  FADD.FTZ R194, R193, R194 ;  /* 0x000000c2c1c27221 */ /* 0x000fe20000010000 */
[----:B------:R-:W-:Y:S01]  /*cfb0*/  F2FP.F16.F32.PACK_AB R11, R199, R198 ;  /* 0x000000c6c70b723e */ /* 0x000fe200000000ff */
[----:B------:R-:W-:Y:S02]  /*cfc0*/  FADD.FTZ R197, R198, R197 ;  /* 0x000000c5c6c57221 */ /* 0x000fe40000010000 */
[----:B------:R-:W-:Y:S01]  /*cfd0*/  HMMA.16816.F32 R72, R4, R30, R72 ;  /* 0x0000001e0448723c */ /* 0x000fe20000001848 */
[----:B------:R-:W2:Y:S01]  /*cfe0*/  LDSM.16.MT88.4 R28, [R222+0x11000] ;  /* 0x01100000de1c783b */ /* 0x000ea20000004200 */
[----:B------:R-:W-:Y:S01]  /*cff0*/  FADD.FTZ R195, R195, R194 ;  /* 0x000000c2c3c37221 */ /* 0x000fe20000010000 */
[----:B------:R-:W-:-:S03]  /*d000*/  FADD.FTZ R199, R199, R197 ;  /* 0x000000c5c7c77221 */ /* 0x000fc60000010000 */
[----:B-----5:R-:W-:Y:S01]  /*d010*/  HMMA.16816.F32 R108, R4, R16, R108 ;  /* 0x00000010046c723c */ /* 0x020fe2000000186c */
[----:B------:R-:W-:Y:S01]  /*d020*/  FADD.FTZ R195, R200, R195 ;  /* 0x000000c3c8c37221 */ /* 0x000fe20000010000 */
[----:B------:R-:W-:-:S03]  /*d030*/  FADD.FTZ R199, R179, R199 ;  /* 0x000000c7b3c77221 */ /* 0x000fc60000010000 */
[----:B------:R-:W-:Y:S01]  /*d040*/  FADD.FTZ R195, R182, R195 ;  /* 0x000000c3b6c37221 */ /* 0x000fe20000010000 */
[----:B------:R-:W-:Y:S01]  /*d050*/  HMMA.16816.F32 R112, R4, R18, R112 ;  /* 0x000000120470723c */ /* 0x000fe20000001870 */
[----:B------:R-:W5:Y:S01]  /*d060*/  LDSM.16.MT88.4 R16, [R221+0x11000] ;  /* 0x01100000dd10783b */ /* 0x000f620000004200 */
[----:B------:R-:W-:-:S04]  /*d070*/  FADD.FTZ R199, R177, R199 ;  /* 0x000000c7b1c77221 */ /* 0x000fc80000010000 */
[----:B----4-:R-:W-:Y:S01]  /*d080*/  HMMA.16816.F32 R116, R4, R12, R116 ;  /* 0x0000000c0474723c */ /* 0x010fe20000001874 */
[----:B------:R-:W-:-:S04]  /*d090*/  FADD.FTZ R199, R176, R199 ;  /* 0x000000c7b0c77221 */ /* 0x000fc80000010000 */
[----:B-1----:R-:W-:Y:S01]  /*d0a0*/  FADD.FTZ R246, R175, R199 ;  /* 0x000000c7aff67221 */ /* 0x002fe20000010000 */
[----:B------:R-:W-:Y:S01]  /*d0b0*/  HMMA.16816.F32 R120, R4, R14, R120 ;  /* 0x0000000e0478723c */ /* 0x000fe20000001878 */
[----:B------:R-:W1:Y:S05]  /*d0c0*/  LDSM.16.MT88.4 R12, [R220+0x11000] ;  /* 0x01100000dc0c783b */ /* 0x000e6a0000004200 */
[C---:B---3--:R-:W-:Y:S06]  /*d0d0*/  HMMA.16816.F32 R160, R8.reuse, R20, R160 ;  /* 0x0000001408a0723c */ /* 0x048fec00000018a0 */
[----:B------:R-:W-:Y:S01]  /*d0e0*/  HMMA.16816.F32 R156, R8, R22, R156 ;  /* 0x00000016089c723c */ /* 0x000fe2000000189c */
[----:B------:R-:W3:Y:S05]  /*d0f0*/  LDSM.16.MT88.4 R20, [R222+0x13000] ;  /* 0x01300000de14783b */ /* 0x000eea0000004200 */
[C---:B------:R-:W-:Y:S06]  /*d100*/  HMMA.16816.F32 R52, R4.reuse, R24, R52 ;  /* 0x000000180434723c */ /* 0x040fec0000001834 */
[----:B------:R-:W-:Y:S01]  /*d110*/  HMMA.16816.F32 R56, R4, R26, R56 ;  /* 0x0000001a0438723c */ /* 0x000fe20000001838 */
[----:B------:R-:W4:Y:S04]  /*d120*/  LDSM.16.MT88.4 R4, [R222+0x15000] ;  /* 0x01500000de04783b */ /* 0x000f280000004200 */
[----:B------:R-:W4:Y:S01]  /*d130*/  LDSM.16.MT88.4 R24, [R224+0x13000] ;  /* 0x01300000e018783b */ /* 0x000f220000004200 */
[C---:B--2---:R-:W-:Y:S06]  /*d140*/  HMMA.16816.F32 R152, R8.reuse, R28, R152 ;  /* 0x0000001c0898723c */ /* 0x044fec0000001898 */
        /* <DEDUP_REMOVED lines=11> */
[C---:B----4-:R-:W-:Y:S06]  /*d200*/  HMMA.16816.F32 R76, R8.reuse, R4, R76 ;  /* 0x00000004084c723c */ /* 0x050fec000000184c */
[----:B------:R-:W-:Y:S01]  /*d210*/  HMMA.16816.F32 R80, R8, R6, R80 ;  /* 0x000000060850723c */ /* 0x000fe20000001850 */
[--C-:B------:R-:W-:Y:S01]  /*d220*/  FFMA.FTZ R4, R181, UR20, -R183.reuse ;  /* 0x00000014b5047c23 */ /* 0x100fe200080108b7 */
[----:B------:R-:W-:-:S03]  /*d230*/  FFMA.FTZ R181, R180, UR20, -R183 ;  /* 0x00000014b4b57c23 */ /* 0x000fc600080108b7 */
[----:B------:R4:W5:Y:S01]  /*d240*/  MUFU.EX2 R180, R4 ;  /* 0x0000000400b47308 */ /* 0x0009620000000800 */
[C---:B------:R-:W-:Y:S06]  /*d250*/  HMMA.16816.F32 R36, R8.reuse, R24, R36 ;  /* 0x000000180824723c */ /* 0x040fec0000001824 */
[C---:B------:R-:W-:Y:S01]  /*d260*/  HMMA.16816.F32 R40, R8.reuse, R26, R40 ;  /* 0x0000001a0828723c */ /* 0x040fe20000001828 */
[----:B------:R-:W-:Y:S01]  /*d270*/  LDSM.16.MT88.4 R24, [R220+0x15000] ;  /* 0x01500000dc18783b */ /* 0x000fe20000004200 */
[----:B------:R-:W1:Y:S04]  /*d280*/  MUFU.EX2 R181, R181 ;  /* 0x000000b500b57308 */ /* 0x000e680000000800 */
[----:B--2---:R-:W-:Y:S01]  /*d290*/  HMMA.16816.F32 R52, R8, R28, R52 ;  /* 0x0000001c0834723c */ /* 0x004fe20000001834 */
[----:B----4-:R-:W2:Y:S01]  /*d2a0*/  LDSM.16.MT88.4 R4, [R221+0x17000] ;  /* 0x01700000dd04783b */ /* 0x010ea20000004200 */
[----:B-----5:R-:W-:-:S04]  /*d2b0*/  FADD.FTZ R195, R180, R195 ;  /* 0x000000c3b4c37221 */ /* 0x020fc80000010000 */
[C---:B------:R-:W-:Y:S01]  /*d2c0*/  HMMA.16816.F32 R56, R8.reuse, R30, R56 ;  /* 0x0000001e0838723c */ /* 0x040fe20000001838 */
[----:B------:R-:W4:Y:S05]  /*d2d0*/  LDSM.16.MT88.4 R28, [R222+0x17000] ;  /* 0x01700000de1c783b */ /* 0x000f2a0000004200 */
[----:B------:R-:W-:Y:S01]  /*d2e0*/  HMMA.16816.F32 R60, R8, R16, R60 ;  /* 0x00000010083c723c */ /* 0x000fe2000000183c */
[----:B-1----:R-:W-:-:S05]  /*d2f0*/  FADD.FTZ R247, R181, R195 ;  /* 0x000000c3b5f77221 */ /* 0x002fca0000010000 */
[C---:B------:R-:W-:Y:S01]  /*d300*/  HMMA.16816.F32 R64, R8.reuse, R18, R64 ;  /* 0x000000120840723c */ /* 0x040fe20000001840 */
[----:B------:R-:W1:Y:S05]  /*d310*/  LDSM.16.MT88.4 R16, [R220+0x17000] ;  /* 0x01700000dc10783b */ /* 0x000e6a0000004200 */
[C---:B------:R-:W-:Y:S06]  /*d320*/  HMMA.16816.F32 R68, R8.reuse, R12, R68 ;  /* 0x0000000c0844723c */ /* 0x040fec0000001844 */
[C---:B------:R-:W-:Y:S01]  /*d330*/  HMMA.16816.F32 R72, R8.reuse, R14, R72 ;  /* 0x0000000e0848723c */ /* 0x040fe20000001848 */
[----:B------:R-:W5:Y:S05]  /*d340*/  LDSM.16.MT88.4 R12, [R224+0x11800] ;  /* 0x01180000e00c783b */ /* 0x000f6a0000004200 */
[C---:B---3--:R-:W-:Y:S06]  /*d350*/  HMMA.16816.F32 R84, R8.reuse, R20, R84 ;  /* 0x000000140854723c */ /* 0x048fec0000001854 */
[C---:B------:R-:W-:Y:S01]  /*d360*/  HMMA.16816.F32 R88, R8.reuse, R22, R88 ;  /* 0x000000160858723c */ /* 0x040fe20000001858 */
[----:B------:R-:W3:Y:S05]  /*d370*/  LDSM.16.MT88.4 R20, [R222+0x11800] ;  /* 0x01180000de14783b */ /* 0x000eea0000004200 */
[C---:B--2---:R-:W-:Y:S06]  /*d380*/  HMMA.16816.F32 R116, R8.reuse, R4, R116 ;  /* 0x000000040874723c */ /* 0x044fec0000001874 */
[----:B------:R-:W-:Y:S01]  /*d390*/  HMMA.16816.F32 R120, R8, R6, R120 ;  /* 0x000000060878723c */ /* 0x000fe20000001878 */
[----:B------:R-:W-:-:S02]  /*d3a0*/  F2FP.F16.F32.PACK_AB R4, R182, R200 ;  /* 0x000000c8b604723e */ /* 0x000fc400000000ff */
[----:B------:R-:W-:-:S03]  /*d3b0*/  F2FP.F16.F32.PACK_AB R5, R177, R179 ;  /* 0x000000b3b105723e */ /* 0x000fc600000000ff */
[----:B------:R-:W-:Y:S01]  /*d3c0*/  HMMA.16816.F32 R92, R8, R24, R92 ;  /* 0x00000018085c723c */ /* 0x000fe2000000185c */
[----:B------:R-:W-:Y:S02]  /*d3d0*/  F2FP.F16.F32.PACK_AB R6, R181, R180 ;  /* 0x000000b4b506723e */ /* 0x000fe400000000ff */
[----:B------:R-:W-:-:S03]  /*d3e0*/  F2FP.F16.F32.PACK_AB R7, R175, R176 ;  /* 0x000000b0af07723e */ /* 0x000fc600000000ff */
[C---:B------:R-:W-:Y:S01]  /*d3f0*/  HMMA.16816.F32 R96, R8.reuse, R26, R96 ;  /* 0x0000001a0860723c */ /* 0x040fe20000001860 */
[----:B------:R-:W2:Y:S05]  /*d400*/  LDSM.16.MT88.4 R24, [R221+0x11800] ;  /* 0x01180000dd18783b */ /* 0x000eaa0000004200 */
[C---:B------:R-:W-:Y:S06]  /*d410*/  HMMA.16816.F32 R100, R8.reuse, R32, R100 ;  /* 0x000000200864723c */ /* 0x040fec0000001864 */
[C---:B------:R-:W-:Y:S01]  /*d420*/  HMMA.16816.F32 R104, R8.reuse, R34, R104 ;  /* 0x000000220868723c */ /* 0x040fe20000001868 */
[----:B------:R-:W-:Y:S05]  /*d430*/  LDSM.16.MT88.4 R32, [R224+0x13800] ;  /* 0x01380000e020783b */ /* 0x000fea0000004200 */
[C---:B----4-:R-:W-:Y:S06]  /*d440*/  HMMA.16816.F32 R108, R8.reuse, R28, R108 ;  /* 0x0000001c086c723c */ /* 0x050fec000000186c */
[C---:B------:R-:W-:Y:S01]  /*d450*/  HMMA.16816.F32 R112, R8.reuse, R30, R112 ;  /* 0x0000001e0870723c */ /* 0x040fe20000001870 */
[----:B------:R-:W4:Y:S05]  /*d460*/  LDSM.16.MT88.4 R28, [R220+0x11800] ;  /* 0x01180000dc1c783b */ /* 0x000f2a0000004200 */
[C---:B-1----:R-:W-:Y:S06]  /*d470*/  HMMA.16816.F32 R124, R8.reuse, R16, R124 ;  /* 0x00000010087c723c */ /* 0x042fec000000187c */
[----:B------:R-:W-:Y:S01]  /*d480*/  HMMA.16816.F32 R128, R8, R18, R128 ;  /* 0x000000120880723c */ /* 0x000fe20000001880 */
[----:B------:R-:W1:Y:S04]  /*d490*/  LDSM.16.MT88.4 R16, [R222+0x13800] ;  /* 0x01380000de10783b */ /* 0x000e680000004200 */
[----:B------:R-:W-:Y:S01]  /*d4a0*/  LDSM.16.MT88.4 R8, [R220+0x13800] ;  /* 0x01380000dc08783b */ /* 0x000fe20000004200 */
        /* <DEDUP_REMOVED lines=12> */
[C---:B------:R-:W-:Y:S06]  /*d570*/  HMMA.16816.F32 R36, R4.reuse, R32, R36 ;  /* 0x000000200424723c */ /* 0x040fec0000001824 */
[C---:B------:R-:W-:Y:S01]  /*d580*/  HMMA.16816.F32 R40, R4.reuse, R34, R40 ;  /* 0x000000220428723c */ /* 0x040fe20000001828 */
[----:B------:R-:W4:Y:S05]  /*d590*/  LDSM.16.MT88.4 R32, [R222+0x15800] ;  /* 0x01580000de20783b */ /* 0x000f2a0000004200 */
[C---:B-1----:R-:W-:Y:S06]  /*d5a0*/  HMMA.16816.F32 R44, R4.reuse, R16, R44 ;  /* 0x00000010042c723c */ /* 0x042fec000000182c */
[C---:B------:R-:W-:Y:S01]  /*d5b0*/  HMMA.16816.F32 R48, R4.reuse, R18, R48 ;  /* 0x000000120430723c */ /* 0x040fe20000001830 */
[----:B------:R-:W1:Y:S05]  /*d5c0*/  LDSM.16.MT88.4 R16, [R224+0x17800] ;  /* 0x01780000e010783b */ /* 0x000e6a0000004200 */
        /* <DEDUP_REMOVED lines=9> */
[C---:B--2---:R-:W-:Y:S06]  /*d660*/  HMMA.16816.F32 R68, R4.reuse, R24, R68 ;  /* 0x000000180444723c */ /* 0x044fec0000001844 */
[C---:B------:R-:W-:Y:S06]  /*d670*/  HMMA.16816.F32 R72, R4.reuse, R26, R72 ;  /* 0x0000001a0448723c */ /* 0x040fec0000001848 */
[C---:B----4-:R-:W-:Y:S06]  /*d680*/  HMMA.16816.F32 R76, R4.reuse, R32, R76 ;  /* 0x00000020044c723c */ /* 0x050fec000000184c */
[C---:B------:R-:W-:Y:S06]  /*d690*/  HMMA.16816.F32 R80, R4.reuse, R34, R80 ;  /* 0x000000220450723c */ /* 0x040fec0000001850 */
[C---:B------:R-:W-:Y:S06]  /*d6a0*/  HMMA.16816.F32 R84, R4.reuse, R28, R84 ;  /* 0x0000001c0454723c */ /* 0x040fec0000001854 */
[C---:B------:R-:W-:Y:S06]  /*d6b0*/  HMMA.16816.F32 R88, R4.reuse, R30, R88 ;  /* 0x0000001e0458723c */ /* 0x040fec0000001858 */
[C---:B-1----:R-:W-:Y:S06]  /*d6c0*/  HMMA.16816.F32 R100, R4.reuse, R16, R100 ;  /* 0x000000100464723c */ /* 0x042fec0000001864 */
[C---:B------:R-:W-:Y:S06]  /*d6d0*/  HMMA.16816.F32 R104, R4.reuse, R18, R104 ;  /* 0x000000120468723c */ /* 0x040fec0000001868 */
[C---:B-----5:R-:W-:Y:S06]  /*d6e0*/  HMMA.16816.F32 R108, R4.reuse, R12, R108 ;  /* 0x0000000c046c723c */ /* 0x060fec000000186c */
[C---:B------:R-:W-:Y:S06]  /*d6f0*/  HMMA.16816.F32 R112, R4.reuse, R14, R112 ;  /* 0x0000000e0470723c */ /* 0x040fec0000001870 */
[C---:B------:R-:W-:Y:S06]  /*d700*/  HMMA.16816.F32 R116, R4.reuse, R8, R116 ;  /* 0x000000080474723c */ /* 0x040fec0000001874 */
[C---:B------:R-:W-:Y:S06]  /*d710*/  HMMA.16816.F32 R120, R4.reuse, R10, R120 ;  /* 0x0000000a0478723c */ /* 0x040fec0000001878 */
[C---:B---3--:R-:W-:Y:S06]  /*d720*/  HMMA.16816.F32 R124, R4.reuse, R20, R124 ;  /* 0x00000014047c723c */ /* 0x048fec000000187c */
[----:B------:R-:W-:-:S15]  /*d730*/  HMMA.16816.F32 R128, R4, R22, R128 ;  /* 0x000000160480723c */ /* 0x000fde0000001880 */
[----:B------:R-:W-:-:S09]  /*d740*/  NOP ;  /* 0x0000000000007918 */ /* 0x000fd20000000000 */
.L_x_2358:
[----:B------:R-:W-:Y:S05]  /*d750*/  @!P6 BRA `(.L_x_2366) ;  /* 0x000000500070e947 */ /* 0x000fea0003800000 */
[----:B------:R-:W-:Y:S01]  /*d760*/  ULDC UR18, c[0x0][0x380] ;  /* 0x0000e00000127ab9 */ /* 0x000fe20000000800 */
[----:B------:R-:W-:Y:S01]  /*d770*/  ULEA UR11, -UR6, URZ, 0x6 ;  /* 0x0000003f060b7291 */ /* 0x000fe2000f8e313f */
[----:B------:R-:W-:Y:S01]  /*d780*/  IMAD.U32 R2, RZ, RZ, UR18 ;  /* 0x00000012ff027e24 */ /* 0x000fe2000f8e00ff */
[----:B------:R-:W-:Y:S01]  /*d790*/  UMOV UR8, URZ ;  /* 0x0000003f00087c82 */ /* 0x000fe20008000000 */
[----:B------:R-:W-:Y:S01]  /*d7a0*/  IMAD.U32 R0, RZ, RZ, UR18 ;  /* 0x00000012ff007e24 */ /* 0x000fe2000f8e00ff */
[----:B------:R-:W-:Y:S01]  /*d7b0*/  UMOV UR6, URZ ;  /* 0x0000003f00067c82 */ /* 0x000fe20008000000 */
[----:B------:R-:W-:Y:S01]  /*d7c0*/  ULEA UR33, -UR10, URZ, 0x6 ;  /* 0x0000003f0a217291 */ /* 0x000fe2000f8e313f */
[----:B------:R-:W-:Y:S01]  /*d7d0*/  IABS R2, R2 ;  /* 0x0000000200027213 */ /* 0x000fe20000000000 */
[----:B------:R-:W-:Y:S01]  /*d7e0*/  USHF.R.S32.HI UR10, URZ, 0x1f, UR11 ;  /* 0x0000001f3f0a7899 */ /* 0x000fe2000801140b */
[----:B------:R-:W-:Y:S01]  /*d7f0*/  IABS R0, R0 ;  /* 0x0000000000007213 */ /* 0x000fe20000000000 */
[----:B------:R-:W-:Y:S01]  /*d800*/  IMAD.U32 R243, RZ, RZ, UR11 ;  /* 0x0000000bfff37e24 */ /* 0x000fe2000f8e00ff */
[----:B------:R-:W-:Y:S01]  /*d810*/  R2UR UR17, R2 ;  /* 0x00000000021172ca */ /* 0x000fe200000e0000 */
[----:B------:R-:W-:Y:S01]  /*d820*/  ULDC UR20, c[0x0][0x2d0] ;  /* 0x0000b40000147ab9 */ /* 0x000fe20000000800 */
[----:B------:R-:W-:Y:S01]  /*d830*/  R2UR UR16, R0 ;  /* 0x00000000001072ca */ /* 0x000fe200000e0000 */
[----:B------:R-:W-:Y:S01]  /*d840*/  ULDC UR4, c[0x0][0x2ec] ;  /* 0x0000bb0000047ab9 */ /* 0x000fe20000000800 */
[----:B------:R-:W-:Y:S01]  /*d850*/  MOV R242, UR10 ;  /* 0x0000000a00f27c02 */ /* 0x000fe20008000f00 */
[----:B------:R-:W-:-:S02]  /*d860*/  USHF.R.S32.HI UR32, URZ, 0x1f, UR33 ;  /* 0x0000001f3f207899 */ /* 0x000fc40008011421 */
[----:B------:R-:W-:Y:S02]  /*d870*/  UISETP.NE.AND UP1, UPT, UR18, URZ, UPT ;  /* 0x0000003f1200728c */ /* 0x000fe4000bf25270 */
[----:B------:R-:W-:Y:S02]  /*d880*/  ULOP3.LUT UR24, URZ, UR18, URZ, 0x33, !UPT ;  /* 0x000000123f187292 */ /* 0x000fe4000f8e333f */
[----:B------:R-:W-:Y:S02]  /*d890*/  ULOP3.LUT UR19, URZ, UR18, URZ, 0x33, !UPT ;  /* 0x000000123f137292 */ /* 0x000fe4000f8e333f */
[----:B------:R-:W1:Y:S01]  /*d8a0*/  I2F.RP R2, UR17 ;  /* 0x0000001100027d06 */ /* 0x000e620008209400 */
[----:B------:R-:W-:-:S07]  /*d8b0*/  UISETP.NE.AND UP0, UPT, UR18, URZ, UPT ;  /* 0x0000003f1200728c */ /* 0x000fce000bf05270 */
[----:B------:R-:W2:Y:S08]  /*d8c0*/  I2F.RP R0, UR16 ;  /* 0x0000001000007d06 */ /* 0x000eb00008209400 */
[----:B-1----:R-:W1:Y:S08]  /*d8d0*/  MUFU.RCP R2, R2 ;  /* 0x0000000200027308 */ /* 0x002e700000001000 */
[----:B--2---:R-:W2:Y:S01]  /*d8e0*/  MUFU.RCP R0, R0 ;  /* 0x0000000000007308 */ /* 0x004ea20000001000 */
[----:B-1----:R-:W-:-:S07]  /*d8f0*/  VIADD R2, R2, 0xffffffe ;  /* 0x0ffffffe02027836 */ /* 0x002fce0000000000 */
[----:B------:R-:W1:Y:S01]  /*d900*/  F2I.FTZ.U32.TRUNC.NTZ R2, R2 ;  /* 0x0000000200027305 */ /* 0x000e62000021f000 */
[----:B--2---:R-:W-:-:S07]  /*d910*/  VIADD R0, R0, 0xffffffe ;  /* 0x0ffffffe00007836 */ /* 0x004fce0000000000 */
[----:B------:R-:W2:Y:S01]  /*d920*/  F2I.FTZ.U32.TRUNC.NTZ R0, R0 ;  /* 0x0000000000007305 */ /* 0x000ea2000021f000 */
[----:B-1----:R-:W-:Y:S02]  /*d930*/  R2UR UR9, R2 ;  /* 0x00000000020972ca */ /* 0x002fe400000e0000 */
[----:B------:R-:W-:Y:S02]  /*d940*/  MOV R2, R3 ;  /* 0x0000000300027202 */ /* 0x000fe40000000f00 */
[----:B--2---:R-:W-:Y:S01]  /*d950*/  R2UR UR7, R0 ;  /* 0x00000000000772ca */ /* 0x004fe200000e0000 */
[----:B------:R-:W-:-:S08]  /*d960*/  IMAD.MOV.U32 R0, RZ, RZ, R164 ;  /* 0x000000ffff007224 */ /* 0x000fd000078e00a4 */
[----:B------:R-:W-:-:S04]  /*d970*/  UIADD3 UR36, URZ, -UR9, URZ ;  /* 0x800000093f247290 */ /* 0x000fc8000fffe03f */
[----:B------:R-:W-:Y:S02]  /*d980*/  UIMAD UR36, UR36, UR17, URZ ;  /* 0x00000011242472a4 */ /* 0x000fe4000f8e023f */
[----:B------:R-:W-:Y:S02]  /*d990*/  UIADD3 UR34, URZ, -UR7, URZ ;  /* 0x800000073f227290 */ /* 0x000fe4000fffe03f */
[----:B------:R-:W-:Y:S02]  /*d9a0*/  UIMAD.WIDE.U32 UR36, UR9, UR36, UR8 ;  /* 0x00000024092472a5 */ /* 0x000fe4000f8e0008 */
[----:B------:R-:W-:Y:S01]  /*d9b0*/  UIMAD UR34, UR34, UR16, URZ ;  /* 0x00000010222272a4 */ /* 0x000fe2000f8e023f */
[----:B------:R-:W-:-:S03]  /*d9c0*/  ULDC.64 UR8, c[0x0][0x248] ;  /* 0x0000920000087ab9 */ /* 0x000fc60000000a00 */
[----:B------:R-:W-:Y:S01]  /*d9d0*/  UIMAD.WIDE.U32 UR34, UR7, UR34, UR6 ;  /* 0x00000022072272a5 */ /* 0x000fe2000f8e0006 */
[----:B------:R-:W-:Y:S02]  /*d9e0*/  UMOV UR31, UR37 ;  /* 0x00000025001f7c82 */ /* 0x000fe40008000000 */
[----:B------:R-:W-:Y:S02]  /*d9f0*/  ULDC.64 UR6, c[0x0][0x250] ;  /* 0x0000940000067ab9 */ /* 0x000fe40000000a00 */
[----:B------:R-:W-:Y:S01]  /*da00*/  UMOV UR11, UR6 ;  /* 0x00000006000b7c82 */ /* 0x000fe20008000000 */
[----:B------:R-:W-:Y:S01]  /*da10*/  UMOV UR10, UR7 ;  /* 0x00000007000a7c82 */ /* 0x000fe20008000000 */
[----:B------:R-:W-:-:S05]  /*da20*/  UMOV UR21, UR35 ;  /* 0x0000002300157c82 */ /* 0x000fca0008000000 */
.L_x_2370:
[----:B------:R-:W-:Y:S01]  /*da30*/  PLOP3.LUT P0, PT, PT, PT, UP6, 0x40, 0x0 ;  /* 0x000000000000781c */ /* 0x000fe20003f0e868 */
[----:B------:R-:W-:Y:S04]  /*da40*/  DEPBAR.LE SB0, 0x0 ;  /* 0x000080000000791a */ /* 0x000fe80000000000 */
[----:B------:R-:W-:Y:S01]  /*da50*/  BAR.SYNC.DEFER_BLOCKING 0x0 ;  /* 0x0000000000007b1d */ /* 0x000fe20000010000 */
[----:B------:R-:W-:Y:S01]  /*da60*/  ISETP.GE.AND P6, PT, R236, UR20, PT ;  /* 0x00000014ec007c0c */ /* 0x000fe2000bfc6270 */
[----:B------:R-:W-:Y:S01]  /*da70*/  UIADD3 UR14, UR14, -0x1, URZ ;  /* 0xffffffff0e0e7890 */ /* 0x000fe2000fffe03f */
[----:B------:R-:W-:Y:S01]  /*da80*/  ISETP.GE.AND P5, PT, R233, UR20, PT ;  /* 0x00000014e9007c0c */ /* 0x000fe2000bfa6270 */
[----:B------:R-:W-:Y:S01]  /*da90*/  IMAD.MOV.U32 R7, RZ, RZ, R243 ;  /* 0x000000ffff077224 */ /* 0x000fe200078e00f3 */
[----:B------:R-:W-:Y:S01]  /*daa0*/  ISETP.GE.AND P4, PT, R232, UR20, PT ;  /* 0x00000014e8007c0c */ /* 0x000fe2000bf86270 */
[----:B------:R-:W-:Y:S01]  /*dab0*/  IMAD.MOV.U32 R3, RZ, RZ, R242 ;  /* 0x000000ffff037224 */ /* 0x000fe200078e00f2 */
[----:B------:R-:W-:Y:S01]  /*dac0*/  ISETP.GE.AND P3, PT, R231, UR20, PT ;  /* 0x00000014e7007c0c */ /* 0x000fe2000bf66270 */
[----:B------:R-:W-:Y:S01]  /*dad0*/  UMOV UR35, UR6 ;  /* 0x0000000600237c82 */ /* 0x000fe20008000000 */
[----:B------:R-:W-:Y:S01]  /*dae0*/  UMOV UR34, UR7 ;  /* 0x0000000700227c82 */ /* 0x000fe20008000000 */
[----:B-----5:R-:W-:Y:S10]  /*daf0*/  @P0 BRA `(.L_x_2367) ;  /* 0x0000000400200947 */ /* 0x020ff40003800000 */
[----:B------:R-:W-:Y:S04]  /*db00*/  USHF.L.U32 UR34, UR14, 0x6, URZ ;  /* 0x000000060e227899 */ /* 0x000fe8000800063f */
[----:B------:R-:W-:Y:S02]  /*db10*/  UIADD3 UR40, UR34, 0x40, URZ ;  /* 0x0000004022287890 */ /* 0x000fe4000fffe03f */
[----:B------:R-:W-:Y:S01]  /*db20*/  IMAD.U32 R3, RZ, RZ, UR34 ;  /* 0x00000022ff037e24 */ /* 0x000fe2000f8e00ff */
[----:B------:R-:W-:Y:S03]  /*db30*/  ULOP3.LUT UR34, UR34, UR18, URZ, 0x3c, !UPT ;  /* 0x0000001222227292 */ /* 0x000fe6000f8e3c3f */
[----:B------:R-:W-:Y:S01]  /*db40*/  IMAD.U32 R4, RZ, RZ, UR40 ;  /* 0x00000028ff047e24 */ /* 0x000fe2000f8e00ff */
[----:B------:R-:W-:Y:S01]  /*db50*/  ULOP3.LUT UR40, UR40, UR18, URZ, 0x3c, !UPT ;  /* 0x0000001228287292 */ /* 0x000fe2000f8e3c3f */
[----:B------:R-:W-:Y:S03]  /*db60*/  IABS R3, R3 ;  /* 0x0000000300037213 */ /* 0x000fe60000000000 */
[----:B------:R-:W-:Y:S02]  /*db70*/  IABS R4, R4 ;  /* 0x0000000400047213 */ /* 0x000fe40000000000 */
[----:B------:R-:W-:Y:S02]  /*db80*/  R2UR UR36, R3 ;  /* 0x00000000032472ca */ /* 0x000fe400000e0000 */
[----:B------:R-:W-:Y:S11]  /*db90*/  R2UR UR38, R4 ;  /* 0x00000000042672ca */ /* 0x000ff600000e0000 */
[----:B------:R-:W-:Y:S02]  /*dba0*/  UIMAD.WIDE.U32 UR44, UR31, UR36, URZ ;  /* 0x000000241f2c72a5 */ /* 0x000fe4000f8e003f */
[----:B------:R-:W-:Y:S05]  /*dbb0*/  UIMAD.WIDE.U32 UR42, UR31, UR38, URZ ;  /* 0x000000261f2a72a5 */ /* 0x000fea000f8e003f */
[----:B------:R-:W-:Y:S02]  /*dbc0*/  UMOV UR39, UR45 ;  /* 0x0000002d00277c82 */ /* 0x000fe40008000000 */
[----:B------:R-:W-:Y:S01]  /*dbd0*/  UIADD3 UR35, -UR39, URZ, URZ ;  /* 0x0000003f27237290 */ /* 0x000fe2000fffe13f */
[----:B------:R-:W-:Y:S02]  /*dbe0*/  UMOV UR41, UR43 ;  /* 0x0000002b00297c82 */ /* 0x000fe40008000000 */
[----:B------:R-:W-:Y:S02]  /*dbf0*/  UIADD3 UR37, -UR41, URZ, URZ ;  /* 0x0000003f29257290 */ /* 0x000fe4000fffe13f */
[----:B------:R-:W-:Y:S02]  /*dc00*/  UIMAD UR36, UR17, UR35, UR36 ;  /* 0x00000023112472a4 */ /* 0x000fe4000f8e0224 */
[----:B------:R-:W-:Y:S02]  /*dc10*/  UIMAD UR38, UR17, UR37, UR38 ;  /* 0x00000025112672a4 */ /* 0x000fe4000f8e0226 */
[----:B------:R-:W-:Y:S02]  /*dc20*/  UISETP.GT.U32.AND UP2, UPT, UR17, UR36, UPT ;  /* 0x000000241100728c */ /* 0x000fe4000bf44070 */
[----:B------:R-:W-:Y:S09]  /*dc30*/  UISETP.GT.U32.AND UP3, UPT, UR17, UR38, UPT ;  /* 0x000000261100728c */ /* 0x000ff2000bf64070 */
[----:B------:R-:W-:Y:S02]  /*dc40*/  @!UP2 UIADD3 UR36, UR36, -UR17, URZ ;  /* 0x800000112424a290 */ /* 0x000fe4000fffe03f */
[----:B------:R-:W-:Y:S02]  /*dc50*/  @!UP3 UIADD3 UR38, UR38, -UR17, URZ ;  /* 0x800000112626b290 */ /* 0x000fe4000fffe03f */
[----:B------:R-:W-:Y:S02]  /*dc60*/  UISETP.GE.U32.AND UP4, UPT, UR36, UR17, UPT ;  /* 0x000000112400728c */ /* 0x000fe4000bf86070 */
[----:B------:R-:W-:Y:S02]  /*dc70*/  UISETP.GE.U32.AND UP5, UPT, UR38, UR17, UPT ;  /* 0x000000112600728c */ /* 0x000fe4000bfa6070 */
[----:B------:R-:W-:Y:S02]  /*dc80*/  @!UP2 UIADD3 UR39, UR39, 0x1, URZ ;  /* 0x000000012727a890 */ /* 0x000fe4000fffe03f */
[----:B------:R-:W-:Y:S02]  /*dc90*/  UISETP.GE.AND UP2, UPT, UR34, URZ, UPT ;  /* 0x0000003f2200728c */ /* 0x000fe4000bf46270 */
[----:B------:R-:W-:Y:S02]  /*dca0*/  @!UP3 UIADD3 UR41, UR41, 0x1, URZ ;  /* 0x000000012929b890 */ /* 0x000fe4000fffe03f */
[----:B------:R-:W-:Y:S02]  /*dcb0*/  UISETP.GE.AND UP3, UPT, UR40, URZ, UPT ;  /* 0x0000003f2800728c */ /* 0x000fe4000bf66270 */
[----:B------:R-:W-:Y:S02]  /*dcc0*/  @UP4 UIADD3 UR39, UR39, 0x1, URZ ;  /* 0x0000000127274890 */ /* 0x000fe4000fffe03f */
[----:B------:R-:W-:Y:S03]  /*dcd0*/  @UP5 UIADD3 UR41, UR41, 0x1, URZ ;  /* 0x0000000129295890 */ /* 0x000fe6000fffe03f */
[----:B------:R-:W-:Y:S04]  /*dce0*/  @!UP2 UIADD3 UR39, -UR39, URZ, URZ ;  /* 0x0000003f2727a290 */ /* 0x000fe8000fffe13f */
[----:B------:R-:W-:Y:S02]  /*dcf0*/  @!UP3 UIADD3 UR41, -UR41, URZ, URZ ;  /* 0x0000003f2929b290 */ /* 0x000fe4000fffe13f */
[----:B------:R-:W-:Y:S02]  /*dd00*/  USEL UR39, UR24, UR39, !UP1 ;  /* 0x0000002718277287 */ /* 0x000fe4000c800000 */
[----:B------:R-:W-:Y:S04]  /*dd10*/  USEL UR41, UR24, UR41, !UP1 ;  /* 0x0000002918297287 */ /* 0x000fe8000c800000 */
[----:B------:R-:W-:Y:S01]  /*dd20*/  IMAD.U32 R6, RZ, RZ, UR39 ;  /* 0x00000027ff067e24 */ /* 0x000fe2000f8e00ff */
[----:B------:R-:W-:Y:S01]  /*dd30*/  MOV R5, UR39 ;  /* 0x0000002700057c02 */ /* 0x000fe20008000f00 */
[----:B------:R-:W-:Y:S02]  /*dd40*/  IMAD.U32 R4, RZ, RZ, UR41 ;  /* 0x00000029ff047e24 */ /* 0x000fe4000f8e00ff */
[----:B------:R-:W-:Y:S01]  /*dd50*/  IMAD.U32 R3, RZ, RZ, UR41 ;  /* 0x00000029ff037e24 */ /* 0x000fe2000f8e00ff */
[----:B------:R-:W-:Y:S02]  /*dd60*/  LEA R6, P1, R6, UR22, 0x2 ;  /* 0x0000001606067c11 */ /* 0x000fe4000f8210ff */
[----:B------:R-:W-:Y:S02]  /*dd70*/  LEA R4, P0, R4, UR22, 0x2 ;  /* 0x0000001604047c11 */ /* 0x000fe4000f8010ff */
[----:B------:R-:W-:Y:S02]  /*dd80*/  LEA.HI.X.SX32 R7, R5, UR23, 0x2, P1 ;  /* 0x0000001705077c11 */ /* 0x000fe400088f16ff */
[----:B------:R-:W-:Y:S02]  /*dd90*/  LEA.HI.X.SX32 R5, R3, UR23, 0x2, P0 ;  /* 0x0000001703057c11 */ /* 0x000fe400080f16ff */
[----:B------:R-:W-:Y:S02]  /*dda0*/  R2UR UR36, R6 ;  /* 0x00000000062472ca */ /* 0x000fe400000e0000 */
[----:B------:R-:W-:Y:S02]  /*ddb0*/  R2UR UR37, R7 ;  /* 0x00000000072572ca */ /* 0x000fe400000e0000 */
[----:B------:R-:W-:Y:S02]  /*ddc0*/  R2UR UR34, R4 ;  /* 0x00000000042272ca */ /* 0x000fe400000e0000 */
[----:B------:R-:W-:Y:S07]  /*ddd0*/  R2UR UR35, R5 ;  /* 0x00000000052372ca */ /* 0x000fee00000e0000 */
[----:B------:R-:W-:Y:S01]  /*dde0*/  IMAD.U32 R6, RZ, RZ, UR36 ;  /* 0x00000024ff067e24 */ /* 0x000fe2000f8e00ff */
[----:B------:R-:W-:Y:S01]  /*ddf0*/  UIADD3 UR36, UR41, -UR39, URZ ;  /* 0x8000002729247290 */ /* 0x000fe2000fffe03f */
[----:B------:R-:W-:Y:S02]  /*de00*/  IMAD.U32 R7, RZ, RZ, UR37 ;  /* 0x00000025ff077e24 */ /* 0x000fe4000f8e00ff */
[----:B------:R-:W-:Y:S01]  /*de10*/  MOV R4, UR34 ;  /* 0x0000002200047c02 */ /* 0x000fe20008000f00 */
[----:B------:R-:W-:Y:S01]  /*de20*/  UIMAD UR36, UR36, UR18, -0x40 ;  /* 0xffffffc0242474a4 */ /* 0x000fe2000f8e0212 */
[----:B------:R-:W-:Y:S01]  /*de30*/  IMAD.U32 R5, RZ, RZ, UR35 ;  /* 0x00000023ff057e24 */ /* 0x000fe2000f8e00ff */
[----:B------:R-:W2:Y:S02]  /*de40*/  LDG.E R6, desc[UR26][R6.64] ;  /* 0x0000001a06067981 */ /* 0x000ea4000c1e1900 */
[----:B------:R-:W-:Y:S02]  /*de50*/  USHF.R.S32.HI UR35, URZ, 0x1f, UR36 ;  /* 0x0000001f3f237899 */ /* 0x000fe40008011424 */
[----:B------:R1:W2:Y:S01]  /*de60*/  LDG.E R3, desc[UR26][R4.64] ;  /* 0x0000001a04037981 */ /* 0x0002a2000c1e1900 */
[----:B------:R-:W-:Y:S02]  /*de70*/  UIMAD UR34, UR10, UR36, URZ ;  /* 0x000000240a2272a4 */ /* 0x000fe4000f8e023f */
[----:B------:R-:W-:Y:S02]  /*de80*/  UIMAD.WIDE.U32 UR36, UR11, UR36, URZ ;  /* 0x000000240b2472a5 */ /* 0x000fe4000f8e003f */
[----:B------:R-:W-:Y:S03]  /*de90*/  UIMAD UR34, UR35, UR11, UR34 ;  /* 0x0000000b232272a4 */ /* 0x000fe6000f8e0222 */
[----:B------:R-:W-:Y:S01]  /*dea0*/  UMOV UR35, UR11 ;  /* 0x0000000b00237c82 */ /* 0x000fe20008000000 */
[----:B------:R-:W-:Y:S01]  /*deb0*/  IMAD.U32 R9, RZ, RZ, UR37 ;  /* 0x00000025ff097e24 */ /* 0x000fe2000f8e00ff */
[----:B------:R-:W-:Y:S01]  /*dec0*/  UIADD3 UR34, UR37, UR34, URZ ;  /* 0x0000002225227290 */ /* 0x000fe2000fffe03f */
[----:B------:R-:W-:Y:S05]  /*ded0*/  MOV R8, UR36 ;  /* 0x0000002400087c02 */ /* 0x000fea0008000f00 */
[----:B------:R-:W-:Y:S01]  /*dee0*/  IMAD.U32 R9, RZ, RZ, UR34 ;  /* 0x00000022ff097e24 */ /* 0x000fe2000f8e00ff */
[----:B------:R-:W-:Y:S01]  /*def0*/  UMOV UR34, UR10 ;  /* 0x0000000a00227c82 */ /* 0x000fe20008000000 */
[----:B-1----:R-:W1:Y:S01]  /*df00*/  LDC.64 R4, c[0x0][0x238] ;  /* 0x00008e00ff047b82 */ /* 0x002e620000000a00 */
[----:B--2---:R-:W-:Y:S04]  /*df10*/  IMAD.IADD R6, R6, 0x1, -R3 ;  /* 0x0000000106067824 */ /* 0x004fe800078e0a03 */
[C---:B-1----:R-:W-:Y:S01]  /*df20*/  IMAD.WIDE.U32 R8, R6.reuse, R4, R8 ;  /* 0x0000000406087225 */ /* 0x042fe200078e0008 */
[----:B------:R-:W-:Y:S02]  /*df30*/  SHF.R.S32.HI R3, RZ, 0x1f, R6 ;  /* 0x0000001fff037819 */ /* 0x000fe40000011406 */
[----:B------:R-:W-:Y:S03]  /*df40*/  MOV R7, R8 ;  /* 0x0000000800077202 */ /* 0x000fe60000000f00 */
[----:B------:R-:W-:Y:S04]  /*df50*/  IMAD R3, R3, R4, RZ ;  /* 0x0000000403037224 */ /* 0x000fe800078e02ff */
[----:B------:R-:W-:Y:S04]  /*df60*/  IMAD R3, R6, R5, R3 ;  /* 0x0000000506037224 */ /* 0x000fe800078e0203 */
[----:B------:R-:W-:Y:S07]  /*df70*/  IMAD.IADD R3, R9, 0x1, R3 ;  /* 0x0000000109037824 */ /* 0x000fee00078e0203 */
.L_x_2367:
[CC--:B------:R-:W-:Y:S01]  /*df80*/  LEA R248, P0, R7.reuse, R166.reuse, 0x1 ;  /* 0x000000a607f87211 */ /* 0x0c0fe200078008ff */
[----:B------:R-:W-:Y:S01]  /*df90*/  @P6 STS.128 [R234+0x10000], RZ ;  /* 0x010000ffea006388 */ /* 0x000fe20000000c00 */
[C---:B------:R-:W-:Y:S01]  /*dfa0*/  IADD3 R6, P1, R7.reuse, UR30, RZ ;  /* 0x0000001e07067c10 */ /* 0x040fe2000ff3e0ff */
[----:B------:R-:W-:Y:S01]  /*dfb0*/  UISETP.GT.AND UP2, UPT, UR14, UR12, UPT ;  /* 0x0000000c0e00728c */ /* 0x000fe2000bf44270 */
[-C--:B------:R-:W-:Y:S02]  /*dfc0*/  LEA.HI.X R249, R7, R167.reuse, R3, 0x1, P0 ;  /* 0x000000a707f97211 */ /* 0x080fe400000f0c03 */
[----:B------:R-:W-:Y:S02]  /*dfd0*/  IADD3.X R5, R3, UR29, RZ, P1, !PT ;  /* 0x0000001d03057c10 */ /* 0x000fe40008ffe4ff */
[CC--:B------:R-:W-:Y:S01]  /*dfe0*/  @!P6 LEA R16, P1, R6.reuse, R166.reuse, 0x1 ;  /* 0x000000a60610e211 */ /* 0x0c0fe200078208ff */
[----:B------:R-:W-:Y:S01]  /*dff0*/  @!PT LDS RZ, [RZ] ;  /* 0x00000000fffff984 */ /* 0x000fe20000000800 */
[----:B------:R-:W-:Y:S01]  /*e000*/  @!PT LDS RZ, [RZ] ;  /* 0x00000000fffff984 */ /* 0x000fe20000000800 */
[----:B------:R-:W-:Y:S01]  /*e010*/  @!PT LDS RZ, [RZ] ;  /* 0x00000000fffff984 */ /* 0x000fe20000000800 */
[----:B------:R-:W-:Y:S01]  /*e020*/  @!P6 LDGSTS.E.BYPASS.LTC128B.128 [R234+0x10000], desc[UR26][R248.64] ;  /* 0x10000000f8eaefae */ /* 0x000fe2000b901d5a */
[CC--:B------:R-:W-:Y:S02]  /*e030*/  @!P5 LEA R12, P0, R6.reuse, R166.reuse, 0x1 ;  /* 0x000000a6060cd211 */ /* 0x0c0fe400078008ff */
[CCC-:B------:R-:W-:Y:S01]  /*e040*/  @!P6 LEA.HI.X R17, R6.reuse, R167.reuse, R5.reuse, 0x1, P1 ;  /* 0x000000a70611e211 */ /* 0x1c0fe200008f0c05 */
[----:B------:R-:W-:Y:S01]  /*e050*/  @P5 STS.128 [R234+0x12000], RZ ;  /* 0x012000ffea005388 */ /* 0x000fe20000000c00 */
[C---:B------:R-:W-:Y:S02]  /*e060*/  IADD3 R4, P2, R6.reuse, UR30, RZ ;  /* 0x0000001e06047c10 */ /* 0x040fe4000ff5e0ff */
[CCC-:B------:R-:W-:Y:S01]  /*e070*/  @!P5 LEA.HI.X R13, R6.reuse, R167.reuse, R5.reuse, 0x1, P0 ;  /* 0x000000a7060dd211 */ /* 0x1c0fe200000f0c05 */
[----:B------:R-:W-:Y:S01]  /*e080*/  @!PT LDS RZ, [RZ] ;  /* 0x00000000fffff984 */ /* 0x000fe20000000800 */
[----:B------:R-:W-:Y:S01]  /*e090*/  @!PT LDS RZ, [RZ] ;  /* 0x00000000fffff984 */ /* 0x000fe20000000800 */
[----:B------:R-:W-:Y:S01]  /*e0a0*/  @!PT LDS RZ, [RZ] ;  /* 0x00000000fffff984 */ /* 0x000fe20000000800 */
[----:B------:R-:W-:Y:S01]  /*e0b0*/  @!P5 LDGSTS.E.BYPASS.LTC128B.128 [R234+0x12000], desc[UR26][R248.64+0x80] ;  /* 0x12000080f8eadfae */ /* 0x000fe2000b901d5a */
[----:B------:R-:W-:Y:S02]  /*e0c0*/  IADD3.X R3, R5, UR29, RZ, P2, !PT ;  /* 0x0000001d05037c10 */ /* 0x000fe400097fe4ff */
[CC--:B------:R-:W-:Y:S01]  /*e0d0*/  @!P4 LEA R10, P2, R6.reuse, R166.reuse, 0x1 ;  /* 0x000000a6060ac211 */ /* 0x0c0fe200078408ff */
[----:B------:R-:W-:Y:S01]  /*e0e0*/  @P4 STS.128 [R234+0x14000], RZ ;  /* 0x014000ffea004388 */ /* 0x000fe20000000c00 */
[CC--:B------:R-:W-:Y:S02]  /*e0f0*/  @!P3 LEA R8, P1, R6.reuse, R166.reuse, 0x1 ;  /* 0x000000a60608b211 */ /* 0x0c0fe400078208ff */
[CCC-:B------:R-:W-:Y:S01]  /*e100*/  @!P4 LEA.HI.X R11, R6.reuse, R167.reuse, R5.reuse, 0x1, P2 ;  /* 0x000000a7060bc211 */ /* 0x1c0fe200010f0c05 */
[----:B------:R-:W-:Y:S01]  /*e110*/  @!PT LDS RZ, [RZ] ;  /* 0x00000000fffff984 */ /* 0x000fe20000000800 */
[----:B------:R-:W-:Y:S01]  /*e120*/  @!PT LDS RZ, [RZ] ;  /* 0x00000000fffff984 */ /* 0x000fe20000000800 */
[----:B------:R-:W-:Y:S01]  /*e130*/  @!PT LDS RZ, [RZ] ;  /* 0x00000000fffff984 */ /* 0x000fe20000000800 */
[----:B------:R-:W-:Y:S01]  /*e140*/  @!P4 LDGSTS.E.BYPASS.LTC128B.128 [R234+0x14000], desc[UR26][R248.64+0x100] ;  /* 0x14000100f8eacfae */ /* 0x000fe2000b901d5a */
[-C--:B------:R-:W-:Y:S02]  /*e150*/  @!P3 LEA.HI.X R9, R6, R167.reuse, R5, 0x1, P1 ;  /* 0x000000a70609b211 */ /* 0x080fe400008f0c05 */
        /* <DEDUP_REMOVED lines=8> */
[CCC-:B------:R-:W-:Y:S02]  /*e1e0*/  @!P5 LEA.HI.X R21, R4.reuse, R167.reuse, R3.reuse, 0x1, P2 ;  /* 0x000000a70415d211 */ /* 0x1c0fe400010f0c03 */
        /* <DEDUP_REMOVED lines=8> */
[CC--:B------:R-:W-:Y:S02]  /*e270*/  @!P3 LEA.HI.X R7, R4.reuse, R167.reuse, R3, 0x1, P0 ;  /* 0x000000a70407b211 */ /* 0x0c0fe400000f0c03 */
[----:B------:R-:W-:Y:S01]  /*e280*/  IADD3 R5, P2, R4, UR30, RZ ;  /* 0x0000001e04057c10 */ /* 0x000fe2000ff5e0ff */
[----:B------:R-:W-:Y:S03]  /*e290*/  @P5 STS.128 [R234+0x12800], RZ ;  /* 0x012800ffea005388 */ /* 0x000fe60000000c00 */
[-C--:B------:R-:W-:Y:S01]  /*e2a0*/  @!P6 LEA R26, P0, R5, R166.reuse, 0x1 ;  /* 0x000000a6051ae211 */ /* 0x080fe200078008ff */
[----:B------:R-:W-:Y:S01]  /*e2b0*/  @!PT LDS RZ, [RZ] ;  /* 0x00000000fffff984 */ /* 0x000fe20000000800 */
[----:B------:R-:W-:Y:S01]  /*e2c0*/  @!PT LDS RZ, [RZ] ;  /* 0x00000000fffff984 */ /* 0x000fe20000000800 */
[----:B------:R-:W-:Y:S01]  /*e2d0*/  @!PT LDS RZ, [RZ] ;  /* 0x00000000fffff984 */ /* 0x000fe20000000800 */
[----:B------:R-:W-:Y:S01]  /*e2e0*/  @!P5 LDGSTS.E.BYPASS.LTC128B.128 [R234+0x12800], desc[UR26][R12.64+0x80] ;  /* 0x128000800ceadfae */ /* 0x000fe2000b901d5a */
[----:B------:R-:W-:Y:S02]  /*e2f0*/  IADD3.X R3, R3, UR29, RZ, P2, !PT ;  /* 0x0000001d03037c10 */ /* 0x000fe400097fe4ff */
        /* <DEDUP_REMOVED lines=9> */
[C---:B------:R-:W-:Y:S01]  /*e390*/  @!P3 LEA R4, P0, R5.reuse, R166, 0x1 ;  /* 0x000000a60504b211 */ /* 0x040fe200078008ff */
[----:B------:R-:W-:Y:S01]  /*e3a0*/  @P3 STS.128 [R234+0x16800], RZ ;  /* 0x016800ffea003388 */ /* 0x000fe20000000c00 */
[CCC-:B------:R-:W-:Y:S02]  /*e3b0*/  @!P4 LEA.HI.X R23, R5.reuse, R167.reuse, R3.reuse, 0x1, P1 ;  /* 0x000000a70517c211 */ /* 0x1c0fe400008f0c03 */
[----:B------:R-:W-:Y:S01]  /*e3c0*/  @!P3 LEA.HI.X R5, R5, R167, R3, 0x1, P0 ;  /* 0x000000a70505b211 */ /* 0x000fe200000f0c03 */
[----:B------:R-:W-:Y:S01]  /*e3d0*/  @!PT LDS RZ, [RZ] ;  /* 0x00000000fffff984 */ /* 0x000fe20000000800 */
[----:B------:R-:W-:Y:S01]  /*e3e0*/  @!PT LDS RZ, [RZ] ;  /* 0x00000000fffff984 */ /* 0x000fe20000000800 */
[----:B------:R-:W-:Y:S01]  /*e3f0*/  @!PT LDS RZ, [RZ] ;  /* 0x00000000fffff984 */ /* 0x000fe20000000800 */
[----:B------:R1:W-:Y:S01]  /*e400*/  @!P3 LDGSTS.E.BYPASS.LTC128B.128 [R234+0x16800], desc[UR26][R8.64+0x180] ;  /* 0x1680018008eabfae */ /* 0x0003e2000b901d5a */
[----:B------:R-:W-:Y:S03]  /*e410*/  PLOP3.LUT P0, PT, PT, PT, UP2, 0x80, 0x0 ;  /* 0x000000000000781c */ /* 0x000fe60003f0f028 */
        /* <DEDUP_REMOVED lines=41> */
[----:B-1----:R-:W4:Y:S04]  /*e6b0*/  LDSM.16.M88.4 R8, [R229+0x8000] ;  /* 0x00800000e508783b */ /* 0x002f280000000200 */
[----:B--2---:R-:W1:Y:S04]  /*e6c0*/  LDSM.16.M88.4 R16, [R229+0x8800] ;  /* 0x00880000e510783b */ /* 0x004e680000000200 */
[----:B---3--:R-:W2:Y:S04]  /*e6d0*/  LDSM.16.M88.4 R24, [R229+0x9000] ;  /* 0x00900000e518783b */ /* 0x008ea80000000200 */
[----:B------:R-:W3:Y:S04]  /*e6e0*/  LDSM.16.M88.4 R164, [R229+0x9800] ;  /* 0x00980000e5a4783b */ /* 0x000ee80000000200 */
[----:B------:R-:W0:Y:S04]  /*e6f0*/  LDGDEPBAR ;  /* 0x00000000000079af */ /* 0x000e280000000000 */
[----:B------:R-:W-:Y:S04]  /*e700*/  LDSM.16.M88.4 R168, [R228] ;  /* 0x00000000e4a8783b */ /* 0x000fe80000000200 */
[----:B------:R-:W5:Y:S04]  /*e710*/  LDSM.16.M88.4 R172, [R227] ;  /* 0x00000000e3ac783b */ /* 0x000f680000000200 */
[----:B------:R-:W5:Y:S04]  /*e720*/  LDSM.16.M88.4 R176, [R219] ;  /* 0x00000000dbb0783b */ /* 0x000f680000000200 */
[----:B------:R-:W5:Y:S04]  /*e730*/  LDSM.16.M88.4 R180, [R218] ;  /* 0x00000000dab4783b */ /* 0x000f680000000200 */
[----:B------:R-:W5:Y:S01]  /*e740*/  LDSM.16.M88.4 R184, [R217] ;  /* 0x00000000d9b8783b */ /* 0x000f620000000200 */
[C---:B----4-:R-:W-:Y:S03]  /*e750*/  HMMA.16816.F32 R4, R32.reuse, R8, RZ ;  /* 0x000000082004723c */ /* 0x050fe600000018ff */
[----:B------:R-:W-:Y:S04]  /*e760*/  LDSM.16.M88.4 R188, [R226] ;  /* 0x00000000e2bc783b */ /* 0x000fe80000000200 */
[----:B------:R-:W4:Y:S01]  /*e770*/  LDSM.16.M88.4 R192, [R223+0x8000] ;  /* 0x00800000dfc0783b */ /* 0x000f220000000200 */
[C---:B------:R-:W-:Y:S03]  /*e780*/  HMMA.16816.F32 R8, R32.reuse, R10, RZ ;  /* 0x0000000a2008723c */ /* 0x040fe600000018ff */
[----:B------:R-:W4:Y:S03]  /*e790*/  LDSM.16.M88.4 R196, [R223+0x8800] ;  /* 0x00880000dfc4783b */ /* 0x000f260000000200 */
[C---:B-1----:R-:W-:Y:S01]  /*e7a0*/  HMMA.16816.F32 R12, R32.reuse, R16, RZ ;  /* 0x00000010200c723c */ /* 0x042fe200000018ff */
[----:B------:R-:W-:Y:S05]  /*e7b0*/  LDSM.16.M88.4 R200, [R223+0x9800] ;  /* 0x00980000dfc8783b */ /* 0x000fea0000000200 */
[C---:B------:R-:W-:Y:S06]  /*e7c0*/  HMMA.16816.F32 R16, R32.reuse, R18, RZ ;  /* 0x000000122010723c */ /* 0x040fec00000018ff */
[C---:B--2---:R-:W-:Y:S06]  /*e7d0*/  HMMA.16816.F32 R20, R32.reuse, R24, RZ ;  /* 0x000000182014723c */ /* 0x044fec00000018ff */
[C---:B------:R-:W-:Y:S06]  /*e7e0*/  HMMA.16816.F32 R24, R32.reuse, R26, RZ ;  /* 0x0000001a2018723c */ /* 0x040fec00000018ff */
[C---:B---3--:R-:W-:Y:S06]  /*e7f0*/  HMMA.16816.F32 R28, R32.reuse, R164, RZ ;  /* 0x000000a4201c723c */ /* 0x048fec00000018ff */
[----:B------:R-:W-:Y:S01]  /*e800*/  HMMA.16816.F32 R32, R32, R166, RZ ;  /* 0x000000a62020723c */ /* 0x000fe200000018ff */
[----:B------:R-:W1:Y:S05]  /*e810*/  LDSM.16.M88.4 R164, [R223+0x9000] ;  /* 0x00900000dfa4783b */ /* 0x000e6a0000000200 */
[C---:B-----5:R-:W-:Y:S06]  /*e820*/  HMMA.16816.F32 R4, R168.reuse, R172, R4 ;  /* 0x000000aca804723c */ /* 0x060fec0000001804 */
[C---:B------:R-:W-:Y:S01]  /*e830*/  HMMA.16816.F32 R8, R168.reuse, R174, R8 ;  /* 0x000000aea808723c */ /* 0x040fe20000001808 */
[----:B------:R-:W-:Y:S05]  /*e840*/  LDSM.16.M88.4 R172, [R225] ;  /* 0x00000000e1ac783b */ /* 0x000fea0000000200 */
[C---:B------:R-:W-:Y:S06]  /*e850*/  HMMA.16816.F32 R12, R168.reuse, R176, R12 ;  /* 0x000000b0a80c723c */ /* 0x040fec000000180c */
[C---:B------:R-:W-:Y:S01]  /*e860*/  HMMA.16816.F32 R16, R168.reuse, R178, R16 ;  /* 0x000000b2a810723c */ /* 0x040fe20000001810 */
[----:B------:R-:W2:Y:S05]  /*e870*/  LDSM.16.M88.4 R176, [R216] ;  /* 0x00000000d8b0783b */ /* 0x000eaa0000000200 */
[C---:B------:R-:W-:Y:S06]  /*e880*/  HMMA.16816.F32 R20, R168.reuse, R180, R20 ;  /* 0x000000b4a814723c */ /* 0x040fec0000001814 */
[C---:B------:R-:W-:Y:S01]  /*e890*/  HMMA.16816.F32 R24, R168.reuse, R182, R24 ;  /* 0x000000b6a818723c */ /* 0x040fe20000001818 */
[----:B------:R-:W3:Y:S05]  /*e8a0*/  LDSM.16.M88.4 R180, [R216+0x800] ;  /* 0x00080000d8b4783b */ /* 0x000eea0000000200 */
[C---:B------:R-:W-:Y:S06]  /*e8b0*/  HMMA.16816.F32 R28, R168.reuse, R184, R28 ;  /* 0x000000b8a81c723c */ /* 0x040fec000000181c */
[----:B------:R-:W-:Y:S01]  /*e8c0*/  HMMA.16816.F32 R32, R168, R186, R32 ;  /* 0x000000baa820723c */ /* 0x000fe20000001820 */
[----:B------:R-:W5:Y:S04]  /*e8d0*/  LDSM.16.M88.4 R168, [R216+0x1000] ;  /* 0x00100000d8a8783b */ /* 0x000f680000000200 */
[----:B------:R-:W5:Y:S01]  /*e8e0*/  LDSM.16.M88.4 R184, [R216+0x1800] ;  /* 0x00180000d8b8783b */ /* 0x000f620000000200 */
[C---:B----4-:R-:W-:Y:S06]  /*e8f0*/  HMMA.16816.F32 R4, R188.reuse, R192, R4 ;  /* 0x000000c0bc04723c */ /* 0x050fec0000001804 */
[C---:B------:R-:W-:Y:S01]  /*e900*/  HMMA.16816.F32 R8, R188.reuse, R194, R8 ;  /* 0x000000c2bc08723c */ /* 0x040fe20000001808 */
[----:B------:R-:W-:Y:S05]  /*e910*/  LDSM.16.M88.4 R192, [R229+0xa000] ;  /* 0x00a00000e5c0783b */ /* 0x000fea0000000200 */
[C---:B------:R-:W-:Y:S06]  /*e920*/  HMMA.16816.F32 R12, R188.reuse, R196, R12 ;  /* 0x000000c4bc0c723c */ /* 0x040fec000000180c */
        /* <DEDUP_REMOVED lines=11> */
[----:B------:R-:W-:Y:S05]  /*e9e0*/  LDSM.16.M88.4 R176, [R215] ;  /* 0x00000000d7b0783b */ /* 0x000fea0000000200 */
[C---:B---3--:R-:W-:Y:S06]  /*e9f0*/  HMMA.16816.F32 R12, R172.reuse, R180, R12 ;  /* 0x000000b4ac0c723c */ /* 0x048fec000000180c */
[C---:B------:R-:W-:Y:S01]  /*ea00*/  HMMA.16816.F32 R16, R172.reuse, R182, R16 ;  /* 0x000000b6ac10723c */ /* 0x040fe20000001810 */
[----:B------:R-:W-:Y:S05]  /*ea10*/  LDSM.16.M88.4 R180, [R214] ;  /* 0x00000000d6b4783b */ /* 0x000fea0000000200 */
[C---:B-----5:R-:W-:Y:S06]  /*ea20*/  HMMA.16816.F32 R20, R172.reuse, R168, R20 ;  /* 0x000000a8ac14723c */ /* 0x060fec0000001814 */
[C---:B------:R-:W-:Y:S01]  /*ea30*/  HMMA.16816.F32 R24, R172.reuse, R170, R24 ;  /* 0x000000aaac18723c */ /* 0x040fe20000001818 */
[----:B------:R-:W2:Y:S05]  /*ea40*/  LDSM.16.M88.4 R168, [R228+0x2000] ;  /* 0x00200000e4a8783b */ /* 0x000eaa0000000200 */
[C---:B------:R-:W-:Y:S06]  /*ea50*/  HMMA.16816.F32 R28, R172.reuse, R184, R28 ;  /* 0x000000b8ac1c723c */ /* 0x040fec000000181c */
[----:B------:R-:W-:Y:S01]  /*ea60*/  HMMA.16816.F32 R32, R172, R186, R32 ;  /* 0x000000baac20723c */ /* 0x000fe20000001820 */
[----:B------:R-:W3:Y:S04]  /*ea70*/  LDSM.16.M88.4 R172, [R213] ;  /* 0x00000000d5ac783b */ /* 0x000ee80000000200 */
[----:B------:R-:W5:Y:S01]  /*ea80*/  LDSM.16.M88.4 R184, [R212] ;  /* 0x00000000d4b8783b */ /* 0x000f620000000200 */
        /* <DEDUP_REMOVED lines=42> */
[C---:B------:R-:W-:Y:S06]  /*ed30*/  HMMA.16816.F32 R12, R172.reuse, R180, R12 ;  /* 0x000000b4ac0c723c */ /* 0x040fec000000180c */
[C---:B------:R-:W-:Y:S01]  /*ed40*/  HMMA.16816.F32 R16, R172.reuse, R182, R16 ;  /* 0x000000b6ac10723c */ /* 0x040fe20000001810 */
[----:B------:R-:W-:Y:S05]  /*ed50*/  LDSM.16.M88.4 R180, [R210] ;  /* 0x00000000d2b4783b */ /* 0x000fea0000000200 */
[C---:B---3--:R-:W-:Y:S06]  /*ed60*/  HMMA.16816.F32 R20, R172.reuse, R168, R20 ;  /* 0x000000a8ac14723c */ /* 0x048fec0000001814 */
[C---:B------:R-:W-:Y:S01]  /*ed70*/  HMMA.16816.F32 R24, R172.reuse, R170, R24 ;  /* 0x000000aaac18723c */ /* 0x040fe20000001818 */
[----:B------:R-:W2:Y:S05]  /*ed80*/  LDSM.16.M88.4 R168, [R228+0x4000] ;  /* 0x00400000e4a8783b */ /* 0x000eaa0000000200 */
[C---:B-----5:R-:W-:Y:S06]  /*ed90*/  HMMA.16816.F32 R28, R172.reuse, R184, R28 ;  /* 0x000000b8ac1c723c */ /* 0x060fec000000181c */
        /* <DEDUP_REMOVED lines=81> */
[C---:B-1----:R-:W-:Y:S01]  /*f2b0*/  HMMA.16816.F32 R4, R188.reuse, R192, R4 ;  /* 0x000000c0bc04723c */ /* 0x042fe20000001804 */
[----:B------:R-:W-:Y:S04]  /*f2c0*/  DEPBAR.LE SB0, 0x0 ;  /* 0x000080000000791a */ /* 0x000fe80000000000 */
[----:B------:R-:W-:Y:S01]  /*f2d0*/  BAR.SYNC.DEFER_BLOCKING 0x0 ;  /* 0x0000000000007b1d */ /* 0x000fe20000010000 */
[C---:B------:R-:W-:Y:S06]  /*f2e0*/  HMMA.16816.F32 R8, R188.reuse, R194, R8 ;  /* 0x000000c2bc08723c */ /* 0x040fec0000001808 */
[C---:B------:R-:W-:Y:S06]  /*f2f0*/  HMMA.16816.F32 R12, R188.reuse, R196, R12 ;  /* 0x000000c4bc0c723c */ /* 0x040fec000000180c */
[C---:B------:R-:W-:Y:S06]  /*f300*/  HMMA.16816.F32 R16, R188.reuse, R198, R16 ;  /* 0x000000c6bc10723c */ /* 0x040fec0000001810 */
[C---:B----4-:R-:W-:Y:S06]  /*f310*/  HMMA.16816.F32 R20, R188.reuse, R164, R20 ;  /* 0x000000a4bc14723c */ /* 0x050fec0000001814 */
[C---:B------:R-:W-:Y:S06]  /*f320*/  HMMA.16816.F32 R24, R188.reuse, R166, R24 ;  /* 0x000000a6bc18723c */ /* 0x040fec0000001818 */
[C---:B------:R-:W-:Y:S05]  /*f330*/  HMMA.16816.F32 R28, R188.reuse, R200, R28 ;  /* 0x000000c8bc1c723c */ /* 0x040fea000000181c */
[----:B------:R-:W-:Y:S01]  /*f340*/  IMAD.MOV.U32 R166, RZ, RZ, R248 ;  /* 0x000000ffffa67224 */ /* 0x000fe200078e00f8 */
[----:B------:R-:W-:Y:S05]  /*f350*/  HMMA.16816.F32 R32, R188, R202, R32 ;  /* 0x000000cabc20723c */ /* 0x000fea0000001820 */
[----:B------:R-:W-:Y:S01]  /*f360*/  IMAD.MOV.U32 R167, RZ, RZ, R249 ;  /* 0x000000ffffa77224 */ /* 0x000fe200078e00f9 */
[C---:B--2---:R-:W-:Y:S06]  /*f370*/  HMMA.16816.F32 R4, R172.reuse, R176, R4 ;  /* 0x000000b0ac04723c */ /* 0x044fec0000001804 */
[C---:B------:R-:W-:Y:S06]  /*f380*/  HMMA.16816.F32 R8, R172.reuse, R178, R8 ;  /* 0x000000b2ac08723c */ /* 0x040fec0000001808 */
[C---:B------:R-:W-:Y:S06]  /*f390*/  HMMA.16816.F32 R12, R172.reuse, R180, R12 ;  /* 0x000000b4ac0c723c */ /* 0x040fec000000180c */
[C---:B------:R-:W-:Y:S06]  /*f3a0*/  HMMA.16816.F32 R16, R172.reuse, R182, R16 ;  /* 0x000000b6ac10723c */ /* 0x040fec0000001810 */
[C---:B---3--:R-:W-:Y:S06]  /*f3b0*/  HMMA.16816.F32 R20, R172.reuse, R168, R20 ;  /* 0x000000a8ac14723c */ /* 0x048fec0000001814 */
[C---:B------:R-:W-:Y:S06]  /*f3c0*/  HMMA.16816.F32 R24, R172.reuse, R170, R24 ;  /* 0x000000aaac18723c */ /* 0x040fec0000001818 */
[C---:B-----5:R-:W-:Y:S06]  /*f3d0*/  HMMA.16816.F32 R28, R172.reuse, R184, R28 ;  /* 0x000000b8ac1c723c */ /* 0x060fec000000181c */
[----:B------:R-:W-:Y:S01]  /*f3e0*/  HMMA.16816.F32 R32, R172, R186, R32 ;  /* 0x000000baac20723c */ /* 0x000fe20000001820 */
[----:B------:R-:W-:Y:S11]  /*f3f0*/  @!UPT UIADD3 URZ, URZ, URZ, URZ ;  /* 0x0000003f3f3ff290 */ /* 0x000ff6000fffe03f */
[----:B------:R-:W-:Y:S01]  /*f400*/  @!UPT UIADD3 URZ, URZ, URZ, URZ ;  /* 0x0000003f3f3ff290 */ /* 0x000fe2000fffe03f */
[----:B------:R-:W-:Y:S11]  /*f410*/  @!P0 BRA `(.L_x_2368) ;  /* 0x0000000c00088947 */ /* 0x000ff60003800000 */
[----:B------:R-:W-:Y:S01]  /*f420*/  ULDC.64 UR10, c[0x0][0x248] ;  /* 0x00009200000a7ab9 */ /* 0x000fe20000000a00 */
[----:B------:R-:W-:Y:S01]  /*f430*/  PLOP3.LUT P0, PT, PT, PT, UP6, 0x40, 0x0 ;  /* 0x000000000000781c */ /* 0x000fe20003f0e868 */
[----:B------:R-:W-:Y:S01]  /*f440*/  IMAD.U32 R169, RZ, RZ, UR33 ;  /* 0x00000021ffa97e24 */ /* 0x000fe2000f8e00ff */
[----:B------:R-:W-:Y:S11]  /*f450*/  MOV R3, UR32 ;  /* 0x0000002000037c02 */ /* 0x000ff60008000f00 */
[----:B------:R-:W-:Y:S05]  /*f460*/  @P0 BRA `(.L_x_2369) ;  /* 0x0000000400200947 */ /* 0x000fea0003800000 */
[----:B------:R-:W-:Y:S04]  /*f470*/  USHF.L.U32 UR10, UR14, 0x6, URZ ;  /* 0x000000060e0a7899 */ /* 0x000fe8000800063f */
[----:B------:R-:W-:Y:S02]  /*f480*/  UIADD3 UR40, UR10, -0x40, URZ ;  /* 0xffffffc00a287890 */ /* 0x000fe4000fffe03f */
        /* <DEDUP_REMOVED lines=23> */
[----:B------:R-:W-:Y:S02]  /*f600*/  @!UP2 UIADD3 UR39, UR39, 0x1, URZ ;  /* 0x000000012727a890 */ /* 0x000fe4000fffe03f */
[----:B------:R-:W-:Y:S02]  /*f610*/  UISETP.GE.AND UP3, UPT, UR10, URZ, UPT ;  /* 0x0000003f0a00728c */ /* 0x000fe4000bf66270 */
[----:B------:R-:W-:Y:S02]  /*f620*/  UISETP.GE.AND UP2, UPT, UR40, URZ, UPT ;  /* 0x0000003f2800728c */ /* 0x000fe4000bf46270 */
[----:B------:R-:W-:Y:S02]  /*f630*/  @UP5 UIADD3 UR41, UR41, 0x1, URZ ;  /* 0x0000000129295890 */ /* 0x000fe4000fffe03f */
[----:B------:R-:W-:Y:S05]  /*f640*/  @UP4 UIADD3 UR39, UR39, 0x1, URZ ;  /* 0x0000000127274890 */ /* 0x000fea000fffe03f */
[----:B------:R-:W-:Y:S02]  /*f650*/  @!UP3 UIADD3 UR41, -UR41, URZ, URZ ;  /* 0x0000003f2929b290 */ /* 0x000fe4000fffe13f */
        /* <DEDUP_REMOVED lines=15> */
[----:B------:R-:W-:Y:S01]  /*f750*/  MOV R168, UR36 ;  /* 0x0000002400a87c02 */ /* 0x000fe20008000f00 */
[----:B------:R-:W-:Y:S01]  /*f760*/  UIADD3 UR36, UR41, -UR39, URZ ;  /* 0x8000002729247290 */ /* 0x000fe2000fffe03f */
[----:B------:R-:W-:Y:S02]  /*f770*/  IMAD.U32 R164, RZ, RZ, UR10 ;  /* 0x0000000affa47e24 */ /* 0x000fe4000f8e00ff */
[----:B------:R-:W-:Y:S01]  /*f780*/  IMAD.U32 R165, RZ, RZ, UR11 ;  /* 0x0000000bffa57e24 */ /* 0x000fe2000f8e00ff */
[----:B------:R-:W-:Y:S01]  /*f790*/  UIMAD UR36, UR36, UR18, -0x40 ;  /* 0xffffffc0242474a4 */ /* 0x000fe2000f8e0212 */
[----:B------:R-:W-:Y:S03]  /*f7a0*/  IMAD.U32 R169, RZ, RZ, UR37 ;  /* 0x00000025ffa97e24 */ /* 0x000fe6000f8e00ff */
[----:B------:R1:W2:Y:S01]  /*f7b0*/  LDG.E R3, desc[UR26][R164.64] ;  /* 0x0000001aa4037981 */ /* 0x0002a2000c1e1900 */
[----:B------:R-:W-:Y:S02]  /*f7c0*/  USHF.R.S32.HI UR11, URZ, 0x1f, UR36 ;  /* 0x0000001f3f0b7899 */ /* 0x000fe40008011424 */
[----:B------:R-:W-:Y:S01]  /*f7d0*/  UIMAD UR10, UR9, UR36, URZ ;  /* 0x00000024090a72a4 */ /* 0x000fe2000f8e023f */
[----:B------:R-:W2:Y:S01]  /*f7e0*/  LDG.E R168, desc[UR26][R168.64] ;  /* 0x0000001aa8a87981 */ /* 0x000ea2000c1e1900 */
        /* <DEDUP_REMOVED lines=16> */
.L_x_2369:
        /* <DEDUP_REMOVED lines=16> */
[CC--:B------:R-:W-:Y:S01]  /*f9f0*/  @!P3 LEA R170, P1, R168.reuse, R245.reuse, 0x1 ;  /* 0x000000f5a8aab211 */ /* 0x0c0fe200078208ff */
[----:B------:R-:W-:Y:S01]  /*fa00*/  @!PT LDS RZ, [RZ] ;  /* 0x00000000fffff984 */ /* 0x000fe20000000800 */
[----:B------:R-:W-:Y:S01]  /*fa10*/  @!PT LDS RZ, [RZ] ;  /* 0x00000000fffff984 */ /* 0x000fe20000000800 */
[----:B------:R-:W-:Y:S01]  /*fa20*/  @!PT LDS RZ, [RZ] ;  /* 0x00000000fffff984 */ /* 0x000fe20000000800 */
[----:B------:R1:W-:Y:S01]  /*fa30*/  @!P5 LDGSTS.E.BYPASS.LTC128B.128 [R234+0xa000], desc[UR26][R180.64+0x80] ;  /* 0x0a000080b4eadfae */ /* 0x0003e2000b901d5a */
[C---:B------:R-:W-:Y:S02]  /*fa40*/  IADD3 R164, P2, R168.reuse, UR28, RZ ;  /* 0x0000001ca8a47c10 */ /* 0x040fe4000ff5e0ff */
[-C--:B------:R-:W-:Y:S01]  /*fa50*/  @!P3 LEA.HI.X R171, R168, R244.reuse, R165, 0x1, P1 ;  /* 0x000000f4a8abb211 */ /* 0x080fe200008f0ca5 */
[----:B------:R1:W-:Y:S01]  /*fa60*/  @P4 STS.128 [R234+0xc000], RZ ;  /* 0x00c000ffea004388 */ /* 0x0003e20000000c00 */
[CC--:B------:R-:W-:Y:S02]  /*fa70*/  @!P6 LEA R176, P0, R164.reuse, R245.reuse, 0x1 ;  /* 0x000000f5a4b0e211 */ /* 0x0c0fe400078008ff */
[-C--:B------:R-:W-:Y:S01]  /*fa80*/  @!P4 LEA R182, P1, R164, R245.reuse, 0x1 ;  /* 0x000000f5a4b6c211 */ /* 0x080fe200078208ff */
[----:B------:R-:W-:Y:S01]  /*fa90*/  @!PT LDS RZ, [RZ] ;  /* 0x00000000fffff984 */ /* 0x000fe20000000800 */
[----:B------:R-:W-:Y:S01]  /*faa0*/  @!PT LDS RZ, [RZ] ;  /* 0x00000000fffff984 */ /* 0x000fe20000000800 */
[----:B------:R-:W-:Y:S01]  /*fab0*/  @!PT LDS RZ, [RZ] ;  /* 0x00000000fffff984 */ /* 0x000fe20000000800 */
[----:B------:R1:W-:Y:S01]  /*fac0*/  @!P4 LDGSTS.E.BYPASS.LTC128B.128 [R234+0xc000], desc[UR26][R180.64+0x100] ;  /* 0x0c000100b4eacfae */ /* 0x0003e2000b901d5a */
[----:B------:R-:W-:Y:S02]  /*fad0*/  IADD3.X R3, R165, UR25, RZ, P2, !PT ;  /* 0x00000019a5037c10 */ /* 0x000fe400097fe4ff */
[-C--:B------:R-:W-:Y:S01]  /*fae0*/  @!P4 LEA R172, P2, R168, R245.reuse, 0x1 ;  /* 0x000000f5a8acc211 */ /* 0x080fe200078408ff */
[----:B------:R1:W-:Y:S01]  /*faf0*/  @P3 STS.128 [R234+0xe000], RZ ;  /* 0x00e000ffea003388 */ /* 0x0003e20000000c00 */
[-C--:B------:R-:W-:Y:S02]  /*fb00*/  @!P6 LEA.HI.X R177, R164, R244.reuse, R3, 0x1, P0 ;  /* 0x000000f4a4b1e211 */ /* 0x080fe400000f0c03 */
[-C--:B------:R-:W-:Y:S01]  /*fb10*/  @!P4 LEA.HI.X R173, R168, R244.reuse, R165, 0x1, P2 ;  /* 0x000000f4a8adc211 */ /* 0x080fe200010f0ca5 */
        /* <DEDUP_REMOVED lines=23> */
[CC--:B------:R-:W-:Y:S01]  /*fc90*/  @!P5 LEA R188, P2, R165.reuse, R245.reuse, 0x1 ;  /* 0x000000f5a5bcd211 */ /* 0x0c0fe200078408ff */
[----:B------:R1:W-:Y:S01]  /*fca0*/  @P4 STS.128 [R234+0xc800], RZ ;  /* 0x00c800ffea004388 */ /* 0x0003e20000000c00 */
[CCC-:B------:R-:W-:Y:S02]  /*fcb0*/  @!P6 LEA.HI.X R191, R165.reuse, R244.reuse, R3.reuse, 0x1, P0 ;  /* 0x000000f4a5bfe211 */ /* 0x1c0fe400000f0c03 */
        /* <DEDUP_REMOVED lines=56> */
.L_x_2368:
[----:B------:R-:W-:Y:S01]  /*10040*/  MOV R3, UR14 ;  /* 0x0000000e00037c02 */ /* 0x000fe20008000f00 */
[----:B------:R-:W-:Y:S01]  /*10050*/  STL [R1], R166 ;  /* 0x000000a601007387 */ /* 0x000fe20000100800 */
[----:B------:R-:W-:Y:S02]  /*10060*/  UISETP.GT.AND UP2, UPT, UR14, UR12, UPT ;  /* 0x0000000c0e00728c */ /* 0x000fe4000bf44270 */
[----:B------:R-:W-:Y:S01]  /*10070*/  LEA R3, R3, R241, 0x6 ;  /* 0x000000f103037211 */ /* 0x000fe200078e30ff */
[----:B------:R-:W-:Y:S01]  /*10080*/  UMOV UR11, UR35 ;  /* 0x00000023000b7c82 */ /* 0x000fe20008000000 */
[----:B------:R-:W-:Y:S02]  /*10090*/  UMOV UR10, UR34 ;  /* 0x00000022000a7c82 */ /* 0x000fe40008000000 */
[C---:B-1----:R-:W-:Y:S02]  /*100a0*/  IADD3 R165, R3.reuse, 0x1, RZ ;  /* 0x0000000103a57810 */ /* 0x042fe40007ffe0ff */
[----:B------:R-:W-:Y:S02]  /*100b0*/  ISETP.GE.AND P6, PT, R3, R240, PT ;  /* 0x000000f00300720c */ /* 0x000fe40003fc6270 */
[----:B------:R-:W-:Y:S02]  /*100c0*/  ISETP.GE.AND P1, PT, R165, R238, PT ;  /* 0x000000eea500720c */ /* 0x000fe40003f26270 */
[----:B------:R-:W-:Y:S02]  /*100d0*/  ISETP.GE.OR P6, PT, R3, R239, !P6 ;  /* 0x000000ef0300720c */ /* 0x000fe400077c6670 */
[----:B------:R-:W-:Y:S02]  /*100e0*/  ISETP.GE.OR P1, PT, R165, R235, !P1 ;  /* 0x000000eba500720c */ /* 0x000fe40004f26670 */
[----:B------:R-:W-:Y:S02]  /*100f0*/  FSEL R168, R4, -INF , !P6 ;  /* 0xff80000004a87808 */ /* 0x000fe40007000000 */
[C---:B------:R-:W-:Y:S02]  /*10100*/  IADD3 R4, R3.reuse, 0x11, RZ ;  /* 0x0000001103047810 */ /* 0x040fe40007ffe0ff */
[----:B------:R-:W-:Y:S02]  /*10110*/  IADD3 R164, R3, 0x8, RZ ;  /* 0x0000000803a47810 */ /* 0x000fe40007ffe0ff */
[----:B------:R-:W-:Y:S02]  /*10120*/  FSEL R7, R7, -INF , !P1 ;  /* 0xff80000007077808 */ /* 0x000fe40004800000 */
[-C--:B------:R-:W-:Y:S02]  /*10130*/  ISETP.GE.AND P0, PT, R165, R240.reuse, PT ;  /* 0x000000f0a500720c */ /* 0x080fe40003f06270 */
[-C--:B------:R-:W-:Y:S02]  /*10140*/  ISETP.GE.AND P1, PT, R4, R240.reuse, PT ;  /* 0x000000f00400720c */ /* 0x080fe40003f26270 */
[C---:B------:R-:W-:Y:S02]  /*10150*/  ISETP.GE.AND P2, PT, R164.reuse, R240, PT ;  /* 0x000000f0a400720c */ /* 0x040fe40003f46270 */
[-C--:B------:R-:W-:Y:S02]  /*10160*/  ISETP.GE.AND P4, PT, R164, R238.reuse, PT ;  /* 0x000000eea400720c */ /* 0x080fe40003f86270 */
[----:B------:R-:W-:Y:S02]  /*10170*/  ISETP.GE.AND P3, PT, R3, R238, PT ;  /* 0x000000ee0300720c */ /* 0x000fe40003f66270 */
[-C--:B------:R-:W-:Y:S02]  /*10180*/  ISETP.GE.OR P0, PT, R165, R239.reuse, !P0 ;  /* 0x000000efa500720c */ /* 0x080fe40004706670 */
[-C--:B------:R-:W-:Y:S02]  /*10190*/  ISETP.GE.OR P1, PT, R4, R239.reuse, !P1 ;  /* 0x000000ef0400720c */ /* 0x080fe40004f26670 */
[C---:B------:R-:W-:Y:S02]  /*101a0*/  IADD3 R165, R3.reuse, 0x9, RZ ;  /* 0x0000000903a57810 */ /* 0x040fe40007ffe0ff */
[C---:B------:R-:W-:Y:S02]  /*101b0*/  ISETP.GE.OR P2, PT, R164.reuse, R239, !P2 ;  /* 0x000000efa400720c */ /* 0x040fe40005746670 */
[-C--:B------:R-:W-:Y:S01]  /*101c0*/  ISETP.GE.OR P4, PT, R164, R235.reuse, !P4 ;  /* 0x000000eba400720c */ /* 0x080fe20006786670 */
[C---:B------:R-:W-:Y:S01]  /*101d0*/  VIADD R164, R3.reuse, 0x10 ;  /* 0x0000001003a47836 */ /* 0x040fe20000000000 */
[----:B------:R-:W-:Y:S02]  /*101e0*/  ISETP.GE.OR P3, PT, R3, R235, !P3 ;  /* 0x000000eb0300720c */ /* 0x000fe40005f66670 */
[----:B------:R-:W-:Y:S02]  /*101f0*/  FSEL R202, R13, -INF , !P1 ;  /* 0xff8000000dca7808 */ /* 0x000fe40004800000 */
[----:B------:R-:W-:Y:S02]  /*10200*/  ISETP.GE.AND P5, PT, R165, R240, PT ;  /* 0x000000f0a500720c */ /* 0x000fe40003fa6270 */
[----:B------:R-:W-:Y:S02]  /*10210*/  FSEL R5, R5, -INF , !P0 ;  /* 0xff80000005057808 */ /* 0x000fe40004000000 */
[----:B------:R-:W-:Y:S02]  /*10220*/  FMNMX.FTZ R13, R168, R0, !PT ;  /* 0x00000000a80d7209 */ /* 0x000fe40007810000 */
[----:B------:R-:W-:Y:S02]  /*10230*/  FSEL R6, R6, -INF , !P3 ;  /* 0xff80000006067808 */ /* 0x000fe40005800000 */
[----:B------:R-:W-:Y:S02]  /*10240*/  FSEL R8, R8, -INF , !P2 ;  /* 0xff80000008087808 */ /* 0x000fe40005000000 */
[C---:B------:R-:W-:Y:S02]  /*10250*/  ISETP.GE.AND P0, PT, R164.reuse, R238, PT ;  /* 0x000000eea400720c */ /* 0x040fe40003f06270 */
[----:B------:R-:W-:Y:S02]  /*10260*/  ISETP.GE.AND P3, PT, R164, R240, PT ;  /* 0x000000f0a400720c */ /* 0x000fe40003f66270 */
[CC--:B------:R-:W-:Y:S02]  /*10270*/  ISETP.GE.AND P6, PT, R165.reuse, R238.reuse, PT ;  /* 0x000000eea500720c */ /* 0x0c0fe40003fc6270 */
[----:B------:R-:W-:Y:S02]  /*10280*/  ISETP.GE.AND P2, PT, R4, R238, PT ;  /* 0x000000ee0400720c */ /* 0x000fe40003f46270 */
[----:B------:R-:W-:Y:S02]  /*10290*/  ISETP.GE.OR P5, PT, R165, R239, !P5 ;  /* 0x000000efa500720c */ /* 0x000fe40006fa6670 */
[----:B------:R-:W-:Y:S02]  /*102a0*/  FMNMX.FTZ R13, R5, R13, !PT ;  /* 0x0000000d050d7209 */ /* 0x000fe40007810000 */
[C---:B------:R-:W-:Y:S02]  /*102b0*/  ISETP.GE.OR P0, PT, R164.reuse, R235, !P0 ;  /* 0x000000eba400720c */ /* 0x040fe40004706670 */
[----:B------:R-:W-:Y:S02]  /*102c0*/  ISETP.GE.OR P3, PT, R164, R239, !P3 ;  /* 0x000000efa400720c */ /* 0x000fe40005f66670 */
[-C--:B------:R-:W-:Y:S02]  /*102d0*/  ISETP.GE.OR P6, PT, R165, R235.reuse, !P6 ;  /* 0x000000eba500720c */ /* 0x080fe400077c6670 */
[----:B------:R-:W-:Y:S02]  /*102e0*/  ISETP.GE.OR P2, PT, R4, R235, !P2 ;  /* 0x000000eb0400720c */ /* 0x000fe40005746670 */
[----:B------:R-:W-:Y:S02]  /*102f0*/  IADD3 R164, R3, 0x18, RZ ;  /* 0x0000001803a47810 */ /* 0x000fe40007ffe0ff */
[----:B------:R-:W-:Y:S02]  /*10300*/  FSEL R9, R9, -INF , !P5 ;  /* 0xff80000009097808 */ /* 0x000fe40006800000 */
[----:B------:R-:W-:Y:S02]  /*10310*/  FMNMX.FTZ R13, R8, R13, !PT ;  /* 0x0000000d080d7209 */ /* 0x000fe40007810000 */
[----:B------:R-:W-:Y:S02]  /*10320*/  IADD3 R4, R3, 0x19, RZ ;  /* 0x0000001903047810 */ /* 0x000fe40007ffe0ff */
[----:B------:R-:W-:Y:S02]  /*10330*/  FSEL R10, R10, -INF , !P4 ;  /* 0xff8000000a0a7808 */ /* 0x000fe40006000000 */
[----:B------:R-:W-:Y:S02]  /*10340*/  FSEL R11, R11, -INF , !P6 ;  /* 0xff8000000b0b7808 */ /* 0x000fe40007000000 */
[C---:B------:R-:W-:Y:S02]  /*10350*/  ISETP.GE.AND P5, PT, R164.reuse, R240, PT ;  /* 0x000000f0a400720c */ /* 0x040fe40003fa6270 */
[----:B------:R-:W-:Y:S02]  /*10360*/  ISETP.GE.AND P4, PT, R164, R238, PT ;  /* 0x000000eea400720c */ /* 0x000fe40003f86270 */
[----:B------:R-:W-:Y:S02]  /*10370*/  FSEL R200, R12, -INF , !P3 ;  /* 0xff8000000cc87808 */ /* 0x000fe40005800000 */
[----:B------:R-:W-:Y:S02]  /*10380*/  FMNMX.FTZ R13, R9, R13, !PT ;  /* 0x0000000d090d7209 */ /* 0x000fe40007810000 */
[C---:B------:R-:W-:Y:S02]  /*10390*/  ISETP.GE.AND P6, PT, R4.reuse, R240, PT ;  /* 0x000000f00400720c */ /* 0x040fe40003fc6270 */
[----:B------:R-:W-:Y:S02]  /*103a0*/  ISETP.GE.AND P3, PT, R4, R238, PT ;  /* 0x000000ee0400720c */ /* 0x000fe40003f66270 */
[----:B------:R-:W-:Y:S02]  /*103b0*/  FSEL R175, R14, -INF , !P0 ;  /* 0xff8000000eaf7808 */ /* 0x000fe40004000000 */
[C---:B------:R-:W-:Y:S02]  /*103c0*/  ISETP.GE.OR P5, PT, R164.reuse, R239, !P5 ;  /* 0x000000efa400720c */ /* 0x040fe40006fa6670 */
[----:B------:R-:W-:Y:S02]  /*103d0*/  ISETP.GE.OR P4, PT, R164, R235, !P4 ;  /* 0x000000eba400720c */ /* 0x000fe40006786670 */
[C---:B------:R-:W-:Y:S02]  /*103e0*/  ISETP.GE.OR P6, PT, R4.reuse, R239, !P6 ;  /* 0x000000ef0400720c */ /* 0x040fe400077c6670 */
[----:B------:R-:W-:Y:S01]  /*103f0*/  ISETP.GE.OR P3, PT, R4, R235, !P3 ;  /* 0x000000eb0400720c */ /* 0x000fe20005f66670 */
[C---:B------:R-:W-:Y:S01]  /*10400*/  VIADD R4, R3.reuse, 0x21 ;  /* 0x0000002103047836 */ /* 0x040fe20000000000 */
[C---:B------:R-:W-:Y:S02]  /*10410*/  IADD3 R164, R3.reuse, 0x20, RZ ;  /* 0x0000002003a47810 */ /* 0x040fe40007ffe0ff */
[----:B------:R-:W-:Y:S02]  /*10420*/  FMNMX.FTZ R14, R200, R13, !PT ;  /* 0x0000000dc80e7209 */ /* 0x000fe40007810000 */
[----:B------:R-:W-:Y:S02]  /*10430*/  FMNMX.FTZ R13, R6, R2, !PT ;  /* 0x00000002060d7209 */ /* 0x000fe40007810000 */
[----:B------:R-:W-:Y:S02]  /*10440*/  IADD3 R12, R3, 0x28, RZ ;  /* 0x00000028030c7810 */ /* 0x000fe40007ffe0ff */
[----:B------:R-:W-:Y:S02]  /*10450*/  FSEL R201, R16, -INF , !P5 ;  /* 0xff80000010c97808 */ /* 0x000fe40006800000 */
[----:B------:R-:W-:Y:S02]  /*10460*/  ISETP.GE.AND P1, PT, R164, R240, PT ;  /* 0x000000f0a400720c */ /* 0x000fe40003f26270 */
[----:B------:R-:W-:Y:S02]  /*10470*/  FMNMX.FTZ R14, R202, R14, !PT ;  /* 0x0000000eca0e7209 */ /* 0x000fe40007810000 */
[----:B------:R-:W-:Y:S02]  /*10480*/  FSEL R173, R15, -INF , !P2 ;  /* 0xff8000000fad7808 */ /* 0x000fe40005000000 */
[----:B------:R-:W-:Y:S02]  /*10490*/  FSEL R203, R17, -INF , !P6 ;  /* 0xff80000011cb7808 */ /* 0x000fe40007000000 */
[----:B------:R-:W-:Y:S02]  /*104a0*/  FSEL R174, R18, -INF , !P4 ;  /* 0xff80000012ae7808 */ /* 0x000fe40006000000 */
[----:B------:R-:W-:Y:S02]  /*104b0*/  FMNMX.FTZ R13, R7, R13, !PT ;  /* 0x0000000d070d7209 */ /* 0x000fe40007810000 */
[----:B------:R-:W-:Y:S02]  /*104c0*/  ISETP.GE.AND P0, PT, R164, R238, PT ;  /* 0x000000eea400720c */ /* 0x000fe40003f06270 */
[C---:B------:R-:W-:Y:S02]  /*104d0*/  ISETP.GE.AND P6, PT, R12.reuse, R240, PT ;  /* 0x000000f00c00720c */ /* 0x040fe40003fc6270 */
[----:B------:R-:W-:Y:S02]  /*104e0*/  ISETP.GE.AND P4, PT, R12, R238, PT ;  /* 0x000000ee0c00720c */ /* 0x000fe40003f86270 */
[C---:B------:R-:W-:Y:S02]  /*104f0*/  ISETP.GE.AND P2, PT, R4.reuse, R240, PT ;  /* 0x000000f00400720c */ /* 0x040fe40003f46270 */
[----:B------:R-:W-:Y:S02]  /*10500*/  ISETP.GE.AND P5, PT, R4, R238, PT ;  /* 0x000000ee0400720c */ /* 0x000fe40003fa6270 */
[----:B------:R-:W-:Y:S02]  /*10510*/  FMNMX.FTZ R14, R201, R14, !PT ;  /* 0x0000000ec90e7209 */ /* 0x000fe40007810000 */
[----:B------:R-:W-:Y:S02]  /*10520*/  ISETP.GE.OR P1, PT, R164, R239, !P1 ;  /* 0x000000efa400720c */ /* 0x000fe40004f26670 */
[----:B------:R-:W-:Y:S02]  /*10530*/  FMNMX.FTZ R13, R10, R13, !PT ;  /* 0x0000000d0a0d7209 */ /* 0x000fe40007810000 */
[C---:B------:R-:W-:Y:S02]  /*10540*/  ISETP.GE.OR P6, PT, R12.reuse, R239, !P6 ;  /* 0x000000ef0c00720c */ /* 0x040fe400077c6670 */
[-C--:B------:R-:W-:Y:S02]  /*10550*/  ISETP.GE.OR P4, PT, R12, R235.reuse, !P4 ;  /* 0x000000eb0c00720c */ /* 0x080fe40006786670 */
[----:B------:R-:W-:Y:S02]  /*10560*/  ISETP.GE.OR P0, PT, R164, R235, !P0 ;  /* 0x000000eba400720c */ /* 0x000fe40004706670 */
[C---:B------:R-:W-:Y:S02]  /*10570*/  ISETP.GE.OR P2, PT, R4.reuse, R239, !P2 ;  /* 0x000000ef0400720c */ /* 0x040fe40005746670 */
[----:B------:R-:W-:Y:S02]  /*10580*/  ISETP.GE.OR P5, PT, R4, R235, !P5 ;  /* 0x000000eb0400720c */ /* 0x000fe40006fa6670 */
[C---:B------:R-:W-:Y:S02]  /*10590*/  IADD3 R12, R3.reuse, 0x30, RZ ;  /* 0x00000030030c7810 */ /* 0x040fe40007ffe0ff */
[----:B------:R-:W-:Y:S02]  /*105a0*/  FSEL R252, R20, -INF , !P1 ;  /* 0xff80000014fc7808 */ /* 0x000fe40004800000 */
[----:B------:R-:W-:Y:S02]  /*105b0*/  IADD3 R4, R3, 0x29, RZ ;  /* 0x0000002903047810 */ /* 0x000fe40007ffe0ff */
[----:B------:R-:W-:Y:S02]  /*105c0*/  FMNMX.FTZ R14, R203, R14, !PT ;  /* 0x0000000ecb0e7209 */ /* 0x000fe40007810000 */
[----:B------:R-:W-:Y:S02]  /*105d0*/  FMNMX.FTZ R13, R11, R13, !PT ;  /* 0x0000000d0b0d7209 */ /* 0x000fe40007810000 */
[----:B------:R-:W-:Y:S02]  /*105e0*/  FSEL R191, R21, -INF , !P2 ;  /* 0xff80000015bf7808 */ /* 0x000fe40005000000 */
[----:B------:R-:W-:Y:S02]  /*105f0*/  FSEL R188, R22, -INF , !P0 ;  /* 0xff80000016bc7808 */ /* 0x000fe40004000000 */
[----:B------:R-:W-:Y:S02]  /*10600*/  FSEL R172, R19, -INF , !P3 ;  /* 0xff80000013ac7808 */ /* 0x000fe40005800000 */
[C---:B------:R-:W-:Y:S01]  /*10610*/  ISETP.GE.AND P2, PT, R12.reuse, R240, PT ;  /* 0x000000f00c00720c */ /* 0x040fe20003f46270 */
[----:B------:R-:W-:Y:S01]  /*10620*/  LDSM.16.MT88.4 R16, [R224+0x10000] ;  /* 0x01000000e010783b */ /* 0x000fe20000004200 */
[----:B------:R-:W-:Y:S02]  /*10630*/  ISETP.GE.AND P0, PT, R12, R238, PT ;  /* 0x000000ee0c00720c */ /* 0x000fe40003f06270 */
[----:B------:R-:W-:Y:S02]  /*10640*/  ISETP.GE.AND P3, PT, R4, R240, PT ;  /* 0x000000f00400720c */ /* 0x000fe40003f66270 */
[----:B------:R-:W-:Y:S02]  /*10650*/  FMNMX.FTZ R14, R252, R14, !PT ;  /* 0x0000000efc0e7209 */ /* 0x000fe40007810000 */
[----:B------:R-:W-:Y:S02]  /*10660*/  FMNMX.FTZ R13, R175, R13, !PT ;  /* 0x0000000daf0d7209 */ /* 0x000fe40007810000 */
[----:B------:R-:W-:Y:S02]  /*10670*/  ISETP.GE.AND P1, PT, R4, R238, PT ;  /* 0x000000ee0400720c */ /* 0x000fe40003f26270 */
[C---:B------:R-:W-:Y:S02]  /*10680*/  ISETP.GE.OR P2, PT, R12.reuse, R239, !P2 ;  /* 0x000000ef0c00720c */ /* 0x040fe40005746670 */
[----:B------:R-:W-:Y:S02]  /*10690*/  ISETP.GE.OR P0, PT, R12, R235, !P0 ;  /* 0x000000eb0c00720c */ /* 0x000fe40004706670 */
[----:B------:R-:W-:Y:S02]  /*106a0*/  FSEL R190, R24, -INF , !P6 ;  /* 0xff80000018be7808 */ /* 0x000fe40007000000 */
[C---:B------:R-:W-:Y:S02]  /*106b0*/  ISETP.GE.OR P3, PT, R4.reuse, R239, !P3 ;  /* 0x000000ef0400720c */ /* 0x040fe40005f66670 */
[----:B------:R-:W-:Y:S02]  /*106c0*/  IADD3 R12, R3, 0x31, RZ ;  /* 0x00000031030c7810 */ /* 0x000fe40007ffe0ff */
[----:B------:R-:W-:Y:S02]  /*106d0*/  FMNMX.FTZ R14, R191, R14, !PT ;  /* 0x0000000ebf0e7209 */ /* 0x000fe40007810000 */
[----:B------:R-:W-:Y:S02]  /*106e0*/  FMNMX.FTZ R13, R173, R13, !PT ;  /* 0x0000000dad0d7209 */ /* 0x000fe40007810000 */
[----:B------:R-:W-:Y:S01]  /*106f0*/  ISETP.GE.OR P1, PT, R4, R235, !P1 ;  /* 0x000000eb0400720c */ /* 0x000fe20004f26670 */
[----:B------:R-:W-:Y:S01]  /*10700*/  VIADD R4, R3, 0x38 ;  /* 0x0000003803047836 */ /* 0x000fe20000000000 */
[----:B------:R-:W-:Y:S02]  /*10710*/  FSEL R187, R23, -INF , !P5 ;  /* 0xff80000017bb7808 */ /* 0x000fe40006800000 */
[----:B------:R-:W-:Y:S02]  /*10720*/  FSEL R189, R25, -INF , !P3 ;  /* 0xff80000019bd7808 */ /* 0x000fe40005800000 */
[----:B------:R-:W-:Y:S02]  /*10730*/  ISETP.GE.AND P5, PT, R12, R240, PT ;  /* 0x000000f00c00720c */ /* 0x000fe40003fa6270 */
[----:B------:R-:W-:Y:S02]  /*10740*/  FMNMX.FTZ R14, R190, R14, !PT ;  /* 0x0000000ebe0e7209 */ /* 0x000fe40007810000 */
[----:B------:R-:W-:Y:S02]  /*10750*/  FMNMX.FTZ R13, R174, R13, !PT ;  /* 0x0000000dae0d7209 */ /* 0x000fe40007810000 */
[----:B------:R-:W-:Y:S02]  /*10760*/  FSEL R184, R28, -INF , !P2 ;  /* 0xff8000001cb87808 */ /* 0x000fe40005000000 */
[----:B------:R-:W-:Y:S02]  /*10770*/  ISETP.GE.AND P6, PT, R4, R240, PT ;  /* 0x000000f00400720c */ /* 0x000fe40003fc6270 */
[----:B------:R-:W-:Y:S02]  /*10780*/  ISETP.GE.OR P5, PT, R12, R239, !P5 ;  /* 0x000000ef0c00720c */ /* 0x000fe40006fa6670 */
[----:B------:R-:W-:Y:S02]  /*10790*/  FMNMX.FTZ R14, R189, R14, !PT ;  /* 0x0000000ebd0e7209 */ /* 0x000fe40007810000 */
[----:B------:R-:W-:Y:S02]  /*107a0*/  FMNMX.FTZ R13, R172, R13, !PT ;  /* 0x0000000dac0d7209 */ /* 0x000fe40007810000 */
[----:B------:R-:W-:Y:S02]  /*107b0*/  ISETP.GE.OR P6, PT, R4, R239, !P6 ;  /* 0x000000ef0400720c */ /* 0x000fe400077c6670 */
[----:B------:R-:W-:Y:S02]  /*107c0*/  FSEL R183, R29, -INF , !P5 ;  /* 0xff8000001db77808 */ /* 0x000fe40006800000 */
[----:B------:R-:W-:Y:S02]  /*107d0*/  FMNMX.FTZ R14, R184, R14, !PT ;  /* 0x0000000eb80e7209 */ /* 0x000fe40007810000 */
[----:B------:R-:W-:Y:S02]  /*107e0*/  FMNMX.FTZ R13, R188, R13, !PT ;  /* 0x0000000dbc0d7209 */ /* 0x000fe40007810000 */
[----:B------:R-:W-:Y:S02]  /*107f0*/  FSEL R181, R32, -INF , !P6 ;  /* 0xff80000020b57808 */ /* 0x000fe40007000000 */
[----:B------:R-:W-:Y:S02]  /*10800*/  FMNMX.FTZ R14, R183, R14, !PT ;  /* 0x0000000eb70e7209 */ /* 0x000fe40007810000 */
[----:B------:R-:W-:Y:S02]  /*10810*/  FSEL R186, R26, -INF , !P4 ;  /* 0xff8000001aba7808 */ /* 0x000fe40006000000 */
[----:B------:R-:W-:Y:S02]  /*10820*/  FMNMX.FTZ R13, R187, R13, !PT ;  /* 0x0000000dbb0d7209 */ /* 0x000fe40007810000 */
[----:B------:R-:W-:Y:S02]  /*10830*/  FSEL R185, R27, -INF , !P1 ;  /* 0xff8000001bb97808 */ /* 0x000fe40004800000 */
[----:B------:R-:W-:Y:S01]  /*10840*/  IADD3 R3, R3, 0x39, RZ ;  /* 0x0000003903037810 */ /* 0x000fe20007ffe0ff */
[----:B------:R-:W-:Y:S01]  /*10850*/  LDSM.16.MT88.4 R24, [R222+0x10000] ;  /* 0x01000000de18783b */ /* 0x000fe20000004200 */
[----:B------:R-:W-:Y:S02]  /*10860*/  FMNMX.FTZ R15, R181, R14, !PT ;  /* 0x0000000eb50f7209 */ /* 0x000fe40007810000 */
[-C--:B------:R-:W-:Y:S02]  /*10870*/  ISETP.GE.AND P1, PT, R4, R238.reuse, PT ;  /* 0x000000ee0400720c */ /* 0x080fe40003f26270 */
[----:B------:R-:W-:Y:S02]  /*10880*/  FMNMX.FTZ R14, R186, R13, !PT ;  /* 0x0000000dba0e7209 */ /* 0x000fe40007810000 */
[----:B------:R-:W-:Y:S02]  /*10890*/  ISETP.GE.AND P2, PT, R12, R238, PT ;  /* 0x000000ee0c00720c */ /* 0x000fe40003f46270 */
[----:B------:R-:W-:Y:S02]  /*108a0*/  ISETP.GE.AND P3, PT, R3, R240, PT ;  /* 0x000000f00300720c */ /* 0x000fe40003f66270 */
[-C--:B------:R-:W-:Y:S02]  /*108b0*/  ISETP.GE.OR P1, PT, R4, R235.reuse, !P1 ;  /* 0x000000eb0400720c */ /* 0x080fe40004f26670 */
[----:B------:R-:W-:Y:S02]  /*108c0*/  FSEL R179, R30, -INF , !P0 ;  /* 0xff8000001eb37808 */ /* 0x000fe40004000000 */
[----:B------:R-:W-:Y:S02]  /*108d0*/  FMNMX.FTZ R4, R185, R14, !PT ;  /* 0x0000000eb9047209 */ /* 0x000fe40007810000 */
[----:B------:R-:W-:Y:S02]  /*108e0*/  ISETP.GE.OR P2, PT, R12, R235, !P2 ;  /* 0x000000eb0c00720c */ /* 0x000fe40005746670 */
[C---:B------:R-:W-:Y:S02]  /*108f0*/  ISETP.GE.OR P3, PT, R3.reuse, R239, !P3 ;  /* 0x000000ef0300720c */ /* 0x040fe40005f66670 */
[----:B------:R-:W-:Y:S02]  /*10900*/  ISETP.GE.AND P0, PT, R3, R238, PT ;  /* 0x000000ee0300720c */ /* 0x000fe40003f06270 */
[----:B------:R-:W-:Y:S02]  /*10910*/  FSEL R178, R31, -INF , !P2 ;  /* 0xff8000001fb27808 */ /* 0x000fe40005000000 */
[----:B------:R-:W-:Y:S02]  /*10920*/  FMNMX.FTZ R4, R179, R4, !PT ;  /* 0x00000004b3047209 */ /* 0x000fe40007810000 */
[----:B------:R-:W-:Y:S02]  /*10930*/  FSEL R180, R33, -INF , !P3 ;  /* 0xff80000021b47808 */ /* 0x000fe40005800000 */
[----:B------:R-:W-:Y:S02]  /*10940*/  ISETP.GE.OR P0, PT, R3, R235, !P0 ;  /* 0x000000eb0300720c */ /* 0x000fe40004706670 */
[----:B------:R-:W-:Y:S02]  /*10950*/  FSEL R176, R34, -INF , !P1 ;  /* 0xff80000022b07808 */ /* 0x000fe40004800000 */
[----:B------:R-:W-:Y:S02]  /*10960*/  FMNMX.FTZ R3, R178, R4, !PT ;  /* 0x00000004b2037209 */ /* 0x000fe40007810000 */
[----:B------:R-:W-:Y:S02]  /*10970*/  FMNMX.FTZ R13, R180, R15, !PT ;  /* 0x0000000fb40d7209 */ /* 0x000fe40007810000 */
[----:B------:R-:W-:Y:S02]  /*10980*/  FSEL R165, R35, -INF , !P0 ;  /* 0xff80000023a57808 */ /* 0x000fe40004000000 */
[----:B------:R-:W-:Y:S01]  /*10990*/  FMNMX.FTZ R3, R176, R3, !PT ;  /* 0x00000003b0037209 */ /* 0x000fe20007810000 */
[----:B------:R-:W1:Y:S03]  /*109a0*/  SHFL.BFLY PT, R12, R13, 0x2, 0x1f ;  /* 0x0c401f000d0c7f89 */ /* 0x000e6600000e0000 */
[----:B------:R-:W-:Y:S05]  /*109b0*/  FMNMX.FTZ R3, R165, R3, !PT ;  /* 0x00000003a5037209 */ /* 0x000fea0007810000 */
[----:B------:R-:W-:Y:S08]  /*109c0*/  LDSM.16.MT88.4 R32, [R221+0x10000] ;  /* 0x01000000dd20783b */ /* 0x000ff00000004200 */
[----:B------:R-:W2:Y:S01]  /*109d0*/  SHFL.BFLY PT, R4, R3, 0x2, 0x1f ;  /* 0x0c401f0003047f89 */ /* 0x000ea200000e0000 */
[----:B-1----:R-:W-:Y:S07]  /*109e0*/  FMNMX.FTZ R12, R13, R12, !PT ;  /* 0x0000000c0d0c7209 */ /* 0x002fee0007810000 */
[----:B------:R-:W1:Y:S01]  /*109f0*/  SHFL.BFLY PT, R164, R12, 0x1, 0x1f ;  /* 0x0c201f000ca47f89 */ /* 0x000e6200000e0000 */
[----:B--2---:R-:W-:Y:S07]  /*10a00*/  FMNMX.FTZ R4, R3, R4, !PT ;  /* 0x0000000403047209 */ /* 0x004fee0007810000 */
[----:B------:R-:W2:Y:S01]  /*10a10*/  SHFL.BFLY PT, R3, R4, 0x1, 0x1f ;  /* 0x0c201f0004037f89 */ /* 0x000ea200000e0000 */
[----:B-1----:R-:W-:Y:S04]  /*10a20*/  FMNMX.FTZ R164, R12, R164, !PT ;  /* 0x000000a40ca47209 */ /* 0x002fe80007810000 */
[C---:B------:R-:W-:Y:S01]  /*10a30*/  FSETP.NEU.FTZ.AND P1, PT, R164.reuse, -INF , PT ;  /* 0xff800000a400780b */ /* 0x040fe20003f3d000 */
[----:B------:R-:W-:Y:S05]  /*10a40*/  FMUL.FTZ R182, R164, UR4 ;  /* 0x00000004a4b67c20 */ /* 0x000fea0008410000 */
[----:B------:R-:W-:Y:S02]  /*10a50*/  FSEL R182, R182, RZ, P1 ;  /* 0x000000ffb6b67208 */ /* 0x000fe40000800000 */
[----:B--2---:R-:W-:Y:S02]  /*10a60*/  FMNMX.FTZ R3, R4, R3, !PT ;  /* 0x0000000304037209 */ /* 0x004fe40007810000 */
[----:B------:R-:W-:Y:S01]  /*10a70*/  FSEL R4, R164, RZ, P1 ;  /* 0x000000ffa4047208 */ /* 0x000fe20000800000 */
[--C-:B------:R-:W-:Y:S01]  /*10a80*/  FFMA.FTZ R198, R168, UR4, -R182.reuse ;  /* 0x00000004a8c67c23 */ /* 0x100fe200080108b6 */
[C---:B------:R-:W-:Y:S01]  /*10a90*/  FSETP.NEU.FTZ.AND P0, PT, R3.reuse, -INF , PT ;  /* 0xff8000000300780b */ /* 0x040fe20003f1d000 */
[----:B------:R-:W-:Y:S01]  /*10aa0*/  FMUL.FTZ R177, R3, UR4 ;  /* 0x0000000403b17c20 */ /* 0x000fe20008410000 */
[----:B------:R-:W-:Y:S01]  /*10ab0*/  FFMA.FTZ R196, R5, UR4, -R182 ;  /* 0x0000000405c47c23 */ /* 0x000fe200080108b6 */
[----:B------:R-:W-:Y:S01]  /*10ac0*/  FADD.FTZ R4, -R4, R0 ;  /* 0x0000000004047221 */ /* 0x000fe20000010100 */
[----:B------:R-:W-:Y:S01]  /*10ad0*/  FSEL R0, R3, RZ, P0 ;  /* 0x000000ff03007208 */ /* 0x000fe20000000000 */
[--C-:B------:R-:W-:Y:S01]  /*10ae0*/  FFMA.FTZ R195, R8, UR4, -R182.reuse ;  /* 0x0000000408c37c23 */ /* 0x100fe200080108b6 */
[----:B------:R-:W-:Y:S01]  /*10af0*/  FSEL R177, R177, RZ, P0 ;  /* 0x000000ffb1b17208 */ /* 0x000fe20000000000 */
[----:B------:R-:W-:Y:S01]  /*10b00*/  FFMA.FTZ R194, R9, UR4, -R182 ;  /* 0x0000000409c27c23 */ /* 0x000fe200080108b6 */
[----:B------:R-:W-:Y:S01]  /*10b10*/  FMUL.FTZ R4, R4, UR4 ;  /* 0x0000000404047c20 */ /* 0x000fe20008410000 */
[----:B------:R-:W-:Y:S01]  /*10b20*/  FADD.FTZ R0, -R0, R2 ;  /* 0x0000000200007221 */ /* 0x000fe20000010100 */
[----:B------:R-:W-:Y:S01]  /*10b30*/  MUFU.EX2 R198, R198 ;  /* 0x000000c600c67308 */ /* 0x000fe20000000800 */
[--C-:B------:R-:W-:Y:S01]  /*10b40*/  FFMA.FTZ R199, R6, UR4, -R177.reuse ;  /* 0x0000000406c77c23 */ /* 0x100fe200080108b1 */
[--C-:B------:R-:W-:Y:S01]  /*10b50*/  FFMA.FTZ R193, R7, UR4, -R177.reuse ;  /* 0x0000000407c17c23 */ /* 0x100fe200080108b1 */
[--C-:B------:R-:W-:Y:S01]  /*10b60*/  FFMA.FTZ R192, R10, UR4, -R177.reuse ;  /* 0x000000040ac07c23 */ /* 0x100fe200080108b1 */
[--C-:B------:R-:W-:Y:S01]  /*10b70*/  FFMA.FTZ R197, R11, UR4, -R177.reuse ;  /* 0x000000040bc57c23 */ /* 0x100fe200080108b1 */
[----:B------:R-:W-:Y:S01]  /*10b80*/  FMUL.FTZ R0, R0, UR4 ;  /* 0x0000000400007c20 */ /* 0x000fe20008410000 */
[--C-:B------:R-:W-:Y:S01]  /*10b90*/  FFMA.FTZ R249, R175, UR4, -R177.reuse ;  /* 0x00000004aff97c23 */ /* 0x100fe200080108b1 */
[--C-:B------:R-:W-:Y:S03]  /*10ba0*/  FFMA.FTZ R248, R173, UR4, -R177.reuse ;  /* 0x00000004adf87c23 */ /* 0x100fe600080108b1 */
[----:B------:R-:W1:Y:S01]  /*10bb0*/  MUFU.EX2 R196, R196 ;  /* 0x000000c400c47308 */ /* 0x000e620000000800 */
[--C-:B------:R-:W-:Y:S01]  /*10bc0*/  FFMA.FTZ R250, R174, UR4, -R177.reuse ;  /* 0x00000004aefa7c23 */ /* 0x100fe200080108b1 */
[--C-:B------:R-:W-:Y:S01]  /*10bd0*/  FFMA.FTZ R251, R172, UR4, -R177.reuse ;  /* 0x00000004acfb7c23 */ /* 0x100fe200080108b1 */
[--C-:B------:R-:W-:Y:S01]  /*10be0*/  FFMA.FTZ R200, R200, UR4, -R182.reuse ;  /* 0x00000004c8c87c23 */ /* 0x100fe200080108b6 */
[--C-:B------:R-:W-:Y:S01]  /*10bf0*/  FFMA.FTZ R203, R203, UR4, -R182.reuse ;  /* 0x00000004cbcb7c23 */ /* 0x100fe200080108b6 */
[----:B------:R-:W-:Y:S01]  /*10c00*/  LDSM.16.MT88.4 R172, [R222+0x14800] ;  /* 0x01480000deac783b */ /* 0x000fe20000004200 */
[--C-:B------:R-:W-:Y:S01]  /*10c10*/  FFMA.FTZ R184, R184, UR4, -R182.reuse ;  /* 0x00000004b8b87c23 */ /* 0x100fe200080108b6 */
[--C-:B------:R-:W-:Y:S03]  /*10c20*/  FFMA.FTZ R183, R183, UR4, -R182.reuse ;  /* 0x00000004b7b77c23 */ /* 0x100fe600080108b6 */
[----:B------:R-:W-:Y:S01]  /*10c30*/  MUFU.EX2 R195, R195 ;  /* 0x000000c300c37308 */ /* 0x000fe20000000800 */
[--C-:B------:R-:W-:Y:S01]  /*10c40*/  FFMA.FTZ R181, R181, UR4, -R182.reuse ;  /* 0x00000004b5b57c23 */ /* 0x100fe200080108b6 */
[--C-:B------:R-:W-:Y:S01]  /*10c50*/  FFMA.FTZ R179, R179, UR4, -R177.reuse ;  /* 0x00000004b3b37c23 */ /* 0x100fe200080108b1 */
[--C-:B------:R-:W-:Y:S01]  /*10c60*/  FFMA.FTZ R178, R178, UR4, -R177.reuse ;  /* 0x00000004b2b27c23 */ /* 0x100fe200080108b1 */
[--C-:B------:R-:W-:Y:S01]  /*10c70*/  FFMA.FTZ R176, R176, UR4, -R177.reuse ;  /* 0x00000004b0b07c23 */ /* 0x100fe200080108b1 */
[--C-:B------:R-:W-:Y:S01]  /*10c80*/  FFMA.FTZ R191, R191, UR4, -R182.reuse ;  /* 0x00000004bfbf7c23 */ /* 0x100fe200080108b6 */
[--C-:B------:R-:W-:Y:S01]  /*10c90*/  FFMA.FTZ R190, R190, UR4, -R182.reuse ;  /* 0x00000004bebe7c23 */ /* 0x100fe200080108b6 */
[--C-:B------:R-:W-:Y:S03]  /*10ca0*/  FFMA.FTZ R188, R188, UR4, -R177.reuse ;  /* 0x00000004bcbc7c23 */ /* 0x100fe600080108b1 */
[----:B------:R-:W2:Y:S01]  /*10cb0*/  MUFU.EX2 R194, R194 ;  /* 0x000000c200c27308 */ /* 0x000ea20000000800 */
[----:B-1----:R-:W-:Y:S01]  /*10cc0*/  F2FP.F16.F32.PACK_AB R168, R196, R198 ;  /* 0x000000c6c4a8723e */ /* 0x002fe200000000ff */
[--C-:B------:R-:W-:Y:S01]  /*10cd0*/  FFMA.FTZ R189, R189, UR4, -R182.reuse ;  /* 0x00000004bdbd7c23 */ /* 0x100fe200080108b6 */
[--C-:B------:R-:W-:Y:S01]  /*10ce0*/  FFMA.FTZ R187, R187, UR4, -R177.reuse ;  /* 0x00000004bbbb7c23 */ /* 0x100fe200080108b1 */
[--C-:B------:R-:W-:Y:S01]  /*10cf0*/  FFMA.FTZ R185, R185, UR4, -R177.reuse ;  /* 0x00000004b9b97c23 */ /* 0x100fe200080108b1 */
[--C-:B------:R-:W-:Y:S01]  /*10d00*/  FFMA.FTZ R252, R252, UR4, -R182.reuse ;  /* 0x00000004fcfc7c23 */ /* 0x100fe200080108b6 */
[--C-:B------:R-:W-:Y:S01]  /*10d10*/  FFMA.FTZ R186, R186, UR4, -R177.reuse ;  /* 0x00000004baba7c23 */ /* 0x100fe200080108b1 */
[----:B------:R-:W-:Y:S03]  /*10d20*/  FFMA.FTZ R177, R165, UR4, -R177 ;  /* 0x00000004a5b17c23 */ /* 0x000fe600080108b1 */
[----:B------:R-:W-:Y:S01]  /*10d30*/  MUFU.EX2 R199, R199 ;  /* 0x000000c700c77308 */ /* 0x000fe20000000800 */
[----:B------:R-:W-:Y:S09]  /*10d40*/  PLOP3.LUT P0, PT, PT, PT, UP2, 0x80, 0x0 ;  /* 0x000000000000781c */ /* 0x000ff20003f0f028 */
[----:B------:R-:W1:Y:S01]  /*10d50*/  MUFU.EX2 R193, R193 ;  /* 0x000000c100c17308 */ /* 0x000e620000000800 */
[----:B--2---:R-:W-:Y:S09]  /*10d60*/  F2FP.F16.F32.PACK_AB R170, R194, R195 ;  /* 0x000000c3c2aa723e */ /* 0x004ff200000000ff */
[----:B------:R-:W-:Y:S10]  /*10d70*/  MUFU.EX2 R192, R192 ;  /* 0x000000c000c07308 */ /* 0x000ff40000000800 */
[----:B------:R-:W2:Y:S01]  /*10d80*/  MUFU.EX2 R197, R197 ;  /* 0x000000c500c57308 */ /* 0x000ea20000000800 */
[----:B-1----:R-:W-:Y:S09]  /*10d90*/  F2FP.F16.F32.PACK_AB R169, R193, R199 ;  /* 0x000000c7c1a9723e */ /* 0x002ff200000000ff */
[----:B------:R-:W1:Y:S10]  /*10da0*/  MUFU.EX2 R2, R4 ;  /* 0x0000000400027308 */ /* 0x000e740000000800 */
[----:B------:R-:W3:Y:S01]  /*10db0*/  MUFU.EX2 R0, R0 ;  /* 0x0000000000007308 */ /* 0x000ee20000000800 */
[----:B--2---:R-:W-:Y:S09]  /*10dc0*/  F2FP.F16.F32.PACK_AB R171, R197, R192 ;  /* 0x000000c0c5ab723e */ /* 0x004ff200000000ff */
[----:B------:R-:W-:Y:S01]  /*10dd0*/  MUFU.EX2 R200, R200 ;  /* 0x000000c800c87308 */ /* 0x000fe20000000800 */
[C---:B-1----:R-:W-:Y:S01]  /*10de0*/  FMUL.FTZ R4, R2.reuse, R160 ;  /* 0x000000a002047220 */ /* 0x042fe20000410000 */
[C---:B------:R-:W-:Y:S01]  /*10df0*/  FMUL.FTZ R5, R2.reuse, R161 ;  /* 0x000000a102057220 */ /* 0x040fe20000410000 */
[C---:B------:R-:W-:Y:S01]  /*10e00*/  FMUL.FTZ R8, R2.reuse, R156 ;  /* 0x0000009c02087220 */ /* 0x040fe20000410000 */
[C---:B------:R-:W-:Y:S01]  /*10e10*/  FMUL.FTZ R9, R2.reuse, R157 ;  /* 0x0000009d02097220 */ /* 0x040fe20000410000 */
[C---:B------:R-:W-:Y:S01]  /*10e20*/  FMUL.FTZ R12, R2.reuse, R152 ;  /* 0x00000098020c7220 */ /* 0x040fe20000410000 */
[C---:B------:R-:W-:Y:S01]  /*10e30*/  FMUL.FTZ R13, R2.reuse, R153 ;  /* 0x00000099020d7220 */ /* 0x040fe20000410000 */
[C---:B------:R-:W-:Y:S01]  /*10e40*/  FMUL.FTZ R20, R2.reuse, R144 ;  /* 0x0000009002147220 */ /* 0x040fe20000410000 */
[----:B------:R-:W-:Y:S01]  /*10e50*/  FMUL.FTZ R21, R2, R145 ;  /* 0x0000009102157220 */ /* 0x000fe20000410000 */
[C---:B---3--:R-:W-:Y:S01]  /*10e60*/  FMUL.FTZ R6, R0.reuse, R162 ;  /* 0x000000a200067220 */ /* 0x048fe20000410000 */
[C---:B------:R-:W-:Y:S01]  /*10e70*/  FMUL.FTZ R7, R0.reuse, R163 ;  /* 0x000000a300077220 */ /* 0x040fe20000410000 */
[C---:B------:R-:W-:Y:S01]  /*10e80*/  FMUL.FTZ R10, R0.reuse, R158 ;  /* 0x0000009e000a7220 */ /* 0x040fe20000410000 */
[C---:B------:R-:W-:Y:S01]  /*10e90*/  FMUL.FTZ R11, R0.reuse, R159 ;  /* 0x0000009f000b7220 */ /* 0x040fe20000410000 */
[----:B------:R-:W1:Y:S01]  /*10ea0*/  LDSM.16.MT88.4 R160, [R220+0x10000] ;  /* 0x01000000dca0783b */ /* 0x000e620000004200 */
[C---:B------:R-:W-:Y:S01]  /*10eb0*/  FMUL.FTZ R14, R0.reuse, R154 ;  /* 0x0000009a000e7220 */ /* 0x040fe20000410000 */
[C---:B------:R-:W-:Y:S01]  /*10ec0*/  FMUL.FTZ R15, R0.reuse, R155 ;  /* 0x0000009b000f7220 */ /* 0x040fe20000410000 */
[C---:B------:R-:W-:Y:S01]  /*10ed0*/  FMUL.FTZ R22, R0.reuse, R146 ;  /* 0x0000009200167220 */ /* 0x040fe20000410000 */
[C---:B------:R-:W-:Y:S01]  /*10ee0*/  HMMA.16816.F32 R4, R168.reuse, R16, R4 ;  /* 0x00000010a804723c */ /* 0x040fe20000001804 */
[----:B------:R-:W-:Y:S03]  /*10ef0*/  MUFU.EX2 R186, R186 ;  /* 0x000000ba00ba7308 */ /* 0x000fe60000000800 */
[----:B------:R-:W2:Y:S01]  /*10f00*/  LDSM.16.MT88.4 R152, [R224+0x12000] ;  /* 0x01200000e098783b */ /* 0x000ea20000004200 */
[----:B------:R-:W-:Y:S01]  /*10f10*/  FMUL.FTZ R23, R0, R147 ;  /* 0x0000009300177220 */ /* 0x000fe20000410000 */
[C---:B------:R-:W-:Y:S05]  /*10f20*/  HMMA.16816.F32 R8, R168.reuse, R18, R8 ;  /* 0x00000012a808723c */ /* 0x040fea0000001808 */
[----:B------:R-:W-:Y:S01]  /*10f30*/  MUFU.EX2 R165, R177 ;  /* 0x000000b100a57308 */ /* 0x000fe20000000800 */
[C---:B------:R-:W-:Y:S01]  /*10f40*/  FMUL.FTZ R16, R2.reuse, R148 ;  /* 0x0000009402107220 */ /* 0x040fe20000410000 */
[C---:B------:R-:W-:Y:S01]  /*10f50*/  HMMA.16816.F32 R12, R168.reuse, R24, R12 ;  /* 0x00000018a80c723c */ /* 0x040fe2000000180c */
[----:B------:R-:W3:Y:S03]  /*10f60*/  LDSM.16.MT88.4 R144, [R222+0x12000] ;  /* 0x01200000de90783b */ /* 0x000ee60000004200 */
[----:B------:R-:W-:Y:S01]  /*10f70*/  FMUL.FTZ R17, R2, R149 ;  /* 0x0000009502117220 */ /* 0x000fe20000410000 */
[C---:B------:R-:W-:Y:S01]  /*10f80*/  FMUL.FTZ R18, R0.reuse, R150 ;  /* 0x0000009600127220 */ /* 0x040fe20000410000 */
[----:B------:R-:W-:Y:S01]  /*10f90*/  FMUL.FTZ R19, R0, R151 ;  /* 0x0000009700137220 */ /* 0x000fe20000410000 */
[C---:B------:R-:W-:Y:S02]  /*10fa0*/  FMUL.FTZ R24, R2.reuse, R140 ;  /* 0x0000008c02187220 */ /* 0x040fe40000410000 */
[----:B------:R-:W-:Y:S01]  /*10fb0*/  LDSM.16.MT88.4 R148, [R221+0x10800] ;  /* 0x01080000dd94783b */ /* 0x000fe20000004200 */
[----:B------:R-:W4:Y:S01]  /*10fc0*/  MUFU.EX2 R241, R191 ;  /* 0x000000bf00f17308 */ /* 0x000f220000000800 */
[C---:B------:R-:W-:Y:S01]  /*10fd0*/  FMUL.FTZ R25, R2.reuse, R141 ;  /* 0x0000008d02197220 */ /* 0x040fe20000410000 */
[C---:B------:R-:W-:Y:S01]  /*10fe0*/  FMUL.FTZ R28, R2.reuse, R136 ;  /* 0x00000088021c7220 */ /* 0x040fe20000410000 */
[----:B------:R-:W-:Y:S01]  /*10ff0*/  FMUL.FTZ R29, R2, R137 ;  /* 0x00000089021d7220 */ /* 0x000fe20000410000 */
[C---:B------:R-:W-:Y:S03]  /*11000*/  HMMA.16816.F32 R16, R168.reuse, R26, R16 ;  /* 0x0000001aa810723c */ /* 0x040fe60000001810 */
[----:B------:R-:W-:Y:S01]  /*11010*/  LDSM.16.MT88.4 R156, [R222+0x12800] ;  /* 0x01280000de9c783b */ /* 0x000fe20000004200 */
[C---:B------:R-:W-:Y:S01]  /*11020*/  FMUL.FTZ R30, R0.reuse, R138 ;  /* 0x0000008a001e7220 */ /* 0x040fe20000410000 */
[C---:B------:R-:W-:Y:S01]  /*11030*/  FMUL.FTZ R31, R0.reuse, R139 ;  /* 0x0000008b001f7220 */ /* 0x040fe20000410000 */
[C---:B------:R-:W-:Y:S01]  /*11040*/  HMMA.16816.F32 R20, R168.reuse, R32, R20 ;  /* 0x00000020a814723c */ /* 0x040fe20000001814 */
[----:B------:R-:W-:Y:S04]  /*11050*/  MUFU.EX2 R203, R203 ;  /* 0x000000cb00cb7308 */ /* 0x000fe80000000800 */
[C---:B------:R-:W-:Y:S01]  /*11060*/  FMUL.FTZ R26, R0.reuse, R142 ;  /* 0x0000008e001a7220 */ /* 0x040fe20000410000 */
[----:B------:R-:W-:Y:S01]  /*11070*/  FMUL.FTZ R27, R0, R143 ;  /* 0x0000008f001b7220 */ /* 0x000fe20000410000 */
[----:B------:R-:W4:Y:S01]  /*11080*/  LDSM.16.MT88.4 R136, [R221+0x12000] ;  /* 0x01200000dd88783b */ /* 0x000f220000004200 */
[C---:B------:R-:W-:Y:S03]  /*11090*/  FMUL.FTZ R32, R2.reuse, R132 ;  /* 0x0000008402207220 */ /* 0x040fe60000410000 */
[----:B------:R-:W-:Y:S01]  /*110a0*/  MUFU.EX2 R191, R188 ;  /* 0x000000bc00bf7308 */ /* 0x000fe20000000800 */
[C---:B------:R-:W-:Y:S01]  /*110b0*/  FMUL.FTZ R33, R2.reuse, R133 ;  /* 0x0000008502217220 */ /* 0x040fe20000410000 */
[C---:B------:R-:W-:Y:S01]  /*110c0*/  FMUL.FTZ R36, R2.reuse, R36 ;  /* 0x0000002402247220 */ /* 0x040fe20000410000 */
[C---:B------:R-:W-:Y:S01]  /*110d0*/  HMMA.16816.F32 R24, R168.reuse, R34, R24 ;  /* 0x00000022a818723c */ /* 0x040fe20000001818 */
[----:B------:R-:W-:Y:S02]  /*110e0*/  LDSM.16.MT88.4 R140, [R224+0x14000] ;  /* 0x01400000e08c783b */ /* 0x000fe40000004200 */
[----:B------:R-:W-:Y:S04]  /*110f0*/  FMUL.FTZ R37, R2, R37 ;  /* 0x0000002502257220 */ /* 0x000fe80000410000 */
[----:B------:R-:W-:Y:S01]  /*11100*/  MUFU.EX2 R188, R187 ;  /* 0x000000bb00bc7308 */ /* 0x000fe20000000800 */
[C---:B------:R-:W-:Y:S01]  /*11110*/  FMUL.FTZ R38, R0.reuse, R38 ;  /* 0x0000002600267220 */ /* 0x040fe20000410000 */
[C---:B-1----:R-:W-:Y:S03]  /*11120*/  HMMA.16816.F32 R28, R168.reuse, R160, R28 ;  /* 0x000000a0a81c723c */ /* 0x042fe6000000181c */
[C---:B------:R-:W-:Y:S01]  /*11130*/  FMUL.FTZ R34, R0.reuse, R134 ;  /* 0x0000008600227220 */ /* 0x040fe20000410000 */
[C---:B------:R-:W-:Y:S01]  /*11140*/  FMUL.FTZ R35, R0.reuse, R135 ;  /* 0x0000008700237220 */ /* 0x040fe20000410000 */
[----:B------:R-:W-:Y:S01]  /*11150*/  FMUL.FTZ R39, R0, R39 ;  /* 0x0000002700277220 */ /* 0x000fe20000410000 */
[----:B------:R-:W1:Y:S02]  /*11160*/  LDSM.16.MT88.4 R132, [R220+0x12000] ;  /* 0x01200000dc84783b */ /* 0x000e640000004200 */
[----:B------:R1:W1:Y:S03]  /*11170*/  MUFU.EX2 R166, R190 ;  /* 0x000000be00a67308 */ /* 0x0002660000000800 */
[C---:B------:R-:W-:Y:S01]  /*11180*/  FMUL.FTZ R40, R2.reuse, R40 ;  /* 0x0000002802287220 */ /* 0x040fe20000410000 */
[----:B------:R-:W-:Y:S01]  /*11190*/  FMUL.FTZ R41, R2, R41 ;  /* 0x0000002902297220 */ /* 0x000fe20000410000 */
[C---:B------:R-:W-:Y:S03]  /*111a0*/  HMMA.16816.F32 R32, R168.reuse, R162, R32 ;  /* 0x000000a2a820723c */ /* 0x040fe60000001820 */
[C---:B------:R-:W-:Y:S01]  /*111b0*/  FMUL.FTZ R42, R0.reuse, R42 ;  /* 0x0000002a002a7220 */ /* 0x040fe20000410000 */
[----:B------:R-:W-:Y:S01]  /*111c0*/  FMUL.FTZ R43, R0, R43 ;  /* 0x0000002b002b7220 */ /* 0x000fe20000410000 */
[----:B------:R-:W-:Y:S01]  /*111d0*/  LDSM.16.MT88.4 R160, [R221+0x12800] ;  /* 0x01280000dda0783b */ /* 0x000fe20000004200 */
[C---:B--2---:R-:W-:Y:S01]  /*111e0*/  HMMA.16816.F32 R36, R168.reuse, R152, R36 ;  /* 0x00000098a824723c */ /* 0x044fe20000001824 */
[----:B------:R-:W-:Y:S04]  /*111f0*/  MUFU.EX2 R252, R252 ;  /* 0x000000fc00fc7308 */ /* 0x000fe80000000800 */
[C---:B------:R-:W-:Y:S01]  /*11200*/  FMUL.FTZ R44, R2.reuse, R44 ;  /* 0x0000002c022c7220 */ /* 0x040fe20000410000 */
[C---:B------:R-:W-:Y:S01]  /*11210*/  HMMA.16816.F32 R40, R168.reuse, R154, R40 ;  /* 0x0000009aa828723c */ /* 0x040fe20000001828 */
[----:B------:R-:W-:Y:S04]  /*11220*/  LDSM.16.MT88.4 R152, [R220+0x10800] ;  /* 0x01080000dc98783b */ /* 0x000fe80000004200 */
[----:B------:R-:W-:Y:S01]  /*11230*/  MUFU.EX2 R249, R249 ;  /* 0x000000f900f97308 */ /* 0x000fe20000000800 */
[----:B------:R-:W-:Y:S01]  /*11240*/  FMUL.FTZ R45, R2, R45 ;  /* 0x0000002d022d7220 */ /* 0x000fe20000410000 */
[C---:B------:R-:W-:Y:S01]  /*11250*/  FMUL.FTZ R46, R0.reuse, R46 ;  /* 0x0000002e002e7220 */ /* 0x040fe20000410000 */
[----:B------:R-:W-:Y:S03]  /*11260*/  FMUL.FTZ R47, R0, R47 ;  /* 0x0000002f002f7220 */ /* 0x000fe60000410000 */
[C---:B------:R-:W-:Y:S01]  /*11270*/  FMUL.FTZ R48, R2.reuse, R48 ;  /* 0x0000003002307220 */ /* 0x040fe20000410000 */
[----:B------:R-:W-:Y:S01]  /*11280*/  FMUL.FTZ R49, R2, R49 ;  /* 0x0000003102317220 */ /* 0x000fe20000410000 */
[C---:B------:R-:W-:Y:S01]  /*11290*/  FMUL.FTZ R50, R0.reuse, R50 ;  /* 0x0000003200327220 */ /* 0x040fe20000410000 */
[----:B------:R-:W-:Y:S01]  /*112a0*/  FMUL.FTZ R51, R0, R51 ;  /* 0x0000003300337220 */ /* 0x000fe20000410000 */
[C---:B---3--:R-:W-:Y:S01]  /*112b0*/  HMMA.16816.F32 R44, R168.reuse, R144, R44 ;  /* 0x00000090a82c723c */ /* 0x048fe2000000182c */
[----:B------:R-:W-:Y:S02]  /*112c0*/  MUFU.EX2 R248, R248 ;  /* 0x000000f800f87308 */ /* 0x000fe40000000800 */
[C---:B------:R-:W-:Y:S01]  /*112d0*/  FMUL.FTZ R52, R2.reuse, R52 ;  /* 0x0000003402347220 */ /* 0x040fe20000410000 */
[----:B------:R-:W-:Y:S01]  /*112e0*/  FMUL.FTZ R53, R2, R53 ;  /* 0x0000003502357220 */ /* 0x000fe20000410000 */
[C---:B------:R-:W-:Y:S01]  /*112f0*/  FMUL.FTZ R54, R0.reuse, R54 ;  /* 0x0000003600367220 */ /* 0x040fe20000410000 */
[C---:B------:R-:W-:Y:S01]  /*11300*/  HMMA.16816.F32 R48, R168.reuse, R146, R48 ;  /* 0x00000092a830723c */ /* 0x040fe20000001830 */
[----:B------:R-:W2:Y:S04]  /*11310*/  LDSM.16.MT88.4 R144, [R222+0x14000] ;  /* 0x01400000de90783b */ /* 0x000ea80000004200 */
[----:B------:R-:W-:Y:S01]  /*11320*/  MUFU.EX2 R250, R250 ;  /* 0x000000fa00fa7308 */ /* 0x000fe20000000800 */
[----:B------:R-:W-:Y:S01]  /*11330*/  FMUL.FTZ R55, R0, R55 ;  /* 0x0000003700377220 */ /* 0x000fe20000410000 */
[C---:B------:R-:W-:Y:S01]  /*11340*/  FMUL.FTZ R56, R2.reuse, R56 ;  /* 0x0000003802387220 */ /* 0x040fe20000410000 */
[----:B------:R-:W-:Y:S03]  /*11350*/  FMUL.FTZ R57, R2, R57 ;  /* 0x0000003902397220 */ /* 0x000fe60000410000 */
[C---:B------:R-:W-:Y:S01]  /*11360*/  FMUL.FTZ R58, R0.reuse, R58 ;  /* 0x0000003a003a7220 */ /* 0x040fe20000410000 */
[----:B------:R-:W-:Y:S01]  /*11370*/  FMUL.FTZ R59, R0, R59 ;  /* 0x0000003b003b7220 */ /* 0x000fe20000410000 */
[C---:B----4-:R-:W-:Y:S02]  /*11380*/  HMMA.16816.F32 R52, R168.reuse, R136, R52 ;  /* 0x00000088a834723c */ /* 0x050fe40000001834 */
[----:B------:R-:W-:Y:S01]  /*11390*/  MUFU.EX2 R251, R251 ;  /* 0x000000fb00fb7308 */ /* 0x000fe20000000800 */
[C---:B------:R-:W-:Y:S01]  /*113a0*/  FMUL.FTZ R60, R2.reuse, R60 ;  /* 0x0000003c023c7220 */ /* 0x040fe20000410000 */
[----:B------:R-:W-:Y:S01]  /*113b0*/  FMUL.FTZ R61, R2, R61 ;  /* 0x0000003d023d7220 */ /* 0x000fe20000410000 */
        /* <DEDUP_REMOVED lines=15> */
[C---:B------:R-:W-:Y:S01]  /*114b0*/  FMUL.FTZ R72, R2.reuse, R72 ;  /* 0x0000004802487220 */ /* 0x040fe20000410000 */
[----:B------:R-:W-:Y:S01]  /*114c0*/  FMUL.FTZ R73, R2, R73 ;  /* 0x0000004902497220 */ /* 0x000fe20000410000 */
[C---:B------:R-:W-:Y:S03]  /*114d0*/  FMUL.FTZ R74, R0.reuse, R74 ;  /* 0x0000004a004a7220 */ /* 0x040fe60000410000 */
[----:B------:R-:W-:Y:S01]  /*114e0*/  FMUL.FTZ R75, R0, R75 ;  /* 0x0000004b004b7220 */ /* 0x000fe20000410000 */
[C---:B------:R-:W-:Y:S03]  /*114f0*/  HMMA.16816.F32 R68, R168.reuse, R140, R68 ;  /* 0x0000008ca844723c */ /* 0x040fe60000001844 */
[C---:B------:R-:W-:Y:S01]  /*11500*/  FMUL.FTZ R76, R2.reuse, R76 ;  /* 0x0000004c024c7220 */ /* 0x040fe20000410000 */
[----:B------:R-:W-:Y:S01]  /*11510*/  FMUL.FTZ R77, R2, R77 ;  /* 0x0000004d024d7220 */ /* 0x000fe20000410000 */
        /* <DEDUP_REMOVED lines=8> */
[C---:B--2---:R-:W-:Y:S03]  /*115a0*/  HMMA.16816.F32 R76, R168.reuse, R144, R76 ;  /* 0x00000090a84c723c */ /* 0x044fe6000000184c */
[C---:B------:R-:W-:Y:S01]  /*115b0*/  FMUL.FTZ R84, R2.reuse, R84 ;  /* 0x0000005402547220 */ /* 0x040fe20000410000 */
[----:B------:R-:W-:Y:S01]  /*115c0*/  FMUL.FTZ R85, R2, R85 ;  /* 0x0000005502557220 */ /* 0x000fe20000410000 */
[C---:B------:R-:W-:Y:S01]  /*115d0*/  FMUL.FTZ R86, R0.reuse, R86 ;  /* 0x0000005600567220 */ /* 0x040fe20000410000 */
[C---:B------:R-:W-:Y:S05]  /*115e0*/  HMMA.16816.F32 R80, R168.reuse, R146, R80 ;  /* 0x00000092a850723c */ /* 0x040fea0000001850 */
[----:B------:R-:W-:Y:S01]  /*115f0*/  FMUL.FTZ R87, R0, R87 ;  /* 0x0000005700577220 */ /* 0x000fe20000410000 */
[C---:B------:R-:W-:Y:S01]  /*11600*/  FMUL.FTZ R88, R2.reuse, R88 ;  /* 0x0000005802587220 */ /* 0x040fe20000410000 */
[----:B------:R-:W-:Y:S01]  /*11610*/  FMUL.FTZ R89, R2, R89 ;  /* 0x0000005902597220 */ /* 0x000fe20000410000 */
[C---:B------:R-:W-:Y:S03]  /*11620*/  FMUL.FTZ R90, R0.reuse, R90 ;  /* 0x0000005a005a7220 */ /* 0x040fe60000410000 */
[----:B------:R-:W-:Y:S01]  /*11630*/  FMUL.FTZ R91, R0, R91 ;  /* 0x0000005b005b7220 */ /* 0x000fe20000410000 */
[C---:B---3--:R-:W-:Y:S03]  /*11640*/  HMMA.16816.F32 R84, R168.reuse, R136, R84 ;  /* 0x00000088a854723c */ /* 0x048fe60000001854 */
[--C-:B------:R-:W-:Y:S01]  /*11650*/  FFMA.FTZ R144, R202, UR4, -R182.reuse ;  /* 0x00000004ca907c23 */ /* 0x100fe200080108b6 */
[----:B------:R-:W-:Y:S01]  /*11660*/  MOV R190, R241 ;  /* 0x000000f100be7202 */ /* 0x000fe20000000f00 */
[C---:B------:R-:W-:Y:S01]  /*11670*/  FMUL.FTZ R92, R2.reuse, R92 ;  /* 0x0000005c025c7220 */ /* 0x040fe20000410000 */
[C---:B------:R-:W-:Y:S01]  /*11680*/  HMMA.16816.F32 R88, R168.reuse, R138, R88 ;  /* 0x0000008aa858723c */ /* 0x040fe20000001858 */
[----:B------:R-:W2:Y:S01]  /*11690*/  LDSM.16.MT88.4 R136, [R222+0x16000] ;  /* 0x01600000de88783b */ /* 0x000ea20000004200 */
[----:B------:R-:W-:Y:S03]  /*116a0*/  MUFU.EX2 R241, R185 ;  /* 0x000000b900f17308 */ /* 0x000fe60000000800 */
[----:B------:R-:W-:Y:S01]  /*116b0*/  FMUL.FTZ R93, R2, R93 ;  /* 0x0000005d025d7220 */ /* 0x000fe20000410000 */
[C---:B------:R-:W-:Y:S01]  /*116c0*/  FMUL.FTZ R94, R0.reuse, R94 ;  /* 0x0000005e005e7220 */ /* 0x040fe20000410000 */
[----:B------:R-:W-:Y:S01]  /*116d0*/  FMUL.FTZ R95, R0, R95 ;  /* 0x0000005f005f7220 */ /* 0x000fe20000410000 */
[C---:B------:R-:W-:Y:S03]  /*116e0*/  FMUL.FTZ R96, R2.reuse, R96 ;  /* 0x0000006002607220 */ /* 0x040fe60000410000 */
        /* <DEDUP_REMOVED lines=14> */
[C---:B----4-:R-:W-:Y:S03]  /*117d0*/  HMMA.16816.F32 R100, R168.reuse, R140, R100 ;  /* 0x0000008ca864723c */ /* 0x050fe60000001864 */
        /* <DEDUP_REMOVED lines=10> */
[C---:B--2---:R-:W-:Y:S03]  /*11880*/  HMMA.16816.F32 R108, R168.reuse, R136, R108 ;  /* 0x00000088a86c723c */ /* 0x044fe6000000186c */
[--C-:B------:R-:W-:Y:S01]  /*11890*/  FFMA.FTZ R202, R201, UR4, -R182.reuse ;  /* 0x00000004c9ca7c23 */ /* 0x100fe200080108b6 */
[----:B------:R-:W-:Y:S01]  /*118a0*/  MOV R187, R166 ;  /* 0x000000a600bb7202 */ /* 0x000fe20000000f00 */
[----:B------:R2:W4:Y:S01]  /*118b0*/  MUFU.EX2 R201, R144 ;  /* 0x0000009000c97308 */ /* 0x0005220000000800 */
[C---:B------:R-:W-:Y:S01]  /*118c0*/  HMMA.16816.F32 R112, R168.reuse, R138, R112 ;  /* 0x0000008aa870723c */ /* 0x040fe20000001870 */
[----:B------:R-:W4:Y:S04]  /*118d0*/  LDSM.16.MT88.4 R136, [R224+0x10800] ;  /* 0x01080000e088783b */ /* 0x000f280000004200 */
[C---:B------:R-:W-:Y:S01]  /*118e0*/  FMUL.FTZ R116, R2.reuse, R116 ;  /* 0x0000007402747220 */ /* 0x040fe20000410000 */
[----:B------:R-:W-:Y:S01]  /*118f0*/  FMUL.FTZ R117, R2, R117 ;  /* 0x0000007502757220 */ /* 0x000fe20000410000 */
[C---:B------:R-:W-:Y:S01]  /*11900*/  FMUL.FTZ R118, R0.reuse, R118 ;  /* 0x0000007600767220 */ /* 0x040fe20000410000 */
[----:B------:R-:W-:Y:S01]  /*11910*/  FMUL.FTZ R119, R0, R119 ;  /* 0x0000007700777220 */ /* 0x000fe20000410000 */
[----:B------:R-:W-:Y:S02]  /*11920*/  MUFU.EX2 R166, R184 ;  /* 0x000000b800a67308 */ /* 0x000fe40000000800 */
[C---:B------:R-:W-:Y:S01]  /*11930*/  FMUL.FTZ R120, R2.reuse, R120 ;  /* 0x0000007802787220 */ /* 0x040fe20000410000 */
[----:B------:R-:W-:Y:S01]  /*11940*/  FMUL.FTZ R121, R2, R121 ;  /* 0x0000007902797220 */ /* 0x000fe20000410000 */
[C---:B------:R-:W-:Y:S01]  /*11950*/  FMUL.FTZ R122, R0.reuse, R122 ;  /* 0x0000007a007a7220 */ /* 0x040fe20000410000 */
[----:B------:R-:W-:Y:S01]  /*11960*/  FMUL.FTZ R123, R0, R123 ;  /* 0x0000007b007b7220 */ /* 0x000fe20000410000 */
[C---:B-1----:R-:W-:Y:S01]  /*11970*/  HMMA.16816.F32 R116, R168.reuse, R132, R116 ;  /* 0x00000084a874723c */ /* 0x042fe20000001874 */
[----:B--2---:R-:W1:Y:S03]  /*11980*/  LDSM.16.MT88.4 R144, [R222+0x10800] ;  /* 0x01080000de90783b */ /* 0x004e660000004200 */
[----:B------:R-:W2:Y:S01]  /*11990*/  MUFU.EX2 R202, R202 ;  /* 0x000000ca00ca7308 */ /* 0x000ea20000000800 */
[C---:B------:R-:W-:Y:S01]  /*119a0*/  FMUL.FTZ R124, R2.reuse, R124 ;  /* 0x0000007c027c7220 */ /* 0x040fe20000410000 */
[----:B------:R-:W-:Y:S01]  /*119b0*/  FMUL.FTZ R125, R2, R125 ;  /* 0x0000007d027d7220 */ /* 0x000fe20000410000 */
[C---:B------:R-:W-:Y:S01]  /*119c0*/  FMUL.FTZ R126, R0.reuse, R126 ;  /* 0x0000007e007e7220 */ /* 0x040fe20000410000 */
[C---:B------:R-:W-:Y:S03]  /*119d0*/  HMMA.16816.F32 R120, R168.reuse, R134, R120 ;  /* 0x00000086a878723c */ /* 0x040fe60000001878 */
[----:B------:R-:W-:Y:S01]  /*119e0*/  FMUL.FTZ R127, R0, R127 ;  /* 0x0000007f007f7220 */ /* 0x000fe20000410000 */
[C---:B------:R-:W-:Y:S01]  /*119f0*/  FMUL.FTZ R128, R2.reuse, R128 ;  /* 0x0000008002807220 */ /* 0x040fe20000410000 */
[----:B------:R-:W-:Y:S01]  /*11a00*/  FMUL.FTZ R129, R2, R129 ;  /* 0x0000008102817220 */ /* 0x000fe20000410000 */
[C---:B------:R-:W-:Y:S01]  /*11a10*/  FMUL.FTZ R130, R0.reuse, R130 ;  /* 0x0000008200827220 */ /* 0x040fe20000410000 */
[----:B------:R-:W-:Y:S03]  /*11a20*/  FMUL.FTZ R131, R0, R131 ;  /* 0x0000008300837220 */ /* 0x000fe60000410000 */
[C---:B---3--:R-:W-:Y:S03]  /*11a30*/  HMMA.16816.F32 R124, R168.reuse, R140, R124 ;  /* 0x0000008ca87c723c */ /* 0x048fe6000000187c */
[----:B----4-:R-:W-:Y:S01]  /*11a40*/  F2FP.F16.F32.PACK_AB R132, R201, R200 ;  /* 0x000000c8c984723e */ /* 0x010fe200000000ff */
[----:B------:R-:W-:Y:S01]  /*11a50*/  FFMA.FTZ R182, R180, UR4, -R182 ;  /* 0x00000004b4b67c23 */ /* 0x000fe200080108b6 */
[----:B--2---:R-:W-:Y:S01]  /*11a60*/  F2FP.F16.F32.PACK_AB R134, R203, R202 ;  /* 0x000000cacb86723e */ /* 0x004fe200000000ff */
[----:B------:R-:W-:Y:S01]  /*11a70*/  HMMA.16816.F32 R128, R168, R142, R128 ;  /* 0x0000008ea880723c */ /* 0x000fe20000001880 */
[----:B------:R-:W2:Y:S04]  /*11a80*/  LDSM.16.MT88.4 R140, [R224+0x12800] ;  /* 0x01280000e08c783b */ /* 0x000ea80000004200 */
[----:B------:R-:W-:Y:S01]  /*11a90*/  F2FP.F16.F32.PACK_AB R133, R248, R249 ;  /* 0x000000f9f885723e */ /* 0x000fe200000000ff */
[----:B------:R-:W-:Y:S01]  /*11aa0*/  FFMA.FTZ R198, R2, R247, R198 ;  /* 0x000000f702c67223 */ /* 0x000fe200000100c6 */
[----:B------:R-:W-:Y:S01]  /*11ab0*/  F2FP.F16.F32.PACK_AB R135, R251, R250 ;  /* 0x000000fafb87723e */ /* 0x000fe200000000ff */
[----:B------:R-:W-:Y:S01]  /*11ac0*/  FFMA.FTZ R199, R0, R246, R199 ;  /* 0x000000f600c77223 */ /* 0x000fe200000100c7 */
[----:B------:R-:W-:Y:S02]  /*11ad0*/  LDSM.16.MT88.4 R168, [R224+0x14800] ;  /* 0x01480000e0a8783b */ /* 0x000fe40000004200 */
[----:B------:R-:W-:Y:S01]  /*11ae0*/  FADD.FTZ R198, R196, R198 ;  /* 0x000000c6c4c67221 */ /* 0x000fe20000010000 */
[----:B------:R-:W-:Y:S02]  /*11af0*/  FADD.FTZ R199, R193, R199 ;  /* 0x000000c7c1c77221 */ /* 0x000fe40000010000 */
[C---:B------:R-:W-:Y:S05]  /*11b00*/  HMMA.16816.F32 R4, R132.reuse, R136, R4 ;  /* 0x000000888404723c */ /* 0x040fea0000001804 */
[----:B------:R-:W-:Y:S01]  /*11b10*/  FADD.FTZ R198, R195, R198 ;  /* 0x000000c6c3c67221 */ /* 0x000fe20000010000 */
[C---:B------:R-:W-:Y:S01]  /*11b20*/  HMMA.16816.F32 R8, R132.reuse, R138, R8 ;  /* 0x0000008a8408723c */ /* 0x040fe20000001808 */
[----:B------:R-:W3:Y:S04]  /*11b30*/  LDSM.16.MT88.4 R136, [R220+0x12800] ;  /* 0x01280000dc88783b */ /* 0x000ee80000004200 */
        /* <DEDUP_REMOVED lines=14> */
[----:B------:R-:W-:Y:S04]  /*11c20*/  LDSM.16.MT88.4 R152, [R221+0x11000] ;  /* 0x01100000dd98783b */ /* 0x000fe80000004200 */
[----:B------:R-:W-:Y:S01]  /*11c30*/  FADD.FTZ R249, R248, R249 ;  /* 0x000000f9f8f97221 */ /* 0x000fe20000010000 */
[C---:B--2---:R-:W-:Y:S05]  /*11c40*/  HMMA.16816.F32 R36, R132.reuse, R140, R36 ;  /* 0x0000008c8424723c */ /* 0x044fea0000001824 */
[----:B------:R-:W-:Y:S01]  /*11c50*/  FADD.FTZ R202, R202, R194 ;  /* 0x000000c2caca7221 */ /* 0x000fe20000010000 */
[C---:B------:R-:W-:Y:S01]  /*11c60*/  HMMA.16816.F32 R40, R132.reuse, R142, R40 ;  /* 0x0000008e8428723c */ /* 0x040fe20000001828 */
[----:B------:R-:W2:Y:S04]  /*11c70*/  LDSM.16.MT88.4 R140, [R224+0x16800] ;  /* 0x01680000e08c783b */ /* 0x000ea80000004200 */
[----:B------:R-:W-:Y:S01]  /*11c80*/  FADD.FTZ R249, R250, R249 ;  /* 0x000000f9faf97221 */ /* 0x000fe20000010000 */
[C---:B------:R-:W-:Y:S01]  /*11c90*/  HMMA.16816.F32 R44, R132.reuse, R156, R44 ;  /* 0x0000009c842c723c */ /* 0x040fe2000000182c */
[----:B------:R-:W3:Y:S04]  /*11ca0*/  MUFU.EX2 R156, R189 ;  /* 0x000000bd009c7308 */ /* 0x000ee80000000800 */
[----:B------:R-:W-:Y:S01]  /*11cb0*/  FADD.FTZ R202, R203, R202 ;  /* 0x000000cacbca7221 */ /* 0x000fe20000010000 */
[C---:B------:R-:W-:Y:S05]  /*11cc0*/  HMMA.16816.F32 R48, R132.reuse, R158, R48 ;  /* 0x0000009e8430723c */ /* 0x040fea0000001830 */
[----:B------:R-:W-:Y:S01]  /*11cd0*/  MUFU.EX2 R189, R183 ;  /* 0x000000b700bd7308 */ /* 0x000fe20000000800 */
[----:B------:R-:W-:Y:S01]  /*11ce0*/  FADD.FTZ R251, R251, R249 ;  /* 0x000000f9fbfb7221 */ /* 0x000fe20000010000 */
[C---:B------:R-:W-:Y:S04]  /*11cf0*/  HMMA.16816.F32 R52, R132.reuse, R160, R52 ;  /* 0x000000a08434723c */ /* 0x040fe80000001834 */
[----:B------:R-:W-:Y:S02]  /*11d00*/  FADD.FTZ R0, R252, R202 ;  /* 0x000000cafc007221 */ /* 0x000fe40000010000 */
[C---:B------:R-:W-:Y:S01]  /*11d10*/  HMMA.16816.F32 R56, R132.reuse, R162, R56 ;  /* 0x000000a28438723c */ /* 0x040fe20000001838 */
[----:B------:R-:W-:Y:S04]  /*11d20*/  LDSM.16.MT88.4 R160, [R221+0x13000] ;  /* 0x01300000dda0783b */ /* 0x000fe80000004200 */
[----:B---3--:R-:W-:Y:S01]  /*11d30*/  MOV R185, R156 ;  /* 0x0000009c00b97202 */ /* 0x008fe20000000f00 */
[C---:B------:R-:W-:Y:S03]  /*11d40*/  HMMA.16816.F32 R60, R132.reuse, R136, R60 ;  /* 0x00000088843c723c */ /* 0x040fe6000000183c */
[----:B------:R-:W-:Y:S03]  /*11d50*/  LDSM.16.MT88.4 R156, [R222+0x13000] ;  /* 0x01300000de9c783b */ /* 0x000fe60000004200 */
[C---:B------:R-:W-:Y:S05]  /*11d60*/  HMMA.16816.F32 R64, R132.reuse, R138, R64 ;  /* 0x0000008a8440723c */ /* 0x040fea0000001840 */
[----:B------:R-:W3:Y:S01]  /*11d70*/  LDSM.16.MT88.4 R136, [R222+0x16800] ;  /* 0x01680000de88783b */ /* 0x000ee20000004200 */
[C---:B------:R-:W-:Y:S06]  /*11d80*/  HMMA.16816.F32 R68, R132.reuse, R168, R68 ;  /* 0x000000a88444723c */ /* 0x040fec0000001844 */
[C---:B------:R-:W-:Y:S01]  /*11d90*/  HMMA.16816.F32 R72, R132.reuse, R170, R72 ;  /* 0x000000aa8448723c */ /* 0x040fe20000001848 */
[----:B------:R-:W-:Y:S05]  /*11da0*/  LDSM.16.MT88.4 R168, [R224+0x15000] ;  /* 0x01500000e0a8783b */ /* 0x000fea0000004200 */
        /* <DEDUP_REMOVED lines=9> */
[C---:B--2---:R-:W-:Y:S06]  /*11e40*/  HMMA.16816.F32 R100, R132.reuse, R140, R100 ;  /* 0x0000008c8464723c */ /* 0x044fec0000001864 */
[C---:B------:R-:W-:Y:S01]  /*11e50*/  HMMA.16816.F32 R104, R132.reuse, R142, R104 ;  /* 0x0000008e8468723c */ /* 0x040fe20000001868 */
[----:B------:R-:W2:Y:S05]  /*11e60*/  LDSM.16.MT88.4 R140, [R224+0x11000] ;  /* 0x01100000e08c783b */ /* 0x000eaa0000004200 */
[C---:B---3--:R-:W-:Y:S06]  /*11e70*/  HMMA.16816.F32 R108, R132.reuse, R136, R108 ;  /* 0x00000088846c723c */ /* 0x048fec000000186c */
[C---:B------:R-:W-:Y:S01]  /*11e80*/  HMMA.16816.F32 R112, R132.reuse, R138, R112 ;  /* 0x0000008a8470723c */ /* 0x040fe20000001870 */
[----:B------:R-:W3:Y:S05]  /*11e90*/  LDSM.16.MT88.4 R136, [R222+0x11000] ;  /* 0x01100000de88783b */ /* 0x000eea0000004200 */
[C---:B-1----:R-:W-:Y:S06]  /*11ea0*/  HMMA.16816.F32 R116, R132.reuse, R144, R116 ;  /* 0x000000908474723c */ /* 0x042fec0000001874 */
[C---:B------:R-:W-:Y:S01]  /*11eb0*/  HMMA.16816.F32 R120, R132.reuse, R146, R120 ;  /* 0x000000928478723c */ /* 0x040fe20000001878 */
[----:B------:R-:W1:Y:S05]  /*11ec0*/  LDSM.16.MT88.4 R144, [R220+0x11000] ;  /* 0x01100000dc90783b */ /* 0x000e6a0000004200 */
[C---:B----4-:R-:W-:Y:S06]  /*11ed0*/  HMMA.16816.F32 R124, R132.reuse, R148, R124 ;  /* 0x00000094847c723c */ /* 0x050fec000000187c */
[----:B------:R-:W-:Y:S01]  /*11ee0*/  HMMA.16816.F32 R128, R132, R150, R128 ;  /* 0x000000968480723c */ /* 0x000fe20000001880 */
[----:B------:R-:W4:Y:S06]  /*11ef0*/  LDSM.16.MT88.4 R148, [R224+0x13000] ;  /* 0x01300000e094783b */ /* 0x000f2c0000004200 */
[----:B------:R-:W-:Y:S04]  /*11f00*/  F2FP.F16.F32.PACK_AB R132, R190, R252 ;  /* 0x000000fcbe84723e */ /* 0x000fe800000000ff */
[----:B------:R-:W-:Y:S02]  /*11f10*/  F2FP.F16.F32.PACK_AB R134, R185, R187 ;  /* 0x000000bbb986723e */ /* 0x000fe400000000ff */
[----:B------:R-:W-:Y:S02]  /*11f20*/  F2FP.F16.F32.PACK_AB R133, R188, R191 ;  /* 0x000000bfbc85723e */ /* 0x000fe400000000ff */
[-C--:B------:R-:W-:Y:S07]  /*11f30*/  F2FP.F16.F32.PACK_AB R135, R241, R186.reuse ;  /* 0x000000baf187723e */ /* 0x080fee00000000ff */
        /* <DEDUP_REMOVED lines=8> */
[----:B------:R-:W3:Y:S05]  /*11fc0*/  LDSM.16.MT88.4 R152, [R220+0x15000] ;  /* 0x01500000dc98783b */ /* 0x000eea0000004200 */
[C---:B-1----:R-:W-:Y:S06]  /*11fd0*/  HMMA.16816.F32 R28, R132.reuse, R144, R28 ;  /* 0x00000090841c723c */ /* 0x042fec000000181c */
[C---:B------:R-:W-:Y:S01]  /*11fe0*/  HMMA.16816.F32 R32, R132.reuse, R146, R32 ;  /* 0x000000928420723c */ /* 0x040fe20000001820 */
[----:B------:R-:W1:Y:S05]  /*11ff0*/  LDSM.16.MT88.4 R144, [R224+0x17000] ;  /* 0x01700000e090783b */ /* 0x000e6a0000004200 */
[C---:B----4-:R-:W-:Y:S06]  /*12000*/  HMMA.16816.F32 R36, R132.reuse, R148, R36 ;  /* 0x000000948424723c */ /* 0x050fec0000001824 */
[C---:B------:R-:W-:Y:S01]  /*12010*/  HMMA.16816.F32 R40, R132.reuse, R150, R40 ;  /* 0x000000968428723c */ /* 0x040fe20000001828 */
[----:B------:R-:W-:Y:S05]  /*12020*/  LDSM.16.MT88.4 R148, [R220+0x17000] ;  /* 0x01700000dc94783b */ /* 0x000fea0000004200 */
[C---:B------:R-:W-:Y:S01]  /*12030*/  HMMA.16816.F32 R44, R132.reuse, R156, R44 ;  /* 0x0000009c842c723c */ /* 0x040fe2000000182c */
[----:B------:R-:W4:Y:S05]  /*12040*/  MUFU.EX2 R157, R182 ;  /* 0x000000b6009d7308 */ /* 0x000f2a0000000800 */
[C---:B------:R-:W-:Y:S06]  /*12050*/  HMMA.16816.F32 R48, R132.reuse, R158, R48 ;  /* 0x0000009e8430723c */ /* 0x040fec0000001830 */
[C---:B------:R-:W-:Y:S01]  /*12060*/  HMMA.16816.F32 R52, R132.reuse, R160, R52 ;  /* 0x000000a08434723c */ /* 0x040fe20000001834 */
[----:B------:R3:W-:Y:S05]  /*12070*/  MUFU.EX2 R161, R181 ;  /* 0x000000b500a17308 */ /* 0x0007ea0000000800 */
[C---:B------:R-:W-:Y:S06]  /*12080*/  HMMA.16816.F32 R56, R132.reuse, R162, R56 ;  /* 0x000000a28438723c */ /* 0x040fec0000001838 */
[C---:B--2---:R-:W-:Y:S06]  /*12090*/  HMMA.16816.F32 R60, R132.reuse, R140, R60 ;  /* 0x0000008c843c723c */ /* 0x044fec000000183c */
[C---:B------:R-:W-:Y:S01]  /*120a0*/  HMMA.16816.F32 R64, R132.reuse, R142, R64 ;  /* 0x0000008e8440723c */ /* 0x040fe20000001840 */
[----:B------:R-:W2:Y:S05]  /*120b0*/  LDSM.16.MT88.4 R140, [R222+0x17000] ;  /* 0x01700000de8c783b */ /* 0x000eaa0000004200 */
[C---:B------:R-:W-:Y:S03]  /*120c0*/  HMMA.16816.F32 R68, R132.reuse, R168, R68 ;  /* 0x000000a88444723c */ /* 0x040fe60000001844 */
[----:B---3--:R-:W-:Y:S03]  /*120d0*/  LDSM.16.MT88.4 R180, [R224+0x13800] ;  /* 0x01380000e0b4783b */ /* 0x008fe60000004200 */
[C---:B------:R-:W-:Y:S06]  /*120e0*/  HMMA.16816.F32 R72, R132.reuse, R170, R72 ;  /* 0x000000aa8448723c */ /* 0x040fec0000001848 */
[C---:B------:R-:W-:Y:S06]  /*120f0*/  HMMA.16816.F32 R76, R132.reuse, R172, R76 ;  /* 0x000000ac844c723c */ /* 0x040fec000000184c */
[C---:B------:R-:W-:Y:S01]  /*12100*/  HMMA.16816.F32 R80, R132.reuse, R174, R80 ;  /* 0x000000ae8450723c */ /* 0x040fe20000001850 */
[----:B------:R-:W-:Y:S05]  /*12110*/  LDSM.16.MT88.4 R172, [R221+0x11800] ;  /* 0x01180000ddac783b */ /* 0x000fea0000004200 */
[C---:B------:R-:W-:Y:S06]  /*12120*/  HMMA.16816.F32 R84, R132.reuse, R136, R84 ;  /* 0x000000888454723c */ /* 0x040fec0000001854 */
[C---:B------:R-:W-:Y:S01]  /*12130*/  HMMA.16816.F32 R88, R132.reuse, R138, R88 ;  /* 0x0000008a8458723c */ /* 0x040fe20000001858 */
[----:B------:R-:W3:Y:S05]  /*12140*/  LDSM.16.MT88.4 R136, [R221+0x17000] ;  /* 0x01700000dd88783b */ /* 0x000eea0000004200 */
[C---:B------:R-:W-:Y:S01]  /*12150*/  HMMA.16816.F32 R92, R132.reuse, R152, R92 ;  /* 0x00000098845c723c */ /* 0x040fe2000000185c */
[----:B------:R-:W-:Y:S05]  /*12160*/  MUFU.EX2 R152, R179 ;  /* 0x000000b300987308 */ /* 0x000fea0000000800 */
[C---:B------:R-:W-:Y:S06]  /*12170*/  HMMA.16816.F32 R96, R132.reuse, R154, R96 ;  /* 0x0000009a8460723c */ /* 0x040fec0000001860 */
[C---:B-1----:R-:W-:Y:S01]  /*12180*/  HMMA.16816.F32 R100, R132.reuse, R144, R100 ;  /* 0x000000908464723c */ /* 0x042fe20000001864 */
[----:B------:R-:W-:Y:S05]  /*12190*/  MUFU.EX2 R144, R178 ;  /* 0x000000b200907308 */ /* 0x000fea0000000800 */
[C---:B------:R-:W-:Y:S05]  /*121a0*/  HMMA.16816.F32 R104, R132.reuse, R146, R104 ;  /* 0x000000928468723c */ /* 0x040fea0000001868 */
[----:B------:R-:W1:Y:S01]  /*121b0*/  MUFU.EX2 R147, R176 ;  /* 0x000000b000937308 */ /* 0x000e620000000800 */
[----:B------:R-:W-:Y:S01]  /*121c0*/  MOV R145, R186 ;  /* 0x000000ba00917202 */ /* 0x000fe20000000f00 */
[C---:B--2---:R-:W-:Y:S04]  /*121d0*/  HMMA.16816.F32 R108, R132.reuse, R140, R108 ;  /* 0x0000008c846c723c */ /* 0x044fe8000000186c */
[----:B----4-:R-:W-:Y:S02]  /*121e0*/  IMAD.MOV.U32 R146, RZ, RZ, R157 ;  /* 0x000000ffff927224 */ /* 0x010fe400078e009d */
[C---:B------:R-:W-:Y:S01]  /*121f0*/  HMMA.16816.F32 R112, R132.reuse, R142, R112 ;  /* 0x0000008e8470723c */ /* 0x040fe20000001870 */
[----:B------:R-:W2:Y:S05]  /*12200*/  LDSM.16.MT88.4 R156, [R224+0x11800] ;  /* 0x01180000e09c783b */ /* 0x000eaa0000004200 */
[C---:B---3--:R-:W-:Y:S03]  /*12210*/  HMMA.16816.F32 R116, R132.reuse, R136, R116 ;  /* 0x000000888474723c */ /* 0x048fe60000001874 */
[----:B------:R-:W3:Y:S02]  /*12220*/  LDSM.16.MT88.4 R140, [R222+0x11800] ;  /* 0x01180000de8c783b */ /* 0x000ee40000004200 */
[----:B-1----:R-:W-:Y:S01]  /*12230*/  F2FP.F16.F32.PACK_AB R171, R165, R147 ;  /* 0x00000093a5ab723e */ /* 0x002fe200000000ff */
[C---:B------:R-:W-:Y:S05]  /*12240*/  HMMA.16816.F32 R120, R132.reuse, R138, R120 ;  /* 0x0000008a8478723c */ /* 0x040fea0000001878 */
[----:B------:R-:W1:Y:S01]  /*12250*/  LDSM.16.MT88.4 R176, [R220+0x11800] ;  /* 0x01180000dcb0783b */ /* 0x000e620000004200 */
[C---:B------:R-:W-:Y:S05]  /*12260*/  HMMA.16816.F32 R124, R132.reuse, R148, R124 ;  /* 0x00000094847c723c */ /* 0x040fea000000187c */
[----:B------:R-:W-:Y:S01]  /*12270*/  IMAD.MOV.U32 R139, RZ, RZ, R188 ;  /* 0x000000ffff8b7224 */ /* 0x000fe200078e00bc */
[----:B------:R-:W-:Y:S05]  /*12280*/  HMMA.16816.F32 R128, R132, R150, R128 ;  /* 0x000000968480723c */ /* 0x000fea0000001880 */
[----:B------:R-:W-:Y:S02]  /*12290*/  MOV R136, R161 ;  /* 0x000000a100887202 */ /* 0x000fe40000000f00 */
[----:B------:R-:W-:Y:S04]  /*122a0*/  MOV R134, R189 ;  /* 0x000000bd00867202 */ /* 0x000fe80000000f00 */
[----:B------:R-:W-:Y:S02]  /*122b0*/  MOV R137, R144 ;  /* 0x0000009000897202 */ /* 0x000fe40000000f00 */
[----:B------:R-:W-:Y:S02]  /*122c0*/  MOV R135, R152 ;  /* 0x0000009800877202 */ /* 0x000fe40000000f00 */
[----:B------:R-:W-:Y:S02]  /*122d0*/  F2FP.F16.F32.PACK_AB R168, R134, R166 ;  /* 0x000000a686a8723e */ /* 0x000fe400000000ff */
[----:B------:R-:W-:Y:S02]  /*122e0*/  F2FP.F16.F32.PACK_AB R170, R146, R136 ;  /* 0x0000008892aa723e */ /* 0x000fe400000000ff */
[----:B------:R-:W-:Y:S02]  /*122f0*/  F2FP.F16.F32.PACK_AB R169, R137, R135 ;  /* 0x0000008789a9723e */ /* 0x000fe400000000ff */
[----:B------:R-:W-:Y:S02]  /*12300*/  MOV R144, R185 ;  /* 0x000000b900907202 */ /* 0x000fe40000000f00 */
[----:B------:R-:W-:Y:S02]  /*12310*/  MOV R138, R187 ;  /* 0x000000bb008a7202 */ /* 0x000fe40000000f00 */
[----:B------:R-:W4:Y:S01]  /*12320*/  LDSM.16.MT88.4 R184, [R222+0x13800] ;  /* 0x01380000deb8783b */ /* 0x000f220000004200 */
[C---:B--2---:R-:W-:Y:S05]  /*12330*/  HMMA.16816.F32 R160, R168.reuse, R156, R4 ;  /* 0x0000009ca8a0723c */ /* 0x044fea0000001804 */
[----:B------:R-:W-:Y:S01]  /*12340*/  MOV R132, R190 ;  /* 0x000000be00847202 */ /* 0x000fe20000000f00 */
[C---:B------:R-:W-:Y:S01]  /*12350*/  HMMA.16816.F32 R156, R168.reuse, R158, R8 ;  /* 0x0000009ea89c723c */ /* 0x040fe20000001808 */
[----:B------:R-:W-:Y:S04]  /*12360*/  LDSM.16.MT88.4 R4, [R220+0x13800] ;  /* 0x01380000dc04783b */ /* 0x000fe80000004200 */
[----:B------:R-:W-:Y:S01]  /*12370*/  MOV R133, R191 ;  /* 0x000000bf00857202 */ /* 0x000fe20000000f00 */
[C---:B---3--:R-:W-:Y:S03]  /*12380*/  HMMA.16816.F32 R152, R168.reuse, R140, R12 ;  /* 0x0000008ca898723c */ /* 0x048fe6000000180c */
[----:B------:R-:W2:Y:S03]  /*12390*/  LDSM.16.MT88.4 R188, [R221+0x13800] ;  /* 0x01380000ddbc783b */ /* 0x000ea60000004200 */
[C---:B------:R-:W-:Y:S05]  /*123a0*/  HMMA.16816.F32 R148, R168.reuse, R142, R16 ;  /* 0x0000008ea894723c */ /* 0x040fea0000001810 */
[----:B------:R-:W-:Y:S01]  /*123b0*/  MOV R140, R146 ;  /* 0x00000092008c7202 */ /* 0x000fe20000000f00 */
[----:B------:R-:W-:Y:S01]  /*123c0*/  IMAD.MOV.U32 R141, RZ, RZ, R147 ;  /* 0x000000ffff8d7224 */ /* 0x000fe200078e0093 */
[----:B------:R-:W-:Y:S01]  /*123d0*/  MOV R18, R144 ;  /* 0x0000009000127202 */ /* 0x000fe20000000f00 */
[----:B------:R-:W3:Y:S03]  /*123e0*/  LDSM.16.MT88.4 R8, [R224+0x15800] ;  /* 0x01580000e008783b */ /* 0x000ee60000004200 */
[----:B------:R-:W-:Y:S02]  /*123f0*/  MOV R19, R145 ;  /* 0x0000009100137202 */ /* 0x000fe40000000f00 */
[C---:B------:R-:W-:Y:S03]  /*12400*/  HMMA.16816.F32 R144, R168.reuse, R172, R20 ;  /* 0x000000aca890723c */ /* 0x040fe60000001814 */
[----:B------:R-:W3:Y:S04]  /*12410*/  LDSM.16.MT88.4 R12, [R222+0x15800] ;  /* 0x01580000de0c783b */ /* 0x000ee80000004200 */
[----:B------:R-:W-:Y:S01]  /*12420*/  MOV R173, R140 ;  /* 0x0000008c00ad7202 */ /* 0x000fe20000000f00 */
[----:B------:R-:W-:Y:S02]  /*12430*/  IMAD.MOV.U32 R172, RZ, RZ, R141 ;  /* 0x000000ffffac7224 */ /* 0x000fe400078e008d */
[C---:B------:R-:W-:Y:S03]  /*12440*/  HMMA.16816.F32 R140, R168.reuse, R174, R24 ;  /* 0x000000aea88c723c */ /* 0x040fe60000001818 */
[----:B------:R-:W-:Y:S02]  /*12450*/  MOV R22, R18 ;  /* 0x0000001200167202 */ /* 0x000fe40000000f00 */
[----:B------:R-:W-:Y:S02]  /*12460*/  MOV R23, R19 ;  /* 0x0000001300177202 */ /* 0x000fe40000000f00 */
[----:B------:R-:W-:Y:S01]  /*12470*/  MOV R26, R138 ;  /* 0x0000008a001a7202 */ /* 0x000fe20000000f00 */
[----:B------:R-:W-:Y:S01]  /*12480*/  IMAD.MOV.U32 R174, RZ, RZ, R137 ;  /* 0x000000ffffae7224 */ /* 0x000fe200078e0089 */
[----:B------:R-:W3:Y:S02]  /*12490*/  LDSM.16.MT88.4 R16, [R221+0x15800] ;  /* 0x01580000dd10783b */ /* 0x000ee40000004200 */
[----:B------:R-:W-:Y:S02]  /*124a0*/  MOV R27, R139 ;  /* 0x0000008b001b7202 */ /* 0x000fe40000000f00 */
[----:B------:R-:W-:Y:S02]  /*124b0*/  MOV R175, R136 ;  /* 0x0000008800af7202 */ /* 0x000fe40000000f00 */
[C---:B-1----:R-:W-:Y:S03]  /*124c0*/  HMMA.16816.F32 R136, R168.reuse, R176, R28 ;  /* 0x000000b0a888723c */ /* 0x042fe6000000181c */
[----:B------:R-:W-:Y:S02]  /*124d0*/  MOV R24, R22 ;  /* 0x0000001600187202 */ /* 0x000fe40000000f00 */
[----:B------:R-:W-:Y:S02]  /*124e0*/  MOV R25, R23 ;  /* 0x0000001700197202 */ /* 0x000fe40000000f00 */
[----:B------:R-:W-:Y:S01]  /*124f0*/  MOV R28, R166 ;  /* 0x000000a6001c7202 */ /* 0x000fe20000000f00 */
[----:B------:R-:W-:Y:S01]  /*12500*/  IMAD.MOV.U32 R177, RZ, RZ, R134 ;  /* 0x000000ffffb17224 */ /* 0x000fe200078e0086 */
[----:B------:R1:W5:Y:S02]  /*12510*/  LDL.LU R166, [R1] ;  /* 0x0000000001a67983 */ /* 0x0003640000300800 */
[----:B------:R-:W-:Y:S02]  /*12520*/  MOV R30, R132 ;  /* 0x00000084001e7202 */ /* 0x000fe40000000f00 */
[----:B------:R-:W-:Y:S01]  /*12530*/  MOV R31, R133 ;  /* 0x00000085001f7202 */ /* 0x000fe20000000f00 */
[----:B------:R-:W1:Y:S01]  /*12540*/  LDSM.16.MT88.4 R20, [R220+0x15800] ;  /* 0x01580000dc14783b */ /* 0x000e620000004200 */
[----:B------:R-:W-:Y:S02]  /*12550*/  MOV R176, R135 ;  /* 0x0000008700b07202 */ /* 0x000fe40000000f00 */
[C---:B------:R-:W-:Y:S03]  /*12560*/  HMMA.16816.F32 R132, R168.reuse, R178, R32 ;  /* 0x000000b2a884723c */ /* 0x040fe60000001820 */
[----:B------:R-:W-:Y:S02]  /*12570*/  MOV R29, R241 ;  /* 0x000000f1001d7202 */ /* 0x000fe40000000f00 */
[----:B------:R-:W1:Y:S01]  /*12580*/  S2R R241, SR_TID.X ;  /* 0x0000000000f17919 */ /* 0x000e620000002100 */
[C---:B------:R-:W-:Y:S05]  /*12590*/  HMMA.16816.F32 R36, R168.reuse, R180, R36 ;  /* 0x000000b4a824723c */ /* 0x040fea0000001824 */
[----:B------:R-:W-:Y:S01]  /*125a0*/  MOV R33, R24 ;  /* 0x0000001800217202 */ /* 0x000fe20000000f00 */
[C---:B------:R-:W-:Y:S05]  /*125b0*/  HMMA.16816.F32 R40, R168.reuse, R182, R40 ;  /* 0x000000b6a828723c */ /* 0x040fea0000001828 */
[----:B------:R-:W-:Y:S01]  /*125c0*/  MOV R32, R25 ;  /* 0x0000001900207202 */ /* 0x000fe20000000f00 */
[C---:B----4-:R-:W-:Y:S05]  /*125d0*/  HMMA.16816.F32 R44, R168.reuse, R184, R44 ;  /* 0x000000b8a82c723c */ /* 0x050fea000000182c */
[----:B------:R-:W-:Y:S01]  /*125e0*/  IMAD.MOV.U32 R179, RZ, RZ, R26 ;  /* 0x000000ffffb37224 */ /* 0x000fe200078e001a */
[C---:B------:R-:W-:Y:S05]  /*125f0*/  HMMA.16816.F32 R48, R168.reuse, R186, R48 ;  /* 0x000000baa830723c */ /* 0x040fea0000001830 */
[----:B------:R-:W-:Y:S01]  /*12600*/  MOV R178, R27 ;  /* 0x0000001b00b27202 */ /* 0x000fe20000000f00 */
[C---:B--2---:R-:W-:Y:S01]  /*12610*/  HMMA.16816.F32 R52, R168.reuse, R188, R52 ;  /* 0x000000bca834723c */ /* 0x044fe20000001834 */
[----:B------:R-:W2:Y:S04]  /*12620*/  LDSM.16.MT88.4 R24, [R224+0x17800] ;  /* 0x01780000e018783b */ /* 0x000ea80000004200 */
[----:B------:R-:W-:Y:S01]  /*12630*/  MOV R35, R28 ;  /* 0x0000001c00237202 */ /* 0x000fe20000000f00 */
[C---:B------:R-:W-:Y:S05]  /*12640*/  HMMA.16816.F32 R56, R168.reuse, R190, R56 ;  /* 0x000000bea838723c */ /* 0x040fea0000001838 */
[----:B------:R-:W-:Y:S01]  /*12650*/  MOV R34, R29 ;  /* 0x0000001d00227202 */ /* 0x000fe20000000f00 */
[C---:B------:R-:W-:Y:S05]  /*12660*/  HMMA.16816.F32 R60, R168.reuse, R4, R60 ;  /* 0x00000004a83c723c */ /* 0x040fea000000183c */
[----:B------:R-:W-:Y:S01]  /*12670*/  MOV R181, R30 ;  /* 0x0000001e00b57202 */ /* 0x000fe20000000f00 */
[C---:B------:R-:W-:Y:S01]  /*12680*/  HMMA.16816.F32 R64, R168.reuse, R6, R64 ;  /* 0x00000006a840723c */ /* 0x040fe20000001840 */
[----:B------:R-:W-:Y:S04]  /*12690*/  LDSM.16.MT88.4 R4, [R221+0x17800] ;  /* 0x01780000dd04783b */ /* 0x000fe80000004200 */
[----:B------:R-:W-:Y:S01]  /*126a0*/  MOV R180, R31 ;  /* 0x0000001f00b47202 */ /* 0x000fe20000000f00 */
[C---:B---3--:R-:W-:Y:S03]  /*126b0*/  HMMA.16816.F32 R68, R168.reuse, R8, R68 ;  /* 0x00000008a844723c */ /* 0x048fe60000001844 */
[----:B------:R-:W3:Y:S02]  /*126c0*/  LDSM.16.MT88.4 R28, [R222+0x17800] ;  /* 0x01780000de1c783b */ /* 0x000ee40000004200 */
[----:B-1----:R-:W-:Y:S01]  /*126d0*/  SHF.L.U32 R241, R241, 0x1, RZ ;  /* 0x00000001f1f17819 */ /* 0x002fe200000006ff */
[C---:B------:R-:W-:Y:S05]  /*126e0*/  HMMA.16816.F32 R72, R168.reuse, R10, R72 ;  /* 0x0000000aa848723c */ /* 0x040fea0000001848 */
[----:B------:R-:W1:Y:S01]  /*126f0*/  LDSM.16.MT88.4 R8, [R220+0x17800] ;  /* 0x01780000dc08783b */ /* 0x000e620000004200 */
[C---:B------:R-:W-:Y:S05]  /*12700*/  HMMA.16816.F32 R76, R168.reuse, R12, R76 ;  /* 0x0000000ca84c723c */ /* 0x040fea000000184c */
[----:B------:R-:W-:Y:S01]  /*12710*/  FADD.FTZ R251, R180, R251 ;  /* 0x000000fbb4fb7221 */ /* 0x000fe20000010000 */
        /* <DEDUP_REMOVED lines=10> */
[C---:B--2---:R-:W-:Y:S05]  /*127c0*/  HMMA.16816.F32 R100, R168.reuse, R24, R100 ;  /* 0x00000018a864723c */ /* 0x044fea0000001864 */
[----:B------:R-:W-:Y:S01]  /*127d0*/  FADD.FTZ R2, R34, R2 ;  /* 0x0000000222027221 */ /* 0x000fe20000010000 */
[C---:B------:R-:W-:Y:S05]  /*127e0*/  HMMA.16816.F32 R104, R168.reuse, R26, R104 ;  /* 0x0000001aa868723c */ /* 0x040fea0000001868 */
[----:B------:R-:W-:Y:S01]  /*127f0*/  FADD.FTZ R0, R35, R0 ;  /* 0x0000000023007221 */ /* 0x000fe20000010000 */
[C---:B---3--:R-:W-:Y:S05]  /*12800*/  HMMA.16816.F32 R108, R168.reuse, R28, R108 ;  /* 0x0000001ca86c723c */ /* 0x048fea000000186c */
[----:B------:R-:W-:Y:S01]  /*12810*/  FADD.FTZ R2, R176, R2 ;  /* 0x00000002b0027221 */ /* 0x000fe20000010000 */
[C---:B------:R-:W-:Y:S05]  /*12820*/  HMMA.16816.F32 R112, R168.reuse, R30, R112 ;  /* 0x0000001ea870723c */ /* 0x040fea0000001870 */
[----:B------:R-:W-:Y:S01]  /*12830*/  FADD.FTZ R0, R177, R0 ;  /* 0x00000000b1007221 */ /* 0x000fe20000010000 */
[C---:B------:R-:W-:Y:S05]  /*12840*/  HMMA.16816.F32 R116, R168.reuse, R4, R116 ;  /* 0x00000004a874723c */ /* 0x040fea0000001874 */
[----:B------:R-:W-:Y:S01]  /*12850*/  FADD.FTZ R2, R174, R2 ;  /* 0x00000002ae027221 */ /* 0x000fe20000010000 */
[C---:B------:R-:W-:Y:S05]  /*12860*/  HMMA.16816.F32 R120, R168.reuse, R6, R120 ;  /* 0x00000006a878723c */ /* 0x040fea0000001878 */
[----:B------:R-:W-:Y:S01]  /*12870*/  FADD.FTZ R0, R175, R0 ;  /* 0x00000000af007221 */ /* 0x000fe20000010000 */
[C---:B-1----:R-:W-:Y:S05]  /*12880*/  HMMA.16816.F32 R124, R168.reuse, R8, R124 ;  /* 0x00000008a87c723c */ /* 0x042fea000000187c */
[----:B------:R-:W-:Y:S01]  /*12890*/  FADD.FTZ R2, R172, R2 ;  /* 0x00000002ac027221 */ /* 0x000fe20000010000 */
[----:B------:R-:W-:Y:S05]  /*128a0*/  HMMA.16816.F32 R128, R168, R10, R128 ;  /* 0x0000000aa880723c */ /* 0x000fea0000001880 */
[----:B------:R-:W-:Y:S01]  /*128b0*/  LOP3.LUT R241, R241, 0x6, RZ, 0xc0, !PT ;  /* 0x00000006f1f17812 */ /* 0x000fe200078ec0ff */
[----:B------:R-:W-:Y:S01]  /*128c0*/  FADD.FTZ R247, R173, R0 ;  /* 0x00000000adf77221 */ /* 0x000fe20000010000 */
[----:B------:R-:W-:Y:S01]  /*128d0*/  MOV R0, R164 ;  /* 0x000000a400007202 */ /* 0x000fe20000000f00 */
[----:B------:R-:W-:Y:S03]  /*128e0*/  FADD.FTZ R246, R165, R2 ;  /* 0x00000002a5f67221 */ /* 0x000fe60000010000 */
[----:B------:R-:W-:Y:S01]  /*128f0*/  MOV R2, R3 ;  /* 0x0000000300027202 */ /* 0x000fe20000000f00 */
[----:B------:R-:W-:Y:S01]  /*12900*/  @!UPT UIADD3 URZ, URZ, URZ, URZ ;  /* 0x0000003f3f3ff290 */ /* 0x000fe2000fffe03f */
[----:B------:R-:W-:Y:S11]  /*12910*/  @P0 BRA `(.L_x_2370) ;  /* 0xffffffb000440947 */ /* 0x000ff6000383ffff */
.L_x_2366:
[----:B------:R-:W1:Y:S01]  /*12920*/  SHFL.BFLY PT, R2, R247, 0x2, 0x1f ;  /* 0x0c401f00f7027f89 */ /* 0x000e6200000e0000 */
[----:B------:R-:W2:Y:S01]  /*12930*/  S2UR UR4, SR_CgaCtaId ;  /* 0x00000000000479c3 */ /* 0x000ea20000008800 */
[----:B------:R-:W-:Y:S01]  /*12940*/  MOV R4, 0x3f800000 ;  /* 0x3f80000000047802 */ /* 0x000fe20000000f00 */
[----:B------:R-:W-:Y:S01]  /*12950*/  UMOV UR6, 0x400 ;  /* 0x0000040000067882 */ /* 0x000fe20000000000 */
[----:B------:R-:W3:Y:S01]  /*12960*/  SHFL.BFLY PT, R0, R246, 0x2, 0x1f ;  /* 0x0c401f00f6007f89 */ /* 0x000ee200000e0000 */
[----:B------:R-:W-:Y:S01]  /*12970*/  MOV R5, 0x3f800000 ;  /* 0x3f80000000057802 */ /* 0x000fe20000000f00 */
[----:B------:R-:W-:Y:S01]  /*12980*/  UISETP.NE.AND UP0, UPT, UR13, -0x1, UPT ;  /* 0xffffffff0d00788c */ /* 0x000fe2000bf05270 */
[----:B------:R-:W4:Y:S01]  /*12990*/  S2R R6, SR_TID.X ;  /* 0x0000000000067919 */ /* 0x000f220000002100 */
[----:B-1----:R-:W-:Y:S01]  /*129a0*/  FADD.FTZ R247, R2, R247 ;  /* 0x000000f702f77221 */ /* 0x002fe20000010000 */
[----:B--2---:R-:W-:Y:S01]  /*129b0*/  ULEA UR4, UR4, UR6, 0x18 ;  /* 0x0000000604047291 */ /* 0x004fe2000f8ec03f */
[----:B---3--:R-:W-:-:S03]  /*129c0*/  FADD.FTZ R246, R0, R246 ;  /* 0x000000f600f67221 */ /* 0x008fc60000010000 */
[----:B------:R-:W1:Y:S04]  /*129d0*/  SHFL.BFLY PT, R2, R247, 0x1, 0x1f ;  /* 0x0c201f00f7027f89 */ /* 0x000e6800000e0000 */
[----:B------:R-:W-:Y:S02]  /*129e0*/  @UP0 ULDC.64 UR6, c[0x0][0x298] ;  /* 0x0000a60000060ab9 */ /* 0x000fe40000000a00 */
[----:B------:R-:W-:Y:S01]  /*129f0*/  @UP0 UIMAD.WIDE.U32 UR10, UR13, UR6, URZ ;  /* 0x000000060d0a02a5 */ /* 0x000fe2000f8e003f */
[----:B------:R-:W2:Y:S03]  /*12a00*/  SHFL.BFLY PT, R0, R246, 0x1, 0x1f ;  /* 0x0c201f00f6007f89 */ /* 0x000ea600000e0000 */
[----:B------:R-:W-:Y:S01]  /*12a10*/  @UP0 UIMAD UR8, UR13, UR7, UR11 ;  /* 0x000000070d0802a4 */ /* 0x000fe2000f8e020b */
[----:B----4-:R-:W-:-:S04]  /*12a20*/  SHF.R.S32.HI R7, RZ, 0x1f, R6 ;  /* 0x0000001fff077819 */ /* 0x010fc80000011406 */
[----:B------:R-:W-:-:S04]  /*12a30*/  LEA.HI R8, R7, R6, RZ, 0x2 ;  /* 0x0000000607087211 */ /* 0x000fc800078f10ff */
[--C-:B------:R-:W-:Y:S02]  /*12a40*/  SHF.R.S32.HI R10, RZ, 0x2, R8.reuse ;  /* 0x00000002ff0a7819 */ /* 0x100fe40000011408 */
[----:B------:R-:W-:Y:S02]  /*12a50*/  SHF.R.S32.HI R9, RZ, 0x1f, R8 ;  /* 0x0000001fff097819 */ /* 0x000fe40000011408 */
[----:B------:R-:W-:Y:S01]  /*12a60*/  LOP3.LUT R8, R8, 0x3ffffffc, RZ, 0xc0, !PT ;  /* 0x3ffffffc08087812 */ /* 0x000fe200078ec0ff */
[----:B-1----:R-:W-:Y:S01]  /*12a70*/  FADD.FTZ R2, R247, R2 ;  /* 0x00000002f7027221 */ /* 0x002fe20000010000 */
[----:B------:R-:W-:Y:S02]  /*12a80*/  LEA.HI R9, R9, R10, RZ, 0x3 ;  /* 0x0000000a09097211 */ /* 0x000fe400078f18ff */
[----:B------:R-:W-:Y:S01]  /*12a90*/  IADD3 R8, -R8, R6, RZ ;  /* 0x0000000608087210 */ /* 0x000fe20007ffe1ff */
[----:B--2---:R-:W-:Y:S01]  /*12aa0*/  FADD.FTZ R0, R246, R0 ;  /* 0x00000000f6007221 */ /* 0x004fe20000010000 */
[----:B------:R-:W-:-:S02]  /*12ab0*/  FSETP.NE.FTZ.AND P4, PT, R2, RZ, PT ;  /* 0x000000ff0200720b */ /* 0x000fc40003f95000 */
[----:B------:R-:W-:Y:S02]  /*12ac0*/  LOP3.LUT R9, R9, 0xfffffff8, RZ, 0xc0, !PT ;  /* 0xfffffff809097812 */ /* 0x000fe400078ec0ff */
[----:B------:R-:W-:Y:S02]  /*12ad0*/  FSETP.NE.FTZ.AND P3, PT, R0, RZ, PT ;  /* 0x000000ff0000720b */ /* 0x000fe40003f75000 */
[----:B------:R-:W-:Y:S02]  /*12ae0*/  IADD3 R9, R10, -R9, RZ ;  /* 0x800000090a097210 */ /* 0x000fe40007ffe0ff */
[----:B------:R-:W-:Y:S02]  /*12af0*/  LEA.HI R10, R7, R6, RZ, 0x5 ;  /* 0x00000006070a7211 */ /* 0x000fe400078f28ff */
[----:B------:R-:W-:Y:S02]  /*12b00*/  SHF.L.U32 R12, R9, 0x6, RZ ;  /* 0x00000006090c7819 */ /* 0x000fe400000006ff */
[----:B------:R-:W-:Y:S01]  /*12b10*/  SHF.R.S32.HI R11, RZ, 0x5, R10 ;  /* 0x00000005ff0b7819 */ /* 0x000fe2000001140a */
[----:B------:R-:W1:Y:S01]  /*12b20*/  @P4 MUFU.RCP R4, R2 ;  /* 0x0000000200044308 */ /* 0x000e620000001000 */
[----:B------:R-:W-:-:S02]  /*12b30*/  LOP3.LUT R12, R12, 0x1c0, RZ, 0xc0, !PT ;  /* 0x000001c00c0c7812 */ /* 0x000fc400078ec0ff */
[----:B------:R-:W-:Y:S02]  /*12b40*/  LOP3.LUT R13, R9, 0x1, RZ, 0xc0, !PT ;  /* 0x00000001090d7812 */ /* 0x000fe400078ec0ff */
[----:B------:R-:W-:Y:S02]  /*12b50*/  LEA R8, R11, R8, 0x9 ;  /* 0x000000080b087211 */ /* 0x000fe400078e48ff */
[----:B------:R-:W-:Y:S01]  /*12b60*/  LEA.HI R12, R12, R12, RZ, 0x1d ;  /* 0x0000000c0c0c7211 */ /* 0x000fe200078fe8ff */
[----:B------:R-:W2:Y:S01]  /*12b70*/  @P3 MUFU.RCP R5, R0 ;  /* 0x0000000000053308 */ /* 0x000ea20000001000 */
[----:B------:R-:W-:Y:S02]  /*12b80*/  ISETP.NE.U32.AND P0, PT, R13, 0x1, PT ;  /* 0x000000010d00780c */ /* 0x000fe40003f05070 */
[----:B------:R-:W-:Y:S02]  /*12b90*/  LEA R8, R8, R12, 0x1 ;  /* 0x0000000c08087211 */ /* 0x000fe400078e08ff */
[----:B------:R-:W-:-:S02]  /*12ba0*/  R2P PR, R9, 0x6 ;  /* 0x0000000609007804 */ /* 0x000fc40000000000 */
[----:B------:R-:W-:Y:S01]  /*12bb0*/  LEA R8, R8, UR4, 0x1 ;  /* 0x0000000408087c11 */ /* 0x000fe2000f8e08ff */
[----:B------:R-:W3:Y:S01]  /*12bc0*/  @P4 MUFU.LG2 R2, R2 ;  /* 0x0000000200024308 */ /* 0x000ee20000000c00 */
[----:B------:R-:W-:Y:S01]  /*12bd0*/  MOV R9, 0x20 ;  /* 0x0000002000097802 */ /* 0x000fe20000000f00 */
[C---:B-1----:R-:W-:Y:S01]  /*12be0*/  FMUL.FTZ R160, R4.reuse, R160 ;  /* 0x000000a004a07220 */ /* 0x042fe20000410000 */
[C---:B------:R-:W-:Y:S01]  /*12bf0*/  FMUL.FTZ R161, R4.reuse, R161 ;  /* 0x000000a104a17220 */ /* 0x040fe20000410000 */
[C---:B------:R-:W-:Y:S01]  /*12c00*/  FMUL.FTZ R156, R4.reuse, R156 ;  /* 0x0000009c049c7220 */ /* 0x040fe20000410000 */
[C---:B------:R-:W-:Y:S01]  /*12c10*/  FMUL.FTZ R157, R4.reuse, R157 ;  /* 0x0000009d049d7220 */ /* 0x040fe20000410000 */
[----:B------:R-:W-:Y:S01]  /*12c20*/  MOV R13, 0x40 ;  /* 0x00000040000d7802 */ /* 0x000fe20000000f00 */
[C---:B------:R-:W-:Y:S01]  /*12c30*/  FMUL.FTZ R152, R4.reuse, R152 ;  /* 0x0000009804987220 */ /* 0x040fe20000410000 */
[C---:B------:R-:W-:Y:S01]  /*12c40*/  FMUL.FTZ R153, R4.reuse, R153 ;  /* 0x0000009904997220 */ /* 0x040fe20000410000 */
[C---:B--2---:R-:W-:Y:S01]  /*12c50*/  FMUL.FTZ R163, R5.reuse, R163 ;  /* 0x000000a305a37220 */ /* 0x044fe20000410000 */
[C---:B------:R-:W-:Y:S01]  /*12c60*/  FMUL.FTZ R162, R5.reuse, R162 ;  /* 0x000000a205a27220 */ /* 0x040fe20000410000 */
[C---:B------:R-:W-:Y:S01]  /*12c70*/  FMUL.FTZ R159, R5.reuse, R159 ;  /* 0x0000009f059f7220 */ /* 0x040fe20000410000 */
[C---:B------:R-:W-:Y:S01]  /*12c80*/  FMUL.FTZ R158, R5.reuse, R158 ;  /* 0x0000009e059e7220 */ /* 0x040fe20000410000 */
[C---:B------:R-:W-:Y:S01]  /*12c90*/  FMUL.FTZ R155, R5.reuse, R155 ;  /* 0x0000009b059b7220 */ /* 0x040fe20000410000 */
[C---:B------:R-:W-:Y:S01]  /*12ca0*/  FMUL.FTZ R154, R5.reuse, R154 ;  /* 0x0000009a059a7220 */ /* 0x040fe20000410000 */
[C---:B------:R-:W-:Y:S01]  /*12cb0*/  FMUL.FTZ R148, R4.reuse, R148 ;  /* 0x0000009404947220 */ /* 0x040fe20000410000 */
[----:B------:R-:W-:Y:S01]  /*12cc0*/  FMUL.FTZ R149, R4, R149 ;  /* 0x0000009504957220 */ /* 0x000fe20000410000 */
[C---:B------:R-:W-:Y:S01]  /*12cd0*/  FMUL.FTZ R151, R5.reuse, R151 ;  /* 0x0000009705977220 */ /* 0x040fe20000410000 */
[----:B------:R-:W-:Y:S01]  /*12ce0*/  FMUL.FTZ R150, R5, R150 ;  /* 0x0000009605967220 */ /* 0x000fe20000410000 */
[----:B------:R-:W-:Y:S01]  /*12cf0*/  IADD3 R12, R8, -0x10, RZ ;  /* 0xfffffff0080c7810 */ /* 0x000fe20007ffe0ff */
[C---:B------:R-:W-:Y:S01]  /*12d00*/  FMUL.FTZ R144, R4.reuse, R144 ;  /* 0x0000009004907220 */ /* 0x040fe20000410000 */
[----:B------:R-:W-:Y:S01]  /*12d10*/  SEL R9, R9, 0xffffffe0, !P1 ;  /* 0xffffffe009097807 */ /* 0x000fe20004800000 */
[----:B------:R-:W-:Y:S01]  /*12d20*/  FMUL.FTZ R145, R4, R145 ;  /* 0x0000009104917220 */ /* 0x000fe20000410000 */
[C---:B------:R-:W-:Y:S01]  /*12d30*/  FMUL.FTZ R147, R5.reuse, R147 ;  /* 0x0000009305937220 */ /* 0x040fe20000410000 */
[C---:B------:R-:W-:Y:S01]  /*12d40*/  FMUL.FTZ R146, R5.reuse, R146 ;  /* 0x0000009205927220 */ /* 0x040fe20000410000 */
[----:B------:R-:W-:Y:S01]  /*12d50*/  @P0 IADD3 R12, R8, 0x10, RZ ;  /* 0x00000010080c0810 */ /* 0x000fe20007ffe0ff */
[C---:B------:R-:W-:Y:S01]  /*12d60*/  FMUL.FTZ R140, R4.reuse, R140 ;  /* 0x0000008c048c7220 */ /* 0x040fe20000410000 */
[C---:B------:R-:W-:Y:S01]  /*12d70*/  FMUL.FTZ R141, R4.reuse, R141 ;  /* 0x0000008d048d7220 */ /* 0x040fe20000410000 */
[C---:B------:R-:W-:Y:S01]  /*12d80*/  FMUL.FTZ R143, R5.reuse, R143 ;  /* 0x0000008f058f7220 */ /* 0x040fe20000410000 */
[----:B------:R-:W-:Y:S01]  /*12d90*/  FMUL.FTZ R142, R5, R142 ;  /* 0x0000008e058e7220 */ /* 0x000fe20000410000 */
[----:B------:R-:W-:Y:S01]  /*12da0*/  F2FP.F16.F32.PACK_AB R160, R161, R160 ;  /* 0x000000a0a1a0723e */ /* 0x000fe200000000ff */
[C---:B------:R-:W-:Y:S01]  /*12db0*/  FMUL.FTZ R136, R4.reuse, R136 ;  /* 0x0000008804887220 */ /* 0x040fe20000410000 */
[----:B------:R-:W-:Y:S01]  /*12dc0*/  F2FP.F16.F32.PACK_AB R162, R163, R162 ;  /* 0x000000a2a3a2723e */ /* 0x000fe200000000ff */
[C---:B------:R-:W-:Y:S01]  /*12dd0*/  FMUL.FTZ R137, R4.reuse, R137 ;  /* 0x0000008904897220 */ /* 0x040fe20000410000 */
[----:B------:R-:W-:Y:S01]  /*12de0*/  SEL R13, R13, 0xffffffc0, !P2 ;  /* 0xffffffc00d0d7807 */ /* 0x000fe20005000000 */
[C---:B------:R-:W-:Y:S01]  /*12df0*/  FMUL.FTZ R139, R5.reuse, R139 ;  /* 0x0000008b058b7220 */ /* 0x040fe20000410000 */
[----:B------:R-:W-:Y:S01]  /*12e00*/  FMUL.FTZ R138, R5, R138 ;  /* 0x0000008a058a7220 */ /* 0x000fe20000410000 */
[----:B------:R-:W-:Y:S01]  /*12e10*/  F2FP.F16.F32.PACK_AB R156, R157, R156 ;  /* 0x0000009c9d9c723e */ /* 0x000fe200000000ff */
[C---:B------:R-:W-:Y:S01]  /*12e20*/  FMUL.FTZ R132, R4.reuse, R132 ;  /* 0x0000008404847220 */ /* 0x040fe20000410000 */
[----:B------:R-:W-:Y:S01]  /*12e30*/  F2FP.F16.F32.PACK_AB R158, R159, R158 ;  /* 0x0000009e9f9e723e */ /* 0x000fe200000000ff */
[C---:B------:R-:W-:Y:S01]  /*12e40*/  FMUL.FTZ R133, R4.reuse, R133 ;  /* 0x0000008504857220 */ /* 0x040fe20000410000 */
[C---:B------:R-:W-:Y:S01]  /*12e50*/  FMUL.FTZ R135, R5.reuse, R135 ;  /* 0x0000008705877220 */ /* 0x040fe20000410000 */
[----:B------:R-:W-:Y:S01]  /*12e60*/  FMUL.FTZ R134, R5, R134 ;  /* 0x0000008605867220 */ /* 0x000fe20000410000 */
[----:B------:R-:W-:Y:S01]  /*12e70*/  F2FP.F16.F32.PACK_AB R152, R153, R152 ;  /* 0x000000989998723e */ /* 0x000fe200000000ff */
[C---:B------:R-:W-:Y:S01]  /*12e80*/  FMUL.FTZ R36, R4.reuse, R36 ;  /* 0x0000002404247220 */ /* 0x040fe20000410000 */
[----:B------:R-:W-:Y:S01]  /*12e90*/  F2FP.F16.F32.PACK_AB R154, R155, R154 ;  /* 0x0000009a9b9a723e */ /* 0x000fe200000000ff */
[----:B------:R-:W-:Y:S01]  /*12ea0*/  FMUL.FTZ R37, R4, R37 ;  /* 0x0000002504257220 */ /* 0x000fe20000410000 */
[----:B------:R-:W-:Y:S01]  /*12eb0*/  IADD3 R14, R8, R9, RZ ;  /* 0x00000009080e7210 */ /* 0x000fe20007ffe0ff */
[C---:B------:R-:W-:Y:S01]  /*12ec0*/  FMUL.FTZ R39, R5.reuse, R39 ;  /* 0x0000002705277220 */ /* 0x040fe20000410000 */
[----:B------:R-:W-:Y:S01]  /*12ed0*/  FMUL.FTZ R38, R5, R38 ;  /* 0x0000002605267220 */ /* 0x000fe20000410000 */
[----:B------:R-:W-:Y:S01]  /*12ee0*/  F2FP.F16.F32.PACK_AB R148, R149, R148 ;  /* 0x000000949594723e */ /* 0x000fe200000000ff */
[C---:B------:R-:W-:Y:S01]  /*12ef0*/  FMUL.FTZ R40, R4.reuse, R40 ;  /* 0x0000002804287220 */ /* 0x040fe20000410000 */
[----:B------:R-:W-:Y:S01]  /*12f00*/  F2FP.F16.F32.PACK_AB R150, R151, R150 ;  /* 0x000000969796723e */ /* 0x000fe200000000ff */
[C---:B------:R-:W-:Y:S01]  /*12f10*/  FMUL.FTZ R41, R4.reuse, R41 ;  /* 0x0000002904297220 */ /* 0x040fe20000410000 */
[----:B------:R-:W-:Y:S01]  /*12f20*/  IADD3 R9, R9, R12, RZ ;  /* 0x0000000c09097210 */ /* 0x000fe20007ffe0ff */
        /* <DEDUP_REMOVED lines=10> */
[----:B------:R-:W-:Y:S01]  /*12fd0*/  STS [R8], R160 ;  /* 0x000000a008007388 */ /* 0x000fe20000000800 */
[----:B------:R-:W-:Y:S01]  /*12fe0*/  F2FP.F16.F32.PACK_AB R142, R143, R142 ;  /* 0x0000008e8f8e723e */ /* 0x000fe200000000ff */
[C---:B------:R-:W-:Y:S01]  /*12ff0*/  FMUL.FTZ R48, R4.reuse, R48 ;  /* 0x0000003004307220 */ /* 0x040fe20000410000 */
[----:B------:R-:W-:Y:S01]  /*13000*/  IADD3 R16, R13, R12, RZ ;  /* 0x0000000c0d107210 */ /* 0x000fe20007ffe0ff */
[----:B------:R-:W-:Y:S01]  /*13010*/  STS [R8+0x400], R162 ;  /* 0x000400a208007388 */ /* 0x000fe20000000800 */
[C---:B------:R-:W-:Y:S01]  /*13020*/  FMUL.FTZ R49, R4.reuse, R49 ;  /* 0x0000003104317220 */ /* 0x040fe20000410000 */
[C---:B------:R-:W-:Y:S01]  /*13030*/  FMUL.FTZ R51, R5.reuse, R51 ;  /* 0x0000003305337220 */ /* 0x040fe20000410000 */
[----:B------:R-:W-:Y:S01]  /*13040*/  FMUL.FTZ R50, R5, R50 ;  /* 0x0000003205327220 */ /* 0x000fe20000410000 */
[----:B------:R-:W-:Y:S01]  /*13050*/  F2FP.F16.F32.PACK_AB R136, R137, R136 ;  /* 0x000000888988723e */ /* 0x000fe200000000ff */
[----:B------:R-:W-:Y:S01]  /*13060*/  STS [R12], R156 ;  /* 0x0000009c0c007388 */ /* 0x000fe20000000800 */
[----:B------:R-:W-:Y:S01]  /*13070*/  F2FP.F16.F32.PACK_AB R138, R139, R138 ;  /* 0x0000008a8b8a723e */ /* 0x000fe200000000ff */
[----:B------:R-:W-:Y:S01]  /*13080*/  FMUL.FTZ R52, R4, R52 ;  /* 0x0000003404347220 */ /* 0x000fe20000410000 */
        /* <DEDUP_REMOVED lines=18> */
[C---:B------:R-:W-:Y:S01]  /*131b0*/  FMUL.FTZ R61, R4.reuse, R61 ;  /* 0x0000003d043d7220 */ /* 0x040fe20000410000 */
[----:B------:R-:W-:Y:S01]  /*131c0*/  STS [R9+0x400], R150 ;  /* 0x0004009609007388 */ /* 0x000fe20000000800 */
        /* <DEDUP_REMOVED lines=35> */
[----:B------:R-:W-:Y:S01]  /*13400*/  STS [R8+0x2000], R36 ;  /* 0x0020002408007388 */ /* 0x000fe20000000800 */
        /* <DEDUP_REMOVED lines=93> */
[C---:B------:R-:W-:Y:S01]  /*139e0*/  FMUL.FTZ R127, R5.reuse, R127 ;  /* 0x0000007f057f7220 */ /* 0x040fe20000410000 */
[----:B------:R-:W-:Y:S01]  /*139f0*/  FMUL.FTZ R126, R5, R126 ;  /* 0x0000007e057e7220 */ /* 0x000fe20000410000 */
[----:B------:R-:W-:Y:S01]  /*13a00*/  F2FP.F16.F32.PACK_AB R104, R105, R104 ;  /* 0x000000686968723e */ /* 0x000fe200000000ff */
[----:B------:R-:W-:Y:S01]  /*13a10*/  STS [R15+0x4000], R84 ;  /* 0x004000540f007388 */ /* 0x000fe20000000800 */
[----:B------:R-:W-:Y:S01]  /*13a20*/  F2FP.F16.F32.PACK_AB R106, R107, R106 ;  /* 0x0000006a6b6a723e */ /* 0x000fe200000000ff */
        /* <DEDUP_REMOVED lines=12> */
[----:B------:R-:W-:Y:S01]  /*13af0*/  ULDC.U8 UR4, c[0x0][0x3d8] ;  /* 0x0000f60000047ab9 */ /* 0x000fe20000000000 */
[----:B------:R-:W-:Y:S01]  /*13b00*/  F2FP.F16.F32.PACK_AB R120, R121, R120 ;  /* 0x000000787978723e */ /* 0x000fe200000000ff */
[----:B------:R-:W-:Y:S01]  /*13b10*/  STS [R17+0x4000], R92 ;  /* 0x0040005c11007388 */ /* 0x000fe20000000800 */
[----:B------:R-:W-:Y:S01]  /*13b20*/  F2FP.F16.F32.PACK_AB R122, R123, R122 ;  /* 0x0000007a7b7a723e */ /* 0x000fe200000000ff */
[----:B---3--:R-:W-:Y:S01]  /*13b30*/  @P4 FMUL.FTZ R2, R2, 0.69314718246459960938 ;  /* 0x3f31721802024820 */ /* 0x008fe20000410000 */
[----:B------:R-:W-:Y:S01]  /*13b40*/  F2FP.F16.F32.PACK_AB R124, R125, R124 ;  /* 0x0000007c7d7c723e */ /* 0x000fe200000000ff */
[----:B------:R-:W-:Y:S01]  /*13b50*/  STS [R17+0x4400], R94 ;  /* 0x0044005e11007388 */ /* 0x000fe20000000800 */
[----:B------:R-:W-:-:S02]  /*13b60*/  F2FP.F16.F32.PACK_AB R126, R127, R126 ;  /* 0x0000007e7f7e723e */ /* 0x000fc400000000ff */
[----:B------:R-:W-:Y:S01]  /*13b70*/  F2FP.F16.F32.PACK_AB R4, R4, R128 ;  /* 0x000000800404723e */ /* 0x000fe200000000ff */
[----:B------:R-:W-:Y:S01]  /*13b80*/  STS [R13+0x4000], R96 ;  /* 0x004000600d007388 */ /* 0x000fe20000000800 */
[----:B------:R-:W-:Y:S02]  /*13b90*/  PLOP3.LUT P0, PT, PT, PT, UP0, 0x80, 0x0 ;  /* 0x000000000000781c */ /* 0x000fe40003f0f008 */
[----:B------:R-:W-:Y:S01]  /*13ba0*/  F2FP.F16.F32.PACK_AB R5, R131, R5 ;  /* 0x000000058305723e */ /* 0x000fe200000000ff */
[----:B------:R-:W-:Y:S01]  /*13bb0*/  STS [R13+0x4400], R98 ;  /* 0x004400620d007388 */ /* 0x000fe20000000800 */
[----:B------:R-:W-:-:S03]  /*13bc0*/  ISETP.NE.AND P1, PT, RZ, UR4, PT ;  /* 0x00000004ff007c0c */ /* 0x000fc6000bf25270 */
[----:B------:R-:W-:Y:S04]  /*13bd0*/  STS [R8+0x6000], R100 ;  /* 0x0060006408007388 */ /* 0x000fe80000000800 */
[----:B------:R1:W-:Y:S04]  /*13be0*/  STS [R8+0x6400], R102 ;  /* 0x0064006608007388 */ /* 0x0003e80000000800 */
[----:B------:R-:W-:Y:S04]  /*13bf0*/  STS [R12+0x6000], R104 ;  /* 0x006000680c007388 */ /* 0x000fe80000000800 */
[----:B------:R-:W-:Y:S04]  /*13c00*/  STS [R12+0x6400], R106 ;  /* 0x0064006a0c007388 */ /* 0x000fe80000000800 */
[----:B------:R-:W-:Y:S04]  /*13c10*/  STS [R14+0x6000], R108 ;  /* 0x0060006c0e007388 */ /* 0x000fe80000000800 */
[----:B------:R-:W-:Y:S04]  /*13c20*/  STS [R14+0x6400], R110 ;  /* 0x0064006e0e007388 */ /* 0x000fe80000000800 */
[----:B------:R-:W-:Y:S04]  /*13c30*/  STS [R9+0x6000], R112 ;  /* 0x0060007009007388 */ /* 0x000fe80000000800 */
[----:B------:R2:W-:Y:S01]  /*13c40*/  STS [R9+0x6400], R114 ;  /* 0x0064007209007388 */ /* 0x0005e20000000800 */
[----:B-1----:R-:W-:-:S03]  /*13c50*/  MOV R8, 0x7f800000 ;  /* 0x7f80000000087802 */ /* 0x002fc60000000f00 */
[----:B------:R-:W-:Y:S04]  /*13c60*/  STS [R15+0x6000], R116 ;  /* 0x006000740f007388 */ /* 0x000fe80000000800 */
[----:B------:R-:W-:Y:S04]  /*13c70*/  STS [R15+0x6400], R118 ;  /* 0x006400760f007388 */ /* 0x000fe80000000800 */
[----:B------:R-:W-:Y:S04]  /*13c80*/  STS [R16+0x6000], R120 ;  /* 0x0060007810007388 */ /* 0x000fe80000000800 */
[----:B------:R-:W-:Y:S04]  /*13c90*/  STS [R16+0x6400], R122 ;  /* 0x0064007a10007388 */ /* 0x000fe80000000800 */
[----:B------:R-:W-:Y:S04]  /*13ca0*/  STS [R17+0x6000], R124 ;  /* 0x0060007c11007388 */ /* 0x000fe80000000800 */
[----:B------:R-:W-:Y:S01]  /*13cb0*/  STS [R17+0x6400], R126 ;  /* 0x0064007e11007388 */ /* 0x000fe20000000800 */
[----:B--2---:R1:W2:Y:S03]  /*13cc0*/  @P3 MUFU.LG2 R9, R0 ;  /* 0x0000000000093308 */ /* 0x0042a60000000c00 */
[----:B------:R3:W-:Y:S04]  /*13cd0*/  STS [R13+0x6000], R4 ;  /* 0x006000040d007388 */ /* 0x0007e80000000800 */
[----:B------:R4:W-:Y:S01]  /*13ce0*/  STS [R13+0x6400], R5 ;  /* 0x006400050d007388 */ /* 0x0009e20000000800 */
[----:B-1----:R-:W1:Y:S01]  /*13cf0*/  @P3 LDC R0, c[0x0][0x2e8] ;  /* 0x0000ba00ff003b82 */ /* 0x002e620000000800 */
[----:B--2---:R-:W-:-:S07]  /*13d00*/  @P3 FMUL.FTZ R9, R9, 0.69314718246459960938 ;  /* 0x3f31721809093820 */ /* 0x004fce0000410000 */
[----:B---3--:R-:W2:Y:S01]  /*13d10*/  @P4 LDC R4, c[0x0][0x2e8] ;  /* 0x0000ba00ff044b82 */ /* 0x008ea20000000800 */
[----:B----4-:R-:W-:Y:S01]  /*13d20*/  MOV R5, 0x7f800000 ;  /* 0x7f80000000057802 */ /* 0x010fe20000000f00 */
[----:B------:R-:W-:Y:S06]  /*13d30*/  @P0 BRA `(.L_x_2371) ;  /* 0x00000000001c0947 */ /* 0x000fec0003800000 */
[----:B------:R-:W3:Y:S01]  /*13d40*/  S2UR UR8, SR_CTAID.Y ;  /* 0x00000000000879c3 */ /* 0x000ee20000002600 */
[----:B------:R-:W-:Y:S01]  /*13d50*/  ULDC.64 UR6, c[0x0][0x290] ;  /* 0x0000a40000067ab9 */ /* 0x000fe20000000a00 */
[----:B---3--:R-:W-:Y:S02]  /*13d60*/  USHF.R.S32.HI UR4, URZ, 0x1f, UR8 ;  /* 0x0000001f3f047899 */ /* 0x008fe40008011408 */
[----:B------:R-:W-:Y:S02]  /*13d70*/  UIMAD.WIDE.U32 UR10, UR8, UR6, URZ ;  /* 0x00000006080a72a5 */ /* 0x000fe4000f8e003f */
[----:B------:R-:W-:-:S04]  /*13d80*/  UIMAD UR4, UR4, UR6, URZ ;  /* 0x00000006040472a4 */ /* 0x000fc8000f8e023f */
[----:B------:R-:W-:-:S04]  /*13d90*/  UIMAD UR4, UR8, UR7, UR4 ;  /* 0x00000007080472a4 */ /* 0x000fc8000f8e0204 */
[----:B------:R-:W-:-:S12]  /*13da0*/  UIADD3 UR8, UR11, UR4, URZ ;  /* 0x000000040b087290 */ /* 0x000fd8000fffe03f */
.L_x_2371:
[----:B--2---:R-:W-:Y:S01]  /*13db0*/  @P4 FFMA.FTZ R5, R164, R4, R2 ;  /* 0x00000004a4054223 */ /* 0x004fe20000010002 */
[----:B-1----:R-:W-:Y:S01]  /*13dc0*/  @P3 FFMA.FTZ R8, R3, R0, R9 ;  /* 0x0000000003083223 */ /* 0x002fe20000010009 */
[----:B------:R-:W-:Y:S06]  /*13dd0*/  @!P1 BRA `(.L_x_2372) ;  /* 0x00000000001c9947 */ /* 0x000fec0003800000 */
[----:B------:R-:W1:Y:S01]  /*13de0*/  S2UR UR7, SR_CTAID.Y ;  /* 0x00000000000779c3 */ /* 0x000e620000002600 */
[----:B------:R-:W-:-:S07]  /*13df0*/  ULDC UR6, c[0x0][0x2c4] ;  /* 0x0000b10000067ab9 */ /* 0x000fce0000000800 */
[----:B------:R-:W2:Y:S01]  /*13e00*/  S2UR UR4, SR_CTAID.Z ;  /* 0x00000000000479c3 */ /* 0x000ea20000002700 */
[----:B-1----:R-:W-:-:S03]  /*13e10*/  @!UP0 UIMAD UR13, UR7, UR6, URZ ;  /* 0x00000006070d82a4 */ /* 0x002fc6000f8e023f */
[----:B------:R-:W-:Y:S02]  /*13e20*/  ULDC UR6, c[0x0][0x2e4] ;  /* 0x0000b90000067ab9 */ /* 0x000fe40000000800 */
[----:B--2---:R-:W-:Y:S01]  /*13e30*/  UIMAD UR13, UR4, UR6, UR13 ;  /* 0x00000006040d72a4 */ /* 0x004fe2000f8e020d */
[----:B------:R-:W-:Y:S05]  /*13e40*/  BRA `(.L_x_2373) ;  /* 0x0000000000187947 */ /* 0x000fea0003800000 */
.L_x_2372:
[----:B------:R-:W-:Y:S01]  /*13e50*/  S2UR UR4, SR_CTAID.Z ;  /* 0x00000000000479c3 */ /* 0x000fe20000002700 */
[----:B------:R-:W-:Y:S01]  /*13e60*/  ULDC UR6, c[0x0][0x270] ;  /* 0x00009c0000067ab9 */ /* 0x000fe20000000800 */
[----:B------:R-:W-:-:S06]  /*13e70*/  ULDC UR13, c[0x0][0x2c4] ;  /* 0x0000b100000d7ab9 */ /* 0x000fcc0000000800 */
[----:B------:R-:W1:Y:S02]  /*13e80*/  S2UR UR7, SR_CTAID.Y ;  /* 0x00000000000779c3 */ /* 0x000e640000002600 */
[----:B-1----:R-:W-:-:S04]  /*13e90*/  UIMAD UR6, UR7, UR6, UR4 ;  /* 0x00000006070672a4 */ /* 0x002fc8000f8e0204 */
[----:B------:R-:W-:Y:S02]  /*13ea0*/  UIMAD UR13, UR6, UR13, URZ ;  /* 0x0000000d060d72a4 */ /* 0x000fe4000f8e023f */
.L_x_2373:
[----:B------:R-:W1:Y:S01]  /*13eb0*/  S2R R4, SR_TID.X ;  /* 0x0000000000047919 */ /* 0x000e620000002100 */
[----:B------:R-:W-:Y:S01]  /*13ec0*/  LOP3.LUT R10, R10, 0xffffffe0, RZ, 0xc0, !PT ;  /* 0xffffffe00a0a7812 */ /* 0x000fe200078ec0ff */
[----:B------:R-:W-:Y:S01]  /*13ed0*/  BSSY B0, `(.L_x_2374) ;  /* 0x000001e000007945 */ /* 0x000fe20003800000 */
[----:B------:R-:W-:Y:S01]  /*13ee0*/  SHF.R.S32.HI R3, RZ, 0x1f, R11 ;  /* 0x0000001fff037819 */ /* 0x000fe2000001140b */
[----:B------:R-:W-:Y:S02]  /*13ef0*/  BAR.SYNC.DEFER_BLOCKING 0x0 ;  /* 0x0000000000007b1d */ /* 0x000fe40000010000 */
[----:B------:R-:W-:Y:S01]  /*13f00*/  IMAD.IADD R10, R6, 0x1, -R10 ;  /* 0x00000001060a7824 */ /* 0x000fe200078e0a0a */
[----:B------:R-:W-:-:S04]  /*13f10*/  LEA.HI R9, R3, R11, RZ, 0x2 ;  /* 0x0000000b03097211 */ /* 0x000fc800078f10ff */
[----:B------:R-:W-:Y:S02]  /*13f20*/  LOP3.LUT P0, RZ, R10, 0x3, RZ, 0xc0, !PT ;  /* 0x000000030aff7812 */ /* 0x000fe4000780c0ff */
[----:B------:R-:W-:-:S05]  /*13f30*/  LOP3.LUT R9, R9, 0xffffffc, RZ, 0xc0, !PT ;  /* 0x0ffffffc09097812 */ /* 0x000fca00078ec0ff */
[----:B------:R-:W-:Y:S01]  /*13f40*/  IMAD.IADD R9, R11, 0x1, -R9 ;  /* 0x000000010b097824 */ /* 0x000fe200078e0a09 */
[----:B-1----:R-:W-:-:S04]  /*13f50*/  SHF.R.S32.HI R0, RZ, 0x1f, R4 ;  /* 0x0000001fff007819 */ /* 0x002fc80000011404 */
[----:B------:R-:W-:-:S04]  /*13f60*/  LEA.HI R2, R0, R4, RZ, 0x5 ;  /* 0x0000000400027211 */ /* 0x000fc800078f28ff */
[----:B------:R-:W-:-:S05]  /*13f70*/  LOP3.LUT R2, R2, 0xffffffe0, RZ, 0xc0, !PT ;  /* 0xffffffe002027812 */ /* 0x000fca00078ec0ff */
[----:B------:R-:W-:-:S05]  /*13f80*/  IMAD.IADD R2, R4, 0x1, -R2 ;  /* 0x0000000104027824 */ /* 0x000fca00078e0a02 */
[----:B------:R-:W-:-:S04]  /*13f90*/  SHF.R.S32.HI R3, RZ, 0x1f, R2 ;  /* 0x0000001fff037819 */ /* 0x000fc80000011402 */
[----:B------:R-:W-:-:S04]  /*13fa0*/  LEA.HI R3, R3, R2, RZ, 0x2 ;  /* 0x0000000203037211 */ /* 0x000fc800078f10ff */
[----:B------:R-:W-:-:S05]  /*13fb0*/  SHF.R.S32.HI R3, RZ, 0x2, R3 ;  /* 0x00000002ff037819 */ /* 0x000fca0000011403 */
[----:B------:R-:W-:Y:S01]  /*13fc0*/  IMAD R9, R9, 0x10, R3 ;  /* 0x0000001009097824 */ /* 0x000fe200078e0203 */
[----:B------:R-:W-:Y:S06]  /*13fd0*/  @P0 BRA `(.L_x_2375) ;  /* 0x0000000000340947 */ /* 0x000fec0003800000 */
[----:B------:R-:W1:Y:S01]  /*13fe0*/  S2UR UR6, SR_CTAID.X ;  /* 0x00000000000679c3 */ /* 0x000e620000002500 */
[C---:B------:R-:W-:Y:S01]  /*13ff0*/  VIADD R3, R9.reuse, 0x8 ;  /* 0x0000000809037836 */ /* 0x040fe20000000000 */
[----:B------:R-:W-:-:S04]  /*14000*/  ISETP.GE.AND P2, PT, R9, UR5, PT ;  /* 0x0000000509007c0c */ /* 0x000fc8000bf46270 */
[----:B------:R-:W-:Y:S01]  /*14010*/  ISETP.GE.AND P1, PT, R3, UR5, PT ;  /* 0x0000000503007c0c */ /* 0x000fe2000bf26270 */
[----:B-1----:R-:W-:-:S04]  /*14020*/  ULEA UR6, UR6, UR13, 0x6 ;  /* 0x0000000d06067291 */ /* 0x002fc8000f8e303f */
        /* <DEDUP_REMOVED lines=8> */
.L_x_2375:
[----:B------:R-:W-:Y:S05]  /*140b0*/  BSYNC B0 ;  /* 0x0000000000007941 */ /* 0x000fea0003800000 */
.L_x_2374:
[----:B------:R-:W2:Y:S01]  /*140c0*/  S2UR UR7, SR_CTAID.X ;  /* 0x00000000000779c3 */ /* 0x000ea20000002500 */
[----:B------:R-:W-:Y:S01]  /*140d0*/  LEA.HI R24, R7, R6, RZ, 0x3 ;  /* 0x0000000607187211 */ /* 0x000fe200078f18ff */
[----:B-1----:R1:W3:Y:S01]  /*140e0*/  LDS.128 R8, [R234+0x1800] ;  /* 0x00180000ea087984 */ /* 0x0022e20000000c00 */
[----:B------:R-:W-:Y:S01]  /*140f0*/  SHF.R.S32.HI R237, RZ, 0x1f, R236 ;  /* 0x0000001fffed7819 */ /* 0x000fe200000114ec */
[----:B------:R-:W-:Y:S01]  /*14100*/  BSSY B0, `(.L_x_2376) ;  /* 0x0000031000007945 */ /* 0x000fe20003800000 */
[----:B------:R-:W-:Y:S01]  /*14110*/  SHF.R.S32.HI R24, RZ, 0x3, R24 ;  /* 0x00000003ff187819 */ /* 0x000fe20000011418 */
[----:B------:R1:W4:Y:S01]  /*14120*/  LDS.128 R20, [R234] ;  /* 0x00000000ea147984 */ /* 0x0003220000000c00 */
[----:B------:R-:W-:Y:S01]  /*14130*/  LEA.HI R0, R0, R4, RZ, 0x3 ;  /* 0x0000000400007211 */ /* 0x000fe200078f18ff */
[----:B------:R-:W1:Y:S02]  /*14140*/  LDC.64 R2, c[0x0][0x298] ;  /* 0x0000a600ff027b82 */ /* 0x000e640000000a00 */
[C---:B------:R-:W-:Y:S01]  /*14150*/  VIADD R4, R24.reuse, 0x10 ;  /* 0x0000001018047836 */ /* 0x040fe20000000000 */
[----:B------:R1:W1:Y:S01]  /*14160*/  LDS.128 R16, [R234+0x2000] ;  /* 0x00200000ea107984 */ /* 0x0002620000000c00 */
[----:B------:R-:W-:Y:S01]  /*14170*/  VIADD R5, R24, 0x20 ;  /* 0x0000002018057836 */ /* 0x000fe20000000000 */
[----:B------:R-:W-:-:S02]  /*14180*/  SHF.R.S32.HI R0, RZ, 0x3, R0 ;  /* 0x00000003ff007819 */ /* 0x000fc40000011400 */
[----:B------:R-:W-:Y:S01]  /*14190*/  ISETP.GE.AND P2, PT, R4, UR5, PT ;  /* 0x0000000504007c0c */ /* 0x000fe2000bf46270 */
[----:B------:R-:W3:Y:S01]  /*141a0*/  LDC.64 R26, c[0x0][0x2a0] ;  /* 0x0000a800ff1a7b82 */ /* 0x000ee20000000a00 */
[----:B------:R-:W-:Y:S01]  /*141b0*/  VIADD R4, R24, 0x30 ;  /* 0x0000003018047836 */ /* 0x000fe20000000000 */
[----:B------:R-:W-:Y:S02]  /*141c0*/  ISETP.GE.AND P1, PT, R5, UR5, PT ;  /* 0x0000000505007c0c */ /* 0x000fe4000bf26270 */
[----:B------:R-:W-:Y:S01]  /*141d0*/  SHF.R.S32.HI R0, RZ, 0x1f, R0 ;  /* 0x0000001fff007819 */ /* 0x000fe20000011400 */
[----:B--2---:R-:W-:-:S04]  /*141e0*/  USHF.L.U32 UR7, UR7, 0x6, URZ ;  /* 0x0000000607077899 */ /* 0x004fc8000800063f */
[----:B------:R-:W-:Y:S02]  /*141f0*/  USHF.R.S32.HI UR6, URZ, 0x1f, UR7 ;  /* 0x0000001f3f067899 */ /* 0x000fe40008011407 */
[----:B-1----:R-:W-:-:S04]  /*14200*/  IMAD.WIDE.U32 R12, R2, UR7, R236 ;  /* 0x00000007020c7c25 */ /* 0x002fc8000f8e00ec */
[----:B------:R-:W-:Y:S01]  /*14210*/  IMAD R6, R2, UR6, RZ ;  /* 0x0000000602067c24 */ /* 0x000fe2000f8e02ff */
[----:B------:R-:W-:Y:S01]  /*14220*/  USHF.R.S32.HI UR6, URZ, 0x1f, UR4 ;  /* 0x0000001f3f067899 */ /* 0x000fe20008011404 */
[----:B------:R-:W-:Y:S02]  /*14230*/  IADD3 R12, P0, R12, UR10, RZ ;  /* 0x0000000a0c0c7c10 */ /* 0x000fe4000ff1e0ff */
[----:B------:R-:W-:Y:S01]  /*14240*/  IMAD R6, R3, UR7, R6 ;  /* 0x0000000703067c24 */ /* 0x000fe2000f8e0206 */
[----:B------:R-:W-:Y:S02]  /*14250*/  UIADD3 UR7, -UR7, UR15, URZ ;  /* 0x0000000f07077290 */ /* 0x000fe4000fffe13f */
[----:B---3--:R-:W-:Y:S02]  /*14260*/  IMAD R28, R26, UR6, RZ ;  /* 0x000000061a1c7c24 */ /* 0x008fe4000f8e02ff */
[----:B------:R-:W-:Y:S02]  /*14270*/  IADD3.X R13, R13, UR8, R6, P0, !PT ;  /* 0x000000080d0d7c10 */ /* 0x000fe400087fe406 */
[----:B------:R-:W-:Y:S01]  /*14280*/  IMAD R28, R27, UR4, R28 ;  /* 0x000000041b1c7c24 */ /* 0x000fe2000f8e021c */
[----:B------:R-:W-:Y:S01]  /*14290*/  ISETP.GE.AND P0, PT, R4, UR5, PT ;  /* 0x0000000504007c0c */ /* 0x000fe2000bf06270 */
[----:B------:R-:W-:Y:S01]  /*142a0*/  IMAD.WIDE.U32 R26, R26, UR4, R12 ;  /* 0x000000041a1a7c25 */ /* 0x000fe2000f8e000c */
[----:B------:R1:W2:Y:S01]  /*142b0*/  LDS.128 R4, [R234+0x6000] ;  /* 0x00600000ea047984 */ /* 0x0002a20000000c00 */
[----:B------:R-:W-:-:S02]  /*142c0*/  ISETP.GE.AND P3, PT, R24, UR7, PT ;  /* 0x0000000718007c0c */ /* 0x000fc4000bf66270 */
[----:B------:R-:W-:Y:S01]  /*142d0*/  IMAD.IADD R29, R28, 0x1, R27 ;  /* 0x000000011c1d7824 */ /* 0x000fe200078e021b */
[----:B------:R1:W3:Y:S10]  /*142e0*/  LDS.128 R12, [R234+0x4000] ;  /* 0x00400000ea0c7984 */ /* 0x0002f40000000c00 */
[----:B----4-:R-:W-:Y:S05]  /*142f0*/  @P3 BRA `(.L_x_2377) ;  /* 0x0000000000443947 */ /* 0x010fea0003800000 */
        /* <DEDUP_REMOVED lines=14> */
[----:B------:R4:W-:Y:S04]  /*143e0*/  @!P5 STG.E.128 desc[UR26][R32.64+0x80], R16 ;  /* 0x000080102000d986 */ /* 0x0009e8000c101d1a */
[----:B---3--:R4:W-:Y:S04]  /*143f0*/  @!P4 STG.E.128 desc[UR26][R32.64+0x100], R12 ;  /* 0x0001000c2000c986 */ /* 0x0089e8000c101d1a */
[----:B--2---:R4:W-:Y:S02]  /*14400*/  @!P3 STG.E.128 desc[UR26][R32.64+0x180], R4 ;  /* 0x000180042000b986 */ /* 0x0049e4000c101d1a */
.L_x_2377:
[----:B------:R-:W-:Y:S05]  /*14410*/  BSYNC B0 ;  /* 0x0000000000007941 */ /* 0x000fea0003800000 */
.L_x_2376:
[----:B----4-:R4:W1:Y:S01]  /*14420*/  LDS.128 R20, [R234+0x800] ;  /* 0x00080000ea147984 */ /* 0x0108620000000c00 */
[----:B------:R-:W-:Y:S03]  /*14430*/  BSSY B0, `(.L_x_2378) ;  /* 0x0000019000007945 */ /* 0x000fe60003800000 */
[----:B------:R4:W1:Y:S04]  /*14440*/  LDS.128 R16, [R234+0x2800] ;  /* 0x00280000ea107984 */ /* 0x0008680000000c00 */
[----:B---3--:R4:W3:Y:S04]  /*14450*/  LDS.128 R12, [R234+0x4800] ;  /* 0x00480000ea0c7984 */ /* 0x0088e80000000c00 */
[----:B--2---:R4:W2:Y:S01]  /*14460*/  LDS.128 R4, [R234+0x6800] ;  /* 0x00680000ea047984 */ /* 0x0048a20000000c00 */
        /* <DEDUP_REMOVED lines=8> */
[-C--:B------:R-:W-:Y:S01]  /*144f0*/  IMAD.WIDE.U32 R32, R30, R2.reuse, R32 ;  /* 0x000000021e207225 */ /* 0x080fe200078e0020 */
[----:B------:R-:W-:Y:S01]  /*14500*/  ISETP.GE.AND P3, PT, R232, UR4, PT ;  /* 0x00000004e8007c0c */ /* 0x000fe2000bf66270 */
[----:B------:R-:W-:Y:S01]  /*14510*/  ULDC.64 UR6, c[0x0][0x280] ;  /* 0x0000a00000067ab9 */ /* 0x000fe20000000a00 */
[----:B------:R-:W-:Y:S01]  /*14520*/  ISETP.GE.AND P2, PT, R231, UR4, PT ;  /* 0x00000004e7007c0c */ /* 0x000fe2000bf46270 */
[----:B------:R-:W-:-:S04]  /*14530*/  IMAD R25, R25, R2, RZ ;  /* 0x0000000219197224 */ /* 0x000fc800078e02ff */
[----:B------:R-:W-:Y:S01]  /*14540*/  IMAD R25, R30, R3, R25 ;  /* 0x000000031e197224 */ /* 0x000fe200078e0219 */
[----:B------:R-:W-:-:S03]  /*14550*/  LEA R30, P6, R32, UR6, 0x1 ;  /* 0x00000006201e7c11 */ /* 0x000fc6000f8c08ff */
[----:B------:R-:W-:-:S05]  /*14560*/  IMAD.IADD R25, R25, 0x1, R33 ;  /* 0x0000000119197824 */ /* 0x000fca00078e0221 */
[----:B------:R-:W-:-:S05]  /*14570*/  LEA.HI.X R31, R32, UR7, R25, 0x1, P6 ;  /* 0x00000007201f7c11 */ /* 0x000fca000b0f0c19 */
[----:B-1----:R1:W-:Y:S04]  /*14580*/  @!P5 STG.E.128 desc[UR26][R30.64], R20 ;  /* 0x000000141e00d986 */ /* 0x0023e8000c101d1a */
[----:B------:R1:W-:Y:S04]  /*14590*/  @!P4 STG.E.128 desc[UR26][R30.64+0x80], R16 ;  /* 0x000080101e00c986 */ /* 0x0003e8000c101d1a */
[----:B---3--:R1:W-:Y:S04]  /*145a0*/  @!P3 STG.E.128 desc[UR26][R30.64+0x100], R12 ;  /* 0x0001000c1e00b986 */ /* 0x0083e8000c101d1a */
[----:B--2---:R1:W-:Y:S02]  /*145b0*/  @!P2 STG.E.128 desc[UR26][R30.64+0x180], R4 ;  /* 0x000180041e00a986 */ /* 0x0043e4000c101d1a */
.L_x_2379:
[----:B------:R-:W-:Y:S05]  /*145c0*/  BSYNC B0 ;  /* 0x0000000000007941 */ /* 0x000fea0003800000 */
.L_x_2378:
[----:B-1----:R1:W1:Y:S01]  /*145d0*/  LDS.128 R20, [R234+0x1000] ;  /* 0x00100000ea147984 */ /* 0x0022620000000c00 */
[----:B------:R-:W-:Y:S03]  /*145e0*/  BSSY B0, `(.L_x_2380) ;  /* 0x0000019000007945 */ /* 0x000fe60003800000 */
[----:B------:R1:W1:Y:S04]  /*145f0*/  LDS.128 R16, [R234+0x3000] ;  /* 0x00300000ea107984 */ /* 0x0002680000000c00 */
[----:B---3--:R3:W1:Y:S04]  /*14600*/  LDS.128 R12, [R234+0x5000] ;  /* 0x00500000ea0c7984 */ /* 0x0086680000000c00 */
        /* <DEDUP_REMOVED lines=20> */
[----:B------:R1:W-:Y:S04]  /*14750*/  @!P2 STG.E.128 desc[UR26][R30.64+0x100], R12 ;  /* 0x0001000c1e00a986 */ /* 0x0003e8000c101d1a */
[----:B--2---:R1:W-:Y:S02]  /*14760*/  @!P1 STG.E.128 desc[UR26][R30.64+0x180], R4 ;  /* 0x000180041e009986 */ /* 0x0043e4000c101d1a */
.L_x_2381:
[----:B------:R-:W-:Y:S05]  /*14770*/  BSYNC B0 ;  /* 0x0000000000007941 */ /* 0x000fea0003800000 */
.L_x_2380:
[----:B-1----:R1:W1:Y:S04]  /*14780*/  LDS.128 R12, [R234+0x3800] ;  /* 0x00380000ea0c7984 */ /* 0x0022680000000c00 */
[----:B--2---:R2:W1:Y:S04]  /*14790*/  LDS.128 R4, [R234+0x5800] ;  /* 0x00580000ea047984 */ /* 0x0044680000000c00 */
        /* <DEDUP_REMOVED lines=18> */
[----:B-1----:R2:W-:Y:S04]  /*148c0*/  @!P2 STG.E.128 desc[UR26][R2.64+0x80], R12 ;  /* 0x0000800c0200a986 */ /* 0x0025e8000c101d1a */
[----:B------:R2:W-:Y:S02]  /*148d0*/  @!P1 STG.E.128 desc[UR26][R2.64+0x100], R4 ;  /* 0x0001000402009986 */ /* 0x0005e4000c101d1a */
[----:B------:R-:W-:Y:S05]  /*148e0*/  @P0 EXIT ;  /* 0x000000000000094d */ /* 0x000fea0003800000 */
[----:B------:R-:W-:Y:S01]  /*148f0*/  STG.E.128 desc[UR26][R2.64+0x180], R16 ;  /* 0x0001801002007986 */ /* 0x000fe2000c101d1a */
[----:B------:R-:W-:Y:S05]  /*14900*/  EXIT ;  /* 0x000000000000794d */ /* 0x000fea0003800000 */
.L_x_2382:
        /* <DEDUP_REMOVED lines=15> */
.L_x_8892:


//--------------------- .text._ZN5flash24flash_fwd_splitkv_kernelI23Flash_fwd_kernel_traitsILi256ELi64ELi64ELi4ELb0ELb0EN7cutlass6half_tE19Flash_kernel_traitsILi256ELi64ELi64ELi4ES3_EELb0ELb1ELb0ELb0ELb0ELb1ELb0ELb0EEEvNS_16Flash_fwd_paramsE --------------------------
	.section	.text._ZN5flash24flash_fwd_splitkv_kernelI23Flash_fwd_kernel_traitsILi256ELi64ELi64ELi4ELb0ELb0EN7cutlass6half_tE19Flash_kernel_traitsILi256ELi64ELi64ELi4ES3_EELb0ELb1ELb0ELb0ELb0ELb1ELb0ELb0EEEvNS_16Flash_fwd_paramsE,"ax",@progbits
	.align	128
        .global         _ZN5flash24flash_fwd_splitkv_kernelI23Flash_fwd_kernel_traitsILi256ELi64ELi64ELi4ELb0ELb0EN7cutlass6half_tE19Flash_kernel_traitsILi256ELi64ELi64ELi4ES3_EELb0ELb1ELb0ELb0ELb0ELb1ELb0ELb0EEEvNS_16Flash_fwd_paramsE
        .type           _ZN5flash24flash_fwd_splitkv_kernelI23Flash_fwd_kernel_traitsILi256ELi64ELi64ELi4ELb0ELb0EN7cutlass6half_tE19Flash_kernel_traitsILi256ELi64ELi64ELi4ES3_EELb0ELb1ELb0ELb0ELb0ELb1ELb0ELb0EEEvNS_16Flash_fwd_paramsE,@function
        .size           _ZN5flash24flash_fwd_splitkv_kernelI23Flash_fwd_kernel_traitsILi256ELi64ELi64ELi4ELb0ELb0EN7cutlass6half_tE19Flash_kernel_traitsILi256ELi64ELi64ELi4ES3_EELb0ELb1ELb0ELb0ELb0ELb1ELb0ELb0EEEvNS_16Flash_fwd_paramsE,(.L_x_8893 - _ZN5flash24flash_fwd_splitkv_kernelI23Flash_fwd_kernel_traitsILi256ELi64ELi64ELi4ELb0ELb0EN7cutlass6half_tE19Flash_kernel_traitsILi256ELi64ELi64ELi4ES3_EELb0ELb1ELb0ELb0ELb0ELb1ELb0ELb0EEEvNS_16Flash_fwd_paramsE)
        .other          _ZN5flash24flash_fwd_splitkv_kernelI23Flash_fwd_kernel_traitsILi256ELi64ELi64ELi4ELb0ELb0EN7cutlass6half_tE19Flash_kernel_traitsILi256ELi64ELi64ELi4ES3_EELb0ELb1ELb0ELb0ELb0ELb1ELb0ELb0EEEvNS_16Flash_fwd_paramsE,@"STO_CUDA_ENTRY STV_DEFAULT"
_ZN5flash24flash_fwd_splitkv_kernelI23Flash_fwd_kernel_traitsILi256ELi64ELi64ELi4ELb0ELb0EN7cutlass6half_tE19Flash_kernel_traitsILi256ELi64ELi64ELi4ES3_EELb0ELb1ELb0ELb0ELb0ELb1ELb0ELb0EEEvNS_16Flash_fwd_paramsE:
.text._ZN5flash24flash_fwd_splitkv_kernelI23Flash_fwd_kernel_traitsILi256ELi64ELi64ELi4ELb0ELb0EN7cutlass6half_tE19Flash_kernel_traitsILi256ELi64ELi64ELi4ES3_EELb0ELb1ELb0ELb0ELb0ELb1ELb0ELb0EEEvNS_16Flash_fwd_paramsE:
[----:B------:R-:W1:Y:S08]  /*0000*/  LDC R1, c[0x0][0x28] ;  /* 0x00000a00ff017b82 */ /* 0x000e700000000800 */
[----:B------:R-:W2:Y:S01]  /*0010*/  S2UR UR14, SR_CTAID.Y ;  /* 0x00000000000e79c3 */ /* 0x000ea20000002600 */
[----:B------:R-:W-:Y:S01]  /*0020*/  ULDC.64 UR4, c[0x0][0x300] ;  /* 0x0000c00000047ab9 */ /* 0x000fe20000000a00 */
[----:B------:R-:W-:Y:S01]  /*0030*/  ULDC.64 UR6, c[0x0][0x2f0] ;  /* 0x0000bc0000067ab9 */ /* 0x000fe20000000a00 */
[----:B------:R-:W-:Y:S01]  /*0040*/  UISETP.NE.U32.AND UP1, UPT, UR4, URZ, UPT ;  /* 0x0000003f0400728c */ /* 0x000fe2000bf25070 */
[----:B-1----:R-:W-:Y:S01]  /*0050*/  VIADD R1, R1, 0xffffff88 ;  /* 0xffffff8801017836 */ /* 0x002fe20000000000 */
[----:B------:R-:W-:-:S02]  /*0060*/  UISETP.NE.U32.AND UP2, UPT, UR6, URZ, UPT ;  /* 0x0000003f0600728c */ /* 0x000fc4000bf45070 */
[----:B------:R-:W-:Y:S01]  /*0070*/  UISETP.NE.AND.EX UP1, UPT, UR5, URZ, UPT, UP1 ;  /* 0x0000003f0500728c */ /* 0x000fe2000bf25310 */
[----:B------:R-:W-:Y:S01]  /*0080*/  ULDC.64 UR8, c[0x0][0x2f0] ;  /* 0x0000bc0000087ab9 */ /* 0x000fe20000000a00 */
[----:B------:R-:W-:Y:S01]  /*0090*/  UISETP.NE.AND.EX UP2, UPT, UR7, URZ, UPT, UP2 ;  /* 0x0000003f0700728c */ /* 0x000fe2000bf45320 */
[----:B------:R-:W-:-:S03]  /*00a0*/  ULDC.U8 UR6, c[0x0][0x3c2] ;  /* 0x0000f08000067ab9 */ /* 0x000fc60000000000 */
[----:B------:R-:W-:Y:S01]  /*00b0*/  PLOP3.LUT P0, PT, PT, PT, UP1, 0x80, 0x0 ;  /* 0x000000000000781c */ /* 0x000fe20003f0f018 */
[----:B------:R-:W-:Y:S01]  /*00c0*/  ULDC.64 UR4, c[0x0][0x2f8] ;  /* 0x0000be0000047ab9 */ /* 0x000fe20000000a00 */
[----:B------:R-:W-:Y:S01]  /*00d0*/  UISETP.NE.AND UP3, UPT, UR6, URZ, UPT ;  /* 0x0000003f0600728c */ /* 0x000fe2000bf65270 */
[----:B------:R-:W-:Y:S01]  /*00e0*/  PLOP3.LUT P2, PT, PT, PT, UP2, 0x80, 0x0 ;  /* 0x000000000000781c */ /* 0x000fe20003f4f028 */
[----:B------:R-:W-:Y:S01]  /*00f0*/  UISETP.EQ.U32.AND UP0, UPT, UR4, URZ, UPT ;  /* 0x0000003f0400728c */ /* 0x000fe2000bf02070 */
[----:B------:R-:W-:Y:S01]  /*0100*/  ULDC.64 UR26, c[0x0][0x208] ;  /* 0x00008200001a7ab9 */ /* 0x000fe20000000a00 */
[----:B------:R-:W-:Y:S02]  /*0110*/  ULDC.64 UR6, c[0x0][0x2f8] ;  /* 0x0000be0000067ab9 */ /* 0x000fe40000000a00 */
[----:B------:R-:W-:Y:S02]  /*0120*/  UISETP.EQ.OR.EX UP0, UPT, UR5, URZ, !UP3, UP0 ;  /* 0x0000003f0500728c */ /* 0x000fe4000df02700 */
[----:B--2---:R-:W-:-:S06]  /*0130*/  UIMAD.WIDE UR8, UR14, 0x4, UR8 ;  /* 0x000000040e0878a5 */ /* 0x004fcc000f8e0208 */
[----:B------:R-:W-:Y:S02]  /*0140*/  IMAD.U32 R2, RZ, RZ, UR8 ;  /* 0x00000008ff027e24 */ /* 0x000fe4000f8e00ff */
[----:B------:R-:W-:Y:S01]  /*0150*/  IMAD.U32 R3, RZ, RZ, UR9 ;  /* 0x00000009ff037e24 */ /* 0x000fe2000f8e00ff */
[----:B------:R-:W-:Y:S02]  /*0160*/  @UP1 ULDC.64 UR8, c[0x0][0x300] ;  /* 0x0000c00000081ab9 */ /* 0x000fe40000000a00 */
[----:B------:R-:W-:Y:S02]  /*0170*/  @UP1 UIMAD.WIDE UR8, UR14, 0x4, UR8 ;  /* 0x000000040e0818a5 */ /* 0x000fe4000f8e0208 */
[----:B------:R-:W2:Y:S04]  /*0180*/  @P2 LDG.E R7, desc[UR26][R2.64] ;  /* 0x0000001a02072981 */ /* 0x000ea8000c1e1900 */
[----:B------:R-:W-:Y:S01]  /*0190*/  IMAD.U32 R4, RZ, RZ, UR8 ;  /* 0x00000008ff047e24 */ /* 0x000fe2000f8e00ff */
[----:B------:R1:W3:Y:S01]  /*01a0*/  @P2 LDG.E R6, desc[UR26][R2.64+0x4] ;  /* 0x0000041a02062981 */ /* 0x0002e2000c1e1900 */
[----:B------:R-:W-:Y:S01]  /*01b0*/  IMAD.U32 R5, RZ, RZ, UR9 ;  /* 0x00000009ff057e24 */ /* 0x000fe2000f8e00ff */
[----:B------:R-:W-:Y:S01]  /*01c0*/  PLOP3.LUT P1, PT, PT, PT, UP0, 0x80, 0x0 ;  /* 0x000000000000781c */ /* 0x000fe20003f2f008 */
[----:B------:R-:W-:-:S03]  /*01d0*/  UIMAD.WIDE UR6, UR14, 0x4, UR6 ;  /* 0x000000040e0678a5 */ /* 0x000fc6000f8e0206 */
[----:B------:R-:W4:Y:S03]  /*01e0*/  @P0 LDG.E R4, desc[UR26][R4.64] ;  /* 0x0000001a04040981 */ /* 0x000f26000c1e1900 */
[----:B-1----:R-:W-:Y:S02]  /*01f0*/  IMAD.U32 R2, RZ, RZ, UR6 ;  /* 0x00000006ff027e24 */ /* 0x002fe4000f8e00ff */
[----:B------:R-:W-:-:S05]  /*0200*/  IMAD.U32 R3, RZ, RZ, UR7 ;  /* 0x00000007ff037e24 */ /* 0x000fca000f8e00ff */
[----:B------:R-:W5:Y:S01]  /*0210*/  @!P1 LDG.E R0, desc[UR26][R2.64] ;  /* 0x0000001a02009981 */ /* 0x000f62000c1e1900 */
[----:B------:R-:W-:Y:S01]  /*0220*/  UMOV UR13, 0xffffffff ;  /* 0xffffffff000d7882 */ /* 0x000fe20000000000 */
[----:B------:R-:W-:Y:S01]  /*0230*/  UMOV UR25, URZ ;  /* 0x0000003f00197c82 */ /* 0x000fe20008000000 */
        /* <DEDUP_REMOVED lines=8> */
[----:B------:R-:W-:-:S07]  /*02c0*/  @UP2 UIADD3 UR15, UR15, -UR13, URZ ;  /* 0x8000000d0f0f2290 */ /* 0x000fce000fffe03f */
[----:B------:R-:W-:Y:S01]  /*02d0*/  @!UP2 ULDC UR15, c[0x0][0x2c4] ;  /* 0x0000b100000faab9 */ /* 0x000fe20000000800 */
[----:B-----5:R-:W-:Y:S01]  /*02e0*/  @!P1 R2UR UR28, R0 ;  /* 0x00000000001c92ca */ /* 0x020fe200000e0000 */
[----:B-1----:R-:W-:-:S14]  /*02f0*/  @!P0 BRA `(.L_x_2383) ;  /* 0x00000000001c8947 */ /* 0x002fdc0003800000 */
[----:B------:R-:W-:-:S13]  /*0300*/  PLOP3.LUT P0, PT, PT, PT, UP3, 0x80, 0x0 ;  /* 0x000000000000781c */ /* 0x000fda0003f0f038 */
[----:B------:R-:W2:Y:S04]  /*0310*/  @P0 LDG.E R0, desc[UR26][R2.64+0x4] ;  /* 0x0000041a02000981 */ /* 0x000ea8000c1e1900 */
[----:B------:R-:W3:Y:S01]  /*0320*/  @!P0 LDG.E R2, desc[UR26][R2.64] ;  /* 0x0000001a02028981 */ /* 0x000ee2000c1e1900 */
[----:B--2---:R-:W-:-:S13]  /*0330*/  @P0 R2UR UR6, R0 ;  /* 0x00000000000602ca */ /* 0x004fda00000e0000 */
[----:B------:R-:W-:-:S07]  /*0340*/  @UP3 UIADD3 UR6, UR6, -UR28, URZ ;  /* 0x8000001c06063290 */ /* 0x000fce000fffe03f */
[----:B---3--:R-:W-:Y:S01]  /*0350*/  @!P0 R2UR UR6, R2 ;  /* 0x00000000020682ca */ /* 0x008fe200000e0000 */
[----:B------:R-:W-:-:S14]  /*0360*/  BRA `(.L_x_2384) ;  /* 0x0000000000047947 */ /* 0x000fdc0003800000 */
.L_x_2383:
[----:B------:R-:W-:-:S05]  /*0370*/  ULDC UR6, c[0x0][0x2c8] ;  /* 0x0000b20000067ab9 */ /* 0x000fca0000000800 */
.L_x_2384:
        /* <DEDUP_REMOVED lines=61> */
[----:B------:R-:W-:-:S03]  /*0750*/  UIMAD UR8, UR8, UR6, URZ ;  /* 0x00000006080872a4 */ /* 0x000fc6000f8e023f */
[----:B------:R-:W-:Y:S01]  /*0760*/  @!UP0 USHF.R.S32.HI UR9, URZ, 0x1f, UR14 ;  /* 0x0000001f3f098899 */ /* 0x000fe2000801140e */
[----:B------:R-:W-:Y:S01]  /*0770*/  IMAD.IADD R0, R114, 0x1, -R0 ;  /* 0x0000000172007824 */ /* 0x000fe200078e0a00 */
[----:B------:R-:W-:Y:S01]  /*0780*/  @!UP0 ULDC.64 UR4, c[0x0][0x290] ;  /* 0x0000a40000048ab9 */ /* 0x000fe20000000a00 */
[----:B------:R-:W-:Y:S02]  /*0790*/  @UP0 UIMAD.WIDE.U32 UR10, UR13, UR6, URZ ;  /* 0x000000060d0a02a5 */ /* 0x000fe4000f8e003f */
[C---:B------:R-:W-:Y:S01]  /*07a0*/  IMAD.SHL.U32 R6, R0.reuse, 0x8, RZ ;  /* 0x0000000800067824 */ /* 0x040fe200078e00ff */
[----:B------:R-:W-:Y:S01]  /*07b0*/  @!UP0 UIMAD UR9, UR9, UR4, URZ ;  /* 0x00000004090982a4 */ /* 0x000fe2000f8e023f */
[----:B------:R-:W-:Y:S01]  /*07c0*/  ISETP.NE.AND P6, PT, R0, RZ, PT ;  /* 0x000000ff0000720c */ /* 0x000fe20003fc5270 */
[----:B------:R-:W-:Y:S01]  /*07d0*/  @!UP0 UIMAD.WIDE.U32 UR18, UR14, UR4, URZ ;  /* 0x000000040e1282a5 */ /* 0x000fe2000f8e003f */
[----:B------:R-:W-:Y:S01]  /*07e0*/  SHF.R.S32.HI R0, RZ, 0x3, R5 ;  /* 0x00000003ff007819 */ /* 0x000fe20000011405 */
[----:B------:R-:W-:Y:S01]  /*07f0*/  UIMAD UR8, UR21, UR7, UR8 ;  /* 0x00000007150872a4 */ /* 0x000fe2000f8e0208 */
[--C-:B------:R-:W-:Y:S01]  /*0800*/  SHF.R.S32.HI R7, RZ, 0x1f, R6.reuse ;  /* 0x0000001fff077819 */ /* 0x100fe20000011406 */
[----:B------:R-:W-:Y:S01]  /*0810*/  @!UP0 UIMAD UR5, UR14, UR5, UR9 ;  /* 0x000000050e0582a4 */ /* 0x000fe2000f8e0209 */
[C---:B------:R-:W-:Y:S01]  /*0820*/  ISETP.GE.AND P1, PT, R0.reuse, UR15, PT ;  /* 0x0000000f00007c0c */ /* 0x040fe2000bf26270 */
[----:B------:R-:W-:Y:S01]  /*0830*/  @UP0 UIMAD UR13, UR13, UR7, UR11 ;  /* 0x000000070d0d02a4 */ /* 0x000fe2000f8e020b */
[----:B------:R-:W-:Y:S01]  /*0840*/  IADD3 R16, R0, 0x10, RZ ;  /* 0x0000001000107810 */ /* 0x000fe20007ffe0ff */
[----:B------:R-:W-:Y:S01]  /*0850*/  IMAD.WIDE.U32 R2, R2, UR21, R6 ;  /* 0x0000001502027c25 */ /* 0x000fe2000f8e0006 */
[----:B------:R-:W-:Y:S01]  /*0860*/  @!UP0 UMOV UR10, UR18 ;  /* 0x00000012000a8c82 */ /* 0x000fe20008000000 */
[----:B------:R-:W-:Y:S01]  /*0870*/  @!UP0 UIADD3 UR13, UR19, UR5, URZ ;  /* 0x00000005130d8290 */ /* 0x000fe2000fffe03f */
[----:B------:R-:W-:Y:S01]  /*0880*/  SHF.R.S32.HI R15, RZ, 0x1f, R0 ;  /* 0x0000001fff0f7819 */ /* 0x000fe20000011400 */
[----:B------:R-:W-:Y:S01]  /*0890*/  IMAD.U32 R4, RZ, RZ, UR8 ;  /* 0x00000008ff047e24 */ /* 0x000fe2000f8e00ff */
[----:B------:R-:W-:Y:S01]  /*08a0*/  USHF.R.S32.HI UR8, URZ, 0x1f, UR16 ;  /* 0x0000001f3f087899 */ /* 0x000fe20008011410 */
[----:B------:R-:W-:Y:S01]  /*08b0*/  IADD3 R2, P0, R2, UR10, RZ ;  /* 0x0000000a02027c10 */ /* 0x000fe2000ff1e0ff */
[----:B------:R-:W-:Y:S01]  /*08c0*/  ULDC.64 UR4, c[0x0][0x2a0] ;  /* 0x0000a80000047ab9 */ /* 0x000fe20000000a00 */
[----:B------:R-:W-:Y:S01]  /*08d0*/  VIADD R17, R0, 0x20 ;  /* 0x0000002000117836 */ /* 0x000fe20000000000 */
[----:B------:R-:W-:Y:S01]  /*08e0*/  UIMAD UR8, UR8, UR4, URZ ;  /* 0x00000004080872a4 */ /* 0x000fe2000f8e023f */
[----:B------:R-:W-:Y:S01]  /*08f0*/  IADD3.X R3, R3, UR13, R4, P0, !PT ;  /* 0x0000000d03037c10 */ /* 0x000fe200087fe404 */
[----:B------:R-:W-:Y:S01]  /*0900*/  IMAD.U32 R10, RZ, RZ, UR4 ;  /* 0x00000004ff0a7e24 */ /* 0x000fe2000f8e00ff */
[----:B------:R-:W-:Y:S01]  /*0910*/  ULDC UR4, c[0x0][0x270] ;  /* 0x00009c0000047ab9 */ /* 0x000fe20000000800 */
[----:B------:R-:W-:Y:S01]  /*0920*/  UIMAD UR5, UR16, UR5, UR8 ;  /* 0x00000005100572a4 */ /* 0x000fe2000f8e0208 */
[----:B------:R-:W-:Y:S01]  /*0930*/  ISETP.GE.AND P0, PT, R16, UR15, PT ;  /* 0x0000000f10007c0c */ /* 0x000fe2000bf06270 */
[----:B------:R-:W-:Y:S01]  /*0940*/  IMAD.WIDE.U32 R10, R10, UR16, R2 ;  /* 0x000000100a0a7c25 */ /* 0x000fe2000f8e0002 */
[----:B------:R-:W-:Y:S01]  /*0950*/  UIMAD UR14, UR14, UR4, UR16 ;  /* 0x000000040e0e72a4 */ /* 0x000fe2000f8e0210 */
[----:B------:R-:W-:-:S02]  /*0960*/  IADD3 R13, R6, 0xc0, RZ ;  /* 0x000000c0060d7810 */ /* 0x000fc40007ffe0ff */
        /* <DEDUP_REMOVED lines=10> */
[----:B------:R-:W-:Y:S01]  /*0a10*/  IMAD R2, R0, UR7, R2 ;  /* 0x0000000700027c24 */ /* 0x000fe2000f8e0202 */
        /* <DEDUP_REMOVED lines=12> */
.L_x_2387:
[----:B------:R-:W-:Y:S05]  /*0ae0*/  BSYNC B0 ;  /* 0x0000000000007941 */ /* 0x000fea0003800000 */
.L_x_2386:
[----:B------:R-:W-:Y:S01]  /*0af0*/  BSSY B0, `(.L_x_2388) ;  /* 0x0000018000007945 */ /* 0x000fe20003800000 */
[----:B------:R-:W-:Y:S02]  /*0b00*/  ISETP.GE.AND P1, PT, R17, UR15, PT ;  /* 0x0000000f11007c0c */ /* 0x000fe4000bf26270 */
[----:B------:R-:W-:Y:S01]  /*0b10*/  IADD3 R18, R0, 0x30, RZ ;  /* 0x0000003000127810 */ /* 0x000fe20007ffe0ff */
[----:B------:R-:W-:Y:S05]  /*0b20*/  @P0 BRA `(.L_x_2389) ;  /* 0x0000000000500947 */ /* 0x000fea0003800000 */
[----:B-1----:R-:W-:Y:S01]  /*0b30*/  IADD3 R2, P0, R0, 0x10, RZ ;  /* 0x0000001000027810 */ /* 0x002fe20007f1e0ff */
        /* <DEDUP_REMOVED lines=10> */
[----:B------:R-:W-:-:S04]  /*0be0*/  IMAD R3, R3, UR6, RZ ;  /* 0x0000000603037c24 */ /* 0x000fc8000f8e02ff */
[----:B------:R-:W-:Y:S01]  /*0bf0*/  IMAD R3, R2, UR7, R3 ;  /* 0x0000000702037c24 */ /* 0x000fe2000f8e0203 */
[----:B------:R-:W-:-:S03]  /*0c00*/  LEA R2, P5, R4, UR4, 0x1 ;  /* 0x0000000404027c11 */ /* 0x000fc6000f8a08ff */
[----:B------:R-:W-:-:S05]  /*0c10*/  IMAD.IADD R3, R5, 0x1, R3 ;  /* 0x0000000105037824 */ /* 0x000fca00078e0203 */
[----:B------:R-:W-:-:S05]  /*0c20*/  LEA.HI.X R3, R4, UR5, R3, 0x1, P5 ;  /* 0x0000000504037c11 */ /* 0x000fca000a8f0c03 */
[----:B------:R2:W-:Y:S04]  /*0c30*/  @!P4 STG.E.128 desc[UR26][R2.64], RZ ;  /* 0x000000ff0200c986 */ /* 0x0005e8000c101d1a */
[----:B------:R2:W-:Y:S04]  /*0c40*/  @!P3 STG.E.128 desc[UR26][R2.64+0x80], RZ ;  /* 0x000080ff0200b986 */ /* 0x0005e8000c101d1a */
[----:B------:R2:W-:Y:S04]  /*0c50*/  @!P2 STG.E.128 desc[UR26][R2.64+0x100], RZ ;  /* 0x000100ff0200a986 */ /* 0x0005e8000c101d1a */
[----:B------:R2:W-:Y:S02]  /*0c60*/  @!P0 STG.E.128 desc[UR26][R2.64+0x180], RZ ;  /* 0x000180ff02008986 */ /* 0x0005e4000c101d1a */
.L_x_2389:
[----:B------:R-:W-:Y:S05]  /*0c70*/  BSYNC B0 ;  /* 0x0000000000007941 */ /* 0x000fea0003800000 */
.L_x_2388:
[----:B------:R-:W-:Y:S01]  /*0c80*/  BSSY B0, `(.L_x_2390) ;  /* 0x0000017000007945 */ /* 0x000fe20003800000 */
[----:B------:R-:W-:-:S03]  /*0c90*/  ISETP.GE.AND P0, PT, R18, UR15, PT ;  /* 0x0000000f12007c0c */ /* 0x000fc6000bf06270 */
[----:B------:R-:W-:Y:S10]  /*0ca0*/  @P1 BRA `(.L_x_2391) ;  /* 0x0000000000501947 */ /* 0x000ff40003800000 */
[----:B-12---:R-:W-:Y:S01]  /*0cb0*/  IADD3 R2, P1, R0, 0x20, RZ ;  /* 0x0000002000027810 */ /* 0x006fe20007f3e0ff */
        /* <DEDUP_REMOVED lines=19> */
.L_x_2391:
[----:B------:R-:W-:Y:S05]  /*0df0*/  BSYNC B0 ;  /* 0x0000000000007941 */ /* 0x000fea0003800000 */
.L_x_2390:
[----:B------:R-:W-:Y:S01]  /*0e00*/  BSSY B0, `(.L_x_2392) ;  /* 0x0000017000007945 */ /* 0x000fe20003800000 */
[----:B------:R-:W-:-:S03]  /*0e10*/  ISETP.GE.OR P5, PT, R16, UR15, P6 ;  /* 0x0000000f10007c0c */ /* 0x000fc6000b7a6670 */
[----:B------:R-:W-:Y:S10]  /*0e20*/  @P0 BRA `(.L_x_2393) ;  /* 0x0000000000500947 */ /* 0x000ff40003800000 */
[----:B------:R-:W-:Y:S01]  /*0e30*/  IADD3 R7, P0, R0, 0x30, RZ ;  /* 0x0000003000077810 */ /* 0x000fe20007f1e0ff */
[----:B-123--:R-:W-:Y:S01]  /*0e40*/  IMAD.MOV.U32 R2, RZ, RZ, R10 ;  /* 0x000000ffff027224 */ /* 0x00efe200078e000a */
        /* <DEDUP_REMOVED lines=18> */
.L_x_2393:
[----:B------:R-:W-:Y:S05]  /*0f70*/  BSYNC B0 ;  /* 0x0000000000007941 */ /* 0x000fea0003800000 */
.L_x_2392:
[C---:B------:R-:W-:Y:S01]  /*0f80*/  ISETP.GE.OR P2, PT, R0.reuse, UR15, P6 ;  /* 0x0000000f00007c0c */ /* 0x040fe2000b746670 */
[----:B-1234-:R-:W-:Y:S01]  /*0f90*/  IMAD.U32 R2, RZ, RZ, UR21 ;  /* 0x00000015ff027e24 */ /* 0x01efe2000f8e00ff */
[----:B------:R-:W-:Y:S01]  /*0fa0*/  ISETP.GE.OR P1, PT, R17, UR15, P6 ;  /* 0x0000000f11007c0c */ /* 0x000fe2000b726670 */
[----:B------:R-:W-:Y:S01]  /*0fb0*/  ULDC.64 UR4, c[0x0][0x2b0] ;  /* 0x0000ac0000047ab9 */ /* 0x000fe20000000a00 */
[----:B------:R-:W-:Y:S01]  /*0fc0*/  IADD3 R0, P0, R0, UR21, RZ ;  /* 0x0000001500007c10 */ /* 0x000fe2000ff1e0ff */
[----:B------:R-:W-:Y:S01]  /*0fd0*/  @!P5 IMAD.MOV.U32 R4, RZ, RZ, 0x7f800000 ;  /* 0x7f800000ff04d424 */ /* 0x000fe200078e00ff */
[----:B------:R-:W-:Y:S02]  /*0fe0*/  ISETP.GE.OR P6, PT, R18, UR15, P6 ;  /* 0x0000000f12007c0c */ /* 0x000fe4000b7c6670 */
[----:B------:R-:W-:Y:S02]  /*0ff0*/  LEA.HI.X.SX32 R3, R2, R15, 0x1, P0 ;  /* 0x0000000f02037211 */ /* 0x000fe400000f0eff */
[----:B------:R-:W-:-:S03]  /*1000*/  LEA R2, P0, R0, UR4, 0x2 ;  /* 0x0000000400027c11 */ /* 0x000fc6000f8010ff */
[----:B------:R-:W-:Y:S01]  /*1010*/  @!P2 IMAD.MOV.U32 R5, RZ, RZ, 0x7f800000 ;  /* 0x7f800000ff05a424 */ /* 0x000fe200078e00ff */
[----:B------:R-:W-:Y:S01]  /*1020*/  LEA.HI.X R3, R0, UR5, R3, 0x2, P0 ;  /* 0x0000000500037c11 */ /* 0x000fe200080f1403 */
[----:B------:R-:W-:-:S04]  /*1030*/  @!P1 IMAD.MOV.U32 R0, RZ, RZ, 0x7f800000 ;  /* 0x7f800000ff009424 */ /* 0x000fc800078e00ff */
[----:B------:R1:W-:Y:S04]  /*1040*/  @!P2 STG.E desc[UR26][R2.64], R5 ;  /* 0x000000050200a986 */ /* 0x0003e8000c10191a */
[----:B------:R1:W-:Y:S04]  /*1050*/  @!P5 STG.E desc[UR26][R2.64+0x40], R4 ;  /* 0x000040040200d986 */ /* 0x0003e8000c10191a */
[----:B------:R1:W-:Y:S01]  /*1060*/  @!P1 STG.E desc[UR26][R2.64+0x80], R0 ;  /* 0x0000800002009986 */ /* 0x0003e2000c10191a */
[----:B------:R-:W-:Y:S05]  /*1070*/  @P6 EXIT ;  /* 0x000000000000694d */ /* 0x000fea0003800000 */
[----:B-1----:R-:W-:-:S05]  /*1080*/  MOV R0, 0x7f800000 ;  /* 0x7f80000000007802 */ /* 0x002fca0000000f00 */
[----:B------:R-:W-:Y:S01]  /*1090*/  STG.E desc[UR26][R2.64+0xc0], R0 ;  /* 0x0000c00002007986 */ /* 0x000fe2000c10191a */
[----:B------:R-:W-:Y:S05]  /*10a0*/  EXIT ;  /* 0x000000000000794d */ /* 0x000fea0003800000 */
.L_x_2385:
        /* <DEDUP_REMOVED lines=29> */
.L_x_2394:
        /* <DEDUP_REMOVED lines=42> */
[----:B------:R2:W3:Y:S02]  /*1520*/  LDG.E R4, desc[UR26][R2.64] ;  /* 0x0000001a02047981 */ /* 0x0004e4000c1e1900 */
[----:B------:R-:W-:-:S04]  /*1530*/  UIMAD UR9, UR10, UR8, UR9 ;  /* 0x000000080a0972a4 */ /* 0x000fc8000f8e0209 */
[----:B------:R-:W-:Y:S01]  /*1540*/  USHF.R.S32.HI UR8, URZ, 0x1f, UR9 ;  /* 0x0000001f3f087899 */ /* 0x000fe20008011409 */
[----:B--2---:R-:W2:Y:S01]  /*1550*/  I2F.RP R2, R5 ;  /* 0x0000000500027306 */ /* 0x004ea20000209400 */
[----:B-1----:R-:W-:-:S07]  /*1560*/  IABS R7, R7 ;  /* 0x0000000700077213 */ /* 0x002fce0000000000 */
[----:B--2---:R-:W1:Y:S02]  /*1570*/  MUFU.RCP R2, R2 ;  /* 0x0000000200027308 */ /* 0x004e640000001000 */
[----:B-1----:R-:W-:-:S06]  /*1580*/  IADD3 R2, R2, 0xffffffe, RZ ;  /* 0x0ffffffe02027810 */ /* 0x002fcc0007ffe0ff */
        /* <DEDUP_REMOVED lines=47> */
.L_x_2395:
        /* <DEDUP_REMOVED lines=12> */
[----:B------:R-:W-:-:S03]  /*1940*/  ISETP.NE.AND P1, PT, R7, RZ, PT ;  /* 0x000000ff0700720c */ /* 0x000fc60003f25270 */
[----:B------:R-:W-:-:S04]  /*1950*/  IMAD.MOV.U32 R6, RZ, RZ, R0 ;  /* 0x000000ffff067224 */ /* 0x000fc800078e0000 */
[----:B------:R-:W1:Y:S01]  /*1960*/  I2F.RP R2, R6 ;  /* 0x0000000600027306 */ /* 0x000e620000209400 */
[----:B--2---:R-:W-:-:S07]  /*1970*/  IABS R4, R4 ;  /* 0x0000000400047213 */ /* 0x004fce0000000000 */
[----:B-1----:R-:W1:Y:S02]  /*1980*/  MUFU.RCP R2, R2 ;  /* 0x0000000200027308 */ /* 0x002e640000001000 */
[----:B-1----:R-:W-:-:S06]  /*1990*/  VIADD R2, R2, 0xffffffe ;  /* 0x0ffffffe02027836 */ /* 0x002fcc0000000000 */
[----:B------:R-:W1:Y:S02]  /*19a0*/  F2I.FTZ.U32.TRUNC.NTZ R3, R2 ;  /* 0x0000000200037305 */ /* 0x000e64000021f000 */
[----:B-1----:R-:W-:Y:S01]  /*19b0*/  IADD3 R0, RZ, -R3, RZ ;  /* 0x80000003ff007210 */ /* 0x002fe20007ffe0ff */
[----:B------:R-:W-:-:S04]  /*19c0*/  IMAD.MOV.U32 R2, RZ, RZ, RZ ;  /* 0x000000ffff027224 */ /* 0x000fc800078e00ff */
[----:B------:R-:W-:-:S04]  /*19d0*/  IMAD R0, R0, R6, RZ ;  /* 0x0000000600007224 */ /* 0x000fc800078e02ff */
[----:B------:R-:W-:Y:S01]  /*19e0*/  IMAD.HI.U32 R0, R3, R0, R2 ;  /* 0x0000000003007227 */ /* 0x000fe200078e0002 */
[----:B------:R-:W-:Y:S02]  /*19f0*/  MOV R3, R4 ;  /* 0x0000000400037202 */ /* 0x000fe40000000f00 */
[----:B------:R-:W1:Y:S03]  /*1a00*/  LDC.64 R4, c[0x0][0x260] ;  /* 0x00009800ff047b82 */ /* 0x000e660000000a00 */
        /* <DEDUP_REMOVED lines=23> */
.L_x_2397:
        /* <DEDUP_REMOVED lines=14> */
[----:B------:R-:W-:Y:S02]  /*1c60*/  @UP0 ULDC.64 UR4, c[0x0][0x250] ;  /* 0x0000940000040ab9 */ /* 0x000fe40000000a00 */
[----:B------:R-:W-:Y:S01]  /*1c70*/  @UP0 UIMAD.WIDE.U32 UR30, UR28, UR4, URZ ;  /* 0x000000041c1e02a5 */ /* 0x000fe2000f8e003f */
[----:B------:R-:W-:-:S03]  /*1c80*/  IMAD.WIDE.U32 R2, R0, R4, R2 ;  /* 0x0000000400027225 */ /* 0x000fc600078e0002 */
[----:B------:R-:W-:Y:S01]  /*1c90*/  @UP0 UIMAD UR28, UR28, UR5, UR31 ;  /* 0x000000051c1c02a4 */ /* 0x000fe2000f8e021f */
[----:B------:R-:W-:Y:S02]  /*1ca0*/  IMAD R4, R0, R5, R6 ;  /* 0x0000000500047224 */ /* 0x000fe400078e0206 */
[----:B------:R-:W-:-:S03]  /*1cb0*/  IMAD.MOV.U32 R18, RZ, RZ, R2 ;  /* 0x000000ffff127224 */ /* 0x000fc600078e0002 */
[----:B------:R-:W-:Y:S01]  /*1cc0*/  IADD3 R23, R3, R4, RZ ;  /* 0x0000000403177210 */ /* 0x000fe20007ffe0ff */
[----:B------:R-:W-:Y:S06]  /*1cd0*/  @P0 BRA `(.L_x_2396) ;  /* 0x0000000000300947 */ /* 0x000fec0003800000 */
        /* <DEDUP_REMOVED lines=12> */
.L_x_2396:
[----:B------:R-:W-:Y:S01]  /*1da0*/  SHF.R.S32.HI R35, RZ, 0x1f, R114 ;  /* 0x0000001fff237819 */ /* 0x000fe20000011472 */
[----:B------:R-:W-:Y:S01]  /*1db0*/  UISETP.NE.AND UP0, UPT, UR13, -0x1, UPT ;  /* 0xffffffff0d00788c */ /* 0x000fe2000bf05270 */
[----:B------:R-:W1:Y:S01]  /*1dc0*/  S2R R8, SR_CTAID.X ;  /* 0x0000000000087919 */ /* 0x000e620000002500 */
[----:B------:R-:W2:Y:S01]  /*1dd0*/  S2UR UR25, SR_CgaCtaId ;  /* 0x00000000001979c3 */ /* 0x000ea20000008800 */
[CC--:B------:R-:W-:Y:S01]  /*1de0*/  LEA.HI R0, R35.reuse, R114.reuse, RZ, 0x3 ;  /* 0x0000007223007211 */ /* 0x0c0fe200078f18ff */
[----:B------:R-:W-:Y:S01]  /*1df0*/  ULDC.64 UR6, c[0x0][0x268] ;  /* 0x00009a0000067ab9 */ /* 0x000fe20000000a00 */
[----:B------:R-:W-:Y:S01]  /*1e00*/  LEA.HI R27, R35, R114, RZ, 0x4 ;  /* 0x00000072231b7211 */ /* 0x000fe200078f20ff */
[----:B------:R-:W-:Y:S01]  /*1e10*/  BSSY B0, `(.L_x_2398) ;  /* 0x0000074000007945 */ /* 0x000fe20003800000 */
[----:B------:R-:W-:Y:S02]  /*1e20*/  SHF.R.S32.HI R2, RZ, 0x3, R0 ;  /* 0x00000003ff027819 */ /* 0x000fe40000011400 */
[----:B------:R-:W-:-:S02]  /*1e30*/  LOP3.LUT R4, R27, 0xfffffff0, RZ, 0xc0, !PT ;  /* 0xfffffff01b047812 */ /* 0x000fc400078ec0ff */
[----:B------:R-:W-:Y:S01]  /*1e40*/  LOP3.LUT R0, R0, 0xfffffff8, RZ, 0xc0, !PT ;  /* 0xfffffff800007812 */ /* 0x000fe200078ec0ff */
[----:B------:R-:W-:Y:S01]  /*1e50*/  IMAD.SHL.U32 R5, R2, 0x40, RZ ;  /* 0x0000004002057824 */ /* 0x000fe200078e00ff */
[----:B------:R-:W-:Y:S01]  /*1e60*/  @UP0 ULDC.64 UR4, c[0x0][0x240] ;  /* 0x0000900000040ab9 */ /* 0x000fe20000000a00 */
[C---:B------:R-:W-:Y:S01]  /*1e70*/  IMAD.IADD R4, R114.reuse, 0x1, -R4 ;  /* 0x0000000172047824 */ /* 0x040fe200078e0a04 */
[----:B------:R-:W-:Y:S01]  /*1e80*/  @UP0 UIMAD.WIDE.U32 UR32, UR13, UR4, URZ ;  /* 0x000000040d2002a5 */ /* 0x000fe2000f8e003f */
[----:B------:R-:W-:Y:S01]  /*1e90*/  IMAD.IADD R31, R114, 0x1, -R0 ;  /* 0x00000001721f7824 */ /* 0x000fe200078e0a00 */
[----:B------:R-:W-:Y:S01]  /*1ea0*/  LOP3.LUT R0, R5, 0x1c0, RZ, 0xc0, !PT ;  /* 0x000001c005007812 */ /* 0x000fe200078ec0ff */
[----:B------:R-:W-:Y:S01]  /*1eb0*/  @!UP0 USHF.R.S32.HI UR29, URZ, 0x1f, UR14 ;  /* 0x0000001f3f1d8899 */ /* 0x000fe2000801140e */
[----:B------:R-:W-:Y:S01]  /*1ec0*/  SHF.R.S32.HI R5, RZ, 0x1f, R4 ;  /* 0x0000001fff057819 */ /* 0x000fe20000011404 */
[----:B------:R-:W-:Y:S01]  /*1ed0*/  IMAD.SHL.U32 R120, R31, 0x8, RZ ;  /* 0x000000081f787824 */ /* 0x000fe200078e00ff */
[----:B------:R-:W-:Y:S01]  /*1ee0*/  SHF.R.U32.HI R6, RZ, 0x3, R0 ;  /* 0x00000003ff067819 */ /* 0x000fe20000011600 */
[----:B------:R-:W-:Y:S01]  /*1ef0*/  @UP0 UIMAD UR17, UR13, UR5, UR33 ;  /* 0x000000050d1102a4 */ /* 0x000fe2000f8e0221 */
[----:B------:R-:W-:Y:S01]  /*1f00*/  LEA.HI R32, R5, R4, RZ, 0x3 ;  /* 0x0000000405207211 */ /* 0x000fe200078f18ff */
[----:B------:R-:W-:Y:S01]  /*1f10*/  VIADD R118, R120, 0x40 ;  /* 0x0000004078767836 */ /* 0x000fe20000000000 */
[----:B------:R-:W-:Y:S01]  /*1f20*/  LOP3.LUT R5, R0, 0x38, R120, 0xf8, !PT ;  /* 0x0000003800057812 */ /* 0x000fe200078ef878 */
[----:B------:R-:W-:Y:S01]  /*1f30*/  @!UP0 ULDC.64 UR4, c[0x0][0x228] ;  /* 0x00008a0000048ab9 */ /* 0x000fe20000000a00 */
[----:B------:R-:W-:Y:S01]  /*1f40*/  LOP3.LUT R0, R32, 0xfffffff8, RZ, 0xc0, !PT ;  /* 0xfffffff820007812 */ /* 0x000fe200078ec0ff */
[----:B------:R-:W-:Y:S01]  /*1f50*/  @!UP0 UIMAD UR29, UR29, UR4, URZ ;  /* 0x000000041d1d82a4 */ /* 0x000fe2000f8e023f */
[----:B------:R-:W-:Y:S01]  /*1f60*/  LOP3.LUT R5, R5, R6, RZ, 0x3c, !PT ;  /* 0x0000000605057212 */ /* 0x000fe200078e3cff */
[----:B------:R-:W-:Y:S01]  /*1f70*/  @!UP0 UIMAD.WIDE.U32 UR34, UR14, UR4, URZ ;  /* 0x000000040e2282a5 */ /* 0x000fe2000f8e003f */
[----:B------:R-:W-:Y:S01]  /*1f80*/  LEA.HI R6, R35, R114, RZ, 0x6 ;  /* 0x0000007223067211 */ /* 0x000fe200078f30ff */
[----:B------:R-:W-:Y:S01]  /*1f90*/  @!UP0 UIMAD UR29, UR14, UR5, UR29 ;  /* 0x000000050e1d82a4 */ /* 0x000fe2000f8e021d */
[----:B------:R-:W-:Y:S01]  /*1fa0*/  IMAD.IADD R26, R4, 0x1, -R0 ;  /* 0x00000001041a7824 */ /* 0x000fe200078e0a00 */
[----:B------:R-:W-:Y:S01]  /*1fb0*/  USHF.R.S32.HI UR14, URZ, 0x1f, UR16 ;  /* 0x0000001f3f0e7899 */ /* 0x000fe20008011410 */
[----:B------:R-:W-:Y:S01]  /*1fc0*/  SHF.R.S32.HI R19, RZ, 0x1f, R120 ;  /* 0x0000001fff137819 */ /* 0x000fe20000011478 */
[----:B------:R-:W-:Y:S01]  /*1fd0*/  IMAD.SHL.U32 R0, R6, 0x8, RZ ;  /* 0x0000000806007824 */ /* 0x000fe200078e00ff */
[----:B------:R-:W-:Y:S01]  /*1fe0*/  ULDC.64 UR4, c[0x0][0x258] ;  /* 0x0000960000047ab9 */ /* 0x000fe20000000a00 */
[C---:B------:R-:W-:Y:S01]  /*1ff0*/  IADD3 R6, P1, R120.reuse, UR30, RZ ;  /* 0x0000001e78067c10 */ /* 0x040fe2000ff3e0ff */
[----:B------:R-:W-:Y:S01]  /*2000*/  @!UP0 UIADD3 UR17, UR35, UR29, URZ ;  /* 0x0000001d23118290 */ /* 0x000fe2000fffe03f */
[C---:B------:R-:W-:Y:S01]  /*2010*/  VIADD R117, R120.reuse, 0x80 ;  /* 0x0000008078757836 */ /* 0x040fe20000000000 */
[----:B------:R-:W-:Y:S01]  /*2020*/  @!UP0 UMOV UR32, UR34 ;  /* 0x0000002200208c82 */ /* 0x000fe20008000000 */
[----:B------:R-:W-:Y:S01]  /*2030*/  UIMAD UR14, UR14, UR4, URZ ;  /* 0x000000040e0e72a4 */ /* 0x000fe2000f8e023f */
[----:B------:R-:W-:Y:S01]  /*2040*/  LOP3.LUT R239, R5, 0xfffffe00, R0, 0xf8, !PT ;  /* 0xfffffe0005ef7812 */ /* 0x000fe200078ef800 */
[C---:B------:R-:W-:Y:S01]  /*2050*/  VIADD R116, R120.reuse, 0xc0 ;  /* 0x000000c078747836 */ /* 0x040fe20000000000 */
[----:B------:R-:W-:Y:S01]  /*2060*/  IADD3 R4, P0, R120, UR32, RZ ;  /* 0x0000002078047c10 */ /* 0x000fe2000ff1e0ff */
[----:B------:R-:W-:Y:S01]  /*2070*/  IMAD R0, R7, UR6, RZ ;  /* 0x0000000607007c24 */ /* 0x000fe2000f8e02ff */
[----:B------:R3:W-:Y:S01]  /*2080*/  STL [R1+0x8], R120 ;  /* 0x0000087801007387 */ /* 0x0007e20000100800 */
[C---:B------:R-:W-:Y:S01]  /*2090*/  IADD3.X R7, R19.reuse, UR28, RZ, P1, !PT ;  /* 0x0000001c13077c10 */ /* 0x040fe20008ffe4ff */
[----:B------:R-:W-:Y:S01]  /*20a0*/  UIMAD UR28, UR16, UR5, UR14 ;  /* 0x00000005101c72a4 */ /* 0x000fe2000f8e020e */
[----:B------:R-:W-:Y:S01]  /*20b0*/  IADD3.X R5, R19, UR17, RZ, P0, !PT ;  /* 0x0000001113057c10 */ /* 0x000fe200087fe4ff */
[----:B------:R3:W-:Y:S01]  /*20c0*/  STL [R1+0x18], R118 ;  /* 0x0000187601007387 */ /* 0x0007e20000100800 */
[----:B------:R-:W-:Y:S01]  /*20d0*/  UIADD3 UR5, -UR21, UR15, URZ ;  /* 0x0000000f15057290 */ /* 0x000fe2000fffe13f */
[----:B------:R-:W-:Y:S01]  /*20e0*/  IMAD.U32 R20, RZ, RZ, UR4 ;  /* 0x00000004ff147e24 */ /* 0x000fe2000f8e00ff */
[----:B------:R-:W-:Y:S01]  /*20f0*/  UIADD3 UR14, UR18, -0x1, URZ ;  /* 0xffffffff120e7890 */ /* 0x000fe2000fffe03f */
[----:B------:R3:W-:Y:S01]  /*2100*/  STL [R1+0x1c], R117 ;  /* 0x00001c7501007387 */ /* 0x0007e20000100800 */
[----:B------:R-:W-:Y:S01]  /*2110*/  SHF.R.S32.HI R3, RZ, 0x1f, R2 ;  /* 0x0000001fff037819 */ /* 0x000fe20000011402 */
[----:B------:R-:W-:Y:S01]  /*2120*/  IMAD.WIDE.U32 R20, R20, UR16, R4 ;  /* 0x0000001014147c25 */ /* 0x000fe2000f8e0004 */
[C---:B------:R-:W-:Y:S01]  /*2130*/  ISETP.GE.AND P4, PT, R2.reuse, UR5, PT ;  /* 0x0000000502007c0c */ /* 0x040fe2000bf86270 */
[----:B------:R3:W-:Y:S01]  /*2140*/  STL [R1+0x20], R116 ;  /* 0x0000207401007387 */ /* 0x0007e20000100800 */
[C---:B------:R-:W-:Y:S01]  /*2150*/  IADD3 R30, P1, R2.reuse, UR9, RZ ;  /* 0x00000009021e7c10 */ /* 0x040fe2000ff3e0ff */
[----:B------:R-:W-:Y:S01]  /*2160*/  VIADD R5, R2, 0x10 ;  /* 0x0000001002057836 */ /* 0x000fe20000000000 */
[----:B------:R-:W-:Y:S01]  /*2170*/  IADD3 R18, P3, R120, R18, RZ ;  /* 0x0000001278127210 */ /* 0x000fe20007f7e0ff */
[----:B------:R-:W-:Y:S01]  /*2180*/  UMOV UR4, 0x400 ;  /* 0x0000040000047882 */ /* 0x000fe20000000000 */
[----:B------:R-:W-:Y:S01]  /*2190*/  USHF.L.U32 UR17, UR14, 0x6, URZ ;  /* 0x000000060e117899 */ /* 0x000fe2000800063f */
[----:B------:R-:W-:Y:S01]  /*21a0*/  IMAD R34, R10, UR7, R0 ;  /* 0x000000070a227c24 */ /* 0x000fe2000f8e0200 */
[----:B------:R-:W-:Y:S01]  /*21b0*/  ISETP.GE.AND P0, PT, R5, UR5, PT ;  /* 0x0000000505007c0c */ /* 0x000fe2000bf06270 */
[----:B--2---:R-:W-:Y:S01]  /*21c0*/  ULEA UR4, UR25, UR4, 0x18 ;  /* 0x0000000419047291 */ /* 0x004fe2000f8ec03f */
[----:B------:R-:W-:Y:S01]  /*21d0*/  IADD3.X R33, R3, UR8, RZ, P1, !PT ;  /* 0x0000000803217c10 */ /* 0x000fe20008ffe4ff */
[----:B------:R-:W-:Y:S01]  /*21e0*/  IMAD.MOV.U32 R4, RZ, RZ, 0x10 ;  /* 0x00000010ff047424 */ /* 0x000fe200078e00ff */
[----:B------:R-:W-:Y:S01]  /*21f0*/  R2P PR, R26, 0x6 ;  /* 0x000000061a007804 */ /* 0x000fe20000000000 */
[----:B------:R-:W-:Y:S01]  /*2200*/  IMAD.MOV.U32 R0, RZ, RZ, 0x20 ;  /* 0x00000020ff007424 */ /* 0x000fe200078e00ff */
[----:B------:R-:W-:Y:S01]  /*2210*/  UIADD3 UR16, -UR17, UR24, URZ ;  /* 0x0000001811107290 */ /* 0x000fe2000fffe13f */
[----:B------:R-:W-:Y:S01]  /*2220*/  IMAD.WIDE.U32 R28, R10, UR6, R6 ;  /* 0x000000060a1c7c25 */ /* 0x000fe2000f8e0006 */
[----:B------:R-:W-:-:S02]  /*2230*/  LEA R239, R239, UR4, 0x1 ;  /* 0x00000004efef7c11 */ /* 0x000fc4000f8e08ff */
[----:B------:R-:W-:Y:S01]  /*2240*/  SEL R4, R4, 0xfffffff0, !P1 ;  /* 0xfffffff004047807 */ /* 0x000fe20004800000 */
[----:B------:R-:W-:Y:S01]  /*2250*/  VIADD R11, R21, UR28 ;  /* 0x0000001c150b7c36 */ /* 0x000fe20008000000 */
[----:B------:R-:W-:Y:S01]  /*2260*/  SEL R0, R0, 0xffffffe0, !P2 ;  /* 0xffffffe000007807 */ /* 0x000fe20005000000 */
[----:B-1----:R-:W-:Y:S01]  /*2270*/  IMAD.WIDE R8, R8, 0x40, R2 ;  /* 0x0000004008087825 */ /* 0x002fe200078e0202 */
        /* <DEDUP_REMOVED lines=13> */
[----:B------:R-:W4:Y:S08]  /*2350*/  @!P6 LDC.64 R16, c[0x0][0x210] ;  /* 0x00008400ff10eb82 */ /* 0x000f300000000a00 */
[----:B------:R-:W5:Y:S01]  /*2360*/  @!P4 LDC.64 R24, c[0x0][0x210] ;  /* 0x00008400ff18cb82 */ /* 0x000f620000000a00 */
[----:B-1----:R-:W-:-:S04]  /*2370*/  @!P5 LEA R14, P2, R6, R14, 0x1 ;  /* 0x0000000e060ed211 */ /* 0x002fc800078408ff */
[----:B------:R-:W-:Y:S02]  /*2380*/  @!P5 LEA.HI.X R15, R6, R15, R22, 0x1, P2 ;  /* 0x0000000f060fd211 */ /* 0x000fe400010f0c16 */
[----:B------:R-:W-:Y:S02]  /*2390*/  ISETP.GE.AND P2, PT, R116, UR8, PT ;  /* 0x0000000874007c0c */ /* 0x000fe4000bf46270 */
[----:B----4-:R-:W-:-:S04]  /*23a0*/  @!P6 LEA R16, P1, R6, R16, 0x1 ;  /* 0x000000100610e211 */ /* 0x010fc800078208ff */
[C---:B------:R-:W-:Y:S02]  /*23b0*/  @!P6 LEA.HI.X R17, R6.reuse, R17, R22, 0x1, P1 ;  /* 0x000000110611e211 */ /* 0x040fe400008f0c16 */
[----:B-----5:R-:W-:-:S03]  /*23c0*/  @!P4 LEA R12, P1, R6, R24, 0x1 ;  /* 0x00000018060cc211 */ /* 0x020fc600078208ff */
        /* <DEDUP_REMOVED lines=24> */
.L_x_2399:
[----:B------:R-:W-:Y:S05]  /*2550*/  BSYNC B0 ;  /* 0x0000000000007941 */ /* 0x000fea0003800000 */
.L_x_2398:
[----:B------:R-:W-:Y:S01]  /*2560*/  ISETP.GE.AND P1, PT, R5, UR16, PT ;  /* 0x0000001005007c0c */ /* 0x000fe2000bf26270 */
[----:B------:R-:W-:Y:S01]  /*2570*/  IMAD.X R19, R19, 0x1, R23, P3 ;  /* 0x0000000113137824 */ /* 0x000fe200018e0617 */
[----:B------:R-:W-:Y:S01]  /*2580*/  ISETP.GE.AND P4, PT, R5, UR16, PT ;  /* 0x0000001005007c0c */ /* 0x000fe2000bf86270 */
[----:B------:R-:W-:Y:S01]  /*2590*/  IMAD R5, R3, UR10, RZ ;  /* 0x0000000a03057c24 */ /* 0x000fe2000f8e02ff */
[C---:B------:R-:W-:Y:S01]  /*25a0*/  IADD3 R23, R2.reuse, 0x30, RZ ;  /* 0x0000003002177810 */ /* 0x040fe20007ffe0ff */
[C---:B------:R-:W-:Y:S01]  /*25b0*/  VIADD R22, R2.reuse, 0x20 ;  /* 0x0000002002167836 */ /* 0x040fe20000000000 */
[----:B------:R-:W-:Y:S01]  /*25c0*/  BSSY B0, `(.L_x_2400) ;  /* 0x000003a000007945 */ /* 0x000fe20003800000 */
[C---:B------:R-:W-:Y:S01]  /*25d0*/  IMAD.WIDE.U32 R6, R2.reuse, UR10, R18 ;  /* 0x0000000a02067c25 */ /* 0x040fe2000f8e0012 */
[----:B------:R-:W-:Y:S02]  /*25e0*/  SHF.R.S32.HI R19, RZ, 0x4, R27 ;  /* 0x00000004ff137819 */ /* 0x000fe4000001141b */
        /* <DEDUP_REMOVED lines=9> */
[----:B------:R-:W-:Y:S01]  /*2680*/  IADD3 R5, P0, R8, 0x10, RZ ;  /* 0x0000001008057810 */ /* 0x000fe20007f1e0ff */
[----:B------:R-:W-:Y:S01]  /*2690*/  ULDC.64 UR6, c[0x0][0x240] ;  /* 0x0000900000067ab9 */ /* 0x000fe20000000a00 */
[----:B------:R-:W-:Y:S01]  /*26a0*/  ISETP.GE.AND P3, PT, R120, UR8, PT ;  /* 0x0000000878007c0c */ /* 0x000fe2000bf66270 */
[----:B------:R-:W-:Y:S02]  /*26b0*/  IMAD.MOV.U32 R7, RZ, RZ, R11 ;  /* 0x000000ffff077224 */ /* 0x000fe400078e000b */
[----:B------:R-:W-:-:S04]  /*26c0*/  IMAD.X R6, RZ, RZ, R9, P0 ;  /* 0x000000ffff067224 */ /* 0x000fc800000e0609 */
[----:B--2---:R-:W-:Y:S02]  /*26d0*/  IMAD R14, R6, UR6, RZ ;  /* 0x00000006060e7c24 */ /* 0x004fe4000f8e02ff */
[----:B------:R-:W-:-:S04]  /*26e0*/  IMAD.MOV.U32 R6, RZ, RZ, R20 ;  /* 0x000000ffff067224 */ /* 0x000fc800078e0014 */
[----:B-1----:R-:W1:Y:S01]  /*26f0*/  @!P3 LDC.64 R12, c[0x0][0x210] ;  /* 0x00008400ff0cbb82 */ /* 0x002e620000000a00 */
[C---:B------:R-:W-:Y:S01]  /*2700*/  IMAD.WIDE.U32 R6, R5.reuse, UR6, R6 ;  /* 0x0000000605067c25 */ /* 0x040fe2000f8e0006 */
[----:B------:R4:W-:Y:S03]  /*2710*/  @P3 STS.128 [R239+0x800], RZ ;  /* 0x000800ffef003388 */ /* 0x0009e60000000c00 */
[----:B------:R-:W-:-:S04]  /*2720*/  IMAD R5, R5, UR7, R14 ;  /* 0x0000000705057c24 */ /* 0x000fc8000f8e020e */
        /* <DEDUP_REMOVED lines=29> */
[----:B----4-:R-:W-:-:S04]  /*2900*/  LEA R12, P0, R6, UR6, 0x1 ;  /* 0x00000006060c7c11 */ /* 0x010fc8000f8008ff */
[----:B------:R-:W-:-:S05]  /*2910*/  LEA.HI.X R13, R6, UR7, R5, 0x1, P0 ;  /* 0x00000007060d7c11 */ /* 0x000fca00080f0c05 */
[----:B------:R-:W-:Y:S01]  /*2920*/  @!PT LDS RZ, [RZ] ;  /* 0x00000000fffff984 */ /* 0x000fe20000000800 */
[----:B------:R-:W-:Y:S01]  /*2930*/  @!PT LDS RZ, [RZ] ;  /* 0x00000000fffff984 */ /* 0x000fe20000000800 */
[----:B------:R-:W-:Y:S01]  /*2940*/  @!PT LDS RZ, [RZ] ;  /* 0x00000000fffff984 */ /* 0x000fe20000000800 */
[----:B------:R1:W-:Y:S04]  /*2950*/  LDGSTS.E.BYPASS.LTC128B.128 [R239+0x6800], desc[UR26][R12.64+0x180] ;  /* 0x068001800cef7fae */ /* 0x0003e8000b901d5a */
.L_x_2401:
[----:B------:R-:W-:Y:S05]  /*2960*/  BSYNC B0 ;  /* 0x0000000000007941 */ /* 0x000fea0003800000 */
.L_x_2400:
        /* <DEDUP_REMOVED lines=8> */
[----:B------:R-:W-:-:S04]  /*29f0*/  IMAD.X R6, RZ, RZ, R9, P2 ;  /* 0x000000ffff067224 */ /* 0x000fc800010e0609 */
[----:B--2---:R-:W-:Y:S02]  /*2a00*/  IMAD R14, R6, UR6, RZ ;  /* 0x00000006060e7c24 */ /* 0x004fe4000f8e02ff */
[----:B------:R-:W-:-:S04]  /*2a10*/  IMAD.MOV.U32 R6, RZ, RZ, R20 ;  /* 0x000000ffff067224 */ /* 0x000fc800078e0014 */
[----:B-1--4-:R-:W1:Y:S01]  /*2a20*/  @!P0 LDC.64 R12, c[0x0][0x210] ;  /* 0x00008400ff0c8b82 */ /* 0x012e620000000a00 */
[C---:B------:R-:W-:Y:S01]  /*2a30*/  IMAD.WIDE.U32 R6, R5.reuse, UR6, R6 ;  /* 0x0000000605067c25 */ /* 0x040fe2000f8e0006 */
[----:B------:R2:W-:Y:S03]  /*2a40*/  @P0 STS.128 [R239+0x1000], RZ ;  /* 0x001000ffef000388 */ /* 0x0005e60000000c00 */
[----:B------:R-:W-:-:S03]  /*2a50*/  IMAD R5, R5, UR7, R14 ;  /* 0x0000000705057c24 */ /* 0x000fc6000f8e020e */
[----:B------:R-:W4:Y:S01]  /*2a60*/  @!P3 LDC.64 R14, c[0x0][0x210] ;  /* 0x00008400ff0ebb82 */ /* 0x000f220000000a00 */
[----:B------:R-:W-:Y:S01]  /*2a70*/  IMAD.IADD R5, R7, 0x1, R5 ;  /* 0x0000000107057824 */ /* 0x000fe200078e0205 */
[----:B-1----:R-:W-:-:S04]  /*2a80*/  @!P0 LEA R12, P2, R6, R12, 0x1 ;  /* 0x0000000c060c8211 */ /* 0x002fc800078408ff */
[----:B------:R-:W-:Y:S02]  /*2a90*/  @!P0 LEA.HI.X R13, R6, R13, R5, 0x1, P2 ;  /* 0x0000000d060d8211 */ /* 0x000fe400010f0c05 */
[----:B------:R-:W-:-:S03]  /*2aa0*/  ISETP.GE.AND P2, PT, R117, UR8, PT ;  /* 0x0000000875007c0c */ /* 0x000fc6000bf46270 */
[----:B------:R-:W-:Y:S01]  /*2ab0*/  @!PT LDS RZ, [RZ] ;  /* 0x00000000fffff984 */ /* 0x000fe20000000800 */
[----:B------:R-:W-:Y:S01]  /*2ac0*/  @!PT LDS RZ, [RZ] ;  /* 0x00000000fffff984 */ /* 0x000fe20000000800 */
[----:B------:R-:W-:Y:S01]  /*2ad0*/  @!PT LDS RZ, [RZ] ;  /* 0x00000000fffff984 */ /* 0x000fe20000000800 */
[----:B------:R1:W-:Y:S01]  /*2ae0*/  @!P0 LDGSTS.E.BYPASS.LTC128B.128 [R239+0x1000], desc[UR26][R12.64] ;  /* 0x010000000cef8fae */ /* 0x0003e2000b901d5a */
[----:B----4-:R-:W-:-:S03]  /*2af0*/  @!P3 LEA R14, P0, R6, R14, 0x1 ;  /* 0x0000000e060eb211 */ /* 0x010fc600078008ff */
        /* <DEDUP_REMOVED lines=24> */
.L_x_2403:
[----:B------:R-:W-:Y:S05]  /*2c80*/  BSYNC B0 ;  /* 0x0000000000007941 */ /* 0x000fea0003800000 */
.L_x_2402:
[----:B------:R-:W-:Y:S04]  /*2c90*/  BSSY B0, `(.L_x_2404) ;  /* 0x0000031000007945 */ /* 0x000fe80003800000 */
[----:B------:R-:W-:Y:S05]  /*2ca0*/  @P5 BRA `(.L_x_2405) ;  /* 0x0000000000bc5947 */ /* 0x000fea0003800000 */
[----:B------:R-:W-:Y:S01]  /*2cb0*/  ULDC UR8, c[0x0][0x2d0] ;  /* 0x0000b40000087ab9 */ /* 0x000fe20000000800 */
[----:B------:R-:W-:Y:S01]  /*2cc0*/  IADD3 R5, P0, R8, 0x30, RZ ;  /* 0x0000003008057810 */ /* 0x000fe20007f1e0ff */
[----:B------:R-:W-:Y:S01]  /*2cd0*/  ULDC.64 UR6, c[0x0][0x240] ;  /* 0x0000900000067ab9 */ /* 0x000fe20000000a00 */
[----:B------:R-:W-:Y:S02]  /*2ce0*/  ISETP.GE.AND P2, PT, R120, UR8, PT ;  /* 0x0000000878007c0c */ /* 0x000fe4000bf46270 */
[----:B------:R-:W-:Y:S01]  /*2cf0*/  ISETP.GE.AND P5, PT, R118, UR8, PT ;  /* 0x0000000876007c0c */ /* 0x000fe2000bfa6270 */
[----:B------:R-:W-:Y:S01]  /*2d00*/  IMAD.X R8, RZ, RZ, R9, P0 ;  /* 0x000000ffff087224 */ /* 0x000fe200000e0609 */
[----:B------:R-:W-:Y:S01]  /*2d10*/  ISETP.GE.AND P3, PT, R117, UR8, PT ;  /* 0x0000000875007c0c */ /* 0x000fe2000bf66270 */
[----:B------:R-:W-:Y:S02]  /*2d20*/  IMAD.MOV.U32 R9, RZ, RZ, R11 ;  /* 0x000000ffff097224 */ /* 0x000fe400078e000b */
[----:B------:R-:W-:-:S02]  /*2d30*/  IMAD R10, R8, UR6, RZ ;  /* 0x00000006080a7c24 */ /* 0x000fc4000f8e02ff */
[----:B------:R-:W-:-:S04]  /*2d40*/  IMAD.MOV.U32 R8, RZ, RZ, R20 ;  /* 0x000000ffff087224 */ /* 0x000fc800078e0014 */
[----:B------:R-:W5:Y:S01]  /*2d50*/  @!P2 LDC.64 R6, c[0x0][0x210] ;  /* 0x00008400ff06ab82 */ /* 0x000f620000000a00 */
[C---:B------:R-:W-:Y:S01]  /*2d60*/  IMAD.WIDE.U32 R8, R5.reuse, UR6, R8 ;  /* 0x0000000605087c25 */ /* 0x040fe2000f8e0008 */
[----:B------:R3:W-:Y:S03]  /*2d70*/  @P2 STS.128 [R239+0x1800], RZ ;  /* 0x001800ffef002388 */ /* 0x0007e60000000c00 */
[----:B------:R-:W-:-:S03]  /*2d80*/  IMAD R5, R5, UR7, R10 ;  /* 0x0000000705057c24 */ /* 0x000fc6000f8e020a */
[----:B--2---:R-:W2:Y:S01]  /*2d90*/  @!P5 LDC.64 R14, c[0x0][0x210] ;  /* 0x00008400ff0edb82 */ /* 0x004ea20000000a00 */
[----:B------:R-:W-:-:S07]  /*2da0*/  IMAD.IADD R5, R9, 0x1, R5 ;  /* 0x0000000109057824 */ /* 0x000fce00078e0205 */
[----:B-1--4-:R-:W1:Y:S01]  /*2db0*/  @!P3 LDC.64 R12, c[0x0][0x210] ;  /* 0x00008400ff0cbb82 */ /* 0x012e620000000a00 */
[----:B-----5:R-:W-:-:S04]  /*2dc0*/  @!P2 LEA R6, P0, R8, R6, 0x1 ;  /* 0x000000060806a211 */ /* 0x020fc800078008ff */
[C---:B------:R-:W-:Y:S02]  /*2dd0*/  @!P2 LEA.HI.X R7, R8.reuse, R7, R5, 0x1, P0 ;  /* 0x000000070807a211 */ /* 0x040fe400000f0c05 */
[----:B--2---:R-:W-:-:S03]  /*2de0*/  @!P5 LEA R10, P0, R8, R14, 0x1 ;  /* 0x0000000e080ad211 */ /* 0x004fc600078008ff */
[----:B------:R-:W-:Y:S01]  /*2df0*/  @!PT LDS RZ, [RZ] ;  /* 0x00000000fffff984 */ /* 0x000fe20000000800 */
[----:B------:R-:W-:Y:S01]  /*2e00*/  @!PT LDS RZ, [RZ] ;  /* 0x00000000fffff984 */ /* 0x000fe20000000800 */
[----:B------:R-:W-:Y:S01]  /*2e10*/  @!PT LDS RZ, [RZ] ;  /* 0x00000000fffff984 */ /* 0x000fe20000000800 */
[----:B------:R1:W-:Y:S01]  /*2e20*/  @!P2 LDGSTS.E.BYPASS.LTC128B.128 [R239+0x1800], desc[UR26][R6.64] ;  /* 0x0180000006efafae */ /* 0x0003e2000b901d5a */
[----:B------:R-:W-:-:S03]  /*2e30*/  @!P5 LEA.HI.X R11, R8, R15, R5, 0x1, P0 ;  /* 0x0000000f080bd211 */ /* 0x000fc600000f0c05 */
[----:B------:R3:W-:Y:S01]  /*2e40*/  @P5 STS.128 [R239+0x3800], RZ ;  /* 0x003800ffef005388 */ /* 0x0007e20000000c00 */
[----:B------:R-:W-:-:S03]  /*2e50*/  ISETP.GE.AND P0, PT, R116, UR8, PT ;  /* 0x0000000874007c0c */ /* 0x000fc6000bf06270 */
[----:B------:R-:W-:Y:S01]  /*2e60*/  @!PT LDS RZ, [RZ] ;  /* 0x00000000fffff984 */ /* 0x000fe20000000800 */
[----:B------:R-:W-:Y:S01]  /*2e70*/  @!PT LDS RZ, [RZ] ;  /* 0x00000000fffff984 */ /* 0x000fe20000000800 */
[----:B------:R-:W-:Y:S01]  /*2e80*/  @!PT LDS RZ, [RZ] ;  /* 0x00000000fffff984 */ /* 0x000fe20000000800 */
[----:B------:R3:W-:Y:S04]  /*2e90*/  @!P5 LDGSTS.E.BYPASS.LTC128B.128 [R239+0x3800], desc[UR26][R10.64+0x80] ;  /* 0x038000800aefdfae */ /* 0x0007e8000b901d5a */
[----:B------:R3:W-:Y:S01]  /*2ea0*/  @P3 STS.128 [R239+0x5800], RZ ;  /* 0x005800ffef003388 */ /* 0x0007e20000000c00 */
[----:B-1----:R-:W-:-:S04]  /*2eb0*/  @!P3 LEA R6, P2, R8, R12, 0x1 ;  /* 0x0000000c0806b211 */ /* 0x002fc800078408ff */
[----:B------:R-:W-:-:S05]  /*2ec0*/  @!P3 LEA.HI.X R7, R8, R13, R5, 0x1, P2 ;  /* 0x0000000d0807b211 */ /* 0x000fca00010f0c05 */
        /* <DEDUP_REMOVED lines=13> */
.L_x_2405:
[----:B------:R-:W-:Y:S05]  /*2fa0*/  BSYNC B0 ;  /* 0x0000000000007941 */ /* 0x000fea0003800000 */
.L_x_2404:
[----:B------:R-:W-:Y:S04]  /*2fb0*/  BSSY B0, `(.L_x_2406) ;  /* 0x0000028000007945 */ /* 0x000fe80003800000 */
[----:B------:R-:W-:Y:S05]  /*2fc0*/  @P6 BRA `(.L_x_2407) ;  /* 0x0000000000986947 */ /* 0x000fea0003800000 */
[----:B------:R-:W-:Y:S02]  /*2fd0*/  ULDC UR6, c[0x0][0x2d0] ;  /* 0x0000b40000067ab9 */ /* 0x000fe40000000800 */
[----:B------:R-:W-:Y:S02]  /*2fe0*/  ISETP.GE.AND P5, PT, R118, UR6, PT ;  /* 0x0000000676007c0c */ /* 0x000fe4000bfa6270 */
[----:B------:R-:W-:Y:S02]  /*2ff0*/  ISETP.GE.AND P6, PT, R120, UR6, PT ;  /* 0x0000000678007c0c */ /* 0x000fe4000bfc6270 */
[----:B------:R-:W-:-:S09]  /*3000*/  ISETP.GE.AND P3, PT, R117, UR6, PT ;  /* 0x0000000675007c0c */ /* 0x000fd2000bf66270 */
[----:B------:R-:W5:Y:S02]  /*3010*/  @!P5 LDC.64 R8, c[0x0][0x218] ;  /* 0x00008600ff08db82 */ /* 0x000f640000000a00 */
[----:B------:R2:W-:Y:S06]  /*3020*/  @P6 STS.128 [R239+0x8000], RZ ;  /* 0x008000ffef006388 */ /* 0x0005ec0000000c00 */
[----:B---3--:R-:W3:Y:S08]  /*3030*/  @!P6 LDC.64 R10, c[0x0][0x218] ;  /* 0x00008600ff0aeb82 */ /* 0x008ef00000000a00 */
[----:B-1----:R-:W1:Y:S01]  /*3040*/  @!P3 LDC.64 R6, c[0x0][0x218] ;  /* 0x00008600ff06bb82 */ /* 0x002e620000000a00 */
[----:B-----5:R-:W-:-:S04]  /*3050*/  @!P5 LEA R8, P0, R133, R8, 0x1 ;  /* 0x000000088508d211 */ /* 0x020fc800078008ff */
[C---:B------:R-:W-:Y:S02]  /*3060*/  @!P5 LEA.HI.X R9, R133.reuse, R9, R134, 0x1, P0 ;  /* 0x000000098509d211 */ /* 0x040fe400000f0c86 */
[----:B------:R-:W-:Y:S02]  /*3070*/  ISETP.GE.AND P0, PT, R116, UR6, PT ;  /* 0x0000000674007c0c */ /* 0x000fe4000bf06270 */
[----:B---3--:R-:W-:-:S04]  /*3080*/  @!P6 LEA R10, P2, R133, R10, 0x1 ;  /* 0x0000000a850ae211 */ /* 0x008fc800078408ff */
        /* <DEDUP_REMOVED lines=26> */
.L_x_2407:
[----:B------:R-:W-:Y:S05]  /*3230*/  BSYNC B0 ;  /* 0x0000000000007941 */ /* 0x000fea0003800000 */
.L_x_2406:
        /* <DEDUP_REMOVED lines=8> */
[----:B-12-4-:R-:W-:Y:S01]  /*32c0*/  IMAD.IADD R12, R19, 0x1, -R5 ;  /* 0x00000001130c7824 */ /* 0x016fe200078e0a05 */
[----:B------:R-:W-:Y:S01]  /*32d0*/  LOP3.LUT R2, R2, 0x1c0, RZ, 0xc0, !PT ;  /* 0x000001c002027812 */ /* 0x000fe200078ec0ff */
[----:B------:R-:W-:Y:S01]  /*32e0*/  IMAD.SHL.U32 R15, R26, 0x40, RZ ;  /* 0x000000401a0f7824 */ /* 0x000fe200078e00ff */
[----:B------:R-:W-:-:S02]  /*32f0*/  ISETP.GE.AND P6, PT, R23, UR16, PT ;  /* 0x0000001017007c0c */ /* 0x000fc4000bfc6270 */
[----:B------:R-:W-:Y:S02]  /*3300*/  LOP3.LUT R14, R2, 0x8, R3, 0xf8, !PT ;  /* 0x00000008020e7812 */ /* 0x000fe400078ef803 */
[----:B------:R-:W-:Y:S01]  /*3310*/  SHF.R.U32.HI R13, RZ, 0x3, R2 ;  /* 0x00000003ff0d7819 */ /* 0x000fe20000011602 */
[----:B------:R-:W-:Y:S08]  /*3320*/  @P1 BRA `(.L_x_2409) ;  /* 0x0000000000a01947 */ /* 0x000ff00003800000 */
[----:B------:R-:W-:Y:S01]  /*3330*/  ULDC UR6, c[0x0][0x2d0] ;  /* 0x0000b40000067ab9 */ /* 0x000fe20000000800 */
[----:B------:R-:W-:Y:S02]  /*3340*/  IADD3 R2, P2, R133, UR28, RZ ;  /* 0x0000001c85027c10 */ /* 0x000fe4000ff5e0ff */
[----:B------:R-:W-:Y:S02]  /*3350*/  ISETP.GE.AND P1, PT, R120, UR6, PT ;  /* 0x0000000678007c0c */ /* 0x000fe4000bf26270 */
[----:B------:R-:W-:Y:S02]  /*3360*/  IADD3.X R3, R134, UR25, RZ, P2, !PT ;  /* 0x0000001986037c10 */ /* 0x000fe400097fe4ff */
[----:B------:R-:W-:-:S09]  /*3370*/  ISETP.GE.AND P3, PT, R118, UR6, PT ;  /* 0x0000000676007c0c */ /* 0x000fd2000bf66270 */
[----:B---3--:R-:W1:Y:S01]  /*3380*/  @!P1 LDC.64 R6, c[0x0][0x218] ;  /* 0x00008600ff069b82 */ /* 0x008e620000000a00 */
        /* <DEDUP_REMOVED lines=34> */
.L_x_2409:
[----:B------:R-:W-:Y:S05]  /*35b0*/  BSYNC B0 ;  /* 0x0000000000007941 */ /* 0x000fea0003800000 */
.L_x_2408:
[----:B------:R-:W-:Y:S04]  /*35c0*/  BSSY B0, `(.L_x_2410) ;  /* 0x000002d000007945 */ /* 0x000fe80003800000 */
[----:B------:R-:W-:Y:S05]  /*35d0*/  @P5 BRA `(.L_x_2411) ;  /* 0x0000000000ac5947 */ /* 0x000fea0003800000 */
[----:B------:R-:W-:Y:S01]  /*35e0*/  ULDC UR6, c[0x0][0x2d0] ;  /* 0x0000b40000067ab9 */ /* 0x000fe20000000800 */
[----:B------:R-:W-:Y:S01]  /*35f0*/  IMAD.U32 R2, RZ, RZ, UR10 ;  /* 0x0000000aff027e24 */ /* 0x000fe2000f8e00ff */
[----:B------:R-:W-:Y:S01]  /*3600*/  ISETP.GE.AND P2, PT, R120, UR6, PT ;  /* 0x0000000678007c0c */ /* 0x000fe2000bf46270 */
[----:B------:R-:W-:Y:S01]  /*3610*/  IMAD.U32 R5, RZ, RZ, UR10 ;  /* 0x0000000aff057e24 */ /* 0x000fe2000f8e00ff */
[----:B------:R-:W-:Y:S01]  /*3620*/  ISETP.GE.AND P5, PT, R118, UR6, PT ;  /* 0x0000000676007c0c */ /* 0x000fe2000bfa6270 */
[----:B------:R-:W-:Y:S01]  /*3630*/  IMAD.U32 R3, RZ, RZ, UR11 ;  /* 0x0000000bff037e24 */ /* 0x000fe2000f8e00ff */
[----:B------:R-:W-:Y:S02]  /*3640*/  ISETP.GE.AND P3, PT, R117, UR6, PT ;  /* 0x0000000675007c0c */ /* 0x000fe4000bf66270 */
[----:B------:R-:W-:-:S04]  /*3650*/  LEA R2, P1, R2, R133, 0x5 ;  /* 0x0000008502027211 */ /* 0x000fc800078228ff */
[----:B------:R-:W-:-:S03]  /*3660*/  LEA.HI.X R3, R5, R134, R3, 0x5, P1 ;  /* 0x0000008605037211 */ /* 0x000fc600008f2c03 */
[----:B-123--:R-:W1:Y:S01]  /*3670*/  @!P2 LDC.64 R6, c[0x0][0x218] ;  /* 0x00008600ff06ab82 */ /* 0x00ee620000000a00 */
[----:B------:R4:W-:Y:S07]  /*3680*/  @P2 STS.128 [R239+0x9000], RZ ;  /* 0x009000ffef002388 */ /* 0x0009ee0000000c00 */
[----:B------:R-:W2:Y:S08]  /*3690*/  @!P5 LDC.64 R8, c[0x0][0x218] ;  /* 0x00008600ff08db82 */ /* 0x000eb00000000a00 */
[----:B------:R-:W3:Y:S01]  /*36a0*/  @!P3 LDC.64 R10, c[0x0][0x218] ;  /* 0x00008600ff0abb82 */ /* 0x000ee20000000a00 */
[----:B-1----:R-:W-:-:S04]  /*36b0*/  @!P2 LEA R6, P1, R2, R6, 0x1 ;  /* 0x000000060206a211 */ /* 0x002fc800078208ff */
        /* <DEDUP_REMOVED lines=14> */
[----:B---3--:R-:W-:-:S04]  /*37a0*/  @!P3 LEA R6, P2, R2, R10, 0x1 ;  /* 0x0000000a0206b211 */ /* 0x008fc800078408ff */
        /* <DEDUP_REMOVED lines=14> */
.L_x_2411:
[----:B------:R-:W-:Y:S05]  /*3890*/  BSYNC B0 ;  /* 0x0000000000007941 */ /* 0x000fea0003800000 */
.L_x_2410:
[----:B------:R-:W-:Y:S04]  /*38a0*/  BSSY B0, `(.L_x_2412) ;  /* 0x000002e000007945 */ /* 0x000fe80003800000 */
[----:B------:R-:W-:Y:S05]  /*38b0*/  @P6 BRA `(.L_x_2413) ;  /* 0x0000000000b06947 */ /* 0x000fea0003800000 */
[----:B------:R-:W-:Y:S01]  /*38c0*/  ULDC UR6, c[0x0][0x2d0] ;  /* 0x0000b40000067ab9 */ /* 0x000fe20000000800 */
[----:B------:R-:W-:Y:S01]  /*38d0*/  IMAD.U32 R5, RZ, RZ, UR10 ;  /* 0x0000000aff057e24 */ /* 0x000fe2000f8e00ff */
        /* <DEDUP_REMOVED lines=8> */
[----:B--2-4-:R-:W2:Y:S02]  /*3960*/  @!P5 LDC.64 R8, c[0x0][0x218] ;  /* 0x00008600ff08db82 */ /* 0x014ea40000000a00 */
[----:B------:R4:W-:Y:S06]  /*3970*/  @P6 STS.128 [R239+0x9800], RZ ;  /* 0x009800ffef006388 */ /* 0x0009ec0000000c00 */
[----:B---3--:R-:W3:Y:S08]  /*3980*/  @!P6 LDC.64 R10, c[0x0][0x218] ;  /* 0x00008600ff0aeb82 */ /* 0x008ef00000000a00 */
[----:B-1----:R-:W1:Y:S01]  /*3990*/  @!P3 LDC.64 R6, c[0x0][0x218] ;  /* 0x00008600ff06bb82 */ /* 0x002e620000000a00 */
[----:B--2---:R-:W-:-:S04]  /*39a0*/  @!P5 LEA R8, P1, R2, R8, 0x1 ;  /* 0x000000080208d211 */ /* 0x004fc800078208ff */
[----:B------:R-:W-:Y:S02]  /*39b0*/  @!P5 LEA.HI.X R9, R2, R9, R5, 0x1, P1 ;  /* 0x000000090209d211 */ /* 0x000fe400008f0c05 */
        /* <DEDUP_REMOVED lines=28> */
.L_x_2413:
[----:B------:R-:W-:Y:S05]  /*3b80*/  BSYNC B0 ;  /* 0x0000000000007941 */ /* 0x000fea0003800000 */
.L_x_2412:
[----:B------:R-:W0:Y:S01]  /*3b90*/  LDGDEPBAR ;  /* 0x00000000000079af */ /* 0x000e220000000000 */
[----:B--2-4-:R-:W-:Y:S01]  /*3ba0*/  IMAD.SHL.U32 R8, R12, 0x8, RZ ;  /* 0x000000080c087824 */ /* 0x014fe200078e00ff */
[----:B------:R-:W-:Y:S01]  /*3bb0*/  LOP3.LUT R3, R15, 0x1c0, RZ, 0xc0, !PT ;  /* 0x000001c00f037812 */ /* 0x000fe200078ec0ff */
[----:B------:R-:W-:Y:S01]  /*3bc0*/  ULDC.64 UR6, c[0x0][0x250] ;  /* 0x0000940000067ab9 */ /* 0x000fe20000000a00 */
[----:B------:R-:W-:Y:S01]  /*3bd0*/  LEA.HI R113, R35, R114, RZ, 0x5 ;  /* 0x0000007223717211 */ /* 0x000fe200078f28ff */
[----:B-1-3--:R-:W-:Y:S01]  /*3be0*/  IMAD.IADD R7, R29, 0x1, R34 ;  /* 0x000000011d077824 */ /* 0x00afe200078e0222 */
[----:B------:R-:W-:Y:S01]  /*3bf0*/  LOP3.LUT R8, R3, 0x8, R8, 0xf8, !PT ;  /* 0x0000000803087812 */ /* 0x000fe200078ef808 */
[----:B------:R-:W-:Y:S01]  /*3c00*/  IMAD.MOV.U32 R6, RZ, RZ, R28 ;  /* 0x000000ffff067224 */ /* 0x000fe200078e001c */
[----:B------:R-:W-:Y:S01]  /*3c10*/  SHF.R.U32.HI R5, RZ, 0x3, R3 ;  /* 0x00000003ff057819 */ /* 0x000fe20000011603 */
[----:B------:R-:W-:Y:S01]  /*3c20*/  IMAD.SHL.U32 R3, R32, 0x40, RZ ;  /* 0x0000004020037824 */ /* 0x000fe200078e00ff */
[----:B------:R-:W-:Y:S01]  /*3c30*/  LOP3.LUT R2, R14, R13, RZ, 0x3c, !PT ;  /* 0x0000000d0e027212 */ /* 0x000fe200078e3cff */
[----:B------:R-:W-:Y:S01]  /*3c40*/  IMAD R9, R33, UR6, RZ ;  /* 0x0000000621097c24 */ /* 0x000fe2000f8e02ff */
[----:B------:R-:W-:Y:S01]  /*3c50*/  LOP3.LUT R5, R8, R5, RZ, 0x3c, !PT ;  /* 0x0000000508057212 */ /* 0x000fe200078e3cff */
[C---:B------:R-:W-:Y:S01]  /*3c60*/  IMAD.WIDE.U32 R168, R30.reuse, UR6, R6 ;  /* 0x000000061ea87c25 */ /* 0x040fe2000f8e0006 */
[----:B------:R-:W-:Y:S01]  /*3c70*/  SHF.R.S32.HI R112, RZ, 0x5, R113 ;  /* 0x00000005ff707819 */ /* 0x000fe20000011471 */
[----:B------:R-:W-:Y:S01]  /*3c80*/  ULDC.64 UR8, c[0x0][0x220] ;  /* 0x0000880000087ab9 */ /* 0x000fe20000000a00 */
[----:B------:R-:W-:Y:S01]  /*3c90*/  LOP3.LUT R5, R5, 0xfffffe00, R3, 0xf8, !PT ;  /* 0xfffffe0005057812 */ /* 0x000fe200078ef803 */
[----:B------:R-:W-:Y:S01]  /*3ca0*/  IMAD R8, R30, UR7, R9 ;  /* 0x000000071e087c24 */ /* 0x000fe2000f8e0209 */
[----:B------:R-:W-:Y:S01]  /*3cb0*/  LEA R184, P1, R168, UR8, 0x1 ;  /* 0x00000008a8b87c11 */ /* 0x000fe2000f8208ff */
[----:B------:R-:W-:Y:S01]  /*3cc0*/  IMAD R2, R12, 0x200, R2 ;  /* 0x000002000c027824 */ /* 0x000fe200078e0202 */
[----:B------:R-:W-:Y:S01]  /*3cd0*/  USHF.L.U64.HI UR29, UR6, 0x4, UR7 ;  /* 0x00000004061d7899 */ /* 0x000fe20008010207 */
[----:B------:R-:W-:Y:S01]  /*3ce0*/  IMAD.IADD R170, R169, 0x1, R8 ;  /* 0x00000001a9aa7824 */ /* 0x000fe200078e0208 */
[----:B------:R-:W-:Y:S01]  /*3cf0*/  USHF.L.U32 UR30, UR6, 0x4, URZ ;  /* 0x00000004061e7899 */ /* 0x000fe2000800063f */
[----:B------:R-:W-:Y:S01]  /*3d00*/  IMAD R3, R112, 0x400, R5 ;  /* 0x0000040070037824 */ /* 0x000fe200078e0205 */
[----:B------:R-:W-:-:S04]  /*3d10*/  DEPBAR.LE SB0, 0x0 ;  /* 0x000080000000791a */ /* 0x000fc80000000000 */
[----:B------:R-:W-:Y:S01]  /*3d20*/  BAR.SYNC.DEFER_BLOCKING 0x0 ;  /* 0x0000000000007b1d */ /* 0x000fe20000010000 */
[----:B------:R-:W-:Y:S02]  /*3d30*/  ISETP.GE.AND P5, PT, R22, UR16, PT ;  /* 0x0000001016007c0c */ /* 0x000fe4000bfa6270 */
[----:B------:R-:W-:Y:S02]  /*3d40*/  ISETP.GE.AND P6, PT, R23, UR16, PT ;  /* 0x0000001017007c0c */ /* 0x000fe4000bfc6270 */
[----:B------:R-:W-:Y:S01]  /*3d50*/  LEA R212, R2, UR4, 0x1 ;  /* 0x0000000402d47c11 */ /* 0x000fe2000f8e08ff */
[----:B------:R-:W-:Y:S01]  /*3d60*/  BSSY B0, `(.L_x_2414) ;  /* 0x000002a000007945 */ /* 0x000fe20003800000 */
        /* <DEDUP_REMOVED lines=41> */
.L_x_2415:
[----:B------:R-:W-:Y:S05]  /*4000*/  BSYNC B0 ;  /* 0x0000000000007941 */ /* 0x000fea0003800000 */
.L_x_2414:
[----:B------:R4:W-:Y:S01]  /*4010*/  @P4 STS.128 [R239+0x10800], RZ ;  /* 0x010800ffef004388 */ /* 0x0009e20000000c00 */
[----:B------:R-:W-:Y:S03]  /*4020*/  BSSY B0, `(.L_x_2416) ;  /* 0x0000031000007945 */ /* 0x000fe60003800000 */
[----:B------:R4:W-:Y:S04]  /*4030*/  @P4 STS.128 [R239+0x12800], RZ ;  /* 0x012800ffef004388 */ /* 0x0009e80000000c00 */
        /* <DEDUP_REMOVED lines=9> */
[----:B------:R-:W-:Y:S01]  /*40d0*/  ISETP.GE.AND P2, PT, R117, UR31, PT ;  /* 0x0000001f75007c0c */ /* 0x000fe2000bf46270 */
[----:B---3--:R-:W-:Y:S02]  /*40e0*/  IMAD.U32 R2, RZ, RZ, UR29 ;  /* 0x0000001dff027e24 */ /* 0x008fe4000f8e00ff */
[----:B------:R-:W-:Y:S02]  /*40f0*/  IMAD.U32 R10, RZ, RZ, UR30 ;  /* 0x0000001eff0a7e24 */ /* 0x000fe4000f8e00ff */
[----:B------:R-:W-:-:S04]  /*4100*/  IMAD.U32 R3, RZ, RZ, UR29 ;  /* 0x0000001dff037e24 */ /* 0x000fc8000f8e00ff */
[-C--:B------:R-:W-:Y:S01]  /*4110*/  @!P4 LEA R8, P1, R8, R184.reuse, 0x1 ;  /* 0x000000b80808c211 */ /* 0x080fe200078208ff */
[----:B------:R2:W-:Y:S01]  /*4120*/  @P4 STS.128 [R239+0x10800], RZ ;  /* 0x010800ffef004388 */ /* 0x0005e20000000c00 */
[-C--:B------:R-:W-:Y:S02]  /*4130*/  @!P3 LEA R6, P0, R6, R184.reuse, 0x1 ;  /* 0x000000b80606b211 */ /* 0x080fe400078008ff */
[-C--:B------:R-:W-:Y:S01]  /*4140*/  @!P4 LEA.HI.X R9, R7, R185.reuse, R2, 0x1, P1 ;  /* 0x000000b90709c211 */ /* 0x080fe200008f0c02 */
[----:B------:R-:W-:Y:S01]  /*4150*/  IMAD.U32 R2, RZ, RZ, UR30 ;  /* 0x0000001eff027e24 */ /* 0x000fe2000f8e00ff */
[----:B------:R-:W-:Y:S02]  /*4160*/  @!P3 LEA.HI.X R7, R10, R185, R3, 0x1, P0 ;  /* 0x000000b90a07b211 */ /* 0x000fe400000f0c03 */
[----:B------:R-:W-:Y:S01]  /*4170*/  ISETP.GE.AND P0, PT, R116, UR31, PT ;  /* 0x0000001f74007c0c */ /* 0x000fe2000bf06270 */
[----:B------:R-:W-:Y:S01]  /*4180*/  @!PT LDS RZ, [RZ] ;  /* 0x00000000fffff984 */ /* 0x000fe20000000800 */
[----:B------:R-:W-:Y:S01]  /*4190*/  @!PT LDS RZ, [RZ] ;  /* 0x00000000fffff984 */ /* 0x000fe20000000800 */
[----:B------:R-:W-:Y:S01]  /*41a0*/  @!PT LDS RZ, [RZ] ;  /* 0x00000000fffff984 */ /* 0x000fe20000000800 */
[----:B------:R2:W-:Y:S01]  /*41b0*/  @!P4 LDGSTS.E.BYPASS.LTC128B.128 [R239+0x10800], desc[UR26][R8.64] ;  /* 0x1080000008efcfae */ /* 0x0005e2000b901d5a */
[----:B------:R-:W-:-:S03]  /*41c0*/  @!P2 LEA R2, P1, R2, R184, 0x1 ;  /* 0x000000b80202a211 */ /* 0x000fc600078208ff */
[----:B------:R2:W-:Y:S01]  /*41d0*/  @P3 STS.128 [R239+0x12800], RZ ;  /* 0x012800ffef003388 */ /* 0x0005e20000000c00 */
        /* <DEDUP_REMOVED lines=21> */
.L_x_2417:
[----:B------:R-:W-:Y:S05]  /*4330*/  BSYNC B0 ;  /* 0x0000000000007941 */ /* 0x000fea0003800000 */
.L_x_2416:
        /* <DEDUP_REMOVED lines=18> */
[-CC-:B------:R-:W-:Y:S02]  /*4460*/  @!P5 LEA.HI.X R11, R2, R185.reuse, R3.reuse, 0x1, P0 ;  /* 0x000000b9020bd211 */ /* 0x180fe400000f0c03 */
        /* <DEDUP_REMOVED lines=26> */
.L_x_2419:
[----:B------:R-:W-:Y:S05]  /*4610*/  BSYNC B0 ;  /* 0x0000000000007941 */ /* 0x000fea0003800000 */
.L_x_2418:
        /* <DEDUP_REMOVED lines=10> */
[----:B------:R-:W-:Y:S02]  /*46c0*/  ISETP.GE.AND P2, PT, R118, UR32, PT ;  /* 0x0000002076007c0c */ /* 0x000fe4000bf46270 */
[----:B------:R-:W-:Y:S02]  /*46d0*/  ISETP.GE.AND P1, PT, R117, UR32, PT ;  /* 0x0000002075007c0c */ /* 0x000fe4000bf26270 */
[----:B------:R-:W-:Y:S02]  /*46e0*/  MOV R10, UR6 ;  /* 0x00000006000a7c02 */ /* 0x000fe40008000f00 */
[----:B------:R-:W-:-:S05]  /*46f0*/  ISETP.GE.AND P0, PT, R116, UR32, PT ;  /* 0x0000002074007c0c */ /* 0x000fca000bf06270 */
[-C--:B---3--:R-:W-:Y:S01]  /*4700*/  @!P3 MOV R3, R185.reuse ;  /* 0x000000b90003b202 */ /* 0x088fe20000000f00 */
[----:B------:R-:W-:Y:S01]  /*4710*/  @!P3 IMAD.MOV.U32 R2, RZ, RZ, R184 ;  /* 0x000000ffff02b224 */ /* 0x000fe200078e00b8 */
[----:B------:R-:W-:Y:S01]  /*4720*/  VOTEU.ALL UP2, P3 ;  /* 0x00000000003f7886 */ /* 0x000fe20001840000 */
[----:B------:R-:W-:Y:S01]  /*4730*/  VOTEU.ALL UP1, P2 ;  /* 0x00000000003f7886 */ /* 0x000fe20001020000 */
[----:B------:R-:W-:Y:S01]  /*4740*/  VOTEU.ALL UP0, P1 ;  /* 0x00000000003f7886 */ /* 0x000fe20000800000 */
[----:B------:R-:W-:Y:S01]  /*4750*/  @!P3 IMAD.WIDE.U32 R8, R8, 0x60, R2 ;  /* 0x000000600808b825 */ /* 0x000fe200078e0002 */
[----:B------:R-:W-:Y:S01]  /*4760*/  @!P2 MOV R3, R185 ;  /* 0x000000b90003a202 */ /* 0x000fe20000000f00 */
[----:B------:R-:W-:Y:S01]  /*4770*/  @!UP2 UIMAD UR33, UR7, 0x60, URZ ;  /* 0x000000600721a8a4 */ /* 0x000fe2000f8e023f */
[----:B------:R2:W-:Y:S01]  /*4780*/  @P3 STS.128 [R239+0x11800], RZ ;  /* 0x011800ffef003388 */ /* 0x0005e20000000c00 */
[----:B------:R-:W-:Y:S01]  /*4790*/  @!P2 IMAD.MOV.U32 R2, RZ, RZ, R184 ;  /* 0x000000ffff02a224 */ /* 0x000fe200078e00b8 */
[----:B------:R-:W-:-:S02]  /*47a0*/  @!UP1 UIMAD UR31, UR7, 0x60, URZ ;  /* 0x00000060071f98a4 */ /* 0x000fc4000f8e023f */
        /* <DEDUP_REMOVED lines=34> */
.L_x_2421:
[----:B------:R-:W-:Y:S05]  /*49d0*/  BSYNC B0 ;  /* 0x0000000000007941 */ /* 0x000fea0003800000 */
.L_x_2420:
[----:B------:R-:W-:Y:S01]  /*49e0*/  LDSM.16.M88.4 R16, [R219] ;  /* 0x00000000db10783b */ /* 0x000fe20000000200 */
[----:B------:R-:W-:Y:S01]  /*49f0*/  R2P PR, R31, 0x6 ;  /* 0x000000061f007804 */ /* 0x000fe20000000000 */
[----:B------:R-:W-:Y:S01]  /*4a00*/  ULDC UR31, c[0x0][0x39c] ;  /* 0x0000e700001f7ab9 */ /* 0x000fe20000000800 */
[C---:B--23--:R-:W-:Y:S01]  /*4a10*/  IADD3 R2, R212.reuse, 0x8000, RZ ;  /* 0x00008000d4027810 */ /* 0x04cfe20007ffe0ff */
[----:B------:R-:W2:Y:S01]  /*4a20*/  LDSM.16.M88.4 R20, [R212+0x8000] ;  /* 0x00800000d414783b */ /* 0x000ea20000000200 */
[----:B------:R-:W-:Y:S01]  /*4a30*/  IADD3 R223, R212, 0x8020, RZ ;  /* 0x00008020d4df7810 */ /* 0x000fe20007ffe0ff */
[----:B------:R-:W-:Y:S01]  /*4a40*/  UISETP.GT.AND UP0, UPT, UR14, UR12, UPT ;  /* 0x0000000c0e00728c */ /* 0x000fe2000bf04270 */
[-C--:B------:R-:W-:Y:S01]  /*4a50*/  LEA R220, R4, R219.reuse, 0x1 ;  /* 0x000000db04dc7211 */ /* 0x080fe200078e08ff */
[----:B------:R-:W3:Y:S01]  /*4a60*/  LDSM.16.M88.4 R28, [R212+0x8800] ;  /* 0x00880000d41c783b */ /* 0x000ee20000000200 */
[C---:B------:R-:W-:Y:S01]  /*4a70*/  LEA R222, R0.reuse, R219, 0x1 ;  /* 0x000000db00de7211 */ /* 0x040fe200078e08ff */
[----:B------:R-:W-:Y:S01]  /*4a80*/  UIADD3 UR20, UR24, -UR20, -UR15 ;  /* 0x8000001418147290 */ /* 0x000fe2000fffe80f */
[----:B------:R-:W-:Y:S01]  /*4a90*/  LEA R221, R0, R220, 0x1 ;  /* 0x000000dc00dd7211 */ /* 0x000fe200078e08ff */
[----:B------:R-:W-:Y:S01]  /*4aa0*/  LDSM.16.M88.4 R12, [R220] ;  /* 0x00000000dc0c783b */ /* 0x000fe20000000200 */
[----:B------:R-:W-:Y:S01]  /*4ab0*/  PLOP3.LUT P6, PT, PT, PT, UP0, 0x80, 0x0 ;  /* 0x000000000000781c */ /* 0x000fe20003fcf008 */
[----:B------:R-:W-:Y:S01]  /*4ac0*/  IMAD.U32 R243, RZ, RZ, UR24 ;  /* 0x00000018fff37e24 */ /* 0x000fe2000f8e00ff */
[----:B------:R-:W-:Y:S01]  /*4ad0*/  @P1 IADD3 R223, R2, -0x20, RZ ;  /* 0xffffffe002df1810 */ /* 0x000fe20007ffe0ff */
[----:B------:R-:W-:Y:S01]  /*4ae0*/  LDSM.16.M88.4 R32, [R212+0x9000] ;  /* 0x00900000d420783b */ /* 0x000fe20000000200 */
[----:B------:R-:W-:-:S02]  /*4af0*/  IMAD.MOV.U32 R2, RZ, RZ, 0x40 ;  /* 0x00000040ff027424 */ /* 0x000fc400078e00ff */
[C---:B------:R-:W-:Y:S01]  /*4b00*/  IADD3 R238, R223.reuse, 0x800, RZ ;  /* 0x00000800dfee7810 */ /* 0x040fe20007ffe0ff */
[----:B------:R-:W5:Y:S01]  /*4b10*/  LDSM.16.M88.4 R36, [R223] ;  /* 0x00000000df24783b */ /* 0x000f620000000200 */
[C---:B------:R-:W-:Y:S01]  /*4b20*/  VIADD R237, R223.reuse, 0x1000 ;  /* 0x00001000dfed7836 */ /* 0x040fe20000000000 */
[----:B------:R-:W-:Y:S01]  /*4b30*/  SEL R2, R2, 0xffffffc0, !P2 ;  /* 0xffffffc002027807 */ /* 0x000fe20005000000 */
[C---:B------:R-:W-:Y:S01]  /*4b40*/  VIADD R233, R223.reuse, 0x3000 ;  /* 0x00003000dfe97836 */ /* 0x040fe20000000000 */
[----:B------:R-:W4:Y:S01]  /*4b50*/  LDSM.16.M88.4 R44, [R212+0x9800] ;  /* 0x00980000d42c783b */ /* 0x000f220000000200 */
[C---:B------:R-:W-:Y:S01]  /*4b60*/  IADD3 R236, R223.reuse, 0x1800, RZ ;  /* 0x00001800dfec7810 */ /* 0x040fe20007ffe0ff */
[C---:B------:R-:W-:Y:S01]  /*4b70*/  VIADD R228, R223.reuse, 0x5800 ;  /* 0x00005800dfe47836 */ /* 0x040fe20000000000 */
[----:B------:R-:W-:Y:S01]  /*4b80*/  IADD3 R218, R212, R2, RZ ;  /* 0x00000002d4da7210 */ /* 0x000fe20007ffe0ff */
[----:B------:R-:W1:Y:S01]  /*4b90*/  LDSM.16.M88.4 R60, [R223+0x800] ;  /* 0x00080000df3c783b */ /* 0x000e620000000200 */
[----:B------:R-:W-:Y:S01]  /*4ba0*/  IMAD.IADD R217, R2, 0x1, R223 ;  /* 0x0000000102d97824 */ /* 0x000fe200078e02df */
[----:B------:R-:W-:-:S02]  /*4bb0*/  IADD3 R235, R223, 0x2000, RZ ;  /* 0x00002000dfeb7810 */ /* 0x000fc40007ffe0ff */
[----:B------:R-:W-:Y:S01]  /*4bc0*/  LDSM.16.M88.4 R8, [R222] ;  /* 0x00000000de08783b */ /* 0x000fe20000000200 */
[C---:B------:R-:W-:Y:S02]  /*4bd0*/  IADD3 R234, R223.reuse, 0x2800, RZ ;  /* 0x00002800dfea7810 */ /* 0x040fe40007ffe0ff */
[C---:B------:R-:W-:Y:S01]  /*4be0*/  IADD3 R232, R223.reuse, 0x3800, RZ ;  /* 0x00003800dfe87810 */ /* 0x040fe20007ffe0ff */
[----:B------:R-:W1:Y:S01]  /*4bf0*/  LDSM.16.M88.4 R76, [R218+0x8000] ;  /* 0x00800000da4c783b */ /* 0x000e620000000200 */
[C---:B------:R-:W-:Y:S02]  /*4c00*/  IADD3 R231, R223.reuse, 0x4000, RZ ;  /* 0x00004000dfe77810 */ /* 0x040fe40007ffe0ff */
[C---:B------:R-:W-:Y:S01]  /*4c10*/  IADD3 R230, R223.reuse, 0x4800, RZ ;  /* 0x00004800dfe67810 */ /* 0x040fe20007ffe0ff */
[----:B------:R-:W1:Y:S01]  /*4c20*/  LDSM.16.M88.4 R68, [R223+0x1000] ;  /* 0x00100000df44783b */ /* 0x000e620000000200 */
[C---:B------:R-:W-:Y:S02]  /*4c30*/  IADD3 R229, R223.reuse, 0x5000, RZ ;  /* 0x00005000dfe57810 */ /* 0x040fe40007ffe0ff */
[C---:B------:R-:W-:Y:S01]  /*4c40*/  IADD3 R227, R223.reuse, 0x6000, RZ ;  /* 0x00006000dfe37810 */ /* 0x040fe20007ffe0ff */
[----:B--2---:R-:W-:Y:S01]  /*4c50*/  HMMA.16816.F32 R24, R16, R20, RZ ;  /* 0x000000141018723c */ /* 0x004fe200000018ff */
[----:B------:R-:W2:Y:S01]  /*4c60*/  LDSM.16.M88.4 R72, [R223+0x1800] ;  /* 0x00180000df48783b */ /* 0x000ea20000000200 */
[----:B------:R-:W-:-:S02]  /*4c70*/  IADD3 R226, R223, 0x6800, RZ ;  /* 0x00006800dfe27810 */ /* 0x000fc40007ffe0ff */
[C---:B------:R-:W-:Y:S01]  /*4c80*/  IADD3 R225, R223.reuse, 0x7000, RZ ;  /* 0x00007000dfe17810 */ /* 0x040fe20007ffe0ff */
[----:B------:R-:W2:Y:S01]  /*4c90*/  LDSM.16.M88.4 R80, [R218+0x8800] ;  /* 0x00880000da50783b */ /* 0x000ea20000000200 */
[C---:B------:R-:W-:Y:S01]  /*4ca0*/  HMMA.16816.F32 R40, R16.reuse, R22, RZ ;  /* 0x000000161028723c */ /* 0x040fe200000018ff */
[----:B------:R-:W-:Y:S02]  /*4cb0*/  IADD3 R224, R223, 0x7800, RZ ;  /* 0x00007800dfe07810 */ /* 0x000fe40007ffe0ff */
[----:B------:R-:W-:Y:S03]  /*4cc0*/  LDSM.16.M88.4 R96, [R217] ;  /* 0x00000000d960783b */ /* 0x000fe60000000200 */
[C---:B---3--:R-:W-:Y:S01]  /*4cd0*/  HMMA.16816.F32 R48, R16.reuse, R28, RZ ;  /* 0x0000001c1030723c */ /* 0x048fe200000018ff */
[----:B------:R-:W-:Y:S04]  /*4ce0*/  LDSM.16.M88.4 R88, [R218+0x9000] ;  /* 0x00900000da58783b */ /* 0x000fe80000000200 */
[----:B------:R-:W-:Y:S01]  /*4cf0*/  LDSM.16.M88.4 R84, [R217+0x800] ;  /* 0x00080000d954783b */ /* 0x000fe20000000200 */
[----:B------:R-:W-:Y:S03]  /*4d00*/  HMMA.16816.F32 R52, R16, R30, RZ ;  /* 0x0000001e1034723c */ /* 0x000fe600000018ff */
[----:B------:R-:W3:Y:S03]  /*4d10*/  LDSM.16.M88.4 R28, [R221] ;  /* 0x00000000dd1c783b */ /* 0x000ee60000000200 */
[----:B-----5:R-:W-:Y:S01]  /*4d20*/  HMMA.16816.F32 R24, R12, R36, R24 ;  /* 0x000000240c18723c */ /* 0x020fe20000001818 */
[----:B------:R-:W-:Y:S04]  /*4d30*/  LDSM.16.M88.4 R100, [R212+0xa000] ;  /* 0x00a00000d464783b */ /* 0x000fe80000000200 */
[----:B------:R-:W-:Y:S01]  /*4d40*/  LDSM.16.M88.4 R92, [R217+0x1000] ;  /* 0x00100000d95c783b */ /* 0x000fe20000000200 */
[C---:B------:R-:W-:Y:S03]  /*4d50*/  HMMA.16816.F32 R56, R16.reuse, R32, RZ ;  /* 0x000000201038723c */ /* 0x040fe600000018ff */
[----:B------:R-:W-:Y:S03]  /*4d60*/  LDSM.16.M88.4 R104, [R212+0xe800] ;  /* 0x00e80000d468783b */ /* 0x000fe60000000200 */
[C---:B------:R-:W-:Y:S01]  /*4d70*/  HMMA.16816.F32 R20, R16.reuse, R34, RZ ;  /* 0x000000221014723c */ /* 0x040fe200000018ff */
[----:B------:R-:W-:Y:S04]  /*4d80*/  LDSM.16.M88.4 R108, [R218+0xe000] ;  /* 0x00e00000da6c783b */ /* 0x000fe80000000200 */
[----:B------:R-:W0:Y:S01]  /*4d90*/  LDGDEPBAR ;  /* 0x00000000000079af */ /* 0x000e220000000000 */
[C---:B----4-:R-:W-:Y:S06]  /*4da0*/  HMMA.16816.F32 R64, R16.reuse, R44, RZ ;  /* 0x0000002c1040723c */ /* 0x050fec00000018ff */
[----:B------:R-:W-:Y:S01]  /*4db0*/  HMMA.16816.F32 R32, R16, R46, RZ ;  /* 0x0000002e1020723c */ /* 0x000fe200000018ff */
[----:B------:R-:W4:Y:S05]  /*4dc0*/  LDSM.16.M88.4 R44, [R218+0x9800] ;  /* 0x00980000da2c783b */ /* 0x000f2a0000000200 */
[C---:B------:R-:W-:Y:S06]  /*4dd0*/  HMMA.16816.F32 R36, R12.reuse, R38, R40 ;  /* 0x000000260c24723c */ /* 0x040fec0000001828 */
[C---:B-1----:R-:W-:Y:S06]  /*4de0*/  HMMA.16816.F32 R40, R12.reuse, R60, R48 ;  /* 0x0000003c0c28723c */ /* 0x042fec0000001830 */
[----:B------:R-:W-:Y:S01]  /*4df0*/  HMMA.16816.F32 R48, R12, R62, R52 ;  /* 0x0000003e0c30723c */ /* 0x000fe20000001834 */
[----:B------:R-:W-:Y:S05]  /*4e00*/  LDSM.16.M88.4 R52, [R217+0x1800] ;  /* 0x00180000d934783b */ /* 0x000fea0000000200 */
[----:B------:R-:W-:Y:S01]  /*4e10*/  HMMA.16816.F32 R16, R8, R76, R24 ;  /* 0x0000004c0810723c */ /* 0x000fe20000001818 */
[----:B------:R-:W1:Y:S05]  /*4e20*/  LDSM.16.M88.4 R24, [R219+0x2000] ;  /* 0x00200000db18783b */ /* 0x000e6a0000000200 */
[C---:B------:R-:W-:Y:S06]  /*4e30*/  HMMA.16816.F32 R56, R12.reuse, R68, R56 ;  /* 0x000000440c38723c */ /* 0x040fec0000001838 */
[C---:B------:R-:W-:Y:S01]  /*4e40*/  HMMA.16816.F32 R20, R12.reuse, R70, R20 ;  /* 0x000000460c14723c */ /* 0x040fe20000001814 */
[----:B------:R-:W-:Y:S05]  /*4e50*/  LDSM.16.M88.4 R68, [R223+0x2800] ;  /* 0x00280000df44783b */ /* 0x000fea0000000200 */
[C---:B--2---:R-:W-:Y:S01]  /*4e60*/  HMMA.16816.F32 R60, R12.reuse, R72, R64 ;  /* 0x000000480c3c723c */ /* 0x044fe20000001840 */
[----:B------:R-:W2:Y:S05]  /*4e70*/  LDSM.16.M88.4 R64, [R212+0xa800] ;  /* 0x00a80000d440783b */ /* 0x000eaa0000000200 */
[----:B------:R-:W-:Y:S01]  /*4e80*/  HMMA.16816.F32 R32, R12, R74, R32 ;  /* 0x0000004a0c20723c */ /* 0x000fe20000001820 */
[----:B------:R-:W-:Y:S05]  /*4e90*/  LDSM.16.M88.4 R72, [R212+0xb000] ;  /* 0x00b00000d448783b */ /* 0x000fea0000000200 */
[C---:B------:R-:W-:Y:S01]  /*4ea0*/  HMMA.16816.F32 R36, R8.reuse, R78, R36 ;  /* 0x0000004e0824723c */ /* 0x040fe20000001824 */
[----:B------:R-:W-:Y:S05]  /*4eb0*/  LDSM.16.M88.4 R76, [R223+0x3000] ;  /* 0x00300000df4c783b */ /* 0x000fea0000000200 */
[C---:B------:R-:W-:Y:S06]  /*4ec0*/  HMMA.16816.F32 R40, R8.reuse, R80, R40 ;  /* 0x000000500828723c */ /* 0x040fec0000001828 */
[----:B------:R-:W-:Y:S01]  /*4ed0*/  HMMA.16816.F32 R48, R8, R82, R48 ;  /* 0x000000520830723c */ /* 0x000fe20000001830 */
[----:B------:R-:W-:Y:S05]  /*4ee0*/  LDSM.16.M88.4 R80, [R223+0x2000] ;  /* 0x00200000df50783b */ /* 0x000fea0000000200 */
[----:B---3--:R-:W-:Y:S06]  /*4ef0*/  HMMA.16816.F32 R12, R28, R96, R16 ;  /* 0x000000601c0c723c */ /* 0x008fec0000001810 */
[C---:B------:R-:W-:Y:S06]  /*4f00*/  HMMA.16816.F32 R56, R8.reuse, R88, R56 ;  /* 0x000000580838723c */ /* 0x040fec0000001838 */
[C---:B------:R-:W-:Y:S01]  /*4f10*/  HMMA.16816.F32 R16, R8.reuse, R90, R20 ;  /* 0x0000005a0810723c */ /* 0x040fe20000001814 */
[----:B------:R-:W3:Y:S04]  /*4f20*/  LDSM.16.M88.4 R20, [R220+0x2000] ;  /* 0x00200000dc14783b */ /* 0x000ee80000000200 */
[----:B------:R-:W-:Y:S01]  /*4f30*/  LDSM.16.M88.4 R88, [R218+0xb000] ;  /* 0x00b00000da58783b */ /* 0x000fe20000000200 */
[C---:B----4-:R-:W-:Y:S06]  /*4f40*/  HMMA.16816.F32 R60, R8.reuse, R44, R60 ;  /* 0x0000002c083c723c */ /* 0x050fec000000183c */
[----:B------:R-:W-:Y:S01]  /*4f50*/  HMMA.16816.F32 R32, R8, R46, R32 ;  /* 0x0000002e0820723c */ /* 0x000fe20000001820 */
[----:B------:R-:W4:Y:S05]  /*4f60*/  LDSM.16.M88.4 R44, [R212+0xb800] ;  /* 0x00b80000d42c783b */ /* 0x000f2a0000000200 */
[C---:B------:R-:W-:Y:S01]  /*4f70*/  HMMA.16816.F32 R36, R28.reuse, R98, R36 ;  /* 0x000000621c24723c */ /* 0x040fe20000001824 */
[----:B------:R-:W-:Y:S05]  /*4f80*/  LDSM.16.M88.4 R96, [R217+0x2000] ;  /* 0x00200000d960783b */ /* 0x000fea0000000200 */
[C---:B------:R-:W-:Y:S06]  /*4f90*/  HMMA.16816.F32 R40, R28.reuse, R84, R40 ;  /* 0x000000541c28723c */ /* 0x040fec0000001828 */
[----:B------:R-:W-:Y:S01]  /*4fa0*/  HMMA.16816.F32 R48, R28, R86, R48 ;  /* 0x000000561c30723c */ /* 0x000fe20000001830 */
[----:B------:R-:W-:Y:S05]  /*4fb0*/  LDSM.16.M88.4 R84, [R218+0xa000] ;  /* 0x00a00000da54783b */ /* 0x000fea0000000200 */
[----:B-1----:R-:W-:Y:S06]  /*4fc0*/  HMMA.16816.F32 R12, R24, R100, R12 ;  /* 0x00000064180c723c */ /* 0x002fec000000180c */
[C---:B------:R-:W-:Y:S06]  /*4fd0*/  HMMA.16816.F32 R56, R28.reuse, R92, R56 ;  /* 0x0000005c1c38723c */ /* 0x040fec0000001838 */
[C---:B------:R-:W-:Y:S01]  /*4fe0*/  HMMA.16816.F32 R8, R28.reuse, R94, R16 ;  /* 0x0000005e1c08723c */ /* 0x040fe20000001810 */
[----:B------:R-:W1:Y:S04]  /*4ff0*/  LDSM.16.M88.4 R16, [R222+0x2000] ;  /* 0x00200000de10783b */ /* 0x000e680000000200 */
[----:B------:R-:W-:Y:S01]  /*5000*/  LDSM.16.M88.4 R92, [R212+0xc000] ;  /* 0x00c00000d45c783b */ /* 0x000fe20000000200 */
[C---:B------:R-:W-:Y:S06]  /*5010*/  HMMA.16816.F32 R60, R28.reuse, R52, R60 ;  /* 0x000000341c3c723c */ /* 0x040fec000000183c */
[----:B------:R-:W-:Y:S01]  /*5020*/  HMMA.16816.F32 R28, R28, R54, R32 ;  /* 0x000000361c1c723c */ /* 0x000fe20000001820 */
[----:B------:R-:W5:Y:S05]  /*5030*/  LDSM.16.M88.4 R52, [R223+0x3800] ;  /* 0x00380000df34783b */ /* 0x000f6a0000000200 */
[C---:B------:R-:W-:Y:S06]  /*5040*/  HMMA.16816.F32 R32, R24.reuse, R102, R36 ;  /* 0x000000661820723c */ /* 0x040fec0000001824 */
[C---:B--2---:R-:W-:Y:S06]  /*5050*/  HMMA.16816.F32 R40, R24.reuse, R64, R40 ;  /* 0x000000401828723c */ /* 0x044fec0000001828 */
[----:B------:R-:W-:Y:S01]  /*5060*/  HMMA.16816.F32 R48, R24, R66, R48 ;  /* 0x000000421830723c */ /* 0x000fe20000001830 */
[----:B------:R-:W2:Y:S05]  /*5070*/  LDSM.16.M88.4 R64, [R218+0xa800] ;  /* 0x00a80000da40783b */ /* 0x000eaa0000000200 */
[----:B---3--:R-:W-:Y:S01]  /*5080*/  HMMA.16816.F32 R36, R20, R80, R12 ;  /* 0x000000501424723c */ /* 0x008fe2000000180c */
[----:B------:R-:W3:Y:S05]  /*5090*/  LDSM.16.M88.4 R12, [R221+0x2000] ;  /* 0x00200000dd0c783b */ /* 0x000eea0000000200 */
[C---:B------:R-:W-:Y:S06]  /*50a0*/  HMMA.16816.F32 R56, R24.reuse, R72, R56 ;  /* 0x000000481838723c */ /* 0x040fec0000001838 */
[C---:B------:R-:W-:Y:S01]  /*50b0*/  HMMA.16816.F32 R8, R24.reuse, R74, R8 ;  /* 0x0000004a1808723c */ /* 0x040fe20000001808 */
[----:B------:R-:W-:Y:S05]  /*50c0*/  LDSM.16.M88.4 R72, [R217+0x2800] ;  /* 0x00280000d948783b */ /* 0x000fea0000000200 */
[C---:B----4-:R-:W-:Y:S06]  /*50d0*/  HMMA.16816.F32 R28, R24.reuse, R46, R28 ;  /* 0x0000002e181c723c */ /* 0x050fec000000181c */
[----:B------:R-:W-:Y:S06]  /*50e0*/  HMMA.16816.F32 R60, R24, R44, R60 ;  /* 0x0000002c183c723c */ /* 0x000fec000000183c */
[C---:B------:R-:W-:Y:S01]  /*50f0*/  HMMA.16816.F32 R24, R20.reuse, R82, R32 ;  /* 0x000000521418723c */ /* 0x040fe20000001820 */
[----:B------:R-:W-:Y:S05]  /*5100*/  LDSM.16.M88.4 R80, [R217+0x3000] ;  /* 0x00300000d950783b */ /* 0x000fea0000000200 */
[C---:B------:R-:W-:Y:S06]  /*5110*/  HMMA.16816.F32 R32, R20.reuse, R68, R40 ;  /* 0x000000441420723c */ /* 0x040fec0000001828 */
[----:B------:R-:W-:Y:S01]  /*5120*/  HMMA.16816.F32 R48, R20, R70, R48 ;  /* 0x000000461430723c */ /* 0x000fe20000001830 */
[----:B------:R-:W4:Y:S05]  /*5130*/  LDSM.16.M88.4 R68, [R218+0xb800] ;  /* 0x00b80000da44783b */ /* 0x000f2a0000000200 */
[----:B-1----:R-:W-:Y:S06]  /*5140*/  HMMA.16816.F32 R44, R16, R84, R36 ;  /* 0x00000054102c723c */ /* 0x002fec0000001824 */
[C---:B------:R-:W-:Y:S06]  /*5150*/  HMMA.16816.F32 R56, R20.reuse, R76, R56 ;  /* 0x0000004c1438723c */ /* 0x040fec0000001838 */
[C---:B------:R-:W-:Y:S01]  /*5160*/  HMMA.16816.F32 R40, R20.reuse, R78, R8 ;  /* 0x0000004e1428723c */ /* 0x040fe20000001808 */
[----:B------:R-:W1:Y:S04]  /*5170*/  LDSM.16.M88.4 R8, [R219+0x4000] ;  /* 0x00400000db08783b */ /* 0x000e680000000200 */
[----:B------:R-:W-:Y:S01]  /*5180*/  LDSM.16.M88.4 R76, [R212+0xc800] ;  /* 0x00c80000d44c783b */ /* 0x000fe20000000200 */
[C---:B-----5:R-:W-:Y:S06]  /*5190*/  HMMA.16816.F32 R36, R20.reuse, R54, R28 ;  /* 0x000000361424723c */ /* 0x060fec000000181c */
[----:B------:R-:W-:Y:S06]  /*51a0*/  HMMA.16816.F32 R60, R20, R52, R60 ;  /* 0x00000034143c723c */ /* 0x000fec000000183c */
[C---:B------:R-:W-:Y:S01]  /*51b0*/  HMMA.16816.F32 R28, R16.reuse, R86, R24 ;  /* 0x00000056101c723c */ /* 0x040fe20000001818 */
[----:B------:R-:W-:Y:S05]  /*51c0*/  LDSM.16.M88.4 R84, [R212+0xd000] ;  /* 0x00d00000d454783b */ /* 0x000fea0000000200 */
[C---:B--2---:R-:W-:Y:S01]  /*51d0*/  HMMA.16816.F32 R24, R16.reuse, R64, R32 ;  /* 0x000000401018723c */ /* 0x044fe20000001820 */
[----:B------:R-:W-:Y:S05]  /*51e0*/  LDSM.16.M88.4 R32, [R220+0x4000] ;  /* 0x00400000dc20783b */ /* 0x000fea0000000200 */
[----:B------:R-:W-:Y:S01]  /*51f0*/  HMMA.16816.F32 R20, R16, R66, R48 ;  /* 0x000000421014723c */ /* 0x000fe20000001830 */
[----:B------:R-:W2:Y:S05]  /*5200*/  LDSM.16.M88.4 R64, [R217+0x3800] ;  /* 0x00380000d940783b */ /* 0x000eaa0000000200 */
[----:B---3--:R-:W-:Y:S06]  /*5210*/  HMMA.16816.F32 R48, R12, R96, R44 ;  /* 0x000000600c30723c */ /* 0x008fec000000182c */
[C---:B------:R-:W-:Y:S06]  /*5220*/  HMMA.16816.F32 R56, R16.reuse, R88, R56 ;  /* 0x000000581038723c */ /* 0x040fec0000001838 */
[C---:B------:R-:W-:Y:S01]  /*5230*/  HMMA.16816.F32 R52, R16.reuse, R90, R40 ;  /* 0x0000005a1034723c */ /* 0x040fe20000001828 */
[----:B------:R-:W3:Y:S05]  /*5240*/  LDSM.16.M88.4 R88, [R223+0x4000] ;  /* 0x00400000df58783b */ /* 0x000eea0000000200 */
[C---:B----4-:R-:W-:Y:S06]  /*5250*/  HMMA.16816.F32 R44, R16.reuse, R70, R36 ;  /* 0x00000046102c723c */ /* 0x050fec0000001824 */
[----:B------:R-:W-:Y:S01]  /*5260*/  HMMA.16816.F32 R60, R16, R68, R60 ;  /* 0x00000044103c723c */ /* 0x000fe2000000183c */
[----:B------:R-:W-:Y:S05]  /*5270*/  LDSM.16.M88.4 R68, [R223+0x5000] ;  /* 0x00500000df44783b */ /* 0x000fea0000000200 */
[----:B------:R-:W-:Y:S01]  /*5280*/  HMMA.16816.F32 R36, R12, R98, R28 ;  /* 0x000000620c24723c */ /* 0x000fe2000000181c */
[----:B------:R-:W-:Y:S05]  /*5290*/  LDSM.16.M88.4 R28, [R222+0x4000] ;  /* 0x00400000de1c783b */ /* 0x000fea0000000200 */
[----:B-1----:R-:W-:Y:S06]  /*52a0*/  HMMA.16816.F32 R16, R8, R92, R48 ;  /* 0x0000005c0810723c */ /* 0x002fec0000001830 */
[C---:B------:R-:W-:Y:S06]  /*52b0*/  HMMA.16816.F32 R40, R12.reuse, R72, R24 ;  /* 0x000000480c28723c */ /* 0x040fec0000001818 */
[C---:B------:R-:W-:Y:S01]  /*52c0*/  HMMA.16816.F32 R24, R12.reuse, R74, R20 ;  /* 0x0000004a0c18723c */ /* 0x040fe20000001814 */
[----:B------:R-:W-:Y:S05]  /*52d0*/  LDSM.16.M88.4 R72, [R212+0xd800] ;  /* 0x00d80000d448783b */ /* 0x000fea0000000200 */
[C---:B------:R-:W-:Y:S06]  /*52e0*/  HMMA.16816.F32 R20, R12.reuse, R80, R56 ;  /* 0x000000500c14723c */ /* 0x040fec0000001838 */
[C---:B------:R-:W-:Y:S01]  /*52f0*/  HMMA.16816.F32 R52, R12.reuse, R82, R52 ;  /* 0x000000520c34723c */ /* 0x040fe20000001834 */
[----:B------:R-:W1:Y:S05]  /*5300*/  LDSM.16.M88.4 R80, [R218+0xc000] ;  /* 0x00c00000da50783b */ /* 0x000e6a0000000200 */
[C---:B--2---:R-:W-:Y:S01]  /*5310*/  HMMA.16816.F32 R56, R12.reuse, R66, R44 ;  /* 0x000000420c38723c */ /* 0x044fe2000000182c */
[----:B------:R-:W2:Y:S05]  /*5320*/  LDSM.16.M88.4 R44, [R223+0x4800] ;  /* 0x00480000df2c783b */ /* 0x000eaa0000000200 */
[----:B------:R-:W-:Y:S06]  /*5330*/  HMMA.16816.F32 R60, R12, R64, R60 ;  /* 0x000000400c3c723c */ /* 0x000fec000000183c */
[----:B------:R-:W-:Y:S01]  /*5340*/  HMMA.16816.F32 R36, R8, R94, R36 ;  /* 0x0000005e0824723c */ /* 0x000fe20000001824 */
[----:B------:R-:W-:Y:S05]  /*5350*/  LDSM.16.M88.4 R92, [R218+0xd800] ;  /* 0x00d80000da5c783b */ /* 0x000fea0000000200 */
[----:B---3--:R-:W-:Y:S01]  /*5360*/  HMMA.16816.F32 R12, R32, R88, R16 ;  /* 0x00000058200c723c */ /* 0x008fe20000001810 */
[----:B------:R-:W-:Y:S05]  /*5370*/  LDSM.16.M88.4 R16, [R220+0x6000] ;  /* 0x00600000dc10783b */ /* 0x000fea0000000200 */
[C---:B------:R-:W-:Y:S01]  /*5380*/  HMMA.16816.F32 R48, R8.reuse, R78, R24 ;  /* 0x0000004e0830723c */ /* 0x040fe20000001818 */
[----:B------:R-:W-:Y:S05]  /*5390*/  LDSM.16.M88.4 R24, [R221+0x4000] ;  /* 0x00400000dd18783b */ /* 0x000fea0000000200 */
[C---:B------:R-:W-:Y:S01]  /*53a0*/  HMMA.16816.F32 R96, R8.reuse, R86, R52 ;  /* 0x000000560860723c */ /* 0x040fe20000001834 */
[----:B------:R-:W3:Y:S05]  /*53b0*/  LDSM.16.M88.4 R52, [R217+0x4000] ;  /* 0x00400000d934783b */ /* 0x000eea0000000200 */
[----:B------:R-:W-:Y:S06]  /*53c0*/  HMMA.16816.F32 R40, R8, R76, R40 ;  /* 0x0000004c0828723c */ /* 0x000fec0000001828 */
[----:B------:R-:W-:Y:S01]  /*53d0*/  HMMA.16816.F32 R36, R32, R90, R36 ;  /* 0x0000005a2024723c */ /* 0x000fe20000001824 */
[----:B------:R-:W4:Y:S05]  /*53e0*/  LDSM.16.M88.4 R88, [R218+0xc800] ;  /* 0x00c80000da58783b */ /* 0x000f2a0000000200 */
[----:B-1----:R-:W-:Y:S06]  /*53f0*/  HMMA.16816.F32 R12, R28, R80, R12 ;  /* 0x000000501c0c723c */ /* 0x002fec000000180c */
[C---:B------:R-:W-:Y:S01]  /*5400*/  HMMA.16816.F32 R64, R8.reuse, R84, R20 ;  /* 0x000000540840723c */ /* 0x040fe20000001814 */
[----:B------:R-:W-:Y:S04]  /*5410*/  LDSM.16.M88.4 R20, [R219+0x6000] ;  /* 0x00600000db14783b */ /* 0x000fe80000000200 */
[----:B------:R-:W-:Y:S01]  /*5420*/  LDSM.16.M88.4 R84, [R223+0x6000] ;  /* 0x00600000df54783b */ /* 0x000fe20000000200 */
[C---:B------:R-:W-:Y:S03]  /*5430*/  HMMA.16816.F32 R100, R8.reuse, R72, R60 ;  /* 0x000000480864723c */ /* 0x040fe6000000183c */
[----:B------:R-:W-:Y:S03]  /*5440*/  LDSM.16.M88.4 R60, [R218+0xd000] ;  /* 0x00d00000da3c783b */ /* 0x000fe60000000200 */
[----:B------:R-:W-:Y:S01]  /*5450*/  HMMA.16816.F32 R76, R8, R74, R56 ;  /* 0x0000004a084c723c */ /* 0x000fe20000001838 */
[----:B------:R-:W1:Y:S05]  /*5460*/  LDSM.16.M88.4 R72, [R212+0xe000] ;  /* 0x00e00000d448783b */ /* 0x000e6a0000000200 */
[C---:B--2---:R-:W-:Y:S06]  /*5470*/  HMMA.16816.F32 R40, R32.reuse, R44, R40 ;  /* 0x0000002c2028723c */ /* 0x044fec0000001828 */
[----:B------:R-:W-:Y:S01]  /*5480*/  HMMA.16816.F32 R56, R32, R46, R48 ;  /* 0x0000002e2038723c */ /* 0x000fe20000001830 */
[----:B------:R-:W2:Y:S05]  /*5490*/  LDSM.16.M88.4 R44, [R223+0x5800] ;  /* 0x00580000df2c783b */ /* 0x000eaa0000000200 */
[----:B------:R-:W-:Y:S01]  /*54a0*/  HMMA.16816.F32 R36, R28, R82, R36 ;  /* 0x000000521c24723c */ /* 0x000fe20000001824 */
[----:B------:R-:W5:Y:S05]  /*54b0*/  LDSM.16.M88.4 R80, [R217+0x4800] ;  /* 0x00480000d950783b */ /* 0x000f6a0000000200 */
[----:B---3--:R-:W-:Y:S01]  /*54c0*/  HMMA.16816.F32 R8, R24, R52, R12 ;  /* 0x000000341808723c */ /* 0x008fe2000000180c */
[----:B------:R-:W3:Y:S05]  /*54d0*/  LDSM.16.M88.4 R12, [R222+0x6000] ;  /* 0x00600000de0c783b */ /* 0x000eea0000000200 */
[----:B----4-:R-:W-:Y:S06]  /*54e0*/  HMMA.16816.F32 R40, R28, R88, R40 ;  /* 0x000000581c28723c */ /* 0x010fec0000001828 */
[----:B------:R-:W-:Y:S06]  /*54f0*/  HMMA.16816.F32 R64, R32, R68, R64 ;  /* 0x000000442040723c */ /* 0x000fec0000001840 */
[----:B------:R-:W-:Y:S06]  /*5500*/  HMMA.16816.F32 R36, R24, R54, R36 ;  /* 0x000000361824723c */ /* 0x000fec0000001824 */
[----:B-1----:R-:W-:Y:S06]  /*5510*/  HMMA.16816.F32 R8, R20, R72, R8 ;  /* 0x000000481408723c */ /* 0x002fec0000001808 */
[C---:B------:R-:W-:Y:S01]  /*5520*/  HMMA.16816.F32 R52, R32.reuse, R70, R96 ;  /* 0x000000462034723c */ /* 0x040fe20000001860 */
[----:B------:R-:W1:Y:S04]  /*5530*/  LDSM.16.M88.4 R68, [R217+0x5000] ;  /* 0x00500000d944783b */ /* 0x000e680000000200 */
[----:B------:R-:W-:Y:S01]  /*5540*/  LDSM.16.M88.4 R96, [R223+0x6800] ;  /* 0x00680000df60783b */ /* 0x000fe20000000200 */
[C---:B--2---:R-:W-:Y:S03]  /*5550*/  HMMA.16816.F32 R48, R32.reuse, R44, R100 ;  /* 0x0000002c2030723c */ /* 0x044fe60000001864 */
[----:B------:R-:W-:Y:S03]  /*5560*/  LDSM.16.M88.4 R100, [R217+0x6000] ;  /* 0x00600000d964783b */ /* 0x000fe60000000200 */
[----:B------:R-:W-:Y:S06]  /*5570*/  HMMA.16816.F32 R76, R32, R46, R76 ;  /* 0x0000002e204c723c */ /* 0x000fec000000184c */
[----:B------:R-:W-:Y:S01]  /*5580*/  HMMA.16816.F32 R44, R28, R90, R56 ;  /* 0x0000005a1c2c723c */ /* 0x000fe20000001838 */
[----:B------:R-:W2:Y:S05]  /*5590*/  LDSM.16.M88.4 R88, [R217+0x5800] ;  /* 0x00580000d958783b */ /* 0x000eaa0000000200 */
[----:B-----5:R-:W-:Y:S06]  /*55a0*/  HMMA.16816.F32 R40, R24, R80, R40 ;  /* 0x000000501828723c */ /* 0x020fec0000001828 */
[----:B------:R-:W-:Y:S01]  /*55b0*/  HMMA.16816.F32 R36, R20, R74, R36 ;  /* 0x0000004a1424723c */ /* 0x000fe20000001824 */
[----:B------:R-:W-:Y:S05]  /*55c0*/  LDSM.16.M88.4 R72, [R212+0xf800] ;  /* 0x00f80000d448783b */ /* 0x000fea0000000200 */
[----:B------:R-:W-:Y:S01]  /*55d0*/  HMMA.16816.F32 R32, R16, R84, R8 ;  /* 0x000000541020723c */ /* 0x000fe20000001808 */
[----:B------:R-:W-:Y:S05]  /*55e0*/  LDSM.16.M88.4 R8, [R221+0x6000] ;  /* 0x00600000dd08783b */ /* 0x000fea0000000200 */
[C---:B------:R-:W-:Y:S06]  /*55f0*/  HMMA.16816.F32 R64, R28.reuse, R60, R64 ;  /* 0x0000003c1c40723c */ /* 0x040fec0000001840 */
[----:B------:R-:W-:Y:S06]  /*5600*/  HMMA.16816.F32 R60, R28, R62, R52 ;  /* 0x0000003e1c3c723c */ /* 0x000fec0000001834 */
[----:B------:R-:W-:Y:S01]  /*5610*/  HMMA.16816.F32 R52, R24, R82, R44 ;  /* 0x000000521834723c */ /* 0x000fe2000000182c */
[----:B------:R-:W4:Y:S05]  /*5620*/  LDSM.16.M88.4 R80, [R212+0xf000] ;  /* 0x00f00000d450783b */ /* 0x000f2a0000000200 */
[----:B------:R-:W-:Y:S06]  /*5630*/  HMMA.16816.F32 R56, R28, R92, R48 ;  /* 0x0000005c1c38723c */ /* 0x000fec0000001830 */
[----:B------:R-:W-:Y:S06]  /*5640*/  HMMA.16816.F32 R48, R20, R104, R40 ;  /* 0x000000681430723c */ /* 0x000fec0000001828 */
[----:B------:R-:W-:Y:S06]  /*5650*/  HMMA.16816.F32 R44, R16, R86, R36 ;  /* 0x00000056102c723c */ /* 0x000fec0000001824 */
[----:B---3--:R-:W-:Y:S06]  /*5660*/  HMMA.16816.F32 R36, R12, R108, R32 ;  /* 0x0000006c0c24723c */ /* 0x008fec0000001820 */
[----:B------:R-:W-:Y:S01]  /*5670*/  HMMA.16816.F32 R32, R28, R94, R76 ;  /* 0x0000005e1c20723c */ /* 0x000fe2000000184c */
[----:B------:R-:W3:Y:S05]  /*5680*/  LDSM.16.M88.4 R76, [R218+0xe800] ;  /* 0x00e80000da4c783b */ /* 0x000eea0000000200 */
[----:B-1----:R-:W-:Y:S01]  /*5690*/  HMMA.16816.F32 R28, R24, R68, R64 ;  /* 0x00000044181c723c */ /* 0x002fe20000001840 */
[----:B------:R-:W-:Y:S05]  /*56a0*/  LDSM.16.M88.4 R64, [R218+0xf000] ;  /* 0x00f00000da40783b */ /* 0x000fea0000000200 */
[----:B------:R-:W-:Y:S06]  /*56b0*/  HMMA.16816.F32 R40, R20, R106, R52 ;  /* 0x0000006a1428723c */ /* 0x000fec0000001834 */
[----:B--2---:R-:W-:Y:S01]  /*56c0*/  HMMA.16816.F32 R84, R24, R88, R56 ;  /* 0x000000581854723c */ /* 0x004fe20000001838 */
[----:B------:R-:W1:Y:S05]  /*56d0*/  LDSM.16.M88.4 R56, [R223+0x7000] ;  /* 0x00700000df38783b */ /* 0x000e6a0000000200 */
[----:B------:R-:W-:Y:S06]  /*56e0*/  HMMA.16816.F32 R48, R16, R96, R48 ;  /* 0x000000601030723c */ /* 0x000fec0000001830 */
[C---:B------:R-:W-:Y:S01]  /*56f0*/  HMMA.16816.F32 R60, R24.reuse, R70, R60 ;  /* 0x00000046183c723c */ /* 0x040fe2000000183c */
[----:B------:R-:W2:Y:S05]  /*5700*/  LDSM.16.M88.4 R68, [R217+0x6800] ;  /* 0x00680000d944783b */ /* 0x000eaa0000000200 */
[----:B------:R-:W-:Y:S06]  /*5710*/  HMMA.16816.F32 R88, R24, R90, R32 ;  /* 0x0000005a1858723c */ /* 0x000fec0000001820 */
[----:B----4-:R-:W-:Y:S06]  /*5720*/  HMMA.16816.F32 R24, R20, R80, R28 ;  /* 0x000000501418723c */ /* 0x010fec000000181c */
[----:B------:R-:W-:Y:S06]  /*5730*/  HMMA.16816.F32 R32, R16, R98, R40 ;  /* 0x000000621020723c */ /* 0x000fec0000001828 */
[----:B------:R-:W-:Y:S06]  /*5740*/  HMMA.16816.F32 R52, R8, R100, R36 ;  /* 0x000000640834723c */ /* 0x000fec0000001824 */
[C---:B------:R-:W-:Y:S06]  /*5750*/  HMMA.16816.F32 R44, R12.reuse, R110, R44 ;  /* 0x0000006e0c2c723c */ /* 0x040fec000000182c */
[----:B---3--:R-:W-:Y:S06]  /*5760*/  HMMA.16816.F32 R36, R12, R76, R48 ;  /* 0x0000004c0c24723c */ /* 0x008fec0000001830 */
[----:B------:R-:W-:Y:S01]  /*5770*/  HMMA.16816.F32 R40, R20, R82, R60 ;  /* 0x000000521428723c */ /* 0x000fe2000000183c */
[----:B------:R-:W3:Y:S05]  /*5780*/  LDSM.16.M88.4 R60, [R223+0x7800] ;  /* 0x00780000df3c783b */ /* 0x000eea0000000200 */
[----:B-1----:R-:W-:Y:S01]  /*5790*/  HMMA.16816.F32 R28, R16, R56, R24 ;  /* 0x00000038101c723c */ /* 0x002fe20000001818 */
[----:B------:R-:W-:-:S04]  /*57a0*/  FMUL.FTZ R2, R52, UR31 ;  /* 0x0000001f34027c20 */ /* 0x000fc80008410000 */
[----:B------:R1:W4:Y:S01]  /*57b0*/  MUFU.TANH R92, R2 ;  /* 0x00000002005c7308 */ /* 0x0003220000002400 */
[----:B------:R-:W-:Y:S06]  /*57c0*/  HMMA.16816.F32 R24, R12, R78, R32 ;  /* 0x0000004e0c18723c */ /* 0x000fec0000001820 */
[C---:B------:R-:W-:Y:S06]  /*57d0*/  HMMA.16816.F32 R44, R8.reuse, R102, R44 ;  /* 0x00000066082c723c */ /* 0x040fec000000182c */
[----:B--2---:R-:W-:Y:S01]  /*57e0*/  HMMA.16816.F32 R48, R8, R68, R36 ;  /* 0x000000440830723c */ /* 0x004fe20000001824 */
[----:B-1----:R-:W-:-:S05]  /*57f0*/  FMUL.FTZ R2, R53, UR31 ;  /* 0x0000001f35027c20 */ /* 0x002fca0008410000 */
[----:B------:R-:W-:Y:S01]  /*5800*/  HMMA.16816.F32 R36, R20, R72, R84 ;  /* 0x000000481424723c */ /* 0x000fe20000001854 */
[----:B------:R1:W2:Y:S05]  /*5810*/  MUFU.TANH R81, R2 ;  /* 0x0000000200517308 */ /* 0x0002aa0000002400 */
[----:B------:R-:W-:Y:S01]  /*5820*/  HMMA.16816.F32 R32, R16, R58, R40 ;  /* 0x0000003a1020723c */ /* 0x000fe20000001828 */
[----:B------:R-:W-:Y:S05]  /*5830*/  LDSM.16.M88.4 R56, [R218+0xf800] ;  /* 0x00f80000da38783b */ /* 0x000fea0000000200 */
[----:B------:R-:W-:Y:S06]  /*5840*/  HMMA.16816.F32 R40, R8, R70, R24 ;  /* 0x000000460828723c */ /* 0x000fec0000001818 */
[----:B------:R-:W-:Y:S01]  /*5850*/  HMMA.16816.F32 R24, R20, R74, R88 ;  /* 0x0000004a1418723c */ /* 0x000fe20000001858 */
[----:B-1----:R-:W-:-:S04]  /*5860*/  FMUL.FTZ R2, R54, UR31 ;  /* 0x0000001f36027c20 */ /* 0x002fc80008410000 */
[----:B------:R1:W1:Y:S01]  /*5870*/  MUFU.TANH R80, R2 ;  /* 0x0000000200507308 */ /* 0x0002620000002400 */
[----:B------:R-:W-:Y:S06]  /*5880*/  HMMA.16816.F32 R28, R12, R64, R28 ;  /* 0x000000400c1c723c */ /* 0x000fec000000181c */
[----:B---3--:R-:W-:Y:S06]  /*5890*/  HMMA.16816.F32 R20, R16, R60, R36 ;  /* 0x0000003c1014723c */ /* 0x008fec0000001824 */
[----:B------:R-:W-:Y:S01]  /*58a0*/  HMMA.16816.F32 R32, R12, R66, R32 ;  /* 0x000000420c20723c */ /* 0x000fe20000001820 */
[----:B------:R-:W-:Y:S01]  /*58b0*/  FMUL.FTZ R42, R42, UR31 ;  /* 0x0000001f2a2a7c20 */ /* 0x000fe20008410000 */
[----:B-1----:R-:W-:-:S02]  /*58c0*/  FMUL.FTZ R2, R55, UR31 ;  /* 0x0000001f37027c20 */ /* 0x002fc40008410000 */
[----:B------:R-:W1:Y:S02]  /*58d0*/  LDSM.16.M88.4 R52, [R217+0x7000] ;  /* 0x00700000d934783b */ /* 0x000e640000000200 */
[----:B------:R-:W-:Y:S01]  /*58e0*/  HMMA.16816.F32 R16, R16, R62, R24 ;  /* 0x0000003e1010723c */ /* 0x000fe20000001818 */
[----:B------:R3:W1:Y:S02]  /*58f0*/  MUFU.TANH R77, R2 ;  /* 0x00000002004d7308 */ /* 0x0006640000002400 */
[----:B---3--:R-:W-:-:S06]  /*5900*/  FMUL.FTZ R2, R44, UR31 ;  /* 0x0000001f2c027c20 */ /* 0x008fcc0008410000 */
[----:B------:R3:W1:Y:S02]  /*5910*/  MUFU.TANH R76, R2 ;  /* 0x00000002004c7308 */ /* 0x0006640000002400 */
[----:B---3--:R-:W-:Y:S01]  /*5920*/  FMUL.FTZ R2, R45, UR31 ;  /* 0x0000001f2d027c20 */ /* 0x008fe20008410000 */
[----:B-1----:R-:W-:Y:S05]  /*5930*/  HMMA.16816.F32 R36, R8, R52, R28 ;  /* 0x000000340824723c */ /* 0x002fea000000181c */
[----:B------:R1:W3:Y:S01]  /*5940*/  MUFU.TANH R73, R2 ;  /* 0x0000000200497308 */ /* 0x0002e20000002400 */
[C---:B------:R-:W-:Y:S06]  /*5950*/  HMMA.16816.F32 R28, R12.reuse, R56, R20 ;  /* 0x000000380c1c723c */ /* 0x040fec0000001814 */
[----:B------:R-:W-:Y:S06]  /*5960*/  HMMA.16816.F32 R12, R12, R58, R16 ;  /* 0x0000003a0c0c723c */ /* 0x000fec0000001810 */
[----:B------:R-:W-:Y:S01]  /*5970*/  HMMA.16816.F32 R20, R8, R54, R32 ;  /* 0x000000360814723c */ /* 0x000fe20000001820 */
[----:B-1----:R-:W-:-:S04]  /*5980*/  FMUL.FTZ R2, R46, UR31 ;  /* 0x0000001f2e027c20 */ /* 0x002fc80008410000 */
[----:B------:R1:W1:Y:S01]  /*5990*/  MUFU.TANH R72, R2 ;  /* 0x0000000200487308 */ /* 0x0002620000002400 */
[----:B------:R-:W-:Y:S01]  /*59a0*/  FMUL.FTZ R39, R39, UR31 ;  /* 0x0000001f27277c20 */ /* 0x000fe20008410000 */
[----:B-1----:R-:W-:-:S15]  /*59b0*/  FMUL.FTZ R2, R47, UR31 ;  /* 0x0000001f2f027c20 */ /* 0x002fde0008410000 */
[----:B------:R-:W-:-:S02]  /*59c0*/  NOP ;  /* 0x0000000000007918 */ /* 0x000fc40000000000 */
[----:B------:R-:W-:Y:S01]  /*59d0*/  FMUL.FTZ R20, R20, UR31 ;  /* 0x0000001f14147c20 */ /* 0x000fe20008410000 */
[----:B------:R-:W1:Y:S01]  /*59e0*/  LDSM.16.M88.4 R44, [R217+0x7800] ;  /* 0x00780000d92c783b */ /* 0x000e620000000200 */
[----:B------:R-:W-:Y:S01]  /*59f0*/  FMUL.FTZ R21, R21, UR31 ;  /* 0x0000001f15157c20 */ /* 0x000fe20008410000 */
[----:B------:R5:W1:Y:S01]  /*5a00*/  MUFU.TANH R69, R2 ;  /* 0x0000000200457308 */ /* 0x000a620000002400 */
[----:B------:R-:W-:Y:S01]  /*5a10*/  FMUL.FTZ R22, R22, UR31 ;  /* 0x0000001f16167c20 */ /* 0x000fe20008410000 */
[----:B------:R-:W-:Y:S01]  /*5a20*/  FMUL.FTZ R23, R23, UR31 ;  /* 0x0000001f17177c20 */ /* 0x000fe20008410000 */
[----:B------:R-:W-:-:S05]  /*5a30*/  DEPBAR.LE SB0, 0x0 ;  /* 0x000080000000791a */ /* 0x000fca0000000000 */
[----:B------:R-:W1:Y:S08]  /*5a40*/  MUFU.TANH R140, R20 ;  /* 0x00000014008c7308 */ /* 0x000e700000002400 */
[----:B------:R-:W1:Y:S01]  /*5a50*/  MUFU.TANH R143, R22 ;  /* 0x00000016008f7308 */ /* 0x000e620000002400 */
[----:B-----5:R-:W-:-:S07]  /*5a60*/  FMUL.FTZ R2, R48, UR31 ;  /* 0x0000001f30027c20 */ /* 0x020fce0008410000 */
[----:B------:R5:W2:Y:S08]  /*5a70*/  MUFU.TANH R68, R2 ;  /* 0x0000000200447308 */ /* 0x000ab00000002400 */
[----:B------:R-:W2:Y:S01]  /*5a80*/  MUFU.TANH R156, R23 ;  /* 0x00000017009c7308 */ /* 0x000ea20000002400 */
[----:B-1----:R-:W-:Y:S01]  /*5a90*/  HMMA.16816.F32 R28, R8, R44, R28 ;  /* 0x0000002c081c723c */ /* 0x002fe2000000181c */
[----:B-----5:R-:W-:-:S05]  /*5aa0*/  FMUL.FTZ R2, R49, UR31 ;  /* 0x0000001f31027c20 */ /* 0x020fca0008410000 */
[----:B------:R-:W-:Y:S01]  /*5ab0*/  HMMA.16816.F32 R8, R8, R46, R12 ;  /* 0x0000002e0808723c */ /* 0x000fe2000000180c */
[----:B------:R1:W1:Y:S02]  /*5ac0*/  MUFU.TANH R65, R2 ;  /* 0x0000000200417308 */ /* 0x0002640000002400 */
[----:B-1----:R-:W-:-:S15]  /*5ad0*/  FMUL.FTZ R2, R50, UR31 ;  /* 0x0000001f32027c20 */ /* 0x002fde0008410000 */
[----:B------:R-:W-:Y:S01]  /*5ae0*/  FMUL.FTZ R3, R29, UR31 ;  /* 0x0000001f1d037c20 */ /* 0x000fe20008410000 */
[----:B------:R-:W-:Y:S01]  /*5af0*/  FMUL.FTZ R28, R28, UR31 ;  /* 0x0000001f1c1c7c20 */ /* 0x000fe20008410000 */
[----:B------:R-:W1:Y:S04]  /*5b00*/  MUFU.TANH R50, R42 ;  /* 0x0000002a00327308 */ /* 0x000e680000002400 */
[----:B------:R-:W-:Y:S01]  /*5b10*/  FMUL.FTZ R8, R8, UR31 ;  /* 0x0000001f08087c20 */ /* 0x000fe20008410000 */
[----:B------:R-:W-:Y:S01]  /*5b20*/  FMUL.FTZ R9, R9, UR31 ;  /* 0x0000001f09097c20 */ /* 0x000fe20008410000 */
[----:B------:R-:W-:Y:S01]  /*5b30*/  FMUL.FTZ R10, R10, UR31 ;  /* 0x0000001f0a0a7c20 */ /* 0x000fe20008410000 */
[----:B------:R-:W-:Y:S01]  /*5b40*/  FMUL.FTZ R11, R11, UR31 ;  /* 0x0000001f0b0b7c20 */ /* 0x000fe20008410000 */
[----:B------:R5:W1:Y:S08]  /*5b50*/  MUFU.TANH R64, R2 ;  /* 0x0000000200407308 */ /* 0x000a700000002400 */
[----:B------:R-:W1:Y:S08]  /*5b60*/  MUFU.TANH R42, R21 ;  /* 0x00000015002a7308 */ /* 0x000e700000002400 */
[----:B------:R-:W1:Y:S01]  /*5b70*/  MUFU.TANH R35, R8 ;  /* 0x0000000800237308 */ /* 0x000e620000002400 */
[----:B-----5:R-:W-:-:S07]  /*5b80*/  FMUL.FTZ R2, R51, UR31 ;  /* 0x0000001f33027c20 */ /* 0x020fce0008410000 */
[----:B------:R5:W1:Y:S08]  /*5b90*/  MUFU.TANH R61, R2 ;  /* 0x00000002003d7308 */ /* 0x000a700000002400 */
[----:B------:R-:W1:Y:S01]  /*5ba0*/  MUFU.TANH R34, R9 ;  /* 0x0000000900227308 */ /* 0x000e620000002400 */
[----:B-----5:R-:W-:-:S07]  /*5bb0*/  FMUL.FTZ R2, R40, UR31 ;  /* 0x0000001f28027c20 */ /* 0x020fce0008410000 */
[----:B------:R5:W1:Y:S02]  /*5bc0*/  MUFU.TANH R60, R2 ;  /* 0x00000002003c7308 */ /* 0x000a640000002400 */
[----:B-----5:R-:W-:-:S06]  /*5bd0*/  FMUL.FTZ R2, R41, UR31 ;  /* 0x0000001f29027c20 */ /* 0x020fcc0008410000 */
[----:B------:R5:W1:Y:S02]  /*5be0*/  MUFU.TANH R51, R2 ;  /* 0x0000000200337308 */ /* 0x000a640000002400 */
[----:B-----5:R-:W-:-:S06]  /*5bf0*/  FMUL.FTZ R2, R43, UR31 ;  /* 0x0000001f2b027c20 */ /* 0x020fcc0008410000 */
[----:B------:R-:W1:Y:S08]  /*5c00*/  MUFU.TANH R43, R39 ;  /* 0x00000027002b7308 */ /* 0x000e700000002400 */
[----:B------:R5:W1:Y:S08]  /*5c10*/  MUFU.TANH R49, R2 ;  /* 0x0000000200317308 */ /* 0x000a700000002400 */
[----:B------:R-:W1:Y:S01]  /*5c20*/  MUFU.TANH R39, R28 ;  /* 0x0000001c00277308 */ /* 0x000e620000002400 */
[----:B-----5:R-:W-:-:S07]  /*5c30*/  FMUL.FTZ R2, R36, UR31 ;  /* 0x0000001f24027c20 */ /* 0x020fce0008410000 */
[----:B------:R-:W1:Y:S08]  /*5c40*/  MUFU.TANH R36, R11 ;  /* 0x0000000b00247308 */ /* 0x000e700000002400 */
[----:B------:R5:W1:Y:S02]  /*5c50*/  MUFU.TANH R135, R2 ;  /* 0x0000000200877308 */ /* 0x000a640000002400 */
[----:B-----5:R-:W-:-:S06]  /*5c60*/  FMUL.FTZ R2, R37, UR31 ;  /* 0x0000001f25027c20 */ /* 0x020fcc0008410000 */
[----:B------:R-:W1:Y:S08]  /*5c70*/  MUFU.TANH R37, R10 ;  /* 0x0000000a00257308 */ /* 0x000e700000002400 */
[----:B------:R5:W1:Y:S02]  /*5c80*/  MUFU.TANH R141, R2 ;  /* 0x00000002008d7308 */ /* 0x000a640000002400 */
[----:B-----5:R-:W-:-:S06]  /*5c90*/  FMUL.FTZ R2, R38, UR31 ;  /* 0x0000001f26027c20 */ /* 0x020fcc0008410000 */
[----:B------:R5:W1:Y:S08]  /*5ca0*/  MUFU.TANH R38, R3 ;  /* 0x0000000300267308 */ /* 0x000a700000002400 */
[----:B------:R4:W1:Y:S01]  /*5cb0*/  MUFU.TANH R48, R2 ;  /* 0x0000000200307308 */ /* 0x0008620000002400 */
[----:B-----5:R-:W-:-:S07]  /*5cc0*/  FMUL.FTZ R3, R30, UR31 ;  /* 0x0000001f1e037c20 */ /* 0x020fce0008410000 */
[----:B------:R5:W1:Y:S01]  /*5cd0*/  MUFU.TANH R41, R3 ;  /* 0x0000000300297308 */ /* 0x000a620000002400 */
[----:B----4-:R-:W-:-:S04]  /*5ce0*/  LOP3.LUT R2, R113, 0xffffffe0, RZ, 0xc0, !PT ;  /* 0xffffffe071027812 */ /* 0x010fc800078ec0ff */
[----:B------:R-:W-:Y:S02]  /*5cf0*/  IADD3 R2, -R2, R114, RZ ;  /* 0x0000007202027210 */ /* 0x000fe40007ffe1ff */
[----:B------:R-:W-:Y:S02]  /*5d00*/  SHF.L.U32 R114, R114, 0x1, RZ ;  /* 0x0000000172727819 */ /* 0x000fe400000006ff */
[----:B------:R-:W-:Y:S02]  /*5d10*/  SHF.R.S32.HI R6, RZ, 0x1f, R2 ;  /* 0x0000001fff067819 */ /* 0x000fe40000011402 */
[----:B------:R-:W-:Y:S02]  /*5d20*/  LOP3.LUT R115, R114, 0x6, RZ, 0xc0, !PT ;  /* 0x0000000672737812 */ /* 0x000fe400078ec0ff */
[----:B------:R-:W-:Y:S01]  /*5d30*/  LEA.HI R2, R6, R2, RZ, 0x2 ;  /* 0x0000000206027211 */ /* 0x000fe200078f10ff */
[----:B-----5:R-:W-:Y:S01]  /*5d40*/  FMUL.FTZ R3, R31, UR31 ;  /* 0x0000001f1f037c20 */ /* 0x020fe20008410000 */
[----:B------:R-:W-:Y:S01]  /*5d50*/  LEA R6, R112, UR21, 0x4 ;  /* 0x0000001570067c11 */ /* 0x000fe2000f8e20ff */
[----:B------:R-:W-:Y:S01]  /*5d60*/  UIADD3 UR21, UR24, 0x1, -UR15 ;  /* 0x0000000118157890 */ /* 0x000fe2000fffe80f */
[----:B------:R-:W-:Y:S01]  /*5d70*/  SHF.R.S32.HI R2, RZ, 0x2, R2 ;  /* 0x00000002ff027819 */ /* 0x000fe20000011402 */
[----:B------:R4:W1:Y:S02]  /*5d80*/  MUFU.TANH R40, R3 ;  /* 0x0000000300287308 */ /* 0x0008640000002400 */
[----:B------:R-:W-:Y:S01]  /*5d90*/  UIADD3 UR16, UR21, UR19, URZ ;  /* 0x0000001315107290 */ /* 0x000fe2000fffe03f */
[----:B------:R-:W-:-:S02]  /*5da0*/  IADD3 R2, R6, R2, RZ ;  /* 0x0000000206027210 */ /* 0x000fc40007ffe0ff */
[----:B------:R-:W-:Y:S02]  /*5db0*/  MOV R6, UR21 ;  /* 0x0000001500067c02 */ /* 0x000fe40008000f00 */
[C---:B------:R-:W-:Y:S02]  /*5dc0*/  VIADDMNMX R241, R2.reuse, UR20, RZ, !PT ;  /* 0x0000001402f17c46 */ /* 0x040fe4000f8001ff */
[C---:B------:R-:W-:Y:S02]  /*5dd0*/  VIADDMNMX R243, R2.reuse, UR16, R243, PT ;  /* 0x0000001002f37c46 */ /* 0x040fe4000b8001f3 */
[----:B----4-:R-:W-:-:S04]  /*5de0*/  IADD3 R3, R2, 0x8, RZ ;  /* 0x0000000802037810 */ /* 0x010fc80007ffe0ff */
[C---:B------:R-:W-:Y:S02]  /*5df0*/  IADD3 R6, R3.reuse, UR19, R6 ;  /* 0x0000001303067c10 */ /* 0x040fe4000fffe006 */
[----:B------:R-:W-:Y:S02]  /*5e00*/  VIADDMNMX R240, R3, UR20, RZ, !PT ;  /* 0x0000001403f07c46 */ /* 0x000fe4000f8001ff */
[----:B------:R-:W-:Y:S01]  /*5e10*/  VIMNMX R242, R6, UR24, PT ;  /* 0x0000001806f27c48 */ /* 0x000fe2000bfe0100 */
[----:B------:R-:W-:Y:S06]  /*5e20*/  BAR.SYNC.DEFER_BLOCKING 0x0 ;  /* 0x0000000000007b1d */ /* 0x000fec0000010000 */
[----:B-123--:R-:W-:Y:S05]  /*5e30*/  @!P6 BRA `(.L_x_2422) ;  /* 0x000000100008e947 */ /* 0x00efea0003800000 */
[----:B------:R-:W-:-:S13]  /*5e40*/  PLOP3.LUT P0, PT, PT, PT, UP6, 0x40, 0x0 ;  /* 0x000000000000781c */ /* 0x000fda0003f0e868 */
[----:B------:R-:W-:Y:S05]  /*5e50*/  @P0 BRA `(.L_x_2423) ;  /* 0x00000004002c0947 */ /* 0x000fea0003800000 */
[----:B------:R-:W-:Y:S01]  /*5e60*/  ULDC UR19, c[0x0][0x380] ;  /* 0x0000e00000137ab9 */ /* 0x000fe20000000800 */
[----:B------:R-:W-:Y:S01]  /*5e70*/  UIADD3 UR34, UR17, -0x40, URZ ;  /* 0xffffffc011227890 */ /* 0x000fe2000fffe03f */
[----:B------:R-:W-:Y:S01]  /*5e80*/  IMAD.U32 R2, RZ, RZ, UR19 ;  /* 0x00000013ff027e24 */ /* 0x000fe2000f8e00ff */
[----:B------:R-:W-:-:S04]  /*5e90*/  UMOV UR36, URZ ;  /* 0x0000003f00247c82 */ /* 0x000fc80008000000 */
[----:B------:R-:W-:Y:S01]  /*5ea0*/  IABS R2, R2 ;  /* 0x0000000200027213 */ /* 0x000fe20000000000 */
[----:B------:R-:W-:Y:S01]  /*5eb0*/  IMAD.U32 R6, RZ, RZ, UR34 ;  /* 0x00000022ff067e24 */ /* 0x000fe2000f8e00ff */
[----:B------:R-:W-:Y:S02]  /*5ec0*/  ULOP3.LUT UR34, UR34, UR19, URZ, 0x3c, !UPT ;  /* 0x0000001322227292 */ /* 0x000fe4000f8e3c3f */
[----:B------:R-:W-:-:S13]  /*5ed0*/  R2UR UR16, R2 ;  /* 0x00000000021072ca */ /* 0x000fda00000e0000 */
[----:B------:R-:W1:Y:S08]  /*5ee0*/  I2F.RP R2, UR16 ;  /* 0x0000001000027d06 */ /* 0x000e700008209400 */
[----:B-1----:R-:W1:Y:S02]  /*5ef0*/  MUFU.RCP R2, R2 ;  /* 0x0000000200027308 */ /* 0x002e640000001000 */
[----:B-1----:R-:W-:-:S06]  /*5f00*/  VIADD R2, R2, 0xffffffe ;  /* 0x0ffffffe02027836 */ /* 0x002fcc0000000000 */
[----:B------:R-:W1:Y:S02]  /*5f10*/  F2I.FTZ.U32.TRUNC.NTZ R2, R2 ;  /* 0x0000000200027305 */ /* 0x000e64000021f000 */
[----:B-1----:R-:W-:Y:S02]  /*5f20*/  R2UR UR37, R2 ;  /* 0x00000000022572ca */ /* 0x002fe400000e0000 */
[----:B------:R-:W-:-:S04]  /*5f30*/  MOV R2, UR17 ;  /* 0x0000001100027c02 */ /* 0x000fc80008000f00 */
[----:B------:R-:W-:Y:S02]  /*5f40*/  IABS R3, R2 ;  /* 0x0000000200037213 */ /* 0x000fe40000000000 */
[----:B------:R-:W-:Y:S02]  /*5f50*/  IABS R2, R6 ;  /* 0x0000000600027213 */ /* 0x000fe40000000000 */
[----:B------:R-:W-:Y:S02]  /*5f60*/  R2UR UR32, R3 ;  /* 0x00000000032072ca */ /* 0x000fe400000e0000 */
[----:B------:R-:W-:Y:S01]  /*5f70*/  R2UR UR21, R2 ;  /* 0x00000000021572ca */ /* 0x000fe200000e0000 */
        /* <DEDUP_REMOVED lines=17> */
[----:B------:R-:W-:Y:S02]  /*6090*/  ULOP3.LUT UR16, UR17, UR19, URZ, 0x3c, !UPT ;  /* 0x0000001311107292 */ /* 0x000fe4000f8e3c3f */
[----:B------:R-:W-:-:S02]  /*60a0*/  @!UP0 UIADD3 UR33, UR33, 0x1, URZ ;  /* 0x0000000121218890 */ /* 0x000fc4000fffe03f */
[----:B------:R-:W-:Y:S02]  /*60b0*/  UISETP.GE.AND UP1, UPT, UR16, URZ, UPT ;  /* 0x0000003f1000728c */ /* 0x000fe4000bf26270 */
[----:B------:R-:W-:Y:S02]  /*60c0*/  UISETP.GE.AND UP0, UPT, UR34, URZ, UPT ;  /* 0x0000003f2200728c */ /* 0x000fe4000bf06270 */
[----:B------:R-:W-:Y:S02]  /*60d0*/  @!UP2 UIADD3 UR35, UR35, 0x1, URZ ;  /* 0x000000012323a890 */ /* 0x000fe4000fffe03f */
[----:B------:R-:W-:Y:S02]  /*60e0*/  @UP3 UIADD3 UR33, UR33, 0x1, URZ ;  /* 0x0000000121213890 */ /* 0x000fe4000fffe03f */
[----:B------:R-:W-:Y:S02]  /*60f0*/  @UP4 UIADD3 UR35, UR35, 0x1, URZ ;  /* 0x0000000123234890 */ /* 0x000fe4000fffe03f */
[----:B------:R-:W-:-:S02]  /*6100*/  UISETP.NE.AND UP2, UPT, UR19, URZ, UPT ;  /* 0x0000003f1300728c */ /* 0x000fc4000bf45270 */
[----:B------:R-:W-:Y:S02]  /*6110*/  ULOP3.LUT UR16, URZ, UR19, URZ, 0x33, !UPT ;  /* 0x000000133f107292 */ /* 0x000fe4000f8e333f */
[----:B------:R-:W-:Y:S02]  /*6120*/  @!UP1 UIADD3 UR35, -UR35, URZ, URZ ;  /* 0x0000003f23239290 */ /* 0x000fe4000fffe13f */
[----:B------:R-:W-:Y:S02]  /*6130*/  @!UP0 UIADD3 UR33, -UR33, URZ, URZ ;  /* 0x0000003f21218290 */ /* 0x000fe4000fffe13f */
[----:B------:R-:W-:Y:S02]  /*6140*/  USEL UR35, UR16, UR35, !UP2 ;  /* 0x0000002310237287 */ /* 0x000fe4000d000000 */
[----:B------:R-:W-:Y:S02]  /*6150*/  USEL UR16, UR16, UR33, !UP2 ;  /* 0x0000002110107287 */ /* 0x000fe4000d000000 */
[----:B------:R-:W-:-:S02]  /*6160*/  UIMAD.WIDE UR20, UR35, 0x4, UR22 ;  /* 0x00000004231478a5 */ /* 0x000fc4000f8e0216 */
        /* <DEDUP_REMOVED lines=15> */
[----:B-1----:R-:W-:-:S05]  /*6260*/  IMAD.U32 R3, RZ, RZ, UR33 ;  /* 0x00000021ff037e24 */ /* 0x002fca000f8e00ff */
[----:B------:R-:W-:Y:S01]  /*6270*/  MOV R3, UR16 ;  /* 0x0000001000037c02 */ /* 0x000fe20008000f00 */
[----:B--2---:R-:W-:Y:S01]  /*6280*/  IMAD.IADD R6, R2, 0x1, -R6 ;  /* 0x0000000102067824 */ /* 0x004fe200078e0a06 */
[----:B------:R-:W-:-:S04]  /*6290*/  MOV R2, UR32 ;  /* 0x0000002000027c02 */ /* 0x000fc80008000f00 */
[----:B------:R-:W-:-:S05]  /*62a0*/  SHF.R.S32.HI R8, RZ, 0x1f, R6 ;  /* 0x0000001fff087819 */ /* 0x000fca0000011406 */
[----:B------:R-:W-:-:S04]  /*62b0*/  IMAD R8, R8, UR20, RZ ;  /* 0x0000001408087c24 */ /* 0x000fc8000f8e02ff */
[C---:B------:R-:W-:Y:S02]  /*62c0*/  IMAD R8, R6.reuse, UR21, R8 ;  /* 0x0000001506087c24 */ /* 0x040fe4000f8e0208 */
[----:B------:R-:W-:-:S04]  /*62d0*/  IMAD.WIDE.U32 R6, R6, UR20, R2 ;  /* 0x0000001406067c25 */ /* 0x000fc8000f8e0002 */
[----:B------:R-:W-:Y:S01]  /*62e0*/  IMAD.IADD R2, R7, 0x1, R8 ;  /* 0x0000000107027824 */ /* 0x000fe200078e0208 */
[----:B------:R-:W-:Y:S01]  /*62f0*/  MOV R3, R6 ;  /* 0x0000000600037202 */ /* 0x000fe20000000f00 */
[----:B------:R-:W-:Y:S06]  /*6300*/  BRA `(.L_x_2424) ;  /* 0x0000000000107947 */ /* 0x000fec0003800000 */
.L_x_2423:
[----:B------:R-:W-:-:S04]  /*6310*/  ULEA UR16, -UR10, URZ, 0x6 ;  /* 0x0000003f0a107291 */ /* 0x000fc8000f8e313f */
[----:B------:R-:W-:Y:S02]  /*6320*/  USHF.R.S32.HI UR19, URZ, 0x1f, UR16 ;  /* 0x0000001f3f137899 */ /* 0x000fe40008011410 */
[----:B------:R-:W-:-:S04]  /*6330*/  MOV R3, UR16 ;  /* 0x0000001000037c02 */ /* 0x000fc80008000f00 */
[----:B------:R-:W-:-:S07]  /*6340*/  MOV R2, UR19 ;  /* 0x0000001300027c02 */ /* 0x000fce0008000f00 */
.L_x_2424:
[----:B------:R-:W-:Y:S01]  /*6350*/  ULDC UR16, c[0x0][0x2d0] ;  /* 0x0000b40000107ab9 */ /* 0x000fe20000000800 */
[----:B------:R-:W-:Y:S01]  /*6360*/  BSSY B0, `(.L_x_2425) ;  /* 0x00000ac000007945 */ /* 0x000fe20003800000 */
[----:B------:R-:W-:Y:S02]  /*6370*/  ISETP.GE.AND P5, PT, R120, UR16, PT ;  /* 0x0000001078007c0c */ /* 0x000fe4000bfa6270 */
[----:B------:R-:W-:Y:S02]  /*6380*/  ISETP.GE.AND P4, PT, R118, UR16, PT ;  /* 0x0000001076007c0c */ /* 0x000fe4000bf86270 */
[----:B------:R-:W-:Y:S02]  /*6390*/  ISETP.GE.AND P3, PT, R117, UR16, PT ;  /* 0x0000001075007c0c */ /* 0x000fe4000bf66270 */
[----:B------:R-:W-:-:S07]  /*63a0*/  ISETP.GE.AND P2, PT, R116, UR16, PT ;  /* 0x0000001074007c0c */ /* 0x000fce000bf46270 */
[----:B------:R-:W1:Y:S01]  /*63b0*/  @!P5 LDC.64 R10, c[0x0][0x218] ;  /* 0x00008600ff0adb82 */ /* 0x000e620000000a00 */
[CC--:B------:R-:W-:Y:S01]  /*63c0*/  @!P5 IADD3 R6, P0, R3.reuse, R133.reuse, RZ ;  /* 0x000000850306d210 */ /* 0x0c0fe20007f1e0ff */
        /* <DEDUP_REMOVED lines=8> */
[C---:B------:R-:W-:Y:S01]  /*6450*/  @!P4 IMAD.X R8, R2.reuse, 0x1, R134, P0 ;  /* 0x000000010208c824 */ /* 0x040fe200000e0686 */
[----:B------:R-:W-:Y:S01]  /*6460*/  @!P3 IADD3 R6, P0, R3, R133, RZ ;  /* 0x000000850306b210 */ /* 0x000fe20007f1e0ff */
[----:B------:R-:W1:Y:S01]  /*6470*/  @!P5 LDC.64 R22, c[0x0][0x218] ;  /* 0x00008600ff16db82 */ /* 0x000e620000000a00 */
[C---:B---3--:R-:W-:Y:S01]  /*6480*/  @!P4 LEA R12, P1, R7.reuse, R12, 0x1 ;  /* 0x0000000c070cc211 */ /* 0x048fe200078208ff */
[----:B------:R-:W-:Y:S01]  /*6490*/  @!PT LDS RZ, [RZ] ;  /* 0x00000000fffff984 */ /* 0x000fe20000000800 */
[----:B------:R-:W-:Y:S01]  /*64a0*/  @!PT LDS RZ, [RZ] ;  /* 0x00000000fffff984 */ /* 0x000fe20000000800 */
[----:B------:R-:W-:Y:S01]  /*64b0*/  @!PT LDS RZ, [RZ] ;  /* 0x00000000fffff984 */ /* 0x000fe20000000800 */
[----:B------:R-:W-:Y:S03]  /*64c0*/  @!P5 LDGSTS.E.BYPASS.LTC128B.128 [R239+0x8000], desc[UR26][R10.64] ;  /* 0x080000000aefdfae */ /* 0x000fe6000b901d5a */
[----:B------:R-:W-:Y:S01]  /*64d0*/  @!P4 LEA.HI.X R13, R7, R13, R8, 0x1, P1 ;  /* 0x0000000d070dc211 */ /* 0x000fe200008f0c08 */
[----:B------:R-:W-:Y:S01]  /*64e0*/  @!P3 IMAD.X R8, R2, 0x1, R134, P0 ;  /* 0x000000010208b824 */ /* 0x000fe200000e0686 */
[C---:B------:R-:W-:Y:S01]  /*64f0*/  @!P2 IADD3 R7, P0, R3.reuse, R133, RZ ;  /* 0x000000850307a210 */ /* 0x040fe20007f1e0ff */
[----:B------:R-:W3:Y:S01]  /*6500*/  @!P4 LDC.64 R20, c[0x0][0x218] ;  /* 0x00008600ff14cb82 */ /* 0x000ee20000000a00 */
[C---:B----4-:R-:W-:Y:S01]  /*6510*/  @!P3 LEA R14, P1, R6.reuse, R14, 0x1 ;  /* 0x0000000e060eb211 */ /* 0x050fe200078208ff */
[----:B------:R2:W-:Y:S03]  /*6520*/  @P4 STS.128 [R239+0xa000], RZ ;  /* 0x00a000ffef004388 */ /* 0x0005e60000000c00 */
[----:B------:R-:W-:Y:S01]  /*6530*/  @!P3 LEA.HI.X R15, R6, R15, R8, 0x1, P1 ;  /* 0x0000000f060fb211 */ /* 0x000fe200008f0c08 */
[C---:B------:R-:W-:Y:S01]  /*6540*/  @!P2 IMAD.X R8, R2.reuse, 0x1, R134, P0 ;  /* 0x000000010208a824 */ /* 0x040fe200000e0686 */
[----:B------:R-:W-:Y:S01]  /*6550*/  IADD3 R6, P1, R3, UR28, RZ ;  /* 0x0000001c03067c10 */ /* 0x000fe2000ff3e0ff */
[----:B------:R-:W4:Y:S01]  /*6560*/  @!P3 LDC.64 R26, c[0x0][0x218] ;  /* 0x00008600ff1abb82 */ /* 0x000f220000000a00 */
[C---:B-----5:R-:W-:Y:S01]  /*6570*/  @!P2 LEA R16, P0, R7.reuse, R16, 0x1 ;  /* 0x000000100710a211 */ /* 0x060fe200078008ff */
[----:B------:R-:W-:Y:S01]  /*6580*/  @!PT LDS RZ, [RZ] ;  /* 0x00000000fffff984 */ /* 0x000fe20000000800 */
[----:B------:R-:W-:Y:S01]  /*6590*/  @!PT LDS RZ, [RZ] ;  /* 0x00000000fffff984 */ /* 0x000fe20000000800 */
[----:B------:R-:W-:Y:S01]  /*65a0*/  @!PT LDS RZ, [RZ] ;  /* 0x00000000fffff984 */ /* 0x000fe20000000800 */
[----:B------:R-:W-:Y:S03]  /*65b0*/  @!P4 LDGSTS.E.BYPASS.LTC128B.128 [R239+0xa000], desc[UR26][R12.64+0x80] ;  /* 0x0a0000800cefcfae */ /* 0x000fe6000b901d5a */
[----:B------:R-:W-:Y:S01]  /*65c0*/  @!P2 LEA.HI.X R17, R7, R17, R8, 0x1, P0 ;  /* 0x000000110711a211 */ /* 0x000fe200000f0c08 */
[----:B------:R2:W-:Y:S01]  /*65d0*/  @P3 STS.128 [R239+0xc000], RZ ;  /* 0x00c000ffef003388 */ /* 0x0005e20000000c00 */
[----:B------:R-:W-:Y:S01]  /*65e0*/  IADD3.X R7, R2, UR25, RZ, P1, !PT ;  /* 0x0000001902077c10 */ /* 0x000fe20008ffe4ff */
[----:B------:R-:W5:Y:S01]  /*65f0*/  @!P2 LDC.64 R24, c[0x0][0x218] ;  /* 0x00008600ff18ab82 */ /* 0x000f620000000a00 */
[-C--:B------:R-:W-:Y:S01]  /*6600*/  @!P5 IADD3 R8, P0, R6, R133.reuse, RZ ;  /* 0x000000850608d210 */ /* 0x080fe20007f1e0ff */
[----:B------:R-:W-:Y:S01]  /*6610*/  @!PT LDS RZ, [RZ] ;  /* 0x00000000fffff984 */ /* 0x000fe20000000800 */
[----:B------:R-:W-:Y:S01]  /*6620*/  @!PT LDS RZ, [RZ] ;  /* 0x00000000fffff984 */ /* 0x000fe20000000800 */
[----:B------:R-:W-:Y:S01]  /*6630*/  @!PT LDS RZ, [RZ] ;  /* 0x00000000fffff984 */ /* 0x000fe20000000800 */
[----:B------:R2:W-:Y:S03]  /*6640*/  @!P3 LDGSTS.E.BYPASS.LTC128B.128 [R239+0xc000], desc[UR26][R14.64+0x100] ;  /* 0x0c0001000eefbfae */ /* 0x0005e6000b901d5a */
[----:B-1----:R-:W-:Y:S01]  /*6650*/  @!P5 LEA R22, P1, R8, R22, 0x1 ;  /* 0x000000160816d211 */ /* 0x002fe200078208ff */
[C---:B------:R-:W-:Y:S01]  /*6660*/  @!P5 IMAD.X R18, R7.reuse, 0x1, R134, P0 ;  /* 0x000000010712d824 */ /* 0x040fe200000e0686 */
[----:B------:R-:W-:Y:S01]  /*6670*/  @!P4 IADD3 R9, P0, R6, R133, RZ ;  /* 0x000000850609c210 */ /* 0x000fe20007f1e0ff */
[----:B------:R-:W1:Y:S01]  /*6680*/  @!P5 LDC.64 R28, c[0x0][0x218] ;  /* 0x00008600ff1cdb82 */ /* 0x000e620000000a00 */
[----:B------:R1:W-:Y:S02]  /*6690*/  @P2 STS.128 [R239+0xe000], RZ ;  /* 0x00e000ffef002388 */ /* 0x0003e40000000c00 */
[----:B------:R-:W-:Y:S01]  /*66a0*/  @!P5 LEA.HI.X R23, R8, R23, R18, 0x1, P1 ;  /* 0x000000170817d211 */ /* 0x000fe200008f0c12 */
[----:B------:R-:W-:Y:S01]  /*66b0*/  @!P4 IMAD.X R18, R7, 0x1, R134, P0 ;  /* 0x000000010712c824 */ /* 0x000fe200000e0686 */
[C---:B---3--:R-:W-:Y:S01]  /*66c0*/  @!P4 LEA R20, P1, R9.reuse, R20, 0x1 ;  /* 0x000000140914c211 */ /* 0x048fe200078208ff */
[----:B------:R-:W-:Y:S01]  /*66d0*/  @!PT LDS RZ, [RZ] ;  /* 0x00000000fffff984 */ /* 0x000fe20000000800 */
[----:B------:R-:W-:Y:S01]  /*66e0*/  @!PT LDS RZ, [RZ] ;  /* 0x00000000fffff984 */ /* 0x000fe20000000800 */
[----:B------:R-:W-:Y:S01]  /*66f0*/  @!PT LDS RZ, [RZ] ;  /* 0x00000000fffff984 */ /* 0x000fe20000000800 */
[----:B------:R-:W-:Y:S01]  /*6700*/  @!P2 LDGSTS.E.BYPASS.LTC128B.128 [R239+0xe000], desc[UR26][R16.64+0x180] ;  /* 0x0e00018010efafae */ /* 0x000fe2000b901d5a */
[----:B------:R-:W-:Y:S01]  /*6710*/  @!P3 IADD3 R8, P0, R6, R133, RZ ;  /* 0x000000850608b210 */ /* 0x000fe20007f1e0ff */
[----:B------:R-:W3:Y:S01]  /*6720*/  @!P3 LDC.64 R32, c[0x0][0x218] ;  /* 0x00008600ff20bb82 */ /* 0x000ee20000000a00 */
[----:B------:R-:W-:Y:S01]  /*6730*/  @!P4 LEA.HI.X R21, R9, R21, R18, 0x1, P1 ;  /* 0x000000150915c211 */ /* 0x000fe200008f0c12 */
[----:B------:R1:W-:Y:S01]  /*6740*/  @P5 STS.128 [R239+0x8800], RZ ;  /* 0x008800ffef005388 */ /* 0x0003e20000000c00 */
[----:B----4-:R-:W-:Y:S01]  /*6750*/  @!P3 LEA R26, P1, R8, R26, 0x1 ;  /* 0x0000001a081ab211 */ /* 0x010fe200078208ff */
[C---:B------:R-:W-:Y:S01]  /*6760*/  @!P3 IMAD.X R18, R7.reuse, 0x1, R134, P0 ;  /* 0x000000010712b824 */ /* 0x040fe200000e0686 */
[----:B------:R-:W-:Y:S01]  /*6770*/  @!P2 IADD3 R9, P0, R6, R133, RZ ;  /* 0x000000850609a210 */ /* 0x000fe20007f1e0ff */
[----:B------:R-:W-:Y:S01]  /*6780*/  @!PT LDS RZ, [RZ] ;  /* 0x00000000fffff984 */ /* 0x000fe20000000800 */
[----:B------:R-:W-:Y:S01]  /*6790*/  @!PT LDS RZ, [RZ] ;  /* 0x00000000fffff984 */ /* 0x000fe20000000800 */
[----:B------:R-:W-:Y:S01]  /*67a0*/  @!PT LDS RZ, [RZ] ;  /* 0x00000000fffff984 */ /* 0x000fe20000000800 */
[----:B------:R4:W-:Y:S02]  /*67b0*/  @!P5 LDGSTS.E.BYPASS.LTC128B.128 [R239+0x8800], desc[UR26][R22.64] ;  /* 0x0880000016efdfae */ /* 0x0009e4000b901d5a */
[----:B------:R-:W3:Y:S01]  /*67c0*/  @!P4 LDC.64 R30, c[0x0][0x218] ;  /* 0x00008600ff1ecb82 */ /* 0x000ee20000000a00 */
[----:B------:R-:W-:Y:S01]  /*67d0*/  @!P3 LEA.HI.X R27, R8, R27, R18, 0x1, P1 ;  /* 0x0000001b081bb211 */ /* 0x000fe200008f0c12 */
[----:B------:R-:W-:Y:S01]  /*67e0*/  @!P2 IMAD.X R8, R7, 0x1, R134, P0 ;  /* 0x000000010708a824 */ /* 0x000fe200000e0686 */
[----:B-----5:R-:W-:Y:S01]  /*67f0*/  @!P2 LEA R24, P0, R9, R24, 0x1 ;  /* 0x000000180918a211 */ /* 0x020fe200078008ff */
[----:B------:R1:W-:Y:S01]  /*6800*/  @P4 STS.128 [R239+0xa800], RZ ;  /* 0x00a800ffef004388 */ /* 0x0003e20000000c00 */
[----:B------:R-:W-:-:S02]  /*6810*/  IADD3 R6, P1, R6, UR28, RZ ;  /* 0x0000001c06067c10 */ /* 0x000fc4000ff3e0ff */
[----:B------:R-:W-:Y:S01]  /*6820*/  @!P2 LEA.HI.X R25, R9, R25, R8, 0x1, P0 ;  /* 0x000000190919a211 */ /* 0x000fe200000f0c08 */
[----:B------:R-:W5:Y:S01]  /*6830*/  @!P4 LDC.64 R18, c[0x0][0x218] ;  /* 0x00008600ff12cb82 */ /* 0x000f620000000a00 */
[----:B------:R-:W-:Y:S01]  /*6840*/  IADD3.X R7, R7, UR25, RZ, P1, !PT ;  /* 0x0000001907077c10 */ /* 0x000fe20008ffe4ff */
[----:B------:R-:W-:Y:S01]  /*6850*/  @!PT LDS RZ, [RZ] ;  /* 0x00000000fffff984 */ /* 0x000fe20000000800 */
[----:B------:R-:W-:Y:S01]  /*6860*/  @!PT LDS RZ, [RZ] ;  /* 0x00000000fffff984 */ /* 0x000fe20000000800 */
[----:B------:R-:W-:Y:S01]  /*6870*/  @!PT LDS RZ, [RZ] ;  /* 0x00000000fffff984 */ /* 0x000fe20000000800 */
[----:B------:R3:W-:Y:S01]  /*6880*/  @!P4 LDGSTS.E.BYPASS.LTC128B.128 [R239+0xa800], desc[UR26][R20.64+0x80] ;  /* 0x0a80008014efcfae */ /* 0x0007e2000b901d5a */
[CC--:B------:R-:W-:Y:S02]  /*6890*/  @!P5 IADD3 R8, P0, R6.reuse, R133.reuse, RZ ;  /* 0x000000850608d210 */ /* 0x0c0fe40007f1e0ff */
[----:B------:R-:W-:Y:S01]  /*68a0*/  @!P4 IADD3 R9, P1, R6, R133, RZ ;  /* 0x000000850609c210 */ /* 0x000fe20007f3e0ff */
[----:B------:R3:W-:Y:S02]  /*68b0*/  @P3 STS.128 [R239+0xc800], RZ ;  /* 0x00c800ffef003388 */ /* 0x0007e40000000c00 */
[----:B--2---:R-:W2:Y:S01]  /*68c0*/  @!P2 LDC.64 R14, c[0x0][0x218] ;  /* 0x00008600ff0eab82 */ /* 0x004ea20000000a00 */
[C-C-:B------:R-:W-:Y:S01]  /*68d0*/  @!P5 IMAD.X R11, R7.reuse, 0x1, R134.reuse, P0 ;  /* 0x00000001070bd824 */ /* 0x140fe200000e0686 */
[C---:B-1----:R-:W-:Y:S01]  /*68e0*/  @!P5 LEA R10, P0, R8.reuse, R28, 0x1 ;  /* 0x0000001c080ad211 */ /* 0x042fe200078008ff */
[----:B------:R-:W-:Y:S01]  /*68f0*/  @!P4 IMAD.X R12, R7, 0x1, R134, P1 ;  /* 0x00000001070cc824 */ /* 0x000fe200008e0686 */
[----:B------:R-:W-:Y:S01]  /*6900*/  @!PT LDS RZ, [RZ] ;  /* 0x00000000fffff984 */ /* 0x000fe20000000800 */
[----:B------:R-:W-:Y:S01]  /*6910*/  @!PT LDS RZ, [RZ] ;  /* 0x00000000fffff984 */ /* 0x000fe20000000800 */
[----:B------:R-:W-:Y:S01]  /*6920*/  @!PT LDS RZ, [RZ] ;  /* 0x00000000fffff984 */ /* 0x000fe20000000800 */
[----:B------:R-:W-:Y:S02]  /*6930*/  @!P3 LDGSTS.E.BYPASS.LTC128B.128 [R239+0xc800], desc[UR26][R26.64+0x100] ;  /* 0x0c8001001aefbfae */ /* 0x000fe4000b901d5a */
[----:B------:R-:W-:-:S02]  /*6940*/  @!P5 LEA.HI.X R11, R8, R29, R11, 0x1, P0 ;  /* 0x0000001d080bd211 */ /* 0x000fc400000f0c0b */
[----:B------:R-:W-:Y:S01]  /*6950*/  @!P3 IADD3 R8, P0, R6, R133, RZ ;  /* 0x000000850608b210 */ /* 0x000fe20007f1e0ff */
[----:B----4-:R-:W1:Y:S01]  /*6960*/  @!P5 LDC.64 R22, c[0x0][0x218] ;  /* 0x00008600ff16db82 */ /* 0x010e620000000a00 */
[----:B------:R4:W-:Y:S04]  /*6970*/  @P2 STS.128 [R239+0xe800], RZ ;  /* 0x00e800ffef002388 */ /* 0x0009e80000000c00 */
[----:B------:R-:W-:Y:S01]  /*6980*/  @!PT LDS RZ, [RZ] ;  /* 0x00000000fffff984 */ /* 0x000fe20000000800 */
[----:B------:R-:W-:Y:S01]  /*6990*/  @!PT LDS RZ, [RZ] ;  /* 0x00000000fffff984 */ /* 0x000fe20000000800 */
[----:B------:R-:W-:Y:S01]  /*69a0*/  @!PT LDS RZ, [RZ] ;  /* 0x00000000fffff984 */ /* 0x000fe20000000800 */
[----:B------:R-:W-:Y:S01]  /*69b0*/  @!P2 LDGSTS.E.BYPASS.LTC128B.128 [R239+0xe800], desc[UR26][R24.64+0x180] ;  /* 0x0e80018018efafae */ /* 0x000fe2000b901d5a */
[C---:B-----5:R-:W-:Y:S02]  /*69c0*/  @!P4 LEA R18, P1, R9.reuse, R18, 0x1 ;  /* 0x000000120912c211 */ /* 0x060fe400078208ff */
[----:B------:R-:W5:Y:S01]  /*69d0*/  @!P3 LDC.64 R28, c[0x0][0x218] ;  /* 0x00008600ff1cbb82 */ /* 0x000f620000000a00 */
[----:B------:R4:W-:Y:S01]  /*69e0*/  @P5 STS.128 [R239+0x9000], RZ ;  /* 0x009000ffef005388 */ /* 0x0009e20000000c00 */
[----:B------:R-:W-:Y:S01]  /*69f0*/  @!P4 LEA.HI.X R19, R9, R19, R12, 0x1, P1 ;  /* 0x000000130913c211 */ /* 0x000fe200008f0c0c */
[----:B------:R-:W-:Y:S01]  /*6a00*/  @!P3 IMAD.X R12, R7, 0x1, R134, P0 ;  /* 0x00000001070cb824 */ /* 0x000fe200000e0686 */
[----:B---3--:R-:W-:Y:S01]  /*6a10*/  @!P3 LEA R16, P1, R8, R32, 0x1 ;  /* 0x000000200810b211 */ /* 0x008fe200078208ff */
[----:B------:R-:W-:Y:S01]  /*6a20*/  @!PT LDS RZ, [RZ] ;  /* 0x00000000fffff984 */ /* 0x000fe20000000800 */
[----:B------:R-:W-:Y:S01]  /*6a30*/  @!PT LDS RZ, [RZ] ;  /* 0x00000000fffff984 */ /* 0x000fe20000000800 */
[----:B------:R-:W-:Y:S01]  /*6a40*/  @!PT LDS RZ, [RZ] ;  /* 0x00000000fffff984 */ /* 0x000fe20000000800 */
[----:B------:R3:W-:Y:S01]  /*6a50*/  @!P5 LDGSTS.E.BYPASS.LTC128B.128 [R239+0x9000], desc[UR26][R10.64] ;  /* 0x090000000aefdfae */ /* 0x0007e2000b901d5a */
[----:B------:R-:W-:-:S02]  /*6a60*/  @!P2 IADD3 R9, P0, R6, R133, RZ ;  /* 0x000000850609a210 */ /* 0x000fc40007f1e0ff */
[----:B------:R-:W-:Y:S01]  /*6a70*/  @!P3 LEA.HI.X R17, R8, R33, R12, 0x1, P1 ;  /* 0x000000210811b211 */ /* 0x000fe200008f0c0c */
[----:B------:R4:W-:Y:S01]  /*6a80*/  @P4 STS.128 [R239+0xb000], RZ ;  /* 0x00b000ffef004388 */ /* 0x0009e20000000c00 */
[----:B------:R-:W-:Y:S01]  /*6a90*/  IADD3 R6, P1, R6, UR28, RZ ;  /* 0x0000001c06067c10 */ /* 0x000fe2000ff3e0ff */
[----:B------:R-:W-:Y:S01]  /*6aa0*/  @!P2 IMAD.X R8, R7, 0x1, R134, P0 ;  /* 0x000000010708a824 */ /* 0x000fe200000e0686 */
[----:B--2---:R-:W-:Y:S01]  /*6ab0*/  @!P2 LEA R14, P0, R9, R14, 0x1 ;  /* 0x0000000e090ea211 */ /* 0x004fe200078008ff */
[----:B------:R-:W-:Y:S01]  /*6ac0*/  @!PT LDS RZ, [RZ] ;  /* 0x00000000fffff984 */ /* 0x000fe20000000800 */
[----:B------:R-:W-:Y:S01]  /*6ad0*/  @!PT LDS RZ, [RZ] ;  /* 0x00000000fffff984 */ /* 0x000fe20000000800 */
[----:B------:R-:W-:Y:S01]  /*6ae0*/  @!PT LDS RZ, [RZ] ;  /* 0x00000000fffff984 */ /* 0x000fe20000000800 */
[----:B------:R2:W-:Y:S01]  /*6af0*/  @!P4 LDGSTS.E.BYPASS.LTC128B.128 [R239+0xb000], desc[UR26][R18.64+0x80] ;  /* 0x0b00008012efcfae */ /* 0x0005e2000b901d5a */
[----:B------:R-:W-:Y:S02]  /*6b00*/  IADD3.X R7, R7, UR25, RZ, P1, !PT ;  /* 0x0000001907077c10 */ /* 0x000fe40008ffe4ff */
[----:B------:R-:W-:Y:S01]  /*6b10*/  @!P2 LEA.HI.X R15, R9, R15, R8, 0x1, P0 ;  /* 0x0000000f090fa211 */ /* 0x000fe200000f0c08 */
[----:B------:R4:W-:Y:S01]  /*6b20*/  @P3 STS.128 [R239+0xd000], RZ ;  /* 0x00d000ffef003388 */ /* 0x0009e20000000c00 */
[----:B------:R-:W-:-:S02]  /*6b30*/  @!P5 IADD3 R8, P0, R6, R133, RZ ;  /* 0x000000850608d210 */ /* 0x000fc40007f1e0ff */
[----:B------:R-:W-:Y:S01]  /*6b40*/  @!P4 IADD3 R20, P1, R6, R133, RZ ;  /* 0x000000850614c210 */ /* 0x000fe20007f3e0ff */
[----:B------:R-:W-:Y:S01]  /*6b50*/  @!PT LDS RZ, [RZ] ;  /* 0x00000000fffff984 */ /* 0x000fe20000000800 */
[----:B------:R-:W-:Y:S01]  /*6b60*/  @!PT LDS RZ, [RZ] ;  /* 0x00000000fffff984 */ /* 0x000fe20000000800 */
[----:B------:R-:W-:Y:S01]  /*6b70*/  @!PT LDS RZ, [RZ] ;  /* 0x00000000fffff984 */ /* 0x000fe20000000800 */
[----:B------:R4:W-:Y:S02]  /*6b80*/  @!P3 LDGSTS.E.BYPASS.LTC128B.128 [R239+0xd000], desc[UR26][R16.64+0x100] ;  /* 0x0d00010010efbfae */ /* 0x0009e4000b901d5a */
[C-C-:B------:R-:W-:Y:S01]  /*6b90*/  @!P5 IMAD.X R9, R7.reuse, 0x1, R134.reuse, P0 ;  /* 0x000000010709d824 */ /* 0x140fe200000e0686 */
[C---:B-1----:R-:W-:Y:S01]  /*6ba0*/  @!P5 LEA R12, P0, R8.reuse, R22, 0x1 ;  /* 0x00000016080cd211 */ /* 0x042fe200078008ff */
[----:B------:R4:W-:Y:S03]  /*6bb0*/  @P2 STS.128 [R239+0xf000], RZ ;  /* 0x00f000ffef002388 */ /* 0x0009e60000000c00 */
        /* <DEDUP_REMOVED lines=8> */
[----:B------:R4:W-:Y:S01]  /*6c40*/  @P5 STS.128 [R239+0x9800], RZ ;  /* 0x009800ffef005388 */ /* 0x0009e20000000c00 */
[----:B------:R-:W-:-:S03]  /*6c50*/  @!P4 LEA.HI.X R11, R20, R31, R8, 0x1, P1 ;  /* 0x0000001f140bc211 */ /* 0x000fc600008f0c08 */
[----:B------:R-:W-:Y:S01]  /*6c60*/  @!PT LDS RZ, [RZ] ;  /* 0x00000000fffff984 */ /* 0x000fe20000000800 */
[----:B------:R-:W-:Y:S01]  /*6c70*/  @!PT LDS RZ, [RZ] ;  /* 0x00000000fffff984 */ /* 0x000fe20000000800 */
[----:B------:R-:W-:Y:S01]  /*6c80*/  @!PT LDS RZ, [RZ] ;  /* 0x00000000fffff984 */ /* 0x000fe20000000800 */
[----:B------:R4:W-:Y:S01]  /*6c90*/  @!P5 LDGSTS.E.BYPASS.LTC128B.128 [R239+0x9800], desc[UR26][R12.64] ;  /* 0x098000000cefdfae */ /* 0x0009e2000b901d5a */
[----:B--2---:R-:W-:Y:S01]  /*6ca0*/  @!P3 IMAD.X R18, R7, 0x1, R134, P0 ;  /* 0x000000010712b824 */ /* 0x004fe200000e0686 */
[C---:B-----5:R-:W-:Y:S02]  /*6cb0*/  @!P3 LEA R8, P0, R9.reuse, R28, 0x1 ;  /* 0x0000001c0908b211 */ /* 0x060fe400078008ff */
[----:B------:R4:W-:Y:S02]  /*6cc0*/  @P4 STS.128 [R239+0xb800], RZ ;  /* 0x00b800ffef004388 */ /* 0x0009e40000000c00 */
[----:B------:R-:W-:Y:S02]  /*6cd0*/  @!P3 LEA.HI.X R9, R9, R29, R18, 0x1, P0 ;  /* 0x0000001d0909b211 */ /* 0x000fe400000f0c12 */
        /* <DEDUP_REMOVED lines=11> */
[----:B----4-:R-:W-:Y:S01]  /*6d90*/  IADD3 R8, P0, R6, R133, RZ ;  /* 0x0000008506087210 */ /* 0x010fe20007f1e0ff */
        /* <DEDUP_REMOVED lines=8> */
.L_x_2426:
[----:B------:R-:W-:Y:S05]  /*6e20*/  BSYNC B0 ;  /* 0x0000000000007941 */ /* 0x000fea0003800000 */
.L_x_2425:
[----:B------:R-:W0:Y:S01]  /*6e30*/  LDGDEPBAR ;  /* 0x00000000000079af */ /* 0x000e220000000000 */
[----:B------:R-:W-:-:S04]  /*6e40*/  IADD3 R133, P0, R3, R133, RZ ;  /* 0x0000008503857210 */ /* 0x000fc80007f1e0ff */
[----:B------:R-:W-:-:S09]  /*6e50*/  IADD3.X R134, R2, R134, RZ, P0, !PT ;  /* 0x0000008602867210 */ /* 0x000fd200007fe4ff */
.L_x_2422:
[----:B------:R-:W-:Y:S01]  /*6e60*/  VIADD R2, R115, UR17 ;  /* 0x0000001173027c36 */ /* 0x000fe20008000000 */
[----:B------:R-:W-:Y:S01]  /*6e70*/  STL [R1+0x70], R227 ;  /* 0x000070e301007387 */ /* 0x000fe20000100800 */
[----:B------:R-:W-:Y:S01]  /*6e80*/  ULDC UR20, c[0x0][0x2ec] ;  /* 0x0000bb0000147ab9 */ /* 0x000fe20000000800 */
[----:B------:R-:W-:Y:S01]  /*6e90*/  LEA R213, R5, UR4, 0x1 ;  /* 0x0000000405d57c11 */ /* 0x000fe2000f8e08ff */
[C---:B-1----:R-:W-:Y:S01]  /*6ea0*/  VIADD R6, R2.reuse, 0x1 ;  /* 0x0000000102067836 */ /* 0x042fe20000000000 */
[C---:B------:R-:W-:Y:S01]  /*6eb0*/  IADD3 R3, R2.reuse, 0x8, RZ ;  /* 0x0000000802037810 */ /* 0x040fe20007ffe0ff */
[----:B------:R-:W-:Y:S01]  /*6ec0*/  STL [R1+0x6c], R226 ;  /* 0x00006ce201007387 */ /* 0x000fe20000100800 */
[CC--:B------:R-:W-:Y:S01]  /*6ed0*/  ISETP.GE.AND P5, PT, R2.reuse, R243.reuse, PT ;  /* 0x000000f30200720c */ /* 0x0c0fe20003fa6270 */
[----:B----4-:R-:W-:Y:S01]  /*6ee0*/  VIADD R8, R2, 0x39 ;  /* 0x0000003902087836 */ /* 0x010fe20000000000 */
[C---:B------:R-:W-:Y:S01]  /*6ef0*/  ISETP.GE.AND P0, PT, R3.reuse, R243, PT ;  /* 0x000000f30300720c */ /* 0x040fe20003f06270 */
[----:B------:R-:W-:Y:S01]  /*6f00*/  STL [R1+0x68], R225 ;  /* 0x000068e101007387 */ /* 0x000fe20000100800 */
[CC--:B------:R-:W-:Y:S01]  /*6f10*/  ISETP.GE.AND P2, PT, R3.reuse, R242.reuse, PT ;  /* 0x000000f20300720c */ /* 0x0c0fe20003f46270 */
[----:B------:R-:W-:Y:S01]  /*6f20*/  IMAD R214, R4, 0x2, R213 ;  /* 0x0000000204d67824 */ /* 0x000fe200078e02d5 */
[----:B------:R-:W-:Y:S01]  /*6f30*/  ISETP.GE.AND P1, PT, R2, R242, PT ;  /* 0x000000f20200720c */ /* 0x000fe20003f26270 */
[----:B------:R-:W-:Y:S01]  /*6f40*/  STL [R1+0x64], R224 ;  /* 0x000064e001007387 */ /* 0x000fe20000100800 */
[CC--:B------:R-:W-:Y:S01]  /*6f50*/  ISETP.LT.OR P0, PT, R3.reuse, R241.reuse, P0 ;  /* 0x000000f10300720c */ /* 0x0c0fe20000701670 */
[----:B------:R-:W-:Y:S01]  /*6f60*/  IMAD R215, R0, 0x2, R214 ;  /* 0x0000000200d77824 */ /* 0x000fe200078e02d6 */
[-C--:B------:R-:W-:Y:S01]  /*6f70*/  ISETP.LT.OR P2, PT, R3, R240.reuse, P2 ;  /* 0x000000f00300720c */ /* 0x080fe20001741670 */
[C---:B------:R-:W-:Y:S01]  /*6f80*/  VIADD R3, R2.reuse, 0x9 ;  /* 0x0000000902037836 */ /* 0x040fe20000000000 */
[C---:B------:R-:W-:Y:S01]  /*6f90*/  ISETP.LT.OR P5, PT, R2.reuse, R241, P5 ;  /* 0x000000f10200720c */ /* 0x040fe20002fa1670 */
[----:B------:R-:W-:Y:S01]  /*6fa0*/  STL [R1+0x60], R223 ;  /* 0x000060df01007387 */ /* 0x000fe20000100800 */
[----:B------:R-:W-:Y:S01]  /*6fb0*/  ISETP.LT.OR P1, PT, R2, R240, P1 ;  /* 0x000000f00200720c */ /* 0x000fe20000f21670 */
[----:B------:R-:W-:Y:S01]  /*6fc0*/  ULDC.64 UR16, c[0x0][0x218] ;  /* 0x0000860000107ab9 */ /* 0x000fe20000000a00 */
[----:B------:R-:W-:Y:S01]  /*6fd0*/  FSEL R9, R92, -INF , !P5 ;  /* 0xff8000005c097808 */ /* 0x000fe20006800000 */
[----:B------:R-:W-:Y:S01]  /*6fe0*/  STL [R1+0x5c], R222 ;  /* 0x00005cde01007387 */ /* 0x000fe20000100800 */
[----:B------:R-:W-:-:S02]  /*6ff0*/  FSEL R13, R80, -INF , !P1 ;  /* 0xff800000500d7808 */ /* 0x000fc40004800000 */
[CC--:B------:R-:W-:Y:S01]  /*7000*/  ISETP.GE.AND P4, PT, R6.reuse, R243.reuse, PT ;  /* 0x000000f30600720c */ /* 0x0c0fe20003f86270 */
[----:B------:R-:W-:Y:S01]  /*7010*/  STL [R1+0x58], R221 ;  /* 0x000058dd01007387 */ /* 0x000fe20000100800 */
[CC--:B------:R-:W-:Y:S02]  /*7020*/  ISETP.GE.AND P3, PT, R6.reuse, R242.reuse, PT ;  /* 0x000000f20600720c */ /* 0x0c0fe40003f66270 */
[C---:B------:R-:W-:Y:S01]  /*7030*/  ISETP.GE.AND P5, PT, R3.reuse, R243, PT ;  /* 0x000000f30300720c */ /* 0x040fe20003fa6270 */
[----:B------:R-:W-:Y:S01]  /*7040*/  STL [R1+0x54], R220 ;  /* 0x000054dc01007387 */ /* 0x000fe20000100800 */
[C---:B------:R-:W-:Y:S02]  /*7050*/  ISETP.GE.AND P1, PT, R3.reuse, R242, PT ;  /* 0x000000f20300720c */ /* 0x040fe40003f26270 */
[CC--:B------:R-:W-:Y:S01]  /*7060*/  ISETP.LT.OR P4, PT, R6.reuse, R241.reuse, P4 ;  /* 0x000000f10600720c */ /* 0x0c0fe20002781670 */
[----:B------:R-:W-:Y:S01]  /*7070*/  STL [R1+0x50], R219 ;  /* 0x000050db01007387 */ /* 0x000fe20000100800 */
[-C--:B------:R-:W-:Y:S01]  /*7080*/  ISETP.LT.OR P3, PT, R6, R240.reuse, P3 ;  /* 0x000000f00600720c */ /* 0x080fe20001f61670 */
[----:B------:R-:W-:Y:S01]  /*7090*/  VIADD R6, R2, 0x10 ;  /* 0x0000001002067836 */ /* 0x000fe20000000000 */
[C---:B------:R-:W-:Y:S01]  /*70a0*/  ISETP.LT.OR P5, PT, R3.reuse, R241, P5 ;  /* 0x000000f10300720c */ /* 0x040fe20002fa1670 */
[----:B------:R-:W-:Y:S01]  /*70b0*/  STL [R1+0x4c], R218 ;  /* 0x00004cda01007387 */ /* 0x000fe20000100800 */
[----:B------:R-:W-:-:S02]  /*70c0*/  ISETP.LT.OR P1, PT, R3, R240, P1 ;  /* 0x000000f00300720c */ /* 0x000fc40000f21670 */
[----:B------:R-:W-:Y:S01]  /*70d0*/  IADD3 R3, R2, 0x11, RZ ;  /* 0x0000001102037810 */ /* 0x000fe20007ffe0ff */
[----:B------:R-:W-:Y:S01]  /*70e0*/  STL [R1+0x48], R217 ;  /* 0x000048d901007387 */ /* 0x000fe20000100800 */
[----:B------:R-:W-:Y:S02]  /*70f0*/  FSEL R10, R76, -INF , !P0 ;  /* 0xff8000004c0a7808 */ /* 0x000fe40004000000 */
[----:B------:R-:W-:Y:S01]  /*7100*/  FSEL R15, R72, -INF , !P2 ;  /* 0xff800000480f7808 */ /* 0x000fe20005000000 */
[----:B------:R-:W-:Y:S01]  /*7110*/  STL [R1+0x44], R212 ;  /* 0x000044d401007387 */ /* 0x000fe20000100800 */
[----:B------:R-:W-:Y:S02]  /*7120*/  FSEL R11, R81, -INF , !P4 ;  /* 0xff800000510b7808 */ /* 0x000fe40006000000 */
[----:B------:R-:W-:Y:S01]  /*7130*/  FSEL R14, R77, -INF , !P3 ;  /* 0xff8000004d0e7808 */ /* 0x000fe20005800000 */
[----:B------:R-:W-:Y:S01]  /*7140*/  STL [R1+0x40], R185 ;  /* 0x000040b901007387 */ /* 0x000fe20000100800 */
[----:B------:R-:W-:-:S02]  /*7150*/  ISETP.GE.AND P0, PT, R3, R243, PT ;  /* 0x000000f30300720c */ /* 0x000fc40003f06270 */
[CC--:B------:R-:W-:Y:S01]  /*7160*/  ISETP.GE.AND P2, PT, R3.reuse, R242.reuse, PT ;  /* 0x000000f20300720c */ /* 0x0c0fe20003f46270 */
[----:B------:R-:W-:Y:S01]  /*7170*/  STL [R1+0x3c], R184 ;  /* 0x00003cb801007387 */ /* 0x000fe20000100800 */
[C---:B------:R-:W-:Y:S02]  /*7180*/  ISETP.GE.AND P4, PT, R6.reuse, R243, PT ;  /* 0x000000f30600720c */ /* 0x040fe40003f86270 */
[----:B------:R-:W-:Y:S01]  /*7190*/  ISETP.GE.AND P3, PT, R6, R242, PT ;  /* 0x000000f20600720c */ /* 0x000fe20003f66270 */
[----:B------:R-:W-:Y:S01]  /*71a0*/  STL [R1+0x38], R170 ;  /* 0x000038aa01007387 */ /* 0x000fe20000100800 */
[CC--:B------:R-:W-:Y:S02]  /*71b0*/  ISETP.LT.OR P0, PT, R3.reuse, R241.reuse, P0 ;  /* 0x000000f10300720c */ /* 0x0c0fe40000701670 */
[-C--:B------:R-:W-:Y:S01]  /*71c0*/  ISETP.LT.OR P2, PT, R3, R240.reuse, P2 ;  /* 0x000000f00300720c */ /* 0x080fe20001741670 */
[----:B------:R-:W-:Y:S01]  /*71d0*/  VIADD R3, R2, 0x19 ;  /* 0x0000001902037836 */ /* 0x000fe20000000000 */
[C---:B------:R-:W-:Y:S01]  /*71e0*/  ISETP.LT.OR P4, PT, R6.reuse, R241, P4 ;  /* 0x000000f10600720c */ /* 0x040fe20002781670 */
[----:B------:R-:W-:Y:S01]  /*71f0*/  STL [R1+0x34], R169 ;  /* 0x000034a901007387 */ /* 0x000fe20000100800 */
[----:B------:R-:W-:Y:S01]  /*7200*/  ISETP.LT.OR P3, PT, R6, R240, P3 ;  /* 0x000000f00600720c */ /* 0x000fe20001f61670 */
[----:B------:R-:W-:Y:S01]  /*7210*/  VIADD R6, R2, 0x18 ;  /* 0x0000001802067836 */ /* 0x000fe20000000000 */
[----:B------:R-:W-:Y:S01]  /*7220*/  FSEL R52, R68, -INF , !P4 ;  /* 0xff80000044347808 */ /* 0x000fe20006000000 */
[----:B------:R1:W-:Y:S01]  /*7230*/  STL [R1+0x30], R168 ;  /* 0x000030a801007387 */ /* 0x0003e20000100800 */
[----:B------:R-:W-:-:S02]  /*7240*/  FSEL R56, R64, -INF , !P3 ;  /* 0xff80000040387808 */ /* 0x000fc40005800000 */
[----:B------:R-:W-:Y:S01]  /*7250*/  FSEL R12, R73, -INF , !P5 ;  /* 0xff800000490c7808 */ /* 0x000fe20006800000 */
[----:B------:R-:W-:Y:S01]  /*7260*/  LDSM.16.MT88.4 R24, [R215+0x10000] ;  /* 0x01000000d718783b */ /* 0x000fe20000004200 */
[----:B------:R-:W-:Y:S02]  /*7270*/  FSEL R16, R69, -INF , !P1 ;  /* 0xff80000045107808 */ /* 0x000fe40004800000 */
[CC--:B------:R-:W-:Y:S01]  /*7280*/  ISETP.GE.AND P4, PT, R3.reuse, R243.reuse, PT ;  /* 0x000000f30300720c */ /* 0x0c0fe20003f86270 */
[----:B------:R-:W-:Y:S01]  /*7290*/  LDSM.16.MT88.4 R20, [R213+0x12000] ;  /* 0x01200000d514783b */ /* 0x000fe20000004200 */
[-C--:B------:R-:W-:Y:S02]  /*72a0*/  ISETP.GE.AND P3, PT, R3, R242.reuse, PT ;  /* 0x000000f20300720c */ /* 0x080fe40003f66270 */
[C---:B------:R-:W-:Y:S01]  /*72b0*/  ISETP.GE.AND P5, PT, R6.reuse, R243, PT ;  /* 0x000000f30600720c */ /* 0x040fe20003fa6270 */
[----:B------:R-:W-:Y:S01]  /*72c0*/  LDSM.16.MT88.4 R44, [R213+0x14000] ;  /* 0x01400000d52c783b */ /* 0x000fe20000004200 */
[----:B------:R-:W-:-:S02]  /*72d0*/  ISETP.GE.AND P1, PT, R6, R242, PT ;  /* 0x000000f20600720c */ /* 0x000fc40003f26270 */
[CC--:B------:R-:W-:Y:S01]  /*72e0*/  ISETP.LT.OR P4, PT, R3.reuse, R241.reuse, P4 ;  /* 0x000000f10300720c */ /* 0x0c0fe20002781670 */
[----:B------:R-:W-:Y:S01]  /*72f0*/  LDSM.16.MT88.4 R28, [R215+0x12000] ;  /* 0x01200000d71c783b */ /* 0x000fe20000004200 */
[-C--:B------:R-:W-:Y:S01]  /*7300*/  ISETP.LT.OR P3, PT, R3, R240.reuse, P3 ;  /* 0x000000f00300720c */ /* 0x080fe20001f61670 */
[----:B------:R-:W-:Y:S01]  /*7310*/  VIADD R3, R2, 0x28 ;  /* 0x0000002802037836 */ /* 0x000fe20000000000 */
[C---:B------:R-:W-:Y:S02]  /*7320*/  ISETP.LT.OR P5, PT, R6.reuse, R241, P5 ;  /* 0x000000f10600720c */ /* 0x040fe40002fa1670 */
[----:B------:R-:W-:Y:S01]  /*7330*/  ISETP.LT.OR P1, PT, R6, R240, P1 ;  /* 0x000000f00600720c */ /* 0x000fe20000f21670 */
[----:B------:R-:W-:Y:S01]  /*7340*/  VIADD R6, R2, 0x21 ;  /* 0x0000002102067836 */ /* 0x000fe20000000000 */
[----:B------:R-:W-:Y:S02]  /*7350*/  FMNMX.FTZ R132, R9, R11, !PT ;  /* 0x0000000b09847209 */ /* 0x000fe40007810000 */
[----:B------:R-:W-:-:S02]  /*7360*/  FSEL R55, R51, -INF , !P4 ;  /* 0xff80000033377808 */ /* 0x000fc40006000000 */
[----:B------:R-:W-:Y:S02]  /*7370*/  FSEL R59, R49, -INF , !P3 ;  /* 0xff800000313b7808 */ /* 0x000fe40005800000 */
[----:B------:R-:W-:Y:S02]  /*7380*/  FMNMX.FTZ R132, R10, R132, !PT ;  /* 0x000000840a847209 */ /* 0x000fe40007810000 */
[----:B------:R-:W-:Y:S02]  /*7390*/  IADD3 R7, R2, 0x20, RZ ;  /* 0x0000002002077810 */ /* 0x000fe40007ffe0ff */
[----:B------:R-:W-:Y:S02]  /*73a0*/  FSEL R54, R60, -INF , !P5 ;  /* 0xff8000003c367808 */ /* 0x000fe40006800000 */
[----:B------:R-:W-:Y:S02]  /*73b0*/  FSEL R58, R50, -INF , !P1 ;  /* 0xff800000323a7808 */ /* 0x000fe40004800000 */
[----:B------:R-:W-:-:S02]  /*73c0*/  ISETP.GE.AND P4, PT, R3, R243, PT ;  /* 0x000000f30300720c */ /* 0x000fc40003f86270 */
[-C--:B------:R-:W-:Y:S02]  /*73d0*/  ISETP.GE.AND P3, PT, R3, R242.reuse, PT ;  /* 0x000000f20300720c */ /* 0x080fe40003f66270 */
[C---:B------:R-:W-:Y:S02]  /*73e0*/  ISETP.GE.AND P5, PT, R6.reuse, R243, PT ;  /* 0x000000f30600720c */ /* 0x040fe40003fa6270 */
[----:B------:R-:W-:Y:S02]  /*73f0*/  ISETP.GE.AND P1, PT, R6, R242, PT ;  /* 0x000000f20600720c */ /* 0x000fe40003f26270 */
[----:B------:R-:W-:Y:S02]  /*7400*/  FSEL R53, R65, -INF , !P0 ;  /* 0xff80000041357808 */ /* 0x000fe40004000000 */
[----:B------:R-:W-:Y:S02]  /*7410*/  FSEL R57, R61, -INF , !P2 ;  /* 0xff8000003d397808 */ /* 0x000fe40005000000 */
[----:B------:R-:W-:-:S02]  /*7420*/  FMNMX.FTZ R132, R12, R132, !PT ;  /* 0x000000840c847209 */ /* 0x000fc40007810000 */
[C---:B------:R-:W-:Y:S02]  /*7430*/  ISETP.GE.AND P0, PT, R7.reuse, R243, PT ;  /* 0x000000f30700720c */ /* 0x040fe40003f06270 */
[----:B------:R-:W-:Y:S02]  /*7440*/  ISETP.GE.AND P2, PT, R7, R242, PT ;  /* 0x000000f20700720c */ /* 0x000fe40003f46270 */
[CC--:B------:R-:W-:Y:S02]  /*7450*/  ISETP.LT.OR P4, PT, R3.reuse, R241.reuse, P4 ;  /* 0x000000f10300720c */ /* 0x0c0fe40002781670 */
[-C--:B------:R-:W-:Y:S01]  /*7460*/  ISETP.LT.OR P3, PT, R3, R240.reuse, P3 ;  /* 0x000000f00300720c */ /* 0x080fe20001f61670 */
[----:B------:R-:W-:Y:S01]  /*7470*/  VIADD R3, R2, 0x30 ;  /* 0x0000003002037836 */ /* 0x000fe20000000000 */
[C---:B------:R-:W-:Y:S02]  /*7480*/  ISETP.LT.OR P5, PT, R6.reuse, R241, P5 ;  /* 0x000000f10600720c */ /* 0x040fe40002fa1670 */
[----:B------:R-:W-:-:S02]  /*7490*/  ISETP.LT.OR P1, PT, R6, R240, P1 ;  /* 0x000000f00600720c */ /* 0x000fc40000f21670 */
[----:B------:R-:W-:Y:S02]  /*74a0*/  FMNMX.FTZ R132, R52, R132, !PT ;  /* 0x0000008434847209 */ /* 0x000fe40007810000 */
[C---:B------:R-:W-:Y:S02]  /*74b0*/  ISETP.LT.OR P0, PT, R7.reuse, R241, P0 ;  /* 0x000000f10700720c */ /* 0x040fe40000701670 */
[----:B------:R-:W-:Y:S01]  /*74c0*/  ISETP.LT.OR P2, PT, R7, R240, P2 ;  /* 0x000000f00700720c */ /* 0x000fe20001741670 */
[C---:B------:R-:W-:Y:S01]  /*74d0*/  VIADD R7, R2.reuse, 0x31 ;  /* 0x0000003102077836 */ /* 0x040fe20000000000 */
[----:B------:R-:W-:Y:S02]  /*74e0*/  IADD3 R6, R2, 0x29, RZ ;  /* 0x0000002902067810 */ /* 0x000fe40007ffe0ff */
[----:B------:R-:W-:Y:S02]  /*74f0*/  FSEL R141, R141, -INF , !P5 ;  /* 0xff8000008d8d7808 */ /* 0x000fe40006800000 */
[----:B------:R-:W-:-:S02]  /*7500*/  FSEL R157, R43, -INF , !P1 ;  /* 0xff8000002b9d7808 */ /* 0x000fc40004800000 */
[CC--:B------:R-:W-:Y:S02]  /*7510*/  ISETP.GE.AND P5, PT, R3.reuse, R243.reuse, PT ;  /* 0x000000f30300720c */ /* 0x0c0fe40003fa6270 */
[----:B------:R-:W-:Y:S02]  /*7520*/  ISETP.GE.AND P1, PT, R3, R242, PT ;  /* 0x000000f20300720c */ /* 0x000fe40003f26270 */
[----:B------:R-:W-:Y:S02]  /*7530*/  FMNMX.FTZ R132, R53, R132, !PT ;  /* 0x0000008435847209 */ /* 0x000fe40007810000 */
[----:B------:R-:W-:Y:S02]  /*7540*/  FSEL R135, R135, -INF , !P0 ;  /* 0xff80000087877808 */ /* 0x000fe40004000000 */
[----:B------:R-:W-:Y:S02]  /*7550*/  FSEL R158, R48, -INF , !P2 ;  /* 0xff800000309e7808 */ /* 0x000fe40005000000 */
[C---:B------:R-:W-:Y:S01]  /*7560*/  ISETP.GE.AND P0, PT, R6.reuse, R243, PT ;  /* 0x000000f30600720c */ /* 0x040fe20003f06270 */
[----:B------:R-:W-:Y:S01]  /*7570*/  LDSM.16.MT88.4 R48, [R214+0x14000] ;  /* 0x01400000d630783b */ /* 0x000fe20000004200 */
[----:B------:R-:W-:-:S02]  /*7580*/  ISETP.GE.AND P2, PT, R6, R242, PT ;  /* 0x000000f20600720c */ /* 0x000fc40003f46270 */
[CC--:B------:R-:W-:Y:S02]  /*7590*/  ISETP.LT.OR P5, PT, R3.reuse, R241.reuse, P5 ;  /* 0x000000f10300720c */ /* 0x0c0fe40002fa1670 */
[----:B------:R-:W-:Y:S02]  /*75a0*/  ISETP.LT.OR P1, PT, R3, R240, P1 ;  /* 0x000000f00300720c */ /* 0x000fe40000f21670 */
[----:B------:R-:W-:Y:S02]  /*75b0*/  FMNMX.FTZ R3, R13, R14, !PT ;  /* 0x0000000e0d037209 */ /* 0x000fe40007810000 */
[----:B------:R-:W-:Y:S02]  /*75c0*/  FMNMX.FTZ R132, R54, R132, !PT ;  /* 0x0000008436847209 */ /* 0x000fe40007810000 */
[C---:B------:R-:W-:Y:S02]  /*75d0*/  ISETP.LT.OR P0, PT, R6.reuse, R241, P0 ;  /* 0x000000f10600720c */ /* 0x040fe40000701670 */
[----:B------:R-:W-:-:S02]  /*75e0*/  ISETP.LT.OR P2, PT, R6, R240, P2 ;  /* 0x000000f00600720c */ /* 0x000fc40001741670 */
[----:B------:R-:W-:Y:S02]  /*75f0*/  IADD3 R6, R2, 0x38, RZ ;  /* 0x0000003802067810 */ /* 0x000fe40007ffe0ff */
[----:B------:R-:W-:Y:S02]  /*7600*/  FMNMX.FTZ R2, R15, R3, !PT ;  /* 0x000000030f027209 */ /* 0x000fe40007810000 */
[----:B------:R-:W-:Y:S02]  /*7610*/  FMNMX.FTZ R132, R55, R132, !PT ;  /* 0x0000008437847209 */ /* 0x000fe40007810000 */
[----:B------:R-:W-:Y:S02]  /*7620*/  FMNMX.FTZ R2, R16, R2, !PT ;  /* 0x0000000210027209 */ /* 0x000fe40007810000 */
[----:B------:R-:W-:Y:S02]  /*7630*/  FMNMX.FTZ R132, R135, R132, !PT ;  /* 0x0000008487847209 */ /* 0x000fe40007810000 */
[----:B------:R-:W-:-:S02]  /*7640*/  FSEL R140, R140, -INF , !P4 ;  /* 0xff8000008c8c7808 */ /* 0x000fc40006000000 */
[----:B------:R-:W-:Y:S02]  /*7650*/  FMNMX.FTZ R2, R56, R2, !PT ;  /* 0x0000000238027209 */ /* 0x000fe40007810000 */
[----:B------:R-:W-:Y:S02]  /*7660*/  FMNMX.FTZ R132, R141, R132, !PT ;  /* 0x000000848d847209 */ /* 0x000fe40007810000 */
[----:B------:R-:W-:Y:S02]  /*7670*/  ISETP.GE.AND P4, PT, R7, R243, PT ;  /* 0x000000f30700720c */ /* 0x000fe40003f86270 */
[----:B------:R-:W-:Y:S02]  /*7680*/  FSEL R142, R42, -INF , !P0 ;  /* 0xff8000002a8e7808 */ /* 0x000fe40004000000 */
[----:B------:R-:W-:Y:S02]  /*7690*/  FMNMX.FTZ R2, R57, R2, !PT ;  /* 0x0000000239027209 */ /* 0x000fe40007810000 */
[----:B------:R-:W-:-:S02]  /*76a0*/  FMNMX.FTZ R132, R140, R132, !PT ;  /* 0x000000848c847209 */ /* 0x000fc40007810000 */
[----:B------:R-:W-:Y:S02]  /*76b0*/  ISETP.LT.OR P4, PT, R7, R241, P4 ;  /* 0x000000f10700720c */ /* 0x000fe40002781670 */
[----:B-1----:R-:W-:Y:S02]  /*76c0*/  FSEL R168, R39, -INF , !P5 ;  /* 0xff80000027a87808 */ /* 0x002fe40006800000 */
[----:B------:R-:W-:Y:S02]  /*76d0*/  ISETP.GE.AND P5, PT, R6, R243, PT ;  /* 0x000000f30600720c */ /* 0x000fe40003fa6270 */
[----:B------:R-:W-:Y:S02]  /*76e0*/  FMNMX.FTZ R2, R58, R2, !PT ;  /* 0x000000023a027209 */ /* 0x000fe40007810000 */
[----:B------:R-:W-:Y:S02]  /*76f0*/  FMNMX.FTZ R132, R142, R132, !PT ;  /* 0x000000848e847209 */ /* 0x000fe40007810000 */
[----:B------:R-:W-:-:S02]  /*7700*/  FSEL R159, R38, -INF , !P4 ;  /* 0xff800000269f7808 */ /* 0x000fc40006000000 */
[----:B------:R-:W-:Y:S02]  /*7710*/  ISETP.GE.AND P4, PT, R8, R243, PT ;  /* 0x000000f30800720c */ /* 0x000fe40003f86270 */
[-C--:B------:R-:W-:Y:S02]  /*7720*/  ISETP.LT.OR P5, PT, R6, R241.reuse, P5 ;  /* 0x000000f10600720c */ /* 0x080fe40002fa1670 */
[----:B------:R-:W-:Y:S02]  /*7730*/  FMNMX.FTZ R2, R59, R2, !PT ;  /* 0x000000023b027209 */ /* 0x000fe40007810000 */
[----:B------:R-:W-:Y:S02]  /*7740*/  FMNMX.FTZ R132, R168, R132, !PT ;  /* 0x00000084a8847209 */ /* 0x000fe40007810000 */
[----:B------:R-:W-:Y:S02]  /*7750*/  ISETP.LT.OR P4, PT, R8, R241, P4 ;  /* 0x000000f10800720c */ /* 0x000fe40002781670 */
[----:B------:R-:W-:-:S02]  /*7760*/  FSEL R124, R35, -INF , !P5 ;  /* 0xff800000237c7808 */ /* 0x000fc40006800000 */
[----:B------:R-:W-:Y:S02]  /*7770*/  FMNMX.FTZ R2, R158, R2, !PT ;  /* 0x000000029e027209 */ /* 0x000fe40007810000 */
[----:B------:R-:W-:Y:S02]  /*7780*/  FMNMX.FTZ R132, R159, R132, !PT ;  /* 0x000000849f847209 */ /* 0x000fe40007810000 */
[----:B------:R-:W-:Y:S02]  /*7790*/  FSEL R143, R143, -INF , !P3 ;  /* 0xff8000008f8f7808 */ /* 0x000fe40005800000 */
[----:B------:R-:W-:Y:S02]  /*77a0*/  FSEL R164, R34, -INF , !P4 ;  /* 0xff80000022a47808 */ /* 0x000fe40006000000 */
[----:B------:R-:W-:Y:S02]  /*77b0*/  FMNMX.FTZ R2, R157, R2, !PT ;  /* 0x000000029d027209 */ /* 0x000fe40007810000 */
[----:B------:R-:W-:-:S02]  /*77c0*/  FMNMX.FTZ R132, R124, R132, !PT ;  /* 0x000000847c847209 */ /* 0x000fc40007810000 */
[-C--:B------:R-:W-:Y:S02]  /*77d0*/  ISETP.GE.AND P0, PT, R7, R242.reuse, PT ;  /* 0x000000f20700720c */ /* 0x080fe40003f06270 */
[----:B------:R-:W-:Y:S02]  /*77e0*/  ISETP.GE.AND P3, PT, R6, R242, PT ;  /* 0x000000f20600720c */ /* 0x000fe40003f66270 */
[----:B------:R-:W-:Y:S02]  /*77f0*/  FSEL R156, R156, -INF , !P2 ;  /* 0xff8000009c9c7808 */ /* 0x000fe40005000000 */
[----:B------:R-:W-:Y:S02]  /*7800*/  FMNMX.FTZ R2, R143, R2, !PT ;  /* 0x000000028f027209 */ /* 0x000fe40007810000 */
[----:B------:R-:W-:Y:S02]  /*7810*/  FMNMX.FTZ R132, R164, R132, !PT ;  /* 0x00000084a4847209 */ /* 0x000fe40007810000 */
[----:B------:R-:W-:-:S02]  /*7820*/  ISETP.LT.OR P0, PT, R7, R240, P0 ;  /* 0x000000f00700720c */ /* 0x000fc40000701670 */
[----:B------:R-:W-:Y:S02]  /*7830*/  ISETP.LT.OR P3, PT, R6, R240, P3 ;  /* 0x000000f00600720c */ /* 0x000fe40001f61670 */
[----:B------:R-:W-:Y:S01]  /*7840*/  FSEL R165, R41, -INF , !P1 ;  /* 0xff80000029a57808 */ /* 0x000fe20004800000 */
[----:B------:R-:W1:Y:S01]  /*7850*/  SHFL.BFLY PT, R6, R132, 0x2, 0x1f ;  /* 0x0c401f0084067f89 */ /* 0x000e6200000e0000 */
[----:B------:R-:W-:Y:S02]  /*7860*/  FMNMX.FTZ R2, R156, R2, !PT ;  /* 0x000000029c027209 */ /* 0x000fe40007810000 */
[----:B------:R-:W-:Y:S02]  /*7870*/  ISETP.GE.AND P1, PT, R8, R242, PT ;  /* 0x000000f20800720c */ /* 0x000fe40003f26270 */
[----:B------:R-:W-:Y:S02]  /*7880*/  FSEL R223, R40, -INF , !P0 ;  /* 0xff80000028df7808 */ /* 0x000fe40004000000 */
[----:B------:R-:W-:Y:S01]  /*7890*/  FMNMX.FTZ R2, R165, R2, !PT ;  /* 0x00000002a5027209 */ /* 0x000fe20007810000 */
[----:B------:R-:W-:Y:S01]  /*78a0*/  LDSM.16.MT88.4 R40, [R213+0x10000] ;  /* 0x01000000d528783b */ /* 0x000fe20000004200 */
[----:B------:R-:W-:-:S02]  /*78b0*/  ISETP.LT.OR P1, PT, R8, R240, P1 ;  /* 0x000000f00800720c */ /* 0x000fc40000f21670 */
[----:B------:R-:W-:Y:S02]  /*78c0*/  FSEL R184, R37, -INF , !P3 ;  /* 0xff80000025b87808 */ /* 0x000fe40005800000 */
[----:B------:R-:W-:Y:S02]  /*78d0*/  FMNMX.FTZ R2, R223, R2, !PT ;  /* 0x00000002df027209 */ /* 0x000fe40007810000 */
[----:B------:R-:W-:Y:S02]  /*78e0*/  FSEL R169, R36, -INF , !P1 ;  /* 0xff80000024a97808 */ /* 0x000fe40004800000 */
[----:B------:R-:W-:Y:S01]  /*78f0*/  FMNMX.FTZ R2, R184, R2, !PT ;  /* 0x00000002b8027209 */ /* 0x000fe20007810000 */
[----:B------:R-:W-:Y:S01]  /*7900*/  LDSM.16.MT88.4 R36, [R214+0x10000] ;  /* 0x01000000d624783b */ /* 0x000fe20000004200 */
[----:B------:R-:W-:Y:S02]  /*7910*/  LEA R216, R0, R213, 0x1 ;  /* 0x000000d500d87211 */ /* 0x000fe400078e08ff */
[----:B------:R-:W-:-:S02]  /*7920*/  FMNMX.FTZ R2, R169, R2, !PT ;  /* 0x00000002a9027209 */ /* 0x000fc40007810000 */
[----:B-1----:R-:W-:Y:S01]  /*7930*/  FMNMX.FTZ R132, R132, R6, !PT ;  /* 0x0000000684847209 */ /* 0x002fe20007810000 */
[----:B------:R-:W-:Y:S04]  /*7940*/  LDSM.16.MT88.4 R32, [R216+0x10000] ;  /* 0x01000000d820783b */ /* 0x000fe80000004200 */
[----:B------:R-:W1:Y:S04]  /*7950*/  SHFL.BFLY PT, R3, R2, 0x2, 0x1f ;  /* 0x0c401f0002037f89 */ /* 0x000e6800000e0000 */
[----:B------:R-:W2:Y:S01]  /*7960*/  SHFL.BFLY PT, R6, R132, 0x1, 0x1f ;  /* 0x0c201f0084067f89 */ /* 0x000ea200000e0000 */
[----:B-1----:R-:W-:-:S02]  /*7970*/  FMNMX.FTZ R2, R2, R3, !PT ;  /* 0x0000000302027209 */ /* 0x002fc40007810000 */
[----:B--2---:R-:W-:-:S03]  /*7980*/  FMNMX.FTZ R132, R132, R6, !PT ;  /* 0x0000000684847209 */ /* 0x004fc60007810000 */
[----:B------:R-:W1:Y:S01]  /*7990*/  SHFL.BFLY PT, R7, R2, 0x1, 0x1f ;  /* 0x0c201f0002077f89 */ /* 0x000e6200000e0000 */
[C---:B------:R-:W-:Y:S01]  /*79a0*/  FSETP.NEU.FTZ.AND P0, PT, R132.reuse, -INF , PT ;  /* 0xff8000008400780b */ /* 0x040fe20003f1d000 */
[----:B------:R-:W-:-:S05]  /*79b0*/  FMUL.FTZ R8, R132, UR20 ;  /* 0x0000001484087c20 */ /* 0x000fca0008410000 */
[----:B------:R-:W-:-:S05]  /*79c0*/  FSEL R8, R8, RZ, P0 ;  /* 0x000000ff08087208 */ /* 0x000fca0000000000 */
[--C-:B------:R-:W-:Y:S01]  /*79d0*/  FFMA.FTZ R3, R9, UR20, -R8.reuse ;  /* 0x0000001409037c23 */ /* 0x100fe20008010808 */
[----:B------:R-:W-:-:S03]  /*79e0*/  FFMA.FTZ R6, R10, UR20, -R8 ;  /* 0x000000140a067c23 */ /* 0x000fc60008010808 */
[----:B------:R1:W-:Y:S08]  /*79f0*/  MUFU.EX2 R224, R3 ;  /* 0x0000000300e07308 */ /* 0x0003f00000000800 */
[----:B------:R2:W-:Y:S01]  /*7a00*/  MUFU.EX2 R226, R6 ;  /* 0x0000000600e27308 */ /* 0x0005e20000000800 */
[----:B-1----:R-:W-:Y:S01]  /*7a10*/  FMNMX.FTZ R3, R2, R7, !PT ;  /* 0x0000000702037209 */ /* 0x002fe20007810000 */
[----:B------:R-:W-:Y:S01]  /*7a20*/  FFMA.FTZ R2, R11, UR20, -R8 ;  /* 0x000000140b027c23 */ /* 0x000fe20008010808 */
[----:B------:R-:W-:-:S02]  /*7a30*/  MOV R11, R165 ;  /* 0x000000a5000b7202 */ /* 0x000fc40000000f00 */
[----:B------:R-:W-:-:S03]  /*7a40*/  FSETP.NEU.FTZ.AND P0, PT, R3, -INF , PT ;  /* 0xff8000000300780b */ /* 0x000fc60003f1d000 */
[----:B------:R1:W-:Y:S01]  /*7a50*/  MUFU.EX2 R227, R2 ;  /* 0x0000000200e37308 */ /* 0x0003e20000000800 */
[----:B--2---:R-:W-:-:S07]  /*7a60*/  FFMA.FTZ R6, R12, UR20, -R8 ;  /* 0x000000140c067c23 */ /* 0x004fce0008010808 */
[----:B------:R2:W3:Y:S01]  /*7a70*/  MUFU.EX2 R221, R6 ;  /* 0x0000000600dd7308 */ /* 0x0004e20000000800 */
[----:B-1----:R-:W-:-:S05]  /*7a80*/  FMUL.FTZ R2, R3, UR20 ;  /* 0x0000001403027c20 */ /* 0x002fca0008410000 */
[----:B------:R-:W-:-:S05]  /*7a90*/  FSEL R2, R2, RZ, P0 ;  /* 0x000000ff02027208 */ /* 0x000fca0000000000 */
[--C-:B------:R-:W-:Y:S01]  /*7aa0*/  FFMA.FTZ R0, R15, UR20, -R2.reuse ;  /* 0x000000140f007c23 */ /* 0x100fe20008010802 */
[--C-:B--2---:R-:W-:Y:S01]  /*7ab0*/  FFMA.FTZ R6, R13, UR20, -R2.reuse ;  /* 0x000000140d067c23 */ /* 0x104fe20008010802 */
[--C-:B------:R-:W-:Y:S02]  /*7ac0*/  FFMA.FTZ R4, R14, UR20, -R2.reuse ;  /* 0x000000140e047c23 */ /* 0x100fe40008010802 */
[----:B------:R1:W-:Y:S01]  /*7ad0*/  MUFU.EX2 R222, R0 ;  /* 0x0000000000de7308 */ /* 0x0003e20000000800 */
[----:B------:R-:W2:Y:S07]  /*7ae0*/  LDSM.16.MT88.4 R12, [R216+0x12000] ;  /* 0x01200000d80c783b */ /* 0x000eae0000004200 */
[----:B------:R3:W-:Y:S08]  /*7af0*/  MUFU.EX2 R225, R6 ;  /* 0x0000000600e17308 */ /* 0x0007f00000000800 */
[----:B------:R4:W4:Y:S01]  /*7b00*/  MUFU.EX2 R170, R4 ;  /* 0x0000000400aa7308 */ /* 0x0009220000000800 */
[----:B-1----:R-:W-:-:S02]  /*7b10*/  FFMA.FTZ R0, R16, UR20, -R2 ;  /* 0x0000001410007c23 */ /* 0x002fc40008010802 */
[----:B------:R-:W1:Y:S05]  /*7b20*/  LDSM.16.MT88.4 R16, [R214+0x12000] ;  /* 0x01200000d610783b */ /* 0x000e6a0000004200 */
[----:B------:R-:W2:Y:S01]  /*7b30*/  MUFU.EX2 R220, R0 ;  /* 0x0000000000dc7308 */ /* 0x000ea20000000800 */
[----:B---3--:R-:W-:Y:S02]  /*7b40*/  F2FP.F16.F32.PACK_AB R6, R221, R226 ;  /* 0x000000e2dd06723e */ /* 0x008fe400000000ff */
[----:B----4-:R-:W-:Y:S02]  /*7b50*/  F2FP.F16.F32.PACK_AB R4, R227, R224 ;  /* 0x000000e0e304723e */ /* 0x010fe400000000ff */
[----:B------:R-:W-:-:S02]  /*7b60*/  F2FP.F16.F32.PACK_AB R5, R170, R225 ;  /* 0x000000e1aa05723e */ /* 0x000fc400000000ff */
[----:B--2---:R-:W-:Y:S01]  /*7b70*/  F2FP.F16.F32.PACK_AB R7, R220, R222 ;  /* 0x000000dedc07723e */ /* 0x004fe200000000ff */
[----:B------:R-:W-:-:S04]  /*7b80*/  FFMA.FTZ R0, R52, UR20, -R8 ;  /* 0x0000001434007c23 */ /* 0x000fc80008010808 */
[----:B------:R2:W-:Y:S02]  /*7b90*/  MUFU.EX2 R218, R0 ;  /* 0x0000000000da7308 */ /* 0x0005e40000000800 */
[C---:B------:R-:W-:Y:S06]  /*7ba0*/  HMMA.16816.F32 R92, R4.reuse, R36, RZ ;  /* 0x00000024045c723c */ /* 0x040fec00000018ff */
[C---:B------:R-:W-:Y:S01]  /*7bb0*/  HMMA.16816.F32 R108, R4.reuse, R38, RZ ;  /* 0x00000026046c723c */ /* 0x040fe200000018ff */
[----:B------:R-:W3:Y:S05]  /*7bc0*/  LDSM.16.MT88.4 R36, [R215+0x14000] ;  /* 0x01400000d724783b */ /* 0x000eea0000004200 */
[----:B------:R-:W-:Y:S01]  /*7bd0*/  HMMA.16816.F32 R96, R4, R40, RZ ;  /* 0x000000280460723c */ /* 0x000fe200000018ff */
[----:B--2---:R-:W-:-:S05]  /*7be0*/  FFMA.FTZ R0, R53, UR20, -R8 ;  /* 0x0000001435007c23 */ /* 0x004fca0008010808 */
[C---:B------:R-:W-:Y:S01]  /*7bf0*/  HMMA.16816.F32 R112, R4.reuse, R42, RZ ;  /* 0x0000002a0470723c */ /* 0x040fe200000018ff */
[----:B------:R2:W-:Y:S05]  /*7c00*/  MUFU.EX2 R212, R0 ;  /* 0x0000000000d47308 */ /* 0x0005ea0000000800 */
[C---:B------:R-:W-:Y:S06]  /*7c10*/  HMMA.16816.F32 R80, R4.reuse, R12, RZ ;  /* 0x0000000c0450723c */ /* 0x040fec00000018ff */
[C---:B------:R-:W-:Y:S01]  /*7c20*/  HMMA.16816.F32 R100, R4.reuse, R14, RZ ;  /* 0x0000000e0464723c */ /* 0x040fe200000018ff */
[----:B------:R-:W4:Y:S05]  /*7c30*/  LDSM.16.MT88.4 R12, [R213+0x16000] ;  /* 0x01600000d50c783b */ /* 0x000f2a0000004200 */
[----:B------:R-:W-:Y:S01]  /*7c40*/  HMMA.16816.F32 R88, R4, R32, RZ ;  /* 0x000000200458723c */ /* 0x000fe200000018ff */
[----:B--2---:R-:W-:-:S04]  /*7c50*/  FFMA.FTZ R0, R54, UR20, -R8 ;  /* 0x0000001436007c23 */ /* 0x004fc80008010808 */
[----:B------:R2:W-:Y:S01]  /*7c60*/  MUFU.EX2 R185, R0 ;  /* 0x0000000000b97308 */ /* 0x0005e20000000800 */
[C---:B------:R-:W-:Y:S01]  /*7c70*/  HMMA.16816.F32 R104, R4.reuse, R34, RZ ;  /* 0x000000220468723c */ /* 0x040fe200000018ff */
[----:B------:R-:W4:Y:S05]  /*7c80*/  LDSM.16.MT88.4 R32, [R216+0x14000] ;  /* 0x01400000d820783b */ /* 0x000f2a0000004200 */
[C---:B------:R-:W-:Y:S06]  /*7c90*/  HMMA.16816.F32 R84, R4.reuse, R24, RZ ;  /* 0x000000180454723c */ /* 0x040fec00000018ff */
[----:B------:R-:W-:Y:S01]  /*7ca0*/  HMMA.16816.F32 R72, R4, R26, RZ ;  /* 0x0000001a0448723c */ /* 0x000fe200000018ff */
[----:B------:R-:W-:Y:S01]  /*7cb0*/  LDSM.16.MT88.4 R24, [R215+0x16000] ;  /* 0x01600000d718783b */ /* 0x000fe20000004200 */
[----:B--2---:R-:W-:-:S04]  /*7cc0*/  FFMA.FTZ R0, R55, UR20, -R8 ;  /* 0x0000001437007c23 */ /* 0x004fc80008010808 */
[C---:B------:R-:W-:Y:S01]  /*7cd0*/  HMMA.16816.F32 R60, R4.reuse, R20, RZ ;  /* 0x00000014043c723c */ /* 0x040fe200000018ff */
[----:B------:R2:W4:Y:S05]  /*7ce0*/  MUFU.EX2 R54, R0 ;  /* 0x0000000000367308 */ /* 0x00052a0000000800 */
[C---:B------:R-:W-:Y:S01]  /*7cf0*/  HMMA.16816.F32 R68, R4.reuse, R22, RZ ;  /* 0x000000160444723c */ /* 0x040fe200000018ff */
[----:B------:R-:W4:Y:S05]  /*7d00*/  LDSM.16.MT88.4 R20, [R214+0x16000] ;  /* 0x01600000d614783b */ /* 0x000f2a0000004200 */
[C---:B-1----:R-:W-:Y:S06]  /*7d10*/  HMMA.16816.F32 R40, R4.reuse, R16, RZ ;  /* 0x000000100428723c */ /* 0x042fec00000018ff */
[----:B------:R-:W-:Y:S01]  /*7d20*/  HMMA.16816.F32 R64, R4, R18, RZ ;  /* 0x000000120440723c */ /* 0x000fe200000018ff */
[----:B------:R-:W1:Y:S01]  /*7d30*/  LDSM.16.MT88.4 R16, [R216+0x16000] ;  /* 0x01600000d810783b */ /* 0x000e620000004200 */
[----:B--2---:R-:W-:-:S04]  /*7d40*/  FFMA.FTZ R0, R56, UR20, -R2 ;  /* 0x0000001438007c23 */ /* 0x004fc80008010802 */
[----:B------:R2:W-:Y:S01]  /*7d50*/  MUFU.EX2 R217, R0 ;  /* 0x0000000000d97308 */ /* 0x0005e20000000800 */
[C---:B---3--:R-:W-:Y:S06]  /*7d60*/  HMMA.16816.F32 R160, R4.reuse, R36, RZ ;  /* 0x0000002404a0723c */ /* 0x048fec00000018ff */
[C---:B------:R-:W-:Y:S01]  /*7d70*/  HMMA.16816.F32 R176, R4.reuse, R38, RZ ;  /* 0x0000002604b0723c */ /* 0x040fe200000018ff */
[----:B------:R-:W3:Y:S05]  /*7d80*/  LDSM.16.MT88.4 R36, [R213+0x10800] ;  /* 0x01080000d524783b */ /* 0x000eea0000004200 */
[----:B------:R-:W-:Y:S01]  /*7d90*/  HMMA.16816.F32 R120, R4, R44, RZ ;  /* 0x0000002c0478723c */ /* 0x000fe200000018ff */
[----:B--2---:R-:W-:-:S05]  /*7da0*/  FFMA.FTZ R0, R57, UR20, -R2 ;  /* 0x0000001439007c23 */ /* 0x004fca0008010802 */
[C---:B------:R-:W-:Y:S01]  /*7db0*/  HMMA.16816.F32 R144, R4.reuse, R48, RZ ;  /* 0x000000300490723c */ /* 0x040fe200000018ff */
[----:B------:R2:W3:Y:S05]  /*7dc0*/  MUFU.EX2 R9, R0 ;  /* 0x0000000000097308 */ /* 0x0004ea0000000800 */
[C---:B------:R-:W-:Y:S06]  /*7dd0*/  HMMA.16816.F32 R136, R4.reuse, R50, RZ ;  /* 0x000000320488723c */ /* 0x040fec00000018ff */
[C---:B----4-:R-:W-:Y:S06]  /*7de0*/  HMMA.16816.F32 R188, R4.reuse, R12, RZ ;  /* 0x0000000c04bc723c */ /* 0x050fec00000018ff */
[----:B------:R-:W-:Y:S01]  /*7df0*/  HMMA.16816.F32 R196, R4, R14, RZ ;  /* 0x0000000e04c4723c */ /* 0x000fe200000018ff */
[----:B--2---:R-:W-:-:S04]  /*7e00*/  FFMA.FTZ R0, R58, UR20, -R2 ;  /* 0x000000143a007c23 */ /* 0x004fc80008010802 */
[----:B------:R2:W-:Y:S01]  /*7e10*/  MUFU.EX2 R219, R0 ;  /* 0x0000000000db7308 */ /* 0x0005e20000000800 */
[C---:B------:R-:W-:Y:S06]  /*7e20*/  HMMA.16816.F32 R76, R4.reuse, R28, RZ ;  /* 0x0000001c044c723c */ /* 0x040fec00000018ff */
[C---:B------:R-:W-:Y:S06]  /*7e30*/  HMMA.16816.F32 R116, R4.reuse, R30, RZ ;  /* 0x0000001e0474723c */ /* 0x040fec00000018ff */
[----:B------:R-:W-:Y:S01]  /*7e40*/  HMMA.16816.F32 R44, R4, R46, RZ ;  /* 0x0000002e042c723c */ /* 0x000fe200000018ff */
[----:B--2---:R-:W-:-:S05]  /*7e50*/  FFMA.FTZ R0, R59, UR20, -R2 ;  /* 0x000000143b007c23 */ /* 0x004fca0008010802 */
[C---:B------:R-:W-:Y:S01]  /*7e60*/  HMMA.16816.F32 R48, R4.reuse, R32, RZ ;  /* 0x000000200430723c */ /* 0x040fe200000018ff */
[----:B------:R-:W2:Y:S05]  /*7e70*/  MUFU.EX2 R55, R0 ;  /* 0x0000000000377308 */ /* 0x000eaa0000000800 */
[C---:B------:R-:W-:Y:S01]  /*7e80*/  HMMA.16816.F32 R148, R4.reuse, R34, RZ ;  /* 0x000000220494723c */ /* 0x040fe200000018ff */
[----:B------:R-:W-:Y:S05]  /*7e90*/  LDSM.16.MT88.4 R32, [R214+0x10800] ;  /* 0x01080000d620783b */ /* 0x000fea0000004200 */
[C---:B------:R-:W-:Y:S06]  /*7ea0*/  HMMA.16816.F32 R200, R4.reuse, R20, RZ ;  /* 0x0000001404c8723c */ /* 0x040fec00000018ff */
[C---:B------:R-:W-:Y:S01]  /*7eb0*/  HMMA.16816.F32 R244, R4.reuse, R22, RZ ;  /* 0x0000001604f4723c */ /* 0x040fe200000018ff */
[----:B------:R-:W-:Y:S05]  /*7ec0*/  LDSM.16.MT88.4 R20, [R216+0x10800] ;  /* 0x01080000d814783b */ /* 0x000fea0000004200 */
[C---:B-1----:R-:W-:Y:S06]  /*7ed0*/  HMMA.16816.F32 R56, R4.reuse, R16, RZ ;  /* 0x000000100438723c */ /* 0x042fec00000018ff */
[C---:B------:R-:W-:Y:S01]  /*7ee0*/  HMMA.16816.F32 R128, R4.reuse, R18, RZ ;  /* 0x000000120480723c */ /* 0x040fe200000018ff */
[----:B------:R-:W1:Y:S05]  /*7ef0*/  LDSM.16.MT88.4 R16, [R215+0x10800] ;  /* 0x01080000d710783b */ /* 0x000e6a0000004200 */
[C---:B------:R-:W-:Y:S06]  /*7f00*/  HMMA.16816.F32 R12, R4.reuse, R24, RZ ;  /* 0x00000018040c723c */ /* 0x040fec00000018ff */
[----:B------:R-:W-:-:S12]  /*7f10*/  HMMA.16816.F32 R4, R4, R26, RZ ;  /* 0x0000001a0404723c */ /* 0x000fd800000018ff */
[----:B------:R-:W-:Y:S01]  /*7f20*/  IMAD.MOV.U32 R127, RZ, RZ, R129 ;  /* 0x000000ffff7f7224 */ /* 0x000fe200078e0081 */
[----:B------:R-:W-:Y:S01]  /*7f30*/  MOV R126, R130 ;  /* 0x00000082007e7202 */ /* 0x000fe20000000f00 */
[----:B------:R-:W-:Y:S02]  /*7f40*/  IMAD.MOV.U32 R125, RZ, RZ, R131 ;  /* 0x000000ffff7d7224 */ /* 0x000fe400078e0083 */
[----:B------:R-:W-:Y:S02]  /*7f50*/  IMAD.MOV.U32 R10, RZ, RZ, R128 ;  /* 0x000000ffff0a7224 */ /* 0x000fe400078e0080 */
[----:B------:R-:W-:Y:S01]  /*7f60*/  MOV R131, R13 ;  /* 0x0000000d00837202 */ /* 0x000fe20000000f00 */
[----:B------:R-:W-:Y:S01]  /*7f70*/  IMAD.MOV.U32 R130, RZ, RZ, R14 ;  /* 0x000000ffff827224 */ /* 0x000fe200078e000e */
[----:B------:R-:W-:Y:S01]  /*7f80*/  MOV R128, R12 ;  /* 0x0000000c00807202 */ /* 0x000fe20000000f00 */
[----:B------:R-:W-:Y:S02]  /*7f90*/  IMAD.MOV.U32 R129, RZ, RZ, R15 ;  /* 0x000000ffff817224 */ /* 0x000fe400078e000f */
[----:B------:R-:W4:Y:S01]  /*7fa0*/  LDSM.16.MT88.4 R12, [R213+0x12800] ;  /* 0x01280000d50c783b */ /* 0x000f220000004200 */
[----:B------:R-:W-:Y:S01]  /*7fb0*/  IMAD.MOV.U32 R27, RZ, RZ, R5 ;  /* 0x000000ffff1b7224 */ /* 0x000fe200078e0005 */
[----:B------:R-:W-:Y:S01]  /*7fc0*/  MOV R25, R7 ;  /* 0x0000000700197202 */ /* 0x000fe20000000f00 */
[----:B------:R-:W-:Y:S01]  /*7fd0*/  IMAD.MOV.U32 R26, RZ, RZ, R6 ;  /* 0x000000ffff1a7224 */ /* 0x000fe200078e0006 */
[----:B------:R-:W-:Y:S01]  /*7fe0*/  F2FP.F16.F32.PACK_AB R6, R54, R185 ;  /* 0x000000b93606723e */ /* 0x000fe200000000ff */
[----:B------:R-:W-:Y:S01]  /*7ff0*/  IMAD.MOV.U32 R24, RZ, RZ, R4 ;  /* 0x000000ffff187224 */ /* 0x000fe200078e0004 */
[----:B------:R-:W-:-:S02]  /*8000*/  F2FP.F16.F32.PACK_AB R4, R212, R218 ;  /* 0x000000dad404723e */ /* 0x000fc400000000ff */
[----:B---3--:R-:W-:Y:S02]  /*8010*/  F2FP.F16.F32.PACK_AB R5, R9, R217 ;  /* 0x000000d90905723e */ /* 0x008fe400000000ff */
[----:B--2---:R-:W-:-:S07]  /*8020*/  F2FP.F16.F32.PACK_AB R7, R55, R219 ;  /* 0x000000db3707723e */ /* 0x004fce00000000ff */
[C---:B------:R-:W-:Y:S06]  /*8030*/  HMMA.16816.F32 R28, R4.reuse, R36, R96 ;  /* 0x00000024041c723c */ /* 0x040fec0000001860 */
[C---:B------:R-:W-:Y:S06]  /*8040*/  HMMA.16816.F32 R36, R4.reuse, R38, R112 ;  /* 0x000000260424723c */ /* 0x040fec0000001870 */
[----:B-1----:R-:W-:Y:S01]  /*8050*/  HMMA.16816.F32 R204, R4, R16, R84 ;  /* 0x0000001004cc723c */ /* 0x002fe20000001854 */
[----:B------:R-:W-:-:S05]  /*8060*/  IMAD.MOV.U32 R115, RZ, RZ, R164 ;  /* 0x000000ffff737224 */ /* 0x000fca00078e00a4 */
[C---:B------:R-:W-:Y:S01]  /*8070*/  HMMA.16816.F32 R192, R4.reuse, R18, R72 ;  /* 0x0000001204c0723c */ /* 0x040fe20000001848 */
[----:B------:R-:W1:Y:S05]  /*8080*/  LDSM.16.MT88.4 R16, [R214+0x14800] ;  /* 0x01480000d610783b */ /* 0x000e6a0000004200 */
[----:B------:R-:W-:Y:S01]  /*8090*/  IMAD.MOV.U32 R155, RZ, RZ, R29 ;  /* 0x000000ffff9b7224 */ /* 0x000fe200078e001d */
[----:B------:R-:W-:Y:S01]  /*80a0*/  MOV R154, R30 ;  /* 0x0000001e009a7202 */ /* 0x000fe20000000f00 */
[----:B------:R-:W-:Y:S01]  /*80b0*/  IMAD.MOV.U32 R153, RZ, RZ, R31 ;  /* 0x000000ffff997224 */ /* 0x000fe200078e001f */
[----:B----4-:R-:W-:Y:S01]  /*80c0*/  HMMA.16816.F32 R172, R4, R12, R60 ;  /* 0x0000000c04ac723c */ /* 0x010fe2000000183c */
[----:B------:R-:W-:-:S02]  /*80d0*/  IMAD.MOV.U32 R152, RZ, RZ, R28 ;  /* 0x000000ffff987224 */ /* 0x000fc400078e001c */
[----:B------:R-:W-:Y:S01]  /*80e0*/  MOV R99, R36 ;  /* 0x0000002400637202 */ /* 0x000fe20000000f00 */
[----:B------:R-:W-:Y:S01]  /*80f0*/  IMAD.MOV.U32 R98, RZ, RZ, R37 ;  /* 0x000000ffff627224 */ /* 0x000fe200078e0025 */
[----:B------:R-:W-:Y:S01]  /*8100*/  MOV R96, R39 ;  /* 0x0000002700607202 */ /* 0x000fe20000000f00 */
[----:B------:R-:W-:Y:S01]  /*8110*/  IMAD.MOV.U32 R97, RZ, RZ, R38 ;  /* 0x000000ffff617224 */ /* 0x000fe200078e0026 */
[----:B------:R-:W2:Y:S01]  /*8120*/  LDSM.16.MT88.4 R28, [R214+0x12800] ;  /* 0x01280000d61c783b */ /* 0x000ea20000004200 */
[C---:B------:R-:W-:Y:S01]  /*8130*/  HMMA.16816.F32 R36, R4.reuse, R32, R92 ;  /* 0x000000200424723c */ /* 0x040fe2000000185c */
[----:B------:R-:W-:Y:S01]  /*8140*/  IMAD.MOV.U32 R61, RZ, RZ, R155 ;  /* 0x000000ffff3d7224 */ /* 0x000fe200078e009b */
[----:B------:R-:W-:Y:S01]  /*8150*/  MOV R62, R154 ;  /* 0x0000009a003e7202 */ /* 0x000fe20000000f00 */
[----:B------:R-:W-:Y:S02]  /*8160*/  IMAD.MOV.U32 R63, RZ, RZ, R153 ;  /* 0x000000ffff3f7224 */ /* 0x000fe400078e0099 */
[----:B------:R-:W-:Y:S01]  /*8170*/  IMAD.MOV.U32 R60, RZ, RZ, R152 ;  /* 0x000000ffff3c7224 */ /* 0x000fe200078e0098 */
[C---:B------:R-:W-:Y:S06]  /*8180*/  HMMA.16816.F32 R32, R4.reuse, R34, R108 ;  /* 0x000000220420723c */ /* 0x040fec000000186c */
[C---:B------:R-:W-:Y:S01]  /*8190*/  HMMA.16816.F32 R180, R4.reuse, R14, R68 ;  /* 0x0000000e04b4723c */ /* 0x040fe20000001844 */
[----:B------:R-:W-:Y:S01]  /*81a0*/  MOV R109, R27 ;  /* 0x0000001b006d7202 */ /* 0x000fe20000000f00 */
[----:B------:R-:W-:Y:S01]  /*81b0*/  IMAD.MOV.U32 R110, RZ, RZ, R26 ;  /* 0x000000ffff6e7224 */ /* 0x000fe200078e001a */
[----:B------:R-:W-:Y:S01]  /*81c0*/  MOV R108, R24 ;  /* 0x00000018006c7202 */ /* 0x000fe20000000f00 */
[----:B------:R-:W-:Y:S01]  /*81d0*/  IMAD.MOV.U32 R111, RZ, RZ, R25 ;  /* 0x000000ffff6f7224 */ /* 0x000fe200078e0019 */
[----:B------:R-:W3:Y:S01]  /*81e0*/  LDSM.16.MT88.4 R12, [R216+0x14800] ;  /* 0x01480000d80c783b */ /* 0x000ee20000004200 */
[C---:B------:R-:W-:Y:S03]  /*81f0*/  HMMA.16816.F32 R248, R4.reuse, R20, R88 ;  /* 0x0000001404f8723c */ /* 0x040fe60000001858 */
[----:B------:R-:W4:Y:S03]  /*8200*/  LDSM.16.MT88.4 R24, [R213+0x14800] ;  /* 0x01480000d518783b */ /* 0x000f260000004200 */
[----:B------:R-:W-:Y:S01]  /*8210*/  IMAD.MOV.U32 R252, RZ, RZ, R36 ;  /* 0x000000fffffc7224 */ /* 0x000fe200078e0024 */
[----:B------:R-:W-:Y:S01]  /*8220*/  MOV R186, R38 ;  /* 0x0000002600ba7202 */ /* 0x000fe20000000f00 */
[----:B------:R-:W-:Y:S01]  /*8230*/  IMAD.MOV.U32 R187, RZ, RZ, R37 ;  /* 0x000000ffffbb7224 */ /* 0x000fe200078e0025 */
[C---:B------:R-:W-:Y:S01]  /*8240*/  HMMA.16816.F32 R208, R4.reuse, R22, R104 ;  /* 0x0000001604d0723c */ /* 0x040fe20000001868 */
[----:B------:R-:W-:Y:S01]  /*8250*/  IMAD.MOV.U32 R171, RZ, RZ, R39 ;  /* 0x000000ffffab7224 */ /* 0x000fe200078e0027 */
[----:B------:R-:W4:Y:S01]  /*8260*/  LDSM.16.MT88.4 R20, [R215+0x14800] ;  /* 0x01480000d714783b */ /* 0x000f220000004200 */
[----:B------:R-:W-:Y:S01]  /*8270*/  IMAD.MOV.U32 R92, RZ, RZ, R35 ;  /* 0x000000ffff5c7224 */ /* 0x000fe200078e0023 */
[----:B------:R-:W-:Y:S01]  /*8280*/  MOV R53, R32 ;  /* 0x0000002000357202 */ /* 0x000fe20000000f00 */
[----:B------:R-:W-:Y:S01]  /*8290*/  IMAD.MOV.U32 R52, RZ, RZ, R33 ;  /* 0x000000ffff347224 */ /* 0x000fe200078e0021 */
[----:B------:R-:W4:Y:S01]  /*82a0*/  LDSM.16.MT88.4 R36, [R216+0x12800] ;  /* 0x01280000d824783b */ /* 0x000f220000004200 */
[----:B------:R-:W-:Y:S01]  /*82b0*/  IMAD.MOV.U32 R0, RZ, RZ, R34 ;  /* 0x000000ffff007224 */ /* 0x000fe200078e0022 */
[C---:B-1----:R-:W-:Y:S02]  /*82c0*/  HMMA.16816.F32 R72, R4.reuse, R16, R144 ;  /* 0x000000100448723c */ /* 0x042fe40000001890 */
[----:B------:R-:W1:Y:S04]  /*82d0*/  LDSM.16.MT88.4 R32, [R215+0x12800] ;  /* 0x01280000d720783b */ /* 0x000e680000004200 */
[C---:B--2---:R-:W-:Y:S06]  /*82e0*/  HMMA.16816.F32 R152, R4.reuse, R30, R64 ;  /* 0x0000001e0498723c */ /* 0x044fec0000001840 */
[C---:B------:R-:W-:Y:S01]  /*82f0*/  HMMA.16816.F32 R164, R4.reuse, R28, R40 ;  /* 0x0000001c04a4723c */ /* 0x040fe20000001828 */
[----:B------:R-:W-:Y:S01]  /*8300*/  IMAD.MOV.U32 R64, RZ, RZ, R10 ;  /* 0x000000ffff407224 */ /* 0x000fe200078e000a */
[----:B------:R-:W-:Y:S01]  /*8310*/  MOV R66, R126 ;  /* 0x0000007e00427202 */ /* 0x000fe20000000f00 */
[----:B------:R-:W-:Y:S01]  /*8320*/  IMAD.MOV.U32 R65, RZ, RZ, R127 ;  /* 0x000000ffff417224 */ /* 0x000fe200078e007f */
[----:B------:R-:W-:Y:S01]  /*8330*/  MOV R10, R124 ;  /* 0x0000007c000a7202 */ /* 0x000fe20000000f00 */
[----:B------:R-:W-:Y:S01]  /*8340*/  IMAD.MOV.U32 R67, RZ, RZ, R125 ;  /* 0x000000ffff437224 */ /* 0x000fe200078e007d */
[----:B------:R-:W-:Y:S01]  /*8350*/  LDSM.16.MT88.4 R28, [R214+0x16800] ;  /* 0x01680000d61c783b */ /* 0x000fe20000004200 */
[----:B------:R-:W-:Y:S01]  /*8360*/  IMAD.MOV.U32 R41, RZ, RZ, R131 ;  /* 0x000000ffff297224 */ /* 0x000fe200078e0083 */
[----:B------:R-:W-:Y:S01]  /*8370*/  MOV R43, R129 ;  /* 0x00000081002b7202 */ /* 0x000fe20000000f00 */
[----:B------:R-:W-:Y:S01]  /*8380*/  IMAD.MOV.U32 R42, RZ, RZ, R130 ;  /* 0x000000ffff2a7224 */ /* 0x000fe200078e0082 */
[----:B---3--:R-:W-:Y:S01]  /*8390*/  HMMA.16816.F32 R68, R4, R12, R48 ;  /* 0x0000000c0444723c */ /* 0x008fe20000001830 */
[----:B------:R-:W-:Y:S01]  /*83a0*/  IMAD.MOV.U32 R40, RZ, RZ, R128 ;  /* 0x000000ffff287224 */ /* 0x000fe200078e0080 */
[----:B------:R-:W-:-:S02]  /*83b0*/  MOV R145, R10 ;  /* 0x0000000a00917202 */ /* 0x000fc40000000f00 */
[----:B------:R-:W-:Y:S02]  /*83c0*/  MOV R10, R223 ;  /* 0x000000df000a7202 */ /* 0x000fe40000000f00 */
[C---:B----4-:R-:W-:Y:S06]  /*83d0*/  HMMA.16816.F32 R88, R4.reuse, R26, R44 ;  /* 0x0000001a0458723c */ /* 0x050fec000000182c */
[----:B------:R-:W-:Y:S01]  /*83e0*/  HMMA.16816.F32 R84, R4, R20, R160 ;  /* 0x000000140454723c */ /* 0x000fe200000018a0 */
[----:B------:R-:W-:Y:S01]  /*83f0*/  IMAD.MOV.U32 R44, RZ, RZ, R64 ;  /* 0x000000ffff2c7224 */ /* 0x000fe200078e0040 */
[----:B------:R-:W-:Y:S01]  /*8400*/  MOV R46, R66 ;  /* 0x00000042002e7202 */ /* 0x000fe20000000f00 */
[----:B------:R-:W-:-:S02]  /*8410*/  IMAD.MOV.U32 R45, RZ, RZ, R65 ;  /* 0x000000ffff2d7224 */ /* 0x000fc400078e0041 */
[----:B------:R-:W-:Y:S01]  /*8420*/  IMAD.MOV.U32 R47, RZ, RZ, R67 ;  /* 0x000000ffff2f7224 */ /* 0x000fe200078e0043 */
[C---:B------:R-:W-:Y:S01]  /*8430*/  HMMA.16816.F32 R128, R4.reuse, R36, R80 ;  /* 0x000000240480723c */ /* 0x040fe20000001850 */
[----:B------:R-:W-:Y:S01]  /*8440*/  IMAD.MOV.U32 R160, RZ, RZ, R252 ;  /* 0x000000ffffa07224 */ /* 0x000fe200078e00fc */
[----:B------:R-:W-:Y:S01]  /*8450*/  MOV R162, R186 ;  /* 0x000000ba00a27202 */ /* 0x000fe20000000f00 */
[----:B------:R-:W-:Y:S02]  /*8460*/  IMAD.MOV.U32 R161, RZ, RZ, R187 ;  /* 0x000000ffffa17224 */ /* 0x000fe400078e00bb */
[----:B------:R-:W-:Y:S01]  /*8470*/  IMAD.MOV.U32 R163, RZ, RZ, R171 ;  /* 0x000000ffffa37224 */ /* 0x000fe200078e00ab */
[C---:B-1----:R-:W-:Y:S06]  /*8480*/  HMMA.16816.F32 R104, R4.reuse, R32, R76 ;  /* 0x000000200468723c */ /* 0x042fec000000184c */
[C---:B------:R-:W-:Y:S01]  /*8490*/  HMMA.16816.F32 R124, R4.reuse, R38, R100 ;  /* 0x00000026047c723c */ /* 0x040fe20000001864 */
[----:B------:R-:W-:Y:S01]  /*84a0*/  IMAD.MOV.U32 R79, RZ, RZ, R115 ;  /* 0x000000ffff4f7224 */ /* 0x000fe200078e0073 */
[----:B------:R-:W1:Y:S01]  /*84b0*/  LDSM.16.MT88.4 R36, [R213+0x16800] ;  /* 0x01680000d524783b */ /* 0x000e620000004200 */
[----:B------:R-:W-:Y:S01]  /*84c0*/  MOV R33, R99 ;  /* 0x0000006300217202 */ /* 0x000fe20000000f00 */
[----:B------:R-:W-:Y:S01]  /*84d0*/  IMAD.MOV.U32 R76, RZ, RZ, R98 ;  /* 0x000000ffff4c7224 */ /* 0x000fe200078e0062 */
[----:B------:R-:W-:Y:S01]  /*84e0*/  MOV R78, R96 ;  /* 0x00000060004e7202 */ /* 0x000fe20000000f00 */
[----:B------:R-:W-:Y:S01]  /*84f0*/  HMMA.16816.F32 R112, R4, R34, R116 ;  /* 0x000000220470723c */ /* 0x000fe20000001874 */
[----:B------:R-:W-:-:S02]  /*8500*/  IMAD.MOV.U32 R77, RZ, RZ, R97 ;  /* 0x000000ffff4d7224 */ /* 0x000fc400078e0061 */
[----:B------:R-:W-:-:S03]  /*8510*/  IMAD.MOV.U32 R32, RZ, RZ, R92 ;  /* 0x000000ffff207224 */ /* 0x000fc600078e005c */
[C---:B------:R-:W-:Y:S01]  /*8520*/  HMMA.16816.F32 R100, R4.reuse, R24, R120 ;  /* 0x000000180464723c */ /* 0x040fe20000001878 */
[----:B------:R-:W-:Y:S02]  /*8530*/  IMAD.MOV.U32 R117, RZ, RZ, R0 ;  /* 0x000000ffff757224 */ /* 0x000fe400078e0000 */
[----:B------:R-:W-:Y:S01]  /*8540*/  FFMA.FTZ R0, R135, UR20, -R8 ;  /* 0x0000001487007c23 */ /* 0x000fe20008010808 */
[----:B------:R-:W2:Y:S01]  /*8550*/  LDSM.16.MT88.4 R24, [R216+0x16800] ;  /* 0x01680000d818783b */ /* 0x000ea20000004200 */
[----:B------:R-:W-:Y:S01]  /*8560*/  IMAD.MOV.U32 R119, RZ, RZ, R55 ;  /* 0x000000ffff777224 */ /* 0x000fe200078e0037 */
[----:B------:R-:W-:Y:S01]  /*8570*/  MOV R35, R53 ;  /* 0x0000003500237202 */ /* 0x000fe20000000f00 */
[----:B------:R3:W4:Y:S01]  /*8580*/  MUFU.EX2 R34, R0 ;  /* 0x0000000000227308 */ /* 0x0007220000000800 */
[----:B------:R-:W-:Y:S01]  /*8590*/  HMMA.16816.F32 R96, R4, R14, R148 ;  /* 0x0000000e0460723c */ /* 0x000fe20000001894 */
[----:B------:R-:W2:Y:S01]  /*85a0*/  LDSM.16.MT88.4 R12, [R215+0x16800] ;  /* 0x01680000d70c783b */ /* 0x000ea20000004200 */
[----:B------:R-:W-:Y:S01]  /*85b0*/  IMAD.MOV.U32 R118, RZ, RZ, R54 ;  /* 0x000000ffff767224 */ /* 0x000fe200078e0036 */
[----:B------:R-:W-:Y:S01]  /*85c0*/  MOV R121, R41 ;  /* 0x0000002900797202 */ /* 0x000fe20000000f00 */
[----:B------:R-:W-:-:S02]  /*85d0*/  IMAD.MOV.U32 R116, RZ, RZ, R52 ;  /* 0x000000ffff747224 */ /* 0x000fc400078e0034 */
[C---:B------:R-:W-:Y:S01]  /*85e0*/  HMMA.16816.F32 R52, R4.reuse, R18, R136 ;  /* 0x000000120434723c */ /* 0x040fe20000001888 */
[----:B------:R-:W2:Y:S01]  /*85f0*/  LDSM.16.MT88.4 R16, [R213+0x11000] ;  /* 0x01100000d510783b */ /* 0x000ea20000004200 */
[----:B------:R-:W-:Y:S01]  /*8600*/  IMAD.MOV.U32 R120, RZ, RZ, R40 ;  /* 0x000000ffff787224 */ /* 0x000fe200078e0028 */
[----:B------:R-:W-:Y:S01]  /*8610*/  MOV R150, R117 ;  /* 0x0000007500967202 */ /* 0x000fe20000000f00 */
[----:B------:R-:W-:Y:S02]  /*8620*/  IMAD.MOV.U32 R122, RZ, RZ, R42 ;  /* 0x000000ffff7a7224 */ /* 0x000fe400078e002a */
[C---:B------:R-:W-:Y:S01]  /*8630*/  HMMA.16816.F32 R92, R4.reuse, R22, R176 ;  /* 0x00000016045c723c */ /* 0x040fe200000018b0 */
[----:B------:R-:W-:Y:S01]  /*8640*/  IMAD.MOV.U32 R123, RZ, RZ, R43 ;  /* 0x000000ffff7b7224 */ /* 0x000fe200078e002b */
[----:B------:R-:W-:Y:S01]  /*8650*/  LDSM.16.MT88.4 R20, [R216+0x11000] ;  /* 0x01100000d814783b */ /* 0x000fe20000004200 */
[----:B------:R-:W-:Y:S01]  /*8660*/  MOV R136, R60 ;  /* 0x0000003c00887202 */ /* 0x000fe20000000f00 */
[----:B---3--:R-:W-:Y:S01]  /*8670*/  FFMA.FTZ R0, R141, UR20, -R8 ;  /* 0x000000148d007c23 */ /* 0x008fe20008010808 */
[----:B------:R-:W-:Y:S01]  /*8680*/  IMAD.MOV.U32 R137, RZ, RZ, R61 ;  /* 0x000000ffff897224 */ /* 0x000fe200078e003d */
[----:B------:R-:W-:Y:S01]  /*8690*/  MOV R139, R63 ;  /* 0x0000003f008b7202 */ /* 0x000fe20000000f00 */
[----:B------:R-:W-:Y:S01]  /*86a0*/  IMAD.MOV.U32 R176, RZ, RZ, R33 ;  /* 0x000000ffffb07224 */ /* 0x000fe200078e0021 */
[----:B------:R3:W2:Y:S01]  /*86b0*/  MUFU.EX2 R144, R0 ;  /* 0x0000000000907308 */ /* 0x0006a20000000800 */
[----:B------:R-:W-:Y:S01]  /*86c0*/  MOV R177, R76 ;  /* 0x0000004c00b17202 */ /* 0x000fe20000000f00 */
[----:B------:R-:W-:Y:S01]  /*86d0*/  IMAD.MOV.U32 R178, RZ, RZ, R77 ;  /* 0x000000ffffb27224 */ /* 0x000fe200078e004d */
[C---:B-1----:R-:W-:Y:S01]  /*86e0*/  HMMA.16816.F32 R80, R4.reuse, R36, R188 ;  /* 0x000000240450723c */ /* 0x042fe200000018bc */
[----:B------:R-:W-:Y:S01]  /*86f0*/  IMAD.MOV.U32 R179, RZ, RZ, R78 ;  /* 0x000000ffffb37224 */ /* 0x000fe200078e004e */
[----:B------:R-:W-:Y:S01]  /*8700*/  MOV R33, R79 ;  /* 0x0000004f00217202 */ /* 0x000fe20000000f00 */
[----:B------:R-:W-:Y:S01]  /*8710*/  IMAD.MOV.U32 R138, RZ, RZ, R62 ;  /* 0x000000ffff8a7224 */ /* 0x000fe200078e003e */
[----:B------:R-:W1:Y:S01]  /*8720*/  LDSM.16.MT88.4 R40, [R214+0x11000] ;  /* 0x01100000d628783b */ /* 0x000e620000004200 */
[----:B------:R-:W-:Y:S01]  /*8730*/  IMAD.MOV.U32 R148, RZ, RZ, R35 ;  /* 0x000000ffff947224 */ /* 0x000fe200078e0023 */
[C---:B------:R-:W-:Y:S01]  /*8740*/  HMMA.16816.F32 R64, R4.reuse, R38, R196 ;  /* 0x000000260440723c */ /* 0x040fe200000018c4 */
[----:B----4-:R-:W-:Y:S01]  /*8750*/  MOV R190, R34 ;  /* 0x0000002200be7202 */ /* 0x010fe20000000f00 */
[----:B------:R-:W-:Y:S01]  /*8760*/  IMAD.MOV.U32 R151, RZ, RZ, R32 ;  /* 0x000000ffff977224 */ /* 0x000fe200078e0020 */
[----:B------:R-:W-:Y:S01]  /*8770*/  LDSM.16.MT88.4 R36, [R213+0x13000] ;  /* 0x01300000d524783b */ /* 0x000fe20000004200 */
[----:B------:R-:W-:Y:S01]  /*8780*/  IMAD.MOV.U32 R149, RZ, RZ, R116 ;  /* 0x000000ffff957224 */ /* 0x000fe200078e0074 */
[----:B------:R-:W-:Y:S01]  /*8790*/  MOV R189, R119 ;  /* 0x0000007700bd7202 */ /* 0x000fe20000000f00 */
[----:B------:R-:W-:Y:S01]  /*87a0*/  HMMA.16816.F32 R76, R4, R28, R200 ;  /* 0x0000001c044c723c */ /* 0x000fe200000018c8 */
[----:B------:R-:W-:-:S02]  /*87b0*/  IMAD.MOV.U32 R191, RZ, RZ, R159 ;  /* 0x000000ffffbf7224 */ /* 0x000fc400078e009f */
[----:B---3--:R-:W-:Y:S01]  /*87c0*/  FFMA.FTZ R0, R140, UR20, -R8 ;  /* 0x000000148c007c23 */ /* 0x008fe20008010808 */
[----:B------:R-:W-:-:S03]  /*87d0*/  IMAD.MOV.U32 R188, RZ, RZ, R118 ;  /* 0x000000ffffbc7224 */ /* 0x000fc600078e0076 */
[----:B------:R3:W-:Y:S01]  /*87e0*/  MUFU.EX2 R146, R0 ;  /* 0x0000000000927308 */ /* 0x0007e20000000800 */
[C---:B--2---:R-:W-:Y:S06]  /*87f0*/  HMMA.16816.F32 R48, R4.reuse, R24, R56 ;  /* 0x000000180430723c */ /* 0x044fec0000001838 */
[C---:B------:R-:W-:Y:S01]  /*8800*/  HMMA.16816.F32 R56, R4.reuse, R26, R44 ;  /* 0x0000001a0438723c */ /* 0x040fe2000000182c */
[----:B------:R-:W-:Y:S05]  /*8810*/  LDSM.16.MT88.4 R24, [R216+0x13000] ;  /* 0x01300000d818783b */ /* 0x000fea0000004200 */
[----:B------:R-:W-:Y:S01]  /*8820*/  HMMA.16816.F32 R60, R4, R30, R244 ;  /* 0x0000001e043c723c */ /* 0x000fe200000018f4 */
[----:B------:R-:W-:Y:S01]  /*8830*/  LDSM.16.MT88.4 R28, [R214+0x13000] ;  /* 0x01300000d61c783b */ /* 0x000fe20000004200 */
[----:B---3--:R-:W-:-:S04]  /*8840*/  FFMA.FTZ R0, R142, UR20, -R8 ;  /* 0x000000148e007c23 */ /* 0x008fc80008010808 */
[C---:B------:R-:W-:Y:S01]  /*8850*/  HMMA.16816.F32 R44, R4.reuse, R12, R120 ;  /* 0x0000000c042c723c */ /* 0x040fe20000001878 */
[----:B------:R2:W3:Y:S05]  /*8860*/  MUFU.EX2 R252, R0 ;  /* 0x0000000000fc7308 */ /* 0x0004ea0000000800 */
[----:B------:R-:W-:Y:S01]  /*8870*/  HMMA.16816.F32 R108, R4, R14, R108 ;  /* 0x0000000e046c723c */ /* 0x000fe2000000186c */
[----:B------:R-:W-:Y:S02]  /*8880*/  IMAD.MOV.U32 R123, RZ, RZ, R33 ;  /* 0x000000ffff7b7224 */ /* 0x000fe400078e0021 */
[----:B------:R-:W4:Y:S02]  /*8890*/  LDSM.16.MT88.4 R32, [R215+0x11000] ;  /* 0x01100000d720783b */ /* 0x000f240000004200 */
[----:B------:R-:W-:-:S02]  /*88a0*/  IMAD.MOV.U32 R147, RZ, RZ, R123 ;  /* 0x000000ffff937224 */ /* 0x000fc400078e007b */
[----:B------:R-:W-:Y:S01]  /*88b0*/  F2FP.F16.F32.PACK_AB R4, R144, R190 ;  /* 0x000000be9004723e */ /* 0x000fe200000000ff */
[----:B--2---:R-:W-:Y:S01]  /*88c0*/  FFMA.FTZ R0, R158, UR20, -R2 ;  /* 0x000000149e007c23 */ /* 0x004fe20008010802 */
[----:B---3--:R-:W-:-:S03]  /*88d0*/  F2FP.F16.F32.PACK_AB R6, R252, R146 ;  /* 0x00000092fc06723e */ /* 0x008fc600000000ff */
[----:B------:R2:W-:Y:S02]  /*88e0*/  MUFU.EX2 R187, R0 ;  /* 0x0000000000bb7308 */ /* 0x0005e40000000800 */
[----:B--2---:R-:W-:-:S06]  /*88f0*/  FFMA.FTZ R0, R157, UR20, -R2 ;  /* 0x000000149d007c23 */ /* 0x004fcc0008010802 */
[----:B------:R2:W3:Y:S02]  /*8900*/  MUFU.EX2 R186, R0 ;  /* 0x0000000000ba7308 */ /* 0x0004e40000000800 */
[----:B--2---:R-:W-:Y:S01]  /*8910*/  FFMA.FTZ R0, R143, UR20, -R2 ;  /* 0x000000148f007c23 */ /* 0x004fe20008010802 */
[----:B---3--:R-:W-:-:S05]  /*8920*/  F2FP.F16.F32.PACK_AB R5, R186, R187 ;  /* 0x000000bbba05723e */ /* 0x008fca00000000ff */
[----:B------:R2:W-:Y:S02]  /*8930*/  MUFU.EX2 R171, R0 ;  /* 0x0000000000ab7308 */ /* 0x0005e40000000800 */
[----:B--2---:R-:W-:-:S06]  /*8940*/  FFMA.FTZ R0, R156, UR20, -R2 ;  /* 0x000000149c007c23 */ /* 0x004fcc0008010802 */
[----:B------:R-:W2:Y:S02]  /*8950*/  MUFU.EX2 R135, R0 ;  /* 0x0000000000877308 */ /* 0x000ea40000000800 */
[----:B--2---:R-:W-:Y:S02]  /*8960*/  F2FP.F16.F32.PACK_AB R7, R135, R171 ;  /* 0x000000ab8707723e */ /* 0x004fe400000000ff */
[----:B------:R-:W-:-:S05]  /*8970*/  MOV R0, R168 ;  /* 0x000000a800007202 */ /* 0x000fca0000000f00 */
[----:B------:R-:W-:Y:S01]  /*8980*/  HMMA.16816.F32 R12, R4, R18, R176 ;  /* 0x00000012040c723c */ /* 0x000fe200000018b0 */
[----:B------:R-:W-:-:S05]  /*8990*/  FFMA.FTZ R0, R0, UR20, -R8 ;  /* 0x0000001400007c23 */ /* 0x000fca0008010808 */
[C---:B------:R-:W-:Y:S01]  /*89a0*/  HMMA.16816.F32 R136, R4.reuse, R16, R136 ;  /* 0x000000100488723c */ /* 0x040fe20000001888 */
[----:B------:R-:W2:Y:S05]  /*89b0*/  LDSM.16.MT88.4 R16, [R213+0x15000] ;  /* 0x01500000d510783b */ /* 0x000eaa0000004200 */
[C---:B-1----:R-:W-:Y:S06]  /*89c0*/  HMMA.16816.F32 R140, R4.reuse, R40, R160 ;  /* 0x00000028048c723c */ /* 0x042fec00000018a0 */
[C---:B------:R-:W-:Y:S06]  /*89d0*/  HMMA.16816.F32 R148, R4.reuse, R42, R148 ;  /* 0x0000002a0494723c */ /* 0x040fec0000001894 */
[----:B------:R-:W-:Y:S01]  /*89e0*/  MOV R179, R12 ;  /* 0x0000000c00b37202 */ /* 0x000fe20000000f00 */
[----:B------:R-:W-:Y:S01]  /*89f0*/  IMAD.MOV.U32 R178, RZ, RZ, R13 ;  /* 0x000000ffffb27224 */ /* 0x000fe200078e000d */
[----:B------:R-:W-:Y:S01]  /*8a00*/  MOV R176, R15 ;  /* 0x0000000f00b07202 */ /* 0x000fe20000000f00 */
[----:B------:R-:W-:Y:S01]  /*8a10*/  IMAD.MOV.U32 R177, RZ, RZ, R14 ;  /* 0x000000ffffb17224 */ /* 0x000fe200078e000e */
[C---:B----4-:R-:W-:Y:S06]  /*8a20*/  HMMA.16816.F32 R156, R4.reuse, R32, R204 ;  /* 0x00000020049c723c */ /* 0x050fec00000018cc */
[----:B------:R-:W-:Y:S01]  /*8a30*/  HMMA.16816.F32 R12, R4, R20, R248 ;  /* 0x00000014040c723c */ /* 0x000fe200000018f8 */
[----:B------:R-:W-:-:S02]  /*8a40*/  IMAD.MOV.U32 R205, RZ, RZ, R169 ;  /* 0x000000ffffcd7224 */ /* 0x000fc400078e00a9 */
[----:B------:R-:W-:Y:S01]  /*8a50*/  IMAD.MOV.U32 R207, RZ, RZ, R9 ;  /* 0x000000ffffcf7224 */ /* 0x000fe200078e0009 */
[----:B------:R-:W-:Y:S01]  /*8a60*/  MOV R9, R184 ;  /* 0x000000b800097202 */ /* 0x000fe20000000f00 */
[----:B------:R-:W-:Y:S01]  /*8a70*/  IMAD.MOV.U32 R206, RZ, RZ, R170 ;  /* 0x000000ffffce7224 */ /* 0x000fe200078e00aa */
[C---:B------:R-:W-:Y:S06]  /*8a80*/  HMMA.16816.F32 R40, R4.reuse, R26, R124 ;  /* 0x0000001a0428723c */ /* 0x040fec000000187c */
[C---:B------:R-:W-:Y:S06]  /*8a90*/  HMMA.16816.F32 R196, R4.reuse, R28, R164 ;  /* 0x0000001c04c4723c */ /* 0x040fec00000018a4 */
[C---:B------:R-:W-:Y:S01]  /*8aa0*/  HMMA.16816.F32 R120, R4.reuse, R30, R152 ;  /* 0x0000001e0478723c */ /* 0x040fe20000001898 */
[----:B------:R-:W1:Y:S01]  /*8ab0*/  LDSM.16.MT88.4 R28, [R215+0x15000] ;  /* 0x01500000d71c783b */ /* 0x000e620000004200 */
[----:B------:R-:W-:Y:S01]  /*8ac0*/  MOV R164, R189 ;  /* 0x000000bd00a47202 */ /* 0x000fe20000000f00 */
[----:B------:R-:W-:Y:S01]  /*8ad0*/  IMAD.MOV.U32 R165, RZ, RZ, R190 ;  /* 0x000000ffffa57224 */ /* 0x000fe200078e00be */
[----:B------:R-:W-:Y:S01]  /*8ae0*/  MOV R167, R146 ;  /* 0x0000009200a77202 */ /* 0x000fe20000000f00 */
[----:B------:R-:W-:Y:S01]  /*8af0*/  IMAD.MOV.U32 R166, RZ, RZ, R144 ;  /* 0x000000ffffa67224 */ /* 0x000fe200078e0090 */
[----:B------:R-:W-:Y:S01]  /*8b00*/  MOV R161, R14 ;  /* 0x0000000e00a17202 */ /* 0x000fe20000000f00 */
[----:B------:R-:W-:Y:S01]  /*8b10*/  IMAD.MOV.U32 R163, RZ, RZ, R12 ;  /* 0x000000ffffa37224 */ /* 0x000fe200078e000c */
[----:B------:R-:W-:Y:S01]  /*8b20*/  HMMA.16816.F32 R200, R4, R36, R172 ;  /* 0x0000002404c8723c */ /* 0x000fe200000018ac */
[----:B------:R-:W-:-:S02]  /*8b30*/  IMAD.MOV.U32 R162, RZ, RZ, R13 ;  /* 0x000000ffffa27224 */ /* 0x000fc400078e000d */
[----:B------:R-:W-:-:S03]  /*8b40*/  IMAD.MOV.U32 R160, RZ, RZ, R15 ;  /* 0x000000ffffa07224 */ /* 0x000fc600078e000f */
[C---:B------:R-:W-:Y:S01]  /*8b50*/  HMMA.16816.F32 R12, R4.reuse, R22, R208 ;  /* 0x00000016040c723c */ /* 0x040fe200000018d0 */
[----:B------:R-:W3:Y:S01]  /*8b60*/  LDSM.16.MT88.4 R20, [R215+0x13000] ;  /* 0x01300000d714783b */ /* 0x000ee20000004200 */
[----:B------:R-:W-:Y:S02]  /*8b70*/  IMAD.MOV.U32 R37, RZ, RZ, R42 ;  /* 0x000000ffff257224 */ /* 0x000fe400078e002a */
[----:B------:R-:W-:Y:S02]  /*8b80*/  IMAD.MOV.U32 R36, RZ, RZ, R43 ;  /* 0x000000ffff247224 */ /* 0x000fe400078e002b */
[C---:B------:R-:W-:Y:S01]  /*8b90*/  HMMA.16816.F32 R208, R4.reuse, R34, R192 ;  /* 0x0000002204d0723c */ /* 0x040fe200000018c0 */
[----:B------:R-:W4:Y:S05]  /*8ba0*/  LDSM.16.MT88.4 R32, [R216+0x15000] ;  /* 0x01500000d820783b */ /* 0x000f2a0000004200 */
[C---:B------:R-:W-:Y:S06]  /*8bb0*/  HMMA.16816.F32 R192, R4.reuse, R38, R180 ;  /* 0x0000002604c0723c */ /* 0x040fec00000018b4 */
[----:B------:R-:W-:Y:S01]  /*8bc0*/  HMMA.16816.F32 R248, R4, R24, R128 ;  /* 0x0000001804f8723c */ /* 0x000fe20000001880 */
[----:B------:R-:W-:Y:S01]  /*8bd0*/  IMAD.MOV.U32 R39, RZ, RZ, R40 ;  /* 0x000000ffff277224 */ /* 0x000fe200078e0028 */
[----:B------:R-:W-:-:S04]  /*8be0*/  MOV R38, R41 ;  /* 0x0000002900267202 */ /* 0x000fc80000000f00 */
[----:B------:R-:W-:Y:S01]  /*8bf0*/  IMAD.MOV.U32 R119, RZ, RZ, R12 ;  /* 0x000000ffff777224 */ /* 0x000fe200078e000c */
[----:B------:R-:W-:Y:S01]  /*8c00*/  MOV R117, R14 ;  /* 0x0000000e00757202 */ /* 0x000fe20000000f00 */
[----:B------:R-:W-:Y:S01]  /*8c10*/  IMAD.MOV.U32 R118, RZ, RZ, R13 ;  /* 0x000000ffff767224 */ /* 0x000fe200078e000d */
[C---:B--2---:R-:W-:Y:S01]  /*8c20*/  HMMA.16816.F32 R40, R4.reuse, R16, R100 ;  /* 0x000000100428723c */ /* 0x044fe20000001864 */
[----:B------:R-:W-:Y:S02]  /*8c30*/  IMAD.MOV.U32 R116, RZ, RZ, R15 ;  /* 0x000000ffff747224 */ /* 0x000fe400078e000f */
[----:B------:R-:W2:Y:S03]  /*8c40*/  LDSM.16.MT88.4 R12, [R214+0x15000] ;  /* 0x01500000d60c783b */ /* 0x000ea60000004200 */
[C---:B------:R-:W-:Y:S06]  /*8c50*/  HMMA.16816.F32 R16, R4.reuse, R18, R88 ;  /* 0x000000120410723c */ /* 0x040fec0000001858 */
[----:B-1----:R-:W-:Y:S01]  /*8c60*/  HMMA.16816.F32 R172, R4, R30, R92 ;  /* 0x0000001e04ac723c */ /* 0x002fe2000000185c */
[----:B------:R-:W-:-:S05]  /*8c70*/  IMAD.MOV.U32 R88, RZ, RZ, R165 ;  /* 0x000000ffff587224 */ /* 0x000fca00078e00a5 */
[C---:B---3--:R-:W-:Y:S01]  /*8c80*/  HMMA.16816.F32 R24, R4.reuse, R20, R104 ;  /* 0x000000140418723c */ /* 0x048fe20000001868 */
[----:B------:R-:W-:Y:S01]  /*8c90*/  IMAD.MOV.U32 R92, RZ, RZ, R179 ;  /* 0x000000ffff5c7224 */ /* 0x000fe200078e00b3 */
[----:B------:R-:W-:Y:S01]  /*8ca0*/  MOV R94, R177 ;  /* 0x000000b1005e7202 */ /* 0x000fe20000000f00 */
[----:B------:R-:W-:Y:S02]  /*8cb0*/  IMAD.MOV.U32 R93, RZ, RZ, R178 ;  /* 0x000000ffff5d7224 */ /* 0x000fe400078e00b2 */
[----:B------:R-:W-:Y:S01]  /*8cc0*/  IMAD.MOV.U32 R95, RZ, RZ, R176 ;  /* 0x000000ffff5f7224 */ /* 0x000fe200078e00b0 */
[C---:B----4-:R-:W-:Y:S01]  /*8cd0*/  HMMA.16816.F32 R244, R4.reuse, R32, R68 ;  /* 0x0000002004f4723c */ /* 0x050fe20000001844 */
[----:B------:R1:W-:Y:S01]  /*8ce0*/  MUFU.EX2 R33, R0 ;  /* 0x0000000000217308 */ /* 0x0003e20000000800 */
[----:B------:R-:W-:Y:S01]  /*8cf0*/  IMAD.MOV.U32 R105, RZ, RZ, R188 ;  /* 0x000000ffff697224 */ /* 0x000fe200078e00bc */
[----:B------:R-:W-:Y:S01]  /*8d00*/  MOV R169, R42 ;  /* 0x0000002a00a97202 */ /* 0x000fe20000000f00 */
[----:B------:R-:W-:Y:S01]  /*8d10*/  IMAD.MOV.U32 R104, RZ, RZ, R205 ;  /* 0x000000ffff687224 */ /* 0x000fe200078e00cd */
[----:B------:R-:W-:Y:S01]  /*8d20*/  MOV R107, R206 ;  /* 0x000000ce006b7202 */ /* 0x000fe20000000f00 */
[----:B------:R-:W-:Y:S01]  /*8d30*/  HMMA.16816.F32 R112, R4, R22, R112 ;  /* 0x000000160470723c */ /* 0x000fe20000001870 */
[----:B------:R-:W-:Y:S01]  /*8d40*/  IMAD.MOV.U32 R155, RZ, RZ, R17 ;  /* 0x000000ffff9b7224 */ /* 0x000fe200078e0011 */
[----:B------:R-:W-:Y:S01]  /*8d50*/  MOV R154, R18 ;  /* 0x00000012009a7202 */ /* 0x000fe20000000f00 */
[----:B------:R-:W-:Y:S01]  /*8d60*/  IMAD.MOV.U32 R153, RZ, RZ, R19 ;  /* 0x000000ffff997224 */ /* 0x000fe200078e0013 */
[----:B------:R-:W3:Y:S01]  /*8d70*/  LDSM.16.MT88.4 R20, [R216+0x17000] ;  /* 0x01700000d814783b */ /* 0x000ee20000004200 */
[----:B------:R-:W-:-:S02]  /*8d80*/  IMAD.MOV.U32 R152, RZ, RZ, R16 ;  /* 0x000000ffff987224 */ /* 0x000fc400078e0010 */
[----:B------:R-:W-:Y:S02]  /*8d90*/  IMAD.MOV.U32 R184, RZ, RZ, R40 ;  /* 0x000000ffffb87224 */ /* 0x000fe400078e0028 */
[----:B------:R-:W-:Y:S02]  /*8da0*/  IMAD.MOV.U32 R170, RZ, RZ, R41 ;  /* 0x000000ffffaa7224 */ /* 0x000fe400078e0029 */
[----:B------:R-:W-:Y:S02]  /*8db0*/  IMAD.MOV.U32 R168, RZ, RZ, R43 ;  /* 0x000000ffffa87224 */ /* 0x000fe400078e002b */
[----:B-1----:R-:W-:Y:S01]  /*8dc0*/  FFMA.FTZ R0, R191, UR20, -R8 ;  /* 0x00000014bf007c23 */ /* 0x002fe20008010808 */
[----:B--2---:R-:W-:Y:S01]  /*8dd0*/  HMMA.16816.F32 R16, R4, R12, R72 ;  /* 0x0000000c0410723c */ /* 0x004fe20000001848 */
[----:B------:R-:W-:Y:S01]  /*8de0*/  IMAD.MOV.U32 R106, RZ, RZ, R207 ;  /* 0x000000ffff6a7224 */ /* 0x000fe200078e00cf */
[----:B------:R-:W-:Y:S01]  /*8df0*/  MOV R128, R24 ;  /* 0x0000001800807202 */ /* 0x000fe20000000f00 */
[----:B------:R1:W2:Y:S01]  /*8e00*/  MUFU.EX2 R32, R0 ;  /* 0x0000000000207308 */ /* 0x0002a20000000800 */
[----:B------:R-:W-:-:S02]  /*8e10*/  IMAD.MOV.U32 R130, RZ, RZ, R25 ;  /* 0x000000ffff827224 */ /* 0x000fc400078e0019 */
[C---:B------:R-:W-:Y:S01]  /*8e20*/  HMMA.16816.F32 R188, R4.reuse, R28, R84 ;  /* 0x0000001c04bc723c */ /* 0x040fe20000001854 */
[----:B------:R-:W-:Y:S01]  /*8e30*/  MOV R73, R155 ;  /* 0x0000009b00497202 */ /* 0x000fe20000000f00 */
[----:B------:R-:W-:Y:S01]  /*8e40*/  IMAD.MOV.U32 R74, RZ, RZ, R154 ;  /* 0x000000ffff4a7224 */ /* 0x000fe200078e009a */
[----:B------:R-:W-:Y:S01]  /*8e50*/  MOV R72, R152 ;  /* 0x0000009800487202 */ /* 0x000fe20000000f00 */
[----:B------:R-:W-:Y:S02]  /*8e60*/  IMAD.MOV.U32 R75, RZ, RZ, R153 ;  /* 0x000000ffff4b7224 */ /* 0x000fe400078e0099 */
[----:B------:R-:W-:Y:S01]  /*8e70*/  HMMA.16816.F32 R12, R4, R14, R52 ;  /* 0x0000000e040c723c */ /* 0x000fe20000001834 */
[----:B------:R-:W-:Y:S01]  /*8e80*/  LDSM.16.MT88.4 R152, [R214+0x11800] ;  /* 0x01180000d698783b */ /* 0x000fe20000004200 */
[----:B------:R-:W-:Y:S01]  /*8e90*/  IMAD.MOV.U32 R84, RZ, RZ, R163 ;  /* 0x000000ffff547224 */ /* 0x000fe200078e00a3 */
[----:B------:R-:W-:Y:S01]  /*8ea0*/  MOV R85, R162 ;  /* 0x000000a200557202 */ /* 0x000fe20000000f00 */
[----:B------:R-:W-:-:S02]  /*8eb0*/  IMAD.MOV.U32 R86, RZ, RZ, R161 ;  /* 0x000000ffff567224 */ /* 0x000fc400078e00a1 */
[----:B------:R-:W-:Y:S01]  /*8ec0*/  IMAD.MOV.U32 R87, RZ, RZ, R160 ;  /* 0x000000ffff577224 */ /* 0x000fe200078e00a0 */
[----:B------:R-:W-:Y:S01]  /*8ed0*/  HMMA.16816.F32 R204, R4, R34, R96 ;  /* 0x0000002204cc723c */ /* 0x000fe20000001860 */
[----:B-1----:R-:W-:Y:S01]  /*8ee0*/  FFMA.FTZ R0, R145, UR20, -R8 ;  /* 0x0000001491007c23 */ /* 0x002fe20008010808 */
[----:B------:R-:W-:Y:S01]  /*8ef0*/  LDSM.16.MT88.4 R160, [R216+0x11800] ;  /* 0x01180000d8a0783b */ /* 0x000fe20000004200 */
[----:B------:R-:W-:Y:S02]  /*8f00*/  IMAD.MOV.U32 R129, RZ, RZ, R26 ;  /* 0x000000ffff817224 */ /* 0x000fe400078e001a */
[----:B------:R1:W-:Y:S01]  /*8f10*/  MUFU.EX2 R29, R0 ;  /* 0x00000000001d7308 */ /* 0x0003e20000000800 */
[----:B------:R-:W-:Y:S01]  /*8f20*/  IMAD.MOV.U32 R223, RZ, RZ, R27 ;  /* 0x000000ffffdf7224 */ /* 0x000fe200078e001b */
[----:B------:R-:W-:Y:S01]  /*8f30*/  MOV R131, R17 ;  /* 0x0000001100837202 */ /* 0x000fe20000000f00 */
[----:B------:R-:W4:Y:S01]  /*8f40*/  LDSM.16.MT88.4 R24, [R213+0x17000] ;  /* 0x01700000d518783b */ /* 0x000f220000004200 */
[----:B------:R-:W-:Y:S01]  /*8f50*/  IMAD.MOV.U32 R91, RZ, RZ, R18 ;  /* 0x000000ffff5b7224 */ /* 0x000fe200078e0012 */
[----:B------:R-:W-:Y:S01]  /*8f60*/  MOV R89, R16 ;  /* 0x0000001000597202 */ /* 0x000fe20000000f00 */
[----:B------:R-:W-:Y:S01]  /*8f70*/  IMAD.MOV.U32 R90, RZ, RZ, R19 ;  /* 0x000000ffff5a7224 */ /* 0x000fe200078e0013 */
[----:B------:R-:W-:Y:S01]  /*8f80*/  MOV R98, R167 ;  /* 0x000000a700627202 */ /* 0x000fe20000000f00 */
[----:B------:R-:W-:Y:S01]  /*8f90*/  IMAD.MOV.U32 R55, RZ, RZ, R166 ;  /* 0x000000ffff377224 */ /* 0x000fe200078e00a6 */
[----:B------:R-:W4:Y:S01]  /*8fa0*/  LDSM.16.MT88.4 R16, [R214+0x17000] ;  /* 0x01700000d610783b */ /* 0x000f220000004200 */
[----:B------:R-:W-:Y:S01]  /*8fb0*/  MOV R53, R91 ;  /* 0x0000005b00357202 */ /* 0x000fe20000000f00 */
[----:B------:R-:W-:Y:S01]  /*8fc0*/  IMAD.MOV.U32 R54, RZ, RZ, R90 ;  /* 0x000000ffff367224 */ /* 0x000fe200078e005a */
[----:B------:R-:W-:Y:S01]  /*8fd0*/  MOV R41, R14 ;  /* 0x0000000e00297202 */ /* 0x000fe20000000f00 */
[----:B------:R-:W-:Y:S01]  /*8fe0*/  IMAD.MOV.U32 R43, RZ, RZ, R12 ;  /* 0x000000ffff2b7224 */ /* 0x000fe200078e000c */
[----:B------:R-:W-:Y:S01]  /*8ff0*/  MOV R91, R129 ;  /* 0x00000081005b7202 */ /* 0x000fe20000000f00 */
[----:B------:R-:W-:Y:S01]  /*9000*/  IMAD.MOV.U32 R42, RZ, RZ, R13 ;  /* 0x000000ffff2a7224 */ /* 0x000fe200078e000d */
[----:B------:R-:W-:Y:S01]  /*9010*/  MOV R69, R41 ;  /* 0x0000002900457202 */ /* 0x000fe20000000f00 */
[----:B-1----:R-:W-:Y:S01]  /*9020*/  FFMA.FTZ R0, R147, UR20, -R8 ;  /* 0x0000001493007c23 */ /* 0x002fe20008010808 */
[----:B------:R-:W-:Y:S01]  /*9030*/  IMAD.MOV.U32 R40, RZ, RZ, R15 ;  /* 0x000000ffff287224 */ /* 0x000fe200078e000f */
[----:B------:R-:W-:Y:S01]  /*9040*/  LDSM.16.MT88.4 R144, [R213+0x11800] ;  /* 0x01180000d590783b */ /* 0x000fe20000004200 */
[----:B------:R-:W-:Y:S01]  /*9050*/  IMAD.MOV.U32 R99, RZ, RZ, R43 ;  /* 0x000000ffff637224 */ /* 0x000fe200078e002b */
[----:B------:R1:W3:Y:S01]  /*9060*/  MUFU.EX2 R28, R0 ;  /* 0x00000000001c7308 */ /* 0x0002e20000000800 */
[----:B------:R-:W-:Y:S01]  /*9070*/  IMAD.MOV.U32 R68, RZ, RZ, R42 ;  /* 0x000000ffff447224 */ /* 0x000fe200078e002a */
[----:B------:R-:W4:Y:S01]  /*9080*/  LDSM.16.MT88.4 R12, [R215+0x17000] ;  /* 0x01700000d70c783b */ /* 0x000f220000004200 */
[----:B------:R-:W-:Y:S01]  /*9090*/  IMAD.MOV.U32 R70, RZ, RZ, R40 ;  /* 0x000000ffff467224 */ /* 0x000fe200078e0028 */
[----:B------:R-:W-:Y:S01]  /*90a0*/  MOV R34, R119 ;  /* 0x0000007700227202 */ /* 0x000fe20000000f00 */
[----:B------:R-:W-:Y:S01]  /*90b0*/  IMAD.MOV.U32 R71, RZ, RZ, R89 ;  /* 0x000000ffff477224 */ /* 0x000fe200078e0059 */
[----:B------:R-:W-:Y:S01]  /*90c0*/  LDSM.16.MT88.4 R40, [R213+0x13800] ;  /* 0x01380000d528783b */ /* 0x000fe20000004200 */
[----:B------:R-:W-:Y:S01]  /*90d0*/  IMAD.MOV.U32 R52, RZ, RZ, R131 ;  /* 0x000000ffff347224 */ /* 0x000fe200078e0083 */
[----:B------:R-:W-:Y:S01]  /*90e0*/  MOV R97, R116 ;  /* 0x0000007400617202 */ /* 0x000fe20000000f00 */
[----:B------:R-:W-:-:S02]  /*90f0*/  IMAD.MOV.U32 R90, RZ, RZ, R130 ;  /* 0x000000ffff5a7224 */ /* 0x000fc400078e0082 */
[----:B------:R-:W-:Y:S01]  /*9100*/  IMAD.MOV.U32 R89, RZ, RZ, R128 ;  /* 0x000000ffff597224 */ /* 0x000fe200078e0080 */
[----:B--2---:R-:W-:Y:S01]  /*9110*/  F2FP.F16.F32.PACK_AB R128, R32, R33 ;  /* 0x000000212080723e */ /* 0x004fe200000000ff */
[----:B------:R-:W-:Y:S02]  /*9120*/  IMAD.MOV.U32 R35, RZ, RZ, R118 ;  /* 0x000000ffff237224 */ /* 0x000fe400078e0076 */
[----:B------:R-:W-:Y:S02]  /*9130*/  IMAD.MOV.U32 R96, RZ, RZ, R117 ;  /* 0x000000ffff607224 */ /* 0x000fe400078e0075 */
[--C-:B-1----:R-:W-:Y:S01]  /*9140*/  FFMA.FTZ R0, R11, UR20, -R2.reuse ;  /* 0x000000140b007c23 */ /* 0x102fe20008010802 */
[----:B---3--:R-:W-:Y:S01]  /*9150*/  F2FP.F16.F32.PACK_AB R130, R28, R29 ;  /* 0x0000001d1c82723e */ /* 0x008fe200000000ff */
[C---:B------:R-:W-:Y:S01]  /*9160*/  HMMA.16816.F32 R116, R4.reuse, R20, R48 ;  /* 0x000000140474723c */ /* 0x040fe20000001830 */
[----:B------:R-:W-:Y:S01]  /*9170*/  LDSM.16.MT88.4 R48, [R214+0x13800] ;  /* 0x01380000d630783b */ /* 0x000fe20000004200 */
[----:B------:R1:W-:Y:S04]  /*9180*/  MUFU.EX2 R11, R0 ;  /* 0x00000000000b7308 */ /* 0x0003e80000000800 */
[C---:B------:R-:W-:Y:S01]  /*9190*/  HMMA.16816.F32 R20, R4.reuse, R22, R56 ;  /* 0x000000160414723c */ /* 0x040fe20000001838 */
[----:B------:R-:W-:Y:S05]  /*91a0*/  LDSM.16.MT88.4 R56, [R216+0x13800] ;  /* 0x01380000d838783b */ /* 0x000fea0000004200 */
[C---:B----4-:R-:W-:Y:S01]  /*91b0*/  HMMA.16816.F32 R100, R4.reuse, R24, R80 ;  /* 0x000000180464723c */ /* 0x050fe20000001850 */
[----:B------:R-:W-:Y:S05]  /*91c0*/  LDSM.16.MT88.4 R80, [R214+0x15800] ;  /* 0x01580000d650783b */ /* 0x000fea0000004200 */
[C---:B------:R-:W-:Y:S01]  /*91d0*/  HMMA.16816.F32 R124, R4.reuse, R26, R64 ;  /* 0x0000001a047c723c */ /* 0x040fe20000001840 */
[--C-:B-1----:R-:W-:Y:S01]  /*91e0*/  FFMA.FTZ R0, R10, UR20, -R2.reuse ;  /* 0x000000140a007c23 */ /* 0x102fe20008010802 */
[----:B------:R-:W-:Y:S03]  /*91f0*/  LDSM.16.MT88.4 R64, [R215+0x13800] ;  /* 0x01380000d740783b */ /* 0x000fe60000004200 */
[----:B------:R1:W2:Y:S01]  /*9200*/  MUFU.EX2 R10, R0 ;  /* 0x00000000000a7308 */ /* 0x0002a20000000800 */
[C---:B------:R-:W-:Y:S06]  /*9210*/  HMMA.16816.F32 R24, R4.reuse, R16, R76 ;  /* 0x000000100418723c */ /* 0x040fec000000184c */
[C---:B------:R-:W-:Y:S06]  /*9220*/  HMMA.16816.F32 R180, R4.reuse, R18, R60 ;  /* 0x0000001204b4723c */ /* 0x040fec000000183c */
[C---:B------:R-:W-:Y:S01]  /*9230*/  HMMA.16816.F32 R16, R4.reuse, R14, R108 ;  /* 0x0000000e0410723c */ /* 0x040fe2000000186c */
[--C-:B-1----:R-:W-:Y:S01]  /*9240*/  FFMA.FTZ R0, R9, UR20, -R2.reuse ;  /* 0x0000001409007c23 */ /* 0x102fe20008010802 */
[----:B------:R-:W-:Y:S01]  /*9250*/  FFMA.FTZ R2, R104, UR20, -R2 ;  /* 0x0000001468027c23 */ /* 0x000fe20008010802 */
[----:B------:R-:W-:Y:S01]  /*9260*/  IMAD.MOV.U32 R104, RZ, RZ, R164 ;  /* 0x000000ffff687224 */ /* 0x000fe200078e00a4 */
[----:B--2---:R-:W-:Y:S01]  /*9270*/  F2FP.F16.F32.PACK_AB R129, R10, R11 ;  /* 0x0000000b0a81723e */ /* 0x004fe200000000ff */
[----:B------:R-:W-:Y:S01]  /*9280*/  MUFU.EX2 R9, R0 ;  /* 0x0000000000097308 */ /* 0x000fe20000000800 */
[----:B------:R-:W1:Y:S01]  /*9290*/  LDSM.16.MT88.4 R164, [R215+0x11800] ;  /* 0x01180000d7a4783b */ /* 0x000e620000004200 */
[----:B------:R-:W-:Y:S06]  /*92a0*/  HMMA.16816.F32 R176, R4, R12, R44 ;  /* 0x0000000c04b0723c */ /* 0x000fec000000182c */
[----:B------:R-:W2:Y:S02]  /*92b0*/  MUFU.EX2 R8, R2 ;  /* 0x0000000200087308 */ /* 0x000ea40000000800 */
[----:B--2---:R-:W-:-:S07]  /*92c0*/  F2FP.F16.F32.PACK_AB R131, R8, R9 ;  /* 0x000000090883723e */ /* 0x004fce00000000ff */
[C---:B------:R-:W-:Y:S06]  /*92d0*/  HMMA.16816.F32 R136, R128.reuse, R144, R136 ;  /* 0x000000908088723c */ /* 0x040fec0000001888 */
[C---:B------:R-:W-:Y:S07]  /*92e0*/  HMMA.16816.F32 R144, R128.reuse, R146, R92 ;  /* 0x000000928090723c */ /* 0x040fee000000185c */
[----:B------:R-:W-:Y:S01]  /*92f0*/  IMAD.MOV.U32 R92, RZ, RZ, R84 ;  /* 0x000000ffff5c7224 */ /* 0x000fe200078e0054 */
[----:B------:R-:W-:Y:S01]  /*9300*/  MOV R93, R85 ;  /* 0x00000055005d7202 */ /* 0x000fe20000000f00 */
[----:B------:R-:W-:Y:S01]  /*9310*/  IMAD.MOV.U32 R94, RZ, RZ, R86 ;  /* 0x000000ffff5e7224 */ /* 0x000fe200078e0056 */
[C---:B------:R-:W-:Y:S01]  /*9320*/  HMMA.16816.F32 R140, R128.reuse, R152, R140 ;  /* 0x00000098808c723c */ /* 0x040fe2000000188c */
[----:B------:R-:W-:Y:S01]  /*9330*/  IMAD.MOV.U32 R95, RZ, RZ, R87 ;  /* 0x000000ffff5f7224 */ /* 0x000fe200078e0057 */
[----:B------:R-:W-:Y:S01]  /*9340*/  MOV R87, R97 ;  /* 0x0000006100577202 */ /* 0x000fe20000000f00 */
[----:B------:R-:W-:Y:S01]  /*9350*/  IMAD.MOV.U32 R85, RZ, RZ, R35 ;  /* 0x000000ffff557224 */ /* 0x000fe200078e0023 */
[----:B------:R-:W-:Y:S01]  /*9360*/  MOV R84, R34 ;  /* 0x0000002200547202 */ /* 0x000fe20000000f00 */
[----:B------:R-:W-:Y:S01]  /*9370*/  IMAD.MOV.U32 R86, RZ, RZ, R96 ;  /* 0x000000ffff567224 */ /* 0x000fe200078e0060 */
[----:B------:R-:W-:Y:S01]  /*9380*/  MOV R96, R68 ;  /* 0x0000004400607202 */ /* 0x000fe20000000f00 */
[----:B------:R-:W-:Y:S01]  /*9390*/  IMAD.MOV.U32 R68, RZ, RZ, R52 ;  /* 0x000000ffff447224 */ /* 0x000fe200078e0034 */
[----:B------:R-:W-:Y:S01]  /*93a0*/  HMMA.16816.F32 R152, R128, R154, R148 ;  /* 0x0000009a8098723c */ /* 0x000fe20000001894 */
[----:B------:R-:W-:Y:S01]  /*93b0*/  IMAD.MOV.U32 R52, RZ, RZ, R72 ;  /* 0x000000ffff347224 */ /* 0x000fe200078e0048 */
[----:B------:R-:W-:Y:S01]  /*93c0*/  MOV R72, R88 ;  /* 0x0000005800487202 */ /* 0x000fe20000000f00 */
[----:B------:R-:W-:-:S02]  /*93d0*/  IMAD.MOV.U32 R88, RZ, RZ, R226 ;  /* 0x000000ffff587224 */ /* 0x000fc400078e00e2 */
[----:B------:R-:W-:Y:S01]  /*93e0*/  IMAD.MOV.U32 R35, RZ, RZ, R98 ;  /* 0x000000ffff237224 */ /* 0x000fe200078e0062 */
[----:B------:R-:W-:Y:S01]  /*93f0*/  HMMA.16816.F32 R148, R128, R160, R92 ;  /* 0x000000a08094723c */ /* 0x000fe2000000185c */
[----:B------:R-:W-:Y:S02]  /*9400*/  IMAD.MOV.U32 R97, RZ, RZ, R69 ;  /* 0x000000ffff617224 */ /* 0x000fe400078e0045 */
[----:B------:R-:W-:Y:S01]  /*9410*/  IMAD.MOV.U32 R98, RZ, RZ, R70 ;  /* 0x000000ffff627224 */ /* 0x000fe200078e0046 */
[----:B------:R-:W-:Y:S01]  /*9420*/  MOV R70, R54 ;  /* 0x0000003600467202 */ /* 0x000fe20000000f00 */
        /* <DEDUP_REMOVED lines=8> */
[----:B------:R-:W-:-:S02]  /*94b0*/  IMAD.MOV.U32 R52, RZ, RZ, R72 ;  /* 0x000000ffff347224 */ /* 0x000fc400078e0048 */
[----:B------:R-:W-:Y:S02]  /*94c0*/  IMAD.MOV.U32 R72, RZ, RZ, R88 ;  /* 0x000000ffff487224 */ /* 0x000fe400078e0058 */
[----:B------:R-:W-:Y:S02]  /*94d0*/  IMAD.MOV.U32 R54, RZ, RZ, R74 ;  /* 0x000000ffff367224 */ /* 0x000fe400078e004a */
[----:B------:R-:W-:Y:S02]  /*94e0*/  IMAD.MOV.U32 R71, RZ, RZ, R55 ;  /* 0x000000ffff477224 */ /* 0x000fe400078e0037 */
[----:B------:R-:W-:Y:S02]  /*94f0*/  IMAD.MOV.U32 R73, RZ, RZ, R104 ;  /* 0x000000ffff497224 */ /* 0x000fe400078e0068 */
[----:B------:R-:W-:Y:S02]  /*9500*/  IMAD.MOV.U32 R74, RZ, RZ, R105 ;  /* 0x000000ffff4a7224 */ /* 0x000fe400078e0069 */
[----:B------:R-:W-:-:S02]  /*9510*/  IMAD.MOV.U32 R94, RZ, RZ, R86 ;  /* 0x000000ffff5e7224 */ /* 0x000fc400078e0056 */
[----:B------:R-:W-:Y:S02]  /*9520*/  IMAD.MOV.U32 R0, RZ, RZ, R72 ;  /* 0x000000ffff007224 */ /* 0x000fe400078e0048 */
[----:B------:R-:W-:Y:S01]  /*9530*/  IMAD.MOV.U32 R55, RZ, RZ, R75 ;  /* 0x000000ffff377224 */ /* 0x000fe200078e004b */
[----:B------:R-:W-:Y:S01]  /*9540*/  MOV R75, R106 ;  /* 0x0000006a004b7202 */ /* 0x000fe20000000f00 */
[----:B------:R-:W-:Y:S02]  /*9550*/  IMAD.MOV.U32 R105, RZ, RZ, R224 ;  /* 0x000000ffff697224 */ /* 0x000fe400078e00e0 */
[----:B------:R-:W-:Y:S01]  /*9560*/  IMAD.MOV.U32 R86, RZ, RZ, R97 ;  /* 0x000000ffff567224 */ /* 0x000fe200078e0061 */
[----:B------:R-:W-:Y:S01]  /*9570*/  MOV R97, R69 ;  /* 0x0000004500617202 */ /* 0x000fe20000000f00 */
[----:B------:R-:W-:Y:S01]  /*9580*/  IMAD.MOV.U32 R106, RZ, RZ, R227 ;  /* 0x000000ffff6a7224 */ /* 0x000fe200078e00e3 */
[----:B------:R-:W-:Y:S01]  /*9590*/  MOV R104, R225 ;  /* 0x000000e100687202 */ /* 0x000fe20000000f00 */
[----:B------:R-:W-:Y:S01]  /*95a0*/  IMAD.MOV.U32 R69, RZ, RZ, R53 ;  /* 0x000000ffff457224 */ /* 0x000fe200078e0035 */
[C---:B-1----:R-:W-:Y:S01]  /*95b0*/  HMMA.16816.F32 R156, R128.reuse, R164, R156 ;  /* 0x000000a4809c723c */ /* 0x042fe2000000189c */
[----:B------:R-:W-:Y:S01]  /*95c0*/  IMAD.MOV.U32 R92, RZ, RZ, R84 ;  /* 0x000000ffff5c7224 */ /* 0x000fe200078e0054 */
[----:B------:R-:W-:Y:S01]  /*95d0*/  MOV R84, R34 ;  /* 0x0000002200547202 */ /* 0x000fe20000000f00 */
[----:B------:R-:W-:Y:S01]  /*95e0*/  IMAD.MOV.U32 R53, RZ, RZ, R73 ;  /* 0x000000ffff357224 */ /* 0x000fe200078e0049 */
[----:B------:R-:W-:Y:S01]  /*95f0*/  MOV R73, R89 ;  /* 0x0000005900497202 */ /* 0x000fe20000000f00 */
[----:B------:R-:W-:Y:S01]  /*9600*/  IMAD.MOV.U32 R95, RZ, RZ, R87 ;  /* 0x000000ffff5f7224 */ /* 0x000fe200078e0057 */
[----:B------:R-:W-:Y:S01]  /*9610*/  HMMA.16816.F32 R164, R128, R166, R208 ;  /* 0x000000a680a4723c */ /* 0x000fe200000018d0 */
[----:B------:R-:W-:Y:S01]  /*9620*/  MOV R108, R0 ;  /* 0x00000000006c7202 */ /* 0x000fe20000000f00 */
[----:B------:R-:W-:Y:S01]  /*9630*/  IMAD.MOV.U32 R34, RZ, RZ, R99 ;  /* 0x000000ffff227224 */ /* 0x000fe200078e0063 */
[----:B------:R-:W-:Y:S01]  /*9640*/  MOV R87, R98 ;  /* 0x0000006200577202 */ /* 0x000fe20000000f00 */
[----:B------:R-:W-:Y:S01]  /*9650*/  IMAD.MOV.U32 R89, RZ, RZ, R222 ;  /* 0x000000ffff597224 */ /* 0x000fe200078e00de */
[----:B------:R-:W-:-:S02]  /*9660*/  MOV R0, R105 ;  /* 0x0000006900007202 */ /* 0x000fc40000000f00 */
        /* <DEDUP_REMOVED lines=15> */
[----:B------:R-:W-:Y:S01]  /*9760*/  IMAD.MOV.U32 R31, RZ, RZ, R52 ;  /* 0x000000ffff1f7224 */ /* 0x000fe200078e0034 */
[----:B------:R-:W-:Y:S01]  /*9770*/  MOV R14, R212 ;  /* 0x000000d4000e7202 */ /* 0x000fe20000000f00 */
[----:B------:R-:W-:Y:S01]  /*9780*/  IMAD.MOV.U32 R55, RZ, RZ, R75 ;  /* 0x000000ffff377224 */ /* 0x000fe200078e004b */
[----:B------:R-:W-:Y:S01]  /*9790*/  MOV R109, R89 ;  /* 0x00000059006d7202 */ /* 0x000fe20000000f00 */
[----:B------:R-:W-:Y:S02]  /*97a0*/  IMAD.MOV.U32 R74, RZ, RZ, R90 ;  /* 0x000000ffff4a7224 */ /* 0x000fe400078e005a */
[----:B------:R-:W-:Y:S01]  /*97b0*/  FADD.FTZ R0, R0, R203 ;  /* 0x000000cb00007221 */ /* 0x000fe20000010000 */
[----:B------:R-:W-:Y:S01]  /*97c0*/  IMAD.MOV.U32 R75, RZ, RZ, R91 ;  /* 0x000000ffff4b7224 */ /* 0x000fe200078e005b */
[----:B------:R-:W-:Y:S01]  /*97d0*/  MOV R91, R220 ;  /* 0x000000dc005b7202 */ /* 0x000fe20000000f00 */
[----:B------:R-:W-:-:S02]  /*97e0*/  IMAD.MOV.U32 R90, RZ, RZ, R221 ;  /* 0x000000ffff5a7224 */ /* 0x000fc400078e00dd */
[----:B------:R-:W-:Y:S01]  /*97f0*/  FADD.FTZ R2, R2, R4 ;  /* 0x0000000402027221 */ /* 0x000fe20000010000 */
[----:B------:R-:W-:Y:S01]  /*9800*/  FADD.FTZ R4, R108, R0 ;  /* 0x000000006c047221 */ /* 0x000fe20000010000 */
[----:B------:R-:W-:Y:S01]  /*9810*/  MOV R111, R91 ;  /* 0x0000005b006f7202 */ /* 0x000fe20000000f00 */
[----:B------:R-:W-:Y:S01]  /*9820*/  IMAD.MOV.U32 R110, RZ, RZ, R90 ;  /* 0x000000ffff6e7224 */ /* 0x000fe200078e005a */
[----:B------:R-:W-:Y:S01]  /*9830*/  MOV R30, R53 ;  /* 0x00000035001e7202 */ /* 0x000fe20000000f00 */
[----:B------:R-:W-:Y:S01]  /*9840*/  IMAD.MOV.U32 R13, RZ, RZ, R54 ;  /* 0x000000ffff0d7224 */ /* 0x000fe200078e0036 */
[----:B------:R-:W-:Y:S01]  /*9850*/  MOV R12, R55 ;  /* 0x00000037000c7202 */ /* 0x000fe20000000f00 */
[----:B------:R-:W-:Y:S01]  /*9860*/  FADD.FTZ R0, R109, R2 ;  /* 0x000000026d007221 */ /* 0x000fe20000010000 */
[----:B------:R-:W-:Y:S01]  /*9870*/  HMMA.16816.F32 R52, R128, R56, R248 ;  /* 0x000000388034723c */ /* 0x000fe200000018f8 */
[----:B------:R-:W-:Y:S01]  /*9880*/  FADD.FTZ R2, R110, R4 ;  /* 0x000000046e027221 */ /* 0x000fe20000010000 */
[----:B------:R-:W-:-:S02]  /*9890*/  IMAD.MOV.U32 R15, RZ, RZ, R185 ;  /* 0x000000ffff0f7224 */ /* 0x000fc400078e00b9 */
[----:B------:R-:W-:Y:S01]  /*98a0*/  FADD.FTZ R0, R111, R0 ;  /* 0x000000006f007221 */ /* 0x000fe20000010000 */
[----:B------:R-:W-:Y:S01]  /*98b0*/  IMAD.MOV.U32 R6, RZ, RZ, R219 ;  /* 0x000000ffff067224 */ /* 0x000fe200078e00db */
[----:B------:R-:W-:Y:S01]  /*98c0*/  MOV R88, R223 ;  /* 0x000000df00587202 */ /* 0x000fe20000000f00 */
[C---:B------:R-:W-:Y:S01]  /*98d0*/  HMMA.16816.F32 R56, R128.reuse, R58, R208 ;  /* 0x0000003a8038723c */ /* 0x040fe200000018d0 */
[----:B------:R-:W-:Y:S01]  /*98e0*/  MOV R60, R73 ;  /* 0x00000049003c7202 */ /* 0x000fe20000000f00 */
[----:B------:R-:W-:Y:S04]  /*98f0*/  LDSM.16.MT88.4 R104, [R213+0x17800] ;  /* 0x01780000d568783b */ /* 0x000fe80000004200 */
[----:B------:R-:W-:Y:S01]  /*9900*/  HMMA.16816.F32 R44, R128, R48, R196 ;  /* 0x00000030802c723c */ /* 0x000fe200000018c4 */
[----:B------:R-:W-:Y:S01]  /*9910*/  IMAD.MOV.U32 R208, RZ, RZ, R5 ;  /* 0x000000ffffd07224 */ /* 0x000fe200078e0005 */
[----:B------:R-:W-:Y:S01]  /*9920*/  MOV R209, R7 ;  /* 0x0000000700d17202 */ /* 0x000fe20000000f00 */
[----:B------:R-:W-:Y:S01]  /*9930*/  IMAD.MOV.U32 R210, RZ, RZ, R14 ;  /* 0x000000ffffd27224 */ /* 0x000fe200078e000e */
[----:B------:R1:W5:Y:S01]  /*9940*/  LDL.LU R227, [R1+0x70] ;  /* 0x0000700001e37983 */ /* 0x0003620000300800 */
[----:B------:R-:W-:Y:S01]  /*9950*/  FADD.FTZ R2, R208, R2 ;  /* 0x00000002d0027221 */ /* 0x000fe20000010000 */
[----:B------:R-:W-:-:S02]  /*9960*/  IMAD.MOV.U32 R211, RZ, RZ, R12 ;  /* 0x000000ffffd37224 */ /* 0x000fc400078e000c */
[----:B------:R-:W-:Y:S01]  /*9970*/  FADD.FTZ R0, R209, R0 ;  /* 0x00000000d1007221 */ /* 0x000fe20000010000 */
[----:B------:R-:W-:Y:S01]  /*9980*/  MOV R5, R15 ;  /* 0x0000000f00057202 */ /* 0x000fe20000000f00 */
[----:B------:R-:W-:Y:S01]  /*9990*/  FADD.FTZ R2, R210, R2 ;  /* 0x00000002d2027221 */ /* 0x000fe20000010000 */
[----:B------:R-:W-:Y:S01]  /*99a0*/  MOV R7, R13 ;  /* 0x0000000d00077202 */ /* 0x000fe20000000f00 */
[----:B------:R-:W-:Y:S01]  /*99b0*/  FADD.FTZ R0, R211, R0 ;  /* 0x00000000d3007221 */ /* 0x000fe20000010000 */
[----:B------:R-:W-:Y:S01]  /*99c0*/  HMMA.16816.F32 R160, R128, R162, R92 ;  /* 0x000000a280a0723c */ /* 0x000fe2000000185c */
[----:B------:R-:W-:Y:S01]  /*99d0*/  FADD.FTZ R2, R5, R2 ;  /* 0x0000000205027221 */ /* 0x000fe20000010000 */
[----:B------:R-:W-:Y:S02]  /*99e0*/  IMAD.MOV.U32 R61, RZ, RZ, R74 ;  /* 0x000000ffff3d7224 */ /* 0x000fe400078e004a */
[----:B------:R-:W-:Y:S01]  /*99f0*/  FADD.FTZ R0, R6, R0 ;  /* 0x0000000006007221 */ /* 0x000fe20000010000 */
[----:B------:R-:W-:Y:S01]  /*9a00*/  MOV R62, R75 ;  /* 0x0000004b003e7202 */ /* 0x000fe20000000f00 */
[----:B------:R-:W-:Y:S01]  /*9a10*/  FADD.FTZ R2, R7, R2 ;  /* 0x0000000207027221 */ /* 0x000fe20000010000 */
[----:B------:R-:W-:-:S02]  /*9a20*/  IMAD.MOV.U32 R63, RZ, RZ, R88 ;  /* 0x000000ffff3f7224 */ /* 0x000fc400078e0058 */
[----:B------:R-:W-:Y:S01]  /*9a30*/  FADD.FTZ R0, R30, R0 ;  /* 0x000000001e007221 */ /* 0x000fe20000010000 */
[----:B------:R-:W-:Y:S02]  /*9a40*/  IMAD.MOV.U32 R92, RZ, RZ, R34 ;  /* 0x000000ffff5c7224 */ /* 0x000fe400078e0022 */
[----:B------:R-:W-:Y:S01]  /*9a50*/  FADD.FTZ R2, R31, R2 ;  /* 0x000000021f027221 */ /* 0x000fe20000010000 */
[----:B------:R-:W-:Y:S02]  /*9a60*/  IMAD.MOV.U32 R34, RZ, RZ, R99 ;  /* 0x000000ffff227224 */ /* 0x000fe400078e0063 */
[----:B------:R-:W-:Y:S01]  /*9a70*/  FADD.FTZ R0, R187, R0 ;  /* 0x00000000bb007221 */ /* 0x000fe20000010000 */
[----:B------:R-:W2:Y:S01]  /*9a80*/  LDSM.16.MT88.4 R72, [R213+0x15800] ;  /* 0x01580000d548783b */ /* 0x000ea20000004200 */
[----:B------:R-:W-:Y:S02]  /*9a90*/  FADD.FTZ R2, R34, R2 ;  /* 0x0000000222027221 */ /* 0x000fe40000010000 */
[----:B------:R-:W-:Y:S01]  /*9aa0*/  FADD.FTZ R0, R186, R0 ;  /* 0x00000000ba007221 */ /* 0x000fe20000010000 */
[----:B------:R-:W-:Y:S01]  /*9ab0*/  HMMA.16816.F32 R60, R128, R64, R60 ;  /* 0x00000040803c723c */ /* 0x000fe2000000183c */
[----:B------:R-:W-:Y:S01]  /*9ac0*/  IMAD.MOV.U32 R93, RZ, RZ, R96 ;  /* 0x000000ffff5d7224 */ /* 0x000fe200078e0060 */
[----:B------:R-:W-:Y:S01]  /*9ad0*/  MOV R94, R97 ;  /* 0x00000061005e7202 */ /* 0x000fe20000000f00 */
[----:B------:R-:W-:-:S02]  /*9ae0*/  IMAD.MOV.U32 R95, RZ, RZ, R98 ;  /* 0x000000ffff5f7224 */ /* 0x000fc400078e0062 */
[----:B------:R-:W-:Y:S01]  /*9af0*/  FADD.FTZ R2, R35, R2 ;  /* 0x0000000223027221 */ /* 0x000fe20000010000 */
[----:B------:R-:W3:Y:S01]  /*9b00*/  LDSM.16.MT88.4 R88, [R216+0x15800] ;  /* 0x01580000d858783b */ /* 0x000ee20000004200 */
[C---:B------:R-:W-:Y:S01]  /*9b10*/  HMMA.16816.F32 R48, R128.reuse, R50, R120 ;  /* 0x000000328030723c */ /* 0x040fe20000001878 */
[----:B------:R-:W-:Y:S02]  /*9b20*/  FADD.FTZ R0, R171, R0 ;  /* 0x00000000ab007221 */ /* 0x000fe40000010000 */
[----:B------:R-:W4:Y:S03]  /*9b30*/  LDSM.16.MT88.4 R96, [R215+0x15800] ;  /* 0x01580000d760783b */ /* 0x000f260000004200 */
[----:B------:R-:W-:Y:S01]  /*9b40*/  HMMA.16816.F32 R64, R128, R66, R112 ;  /* 0x000000428040723c */ /* 0x000fe20000001870 */
[----:B------:R-:W1:Y:S01]  /*9b50*/  LDSM.16.MT88.4 R112, [R214+0x17800] ;  /* 0x01780000d670783b */ /* 0x000e620000004200 */
[----:B------:R-:W-:-:S03]  /*9b60*/  FADD.FTZ R2, R252, R2 ;  /* 0x00000002fc027221 */ /* 0x000fc60000010000 */
[----:B------:R-:W1:Y:S01]  /*9b70*/  LDSM.16.MT88.4 R120, [R216+0x17800] ;  /* 0x01780000d878783b */ /* 0x000e620000004200 */
[----:B------:R-:W-:-:S03]  /*9b80*/  FADD.FTZ R0, R135, R0 ;  /* 0x0000000087007221 */ /* 0x000fc60000010000 */
[----:B------:R-:W1:Y:S01]  /*9b90*/  LDSM.16.MT88.4 R12, [R215+0x17800] ;  /* 0x01780000d70c783b */ /* 0x000e620000004200 */
[----:B------:R-:W-:Y:S01]  /*9ba0*/  FADD.FTZ R2, R33, R2 ;  /* 0x0000000221027221 */ /* 0x000fe20000010000 */
[----:B------:R-:W-:Y:S02]  /*9bb0*/  FADD.FTZ R0, R11, R0 ;  /* 0x000000000b007221 */ /* 0x000fe40000010000 */
[----:B------:R1:W5:Y:S01]  /*9bc0*/  LDL.LU R226, [R1+0x6c] ;  /* 0x00006c0001e27983 */ /* 0x0003620000300800 */
[----:B------:R-:W-:-:S03]  /*9bd0*/  FADD.FTZ R2, R32, R2 ;  /* 0x0000000220027221 */ /* 0x000fc60000010000 */
[----:B------:R1:W5:Y:S01]  /*9be0*/  LDL.LU R225, [R1+0x68] ;  /* 0x0000680001e17983 */ /* 0x0003620000300800 */
[----:B------:R-:W-:-:S03]  /*9bf0*/  FADD.FTZ R0, R10, R0 ;  /* 0x000000000a007221 */ /* 0x000fc60000010000 */
[----:B------:R1:W5:Y:S04]  /*9c00*/  LDL.LU R224, [R1+0x64] ;  /* 0x0000640001e07983 */ /* 0x0003680000300800 */
[----:B------:R1:W5:Y:S01]  /*9c10*/  LDL.LU R223, [R1+0x60] ;  /* 0x0000600001df7983 */ /* 0x0003620000300800 */
[----:B------:R-:W-:-:S03]  /*9c20*/  FADD.FTZ R2, R29, R2 ;  /* 0x000000021d027221 */ /* 0x000fc60000010000 */
[----:B------:R1:W5:Y:S01]  /*9c30*/  LDL.LU R222, [R1+0x5c] ;  /* 0x00005c0001de7983 */ /* 0x0003620000300800 */
[----:B------:R-:W-:-:S03]  /*9c40*/  FADD.FTZ R0, R9, R0 ;  /* 0x0000000009007221 */ /* 0x000fc60000010000 */
[----:B------:R1:W5:Y:S04]  /*9c50*/  LDL.LU R221, [R1+0x58] ;  /* 0x0000580001dd7983 */ /* 0x0003680000300800 */
[----:B------:R1:W5:Y:S01]  /*9c60*/  LDL.LU R220, [R1+0x54] ;  /* 0x0000540001dc7983 */ /* 0x0003620000300800 */
[----:B------:R-:W-:Y:S01]  /*9c70*/  MOV R76, R68 ;  /* 0x00000044004c7202 */ /* 0x000fe20000000f00 */
[----:B------:R-:W-:Y:S01]  /*9c80*/  IMAD.MOV.U32 R77, RZ, RZ, R69 ;  /* 0x000000ffff4d7224 */ /* 0x000fe200078e0045 */
[----:B------:R-:W-:Y:S01]  /*9c90*/  MOV R79, R71 ;  /* 0x00000047004f7202 */ /* 0x000fe20000000f00 */
[----:B------:R1:W5:Y:S01]  /*9ca0*/  LDL.LU R219, [R1+0x50] ;  /* 0x0000500001db7983 */ /* 0x0003620000300800 */
[----:B------:R-:W-:Y:S01]  /*9cb0*/  MOV R68, R184 ;  /* 0x000000b800447202 */ /* 0x000fe20000000f00 */
[----:B------:R-:W-:-:S02]  /*9cc0*/  IMAD.MOV.U32 R78, RZ, RZ, R70 ;  /* 0x000000ffff4e7224 */ /* 0x000fc400078e0046 */
[----:B------:R1:W5:Y:S01]  /*9cd0*/  LDL.LU R218, [R1+0x4c] ;  /* 0x00004c0001da7983 */ /* 0x0003620000300800 */
[----:B------:R-:W-:-:S03]  /*9ce0*/  FADD.FTZ R2, R28, R2 ;  /* 0x000000021c027221 */ /* 0x000fc60000010000 */
[----:B------:R1:W5:Y:S01]  /*9cf0*/  LDL.LU R217, [R1+0x48] ;  /* 0x0000480001d97983 */ /* 0x0003620000300800 */
[----:B------:R-:W-:Y:S02]  /*9d00*/  IMAD.MOV.U32 R69, RZ, RZ, R170 ;  /* 0x000000ffff457224 */ /* 0x000fe400078e00aa */
[----:B------:R-:W-:Y:S01]  /*9d10*/  FADD.FTZ R0, R8, R0 ;  /* 0x0000000008007221 */ /* 0x000fe20000010000 */
[----:B------:R1:W5:Y:S01]  /*9d20*/  LDL.LU R212, [R1+0x44] ;  /* 0x0000440001d47983 */ /* 0x0003620000300800 */
[----:B------:R-:W-:-:S03]  /*9d30*/  MOV R70, R169 ;  /* 0x000000a900467202 */ /* 0x000fc60000000f00 */
[----:B------:R1:W5:Y:S01]  /*9d40*/  LDL.LU R185, [R1+0x40] ;  /* 0x0000400001b97983 */ /* 0x0003620000300800 */
[----:B------:R-:W-:-:S03]  /*9d50*/  IMAD.MOV.U32 R71, RZ, RZ, R168 ;  /* 0x000000ffff477224 */ /* 0x000fc600078e00a8 */
[----:B------:R1:W5:Y:S04]  /*9d60*/  LDL.LU R184, [R1+0x3c] ;  /* 0x00003c0001b87983 */ /* 0x0003680000300800 */
[----:B------:R1:W5:Y:S04]  /*9d70*/  LDL.LU R170, [R1+0x38] ;  /* 0x0000380001aa7983 */ /* 0x0003680000300800 */
[----:B------:R1:W5:Y:S04]  /*9d80*/  LDL.LU R169, [R1+0x34] ;  /* 0x0000340001a97983 */ /* 0x0003680000300800 */
[----:B------:R1:W5:Y:S04]  /*9d90*/  LDL.LU R168, [R1+0x30] ;  /* 0x0000300001a87983 */ /* 0x0003680000300800 */
[----:B------:R1:W-:Y:S04]  /*9da0*/  STL [R1], R2 ;  /* 0x0000000201007387 */ /* 0x0003e80000100800 */
[----:B------:R1:W-:Y:S01]  /*9db0*/  STL [R1+0x4], R0 ;  /* 0x0000040001007387 */ /* 0x0003e20000100800 */
[C---:B--2---:R-:W-:Y:S06]  /*9dc0*/  HMMA.16816.F32 R68, R128.reuse, R72, R68 ;  /* 0x000000488044723c */ /* 0x044fec0000001844 */
[C---:B------:R-:W-:Y:S06]  /*9dd0*/  HMMA.16816.F32 R72, R128.reuse, R74, R76 ;  /* 0x0000004a8048723c */ /* 0x040fec000000184c */
[C---:B------:R-:W-:Y:S06]  /*9de0*/  HMMA.16816.F32 R76, R128.reuse, R80, R92 ;  /* 0x00000050804c723c */ /* 0x040fec000000185c */
[C---:B------:R-:W-:Y:S06]  /*9df0*/  HMMA.16816.F32 R80, R128.reuse, R82, R84 ;  /* 0x000000528050723c */ /* 0x040fec0000001854 */
[C---:B------:R-:W-:Y:S06]  /*9e00*/  HMMA.16816.F32 R100, R128.reuse, R104, R100 ;  /* 0x000000688064723c */ /* 0x040fec0000001864 */
[C---:B---3--:R-:W-:Y:S06]  /*9e10*/  HMMA.16816.F32 R84, R128.reuse, R88, R244 ;  /* 0x000000588054723c */ /* 0x048fec00000018f4 */
[----:B----4-:R-:W-:Y:S01]  /*9e20*/  HMMA.16816.F32 R92, R128, R96, R188 ;  /* 0x00000060805c723c */ /* 0x010fe200000018bc */
[----:B------:R-:W-:-:S05]  /*9e30*/  LEA R246, P0, R133, UR16, 0x1 ;  /* 0x0000001085f67c11 */ /* 0x000fca000f8008ff */
[----:B------:R-:W-:Y:S01]  /*9e40*/  HMMA.16816.F32 R104, R128, R106, R124 ;  /* 0x0000006a8068723c */ /* 0x000fe2000000187c */
[----:B------:R-:W-:-:S05]  /*9e50*/  LEA.HI.X R247, R133, UR17, R134, 0x1, P0 ;  /* 0x0000001185f77c11 */ /* 0x000fca00080f0c86 */
[C---:B-1----:R-:W-:Y:S06]  /*9e60*/  HMMA.16816.F32 R108, R128.reuse, R112, R24 ;  /* 0x00000070806c723c */ /* 0x042fec0000001818 */
[C---:B------:R-:W-:Y:S06]  /*9e70*/  HMMA.16816.F32 R116, R128.reuse, R120, R116 ;  /* 0x000000788074723c */ /* 0x040fec0000001874 */
[C---:B------:R-:W-:Y:S06]  /*9e80*/  HMMA.16816.F32 R40, R128.reuse, R42, R192 ;  /* 0x0000002a8028723c */ /* 0x040fec00000018c0 */
[C---:B------:R-:W-:Y:S06]  /*9e90*/  HMMA.16816.F32 R88, R128.reuse, R90, R204 ;  /* 0x0000005a8058723c */ /* 0x040fec00000018cc */
[C---:B------:R-:W-:Y:S06]  /*9ea0*/  HMMA.16816.F32 R96, R128.reuse, R98, R172 ;  /* 0x000000628060723c */ /* 0x040fec00000018ac */
[C---:B------:R-:W-:Y:S06]  /*9eb0*/  HMMA.16816.F32 R112, R128.reuse, R114, R180 ;  /* 0x000000728070723c */ /* 0x040fec00000018b4 */
[C---:B------:R-:W-:Y:S06]  /*9ec0*/  HMMA.16816.F32 R120, R128.reuse, R122, R20 ;  /* 0x0000007a8078723c */ /* 0x040fec0000001814 */
[C---:B------:R-:W-:Y:S06]  /*9ed0*/  HMMA.16816.F32 R124, R128.reuse, R12, R176 ;  /* 0x0000000c807c723c */ /* 0x040fec00000018b0 */
        /* <DEDUP_REMOVED lines=24> */
[----:B-1----:R-:W-:Y:S02]  /*a060*/  R2UR UR37, R0 ;  /* 0x00000000002572ca */ /* 0x002fe400000e0000 */
[----:B------:R-:W-:Y:S01]  /*a070*/  MOV R0, UR34 ;  /* 0x0000002200007c02 */ /* 0x000fe20008000f00 */
[----:B------:R-:W-:-:S03]  /*a080*/  ULOP3.LUT UR34, UR34, UR18, URZ, 0x3c, !UPT ;  /* 0x0000001222227292 */ /* 0x000fc6000f8e3c3f */
        /* <DEDUP_REMOVED lines=23> */
[----:B------:R-:W-:-:S03]  /*a200*/  ULOP3.LUT UR4, URZ, UR18, URZ, 0x33, !UPT ;  /* 0x000000123f047292 */ /* 0x000fc6000f8e333f */
[----:B------:R-:W-:Y:S02]  /*a210*/  @UP3 UIADD3 UR35, UR35, 0x1, URZ ;  /* 0x0000000123233890 */ /* 0x000fe4000fffe03f */
        /* <DEDUP_REMOVED lines=9> */
[----:B------:R-:W-:-:S03]  /*a2b0*/  MOV R5, UR35 ;  /* 0x0000002300057c02 */ /* 0x000fc60008000f00 */
        /* <DEDUP_REMOVED lines=10> */
[----:B-1----:R-:W-:-:S05]  /*a360*/  IMAD.U32 R5, RZ, RZ, UR33 ;  /* 0x00000021ff057e24 */ /* 0x002fca000f8e00ff */
[----:B------:R-:W-:Y:S01]  /*a370*/  MOV R5, UR4 ;  /* 0x0000000400057c02 */ /* 0x000fe20008000f00 */
[----:B--2---:R-:W-:Y:S01]  /*a380*/  IMAD.IADD R6, R4, 0x1, -R6 ;  /* 0x0000000104067824 */ /* 0x004fe200078e0a06 */
[----:B------:R-:W-:-:S04]  /*a390*/  MOV R4, UR32 ;  /* 0x0000002000047c02 */ /* 0x000fc80008000f00 */
[----:B------:R-:W-:Y:S01]  /*a3a0*/  SHF.R.S32.HI R2, RZ, 0x1f, R6 ;  /* 0x0000001fff027819 */ /* 0x000fe20000011406 */
[----:B------:R-:W-:-:S04]  /*a3b0*/  IMAD.WIDE.U32 R4, R6, UR18, R4 ;  /* 0x0000001206047c25 */ /* 0x000fc8000f8e0004 */
[----:B------:R-:W-:Y:S01]  /*a3c0*/  IMAD R2, R2, UR18, RZ ;  /* 0x0000001202027c24 */ /* 0x000fe2000f8e02ff */
[----:B------:R-:W-:-:S03]  /*a3d0*/  MOV R0, R4 ;  /* 0x0000000400007202 */ /* 0x000fc60000000f00 */
[----:B------:R-:W-:-:S04]  /*a3e0*/  IMAD R2, R6, UR19, R2 ;  /* 0x0000001306027c24 */ /* 0x000fc8000f8e0202 */
[----:B------:R-:W-:Y:S01]  /*a3f0*/  IMAD.IADD R2, R5, 0x1, R2 ;  /* 0x0000000105027824 */ /* 0x000fe200078e0202 */
[----:B------:R-:W-:Y:S06]  /*a400*/  BRA `(.L_x_2429) ;  /* 0x0000000000107947 */ /* 0x000fec0003800000 */
.L_x_2428:
[----:B------:R-:W-:-:S04]  /*a410*/  ULEA UR4, -UR6, URZ, 0x6 ;  /* 0x0000003f06047291 */ /* 0x000fc8000f8e313f */
[----:B------:R-:W-:Y:S02]  /*a420*/  USHF.R.S32.HI UR7, URZ, 0x1f, UR4 ;  /* 0x0000001f3f077899 */ /* 0x000fe40008011404 */
[----:B------:R-:W-:-:S04]  /*a430*/  MOV R0, UR4 ;  /* 0x0000000400007c02 */ /* 0x000fc80008000f00 */
[----:B------:R-:W-:-:S07]  /*a440*/  MOV R2, UR7 ;  /* 0x0000000700027c02 */ /* 0x000fce0008000f00 */
.L_x_2429:
[----:B------:R-:W2:Y:S01]  /*a450*/  LDL R6, [R1+0x18] ;  /* 0x0000180001067983 */ /* 0x000ea20000100800 */
[----:B------:R-:W-:-:S03]  /*a460*/  ULDC UR4, c[0x0][0x2d0] ;  /* 0x0000b40000047ab9 */ /* 0x000fc60000000800 */
[----:B------:R-:W3:Y:S04]  /*a470*/  LDL R5, [R1+0x1c] ;  /* 0x00001c0001057983 */ /* 0x000ee80000100800 */
[----:B------:R-:W4:Y:S04]  /*a480*/  LDL R4, [R1+0x20] ;  /* 0x0000200001047983 */ /* 0x000f280000100800 */
[----:B------:R-:W4:Y:S01]  /*a490*/  LDL.64 R8, [R1+0x8] ;  /* 0x0000080001087983 */ /* 0x000f220000100a00 */
[C---:B-----5:R-:W-:Y:S01]  /*a4a0*/  LEA R244, P5, R0.reuse, R184, 0x1 ;  /* 0x000000b800f47211 */ /* 0x060fe200078a08ff */
[----:B------:R-:W-:Y:S01]  /*a4b0*/  UISETP.GT.AND UP0, UPT, UR14, UR12, UPT ;  /* 0x0000000c0e00728c */ /* 0x000fe2000bf04270 */
[----:B------:R-:W1:Y:S02]  /*a4c0*/  S2R R252, SR_TID.X ;  /* 0x0000000000fc7919 */ /* 0x000e640000002100 */
[----:B------:R-:W-:Y:S01]  /*a4d0*/  LEA.HI.X R245, R0, R185, R2, 0x1, P5 ;  /* 0x000000b900f57211 */ /* 0x000fe200028f0c02 */
[----:B-1----:R-:W-:-:S05]  /*a4e0*/  IMAD.SHL.U32 R252, R252, 0x2, RZ ;  /* 0x00000002fcfc7824 */ /* 0x002fca00078e00ff */
[----:B------:R-:W-:Y:S02]  /*a4f0*/  LOP3.LUT R252, R252, 0x6, RZ, 0xc0, !PT ;  /* 0x00000006fcfc7812 */ /* 0x000fe400078ec0ff */
[----:B--2---:R-:W-:Y:S02]  /*a500*/  ISETP.GE.AND P4, PT, R6, UR4, PT ;  /* 0x0000000406007c0c */ /* 0x004fe4000bf86270 */
[----:B---3--:R-:W-:Y:S02]  /*a510*/  ISETP.GE.AND P3, PT, R5, UR4, PT ;  /* 0x0000000405007c0c */ /* 0x008fe4000bf66270 */
[----:B----4-:R-:W-:Y:S02]  /*a520*/  ISETP.GE.AND P2, PT, R4, UR4, PT ;  /* 0x0000000404007c0c */ /* 0x010fe4000bf46270 */
[----:B------:R-:W-:-:S07]  /*a530*/  ISETP.GE.AND P5, PT, R8, UR4, PT ;  /* 0x0000000408007c0c */ /* 0x000fce000bfa6270 */
[CC--:B------:R-:W-:Y:S02]  /*a540*/  @!P4 IADD3 R5, P0, R0.reuse, R168.reuse, RZ ;  /* 0x000000a80005c210 */ /* 0x0c0fe40007f1e0ff */
[----:B------:R-:W-:-:S03]  /*a550*/  @!P3 IADD3 R4, P1, R0, R168, RZ ;  /* 0x000000a80004b210 */ /* 0x000fc60007f3e0ff */
[C-C-:B------:R-:W-:Y:S01]  /*a560*/  @!P4 IMAD.X R6, R2.reuse, 0x1, R170.reuse, P0 ;  /* 0x000000010206c824 */ /* 0x140fe200000e06aa */
[C---:B------:R-:W-:Y:S01]  /*a570*/  @!P4 LEA R32, P0, R5.reuse, UR8, 0x1 ;  /* 0x000000080520cc11 */ /* 0x040fe2000f8008ff */
[----:B------:R-:W-:Y:S01]  /*a580*/  @!P3 IMAD.X R7, R2, 0x1, R170, P1 ;  /* 0x000000010207b824 */ /* 0x000fe200008e06aa */
[----:B------:R-:W-:Y:S02]  /*a590*/  @!P3 LEA R30, P1, R4, UR8, 0x1 ;  /* 0x00000008041ebc11 */ /* 0x000fe4000f8208ff */
[----:B------:R-:W-:Y:S01]  /*a5a0*/  @!P4 LEA.HI.X R33, R5, UR9, R6, 0x1, P0 ;  /* 0x000000090521cc11 */ /* 0x000fe200080f0c06 */
[----:B------:R-:W-:Y:S01]  /*a5b0*/  @P5 STS.128 [R239+0x10000], RZ ;  /* 0x010000ffef005388 */ /* 0x000fe20000000c00 */
[----:B------:R-:W-:Y:S02]  /*a5c0*/  @!P2 IADD3 R6, P0, R0, R168, RZ ;  /* 0x000000a80006a210 */ /* 0x000fe40007f1e0ff */
[----:B------:R-:W-:Y:S01]  /*a5d0*/  @!P3 LEA.HI.X R31, R4, UR9, R7, 0x1, P1 ;  /* 0x00000009041fbc11 */ /* 0x000fe200088f0c07 */
[----:B------:R-:W-:Y:S01]  /*a5e0*/  @!PT LDS RZ, [RZ] ;  /* 0x00000000fffff984 */ /* 0x000fe20000000800 */
[----:B------:R-:W-:Y:S01]  /*a5f0*/  @!PT LDS RZ, [RZ] ;  /* 0x00000000fffff984 */ /* 0x000fe20000000800 */
[----:B------:R-:W-:Y:S01]  /*a600*/  @!PT LDS RZ, [RZ] ;  /* 0x00000000fffff984 */ /* 0x000fe20000000800 */
[----:B------:R-:W-:Y:S01]  /*a610*/  @!P5 LDGSTS.E.BYPASS.LTC128B.128 [R239+0x10000], desc[UR26][R244.64] ;  /* 0x10000000f4efdfae */ /* 0x000fe2000b901d5a */
[----:B------:R-:W-:Y:S01]  /*a620*/  IADD3 R4, P1, R0, UR30, RZ ;  /* 0x0000001e00047c10 */ /* 0x000fe2000ff3e0ff */
[----:B------:R-:W-:Y:S01]  /*a630*/  @!P2 IMAD.X R0, R2, 0x1, R170, P0 ;  /* 0x000000010200a824 */ /* 0x000fe200000e06aa */
        /* <DEDUP_REMOVED lines=23> */
[C---:B------:R-:W-:Y:S02]  /*a7b0*/  @!P2 IADD3 R6, P0, R4.reuse, R168, RZ ;  /* 0x000000a80406a210 */ /* 0x040fe40007f1e0ff */
[C---:B------:R-:W-:Y:S01]  /*a7c0*/  IADD3 R0, P1, R4.reuse, UR30, RZ ;  /* 0x0000001e04007c10 */ /* 0x040fe2000ff3e0ff */
[----:B------:R-:W-:Y:S01]  /*a7d0*/  @!PT LDS RZ, [RZ] ;  /* 0x00000000fffff984 */ /* 0x000fe20000000800 */
[----:B------:R-:W-:Y:S01]  /*a7e0*/  @!PT LDS RZ, [RZ] ;  /* 0x00000000fffff984 */ /* 0x000fe20000000800 */
[----:B------:R-:W-:Y:S01]  /*a7f0*/  @!PT LDS RZ, [RZ] ;  /* 0x00000000fffff984 */ /* 0x000fe20000000800 */
[----:B------:R-:W-:Y:S01]  /*a800*/  @!P2 LDGSTS.E.BYPASS.LTC128B.128 [R239+0x16000], desc[UR26][R28.64+0x180] ;  /* 0x160001801cefafae */ /* 0x000fe2000b901d5a */
[----:B------:R-:W-:Y:S01]  /*a810*/  @!P5 LEA.HI.X R23, R4, R185, R5, 0x1, P6 ;  /* 0x000000b90417d211 */ /* 0x000fe200030f0c05 */
[C---:B------:R-:W-:Y:S01]  /*a820*/  @!P2 IMAD.X R4, R5.reuse, 0x1, R170, P0 ;  /* 0x000000010504a824 */ /* 0x040fe200000e06aa */
[----:B------:R-:W-:Y:S01]  /*a830*/  IADD3.X R2, R5, UR29, RZ, P1, !PT ;  /* 0x0000001d05027c10 */ /* 0x000fe20008ffe4ff */
[----:B------:R-:W-:Y:S01]  /*a840*/  @P5 STS.128 [R239+0x10800], RZ ;  /* 0x010800ffef005388 */ /* 0x000fe20000000c00 */
[----:B------:R-:W-:-:S02]  /*a850*/  @!P2 LEA R20, P0, R6, UR8, 0x1 ;  /* 0x000000080614ac11 */ /* 0x000fc4000f8008ff */
[-C--:B------:R-:W-:Y:S01]  /*a860*/  @!P4 IADD3 R5, P1, R0, R168.reuse, RZ ;  /* 0x000000a80005c210 */ /* 0x080fe20007f3e0ff */
[----:B------:R-:W-:Y:S01]  /*a870*/  @!PT LDS RZ, [RZ] ;  /* 0x00000000fffff984 */ /* 0x000fe20000000800 */
[----:B------:R-:W-:Y:S01]  /*a880*/  @!PT LDS RZ, [RZ] ;  /* 0x00000000fffff984 */ /* 0x000fe20000000800 */
[----:B------:R-:W-:Y:S01]  /*a890*/  @!PT LDS RZ, [RZ] ;  /* 0x00000000fffff984 */ /* 0x000fe20000000800 */
[----:B------:R-:W-:Y:S01]  /*a8a0*/  @!P5 LDGSTS.E.BYPASS.LTC128B.128 [R239+0x10800], desc[UR26][R22.64] ;  /* 0x1080000016efdfae */ /* 0x000fe2000b901d5a */
[----:B------:R-:W-:Y:S02]  /*a8b0*/  @!P2 LEA.HI.X R21, R6, UR9, R4, 0x1, P0 ;  /* 0x000000090615ac11 */ /* 0x000fe400080f0c04 */
[----:B------:R-:W-:Y:S01]  /*a8c0*/  @!P3 IADD3 R4, P0, R0, R168, RZ ;  /* 0x000000a80004b210 */ /* 0x000fe20007f1e0ff */
[----:B------:R-:W-:Y:S01]  /*a8d0*/  @!P4 IMAD.X R6, R2, 0x1, R170, P1 ;  /* 0x000000010206c824 */ /* 0x000fe200008e06aa */
[C---:B------:R-:W-:Y:S01]  /*a8e0*/  @!P4 LEA R18, P1, R5.reuse, UR8, 0x1 ;  /* 0x000000080512cc11 */ /* 0x040fe2000f8208ff */
        /* <DEDUP_REMOVED lines=12> */
[----:B------:R-:W-:Y:S01]  /*a9b0*/  @!P5 LEA.HI.X R17, R0, R185, R2, 0x1, P6 ;  /* 0x000000b90011d211 */ /* 0x000fe200030f0c02 */
[----:B------:R-:W-:Y:S01]  /*a9c0*/  @!P2 IMAD.X R4, R2, 0x1, R170, P1 ;  /* 0x000000010204a824 */ /* 0x000fe200008e06aa */
[C---:B------:R-:W-:Y:S01]  /*a9d0*/  @!P2 LEA R12, P1, R5.reuse, UR8, 0x1 ;  /* 0x00000008050cac11 */ /* 0x040fe2000f8208ff */
[----:B------:R-:W-:Y:S01]  /*a9e0*/  @!PT LDS RZ, [RZ] ;  /* 0x00000000fffff984 */ /* 0x000fe20000000800 */
[----:B------:R-:W-:Y:S01]  /*a9f0*/  @!PT LDS RZ, [RZ] ;  /* 0x00000000fffff984 */ /* 0x000fe20000000800 */
[----:B------:R-:W-:Y:S01]  /*aa00*/  @!PT LDS RZ, [RZ] ;  /* 0x00000000fffff984 */ /* 0x000fe20000000800 */
[----:B------:R-:W-:Y:S01]  /*aa10*/  @!P3 LDGSTS.E.BYPASS.LTC128B.128 [R239+0x14800], desc[UR26][R24.64+0x100] ;  /* 0x1480010018efbfae */ /* 0x000fe2000b901d5a */
[----:B------:R-:W-:Y:S02]  /*aa20*/  IADD3 R0, P0, R0, UR30, RZ ;  /* 0x0000001e00007c10 */ /* 0x000fe4000ff1e0ff */
[----:B------:R-:W-:Y:S01]  /*aa30*/  @!P2 LEA.HI.X R13, R5, UR9, R4, 0x1, P1 ;  /* 0x00000009050dac11 */ /* 0x000fe200088f0c04 */
[----:B------:R-:W-:Y:S01]  /*aa40*/  @P2 STS.128 [R239+0x16800], RZ ;  /* 0x016800ffef002388 */ /* 0x000fe20000000c00 */
[----:B------:R-:W-:-:S02]  /*aa50*/  IADD3.X R2, R2, UR29, RZ, P0, !PT ;  /* 0x0000001d02027c10 */ /* 0x000fc400087fe4ff */
[C---:B------:R-:W-:Y:S01]  /*aa60*/  @!P4 IADD3 R4, P6, R0.reuse, R168, RZ ;  /* 0x000000a80004c210 */ /* 0x040fe20007fde0ff */
[----:B------:R-:W-:Y:S01]  /*aa70*/  @!PT LDS RZ, [RZ] ;  /* 0x00000000fffff984 */ /* 0x000fe20000000800 */
[----:B------:R-:W-:Y:S01]  /*aa80*/  @!PT LDS RZ, [RZ] ;  /* 0x00000000fffff984 */ /* 0x000fe20000000800 */
[----:B------:R-:W-:Y:S01]  /*aa90*/  @!PT LDS RZ, [RZ] ;  /* 0x00000000fffff984 */ /* 0x000fe20000000800 */
[----:B------:R-:W-:Y:S01]  /*aaa0*/  @!P2 LDGSTS.E.BYPASS.LTC128B.128 [R239+0x16800], desc[UR26][R20.64+0x180] ;  /* 0x1680018014efafae */ /* 0x000fe2000b901d5a */
[C---:B------:R-:W-:Y:S02]  /*aab0*/  @!P5 LEA R10, P0, R0.reuse, R184, 0x1 ;  /* 0x000000b8000ad211 */ /* 0x040fe400078008ff */
[-C--:B------:R-:W-:Y:S01]  /*aac0*/  @!P3 IADD3 R5, P1, R0, R168.reuse, RZ ;  /* 0x000000a80005b210 */ /* 0x080fe20007f3e0ff */
[----:B------:R-:W-:Y:S01]  /*aad0*/  @!P4 IMAD.X R6, R2, 0x1, R170, P6 ;  /* 0x000000010206c824 */ /* 0x000fe200030e06aa */
[----:B------:R-:W-:Y:S01]  /*aae0*/  @!P5 LEA.HI.X R11, R0, R185, R2, 0x1, P0 ;  /* 0x000000b9000bd211 */ /* 0x000fe200000f0c02 */
[----:B------:R-:W-:Y:S01]  /*aaf0*/  @P5 STS.128 [R239+0x11000], RZ ;  /* 0x011000ffef005388 */ /* 0x000fe20000000c00 */
[----:B------:R-:W-:Y:S01]  /*ab00*/  @!P4 LEA R8, P6, R4, UR8, 0x1 ;  /* 0x000000080408cc11 */ /* 0x000fe2000f8c08ff */
[----:B------:R-:W-:Y:S01]  /*ab10*/  @!P3 IMAD.X R7, R2, 0x1, R170, P1 ;  /* 0x000000010207b824 */ /* 0x000fe200008e06aa */
[----:B------:R-:W-:Y:S01]  /*ab20*/  @!P2 IADD3 R0, P0, R0, R168, RZ ;  /* 0x000000a80000a210 */ /* 0x000fe20007f1e0ff */
[----:B------:R-:W-:Y:S01]  /*ab30*/  @!PT LDS RZ, [RZ] ;  /* 0x00000000fffff984 */ /* 0x000fe20000000800 */
[----:B------:R-:W-:Y:S01]  /*ab40*/  @!PT LDS RZ, [RZ] ;  /* 0x00000000fffff984 */ /* 0x000fe20000000800 */
[----:B------:R-:W-:Y:S01]  /*ab50*/  @!PT LDS RZ, [RZ] ;  /* 0x00000000fffff984 */ /* 0x000fe20000000800 */
[----:B------:R-:W-:Y:S01]  /*ab60*/  @!P5 LDGSTS.E.BYPASS.LTC128B.128 [R239+0x11000], desc[UR26][R16.64] ;  /* 0x1100000010efdfae */ /* 0x000fe2000b901d5a */
[----:B------:R-:W-:-:S02]  /*ab70*/  @!P4 LEA.HI.X R9, R4, UR9, R6, 0x1, P6 ;  /* 0x000000090409cc11 */ /* 0x000fc4000b0f0c06 */
[C---:B------:R-:W-:Y:S01]  /*ab80*/  @!P3 LEA R6, P1, R5.reuse, UR8, 0x1 ;  /* 0x000000080506bc11 */ /* 0x040fe2000f8208ff */
[----:B------:R-:W-:Y:S01]  /*ab90*/  @P4 STS.128 [R239+0x13000], RZ ;  /* 0x013000ffef004388 */ /* 0x000fe20000000c00 */
[----:B------:R-:W-:Y:S01]  /*aba0*/  @!P2 IMAD.X R2, R2, 0x1, R170, P0 ;  /* 0x000000010202a824 */ /* 0x000fe200000e06aa */
[C---:B------:R-:W-:Y:S02]  /*abb0*/  @!P2 LEA R4, P0, R0.reuse, UR8, 0x1 ;  /* 0x000000080004ac11 */ /* 0x040fe4000f8008ff */
[----:B------:R-:W-:Y:S01]  /*abc0*/  @!PT LDS RZ, [RZ] ;  /* 0x00000000fffff984 */ /* 0x000fe20000000800 */
[----:B------:R-:W-:Y:S01]  /*abd0*/  @!PT LDS RZ, [RZ] ;  /* 0x00000000fffff984 */ /* 0x000fe20000000800 */
[----:B------:R-:W-:Y:S01]  /*abe0*/  @!PT LDS RZ, [RZ] ;  /* 0x00000000fffff984 */ /* 0x000fe20000000800 */
[----:B------:R1:W-:Y:S01]  /*abf0*/  @!P4 LDGSTS.E.BYPASS.LTC128B.128 [R239+0x13000], desc[UR26][R18.64+0x80] ;  /* 0x1300008012efcfae */ /* 0x0003e2000b901d5a */
[----:B------:R-:W-:Y:S02]  /*ac00*/  @!P3 LEA.HI.X R7, R5, UR9, R7, 0x1, P1 ;  /* 0x000000090507bc11 */ /* 0x000fe400088f0c07 */
[----:B------:R-:W-:Y:S01]  /*ac10*/  @!P2 LEA.HI.X R5, R0, UR9, R2, 0x1, P0 ;  /* 0x000000090005ac11 */ /* 0x000fe200080f0c02 */
        /* <DEDUP_REMOVED lines=30> */
[----:B-1----:R-:W-:Y:S04]  /*ae00*/  LDSM.16.M88.4 R16, [R212+0x8000] ;  /* 0x00800000d410783b */ /* 0x002fe80000000200 */
[----:B--2---:R-:W-:Y:S04]  /*ae10*/  LDSM.16.M88.4 R12, [R212+0x8800] ;  /* 0x00880000d40c783b */ /* 0x004fe80000000200 */
[----:B------:R-:W-:Y:S04]  /*ae20*/  LDSM.16.M88.4 R28, [R212+0x9000] ;  /* 0x00900000d41c783b */ /* 0x000fe80000000200 */
[----:B------:R-:W-:Y:S04]  /*ae30*/  LDSM.16.M88.4 R24, [R212+0x9800] ;  /* 0x00980000d418783b */ /* 0x000fe80000000200 */
[----:B---3--:R-:W-:Y:S04]  /*ae40*/  LDSM.16.M88.4 R8, [R220] ;  /* 0x00000000dc08783b */ /* 0x008fe80000000200 */
[----:B------:R-:W-:Y:S04]  /*ae50*/  LDSM.16.M88.4 R168, [R223] ;  /* 0x00000000dfa8783b */ /* 0x000fe80000000200 */
[----:B----4-:R-:W1:Y:S04]  /*ae60*/  LDSM.16.M88.4 R4, [R219] ;  /* 0x00000000db04783b */ /* 0x010e680000000200 */
[----:B------:R-:W2:Y:S04]  /*ae70*/  LDSM.16.M88.4 R180, [R238] ;  /* 0x00000000eeb4783b */ /* 0x000ea80000000200 */
[----:B------:R-:W3:Y:S04]  /*ae80*/  LDSM.16.M88.4 R200, [R237] ;  /* 0x00000000edc8783b */ /* 0x000ee80000000200 */
[----:B------:R-:W4:Y:S04]  /*ae90*/  LDSM.16.M88.4 R196, [R236] ;  /* 0x00000000ecc4783b */ /* 0x000f280000000200 */
[----:B------:R-:W-:Y:S04]  /*aea0*/  LDSM.16.M88.4 R204, [R218+0x8000] ;  /* 0x00800000dacc783b */ /* 0x000fe80000000200 */
[----:B------:R-:W-:Y:S04]  /*aeb0*/  LDSM.16.M88.4 R208, [R218+0x9800] ;  /* 0x00980000dad0783b */ /* 0x000fe80000000200 */
[----:B------:R-:W0:Y:S01]  /*aec0*/  LDGDEPBAR ;  /* 0x00000000000079af */ /* 0x000e220000000000 */
[C---:B-1----:R-:W-:Y:S06]  /*aed0*/  HMMA.16816.F32 R32, R4.reuse, R16, RZ ;  /* 0x000000100420723c */ /* 0x042fec00000018ff */
[C---:B------:R-:W-:Y:S06]  /*aee0*/  HMMA.16816.F32 R20, R4.reuse, R18, RZ ;  /* 0x000000120414723c */ /* 0x040fec00000018ff */
[C---:B------:R-:W-:Y:S06]  /*aef0*/  HMMA.16816.F32 R16, R4.reuse, R12, RZ ;  /* 0x0000000c0410723c */ /* 0x040fec00000018ff */
[C---:B------:R-:W-:Y:S06]  /*af00*/  HMMA.16816.F32 R12, R4.reuse, R14, RZ ;  /* 0x0000000e040c723c */ /* 0x040fec00000018ff */
[C---:B------:R-:W-:Y:S06]  /*af10*/  HMMA.16816.F32 R176, R4.reuse, R28, RZ ;  /* 0x0000001c04b0723c */ /* 0x040fec00000018ff */
[C---:B------:R-:W-:Y:S01]  /*af20*/  HMMA.16816.F32 R188, R4.reuse, R30, RZ ;  /* 0x0000001e04bc723c */ /* 0x040fe200000018ff */
[----:B------:R-:W-:Y:S05]  /*af30*/  LDSM.16.M88.4 R28, [R218+0x8800] ;  /* 0x00880000da1c783b */ /* 0x000fea0000000200 */
[C---:B------:R-:W-:Y:S06]  /*af40*/  HMMA.16816.F32 R192, R4.reuse, R24, RZ ;  /* 0x0000001804c0723c */ /* 0x040fec00000018ff */
[----:B------:R-:W-:Y:S01]  /*af50*/  HMMA.16816.F32 R184, R4, R26, RZ ;  /* 0x0000001a04b8723c */ /* 0x000fe200000018ff */
[----:B------:R-:W1:Y:S04]  /*af60*/  LDSM.16.M88.4 R4, [R222] ;  /* 0x00000000de04783b */ /* 0x000e680000000200 */
[----:B------:R-:W1:Y:S01]  /*af70*/  LDSM.16.M88.4 R24, [R218+0x9000] ;  /* 0x00900000da18783b */ /* 0x000e620000000200 */
[C---:B------:R-:W-:Y:S06]  /*af80*/  HMMA.16816.F32 R172, R8.reuse, R168, R32 ;  /* 0x000000a808ac723c */ /* 0x040fec0000001820 */
[C---:B------:R-:W-:Y:S06]  /*af90*/  HMMA.16816.F32 R168, R8.reuse, R170, R20 ;  /* 0x000000aa08a8723c */ /* 0x040fec0000001814 */
[C---:B--2---:R-:W-:Y:S06]  /*afa0*/  HMMA.16816.F32 R32, R8.reuse, R180, R16 ;  /* 0x000000b40820723c */ /* 0x044fec0000001810 */
[C---:B------:R-:W-:Y:S06]  /*afb0*/  HMMA.16816.F32 R20, R8.reuse, R182, R12 ;  /* 0x000000b60814723c */ /* 0x040fec000000180c */
[C---:B---3--:R-:W-:Y:S06]  /*afc0*/  HMMA.16816.F32 R16, R8.reuse, R200, R176 ;  /* 0x000000c80810723c */ /* 0x048fec00000018b0 */
[C---:B------:R-:W-:Y:S01]  /*afd0*/  HMMA.16816.F32 R12, R8.reuse, R202, R188 ;  /* 0x000000ca080c723c */ /* 0x040fe200000018bc */
[----:B------:R-:W-:Y:S05]  /*afe0*/  LDSM.16.M88.4 R200, [R212+0xa000] ;  /* 0x00a00000d4c8783b */ /* 0x000fea0000000200 */
[C---:B----4-:R-:W-:Y:S01]  /*aff0*/  HMMA.16816.F32 R180, R8.reuse, R196, R192 ;  /* 0x000000c408b4723c */ /* 0x050fe200000018c0 */
[----:B------:R-:W-:Y:S05]  /*b000*/  LDSM.16.M88.4 R192, [R217] ;  /* 0x00000000d9c0783b */ /* 0x000fea0000000200 */
[----:B------:R-:W-:Y:S01]  /*b010*/  HMMA.16816.F32 R184, R8, R198, R184 ;  /* 0x000000c608b8723c */ /* 0x000fe200000018b8 */
[----:B------:R-:W2:Y:S04]  /*b020*/  LDSM.16.M88.4 R8, [R221] ;  /* 0x00000000dd08783b */ /* 0x000ea80000000200 */
[----:B------:R-:W3:Y:S01]  /*b030*/  LDSM.16.M88.4 R196, [R217+0x800] ;  /* 0x00080000d9c4783b */ /* 0x000ee20000000200 */
[C---:B-1----:R-:W-:Y:S06]  /*b040*/  HMMA.16816.F32 R188, R4.reuse, R204, R172 ;  /* 0x000000cc04bc723c */ /* 0x042fec00000018ac */
[C---:B------:R-:W-:Y:S01]  /*b050*/  HMMA.16816.F32 R176, R4.reuse, R206, R168 ;  /* 0x000000ce04b0723c */ /* 0x040fe200000018a8 */
[----:B------:R-:W-:Y:S05]  /*b060*/  LDSM.16.M88.4 R204, [R234] ;  /* 0x00000000eacc783b */ /* 0x000fea0000000200 */
[C---:B------:R-:W-:Y:S06]  /*b070*/  HMMA.16816.F32 R172, R4.reuse, R28, R32 ;  /* 0x0000001c04ac723c */ /* 0x040fec0000001820 */
[C---:B------:R-:W-:Y:S01]  /*b080*/  HMMA.16816.F32 R168, R4.reuse, R30, R20 ;  /* 0x0000001e04a8723c */ /* 0x040fe20000001814 */
[----:B------:R-:W1:Y:S05]  /*b090*/  LDSM.16.M88.4 R28, [R217+0x1000] ;  /* 0x00100000d91c783b */ /* 0x000e6a0000000200 */
        /* <DEDUP_REMOVED lines=13> */
[C---:B-1----:R-:W-:Y:S06]  /*b170*/  HMMA.16816.F32 R176, R8.reuse, R28, R32 ;  /* 0x0000001c08b0723c */ /* 0x042fec0000001820 */
[C---:B------:R-:W-:Y:S01]  /*b180*/  HMMA.16816.F32 R168, R8.reuse, R30, R20 ;  /* 0x0000001e08a8723c */ /* 0x040fe20000001814 */
[----:B------:R-:W1:Y:S04]  /*b190*/  LDSM.16.M88.4 R28, [R212+0xb800] ;  /* 0x00b80000d41c783b */ /* 0x000e680000000200 */
[----:B------:R-:W-:Y:S01]  /*b1a0*/  LDSM.16.M88.4 R20, [R235] ;  /* 0x00000000eb14783b */ /* 0x000fe20000000200 */
[C---:B----4-:R-:W-:Y:S06]  /*b1b0*/  HMMA.16816.F32 R32, R8.reuse, R24, R16 ;  /* 0x000000180820723c */ /* 0x050fec0000001810 */
[----:B------:R-:W-:Y:S01]  /*b1c0*/  HMMA.16816.F32 R24, R8, R26, R12 ;  /* 0x0000001a0818723c */ /* 0x000fe2000000180c */
[----:B------:R-:W4:Y:S05]  /*b1d0*/  LDSM.16.M88.4 R8, [R220+0x2000] ;  /* 0x00200000dc08783b */ /* 0x000f2a0000000200 */
[C---:B------:R-:W-:Y:S06]  /*b1e0*/  HMMA.16816.F32 R16, R4.reuse, R200, R188 ;  /* 0x000000c80410723c */ /* 0x040fec00000018bc */
[C---:B------:R-:W-:Y:S01]  /*b1f0*/  HMMA.16816.F32 R12, R4.reuse, R202, R184 ;  /* 0x000000ca040c723c */ /* 0x040fe200000018b8 */
[----:B------:R-:W-:Y:S05]  /*b200*/  LDSM.16.M88.4 R200, [R232] ;  /* 0x00000000e8c8783b */ /* 0x000fea0000000200 */
[C---:B--2---:R-:W-:Y:S06]  /*b210*/  HMMA.16816.F32 R172, R4.reuse, R192, R172 ;  /* 0x000000c004ac723c */ /* 0x044fec00000018ac */
[C---:B------:R-:W-:Y:S01]  /*b220*/  HMMA.16816.F32 R188, R4.reuse, R194, R180 ;  /* 0x000000c204bc723c */ /* 0x040fe200000018b4 */
[----:B------:R-:W2:Y:S05]  /*b230*/  LDSM.16.M88.4 R192, [R233] ;  /* 0x00000000e9c0783b */ /* 0x000eaa0000000200 */
[C---:B---3--:R-:W-:Y:S06]  /*b240*/  HMMA.16816.F32 R184, R4.reuse, R196, R176 ;  /* 0x000000c404b8723c */ /* 0x048fec00000018b0 */
[C---:B------:R-:W-:Y:S01]  /*b250*/  HMMA.16816.F32 R180, R4.reuse, R198, R168 ;  /* 0x000000c604b4723c */ /* 0x040fe200000018a8 */
[----:B------:R-:W-:Y:S05]  /*b260*/  LDSM.16.M88.4 R196, [R218+0xb800] ;  /* 0x00b80000dac4783b */ /* 0x000fea0000000200 */
[C---:B-1----:R-:W-:Y:S06]  /*b270*/  HMMA.16816.F32 R176, R4.reuse, R28, R32 ;  /* 0x0000001c04b0723c */ /* 0x042fec0000001820 */
[----:B------:R-:W-:Y:S01]  /*b280*/  HMMA.16816.F32 R168, R4, R30, R24 ;  /* 0x0000001e04a8723c */ /* 0x000fe20000001818 */
[----:B------:R-:W-:Y:S04]  /*b290*/  LDSM.16.M88.4 R4, [R222+0x2000] ;  /* 0x00200000de04783b */ /* 0x000fe80000000200 */
[----:B------:R-:W1:Y:S01]  /*b2a0*/  LDSM.16.M88.4 R28, [R218+0xa000] ;  /* 0x00a00000da1c783b */ /* 0x000e620000000200 */
[C---:B----4-:R-:W-:Y:S03]  /*b2b0*/  HMMA.16816.F32 R32, R8.reuse, R20, R16 ;  /* 0x000000140820723c */ /* 0x050fe60000001810 */
[----:B------:R-:W3:Y:S03]  /*b2c0*/  LDSM.16.M88.4 R24, [R218+0xa800] ;  /* 0x00a80000da18783b */ /* 0x000ee60000000200 */
[C---:B------:R-:W-:Y:S06]  /*b2d0*/  HMMA.16816.F32 R20, R8.reuse, R22, R12 ;  /* 0x000000160814723c */ /* 0x040fec000000180c */
[C---:B------:R-:W-:Y:S06]  /*b2e0*/  HMMA.16816.F32 R16, R8.reuse, R204, R172 ;  /* 0x000000cc0810723c */ /* 0x040fec00000018ac */
[C---:B------:R-:W-:Y:S01]  /*b2f0*/  HMMA.16816.F32 R12, R8.reuse, R206, R188 ;  /* 0x000000ce080c723c */ /* 0x040fe200000018bc */
[----:B------:R-:W-:Y:S05]  /*b300*/  LDSM.16.M88.4 R204, [R217+0x3800] ;  /* 0x00380000d9cc783b */ /* 0x000fea0000000200 */
[C---:B--2---:R-:W-:Y:S06]  /*b310*/  HMMA.16816.F32 R172, R8.reuse, R192, R184 ;  /* 0x000000c008ac723c */ /* 0x044fec00000018b8 */
[C---:B------:R-:W-:Y:S06]  /*b320*/  HMMA.16816.F32 R192, R8.reuse, R194, R180 ;  /* 0x000000c208c0723c */ /* 0x040fec00000018b4 */
[C---:B------:R-:W-:Y:S06]  /*b330*/  HMMA.16816.F32 R188, R8.reuse, R200, R176 ;  /* 0x000000c808bc723c */ /* 0x040fec00000018b0 */
[----:B------:R-:W-:Y:S01]  /*b340*/  HMMA.16816.F32 R184, R8, R202, R168 ;  /* 0x000000ca08b8723c */ /* 0x000fe200000018a8 */
[----:B------:R-:W-:Y:S04]  /*b350*/  LDSM.16.M88.4 R8, [R221+0x2000] ;  /* 0x00200000dd08783b */ /* 0x000fe80000000200 */
[----:B------:R-:W2:Y:S01]  /*b360*/  LDSM.16.M88.4 R200, [R217+0x2000] ;  /* 0x00200000d9c8783b */ /* 0x000ea20000000200 */
[C---:B-1----:R-:W-:Y:S06]  /*b370*/  HMMA.16816.F32 R180, R4.reuse, R28, R32 ;  /* 0x0000001c04b4723c */ /* 0x042fec0000001820 */
[C---:B------:R-:W-:Y:S01]  /*b380*/  HMMA.16816.F32 R176, R4.reuse, R30, R20 ;  /* 0x0000001e04b0723c */ /* 0x040fe20000001814 */
[----:B------:R-:W1:Y:S05]  /*b390*/  LDSM.16.M88.4 R28, [R217+0x2800] ;  /* 0x00280000d91c783b */ /* 0x000e6a0000000200 */
[C---:B---3--:R-:W-:Y:S06]  /*b3a0*/  HMMA.16816.F32 R168, R4.reuse, R24, R16 ;  /* 0x0000001804a8723c */ /* 0x048fec0000001810 */
[C---:B------:R-:W-:Y:S01]  /*b3b0*/  HMMA.16816.F32 R20, R4.reuse, R26, R12 ;  /* 0x0000001a0414723c */ /* 0x040fe2000000180c */
[----:B------:R-:W3:Y:S05]  /*b3c0*/  LDSM.16.M88.4 R24, [R217+0x3000] ;  /* 0x00300000d918783b */ /* 0x000eea0000000200 */
[C---:B------:R-:W-:Y:S06]  /*b3d0*/  HMMA.16816.F32 R16, R4.reuse, R208, R172 ;  /* 0x000000d00410723c */ /* 0x040fec00000018ac */
[C---:B------:R-:W-:Y:S01]  /*b3e0*/  HMMA.16816.F32 R12, R4.reuse, R210, R192 ;  /* 0x000000d2040c723c */ /* 0x040fe200000018c0 */
[----:B------:R-:W-:Y:S04]  /*b3f0*/  LDSM.16.M88.4 R192, [R212+0xc000] ;  /* 0x00c00000d4c0783b */ /* 0x000fe80000000200 */
[----:B------:R-:W-:Y:S01]  /*b400*/  LDSM.16.M88.4 R208, [R218+0xd800] ;  /* 0x00d80000dad0783b */ /* 0x000fe20000000200 */
[C---:B------:R-:W-:Y:S06]  /*b410*/  HMMA.16816.F32 R32, R4.reuse, R196, R188 ;  /* 0x000000c40420723c */ /* 0x040fec00000018bc */
[----:B------:R-:W-:Y:S01]  /*b420*/  HMMA.16816.F32 R172, R4, R198, R184 ;  /* 0x000000c604ac723c */ /* 0x000fe200000018b8 */
[----:B------:R-:W4:Y:S04]  /*b430*/  LDSM.16.M88.4 R4, [R219+0x4000] ;  /* 0x00400000db04783b */ /* 0x000f280000000200 */
[----:B------:R-:W-:Y:S01]  /*b440*/  LDSM.16.M88.4 R196, [R231] ;  /* 0x00000000e7c4783b */ /* 0x000fe20000000200 */
        /* <DEDUP_REMOVED lines=8> */
[----:B------:R-:W-:Y:S05]  /*b4d0*/  LDSM.16.M88.4 R12, [R220+0x4000] ;  /* 0x00400000dc0c783b */ /* 0x000fea0000000200 */
[C---:B------:R-:W-:Y:S01]  /*b4e0*/  HMMA.16816.F32 R24, R8.reuse, R204, R32 ;  /* 0x000000cc0818723c */ /* 0x040fe20000001820 */
[----:B------:R-:W1:Y:S05]  /*b4f0*/  LDSM.16.M88.4 R32, [R212+0xd000] ;  /* 0x00d00000d420783b */ /* 0x000e6a0000000200 */
[----:B------:R-:W-:Y:S01]  /*b500*/  HMMA.16816.F32 R16, R8, R206, R172 ;  /* 0x000000ce0810723c */ /* 0x000fe200000018ac */
[----:B------:R-:W-:Y:S05]  /*b510*/  LDSM.16.M88.4 R204, [R229] ;  /* 0x00000000e5cc783b */ /* 0x000fea0000000200 */
[C---:B----4-:R-:W-:Y:S06]  /*b520*/  HMMA.16816.F32 R8, R4.reuse, R192, R188 ;  /* 0x000000c00408723c */ /* 0x050fec00000018bc */
[C---:B------:R-:W-:Y:S01]  /*b530*/  HMMA.16816.F32 R188, R4.reuse, R194, R184 ;  /* 0x000000c204bc723c */ /* 0x040fe200000018b8 */
[----:B------:R-:W3:Y:S05]  /*b540*/  LDSM.16.M88.4 R192, [R230] ;  /* 0x00000000e6c0783b */ /* 0x000eea0000000200 */
[C---:B--2---:R-:W-:Y:S06]  /*b550*/  HMMA.16816.F32 R184, R4.reuse, R200, R180 ;  /* 0x000000c804b8723c */ /* 0x044fec00000018b4 */
[C---:B------:R-:W-:Y:S01]  /*b560*/  HMMA.16816.F32 R180, R4.reuse, R202, R176 ;  /* 0x000000ca04b4723c */ /* 0x040fe200000018b0 */
[----:B------:R-:W-:Y:S05]  /*b570*/  LDSM.16.M88.4 R200, [R218+0xc800] ;  /* 0x00c80000dac8783b */ /* 0x000fea0000000200 */
[C---:B-1----:R-:W-:Y:S06]  /*b580*/  HMMA.16816.F32 R176, R4.reuse, R32, R168 ;  /* 0x0000002004b0723c */ /* 0x042fec00000018a8 */
[C---:B------:R-:W-:Y:S01]  /*b590*/  HMMA.16816.F32 R172, R4.reuse, R34, R28 ;  /* 0x0000002204ac723c */ /* 0x040fe2000000181c */
[----:B------:R-:W1:Y:S05]  /*b5a0*/  LDSM.16.M88.4 R28, [R228] ;  /* 0x00000000e41c783b */ /* 0x000e6a0000000200 */
[C---:B------:R-:W-:Y:S01]  /*b5b0*/  HMMA.16816.F32 R168, R4.reuse, R20, R24 ;  /* 0x0000001404a8723c */ /* 0x040fe20000001818 */
[----:B------:R-:W-:Y:S05]  /*b5c0*/  LDSM.16.M88.4 R24, [R218+0xc000] ;  /* 0x00c00000da18783b */ /* 0x000fea0000000200 */
[----:B------:R-:W-:Y:S06]  /*b5d0*/  HMMA.16816.F32 R32, R4, R22, R16 ;  /* 0x000000160420723c */ /* 0x000fec0000001810 */
[C---:B------:R-:W-:Y:S01]  /*b5e0*/  HMMA.16816.F32 R20, R12.reuse, R196, R8 ;  /* 0x000000c40c14723c */ /* 0x040fe20000001808 */
[----:B------:R-:W2:Y:S05]  /*b5f0*/  LDSM.16.M88.4 R8, [R222+0x4000] ;  /* 0x00400000de08783b */ /* 0x000eaa0000000200 */
[C---:B------:R-:W-:Y:S01]  /*b600*/  HMMA.16816.F32 R16, R12.reuse, R198, R188 ;  /* 0x000000c60c10723c */ /* 0x040fe200000018bc */
[----:B------:R-:W4:Y:S05]  /*b610*/  LDSM.16.M88.4 R196, [R218+0xd000] ;  /* 0x00d00000dac4783b */ /* 0x000f2a0000000200 */
[C---:B---3--:R-:W-:Y:S06]  /*b620*/  HMMA.16816.F32 R4, R12.reuse, R192, R184 ;  /* 0x000000c00c04723c */ /* 0x048fec00000018b8 */
[C---:B------:R-:W-:Y:S06]  /*b630*/  HMMA.16816.F32 R192, R12.reuse, R194, R180 ;  /* 0x000000c20cc0723c */ /* 0x040fec00000018b4 */
[C---:B------:R-:W-:Y:S06]  /*b640*/  HMMA.16816.F32 R184, R12.reuse, R206, R172 ;  /* 0x000000ce0cb8723c */ /* 0x040fec00000018ac */
[C---:B-1----:R-:W-:Y:S06]  /*b650*/  HMMA.16816.F32 R180, R12.reuse, R28, R168 ;  /* 0x0000001c0cb4723c */ /* 0x042fec00000018a8 */
[----:B------:R-:W-:Y:S01]  /*b660*/  HMMA.16816.F32 R188, R12, R204, R176 ;  /* 0x000000cc0cbc723c */ /* 0x000fe200000018b0 */
[----:B------:R-:W-:Y:S05]  /*b670*/  LDSM.16.M88.4 R204, [R217+0x5000] ;  /* 0x00500000d9cc783b */ /* 0x000fea0000000200 */
[C---:B--2---:R-:W-:Y:S06]  /*b680*/  HMMA.16816.F32 R172, R8.reuse, R24, R20 ;  /* 0x0000001808ac723c */ /* 0x044fec0000001814 */
[----:B------:R-:W-:Y:S01]  /*b690*/  HMMA.16816.F32 R168, R8, R26, R16 ;  /* 0x0000001a08a8723c */ /* 0x000fe20000001810 */
[----:B------:R-:W-:Y:S05]  /*b6a0*/  LDSM.16.M88.4 R16, [R219+0x6000] ;  /* 0x00600000db10783b */ /* 0x000fea0000000200 */
[----:B------:R-:W-:Y:S01]  /*b6b0*/  HMMA.16816.F32 R176, R12, R30, R32 ;  /* 0x0000001e0cb0723c */ /* 0x000fe20000001820 */
[----:B------:R-:W-:Y:S04]  /*b6c0*/  LDSM.16.M88.4 R32, [R217+0x4000] ;  /* 0x00400000d920783b */ /* 0x000fe80000000200 */
[----:B------:R-:W-:Y:S01]  /*b6d0*/  LDSM.16.M88.4 R28, [R217+0x4800] ;  /* 0x00480000d91c783b */ /* 0x000fe20000000200 */
[C---:B------:R-:W-:Y:S03]  /*b6e0*/  HMMA.16816.F32 R24, R8.reuse, R200, R4 ;  /* 0x000000c80818723c */ /* 0x040fe60000001804 */
[----:B------:R-:W1:Y:S03]  /*b6f0*/  LDSM.16.M88.4 R4, [R221+0x4000] ;  /* 0x00400000dd04783b */ /* 0x000e660000000200 */
[C---:B------:R-:W-:Y:S01]  /*b700*/  HMMA.16816.F32 R20, R8.reuse, R202, R192 ;  /* 0x000000ca0814723c */ /* 0x040fe200000018c0 */
[----:B------:R-:W2:Y:S05]  /*b710*/  LDSM.16.M88.4 R192, [R212+0xe000] ;  /* 0x00e00000d4c0783b */ /* 0x000eaa0000000200 */
[C---:B----4-:R-:W-:Y:S06]  /*b720*/  HMMA.16816.F32 R12, R8.reuse, R196, R188 ;  /* 0x000000c4080c723c */ /* 0x050fec00000018bc */
[C---:B------:R-:W-:Y:S06]  /*b730*/  HMMA.16816.F32 R196, R8.reuse, R198, R184 ;  /* 0x000000c608c4723c */ /* 0x040fec00000018b8 */
[C---:B------:R-:W-:Y:S06]  /*b740*/  HMMA.16816.F32 R184, R8.reuse, R208, R180 ;  /* 0x000000d008b8723c */ /* 0x040fec00000018b4 */
[----:B------:R-:W-:Y:S01]  /*b750*/  HMMA.16816.F32 R180, R8, R210, R176 ;  /* 0x000000d208b4723c */ /* 0x000fe200000018b0 */
[----:B------:R-:W3:Y:S05]  /*b760*/  LDSM.16.M88.4 R176, [R217+0x5800] ;  /* 0x00580000d9b0783b */ /* 0x000eea0000000200 */
[C---:B-1----:R-:W-:Y:S06]  /*b770*/  HMMA.16816.F32 R8, R4.reuse, R32, R172 ;  /* 0x000000200408723c */ /* 0x042fec00000018ac */
[C---:B------:R-:W-:Y:S01]  /*b780*/  HMMA.16816.F32 R188, R4.reuse, R34, R168 ;  /* 0x0000002204bc723c */ /* 0x040fe200000018a8 */
[----:B------:R-:W-:Y:S05]  /*b790*/  LDSM.16.M88.4 R32, [R227] ;  /* 0x00000000e320783b */ /* 0x000fea0000000200 */
[C---:B------:R-:W-:Y:S01]  /*b7a0*/  HMMA.16816.F32 R200, R4.reuse, R204, R12 ;  /* 0x000000cc04c8723c */ /* 0x040fe2000000180c */
[----:B------:R-:W1:Y:S05]  /*b7b0*/  LDSM.16.M88.4 R12, [R220+0x6000] ;  /* 0x00600000dc0c783b */ /* 0x000e6a0000000200 */
[C---:B------:R-:W-:Y:S01]  /*b7c0*/  HMMA.16816.F32 R172, R4.reuse, R28, R24 ;  /* 0x0000001c04ac723c */ /* 0x040fe20000001818 */
[----:B------:R-:W4:Y:S05]  /*b7d0*/  LDSM.16.M88.4 R24, [R212+0xe800] ;  /* 0x00e80000d418783b */ /* 0x000f2a0000000200 */
[----:B------:R-:W-:Y:S06]  /*b7e0*/  HMMA.16816.F32 R168, R4, R30, R20 ;  /* 0x0000001e04a8723c */ /* 0x000fec0000001814 */
[C---:B--2---:R-:W-:Y:S01]  /*b7f0*/  HMMA.16816.F32 R20, R16.reuse, R192, R8 ;  /* 0x000000c01014723c */ /* 0x044fe20000001808 */
[----:B------:R-:W-:Y:S05]  /*b800*/  LDSM.16.M88.4 R8, [R222+0x6000] ;  /* 0x00600000de08783b */ /* 0x000fea0000000200 */
[----:B------:R-:W-:Y:S06]  /*b810*/  HMMA.16816.F32 R28, R16, R194, R188 ;  /* 0x000000c2101c723c */ /* 0x000fec00000018bc */
[C---:B---3--:R-:W-:Y:S01]  /*b820*/  HMMA.16816.F32 R248, R4.reuse, R176, R184 ;  /* 0x000000b004f8723c */ /* 0x048fe200000018b8 */
[----:B------:R-:W2:Y:S05]  /*b830*/  LDSM.16.M88.4 R184, [R218+0xe000] ;  /* 0x00e00000dab8783b */ /* 0x000eaa0000000200 */
[----:B------:R-:W-:Y:S06]  /*b840*/  HMMA.16816.F32 R196, R4, R206, R196 ;  /* 0x000000ce04c4723c */ /* 0x000fec00000018c4 */
[C---:B-1----:R-:W-:Y:S06]  /*b850*/  HMMA.16816.F32 R20, R12.reuse, R32, R20 ;  /* 0x000000200c14723c */ /* 0x042fec0000001814 */
[----:B------:R-:W-:Y:S01]  /*b860*/  HMMA.16816.F32 R28, R12, R34, R28 ;  /* 0x000000220c1c723c */ /* 0x000fe2000000181c */
[----:B------:R-:W-:Y:S05]  /*b870*/  LDSM.16.M88.4 R32, [R226] ;  /* 0x00000000e220783b */ /* 0x000fea0000000200 */
[----:B------:R-:W-:Y:S01]  /*b880*/  HMMA.16816.F32 R204, R4, R178, R180 ;  /* 0x000000b204cc723c */ /* 0x000fe200000018b4 */
[----:B------:R-:W1:Y:S04]  /*b890*/  LDSM.16.M88.4 R180, [R212+0xf000] ;  /* 0x00f00000d4b4783b */ /* 0x000e680000000200 */
[----:B------:R-:W-:Y:S01]  /*b8a0*/  LDSM.16.M88.4 R4, [R221+0x6000] ;  /* 0x00600000dd04783b */ /* 0x000fe20000000200 */
[C---:B----4-:R-:W-:Y:S03]  /*b8b0*/  HMMA.16816.F32 R192, R16.reuse, R26, R168 ;  /* 0x0000001a10c0723c */ /* 0x050fe600000018a8 */
[----:B------:R-:W3:Y:S03]  /*b8c0*/  LDSM.16.M88.4 R176, [R217+0x6000] ;  /* 0x00600000d9b0783b */ /* 0x000ee60000000200 */
[----:B------:R-:W-:Y:S01]  /*b8d0*/  HMMA.16816.F32 R188, R16, R24, R172 ;  /* 0x0000001810bc723c */ /* 0x000fe200000018ac */
[----:B------:R-:W4:Y:S04]  /*b8e0*/  LDSM.16.M88.4 R168, [R212+0xf800] ;  /* 0x00f80000d4a8783b */ /* 0x000f280000000200 */
[----:B------:R-:W4:Y:S01]  /*b8f0*/  LDSM.16.M88.4 R172, [R218+0xe800] ;  /* 0x00e80000daac783b */ /* 0x000f220000000200 */
[C---:B--2---:R-:W-:Y:S06]  /*b900*/  HMMA.16816.F32 R24, R8.reuse, R184, R20 ;  /* 0x000000b80818723c */ /* 0x044fec0000001814 */
[----:B------:R-:W-:Y:S01]  /*b910*/  HMMA.16816.F32 R20, R8, R186, R28 ;  /* 0x000000ba0814723c */ /* 0x000fe2000000181c */
[----:B------:R-:W-:Y:S05]  /*b920*/  LDSM.16.M88.4 R184, [R218+0xf000] ;  /* 0x00f00000dab8783b */ /* 0x000fea0000000200 */
[C---:B-1----:R-:W-:Y:S06]  /*b930*/  HMMA.16816.F32 R208, R16.reuse, R180, R200 ;  /* 0x000000b410d0723c */ /* 0x042fec00000018c8 */
[----:B------:R-:W-:Y:S01]  /*b940*/  HMMA.16816.F32 R200, R16, R182, R196 ;  /* 0x000000b610c8723c */ /* 0x000fe200000018c4 */
[----:B------:R-:W1:Y:S05]  /*b950*/  LDSM.16.M88.4 R180, [R217+0x6800] ;  /* 0x00680000d9b4783b */ /* 0x000e6a0000000200 */
[----:B---3--:R-:W-:Y:S06]  /*b960*/  HMMA.16816.F32 R28, R4, R176, R24 ;  /* 0x000000b0041c723c */ /* 0x008fec0000001818 */
[----:B------:R-:W-:Y:S06]  /*b970*/  HMMA.16816.F32 R24, R12, R32, R188 ;  /* 0x000000200c18723c */ /* 0x000fec00000018bc */
[C---:B----4-:R-:W-:Y:S06]  /*b980*/  HMMA.16816.F32 R196, R16.reuse, R168, R248 ;  /* 0x000000a810c4723c */ /* 0x050fec00000018f8 */
[----:B------:R-:W-:Y:S06]  /*b990*/  HMMA.16816.F32 R188, R16, R170, R204 ;  /* 0x000000aa10bc723c */ /* 0x000fec00000018cc */
[----:B------:R-:W-:Y:S01]  /*b9a0*/  HMMA.16816.F32 R168, R4, R178, R20 ;  /* 0x000000b204a8723c */ /* 0x000fe20000001814 */
[----:B------:R-:W2:Y:S01]  /*b9b0*/  LDSM.16.M88.4 R176, [R225] ;  /* 0x00000000e1b0783b */ /* 0x000ea20000000200 */
[----:B------:R-:W-:Y:S01]  /*b9c0*/  FMUL.FTZ R28, R28, UR31 ;  /* 0x0000001f1c1c7c20 */ /* 0x000fe20008410000 */
[----:B------:R-:W-:Y:S01]  /*b9d0*/  FMUL.FTZ R29, R29, UR31 ;  /* 0x0000001f1d1d7c20 */ /* 0x000fe20008410000 */
[----:B------:R-:W-:Y:S01]  /*b9e0*/  FMUL.FTZ R30, R30, UR31 ;  /* 0x0000001f1e1e7c20 */ /* 0x000fe20008410000 */
[----:B------:R-:W-:Y:S01]  /*b9f0*/  FMUL.FTZ R31, R31, UR31 ;  /* 0x0000001f1f1f7c20 */ /* 0x000fe20008410000 */
[----:B------:R-:W-:Y:S01]  /*ba00*/  HMMA.16816.F32 R20, R12, R34, R192 ;  /* 0x000000220c14723c */ /* 0x000fe200000018c0 */
[----:B------:R-:W3:Y:S01]  /*ba10*/  LDSM.16.M88.4 R32, [R224] ;  /* 0x00000000e020783b */ /* 0x000ee20000000200 */
[----:B------:R-:W4:Y:S04]  /*ba20*/  MUFU.TANH R135, R28 ;  /* 0x0000001c00877308 */ /* 0x000f280000002400 */
[----:B------:R-:W-:Y:S04]  /*ba30*/  HMMA.16816.F32 R16, R8, R172, R24 ;  /* 0x000000ac0810723c */ /* 0x000fe80000001818 */
[----:B------:R-:W4:Y:S08]  /*ba40*/  MUFU.TANH R207, R29 ;  /* 0x0000001d00cf7308 */ /* 0x000f300000002400 */
[----:B------:R-:W4:Y:S01]  /*ba50*/  MUFU.TANH R205, R30 ;  /* 0x0000001e00cd7308 */ /* 0x000f220000002400 */
[----:B------:R-:W-:Y:S01]  /*ba60*/  FMUL.FTZ R168, R168, UR31 ;  /* 0x0000001fa8a87c20 */ /* 0x000fe20008410000 */
[----:B------:R-:W-:Y:S01]  /*ba70*/  FMUL.FTZ R169, R169, UR31 ;  /* 0x0000001fa9a97c20 */ /* 0x000fe20008410000 */
[----:B------:R-:W-:Y:S01]  /*ba80*/  FMUL.FTZ R170, R170, UR31 ;  /* 0x0000001faaaa7c20 */ /* 0x000fe20008410000 */
[----:B------:R-:W-:-:S02]  /*ba90*/  FMUL.FTZ R0, R171, UR31 ;  /* 0x0000001fab007c20 */ /* 0x000fc40008410000 */
[----:B------:R-:W-:Y:S01]  /*baa0*/  HMMA.16816.F32 R24, R8, R174, R20 ;  /* 0x000000ae0818723c */ /* 0x000fe20000001814 */
[----:B------:R-:W-:Y:S01]  /*bab0*/  LDSM.16.M88.4 R172, [R217+0x7000] ;  /* 0x00700000d9ac783b */ /* 0x000fe20000000200 */
[----:B------:R4:W3:Y:S04]  /*bac0*/  MUFU.TANH R206, R31 ;  /* 0x0000001f00ce7308 */ /* 0x0008e80000002400 */
[----:B-1----:R-:W-:Y:S04]  /*bad0*/  HMMA.16816.F32 R16, R4, R180, R16 ;  /* 0x000000b40410723c */ /* 0x002fe80000001810 */
[----:B------:R-:W1:Y:S02]  /*bae0*/  MUFU.TANH R195, R168 ;  /* 0x000000a800c37308 */ /* 0x000e640000002400 */
[C---:B--2---:R-:W-:Y:S06]  /*baf0*/  HMMA.16816.F32 R20, R12.reuse, R176, R208 ;  /* 0x000000b00c14723c */ /* 0x044fec00000018d0 */
[----:B------:R-:W-:Y:S01]  /*bb00*/  MUFU.TANH R204, R169 ;  /* 0x000000a900cc7308 */ /* 0x000fe20000002400 */
[----:B----4-:R-:W-:Y:S01]  /*bb10*/  HMMA.16816.F32 R28, R12, R178, R200 ;  /* 0x000000b20c1c723c */ /* 0x010fe200000018c8 */
[----:B------:R-:W2:Y:S06]  /*bb20*/  LDSM.16.M88.4 R176, [R218+0xf800] ;  /* 0x00f80000dab0783b */ /* 0x000eac0000000200 */
[----:B------:R4:W1:Y:S04]  /*bb30*/  MUFU.TANH R194, R170 ;  /* 0x000000aa00c27308 */ /* 0x0008680000002400 */
[----:B------:R-:W-:Y:S01]  /*bb40*/  FMUL.FTZ R16, R16, UR31 ;  /* 0x0000001f10107c20 */ /* 0x000fe20008410000 */
[----:B------:R-:W-:Y:S01]  /*bb50*/  FMUL.FTZ R17, R17, UR31 ;  /* 0x0000001f11117c20 */ /* 0x000fe20008410000 */
[----:B------:R-:W-:Y:S01]  /*bb60*/  FMUL.FTZ R18, R18, UR31 ;  /* 0x0000001f12127c20 */ /* 0x000fe20008410000 */
[----:B------:R-:W-:Y:S01]  /*bb70*/  FMUL.FTZ R19, R19, UR31 ;  /* 0x0000001f13137c20 */ /* 0x000fe20008410000 */
[----:B------:R1:W2:Y:S02]  /*bb80*/  MUFU.TANH R193, R0 ;  /* 0x0000000000c17308 */ /* 0x0002a40000002400 */
[----:B------:R-:W-:Y:S06]  /*bb90*/  HMMA.16816.F32 R20, R8, R184, R20 ;  /* 0x000000b80814723c */ /* 0x000fec0000001814 */
[----:B------:R-:W2:Y:S01]  /*bba0*/  MUFU.TANH R192, R16 ;  /* 0x0000001000c07308 */ /* 0x000ea20000002400 */
[----:B----4-:R-:W-:Y:S06]  /*bbb0*/  HMMA.16816.F32 R168, R4, R182, R24 ;  /* 0x000000b604a8723c */ /* 0x010fec0000001818 */
[----:B---3--:R-:W-:Y:S01]  /*bbc0*/  HMMA.16816.F32 R24, R12, R32, R196 ;  /* 0x000000200c18723c */ /* 0x008fe200000018c4 */
[----:B------:R-:W-:Y:S01]  /*bbd0*/  MUFU.TANH R185, R17 ;  /* 0x0000001100b97308 */ /* 0x000fe20000002400 */
[----:B-1----:R-:W-:-:S04]  /*bbe0*/  IMAD.U32 R0, RZ, RZ, UR14 ;  /* 0x0000000eff007e24 */ /* 0x002fc8000f8e00ff */
[----:B------:R-:W-:Y:S01]  /*bbf0*/  HMMA.16816.F32 R32, R12, R34, R188 ;  /* 0x000000220c20723c */ /* 0x000fe200000018bc */
[----:B------:R-:W-:Y:S02]  /*bc00*/  IMAD R0, R0, 0x40, R252 ;  /* 0x0000004000007824 */ /* 0x000fe400078e02fc */
[----:B------:R-:W1:Y:S02]  /*bc10*/  MUFU.TANH R184, R18 ;  /* 0x0000001200b87308 */ /* 0x000e640000002400 */
[C---:B------:R-:W-:Y:S01]  /*bc20*/  VIADD R2, R0.reuse, 0x1 ;  /* 0x0000000100027836 */ /* 0x040fe20000000000 */
[----:B------:R-:W-:Y:S01]  /*bc30*/  HMMA.16816.F32 R12, R8, R186, R28 ;  /* 0x000000ba080c723c */ /* 0x000fe2000000181c */
[----:B------:R-:W-:-:S03]  /*bc40*/  ISETP.GE.AND P0, PT, R0, R243, PT ;  /* 0x000000f30000720c */ /* 0x000fc60003f06270 */
[----:B------:R-:W-:Y:S01]  /*bc50*/  ISETP.GE.AND P6, PT, R2, R243, PT ;  /* 0x000000f30200720c */ /* 0x000fe20003fc6270 */
[----:B------:R3:W4:Y:S01]  /*bc60*/  MUFU.TANH R183, R19 ;  /* 0x0000001300b77308 */ /* 0x0007220000002400 */
[----:B------:R-:W-:Y:S01]  /*bc70*/  FMUL.FTZ R168, R168, UR31 ;  /* 0x0000001fa8a87c20 */ /* 0x000fe20008410000 */
[-C--:B------:R-:W-:Y:S01]  /*bc80*/  ISETP.LT.OR P0, PT, R0, R241.reuse, P0 ;  /* 0x000000f10000720c */ /* 0x080fe20000701670 */
[----:B------:R-:W-:Y:S01]  /*bc90*/  FMUL.FTZ R169, R169, UR31 ;  /* 0x0000001fa9a97c20 */ /* 0x000fe20008410000 */
[C---:B------:R-:W-:Y:S01]  /*bca0*/  ISETP.LT.OR P6, PT, R2.reuse, R241, P6 ;  /* 0x000000f10200720c */ /* 0x040fe200037c1670 */
[----:B------:R-:W-:Y:S01]  /*bcb0*/  FMUL.FTZ R171, R171, UR31 ;  /* 0x0000001fabab7c20 */ /* 0x000fe20008410000 */
[----:B------:R-:W-:Y:S01]  /*bcc0*/  ISETP.GE.AND P1, PT, R2, R242, PT ;  /* 0x000000f20200720c */ /* 0x000fe20003f26270 */
[----:B--2---:R-:W-:Y:S01]  /*bcd0*/  HMMA.16816.F32 R28, R8, R176, R24 ;  /* 0x000000b0081c723c */ /* 0x004fe20000001818 */
[----:B------:R2:W-:Y:S01]  /*bce0*/  MUFU.TANH R182, R168 ;  /* 0x000000a800b67308 */ /* 0x0005e20000002400 */
[----:B------:R-:W-:Y:S01]  /*bcf0*/  FMUL.FTZ R170, R170, UR31 ;  /* 0x0000001faaaa7c20 */ /* 0x000fe20008410000 */
[----:B------:R-:W-:Y:S01]  /*bd00*/  ISETP.LT.OR P1, PT, R2, R240, P1 ;  /* 0x000000f00200720c */ /* 0x000fe20000f21670 */
[----:B------:R-:W-:-:S05]  /*bd10*/  VIADD R2, R0, 0x9 ;  /* 0x0000000900027836 */ /* 0x000fca0000000000 */
[----:B------:R1:W4:Y:S01]  /*bd20*/  MUFU.TANH R181, R169 ;  /* 0x000000a900b57308 */ /* 0x0003220000002400 */
[----:B---3--:R-:W-:Y:S01]  /*bd30*/  HMMA.16816.F32 R16, R4, R172, R20 ;  /* 0x000000ac0410723c */ /* 0x008fe20000001814 */
[----:B------:R-:W3:Y:S01]  /*bd40*/  LDSM.16.M88.4 R20, [R217+0x7800] ;  /* 0x00780000d914783b */ /* 0x000ee20000000200 */
[----:B------:R-:W-:-:S04]  /*bd50*/  DEPBAR.LE SB0, 0x0 ;  /* 0x000080000000791a */ /* 0x000fc80000000000 */
[----:B------:R-:W-:Y:S01]  /*bd60*/  HMMA.16816.F32 R24, R4, R174, R12 ;  /* 0x000000ae0418723c */ /* 0x000fe2000000180c */
[----:B------:R4:W-:Y:S01]  /*bd70*/  MUFU.TANH R176, R171 ;  /* 0x000000ab00b07308 */ /* 0x0009e20000002400 */
[----:B--2---:R-:W-:Y:S02]  /*bd80*/  FSEL R168, R135, -INF , !P0 ;  /* 0xff80000087a87808 */ /* 0x004fe40004000000 */
[----:B------:R-:W-:-:S03]  /*bd90*/  ISETP.GE.AND P0, PT, R0, R242, PT ;  /* 0x000000f20000720c */ /* 0x000fc60003f06270 */
[C---:B------:R-:W-:Y:S01]  /*bda0*/  VIADD R12, R0.reuse, 0x8 ;  /* 0x00000008000c7836 */ /* 0x040fe20000000000 */
[----:B------:R-:W-:Y:S01]  /*bdb0*/  ISETP.LT.OR P0, PT, R0, R240, P0 ;  /* 0x000000f00000720c */ /* 0x000fe20000701670 */
[----:B------:R2:W3:Y:S01]  /*bdc0*/  MUFU.TANH R180, R170 ;  /* 0x000000aa00b47308 */ /* 0x0004e20000002400 */
[----:B-1----:R-:W-:Y:S02]  /*bdd0*/  FSEL R169, R207, -INF , !P6 ;  /* 0xff800000cfa97808 */ /* 0x002fe40007000000 */
[----:B------:R-:W-:Y:S02]  /*bde0*/  FSEL R135, R205, -INF , !P0 ;  /* 0xff800000cd877808 */ /* 0x000fe40004000000 */
[C---:B------:R-:W-:Y:S02]  /*bdf0*/  ISETP.GE.AND P0, PT, R12.reuse, R243, PT ;  /* 0x000000f30c00720c */ /* 0x040fe40003f06270 */
[C---:B------:R-:W-:Y:S02]  /*be00*/  ISETP.GE.AND P6, PT, R12.reuse, R242, PT ;  /* 0x000000f20c00720c */ /* 0x040fe40003fc6270 */
[----:B------:R-:W-:Y:S01]  /*be10*/  ISETP.LT.OR P0, PT, R12, R241, P0 ;  /* 0x000000f10c00720c */ /* 0x000fe20000701670 */
[----:B------:R-:W-:Y:S01]  /*be20*/  FMUL.FTZ R16, R16, UR31 ;  /* 0x0000001f10107c20 */ /* 0x000fe20008410000 */
[----:B------:R-:W-:Y:S01]  /*be30*/  ISETP.LT.OR P6, PT, R12, R240, P6 ;  /* 0x000000f00c00720c */ /* 0x000fe200037c1670 */
[----:B------:R-:W-:Y:S01]  /*be40*/  FMUL.FTZ R17, R17, UR31 ;  /* 0x0000001f11117c20 */ /* 0x000fe20008410000 */
[----:B------:R-:W-:Y:S01]  /*be50*/  HMMA.16816.F32 R12, R8, R178, R32 ;  /* 0x000000b2080c723c */ /* 0x000fe20000001820 */
[----:B----4-:R-:W-:Y:S01]  /*be60*/  FSEL R171, R206, -INF , !P1 ;  /* 0xff800000ceab7808 */ /* 0x010fe20004800000 */
[----:B------:R-:W-:Y:S01]  /*be70*/  FMUL.FTZ R18, R18, UR31 ;  /* 0x0000001f12127c20 */ /* 0x000fe20008410000 */
[----:B------:R-:W-:Y:S01]  /*be80*/  ISETP.GE.AND P1, PT, R2, R243, PT ;  /* 0x000000f30200720c */ /* 0x000fe20003f26270 */
[----:B------:R-:W-:Y:S01]  /*be90*/  FMUL.FTZ R19, R19, UR31 ;  /* 0x0000001f13137c20 */ /* 0x000fe20008410000 */
[----:B--2---:R-:W-:Y:S01]  /*bea0*/  FSEL R170, R195, -INF , !P0 ;  /* 0xff800000c3aa7808 */ /* 0x004fe20004000000 */
[----:B------:R-:W1:Y:S01]  /*beb0*/  MUFU.TANH R174, R16 ;  /* 0x0000001000ae7308 */ /* 0x000e620000002400 */
[----:B------:R-:W-:Y:S01]  /*bec0*/  VIADD R8, R0, 0x10 ;  /* 0x0000001000087836 */ /* 0x000fe20000000000 */
[----:B------:R-:W-:Y:S01]  /*bed0*/  ISETP.GE.AND P0, PT, R2, R242, PT ;  /* 0x000000f20200720c */ /* 0x000fe20003f06270 */
[----:B------:R-:W-:Y:S01]  /*bee0*/  FMUL.FTZ R24, R24, UR31 ;  /* 0x0000001f18187c20 */ /* 0x000fe20008410000 */
[----:B------:R-:W-:Y:S01]  /*bef0*/  FSEL R33, R194, -INF , !P6 ;  /* 0xff800000c2217808 */ /* 0x000fe20007000000 */
[----:B------:R-:W-:Y:S01]  /*bf00*/  FMUL.FTZ R26, R26, UR31 ;  /* 0x0000001f1a1a7c20 */ /* 0x000fe20008410000 */
[----:B------:R-:W-:Y:S01]  /*bf10*/  ISETP.LT.OR P1, PT, R2, R241, P1 ;  /* 0x000000f10200720c */ /* 0x000fe20000f21670 */
[----:B------:R-:W-:Y:S01]  /*bf20*/  FMUL.FTZ R25, R25, UR31 ;  /* 0x0000001f19197c20 */ /* 0x000fe20008410000 */
[----:B------:R-:W-:Y:S01]  /*bf30*/  ISETP.GE.AND P6, PT, R8, R243, PT ;  /* 0x000000f30800720c */ /* 0x000fe20003fc6270 */
[----:B------:R-:W-:Y:S01]  /*bf40*/  MUFU.TANH R177, R17 ;  /* 0x0000001100b17308 */ /* 0x000fe20000002400 */
[----:B------:R-:W-:Y:S01]  /*bf50*/  ISETP.LT.OR P0, PT, R2, R240, P0 ;  /* 0x000000f00200720c */ /* 0x000fe20000701670 */
[----:B------:R-:W-:Y:S01]  /*bf60*/  VIADD R2, R0, 0x11 ;  /* 0x0000001100027836 */ /* 0x000fe20000000000 */
[----:B------:R-:W-:Y:S01]  /*bf70*/  FSEL R32, R204, -INF , !P1 ;  /* 0xff800000cc207808 */ /* 0x000fe20004800000 */
[----:B------:R-:W-:Y:S01]  /*bf80*/  FMUL.FTZ R27, R27, UR31 ;  /* 0x0000001f1b1b7c20 */ /* 0x000fe20008410000 */
[----:B------:R-:W-:-:S02]  /*bf90*/  ISETP.LT.OR P6, PT, R8, R241, P6 ;  /* 0x000000f10800720c */ /* 0x000fc400037c1670 */
[-C--:B------:R-:W-:Y:S01]  /*bfa0*/  ISETP.GE.AND P1, PT, R8, R242.reuse, PT ;  /* 0x000000f20800720c */ /* 0x080fe20003f26270 */
[----:B------:R-:W2:Y:S01]  /*bfb0*/  MUFU.TANH R173, R18 ;  /* 0x0000001200ad7308 */ /* 0x000ea20000002400 */
[----:B------:R-:W-:Y:S02]  /*bfc0*/  FSEL R34, R193, -INF , !P0 ;  /* 0xff800000c1227808 */ /* 0x000fe40004000000 */
[----:B------:R-:W-:Y:S02]  /*bfd0*/  FSEL R35, R192, -INF , !P6 ;  /* 0xff800000c0237808 */ /* 0x000fe40007000000 */
[C---:B------:R-:W-:Y:S02]  /*bfe0*/  ISETP.GE.AND P0, PT, R2.reuse, R243, PT ;  /* 0x000000f30200720c */ /* 0x040fe40003f06270 */
[----:B------:R-:W-:Y:S01]  /*bff0*/  ISETP.GE.AND P6, PT, R2, R242, PT ;  /* 0x000000f20200720c */ /* 0x000fe20003fc6270 */
[----:B------:R3:W4:Y:S01]  /*c000*/  MUFU.TANH R172, R19 ;  /* 0x0000001300ac7308 */ /* 0x0007220000002400 */
[-C--:B------:R-:W-:Y:S01]  /*c010*/  ISETP.LT.OR P1, PT, R8, R240.reuse, P1 ;  /* 0x000000f00800720c */ /* 0x080fe20000f21670 */
[----:B------:R-:W-:Y:S01]  /*c020*/  VIADD R8, R0, 0x18 ;  /* 0x0000001800087836 */ /* 0x000fe20000000000 */
[C---:B------:R-:W-:Y:S01]  /*c030*/  ISETP.LT.OR P0, PT, R2.reuse, R241, P0 ;  /* 0x000000f10200720c */ /* 0x040fe20000701670 */
[----:B------:R-:W-:Y:S01]  /*c040*/  BAR.SYNC.DEFER_BLOCKING 0x0 ;  /* 0x0000000000007b1d */ /* 0x000fe20000010000 */
[----:B------:R-:W-:Y:S01]  /*c050*/  ISETP.LT.OR P6, PT, R2, R240, P6 ;  /* 0x000000f00200720c */ /* 0x000fe200037c1670 */
[----:B------:R-:W-:Y:S01]  /*c060*/  VIADD R2, R0, 0x19 ;  /* 0x0000001900027836 */ /* 0x000fe20000000000 */
[----:B------:R-:W-:Y:S01]  /*c070*/  FSEL R178, R184, -INF , !P1 ;  /* 0xff800000b8b27808 */ /* 0x000fe20004800000 */
[----:B------:R-:W-:Y:S01]  /*c080*/  IMAD.MOV.U32 R184, RZ, RZ, R244 ;  /* 0x000000ffffb87224 */ /* 0x000fe200078e00f4 */
[----:B------:R-:W-:Y:S01]  /*c090*/  ISETP.GE.AND P1, PT, R8, R243, PT ;  /* 0x000000f30800720c */ /* 0x000fe20003f26270 */
[----:B------:R-:W4:Y:S01]  /*c0a0*/  MUFU.TANH R24, R24 ;  /* 0x0000001800187308 */ /* 0x000f220000002400 */
[----:B------:R-:W-:-:S02]  /*c0b0*/  FSEL R179, R183, -INF , !P6 ;  /* 0xff800000b7b37808 */ /* 0x000fc40007000000 */
[----:B------:R-:W-:Y:S02]  /*c0c0*/  ISETP.LT.OR P1, PT, R8, R241, P1 ;  /* 0x000000f10800720c */ /* 0x000fe40000f21670 */
[C---:B------:R-:W-:Y:S01]  /*c0d0*/  ISETP.GE.AND P6, PT, R2.reuse, R243, PT ;  /* 0x000000f30200720c */ /* 0x040fe20003fc6270 */
[----:B---3--:R-:W-:Y:S02]  /*c0e0*/  HMMA.16816.F32 R16, R4, R20, R28 ;  /* 0x000000140410723c */ /* 0x008fe4000000181c */
[----:B------:R-:W3:Y:S01]  /*c0f0*/  MUFU.TANH R26, R26 ;  /* 0x0000001a001a7308 */ /* 0x000ee20000002400 */
[----:B------:R-:W-:-:S04]  /*c100*/  ISETP.LT.OR P6, PT, R2, R241, P6 ;  /* 0x000000f10200720c */ /* 0x000fc800037c1670 */
[----:B------:R-:W-:Y:S02]  /*c110*/  FSEL R175, R181, -INF , !P6 ;  /* 0xff800000b5af7808 */ /* 0x000fe40007000000 */
[----:B------:R-:W-:Y:S01]  /*c120*/  FSEL R30, R185, -INF , !P0 ;  /* 0xff800000b91e7808 */ /* 0x000fe20004000000 */
[----:B------:R-:W3:Y:S01]  /*c130*/  MUFU.TANH R25, R25 ;  /* 0x0000001900197308 */ /* 0x000ee20000002400 */
[----:B------:R-:W-:Y:S01]  /*c140*/  ISETP.GE.AND P0, PT, R8, R242, PT ;  /* 0x000000f20800720c */ /* 0x000fe20003f06270 */
[----:B------:R-:W-:Y:S01]  /*c150*/  IMAD.MOV.U32 R185, RZ, RZ, R245 ;  /* 0x000000ffffb97224 */ /* 0x000fe200078e00f5 */
[----:B------:R-:W-:Y:S02]  /*c160*/  FSEL R31, R182, -INF , !P1 ;  /* 0xff800000b61f7808 */ /* 0x000fe40004800000 */
[----:B------:R-:W-:Y:S01]  /*c170*/  ISETP.LT.OR P0, PT, R8, R240, P0 ;  /* 0x000000f00800720c */ /* 0x000fe20000701670 */
[----:B------:R-:W-:Y:S01]  /*c180*/  VIADD R8, R0, 0x20 ;  /* 0x0000002000087836 */ /* 0x000fe20000000000 */
[----:B------:R-:W-:Y:S01]  /*c190*/  ISETP.GE.AND P1, PT, R2, R242, PT ;  /* 0x000000f20200720c */ /* 0x000fe20003f26270 */
[----:B------:R-:W3:Y:S01]  /*c1a0*/  MUFU.TANH R27, R27 ;  /* 0x0000001b001b7308 */ /* 0x000ee20000002400 */
[----:B------:R-:W-:-:S02]  /*c1b0*/  FSEL R188, R180, -INF , !P0 ;  /* 0xff800000b4bc7808 */ /* 0x000fc40004000000 */
[----:B------:R-:W-:Y:S01]  /*c1c0*/  ISETP.LT.OR P1, PT, R2, R240, P1 ;  /* 0x000000f00200720c */ /* 0x000fe20000f21670 */
[----:B------:R-:W-:Y:S01]  /*c1d0*/  VIADD R2, R0, 0x21 ;  /* 0x0000002100027836 */ /* 0x000fe20000000000 */
[C---:B------:R-:W-:Y:S02]  /*c1e0*/  ISETP.GE.AND P0, PT, R8.reuse, R243, PT ;  /* 0x000000f30800720c */ /* 0x040fe40003f06270 */
[----:B------:R-:W-:Y:S01]  /*c1f0*/  ISETP.GE.AND P6, PT, R8, R242, PT ;  /* 0x000000f20800720c */ /* 0x000fe20003fc6270 */
[----:B------:R-:W-:Y:S01]  /*c200*/  FMUL.FTZ R16, R16, UR31 ;  /* 0x0000001f10107c20 */ /* 0x000fe20008410000 */
[C---:B------:R-:W-:Y:S01]  /*c210*/  ISETP.LT.OR P0, PT, R8.reuse, R241, P0 ;  /* 0x000000f10800720c */ /* 0x040fe20000701670 */
[----:B------:R-:W-:Y:S01]  /*c220*/  FMUL.FTZ R17, R17, UR31 ;  /* 0x0000001f11117c20 */ /* 0x000fe20008410000 */
[----:B------:R-:W-:Y:S02]  /*c230*/  ISETP.LT.OR P6, PT, R8, R240, P6 ;  /* 0x000000f00800720c */ /* 0x000fe400037c1670 */
[----:B------:R-:W-:Y:S01]  /*c240*/  FSEL R176, R176, -INF , !P1 ;  /* 0xff800000b0b07808 */ /* 0x000fe20004800000 */
[----:B------:R-:W-:Y:S01]  /*c250*/  HMMA.16816.F32 R8, R4, R22, R12 ;  /* 0x000000160408723c */ /* 0x000fe2000000180c */
[----:B------:R-:W-:Y:S01]  /*c260*/  ISETP.GE.AND P1, PT, R2, R243, PT ;  /* 0x000000f30200720c */ /* 0x000fe20003f26270 */
[----:B------:R-:W3:Y:S01]  /*c270*/  MUFU.TANH R16, R16 ;  /* 0x0000001000107308 */ /* 0x000ee20000002400 */
[----:B-1----:R-:W-:-:S02]  /*c280*/  FSEL R174, R174, -INF , !P0 ;  /* 0xff800000aeae7808 */ /* 0x002fc40004000000 */
[----:B------:R-:W-:Y:S02]  /*c290*/  ISETP.LT.OR P1, PT, R2, R241, P1 ;  /* 0x000000f10200720c */ /* 0x000fe40000f21670 */
[----:B------:R-:W-:Y:S01]  /*c2a0*/  VIADD R4, R0, 0x28 ;  /* 0x0000002800047836 */ /* 0x000fe20000000000 */
[----:B------:R-:W-:Y:S01]  /*c2b0*/  ISETP.GE.AND P0, PT, R2, R242, PT ;  /* 0x000000f20200720c */ /* 0x000fe20003f06270 */
[----:B------:R-:W-:Y:S01]  /*c2c0*/  FMUL.FTZ R5, R18, UR31 ;  /* 0x0000001f12057c20 */ /* 0x000fe20008410000 */
[----:B--2---:R-:W-:Y:S01]  /*c2d0*/  FSEL R195, R173, -INF , !P6 ;  /* 0xff800000adc37808 */ /* 0x004fe20007000000 */
[----:B------:R-:W-:Y:S01]  /*c2e0*/  FMUL.FTZ R12, R19, UR31 ;  /* 0x0000001f130c7c20 */ /* 0x000fe20008410000 */
[----:B------:R-:W-:Y:S01]  /*c2f0*/  FSEL R177, R177, -INF , !P1 ;  /* 0xff800000b1b17808 */ /* 0x000fe20004800000 */
[----:B------:R-:W-:Y:S01]  /*c300*/  MUFU.TANH R13, R17 ;  /* 0x00000011000d7308 */ /* 0x000fe20000002400 */
[----:B------:R-:W-:Y:S01]  /*c310*/  ISETP.LT.OR P0, PT, R2, R240, P0 ;  /* 0x000000f00200720c */ /* 0x000fe20000701670 */
[----:B------:R-:W-:Y:S01]  /*c320*/  VIADD R2, R0, 0x29 ;  /* 0x0000002900027836 */ /* 0x000fe20000000000 */
[----:B------:R-:W-:-:S02]  /*c330*/  ISETP.GE.AND P6, PT, R4, R243, PT ;  /* 0x000000f30400720c */ /* 0x000fc40003fc6270 */
[C---:B------:R-:W-:Y:S02]  /*c340*/  ISETP.GE.AND P1, PT, R4.reuse, R242, PT ;  /* 0x000000f20400720c */ /* 0x040fe40003f26270 */
[C---:B------:R-:W-:Y:S01]  /*c350*/  ISETP.LT.OR P6, PT, R4.reuse, R241, P6 ;  /* 0x000000f10400720c */ /* 0x040fe200037c1670 */
[----:B------:R-:W1:Y:S01]  /*c360*/  MUFU.TANH R5, R5 ;  /* 0x0000000500057308 */ /* 0x000e620000002400 */
[----:B------:R-:W-:Y:S01]  /*c370*/  ISETP.LT.OR P1, PT, R4, R240, P1 ;  /* 0x000000f00400720c */ /* 0x000fe20000f21670 */
[----:B------:R-:W-:Y:S01]  /*c380*/  VIADD R4, R0, 0x30 ;  /* 0x0000003000047836 */ /* 0x000fe20000000000 */
[----:B----4-:R-:W-:Y:S01]  /*c390*/  FSEL R189, R172, -INF , !P0 ;  /* 0xff800000acbd7808 */ /* 0x010fe20004000000 */
[----:B------:R-:W-:Y:S01]  /*c3a0*/  FMUL.FTZ R7, R8, UR31 ;  /* 0x0000001f08077c20 */ /* 0x000fe20008410000 */
[----:B------:R-:W-:Y:S01]  /*c3b0*/  ISETP.GE.AND P0, PT, R2, R243, PT ;  /* 0x000000f30200720c */ /* 0x000fe20003f06270 */
[----:B------:R-:W-:Y:S01]  /*c3c0*/  FMUL.FTZ R6, R9, UR31 ;  /* 0x0000001f09067c20 */ /* 0x000fe20008410000 */
[----:B------:R-:W-:Y:S01]  /*c3d0*/  FSEL R190, R24, -INF , !P6 ;  /* 0xff80000018be7808 */ /* 0x000fe20007000000 */
[----:B------:R-:W-:Y:S01]  /*c3e0*/  MUFU.TANH R12, R12 ;  /* 0x0000000c000c7308 */ /* 0x000fe20000002400 */
[----:B------:R-:W-:Y:S01]  /*c3f0*/  ISETP.GE.AND P6, PT, R2, R242, PT ;  /* 0x000000f20200720c */ /* 0x000fe20003fc6270 */
[----:B------:R-:W-:Y:S01]  /*c400*/  FMUL.FTZ R11, R11, UR31 ;  /* 0x0000001f0b0b7c20 */ /* 0x000fe20008410000 */
[----:B---3--:R-:W-:-:S02]  /*c410*/  FSEL R194, R26, -INF , !P1 ;  /* 0xff8000001ac27808 */ /* 0x008fc40004800000 */
[----:B------:R-:W-:Y:S02]  /*c420*/  ISETP.LT.OR P0, PT, R2, R241, P0 ;  /* 0x000000f10200720c */ /* 0x000fe40000701670 */
[----:B------:R-:W-:Y:S01]  /*c430*/  ISETP.GE.AND P1, PT, R4, R243, PT ;  /* 0x000000f30400720c */ /* 0x000fe20003f26270 */
[----:B------:R-:W2:Y:S01]  /*c440*/  MUFU.TANH R7, R7 ;  /* 0x0000000700077308 */ /* 0x000ea20000002400 */
[----:B------:R-:W-:Y:S01]  /*c450*/  ISETP.LT.OR P6, PT, R2, R240, P6 ;  /* 0x000000f00200720c */ /* 0x000fe200037c1670 */
[----:B------:R-:W-:Y:S01]  /*c460*/  VIADD R2, R0, 0x31 ;  /* 0x0000003100027836 */ /* 0x000fe20000000000 */
[----:B------:R-:W-:Y:S02]  /*c470*/  FSEL R252, R25, -INF , !P0 ;  /* 0xff80000019fc7808 */ /* 0x000fe40004000000 */
[C---:B------:R-:W-:Y:S02]  /*c480*/  ISETP.LT.OR P1, PT, R4.reuse, R241, P1 ;  /* 0x000000f10400720c */ /* 0x040fe40000f21670 */
[----:B------:R-:W-:Y:S01]  /*c490*/  ISETP.GE.AND P0, PT, R4, R242, PT ;  /* 0x000000f20400720c */ /* 0x000fe20003f06270 */
[----:B------:R-:W-:Y:S01]  /*c4a0*/  MUFU.TANH R6, R6 ;  /* 0x0000000600067308 */ /* 0x000fe20000002400 */
[----:B------:R-:W-:-:S02]  /*c4b0*/  FSEL R8, R27, -INF , !P6 ;  /* 0xff8000001b087808 */ /* 0x000fc40007000000 */
[----:B------:R-:W-:Y:S02]  /*c4c0*/  FSEL R181, R16, -INF , !P1 ;  /* 0xff80000010b57808 */ /* 0x000fe40004800000 */
[C---:B------:R-:W-:Y:S01]  /*c4d0*/  ISETP.GE.AND P6, PT, R2.reuse, R243, PT ;  /* 0x000000f30200720c */ /* 0x040fe20003fc6270 */
[----:B------:R3:W-:Y:S01]  /*c4e0*/  STL [R1+0x24], R8 ;  /* 0x0000240801007387 */ /* 0x0007e20000100800 */
[----:B------:R-:W-:Y:S02]  /*c4f0*/  ISETP.GE.AND P1, PT, R2, R242, PT ;  /* 0x000000f20200720c */ /* 0x000fe40003f26270 */
[-C--:B------:R-:W-:Y:S01]  /*c500*/  ISETP.LT.OR P0, PT, R4, R240.reuse, P0 ;  /* 0x000000f00400720c */ /* 0x080fe20000701670 */
[----:B------:R-:W-:Y:S01]  /*c510*/  FMUL.FTZ R4, R10, UR31 ;  /* 0x0000001f0a047c20 */ /* 0x000fe20008410000 */
[C---:B------:R-:W-:Y:S02]  /*c520*/  ISETP.LT.OR P6, PT, R2.reuse, R241, P6 ;  /* 0x000000f10200720c */ /* 0x040fe400037c1670 */
[----:B------:R-:W-:Y:S01]  /*c530*/  ISETP.LT.OR P1, PT, R2, R240, P1 ;  /* 0x000000f00200720c */ /* 0x000fe20000f21670 */
[C---:B------:R-:W-:Y:S01]  /*c540*/  VIADD R2, R0.reuse, 0x38 ;  /* 0x0000003800027836 */ /* 0x040fe20000000000 */
[----:B-1----:R-:W-:Y:S01]  /*c550*/  FSEL R191, R5, -INF , !P0 ;  /* 0xff80000005bf7808 */ /* 0x002fe20004000000 */
[----:B------:R-:W1:Y:S01]  /*c560*/  MUFU.TANH R4, R4 ;  /* 0x0000000400047308 */ /* 0x000e620000002400 */
[----:B------:R-:W-:Y:S01]  /*c570*/  VIADD R0, R0, 0x39 ;  /* 0x0000003900007836 */ /* 0x000fe20000000000 */
[----:B------:R-:W-:-:S02]  /*c580*/  FSEL R192, R13, -INF , !P6 ;  /* 0xff8000000dc07808 */ /* 0x000fc40007000000 */
[C---:B------:R-:W-:Y:S02]  /*c590*/  ISETP.GE.AND P0, PT, R2.reuse, R243, PT ;  /* 0x000000f30200720c */ /* 0x040fe40003f06270 */
[C---:B------:R-:W-:Y:S02]  /*c5a0*/  ISETP.GE.AND P6, PT, R2.reuse, R242, PT ;  /* 0x000000f20200720c */ /* 0x040fe40003fc6270 */
[C---:B------:R-:W-:Y:S01]  /*c5b0*/  ISETP.LT.OR P0, PT, R2.reuse, R241, P0 ;  /* 0x000000f10200720c */ /* 0x040fe20000701670 */
[----:B------:R-:W4:Y:S01]  /*c5c0*/  MUFU.TANH R5, R11 ;  /* 0x0000000b00057308 */ /* 0x000f220000002400 */
[----:B------:R-:W-:Y:S02]  /*c5d0*/  ISETP.LT.OR P6, PT, R2, R240, P6 ;  /* 0x000000f00200720c */ /* 0x000fe400037c1670 */
[----:B--2---:R-:W-:Y:S02]  /*c5e0*/  FSEL R172, R7, -INF , !P0 ;  /* 0xff80000007ac7808 */ /* 0x004fe40004000000 */
[----:B------:R-:W-:-:S02]  /*c5f0*/  ISETP.GE.AND P0, PT, R0, R242, PT ;  /* 0x000000f20000720c */ /* 0x000fc40003f06270 */
[----:B---3--:R-:W-:Y:S02]  /*c600*/  FSEL R8, R12, -INF , !P1 ;  /* 0xff8000000c087808 */ /* 0x008fe40004800000 */
[C---:B------:R-:W-:Y:S02]  /*c610*/  ISETP.GE.AND P1, PT, R0.reuse, R243, PT ;  /* 0x000000f30000720c */ /* 0x040fe40003f26270 */
[C---:B------:R-:W-:Y:S01]  /*c620*/  ISETP.LT.OR P0, PT, R0.reuse, R240, P0 ;  /* 0x000000f00000720c */ /* 0x040fe20000701670 */
[----:B------:R2:W-:Y:S01]  /*c630*/  STL [R1+0x28], R8 ;  /* 0x0000280801007387 */ /* 0x0005e20000100800 */
[----:B------:R-:W-:Y:S02]  /*c640*/  ISETP.LT.OR P1, PT, R0, R241, P1 ;  /* 0x000000f10000720c */ /* 0x000fe40000f21670 */
[----:B-1----:R-:W-:Y:S02]  /*c650*/  FSEL R0, R4, -INF , !P6 ;  /* 0xff80000004007808 */ /* 0x002fe40007000000 */
[----:B------:R-:W-:-:S02]  /*c660*/  PLOP3.LUT P6, PT, PT, PT, UP0, 0x80, 0x0 ;  /* 0x000000000000781c */ /* 0x000fc40003fcf008 */
[----:B------:R-:W-:Y:S01]  /*c670*/  FSEL R244, R6, -INF , !P1 ;  /* 0xff80000006f47808 */ /* 0x000fe20004800000 */
[----:B------:R2:W-:Y:S01]  /*c680*/  STL [R1+0x2c], R0 ;  /* 0x00002c0001007387 */ /* 0x0005e20000100800 */
[----:B----4-:R-:W-:-:S09]  /*c690*/  FSEL R245, R5, -INF , !P0 ;  /* 0xff80000005f57808 */ /* 0x010fd20004000000 */
[----:B------:R-:W-:Y:S05]  /*c6a0*/  @!P6 BRA `(.L_x_2430) ;  /* 0x0000000c00b4e947 */ /* 0x000fea0003800000 */
[----:B------:R-:W-:-:S13]  /*c6b0*/  PLOP3.LUT P0, PT, PT, PT, UP6, 0x40, 0x0 ;  /* 0x000000000000781c */ /* 0x000fda0003f0e868 */
[----:B------:R-:W-:Y:S05]  /*c6c0*/  @P0 BRA `(.L_x_2431) ;  /* 0x0000000400240947 */ /* 0x000fea0003800000 */
[----:B------:R-:W-:Y:S01]  /*c6d0*/  ULDC UR7, c[0x0][0x380] ;  /* 0x0000e00000077ab9 */ /* 0x000fe20000000800 */
[----:B------:R-:W-:Y:S01]  /*c6e0*/  USHF.L.U32 UR8, UR14, 0x6, URZ ;  /* 0x000000060e087899 */ /* 0x000fe2000800063f */
[----:B--2---:R-:W-:Y:S01]  /*c6f0*/  IMAD.U32 R0, RZ, RZ, UR7 ;  /* 0x00000007ff007e24 */ /* 0x004fe2000f8e00ff */
        /* <DEDUP_REMOVED lines=70> */
.L_x_2431:
[----:B------:R-:W-:-:S04]  /*cb60*/  ULEA UR18, -UR10, URZ, 0x6 ;  /* 0x0000003f0a127291 */ /* 0x000fc8000f8e313f */
[----:B------:R-:W-:-:S12]  /*cb70*/  USHF.R.S32.HI UR8, URZ, 0x1f, UR18 ;  /* 0x0000001f3f087899 */ /* 0x000fd80008011412 */
.L_x_2432:
[C---:B--2---:R-:W-:Y:S01]  /*cb80*/  @!P3 IADD3 R0, P0, R133.reuse, UR18, RZ ;  /* 0x000000128500bc10 */ /* 0x044fe2000ff1e0ff */
[----:B------:R-:W-:Y:S01]  /*cb90*/  IMAD.U32 R5, RZ, RZ, UR18 ;  /* 0x00000012ff057e24 */ /* 0x000fe2000f8e00ff */
[C---:B------:R-:W-:Y:S01]  /*cba0*/  @!P4 IADD3 R2, P1, R133.reuse, UR18, RZ ;  /* 0x000000128502cc10 */ /* 0x040fe2000ff3e0ff */
[----:B------:R-:W-:Y:S01]  /*cbb0*/  IMAD.U32 R8, RZ, RZ, UR8 ;  /* 0x00000008ff087e24 */ /* 0x000fe2000f8e00ff */
[C---:B------:R-:W-:Y:S01]  /*cbc0*/  @!P3 IADD3.X R6, R134.reuse, UR8, RZ, P0, !PT ;  /* 0x000000088606bc10 */ /* 0x040fe200087fe4ff */
[----:B------:R-:W-:Y:S01]  /*cbd0*/  UIADD3 UR7, UP1, UP0, UR28, UR18, UR28 ;  /* 0x000000121c077290 */ /* 0x000fe2000f83e01c */
[----:B------:R-:W-:Y:S01]  /*cbe0*/  @!P4 IADD3.X R4, R134, UR8, RZ, P1, !PT ;  /* 0x000000088604cc10 */ /* 0x000fe20008ffe4ff */
[----:B------:R1:W-:Y:S01]  /*cbf0*/  @P5 STS.128 [R239+0x8000], RZ ;  /* 0x008000ffef005388 */ /* 0x0003e20000000c00 */
[----:B------:R-:W-:Y:S01]  /*cc00*/  @!P3 LEA R28, P0, R0, UR16, 0x1 ;  /* 0x00000010001cbc11 */ /* 0x000fe2000f8008ff */
[----:B------:R-:W-:Y:S01]  /*cc10*/  UIADD3.X UR4, UR25, UR8, UR25, UP1, UP0 ;  /* 0x0000000819047290 */ /* 0x000fe20008fe0419 */
[----:B------:R-:W-:Y:S01]  /*cc20*/  @!P4 LEA R10, P1, R2, UR16, 0x1 ;  /* 0x00000010020acc11 */ /* 0x000fe2000f8208ff */
[----:B------:R-:W-:Y:S01]  /*cc30*/  BSSY B0, `(.L_x_2433) ;  /* 0x000008f000007945 */ /* 0x000fe20003800000 */
[----:B------:R-:W-:Y:S01]  /*cc40*/  @!P3 LEA.HI.X R29, R0, UR17, R6, 0x1, P0 ;  /* 0x00000011001dbc11 */ /* 0x000fe200080f0c06 */
[----:B------:R-:W-:Y:S01]  /*cc50*/  IMAD.U32 R0, RZ, RZ, UR8 ;  /* 0x00000008ff007e24 */ /* 0x000fe2000f8e00ff */
[----:B------:R-:W-:Y:S01]  /*cc60*/  @!P4 LEA.HI.X R11, R2, UR17, R4, 0x1, P1 ;  /* 0x00000011020bcc11 */ /* 0x000fe200088f0c04 */
[----:B------:R-:W-:Y:S01]  /*cc70*/  VOTEU.ALL UP0, P5 ;  /* 0x00000000003f7886 */ /* 0x000fe20002800000 */
[----:B------:R-:W-:-:S02]  /*cc80*/  @!P2 IADD3 R2, P0, R133, UR18, RZ ;  /* 0x000000128502ac10 */ /* 0x000fc4000ff1e0ff */
[C---:B------:R-:W-:Y:S02]  /*cc90*/  @!P5 LEA R6, P1, R5.reuse, R246, 0x1 ;  /* 0x000000f60506d211 */ /* 0x040fe400078208ff */
[C---:B------:R-:W-:Y:S01]  /*cca0*/  @!P2 IADD3.X R9, R134.reuse, UR8, RZ, P0, !PT ;  /* 0x000000088609ac10 */ /* 0x040fe200087fe4ff */
[----:B------:R-:W-:Y:S01]  /*ccb0*/  @!UP0 UIADD3 UR11, UP1, UR28, UR18, URZ ;  /* 0x000000121c0b8290 */ /* 0x000fe2000ff3e03f */
[----:B------:R-:W-:Y:S02]  /*ccc0*/  @!P5 LEA.HI.X R7, R5, R247, R0, 0x1, P1 ;  /* 0x000000f70507d211 */ /* 0x000fe400008f0c00 */
[----:B------:R-:W-:Y:S01]  /*ccd0*/  @!P4 IADD3 R4, P1, P0, R133, UR28, R5 ;  /* 0x0000001c8504cc10 */ /* 0x000fe2000f83e005 */
[----:B------:R-:W-:Y:S02]  /*cce0*/  @!UP0 UIADD3.X UR9, UR25, UR8, URZ, UP1, !UPT ;  /* 0x0000000819098290 */ /* 0x000fe40008ffe43f */
[----:B------:R-:W-:Y:S01]  /*ccf0*/  @!PT LDS RZ, [RZ] ;  /* 0x00000000fffff984 */ /* 0x000fe20000000800 */
[----:B------:R-:W-:Y:S01]  /*cd00*/  @!PT LDS RZ, [RZ] ;  /* 0x00000000fffff984 */ /* 0x000fe20000000800 */
[----:B------:R-:W-:Y:S01]  /*cd10*/  @!PT LDS RZ, [RZ] ;  /* 0x00000000fffff984 */ /* 0x000fe20000000800 */
[----:B------:R2:W-:Y:S01]  /*cd20*/  @!P5 LDGSTS.E.BYPASS.LTC128B.128 [R239+0x8000], desc[UR26][R6.64] ;  /* 0x0800000006efdfae */ /* 0x0005e2000b901d5a */
[----:B------:R-:W-:-:S02]  /*cd30*/  @!P4 IADD3.X R12, R134, UR25, R8, P1, P0 ;  /* 0x00000019860ccc10 */ /* 0x000fc40008fe0408 */
        /* <DEDUP_REMOVED lines=10> */
[----:B------:R-:W-:Y:S01]  /*cde0*/  @!P2 LEA R24, P0, R2, UR16, 0x1 ;  /* 0x000000100218ac11 */ /* 0x000fe2000f8008ff */
[----:B------:R-:W-:Y:S01]  /*cdf0*/  @!PT LDS RZ, [RZ] ;  /* 0x00000000fffff984 */ /* 0x000fe20000000800 */
[----:B------:R-:W-:Y:S01]  /*ce00*/  @!PT LDS RZ, [RZ] ;  /* 0x00000000fffff984 */ /* 0x000fe20000000800 */
[----:B------:R-:W-:Y:S01]  /*ce10*/  @!PT LDS RZ, [RZ] ;  /* 0x00000000fffff984 */ /* 0x000fe20000000800 */
[----:B------:R1:W-:Y:S01]  /*ce20*/  @!P3 LDGSTS.E.BYPASS.LTC128B.128 [R239+0xc000], desc[UR26][R28.64+0x100] ;  /* 0x0c0001001cefbfae */ /* 0x0003e2000b901d5a */
[----:B------:R-:W-:Y:S02]  /*ce30*/  @!P4 LEA R26, P1, R4, UR16, 0x1 ;  /* 0x00000010041acc11 */ /* 0x000fe4000f8208ff */
        /* <DEDUP_REMOVED lines=12> */
[----:B------:R-:W-:Y:S02]  /*cf00*/  @!P5 LEA.HI.X R21, R9, R247, R2, 0x1, P1 ;  /* 0x000000f70915d211 */ /* 0x000fe400008f0c02 */
[----:B------:R-:W-:Y:S01]  /*cf10*/  @!P4 IADD3 R0, P1, R133, UR7, RZ ;  /* 0x000000078500cc10 */ /* 0x000fe2000ff3e0ff */
[----:B------:R1:W-:Y:S01]  /*cf20*/  @P5 STS.128 [R239+0x8800], RZ ;  /* 0x008800ffef005388 */ /* 0x0003e20000000c00 */
[----:B------:R-:W-:Y:S02]  /*cf30*/  @!P2 LEA R18, P0, R5, UR16, 0x1 ;  /* 0x000000100512ac11 */ /* 0x000fe4000f8008ff */
[----:B------:R-:W-:Y:S02]  /*cf40*/  @!P4 IADD3.X R4, R134, UR4, RZ, P1, !PT ;  /* 0x000000048604cc10 */ /* 0x000fe40008ffe4ff */
[----:B------:R-:W-:-:S02]  /*cf50*/  @!P4 LEA R16, P1, R0, UR16, 0x1 ;  /* 0x000000100010cc11 */ /* 0x000fc4000f8208ff */
[----:B------:R-:W-:Y:S01]  /*cf60*/  @!P2 LEA.HI.X R19, R5, UR17, R8, 0x1, P0 ;  /* 0x000000110513ac11 */ /* 0x000fe200080f0c08 */
[----:B------:R-:W-:Y:S01]  /*cf70*/  IMAD.U32 R5, RZ, RZ, UR9 ;  /* 0x00000009ff057e24 */ /* 0x000fe2000f8e00ff */
[----:B------:R-:W-:Y:S01]  /*cf80*/  @!P3 IADD3 R2, P0, R133, UR7, RZ ;  /* 0x000000078502bc10 */ /* 0x000fe2000ff1e0ff */
[----:B------:R-:W-:Y:S01]  /*cf90*/  UIADD3 UR9, UP0, UR28, UR7, URZ ;  /* 0x000000071c097290 */ /* 0x000fe2000ff1e03f */
[----:B------:R-:W-:Y:S01]  /*cfa0*/  @!P4 LEA.HI.X R17, R0, UR17, R4, 0x1, P1 ;  /* 0x000000110011cc11 */ /* 0x000fe200088f0c04 */
[----:B------:R-:W-:Y:S01]  /*cfb0*/  IMAD.U32 R4, RZ, RZ, UR11 ;  /* 0x0000000bff047e24 */ /* 0x000fe2000f8e00ff */
[----:B------:R-:W-:Y:S02]  /*cfc0*/  @!P3 IADD3.X R0, R134, UR4, RZ, P0, !PT ;  /* 0x000000048600bc10 */ /* 0x000fe400087fe4ff */
[----:B------:R-:W-:Y:S02]  /*cfd0*/  @!P3 LEA R8, P0, R2, UR16, 0x1 ;  /* 0x000000100208bc11 */ /* 0x000fe4000f8008ff */
[----:B------:R-:W-:-:S02]  /*cfe0*/  @!P5 LEA R14, P1, R4, R246, 0x1 ;  /* 0x000000f6040ed211 */ /* 0x000fc400078208ff */
[----:B------:R-:W-:Y:S02]  /*cff0*/  @!P3 LEA.HI.X R9, R2, UR17, R0, 0x1, P0 ;  /* 0x000000110209bc11 */ /* 0x000fe400080f0c00 */
[----:B------:R-:W-:Y:S01]  /*d000*/  @!P2 IADD3 R0, P0, R133, UR7, RZ ;  /* 0x000000078500ac10 */ /* 0x000fe2000ff1e0ff */
[----:B------:R-:W-:Y:S01]  /*d010*/  UIADD3.X UR7, UR25, UR4, URZ, UP0, !UPT ;  /* 0x0000000419077290 */ /* 0x000fe200087fe43f */
[----:B------:R-:W-:Y:S01]  /*d020*/  @!P5 LEA.HI.X R15, R4, R247, R5, 0x1, P1 ;  /* 0x000000f7040fd211 */ /* 0x000fe200008f0c05 */
[----:B------:R-:W-:Y:S01]  /*d030*/  IMAD.U32 R5, RZ, RZ, UR9 ;  /* 0x00000009ff057e24 */ /* 0x000fe2000f8e00ff */
[----:B------:R-:W-:Y:S02]  /*d040*/  @!P2 IADD3.X R4, R134, UR4, RZ, P0, !PT ;  /* 0x000000048604ac10 */ /* 0x000fe400087fe4ff */
[C---:B--2---:R-:W-:Y:S01]  /*d050*/  @!P2 LEA R6, P0, R0.reuse, UR16, 0x1 ;  /* 0x000000100006ac11 */ /* 0x044fe2000f8008ff */
[----:B------:R-:W-:Y:S01]  /*d060*/  IMAD.U32 R2, RZ, RZ, UR7 ;  /* 0x00000007ff027e24 */ /* 0x000fe2000f8e00ff */
[----:B------:R-:W-:Y:S01]  /*d070*/  @!P5 LEA R12, P1, R5, R246, 0x1 ;  /* 0x000000f6050cd211 */ /* 0x000fe200078208ff */
[----:B------:R-:W-:Y:S01]  /*d080*/  @!PT LDS RZ, [RZ] ;  /* 0x00000000fffff984 */ /* 0x000fe20000000800 */
[----:B------:R-:W-:Y:S01]  /*d090*/  @!PT LDS RZ, [RZ] ;  /* 0x00000000fffff984 */ /* 0x000fe20000000800 */
[----:B------:R-:W-:Y:S01]  /*d0a0*/  @!PT LDS RZ, [RZ] ;  /* 0x00000000fffff984 */ /* 0x000fe20000000800 */
[----:B------:R1:W-:Y:S01]  /*d0b0*/  @!P5 LDGSTS.E.BYPASS.LTC128B.128 [R239+0x8800], desc[UR26][R14.64] ;  /* 0x088000000eefdfae */ /* 0x0003e2000b901d5a */
[----:B------:R-:W-:-:S02]  /*d0c0*/  @!P2 LEA.HI.X R7, R0, UR17, R4, 0x1, P0 ;  /* 0x000000110007ac11 */ /* 0x000fc400080f0c04 */
[----:B------:R-:W-:Y:S01]  /*d0d0*/  @!P5 LEA.HI.X R13, R5, R247, R2, 0x1, P1 ;  /* 0x000000f7050dd211 */ /* 0x000fe200008f0c02 */
[----:B------:R1:W-:Y:S01]  /*d0e0*/  @P4 STS.128 [R239+0xa800], RZ ;  /* 0x00a800ffef004388 */ /* 0x0003e20000000c00 */
[----:B------:R-:W-:-:S03]  /*d0f0*/  @!P4 IADD3 R2, P0, R133, UR9, RZ ;  /* 0x000000098502cc10 */ /* 0x000fc6000ff1e0ff */
[----:B------:R-:W-:Y:S01]  /*d100*/  @!PT LDS RZ, [RZ] ;  /* 0x00000000fffff984 */ /* 0x000fe20000000800 */
[----:B------:R-:W-:Y:S01]  /*d110*/  @!PT LDS RZ, [RZ] ;  /* 0x00000000fffff984 */ /* 0x000fe20000000800 */
[----:B------:R-:W-:Y:S01]  /*d120*/  @!PT LDS RZ, [RZ] ;  /* 0x00000000fffff984 */ /* 0x000fe20000000800 */
[----:B------:R1:W-:Y:S01]  /*d130*/  @!P4 LDGSTS.E.BYPASS.LTC128B.128 [R239+0xa800], desc[UR26][R26.64+0x80] ;  /* 0x0a8000801aefcfae */ /* 0x0003e2000b901d5a */
[----:B------:R-:W-:Y:S02]  /*d140*/  @!P4 IADD3.X R4, R134, UR7, RZ, P0, !PT ;  /* 0x000000078604cc10 */ /* 0x000fe400087fe4ff */
[C---:B---3--:R-:W-:Y:S01]  /*d150*/  @!P4 LEA R10, P1, R2.reuse, UR16, 0x1 ;  /* 0x00000010020acc11 */ /* 0x048fe2000f8208ff */
[----:B------:R1:W-:Y:S01]  /*d160*/  @P3 STS.128 [R239+0xc800], RZ ;  /* 0x00c800ffef003388 */ /* 0x0003e20000000c00 */
[----:B------:R-:W-:Y:S02]  /*d170*/  @!P3 IADD3 R0, P0, R133, UR9, RZ ;  /* 0x000000098500bc10 */ /* 0x000fe4000ff1e0ff */
[----:B------:R-:W-:Y:S01]  /*d180*/  @!P4 LEA.HI.X R11, R2, UR17, R4, 0x1, P1 ;  /* 0x00000011020bcc11 */ /* 0x000fe200088f0c04 */
[----:B------:R-:W-:Y:S01]  /*d190*/  @!PT LDS RZ, [RZ] ;  /* 0x00000000fffff984 */ /* 0x000fe20000000800 */
[----:B------:R-:W-:Y:S01]  /*d1a0*/  @!PT LDS RZ, [RZ] ;  /* 0x00000000fffff984 */ /* 0x000fe20000000800 */
[----:B------:R-:W-:Y:S01]  /*d1b0*/  @!PT LDS RZ, [RZ] ;  /* 0x00000000fffff984 */ /* 0x000fe20000000800 */
[----:B------:R1:W-:Y:S01]  /*d1c0*/  @!P3 LDGSTS.E.BYPASS.LTC128B.128 [R239+0xc800], desc[UR26][R22.64+0x100] ;  /* 0x0c80010016efbfae */ /* 0x0003e2000b901d5a */
[----:B------:R-:W-:Y:S02]  /*d1d0*/  @!P3 IADD3.X R2, R134, UR7, RZ, P0, !PT ;  /* 0x000000078602bc10 */ /* 0x000fe400087fe4ff */
[C---:B------:R-:W-:Y:S01]  /*d1e0*/  @!P3 LEA R4, P0, R0.reuse, UR16, 0x1 ;  /* 0x000000100004bc11 */ /* 0x040fe2000f8008ff */
[----:B------:R1:W-:Y:S03]  /*d1f0*/  @P2 STS.128 [R239+0xe800], RZ ;  /* 0x00e800ffef002388 */ /* 0x0003e60000000c00 */
        /* <DEDUP_REMOVED lines=44> */
[----:B-1----:R-:W-:-:S04]  /*d4c0*/  LEA R4, P0, R133, UR16, 0x1 ;  /* 0x0000001085047c11 */ /* 0x002fc8000f8008ff */
[----:B------:R-:W-:-:S05]  /*d4d0*/  LEA.HI.X R5, R133, UR17, R134, 0x1, P0 ;  /* 0x0000001185057c11 */ /* 0x000fca00080f0c86 */
[----:B------:R-:W-:Y:S01]  /*d4e0*/  @!PT LDS RZ, [RZ] ;  /* 0x00000000fffff984 */ /* 0x000fe20000000800 */
[----:B------:R-:W-:Y:S01]  /*d4f0*/  @!PT LDS RZ, [RZ] ;  /* 0x00000000fffff984 */ /* 0x000fe20000000800 */
[----:B------:R-:W-:Y:S01]  /*d500*/  @!PT LDS RZ, [RZ] ;  /* 0x00000000fffff984 */ /* 0x000fe20000000800 */
[----:B------:R2:W-:Y:S04]  /*d510*/  LDGSTS.E.BYPASS.LTC128B.128 [R239+0xf800], desc[UR26][R4.64+0x180] ;  /* 0x0f80018004ef7fae */ /* 0x0005e8000b901d5a */
.L_x_2434:
[----:B------:R-:W-:Y:S05]  /*d520*/  BSYNC B0 ;  /* 0x0000000000007941 */ /* 0x000fea0003800000 */
.L_x_2433:
[----:B------:R-:W0:Y:S01]  /*d530*/  LDGDEPBAR ;  /* 0x00000000000079af */ /* 0x000e220000000000 */
[----:B------:R-:W-:Y:S02]  /*d540*/  IMAD.U32 R0, RZ, RZ, UR18 ;  /* 0x00000012ff007e24 */ /* 0x000fe4000f8e00ff */
[----:B------:R-:W-:-:S03]  /*d550*/  IMAD.U32 R2, RZ, RZ, UR8 ;  /* 0x00000008ff027e24 */ /* 0x000fc6000f8e00ff */
[----:B------:R-:W-:-:S04]  /*d560*/  LEA R246, P0, R0, R246, 0x1 ;  /* 0x000000f600f67211 */ /* 0x000fc800078008ff */
[----:B------:R-:W-:-:S09]  /*d570*/  LEA.HI.X R247, R0, R247, R2, 0x1, P0 ;  /* 0x000000f700f77211 */ /* 0x000fd200000f0c02 */
.L_x_2430:
[----:B-1----:R-:W3:Y:S04]  /*d580*/  LDL.LU R20, [R1+0x4] ;  /* 0x0000040001147983 */ /* 0x002ee80000300800 */
[----:B------:R-:W4:Y:S04]  /*d590*/  LDL.LU R21, [R1] ;  /* 0x0000000001157983 */ /* 0x000f280000300800 */
[----:B------:R1:W-:Y:S01]  /*d5a0*/  STL [R1+0x3c], R217 ;  /* 0x00003cd901007387 */ /* 0x0003e20000100800 */
[----:B--2---:R-:W-:-:S03]  /*d5b0*/  FMNMX.FTZ R0, R132, R168, !PT ;  /* 0x000000a884007209 */ /* 0x004fc60007810000 */
[----:B------:R-:W-:Y:S04]  /*d5c0*/  LDSM.16.MT88.4 R16, [R214+0x10000] ;  /* 0x01000000d610783b */ /* 0x000fe80000004200 */
[----:B------:R-:W-:Y:S04]  /*d5d0*/  LDSM.16.MT88.4 R24, [R216+0x10000] ;  /* 0x01000000d818783b */ /* 0x000fe80000004200 */
[----:B------:R-:W-:Y:S04]  /*d5e0*/  LDSM.16.MT88.4 R12, [R213+0x10000] ;  /* 0x01000000d50c783b */ /* 0x000fe80000004200 */
[----:B-1----:R-:W2:Y:S04]  /*d5f0*/  LDL.LU R217, [R1+0x24] ;  /* 0x0000240001d97983 */ /* 0x002ea80000300800 */
[----:B------:R1:W-:Y:S04]  /*d600*/  STL [R1+0x38], R212 ;  /* 0x000038d401007387 */ /* 0x0003e80000100800 */
[----:B-1----:R-:W2:Y:S04]  /*d610*/  LDL.LU R212, [R1+0x2c] ;  /* 0x00002c0001d47983 */ /* 0x002ea80000300800 */
[----:B------:R-:W-:Y:S04]  /*d620*/  STL [R1+0x34], R185 ;  /* 0x000034b901007387 */ /* 0x000fe80000100800 */
[----:B------:R1:W-:Y:S04]  /*d630*/  STL [R1+0x30], R184 ;  /* 0x000030b801007387 */ /* 0x0003e80000100800 */
[----:B-1----:R-:W2:Y:S01]  /*d640*/  LDL.LU R184, [R1+0x28] ;  /* 0x0000280001b87983 */ /* 0x002ea20000300800 */
[----:B------:R-:W-:-:S04]  /*d650*/  FMNMX.FTZ R0, R169, R0, !PT ;  /* 0x00000000a9007209 */ /* 0x000fc80007810000 */
[----:B------:R-:W-:-:S04]  /*d660*/  FMNMX.FTZ R0, R170, R0, !PT ;  /* 0x00000000aa007209 */ /* 0x000fc80007810000 */
[----:B------:R-:W-:-:S04]  /*d670*/  FMNMX.FTZ R0, R32, R0, !PT ;  /* 0x0000000020007209 */ /* 0x000fc80007810000 */
        /* <DEDUP_REMOVED lines=22> */
[----:B------:R-:W-:-:S05]  /*d7e0*/  FMNMX.FTZ R0, R244, R4, !PT ;  /* 0x00000004f4007209 */ /* 0x000fca0007810000 */
[----:B------:R-:W1:Y:S02]  /*d7f0*/  SHFL.BFLY PT, R5, R0, 0x2, 0x1f ;  /* 0x0c401f0000057f89 */ /* 0x000e6400000e0000 */
[----:B-1----:R-:W-:-:S05]  /*d800*/  FMNMX.FTZ R0, R0, R5, !PT ;  /* 0x0000000500007209 */ /* 0x002fca0007810000 */
[----:B------:R-:W1:Y:S02]  /*d810*/  SHFL.BFLY PT, R5, R0, 0x1, 0x1f ;  /* 0x0c201f0000057f89 */ /* 0x000e6400000e0000 */
[----:B-1----:R-:W-:-:S04]  /*d820*/  FMNMX.FTZ R187, R0, R5, !PT ;  /* 0x0000000500bb7209 */ /* 0x002fc80007810000 */
[C---:B------:R-:W-:Y:S01]  /*d830*/  FSETP.NEU.FTZ.AND P1, PT, R187.reuse, -INF , PT ;  /* 0xff800000bb00780b */ /* 0x040fe20003f3d000 */
[----:B------:R-:W-:-:S05]  /*d840*/  FMUL.FTZ R9, R187, UR20 ;  /* 0x00000014bb097c20 */ /* 0x000fca0008410000 */
[----:B------:R-:W-:-:S05]  /*d850*/  FSEL R9, R9, RZ, P1 ;  /* 0x000000ff09097208 */ /* 0x000fca0000800000 */
[----:B------:R-:W-:-:S04]  /*d860*/  FFMA.FTZ R0, R168, UR20, -R9 ;  /* 0x00000014a8007c23 */ /* 0x000fc80008010809 */
[----:B------:R1:W-:Y:S02]  /*d870*/  MUFU.EX2 R29, R0 ;  /* 0x00000000001d7308 */ /* 0x0003e40000000800 */
[----:B-1----:R-:W-:Y:S01]  /*d880*/  FFMA.FTZ R0, R169, UR20, -R9 ;  /* 0x00000014a9007c23 */ /* 0x002fe20008010809 */
[----:B------:R-:W-:-:S05]  /*d890*/  MOV R169, R194 ;  /* 0x000000c200a97202 */ /* 0x000fca0000000f00 */
[----:B------:R1:W-:Y:S02]  /*d8a0*/  MUFU.EX2 R185, R0 ;  /* 0x0000000000b97308 */ /* 0x0003e40000000800 */
[----:B-1----:R-:W-:Y:S01]  /*d8b0*/  FFMA.FTZ R0, R170, UR20, -R9 ;  /* 0x00000014aa007c23 */ /* 0x002fe20008010809 */
[----:B------:R-:W-:-:S05]  /*d8c0*/  MOV R170, R195 ;  /* 0x000000c300aa7202 */ /* 0x000fca0000000f00 */
[----:B------:R1:W-:Y:S02]  /*d8d0*/  MUFU.EX2 R173, R0 ;  /* 0x0000000000ad7308 */ /* 0x0003e40000000800 */
[----:B-1----:R-:W-:-:S06]  /*d8e0*/  FFMA.FTZ R0, R32, UR20, -R9 ;  /* 0x0000001420007c23 */ /* 0x002fcc0008010809 */
[----:B------:R-:W1:Y:S01]  /*d8f0*/  MUFU.EX2 R28, R0 ;  /* 0x00000000001c7308 */ /* 0x000e620000000800 */
[----:B---3--:R-:W-:Y:S01]  /*d900*/  IMAD.MOV.U32 R180, RZ, RZ, R20 ;  /* 0x000000ffffb47224 */ /* 0x008fe200078e0014 */
[----:B----4-:R-:W-:-:S03]  /*d910*/  MOV R133, R21 ;  /* 0x0000001500857202 */ /* 0x010fc60000000f00 */
[----:B------:R-:W-:Y:S01]  /*d920*/  IMAD.MOV.U32 R168, RZ, RZ, R180 ;  /* 0x000000ffffa87224 */ /* 0x000fe200078e00b4 */
[----:B-1----:R-:W-:Y:S02]  /*d930*/  F2FP.F16.F32.PACK_AB R6, R28, R173 ;  /* 0x000000ad1c06723e */ /* 0x002fe400000000ff */
[----:B--2---:R-:W-:-:S04]  /*d940*/  FMNMX.FTZ R2, R217, R2, !PT ;  /* 0x00000002d9027209 */ /* 0x004fc80007810000 */
[----:B------:R-:W-:-:S04]  /*d950*/  FMNMX.FTZ R2, R191, R2, !PT ;  /* 0x00000002bf027209 */ /* 0x000fc80007810000 */
[----:B------:R-:W-:-:S04]  /*d960*/  FMNMX.FTZ R2, R184, R2, !PT ;  /* 0x00000002b8027209 */ /* 0x000fc80007810000 */
[----:B------:R-:W-:-:S04]  /*d970*/  FMNMX.FTZ R2, R212, R2, !PT ;  /* 0x00000002d4027209 */ /* 0x000fc80007810000 */
[----:B------:R-:W-:-:S05]  /*d980*/  FMNMX.FTZ R2, R245, R2, !PT ;  /* 0x00000002f5027209 */ /* 0x000fca0007810000 */
[----:B------:R-:W1:Y:S02]  /*d990*/  SHFL.BFLY PT, R4, R2, 0x2, 0x1f ;  /* 0x0c401f0002047f89 */ /* 0x000e6400000e0000 */
[----:B-1----:R-:W-:-:S05]  /*d9a0*/  FMNMX.FTZ R2, R2, R4, !PT ;  /* 0x0000000402027209 */ /* 0x002fca0007810000 */
[----:B------:R-:W1:Y:S02]  /*d9b0*/  SHFL.BFLY PT, R4, R2, 0x1, 0x1f ;  /* 0x0c201f0002047f89 */ /* 0x000e6400000e0000 */
[----:B-1----:R-:W-:Y:S02]  /*d9c0*/  FMNMX.FTZ R186, R2, R4, !PT ;  /* 0x0000000402ba7209 */ /* 0x002fe40007810000 */
[----:B------:R-:W-:Y:S02]  /*d9d0*/  FSEL R4, R187, RZ, P1 ;  /* 0x000000ffbb047208 */ /* 0x000fe40000800000 */
[C---:B------:R-:W-:Y:S01]  /*d9e0*/  FSETP.NEU.FTZ.AND P0, PT, R186.reuse, -INF , PT ;  /* 0xff800000ba00780b */ /* 0x040fe20003f1d000 */
[----:B------:R-:W-:Y:S02]  /*d9f0*/  FMUL.FTZ R8, R186, UR20 ;  /* 0x00000014ba087c20 */ /* 0x000fe40008410000 */
[----:B------:R-:W-:Y:S01]  /*da00*/  FADD.FTZ R4, R132, -R4 ;  /* 0x8000000484047221 */ /* 0x000fe20000010000 */
[----:B------:R-:W-:-:S02]  /*da10*/  FSEL R2, R186, RZ, P0 ;  /* 0x000000ffba027208 */ /* 0x000fc40000000000 */
[----:B------:R-:W-:Y:S01]  /*da20*/  FSEL R8, R8, RZ, P0 ;  /* 0x000000ff08087208 */ /* 0x000fe20000000000 */
[----:B------:R-:W-:-:S04]  /*da30*/  FMUL.FTZ R4, R4, UR20 ;  /* 0x0000001404047c20 */ /* 0x000fc80008410000 */
[----:B------:R-:W-:-:S04]  /*da40*/  FFMA.FTZ R0, R135, UR20, -R8 ;  /* 0x0000001487007c23 */ /* 0x000fc80008010808 */
[----:B------:R1:W-:Y:S02]  /*da50*/  MUFU.EX2 R32, R0 ;  /* 0x0000000000207308 */ /* 0x0003e40000000800 */
[----:B-1----:R-:W-:-:S06]  /*da60*/  FFMA.FTZ R0, R171, UR20, -R8 ;  /* 0x00000014ab007c23 */ /* 0x002fcc0008010808 */
[----:B------:R1:W2:Y:S02]  /*da70*/  MUFU.EX2 R134, R0 ;  /* 0x0000000000867308 */ /* 0x0002a40000000800 */
[----:B-1----:R-:W-:Y:S01]  /*da80*/  FFMA.FTZ R0, R33, UR20, -R8 ;  /* 0x0000001421007c23 */ /* 0x002fe20008010808 */
[----:B--2---:R-:W-:-:S05]  /*da90*/  F2FP.F16.F32.PACK_AB R5, R134, R32 ;  /* 0x000000208605723e */ /* 0x004fca00000000ff */
[----:B------:R1:W-:Y:S02]  /*daa0*/  MUFU.EX2 R10, R0 ;  /* 0x00000000000a7308 */ /* 0x0003e40000000800 */
[----:B-1----:R-:W-:-:S06]  /*dab0*/  FFMA.FTZ R0, R34, UR20, -R8 ;  /* 0x0000001422007c23 */ /* 0x002fcc0008010808 */
[----:B------:R1:W2:Y:S02]  /*dac0*/  MUFU.EX2 R11, R0 ;  /* 0x00000000000b7308 */ /* 0x0002a40000000800 */
[----:B-1----:R-:W-:Y:S01]  /*dad0*/  FADD.FTZ R0, R3, -R2 ;  /* 0x8000000203007221 */ /* 0x002fe20000010000 */
[----:B--2---:R-:W-:-:S05]  /*dae0*/  F2FP.F16.F32.PACK_AB R7, R11, R10 ;  /* 0x0000000a0b07723e */ /* 0x004fca00000000ff */
[----:B------:R1:W2:Y:S01]  /*daf0*/  MUFU.EX2 R2, R4 ;  /* 0x0000000400027308 */ /* 0x0002a20000000800 */
[----:B------:R-:W-:-:S07]  /*db00*/  FMUL.FTZ R0, R0, UR20 ;  /* 0x0000001400007c20 */ /* 0x000fce0008410000 */
[----:B------:R-:W3:Y:S01]  /*db10*/  MUFU.EX2 R0, R0 ;  /* 0x0000000000007308 */ /* 0x000ee20000000800 */
[----:B-1----:R-:W-:Y:S01]  /*db20*/  F2FP.F16.F32.PACK_AB R4, R185, R29 ;  /* 0x0000001db904723e */ /* 0x002fe200000000ff */
[-C--:B--2---:R-:W-:Y:S01]  /*db30*/  FMUL.FTZ R140, R140, R2.reuse ;  /* 0x000000028c8c7220 */ /* 0x084fe20000410000 */
[-C--:B------:R-:W-:Y:S01]  /*db40*/  FMUL.FTZ R141, R141, R2.reuse ;  /* 0x000000028d8d7220 */ /* 0x080fe20000410000 */
[-C--:B------:R-:W-:Y:S01]  /*db50*/  FMUL.FTZ R152, R152, R2.reuse ;  /* 0x0000000298987220 */ /* 0x080fe20000410000 */
[-C--:B------:R-:W-:Y:S01]  /*db60*/  FMUL.FTZ R153, R153, R2.reuse ;  /* 0x0000000299997220 */ /* 0x080fe20000410000 */
[-C--:B------:R-:W-:Y:S01]  /*db70*/  FMUL.FTZ R148, R148, R2.reuse ;  /* 0x0000000294947220 */ /* 0x080fe20000410000 */
[-C--:B------:R-:W-:Y:S01]  /*db80*/  FMUL.FTZ R149, R149, R2.reuse ;  /* 0x0000000295957220 */ /* 0x080fe20000410000 */
[----:B------:R-:W-:Y:S01]  /*db90*/  FMUL.FTZ R136, R136, R2 ;  /* 0x0000000288887220 */ /* 0x000fe20000410000 */
[-C--:B---3--:R-:W-:Y:S01]  /*dba0*/  FMUL.FTZ R142, R142, R0.reuse ;  /* 0x000000008e8e7220 */ /* 0x088fe20000410000 */
[-C--:B------:R-:W-:Y:S01]  /*dbb0*/  FMUL.FTZ R143, R143, R0.reuse ;  /* 0x000000008f8f7220 */ /* 0x080fe20000410000 */
[-C--:B------:R-:W-:Y:S01]  /*dbc0*/  FMUL.FTZ R154, R154, R0.reuse ;  /* 0x000000009a9a7220 */ /* 0x080fe20000410000 */
[-C--:B------:R-:W-:Y:S01]  /*dbd0*/  FMUL.FTZ R155, R155, R0.reuse ;  /* 0x000000009b9b7220 */ /* 0x080fe20000410000 */
[-C--:B------:R-:W-:Y:S01]  /*dbe0*/  FMUL.FTZ R150, R150, R0.reuse ;  /* 0x0000000096967220 */ /* 0x080fe20000410000 */
[----:B------:R-:W-:Y:S01]  /*dbf0*/  FMUL.FTZ R151, R151, R0 ;  /* 0x0000000097977220 */ /* 0x000fe20000410000 */
[-C--:B------:R-:W-:Y:S01]  /*dc00*/  FMUL.FTZ R137, R137, R2.reuse ;  /* 0x0000000289897220 */ /* 0x080fe20000410000 */
[-C--:B------:R-:W-:Y:S01]  /*dc10*/  FMUL.FTZ R144, R144, R2.reuse ;  /* 0x0000000290907220 */ /* 0x080fe20000410000 */
[C---:B------:R-:W-:Y:S01]  /*dc20*/  HMMA.16816.F32 R140, R4.reuse, R16, R140 ;  /* 0x00000010048c723c */ /* 0x040fe2000000188c */
[----:B------:R-:W-:Y:S01]  /*dc30*/  FMUL.FTZ R145, R145, R2 ;  /* 0x0000000291917220 */ /* 0x000fe20000410000 */
[-C--:B------:R-:W-:Y:S01]  /*dc40*/  FMUL.FTZ R138, R138, R0.reuse ;  /* 0x000000008a8a7220 */ /* 0x080fe20000410000 */
[-C--:B------:R-:W-:Y:S01]  /*dc50*/  FMUL.FTZ R139, R139, R0.reuse ;  /* 0x000000008b8b7220 */ /* 0x080fe20000410000 */
[-C--:B------:R-:W-:Y:S01]  /*dc60*/  FMUL.FTZ R146, R146, R0.reuse ;  /* 0x0000000092927220 */ /* 0x080fe20000410000 */
[----:B------:R-:W-:Y:S01]  /*dc70*/  FMUL.FTZ R147, R147, R0 ;  /* 0x0000000093937220 */ /* 0x000fe20000410000 */
[C---:B------:R-:W-:Y:S01]  /*dc80*/  HMMA.16816.F32 R20, R4.reuse, R18, R152 ;  /* 0x000000120414723c */ /* 0x040fe20000001898 */
[-C--:B------:R-:W-:Y:S01]  /*dc90*/  FMUL.FTZ R160, R160, R2.reuse ;  /* 0x00000002a0a07220 */ /* 0x080fe20000410000 */
[----:B------:R-:W-:Y:S01]  /*dca0*/  FMUL.FTZ R161, R161, R2 ;  /* 0x00000002a1a17220 */ /* 0x000fe20000410000 */
[-C--:B------:R-:W-:Y:S01]  /*dcb0*/  FMUL.FTZ R162, R162, R0.reuse ;  /* 0x00000000a2a27220 */ /* 0x080fe20000410000 */
[----:B------:R-:W-:Y:S01]  /*dcc0*/  FMUL.FTZ R163, R163, R0 ;  /* 0x00000000a3a37220 */ /* 0x000fe20000410000 */
[-C--:B------:R-:W-:Y:S01]  /*dcd0*/  FMUL.FTZ R156, R156, R2.reuse ;  /* 0x000000029c9c7220 */ /* 0x080fe20000410000 */
[C---:B------:R-:W-:Y:S01]  /*dce0*/  HMMA.16816.F32 R16, R4.reuse, R24, R148 ;  /* 0x000000180410723c */ /* 0x040fe20000001894 */
[-C--:B------:R-:W-:Y:S01]  /*dcf0*/  FMUL.FTZ R157, R157, R2.reuse ;  /* 0x000000029d9d7220 */ /* 0x080fe20000410000 */
[-C--:B------:R-:W-:Y:S01]  /*dd00*/  FMUL.FTZ R164, R164, R2.reuse ;  /* 0x00000002a4a47220 */ /* 0x080fe20000410000 */
[----:B------:R-:W-:Y:S01]  /*dd10*/  FMUL.FTZ R165, R165, R2 ;  /* 0x00000002a5a57220 */ /* 0x000fe20000410000 */
[-C--:B------:R-:W-:Y:S01]  /*dd20*/  FMUL.FTZ R158, R158, R0.reuse ;  /* 0x000000009e9e7220 */ /* 0x080fe20000410000 */
[-C--:B------:R-:W-:Y:S01]  /*dd30*/  FMUL.FTZ R159, R159, R0.reuse ;  /* 0x000000009f9f7220 */ /* 0x080fe20000410000 */
[C---:B------:R-:W-:Y:S01]  /*dd40*/  HMMA.16816.F32 R136, R4.reuse, R12, R136 ;  /* 0x0000000c0488723c */ /* 0x040fe20000001888 */
[-C--:B------:R-:W-:Y:S01]  /*dd50*/  FMUL.FTZ R166, R166, R0.reuse ;  /* 0x00000000a6a67220 */ /* 0x080fe20000410000 */
[----:B------:R-:W-:Y:S01]  /*dd60*/  FMUL.FTZ R167, R167, R0 ;  /* 0x00000000a7a77220 */ /* 0x000fe20000410000 */
[-C--:B------:R-:W-:Y:S01]  /*dd70*/  FMUL.FTZ R36, R36, R2.reuse ;  /* 0x0000000224247220 */ /* 0x080fe20000410000 */
[-C--:B------:R-:W-:Y:S01]  /*dd80*/  FMUL.FTZ R37, R37, R2.reuse ;  /* 0x0000000225257220 */ /* 0x080fe20000410000 */
[-C--:B------:R-:W-:Y:S01]  /*dd90*/  FMUL.FTZ R40, R40, R2.reuse ;  /* 0x0000000228287220 */ /* 0x080fe20000410000 */
[C---:B------:R-:W-:Y:S01]  /*dda0*/  HMMA.16816.F32 R196, R4.reuse, R14, R144 ;  /* 0x0000000e04c4723c */ /* 0x040fe20000001890 */
[----:B------:R-:W1:Y:S01]  /*ddb0*/  LDSM.16.MT88.4 R12, [R215+0x10000] ;  /* 0x01000000d70c783b */ /* 0x000e620000004200 */
[----:B------:R-:W-:Y:S01]  /*ddc0*/  FMUL.FTZ R41, R41, R2 ;  /* 0x0000000229297220 */ /* 0x000fe20000410000 */
[-C--:B------:R-:W-:Y:S01]  /*ddd0*/  FMUL.FTZ R38, R38, R0.reuse ;  /* 0x0000000026267220 */ /* 0x080fe20000410000 */
[-C--:B------:R-:W-:Y:S01]  /*dde0*/  FMUL.FTZ R39, R39, R0.reuse ;  /* 0x0000000027277220 */ /* 0x080fe20000410000 */
[-C--:B------:R-:W-:Y:S01]  /*ddf0*/  FMUL.FTZ R42, R42, R0.reuse ;  /* 0x000000002a2a7220 */ /* 0x080fe20000410000 */
[----:B------:R-:W-:Y:S01]  /*de00*/  MOV R154, R23 ;  /* 0x00000017009a7202 */ /* 0x000fe20000000f00 */
[----:B------:R-:W-:Y:S01]  /*de10*/  FMUL.FTZ R43, R43, R0 ;  /* 0x000000002b2b7220 */ /* 0x000fe20000410000 */
[----:B------:R-:W-:Y:S01]  /*de20*/  MOV R153, R21 ;  /* 0x0000001500997202 */ /* 0x000fe20000000f00 */
[----:B------:R-:W-:Y:S01]  /*de30*/  FMUL.FTZ R48, R48, R2 ;  /* 0x0000000230307220 */ /* 0x000fe20000410000 */
[----:B------:R-:W-:Y:S01]  /*de40*/  MOV R152, R22 ;  /* 0x0000001600987202 */ /* 0x000fe20000000f00 */
[----:B------:R-:W-:Y:S01]  /*de50*/  FMUL.FTZ R49, R49, R2 ;  /* 0x0000000231317220 */ /* 0x000fe20000410000 */
[----:B------:R-:W-:Y:S01]  /*de60*/  MOV R132, R17 ;  /* 0x0000001100847202 */ /* 0x000fe20000000f00 */
[----:B------:R-:W-:Y:S01]  /*de70*/  IMAD.MOV.U32 R34, RZ, RZ, R18 ;  /* 0x000000ffff227224 */ /* 0x000fe200078e0012 */
[----:B------:R-:W-:Y:S01]  /*de80*/  MOV R33, R19 ;  /* 0x0000001300217202 */ /* 0x000fe20000000f00 */
[----:B------:R-:W-:Y:S01]  /*de90*/  FMUL.FTZ R50, R50, R0 ;  /* 0x0000000032327220 */ /* 0x000fe20000410000 */
[----:B------:R-:W-:Y:S01]  /*dea0*/  MOV R3, R16 ;  /* 0x0000001000037202 */ /* 0x000fe20000000f00 */
[----:B------:R-:W-:Y:S01]  /*deb0*/  FMUL.FTZ R51, R51, R0 ;  /* 0x0000000033337220 */ /* 0x000fe20000410000 */
[C---:B------:R-:W-:Y:S01]  /*dec0*/  HMMA.16816.F32 R16, R4.reuse, R26, R160 ;  /* 0x0000001a0410723c */ /* 0x040fe200000018a0 */
[----:B------:R-:W-:Y:S01]  /*ded0*/  MOV R135, R20 ;  /* 0x0000001400877202 */ /* 0x000fe20000000f00 */
[-C--:B------:R-:W-:Y:S01]  /*dee0*/  FMUL.FTZ R44, R44, R2.reuse ;  /* 0x000000022c2c7220 */ /* 0x080fe20000410000 */
[----:B------:R-:W2:Y:S01]  /*def0*/  LDSM.16.MT88.4 R20, [R213+0x12000] ;  /* 0x01200000d514783b */ /* 0x000ea20000004200 */
[----:B------:R-:W-:Y:S01]  /*df00*/  FMUL.FTZ R45, R45, R2 ;  /* 0x000000022d2d7220 */ /* 0x000fe20000410000 */
[-C--:B------:R-:W-:Y:S01]  /*df10*/  FMUL.FTZ R46, R46, R0.reuse ;  /* 0x000000002e2e7220 */ /* 0x080fe20000410000 */
        /* <DEDUP_REMOVED lines=9> */
[----:B------:R-:W-:Y:S01]  /*dfb0*/  MOV R147, R199 ;  /* 0x000000c700937202 */ /* 0x000fe20000000f00 */
[-C--:B------:R-:W-:Y:S01]  /*dfc0*/  FMUL.FTZ R60, R60, R2.reuse ;  /* 0x000000023c3c7220 */ /* 0x080fe20000410000 */
[----:B------:R-:W-:Y:S01]  /*dfd0*/  MOV R146, R197 ;  /* 0x000000c500927202 */ /* 0x000fe20000000f00 */
[----:B------:R-:W-:Y:S01]  /*dfe0*/  FMUL.FTZ R61, R61, R2 ;  /* 0x000000023d3d7220 */ /* 0x000fe20000410000 */
[----:B------:R-:W-:Y:S01]  /*dff0*/  MOV R145, R198 ;  /* 0x000000c600917202 */ /* 0x000fe20000000f00 */
[----:B------:R-:W-:Y:S01]  /*e000*/  FMUL.FTZ R64, R64, R2 ;  /* 0x0000000240407220 */ /* 0x000fe20000410000 */
[----:B------:R-:W-:Y:S01]  /*e010*/  MOV R144, R196 ;  /* 0x000000c400907202 */ /* 0x000fe20000000f00 */
[----:B------:R-:W-:Y:S01]  /*e020*/  FMUL.FTZ R65, R65, R2 ;  /* 0x0000000241417220 */ /* 0x000fe20000410000 */
[C---:B-1----:R-:W-:Y:S01]  /*e030*/  HMMA.16816.F32 R156, R4.reuse, R12, R156 ;  /* 0x0000000c049c723c */ /* 0x042fe2000000189c */
[----:B------:R-:W-:Y:S01]  /*e040*/  MOV R27, R16 ;  /* 0x00000010001b7202 */ /* 0x000fe20000000f00 */
[----:B------:R-:W-:Y:S01]  /*e050*/  IMAD.MOV.U32 R24, RZ, RZ, R19 ;  /* 0x000000ffff187224 */ /* 0x000fe200078e0013 */
[----:B------:R-:W-:Y:S01]  /*e060*/  MOV R26, R17 ;  /* 0x00000011001a7202 */ /* 0x000fe20000000f00 */
[----:B------:R-:W-:Y:S01]  /*e070*/  FMUL.FTZ R62, R62, R0 ;  /* 0x000000003e3e7220 */ /* 0x000fe20000410000 */
[----:B------:R-:W-:Y:S01]  /*e080*/  MOV R25, R18 ;  /* 0x0000001200197202 */ /* 0x000fe20000000f00 */
[C---:B------:R-:W-:Y:S01]  /*e090*/  HMMA.16816.F32 R248, R4.reuse, R14, R164 ;  /* 0x0000000e04f8723c */ /* 0x040fe200000018a4 */
[----:B------:R-:W1:Y:S01]  /*e0a0*/  LDSM.16.MT88.4 R16, [R214+0x12000] ;  /* 0x01200000d610783b */ /* 0x000e620000004200 */
[-C--:B------:R-:W-:Y:S01]  /*e0b0*/  FMUL.FTZ R63, R63, R0.reuse ;  /* 0x000000003f3f7220 */ /* 0x080fe20000410000 */
[-C--:B------:R-:W-:Y:S01]  /*e0c0*/  FMUL.FTZ R66, R66, R0.reuse ;  /* 0x0000000042427220 */ /* 0x080fe20000410000 */
[----:B------:R-:W-:Y:S01]  /*e0d0*/  FMUL.FTZ R67, R67, R0 ;  /* 0x0000000043437220 */ /* 0x000fe20000410000 */
[----:B------:R-:W3:Y:S01]  /*e0e0*/  LDSM.16.MT88.4 R12, [R216+0x12000] ;  /* 0x01200000d80c783b */ /* 0x000ee20000004200 */
[-C--:B------:R-:W-:Y:S01]  /*e0f0*/  FMUL.FTZ R68, R68, R2.reuse ;  /* 0x0000000244447220 */ /* 0x080fe20000410000 */
[-C--:B------:R-:W-:Y:S01]  /*e100*/  FMUL.FTZ R69, R69, R2.reuse ;  /* 0x0000000245457220 */ /* 0x080fe20000410000 */
[-C--:B------:R-:W-:Y:S01]  /*e110*/  FMUL.FTZ R72, R72, R2.reuse ;  /* 0x0000000248487220 */ /* 0x080fe20000410000 */
[----:B------:R-:W-:Y:S01]  /*e120*/  FMUL.FTZ R73, R73, R2 ;  /* 0x0000000249497220 */ /* 0x000fe20000410000 */
[-C--:B------:R-:W-:Y:S01]  /*e130*/  FMUL.FTZ R70, R70, R0.reuse ;  /* 0x0000000046467220 */ /* 0x080fe20000410000 */
[-C--:B------:R-:W-:Y:S01]  /*e140*/  FMUL.FTZ R71, R71, R0.reuse ;  /* 0x0000000047477220 */ /* 0x080fe20000410000 */
[-C--:B------:R-:W-:Y:S01]  /*e150*/  FMUL.FTZ R74, R74, R0.reuse ;  /* 0x000000004a4a7220 */ /* 0x080fe20000410000 */
[----:B------:R-:W-:Y:S01]  /*e160*/  FMUL.FTZ R75, R75, R0 ;  /* 0x000000004b4b7220 */ /* 0x000fe20000410000 */
[C---:B--2---:R-:W-:Y:S01]  /*e170*/  HMMA.16816.F32 R204, R4.reuse, R20, R36 ;  /* 0x0000001404cc723c */ /* 0x044fe20000001824 */
[-C--:B------:R-:W-:Y:S01]  /*e180*/  FMUL.FTZ R76, R76, R2.reuse ;  /* 0x000000024c4c7220 */ /* 0x080fe20000410000 */
[-C--:B------:R-:W-:Y:S01]  /*e190*/  FMUL.FTZ R77, R77, R2.reuse ;  /* 0x000000024d4d7220 */ /* 0x080fe20000410000 */
[-C--:B------:R-:W-:Y:S01]  /*e1a0*/  FMUL.FTZ R80, R80, R2.reuse ;  /* 0x0000000250507220 */ /* 0x080fe20000410000 */
[----:B------:R-:W-:Y:S01]  /*e1b0*/  FMUL.FTZ R81, R81, R2 ;  /* 0x0000000251517220 */ /* 0x000fe20000410000 */
[-C--:B------:R-:W-:Y:S01]  /*e1c0*/  FMUL.FTZ R78, R78, R0.reuse ;  /* 0x000000004e4e7220 */ /* 0x080fe20000410000 */
[C---:B------:R-:W-:Y:S01]  /*e1d0*/  HMMA.16816.F32 R208, R4.reuse, R22, R40 ;  /* 0x0000001604d0723c */ /* 0x040fe20000001828 */
[----:B------:R-:W2:Y:S01]  /*e1e0*/  LDSM.16.MT88.4 R20, [R215+0x12000] ;  /* 0x01200000d714783b */ /* 0x000ea20000004200 */
[-C--:B------:R-:W-:Y:S01]  /*e1f0*/  FMUL.FTZ R79, R79, R0.reuse ;  /* 0x000000004f4f7220 */ /* 0x080fe20000410000 */
[-C--:B------:R-:W-:Y:S01]  /*e200*/  FMUL.FTZ R82, R82, R0.reuse ;  /* 0x0000000052527220 */ /* 0x080fe20000410000 */
[----:B------:R-:W-:Y:S01]  /*e210*/  FMUL.FTZ R83, R83, R0 ;  /* 0x0000000053537220 */ /* 0x000fe20000410000 */
[-C--:B------:R-:W-:Y:S01]  /*e220*/  FMUL.FTZ R92, R92, R2.reuse ;  /* 0x000000025c5c7220 */ /* 0x080fe20000410000 */
[----:B------:R-:W-:Y:S01]  /*e230*/  FMUL.FTZ R93, R93, R2 ;  /* 0x000000025d5d7220 */ /* 0x000fe20000410000 */
[----:B------:R-:W-:Y:S01]  /*e240*/  MOV R40, R154 ;  /* 0x0000009a00287202 */ /* 0x000fe20000000f00 */
[-C--:B------:R-:W-:Y:S01]  /*e250*/  FMUL.FTZ R94, R94, R0.reuse ;  /* 0x000000005e5e7220 */ /* 0x080fe20000410000 */
[----:B------:R-:W-:Y:S01]  /*e260*/  FMUL.FTZ R95, R95, R0 ;  /* 0x000000005f5f7220 */ /* 0x000fe20000410000 */
[-C--:B------:R-:W-:Y:S01]  /*e270*/  FMUL.FTZ R96, R96, R2.reuse ;  /* 0x0000000260607220 */ /* 0x080fe20000410000 */
[----:B------:R-:W-:Y:S01]  /*e280*/  FMUL.FTZ R97, R97, R2 ;  /* 0x0000000261617220 */ /* 0x000fe20000410000 */
[-C--:B------:R-:W-:Y:S01]  /*e290*/  FMUL.FTZ R98, R98, R0.reuse ;  /* 0x0000000062627220 */ /* 0x080fe20000410000 */
[----:B------:R-:W-:Y:S01]  /*e2a0*/  FMUL.FTZ R99, R99, R0 ;  /* 0x0000000063637220 */ /* 0x000fe20000410000 */
[-C--:B------:R-:W-:Y:S01]  /*e2b0*/  FMUL.FTZ R84, R84, R2.reuse ;  /* 0x0000000254547220 */ /* 0x080fe20000410000 */
[-C--:B------:R-:W-:Y:S01]  /*e2c0*/  FMUL.FTZ R85, R85, R2.reuse ;  /* 0x0000000255557220 */ /* 0x080fe20000410000 */
[-C--:B------:R-:W-:Y:S01]  /*e2d0*/  FMUL.FTZ R88, R88, R2.reuse ;  /* 0x0000000258587220 */ /* 0x080fe20000410000 */
[----:B------:R-:W-:Y:S01]  /*e2e0*/  FMUL.FTZ R89, R89, R2 ;  /* 0x0000000259597220 */ /* 0x000fe20000410000 */
[-C--:B------:R-:W-:Y:S01]  /*e2f0*/  FMUL.FTZ R86, R86, R0.reuse ;  /* 0x0000000056567220 */ /* 0x080fe20000410000 */
[-C--:B------:R-:W-:Y:S01]  /*e300*/  FMUL.FTZ R87, R87, R0.reuse ;  /* 0x0000000057577220 */ /* 0x080fe20000410000 */
[-C--:B------:R-:W-:Y:S01]  /*e310*/  FMUL.FTZ R90, R90, R0.reuse ;  /* 0x000000005a5a7220 */ /* 0x080fe20000410000 */
[C---:B-1----:R-:W-:Y:S01]  /*e320*/  HMMA.16816.F32 R200, R4.reuse, R18, R48 ;  /* 0x0000001204c8723c */ /* 0x042fe20000001830 */
[----:B------:R-:W-:Y:S01]  /*e330*/  FMUL.FTZ R91, R91, R0 ;  /* 0x000000005b5b7220 */ /* 0x000fe20000410000 */
[-C--:B------:R-:W-:Y:S01]  /*e340*/  FMUL.FTZ R100, R100, R2.reuse ;  /* 0x0000000264647220 */ /* 0x080fe20000410000 */
[----:B------:R-:W-:Y:S01]  /*e350*/  FMUL.FTZ R101, R101, R2 ;  /* 0x0000000265657220 */ /* 0x000fe20000410000 */
[-C--:B------:R-:W-:Y:S01]  /*e360*/  FMUL.FTZ R102, R102, R0.reuse ;  /* 0x0000000066667220 */ /* 0x080fe20000410000 */
[----:B------:R-:W-:Y:S01]  /*e370*/  FMUL.FTZ R103, R103, R0 ;  /* 0x0000000067677220 */ /* 0x000fe20000410000 */
[C---:B------:R-:W-:Y:S01]  /*e380*/  HMMA.16816.F32 R196, R4.reuse, R16, R44 ;  /* 0x0000001004c4723c */ /* 0x040fe2000000182c */
[----:B------:R-:W-:Y:S01]  /*e390*/  MOV R49, R135 ;  /* 0x0000008700317202 */ /* 0x000fe20000000f00 */
[----:B------:R-:W1:Y:S01]  /*e3a0*/  LDSM.16.MT88.4 R16, [R213+0x14000] ;  /* 0x01400000d510783b */ /* 0x000e620000004200 */
[----:B------:R-:W-:Y:S01]  /*e3b0*/  MOV R135, R181 ;  /* 0x000000b500877202 */ /* 0x000fe20000000f00 */
[-C--:B------:R-:W-:Y:S01]  /*e3c0*/  FMUL.FTZ R104, R104, R2.reuse ;  /* 0x0000000268687220 */ /* 0x080fe20000410000 */
[----:B------:R-:W-:Y:S01]  /*e3d0*/  MOV R48, R147 ;  /* 0x0000009300307202 */ /* 0x000fe20000000f00 */
[C---:B---3--:R-:W-:Y:S01]  /*e3e0*/  HMMA.16816.F32 R180, R4.reuse, R12, R52 ;  /* 0x0000000c04b4723c */ /* 0x048fe20000001834 */
[----:B------:R-:W-:Y:S01]  /*e3f0*/  MOV R50, R153 ;  /* 0x0000009900327202 */ /* 0x000fe20000000f00 */
[----:B------:R-:W-:Y:S01]  /*e400*/  FMUL.FTZ R105, R105, R2 ;  /* 0x0000000269697220 */ /* 0x000fe20000410000 */
[----:B------:R-:W-:Y:S01]  /*e410*/  MOV R51, R152 ;  /* 0x0000009800337202 */ /* 0x000fe20000000f00 */
[-C--:B------:R-:W-:Y:S01]  /*e420*/  FMUL.FTZ R106, R106, R0.reuse ;  /* 0x000000006a6a7220 */ /* 0x080fe20000410000 */
[----:B------:R-:W-:Y:S01]  /*e430*/  FMUL.FTZ R107, R107, R0 ;  /* 0x000000006b6b7220 */ /* 0x000fe20000410000 */
[----:B------:R-:W-:Y:S01]  /*e440*/  MOV R42, R10 ;  /* 0x0000000a002a7202 */ /* 0x000fe20000000f00 */
[----:B------:R-:W-:Y:S01]  /*e450*/  IMAD.MOV.U32 R53, RZ, RZ, R144 ;  /* 0x000000ffff357224 */ /* 0x000fe200078e0090 */
[----:B------:R-:W-:Y:S01]  /*e460*/  MOV R52, R192 ;  /* 0x000000c000347202 */ /* 0x000fe20000000f00 */
[C---:B--2---:R-:W-:Y:S01]  /*e470*/  HMMA.16816.F32 R164, R4.reuse, R20, R60 ;  /* 0x0000001404a4723c */ /* 0x044fe2000000183c */
[----:B------:R-:W-:Y:S01]  /*e480*/  MOV R54, R146 ;  /* 0x0000009200367202 */ /* 0x000fe20000000f00 */
[----:B------:R-:W-:Y:S01]  /*e490*/  FFMA.FTZ R10, R30, UR20, -R9 ;  /* 0x000000141e0a7c23 */ /* 0x000fe20008010809 */
[----:B------:R-:W-:Y:S01]  /*e4a0*/  MOV R55, R145 ;  /* 0x0000009100377202 */ /* 0x000fe20000000f00 */
[----:B------:R-:W-:Y:S01]  /*e4b0*/  FMUL.FTZ R116, R116, R2 ;  /* 0x0000000274747220 */ /* 0x000fe20000410000 */
[----:B------:R-:W-:Y:S01]  /*e4c0*/  MOV R43, R172 ;  /* 0x000000ac002b7202 */ /* 0x000fe20000000f00 */
[C---:B------:R-:W-:Y:S01]  /*e4d0*/  HMMA.16816.F32 R192, R4.reuse, R14, R56 ;  /* 0x0000000e04c0723c */ /* 0x040fe20000001838 */
[----:B------:R-:W2:Y:S01]  /*e4e0*/  LDSM.16.MT88.4 R12, [R214+0x14000] ;  /* 0x01400000d60c783b */ /* 0x000ea20000004200 */
[----:B------:R-:W-:Y:S01]  /*e4f0*/  MOV R63, R135 ;  /* 0x00000087003f7202 */ /* 0x000fe20000000f00 */
[----:B------:R-:W-:Y:S01]  /*e500*/  FMUL.FTZ R117, R117, R2 ;  /* 0x0000000275757220 */ /* 0x000fe20000410000 */
[----:B------:R-:W-:Y:S01]  /*e510*/  MOV R61, R170 ;  /* 0x000000aa003d7202 */ /* 0x000fe20000000f00 */
[----:B------:R-:W-:Y:S01]  /*e520*/  FMUL.FTZ R118, R118, R0 ;  /* 0x0000000076767220 */ /* 0x000fe20000410000 */
[----:B------:R-:W-:Y:S01]  /*e530*/  HMMA.16816.F32 R160, R4, R22, R64 ;  /* 0x0000001604a0723c */ /* 0x000fe20000001840 */
[----:B------:R-:W-:Y:S01]  /*e540*/  MOV R57, R132 ;  /* 0x0000008400397202 */ /* 0x000fe20000000f00 */
[----:B------:R-:W3:Y:S01]  /*e550*/  LDSM.16.MT88.4 R20, [R216+0x14000] ;  /* 0x01400000d814783b */ /* 0x000ee20000004200 */
[----:B------:R-:W-:Y:S01]  /*e560*/  MOV R60, R169 ;  /* 0x000000a9003c7202 */ /* 0x000fe20000000f00 */
[----:B------:R-:W-:-:S02]  /*e570*/  IMAD.MOV.U32 R56, RZ, RZ, R3 ;  /* 0x000000ffff387224 */ /* 0x000fc400078e0003 */
[----:B------:R-:W-:Y:S01]  /*e580*/  FFMA.FTZ R3, R35, UR20, -R9 ;  /* 0x0000001423037c23 */ /* 0x000fe20008010809 */
[----:B------:R-:W-:Y:S01]  /*e590*/  MOV R58, R34 ;  /* 0x00000022003a7202 */ /* 0x000fe20000000f00 */
[----:B------:R-:W-:Y:S01]  /*e5a0*/  IMAD.MOV.U32 R65, RZ, RZ, R133 ;  /* 0x000000ffff417224 */ /* 0x000fe200078e0085 */
[----:B------:R-:W-:Y:S01]  /*e5b0*/  MOV R66, R134 ;  /* 0x0000008600427202 */ /* 0x000fe20000000f00 */
[----:B------:R-:W-:Y:S01]  /*e5c0*/  FMUL.FTZ R119, R119, R0 ;  /* 0x0000000077777220 */ /* 0x000fe20000410000 */
[----:B------:R-:W-:Y:S01]  /*e5d0*/  MOV R67, R168 ;  /* 0x000000a800437202 */ /* 0x000fe20000000f00 */
[-C--:B------:R-:W-:Y:S01]  /*e5e0*/  FMUL.FTZ R120, R120, R2.reuse ;  /* 0x0000000278787220 */ /* 0x080fe20000410000 */
[----:B------:R-:W-:Y:S01]  /*e5f0*/  MOV R59, R33 ;  /* 0x00000021003b7202 */ /* 0x000fe20000000f00 */
[----:B------:R-:W-:Y:S01]  /*e600*/  FMUL.FTZ R121, R121, R2 ;  /* 0x0000000279797220 */ /* 0x000fe20000410000 */
[----:B------:R-:W-:Y:S01]  /*e610*/  MOV R62, R32 ;  /* 0x00000020003e7202 */ /* 0x000fe20000000f00 */
[C---:B-1----:R-:W-:Y:S01]  /*e620*/  HMMA.16816.F32 R132, R4.reuse, R16, R68 ;  /* 0x000000100484723c */ /* 0x042fe20000001844 */
[----:B------:R-:W1:Y:S01]  /*e630*/  MUFU.EX2 R68, R10 ;  /* 0x0000000a00447308 */ /* 0x000e620000000800 */
[----:B------:R-:W-:Y:S01]  /*e640*/  LDSM.16.MT88.4 R32, [R213+0x10800] ;  /* 0x01080000d520783b */ /* 0x000fe20000004200 */
[----:B------:R-:W-:Y:S01]  /*e650*/  MOV R64, R29 ;  /* 0x0000001d00407202 */ /* 0x000fe20000000f00 */
[-C--:B------:R-:W-:Y:S01]  /*e660*/  FMUL.FTZ R122, R122, R0.reuse ;  /* 0x000000007a7a7220 */ /* 0x080fe20000410000 */
[----:B------:R-:W-:Y:S01]  /*e670*/  FMUL.FTZ R123, R123, R0 ;  /* 0x000000007b7b7220 */ /* 0x000fe20000410000 */
[C---:B------:R-:W-:Y:S01]  /*e680*/  HMMA.16816.F32 R144, R4.reuse, R18, R72 ;  /* 0x000000120490723c */ /* 0x040fe20000001848 */
[----:B------:R-:W4:Y:S01]  /*e690*/  LDSM.16.MT88.4 R16, [R215+0x14000] ;  /* 0x01400000d710783b */ /* 0x000f220000004200 */
[----:B------:R-:W-:Y:S01]  /*e6a0*/  MOV R71, R191 ;  /* 0x000000bf00477202 */ /* 0x000fe20000000f00 */
[-C--:B------:R-:W-:Y:S01]  /*e6b0*/  FMUL.FTZ R108, R108, R2.reuse ;  /* 0x000000026c6c7220 */ /* 0x080fe20000410000 */
[----:B------:R1:W-:Y:S01]  /*e6c0*/  MUFU.EX2 R191, R3 ;  /* 0x0000000300bf7308 */ /* 0x0003e20000000800 */
[----:B------:R-:W-:Y:S01]  /*e6d0*/  MOV R69, R65 ;  /* 0x0000004100457202 */ /* 0x000fe20000000f00 */
[----:B------:R-:W-:Y:S01]  /*e6e0*/  FMUL.FTZ R109, R109, R2 ;  /* 0x000000026d6d7220 */ /* 0x000fe20000410000 */
[----:B------:R-:W-:Y:S01]  /*e6f0*/  MOV R75, R71 ;  /* 0x00000047004b7202 */ /* 0x000fe20000000f00 */
[----:B------:R-:W-:Y:S01]  /*e700*/  FMUL.FTZ R110, R110, R0 ;  /* 0x000000006e6e7220 */ /* 0x000fe20000410000 */
[----:B------:R-:W-:Y:S01]  /*e710*/  MOV R70, R66 ;  /* 0x0000004200467202 */ /* 0x000fe20000000f00 */
[----:B------:R-:W-:Y:S01]  /*e720*/  FMUL.FTZ R111, R111, R0 ;  /* 0x000000006f6f7220 */ /* 0x000fe20000410000 */
[----:B------:R-:W-:Y:S01]  /*e730*/  MOV R65, R61 ;  /* 0x0000003d00417202 */ /* 0x000fe20000000f00 */
[-C--:B------:R-:W-:Y:S01]  /*e740*/  FMUL.FTZ R112, R112, R2.reuse ;  /* 0x0000000270707220 */ /* 0x080fe20000410000 */
[----:B------:R-:W-:Y:S01]  /*e750*/  FMUL.FTZ R113, R113, R2 ;  /* 0x0000000271717220 */ /* 0x000fe20000410000 */
[C---:B--2---:R-:W-:Y:S01]  /*e760*/  HMMA.16816.F32 R152, R4.reuse, R12, R76 ;  /* 0x0000000c0498723c */ /* 0x044fe2000000184c */
[-C--:B------:R-:W-:Y:S01]  /*e770*/  FMUL.FTZ R114, R114, R0.reuse ;  /* 0x0000000072727220 */ /* 0x080fe20000410000 */
[----:B------:R-:W-:Y:S01]  /*e780*/  FMUL.FTZ R115, R115, R0 ;  /* 0x0000000073737220 */ /* 0x000fe20000410000 */
[----:B------:R-:W-:Y:S01]  /*e790*/  MOV R71, R67 ;  /* 0x0000004300477202 */ /* 0x000fe20000000f00 */
[----:B------:R-:W-:Y:S01]  /*e7a0*/  FMUL.FTZ R124, R124, R2 ;  /* 0x000000027c7c7220 */ /* 0x000fe20000410000 */
[----:B------:R-:W-:Y:S01]  /*e7b0*/  MOV R66, R62 ;  /* 0x0000003e00427202 */ /* 0x000fe20000000f00 */
[C---:B------:R-:W-:Y:S01]  /*e7c0*/  HMMA.16816.F32 R168, R4.reuse, R14, R80 ;  /* 0x0000000e04a8723c */ /* 0x040fe20000001850 */
[----:B------:R-:W2:Y:S01]  /*e7d0*/  LDSM.16.MT88.4 R12, [R213+0x16000] ;  /* 0x01600000d50c783b */ /* 0x000ea20000004200 */
[----:B-1----:R-:W-:Y:S01]  /*e7e0*/  FFMA.FTZ R3, R31, UR20, -R9 ;  /* 0x000000141f037c23 */ /* 0x002fe20008010809 */
[----:B------:R-:W-:Y:S01]  /*e7f0*/  MOV R61, R49 ;  /* 0x00000031003d7202 */ /* 0x000fe20000000f00 */
[----:B------:R-:W-:Y:S01]  /*e800*/  FMUL.FTZ R125, R125, R2 ;  /* 0x000000027d7d7220 */ /* 0x000fe20000410000 */
[----:B------:R-:W-:Y:S01]  /*e810*/  MOV R67, R63 ;  /* 0x0000003f00437202 */ /* 0x000fe20000000f00 */
[C---:B---3--:R-:W-:Y:S01]  /*e820*/  HMMA.16816.F32 R148, R4.reuse, R20, R84 ;  /* 0x000000140494723c */ /* 0x048fe20000001854 */
[----:B------:R1:W-:Y:S01]  /*e830*/  MUFU.EX2 R73, R3 ;  /* 0x0000000300497308 */ /* 0x0003e20000000800 */
[----:B------:R-:W-:Y:S01]  /*e840*/  MOV R62, R50 ;  /* 0x00000032003e7202 */ /* 0x000fe20000000f00 */
[-C--:B------:R-:W-:Y:S01]  /*e850*/  FMUL.FTZ R126, R126, R0.reuse ;  /* 0x000000007e7e7220 */ /* 0x080fe20000410000 */
[----:B------:R-:W-:Y:S01]  /*e860*/  FMUL.FTZ R127, R127, R0 ;  /* 0x000000007f7f7220 */ /* 0x000fe20000410000 */
[-C--:B------:R-:W-:Y:S01]  /*e870*/  FMUL.FTZ R128, R128, R2.reuse ;  /* 0x0000000280807220 */ /* 0x080fe20000410000 */
[C---:B------:R-:W-:Y:S01]  /*e880*/  HMMA.16816.F32 R44, R4.reuse, R22, R88 ;  /* 0x00000016042c723c */ /* 0x040fe20000001858 */
[----:B------:R-:W3:Y:S01]  /*e890*/  LDSM.16.MT88.4 R20, [R214+0x16000] ;  /* 0x01600000d614783b */ /* 0x000ee20000004200 */
[----:B------:R-:W-:Y:S01]  /*e8a0*/  FMUL.FTZ R129, R129, R2 ;  /* 0x0000000281817220 */ /* 0x000fe20000410000 */
[-C--:B------:R-:W-:Y:S01]  /*e8b0*/  FMUL.FTZ R130, R130, R0.reuse ;  /* 0x0000000082827220 */ /* 0x080fe20000410000 */
[----:B------:R-:W-:Y:S01]  /*e8c0*/  FMUL.FTZ R131, R131, R0 ;  /* 0x0000000083837220 */ /* 0x000fe20000410000 */
[----:B------:R-:W-:Y:S01]  /*e8d0*/  MOV R63, R51 ;  /* 0x00000033003f7202 */ /* 0x000fe20000000f00 */
[----:B------:R-:W-:Y:S01]  /*e8e0*/  IMAD.MOV.U32 R76, RZ, RZ, R42 ;  /* 0x000000ffff4c7224 */ /* 0x000fe200078e002a */
[----:B------:R-:W-:Y:S01]  /*e8f0*/  MOV R41, R28 ;  /* 0x0000001c00297202 */ /* 0x000fe20000000f00 */
[----:B------:R-:W-:Y:S01]  /*e900*/  IMAD.MOV.U32 R83, RZ, RZ, R69 ;  /* 0x000000ffff537224 */ /* 0x000fe200078e0045 */
[----:B----4-:R-:W-:Y:S01]  /*e910*/  HMMA.16816.F32 R36, R4, R16, R92 ;  /* 0x000000100424723c */ /* 0x010fe2000000185c */
[----:B------:R-:W-:Y:S01]  /*e920*/  MOV R77, R43 ;  /* 0x0000002b004d7202 */ /* 0x000fe20000000f00 */
[----:B------:R-:W-:Y:S01]  /*e930*/  LDSM.16.MT88.4 R28, [R214+0x10800] ;  /* 0x01080000d61c783b */ /* 0x000fe20000004200 */
[----:B-1----:R-:W-:Y:S01]  /*e940*/  FFMA.FTZ R3, R175, UR20, -R9 ;  /* 0x00000014af037c23 */ /* 0x002fe20008010809 */
[----:B------:R-:W-:-:S02]  /*e950*/  MOV R82, R41 ;  /* 0x0000002900527202 */ /* 0x000fc40000000f00 */
[C---:B------:R-:W-:Y:S01]  /*e960*/  HMMA.16816.F32 R96, R4.reuse, R18, R96 ;  /* 0x000000120460723c */ /* 0x040fe20000001860 */
[----:B------:R-:W1:Y:S01]  /*e970*/  LDSM.16.MT88.4 R16, [R216+0x16000] ;  /* 0x01600000d810783b */ /* 0x000e620000004200 */
[----:B------:R4:W1:Y:S01]  /*e980*/  MUFU.EX2 R79, R3 ;  /* 0x00000003004f7308 */ /* 0x0008620000000800 */
[----:B------:R-:W-:Y:S02]  /*e990*/  MOV R69, R65 ;  /* 0x0000004100457202 */ /* 0x000fe40000000f00 */
[----:B------:R-:W-:Y:S02]  /*e9a0*/  MOV R78, R67 ;  /* 0x00000043004e7202 */ /* 0x000fe40000000f00 */
[----:B------:R-:W-:Y:S02]  /*e9b0*/  MOV R65, R26 ;  /* 0x0000001a00417202 */ /* 0x000fe40000000f00 */
[----:B------:R-:W-:Y:S02]  /*e9c0*/  MOV R67, R24 ;  /* 0x0000001800437202 */ /* 0x000fe40000000f00 */
[----:B------:R-:W-:Y:S01]  /*e9d0*/  MOV R87, R75 ;  /* 0x0000004b00577202 */ /* 0x000fe20000000f00 */
[----:B--2---:R-:W-:Y:S01]  /*e9e0*/  HMMA.16816.F32 R100, R4, R12, R100 ;  /* 0x0000000c0464723c */ /* 0x004fe20000001864 */
[----:B----4-:R-:W-:-:S05]  /*e9f0*/  FFMA.FTZ R3, R178, UR20, -R8 ;  /* 0x00000014b2037c23 */ /* 0x010fca0008010808 */
[C---:B------:R-:W-:Y:S01]  /*ea00*/  HMMA.16816.F32 R104, R4.reuse, R14, R104 ;  /* 0x0000000e0468723c */ /* 0x040fe20000001868 */
[----:B------:R-:W2:Y:S01]  /*ea10*/  LDSM.16.MT88.4 R12, [R215+0x16000] ;  /* 0x01600000d70c783b */ /* 0x000ea20000004200 */
[----:B------:R4:W-:Y:S04]  /*ea20*/  MUFU.EX2 R172, R3 ;  /* 0x0000000300ac7308 */ /* 0x0009e80000000800 */
[C---:B---3--:R-:W-:Y:S06]  /*ea30*/  HMMA.16816.F32 R108, R4.reuse, R20, R108 ;  /* 0x00000014046c723c */ /* 0x048fec000000186c */
[----:B------:R-:W-:Y:S01]  /*ea40*/  HMMA.16816.F32 R112, R4, R22, R112 ;  /* 0x000000160470723c */ /* 0x000fe20000001870 */
[----:B------:R-:W-:Y:S01]  /*ea50*/  LDSM.16.MT88.4 R20, [R213+0x12800] ;  /* 0x01280000d514783b */ /* 0x000fe20000004200 */
[----:B----4-:R-:W-:-:S04]  /*ea60*/  FFMA.FTZ R3, R179, UR20, -R8 ;  /* 0x00000014b3037c23 */ /* 0x010fc80008010808 */
[----:B-1----:R-:W-:Y:S01]  /*ea70*/  HMMA.16816.F32 R116, R4, R16, R116 ;  /* 0x000000100474723c */ /* 0x002fe20000001874 */
[----:B------:R1:W-:Y:S02]  /*ea80*/  MUFU.EX2 R74, R3 ;  /* 0x00000003004a7308 */ /* 0x0003e40000000800 */
[----:B-1----:R-:W-:-:S06]  /*ea90*/  FFMA.FTZ R3, R188, UR20, -R8 ;  /* 0x00000014bc037c23 */ /* 0x002fcc0008010808 */
[----:B------:R1:W3:Y:S01]  /*eaa0*/  MUFU.EX2 R72, R3 ;  /* 0x0000000300487308 */ /* 0x0002e20000000800 */
[C---:B--2---:R-:W-:Y:S01]  /*eab0*/  HMMA.16816.F32 R128, R4.reuse, R14, R128 ;  /* 0x0000000e0480723c */ /* 0x044fe20000001880 */
[----:B-1----:R-:W-:Y:S01]  /*eac0*/  FFMA.FTZ R3, R176, UR20, -R8 ;  /* 0x00000014b0037c23 */ /* 0x002fe20008010808 */
[----:B------:R-:W-:Y:S01]  /*ead0*/  IMAD.MOV.U32 R176, RZ, RZ, R68 ;  /* 0x000000ffffb07224 */ /* 0x000fe200078e0044 */
[----:B------:R-:W-:Y:S01]  /*eae0*/  MOV R68, R64 ;  /* 0x0000004000447202 */ /* 0x000fe20000000f00 */
[----:B------:R-:W-:Y:S01]  /*eaf0*/  IMAD.MOV.U32 R64, RZ, RZ, R60 ;  /* 0x000000ffff407224 */ /* 0x000fe200078e003c */
[----:B------:R-:W-:Y:S02]  /*eb00*/  MOV R60, R52 ;  /* 0x00000034003c7202 */ /* 0x000fe40000000f00 */
[----:B------:R-:W-:Y:S01]  /*eb10*/  MOV R52, R53 ;  /* 0x0000003500347202 */ /* 0x000fe20000000f00 */
[----:B------:R-:W-:Y:S01]  /*eb20*/  IMAD.MOV.U32 R53, RZ, RZ, R54 ;  /* 0x000000ffff357224 */ /* 0x000fe200078e0036 */
[----:B------:R-:W-:Y:S01]  /*eb30*/  MOV R54, R55 ;  /* 0x0000003700367202 */ /* 0x000fe20000000f00 */
[----:B------:R-:W-:Y:S01]  /*eb40*/  IMAD.MOV.U32 R81, RZ, RZ, R60 ;  /* 0x000000ffff517224 */ /* 0x000fe200078e003c */
[----:B------:R-:W-:Y:S01]  /*eb50*/  MOV R55, R48 ;  /* 0x0000003000377202 */ /* 0x000fe20000000f00 */
[----:B------:R-:W1:Y:S01]  /*eb60*/  MUFU.EX2 R3, R3 ;  /* 0x0000000300037308 */ /* 0x000e620000000800 */
[----:B------:R-:W-:Y:S01]  /*eb70*/  MOV R60, R61 ;  /* 0x0000003d003c7202 */ /* 0x000fe20000000f00 */
[----:B------:R-:W-:Y:S01]  /*eb80*/  HMMA.16816.F32 R48, R4, R18, R120 ;  /* 0x000000120430723c */ /* 0x000fe20000001878 */
[----:B------:R-:W-:Y:S01]  /*eb90*/  MOV R61, R62 ;  /* 0x0000003e003d7202 */ /* 0x000fe20000000f00 */
[----:B------:R-:W2:Y:S01]  /*eba0*/  LDSM.16.MT88.4 R16, [R216+0x10800] ;  /* 0x01080000d810783b */ /* 0x000ea20000004200 */
[----:B------:R-:W-:-:S02]  /*ebb0*/  MOV R62, R63 ;  /* 0x0000003f003e7202 */ /* 0x000fc40000000f00 */
[----:B------:R-:W-:Y:S02]  /*ebc0*/  MOV R63, R40 ;  /* 0x00000028003f7202 */ /* 0x000fe40000000f00 */
[----:B------:R-:W-:Y:S01]  /*ebd0*/  HMMA.16816.F32 R40, R4, R12, R124 ;  /* 0x0000000c0428723c */ /* 0x000fe2000000187c */
[----:B------:R-:W4:Y:S01]  /*ebe0*/  LDSM.16.MT88.4 R12, [R215+0x10800] ;  /* 0x01080000d70c783b */ /* 0x000f220000004200 */
[----:B------:R-:W-:Y:S01]  /*ebf0*/  IMAD.MOV.U32 R120, RZ, RZ, R79 ;  /* 0x000000ffff787224 */ /* 0x000fe200078e004f */
[----:B------:R-:W-:Y:S02]  /*ec00*/  MOV R86, R68 ;  /* 0x0000004400567202 */ /* 0x000fe40000000f00 */
[----:B------:R-:W-:Y:S02]  /*ec10*/  MOV R79, R70 ;  /* 0x00000046004f7202 */ /* 0x000fe40000000f00 */
[----:B------:R-:W-:Y:S02]  /*ec20*/  MOV R70, R64 ;  /* 0x0000004000467202 */ /* 0x000fe40000000f00 */
[----:B------:R-:W-:-:S02]  /*ec30*/  MOV R68, R66 ;  /* 0x0000004200447202 */ /* 0x000fc40000000f00 */
[----:B------:R-:W-:Y:S02]  /*ec40*/  MOV R64, R27 ;  /* 0x0000001b00407202 */ /* 0x000fe40000000f00 */
[----:B------:R-:W-:Y:S02]  /*ec50*/  MOV R66, R25 ;  /* 0x0000001900427202 */ /* 0x000fe40000000f00 */
[----:B------:R-:W-:Y:S01]  /*ec60*/  LDSM.16.MT88.4 R24, [R214+0x12800] ;  /* 0x01280000d618783b */ /* 0x000fe20000004200 */
[----:B---3--:R-:W-:Y:S01]  /*ec70*/  MOV R121, R72 ;  /* 0x0000004800797202 */ /* 0x008fe20000000f00 */
[----:B------:R-:W-:Y:S01]  /*ec80*/  IMAD.MOV.U32 R72, RZ, RZ, R217 ;  /* 0x000000ffff487224 */ /* 0x000fe200078e00d9 */
[----:B------:R-:W-:Y:S02]  /*ec90*/  MOV R122, R73 ;  /* 0x00000049007a7202 */ /* 0x000fe40000000f00 */
[----:B------:R-:W-:Y:S02]  /*eca0*/  MOV R123, R74 ;  /* 0x0000004a007b7202 */ /* 0x000fe40000000f00 */
[----:B------:R-:W-:-:S02]  /*ecb0*/  F2FP.F16.F32.PACK_AB R4, R176, R191 ;  /* 0x000000bfb004723e */ /* 0x000fc400000000ff */
[----:B------:R-:W-:Y:S01]  /*ecc0*/  MOV R75, R184 ;  /* 0x000000b8004b7202 */ /* 0x000fe20000000f00 */
[----:B------:R-:W-:Y:S01]  /*ecd0*/  IMAD.MOV.U32 R126, RZ, RZ, R76 ;  /* 0x000000ffff7e7224 */ /* 0x000fe200078e004c */
[----:B------:R-:W-:Y:S01]  /*ece0*/  F2FP.F16.F32.PACK_AB R5, R123, R172 ;  /* 0x000000ac7b05723e */ /* 0x000fe200000000ff */
[----:B------:R3:W5:Y:S01]  /*ecf0*/  LDL.LU R217, [R1+0x3c] ;  /* 0x00003c0001d97983 */ /* 0x0007620000300800 */
[----:B------:R-:W-:Y:S02]  /*ed00*/  F2FP.F16.F32.PACK_AB R6, R120, R122 ;  /* 0x0000007a7806723e */ /* 0x000fe400000000ff */
[----:B-1----:R-:W-:Y:S02]  /*ed10*/  F2FP.F16.F32.PACK_AB R7, R3, R121 ;  /* 0x000000790307723e */ /* 0x002fe400000000ff */
[----:B------:R-:W-:Y:S02]  /*ed20*/  MOV R73, R212 ;  /* 0x000000d400497202 */ /* 0x000fe40000000f00 */
[----:B------:R-:W-:Y:S01]  /*ed30*/  MOV R74, R185 ;  /* 0x000000b9004a7202 */ /* 0x000fe20000000f00 */
[----:B------:R-:W-:-:S02]  /*ed40*/  IMAD.MOV.U32 R178, RZ, RZ, R75 ;  /* 0x000000ffffb27224 */ /* 0x000fc400078e004b */
[C---:B------:R-:W-:Y:S06]  /*ed50*/  HMMA.16816.F32 R136, R4.reuse, R32, R136 ;  /* 0x000000200488723c */ /* 0x040fec0000001888 */
[C---:B------:R-:W-:Y:S01]  /*ed60*/  HMMA.16816.F32 R52, R4.reuse, R34, R52 ;  /* 0x000000220434723c */ /* 0x040fe20000001834 */
[----:B------:R-:W-:Y:S01]  /*ed70*/  LDSM.16.MT88.4 R32, [R216+0x12800] ;  /* 0x01280000d820783b */ /* 0x000fe20000004200 */
[----:B------:R-:W-:Y:S02]  /*ed80*/  MOV R95, R72 ;  /* 0x00000048005f7202 */ /* 0x000fe40000000f00 */
[----:B------:R-:W-:Y:S01]  /*ed90*/  MOV R94, R73 ;  /* 0x00000049005e7202 */ /* 0x000fe20000000f00 */
[----:B------:R3:W5:Y:S01]  /*eda0*/  LDL.LU R212, [R1+0x38] ;  /* 0x0000380001d47983 */ /* 0x0007620000300800 */
[----:B--2---:R-:W-:Y:S01]  /*edb0*/  HMMA.16816.F32 R56, R4, R16, R56 ;  /* 0x000000100438723c */ /* 0x004fe20000001838 */
[----:B------:R-:W-:-:S02]  /*edc0*/  MOV R93, R74 ;  /* 0x0000004a005d7202 */ /* 0x000fc40000000f00 */
[----:B------:R-:W-:Y:S01]  /*edd0*/  MOV R179, R68 ;  /* 0x0000004400b37202 */ /* 0x000fe20000000f00 */
[----:B------:R3:W5:Y:S02]  /*ede0*/  LDL.LU R185, [R1+0x34] ;  /* 0x0000340001b97983 */ /* 0x0007640000300800 */
[C---:B------:R-:W-:Y:S01]  /*edf0*/  HMMA.16816.F32 R64, R4.reuse, R18, R64 ;  /* 0x000000120440723c */ /* 0x040fe20000001840 */
[----:B------:R-:W-:Y:S01]  /*ee00*/  MOV R188, R69 ;  /* 0x0000004500bc7202 */ /* 0x000fe20000000f00 */
[----:B------:R-:W1:Y:S01]  /*ee10*/  LDSM.16.MT88.4 R16, [R213+0x14800] ;  /* 0x01480000d510783b */ /* 0x000e620000004200 */
[----:B------:R-:W-:Y:S02]  /*ee20*/  MOV R175, R70 ;  /* 0x0000004600af7202 */ /* 0x000fe40000000f00 */
[----:B------:R-:W-:Y:S01]  /*ee30*/  MOV R92, R71 ;  /* 0x00000047005c7202 */ /* 0x000fe20000000f00 */
[----:B------:R-:W-:Y:S01]  /*ee40*/  HMMA.16816.F32 R72, R4, R20, R204 ;  /* 0x000000140448723c */ /* 0x000fe200000018cc */
[----:B------:R-:W-:Y:S01]  /*ee50*/  MOV R10, R77 ;  /* 0x0000004d000a7202 */ /* 0x000fe20000000f00 */
[----:B------:R3:W5:Y:S01]  /*ee60*/  LDL.LU R184, [R1+0x30] ;  /* 0x0000300001b87983 */ /* 0x0007620000300800 */
[----:B------:R-:W-:-:S02]  /*ee70*/  MOV R127, R78 ;  /* 0x0000004e007f7202 */ /* 0x000fc40000000f00 */
[----:B------:R-:W-:Y:S01]  /*ee80*/  MOV R91, R81 ;  /* 0x00000051005b7202 */ /* 0x000fe20000000f00 */
[C---:B------:R-:W-:Y:S01]  /*ee90*/  HMMA.16816.F32 R140, R4.reuse, R28, R140 ;  /* 0x0000001c048c723c */ /* 0x040fe2000000188c */
[----:B------:R-:W-:Y:S01]  /*eea0*/  MOV R207, R79 ;  /* 0x0000004f00cf7202 */ /* 0x000fe20000000f00 */
[----:B------:R-:W-:Y:S01]  /*eeb0*/  FFMA.FTZ R10, R10, UR20, -R9 ;  /* 0x000000140a0a7c23 */ /* 0x000fe20008010809 */
[----:B------:R-:W-:Y:S02]  /*eec0*/  MOV R125, R82 ;  /* 0x00000052007d7202 */ /* 0x000fe40000000f00 */
[----:B------:R-:W-:Y:S01]  /*eed0*/  MOV R205, R93 ;  /* 0x0000005d00cd7202 */ /* 0x000fe20000000f00 */
[----:B------:R-:W-:Y:S01]  /*eee0*/  HMMA.16816.F32 R60, R4, R30, R60 ;  /* 0x0000001e043c723c */ /* 0x000fe2000000183c */
[----:B------:R-:W2:Y:S01]  /*eef0*/  LDSM.16.MT88.4 R28, [R215+0x12800] ;  /* 0x01280000d71c783b */ /* 0x000ea20000004200 */
[----:B------:R-:W-:Y:S02]  /*ef00*/  MOV R204, R188 ;  /* 0x000000bc00cc7202 */ /* 0x000fe40000000f00 */
[----:B------:R-:W-:-:S02]  /*ef10*/  MOV R206, R175 ;  /* 0x000000af00ce7202 */ /* 0x000fc40000000f00 */
[C---:B----4-:R-:W-:Y:S06]  /*ef20*/  HMMA.16816.F32 R156, R4.reuse, R12, R156 ;  /* 0x0000000c049c723c */ /* 0x050fec000000189c */
[C---:B------:R-:W-:Y:S01]  /*ef30*/  HMMA.16816.F32 R68, R4.reuse, R14, R248 ;  /* 0x0000000e0444723c */ /* 0x040fe200000018f8 */
[----:B------:R-:W4:Y:S05]  /*ef40*/  LDSM.16.MT88.4 R12, [R214+0x14800] ;  /* 0x01480000d60c783b */ /* 0x000f2a0000004200 */
[----:B------:R-:W-:Y:S01]  /*ef50*/  HMMA.16816.F32 R76, R4, R22, R208 ;  /* 0x00000016044c723c */ /* 0x000fe200000018d0 */
[----:B------:R-:W3:Y:S01]  /*ef60*/  LDSM.16.MT88.4 R20, [R216+0x14800] ;  /* 0x01480000d814783b */ /* 0x000ee20000004200 */
[----:B------:R-:W-:Y:S01]  /*ef70*/  MOV R251, R3 ;  /* 0x0000000300fb7202 */ /* 0x000fe20000000f00 */
[----:B------:R-:W-:Y:S01]  /*ef80*/  FFMA.FTZ R3, R174, UR20, -R9 ;  /* 0x00000014ae037c23 */ /* 0x000fe20008010809 */
[----:B------:R-:W-:-:S02]  /*ef90*/  MOV R250, R120 ;  /* 0x0000007800fa7202 */ /* 0x000fc40000000f00 */
[C---:B-1----:R-:W-:Y:S01]  /*efa0*/  HMMA.16816.F32 R144, R4.reuse, R18, R144 ;  /* 0x000000120490723c */ /* 0x042fe20000001890 */
[----:B------:R-:W-:Y:S01]  /*efb0*/  IMAD.MOV.U32 R208, RZ, RZ, R83 ;  /* 0x000000ffffd07224 */ /* 0x000fe200078e0053 */
[----:B------:R1:W-:Y:S01]  /*efc0*/  MUFU.EX2 R210, R3 ;  /* 0x0000000300d27308 */ /* 0x0003e20000000800 */
[----:B------:R-:W-:Y:S02]  /*efd0*/  MOV R249, R121 ;  /* 0x0000007900f97202 */ /* 0x000fe40000000f00 */
[----:B------:R-:W-:Y:S01]  /*efe0*/  MOV R248, R122 ;  /* 0x0000007a00f87202 */ /* 0x000fe20000000f00 */
[----:B------:R-:W-:Y:S01]  /*eff0*/  HMMA.16816.F32 R80, R4, R24, R196 ;  /* 0x000000180450723c */ /* 0x000fe200000018c4 */
[----:B------:R-:W-:-:S05]  /*f000*/  MOV R211, R123 ;  /* 0x0000007b00d37202 */ /* 0x000fca0000000f00 */
[C---:B------:R-:W-:Y:S01]  /*f010*/  HMMA.16816.F32 R132, R4.reuse, R16, R132 ;  /* 0x000000100484723c */ /* 0x040fe20000001884 */
[----:B------:R-:W-:Y:S02]  /*f020*/  MOV R198, R86 ;  /* 0x0000005600c67202 */ /* 0x000fe40000000f00 */
[----:B------:R-:W-:Y:S02]  /*f030*/  MOV R197, R87 ;  /* 0x0000005700c57202 */ /* 0x000fe40000000f00 */
[----:B------:R-:W-:Y:S01]  /*f040*/  MOV R199, R191 ;  /* 0x000000bf00c77202 */ /* 0x000fe20000000f00 */
[----:B------:R-:W-:Y:S01]  /*f050*/  HMMA.16816.F32 R84, R4, R26, R200 ;  /* 0x0000001a0454723c */ /* 0x000fe200000018c8 */
[----:B------:R-:W3:Y:S01]  /*f060*/  LDSM.16.MT88.4 R24, [R215+0x14800] ;  /* 0x01480000d718783b */ /* 0x000ee20000004200 */
[----:B-1----:R-:W-:Y:S01]  /*f070*/  FFMA.FTZ R3, R177, UR20, -R9 ;  /* 0x00000014b1037c23 */ /* 0x002fe20008010809 */
[----:B------:R-:W-:-:S03]  /*f080*/  MOV R196, R172 ;  /* 0x000000ac00c47202 */ /* 0x000fc60000000f00 */
[----:B------:R1:W3:Y:S01]  /*f090*/  MUFU.EX2 R209, R3 ;  /* 0x0000000300d17308 */ /* 0x0002e20000000800 */
[----:B------:R-:W-:Y:S01]  /*f0a0*/  MOV R201, R91 ;  /* 0x0000005b00c97202 */ /* 0x000fe20000000f00 */
[----:B------:R-:W-:Y:S01]  /*f0b0*/  IMAD.MOV.U32 R202, RZ, RZ, R127 ;  /* 0x000000ffffca7224 */ /* 0x000fe200078e007f */
[----:B------:R-:W-:Y:S01]  /*f0c0*/  HMMA.16816.F32 R88, R4, R32, R180 ;  /* 0x000000200458723c */ /* 0x000fe200000018b4 */
[----:B------:R-:W-:Y:S02]  /*f0d0*/  MOV R203, R94 ;  /* 0x0000005e00cb7202 */ /* 0x000fe40000000f00 */
[----:B------:R-:W-:-:S03]  /*f0e0*/  MOV R200, R173 ;  /* 0x000000ad00c87202 */ /* 0x000fc60000000f00 */
[C---:B--2---:R-:W-:Y:S01]  /*f0f0*/  HMMA.16816.F32 R120, R4.reuse, R28, R164 ;  /* 0x0000001c0478723c */ /* 0x044fe200000018a4 */
[----:B------:R-:W-:Y:S01]  /*f100*/  IMAD.MOV.U32 R181, RZ, RZ, R176 ;  /* 0x000000ffffb57224 */ /* 0x000fe200078e00b0 */
[----:B------:R-:W-:Y:S01]  /*f110*/  MOV R176, R92 ;  /* 0x0000005c00b07202 */ /* 0x000fe20000000f00 */
[----:B------:R-:W-:Y:S01]  /*f120*/  IMAD.MOV.U32 R180, RZ, RZ, R95 ;  /* 0x000000ffffb47224 */ /* 0x000fe200078e005f */
[----:B------:R-:W-:Y:S02]  /*f130*/  MOV R183, R125 ;  /* 0x0000007d00b77202 */ /* 0x000fe40000000f00 */
[----:B------:R-:W-:Y:S01]  /*f140*/  HMMA.16816.F32 R92, R4, R34, R192 ;  /* 0x00000022045c723c */ /* 0x000fe200000018c0 */
[----:B------:R-:W2:Y:S01]  /*f150*/  LDSM.16.MT88.4 R32, [R216+0x16800] ;  /* 0x01680000d820783b */ /* 0x000ea20000004200 */
[----:B------:R-:W-:Y:S02]  /*f160*/  MOV R182, R126 ;  /* 0x0000007e00b67202 */ /* 0x000fe40000000f00 */
[----:B------:R-:W-:-:S02]  /*f170*/  MOV R16, R180 ;  /* 0x000000b400107202 */ /* 0x000fc40000000f00 */
[C---:B----4-:R-:W-:Y:S01]  /*f180*/  HMMA.16816.F32 R152, R4.reuse, R12, R152 ;  /* 0x0000000c0498723c */ /* 0x050fe20000001898 */
[----:B------:R-:W-:Y:S02]  /*f190*/  MOV R194, R190 ;  /* 0x000000be00c27202 */ /* 0x000fe40000000f00 */
[----:B------:R-:W-:Y:S02]  /*f1a0*/  MOV R195, R189 ;  /* 0x000000bd00c37202 */ /* 0x000fe40000000f00 */
[----:B------:R-:W-:Y:S01]  /*f1b0*/  MOV R17, R181 ;  /* 0x000000b500117202 */ /* 0x000fe20000000f00 */
[----:B-1----:R-:W-:Y:S01]  /*f1c0*/  FFMA.FTZ R3, R194, UR20, -R9 ;  /* 0x00000014c2037c23 */ /* 0x002fe20008010809 */
[----:B------:R-:W-:Y:S01]  /*f1d0*/  HMMA.16816.F32 R168, R4, R14, R168 ;  /* 0x0000000e04a8723c */ /* 0x000fe200000018a8 */
[----:B------:R-:W-:Y:S01]  /*f1e0*/  IMAD.MOV.U32 R19, RZ, RZ, R195 ;  /* 0x000000ffff137224 */ /* 0x000fe200078e00c3 */
[----:B------:R-:W1:Y:S01]  /*f1f0*/  LDSM.16.MT88.4 R12, [R214+0x16800] ;  /* 0x01680000d60c783b */ /* 0x000e620000004200 */
[----:B------:R-:W-:Y:S01]  /*f200*/  IMAD.MOV.U32 R195, RZ, RZ, R197 ;  /* 0x000000ffffc37224 */ /* 0x000fe200078e00c5 */
[----:B------:R-:W-:-:S02]  /*f210*/  MOV R197, R208 ;  /* 0x000000d000c57202 */ /* 0x000fc40000000f00 */
[C---:B------:R-:W-:Y:S01]  /*f220*/  HMMA.16816.F32 R124, R4.reuse, R30, R160 ;  /* 0x0000001e047c723c */ /* 0x040fe200000018a0 */
[----:B------:R4:W-:Y:S01]  /*f230*/  MUFU.EX2 R208, R3 ;  /* 0x0000000300d07308 */ /* 0x0009e20000000800 */
[----:B------:R-:W1:Y:S01]  /*f240*/  LDSM.16.MT88.4 R28, [R213+0x16800] ;  /* 0x01680000d51c783b */ /* 0x000e620000004200 */
[----:B------:R-:W-:Y:S02]  /*f250*/  MOV R194, R201 ;  /* 0x000000c900c27202 */ /* 0x000fe40000000f00 */
[----:B------:R-:W-:Y:S01]  /*f260*/  MOV R201, R198 ;  /* 0x000000c600c97202 */ /* 0x000fe20000000f00 */
[C---:B---3--:R-:W-:Y:S01]  /*f270*/  HMMA.16816.F32 R164, R4.reuse, R20, R148 ;  /* 0x0000001404a4723c */ /* 0x048fe20000001894 */
[----:B------:R-:W-:Y:S02]  /*f280*/  MOV R198, R207 ;  /* 0x000000cf00c67202 */ /* 0x000fe40000000f00 */
[----:B------:R-:W-:Y:S02]  /*f290*/  MOV R192, R182 ;  /* 0x000000b600c07202 */ /* 0x000fe40000000f00 */
[----:B------:R-:W-:Y:S01]  /*f2a0*/  MOV R193, R183 ;  /* 0x000000b700c17202 */ /* 0x000fe20000000f00 */
[----:B------:R-:W-:Y:S01]  /*f2b0*/  HMMA.16816.F32 R188, R4, R22, R44 ;  /* 0x0000001604bc723c */ /* 0x000fe2000000182c */
[----:B------:R-:W3:Y:S01]  /*f2c0*/  LDSM.16.MT88.4 R20, [R215+0x16800] ;  /* 0x01680000d714783b */ /* 0x000ee20000004200 */
[----:B------:R-:W-:-:S02]  /*f2d0*/  MOV R151, R195 ;  /* 0x000000c300977202 */ /* 0x000fc40000000f00 */
[----:B------:R-:W-:Y:S01]  /*f2e0*/  MOV R195, R205 ;  /* 0x000000cd00c37202 */ /* 0x000fe20000000f00 */
[----:B----4-:R-:W-:Y:S01]  /*f2f0*/  FFMA.FTZ R3, R252, UR20, -R9 ;  /* 0x00000014fc037c23 */ /* 0x010fe20008010809 */
[C---:B------:R-:W-:Y:S01]  /*f300*/  HMMA.16816.F32 R172, R4.reuse, R24, R36 ;  /* 0x0000001804ac723c */ /* 0x040fe20000001824 */
[----:B------:R-:W-:Y:S01]  /*f310*/  MOV R46, R16 ;  /* 0x00000010002e7202 */ /* 0x000fe20000000f00 */
[----:B------:R-:W-:Y:S01]  /*f320*/  IMAD.MOV.U32 R47, RZ, RZ, R17 ;  /* 0x000000ffff2f7224 */ /* 0x000fe200078e0011 */
[----:B------:R4:W-:Y:S01]  /*f330*/  MUFU.EX2 R207, R3 ;  /* 0x0000000300cf7308 */ /* 0x0009e20000000800 */
[----:B------:R-:W-:Y:S01]  /*f340*/  MOV R148, R192 ;  /* 0x000000c000947202 */ /* 0x000fe20000000f00 */
[----:B------:R-:W-:Y:S01]  /*f350*/  LDSM.16.MT88.4 R36, [R215+0x11000] ;  /* 0x01100000d724783b */ /* 0x000fe20000004200 */
[C---:B------:R-:W-:Y:S01]  /*f360*/  HMMA.16816.F32 R180, R4.reuse, R26, R96 ;  /* 0x0000001a04b4723c */ /* 0x040fe20000001860 */
[----:B------:R-:W-:Y:S01]  /*f370*/  MOV R149, R193 ;  /* 0x000000c100957202 */ /* 0x000fe20000000f00 */
[----:B------:R-:W-:Y:S01]  /*f380*/  IMAD.MOV.U32 R193, RZ, RZ, R197 ;  /* 0x000000ffffc17224 */ /* 0x000fe200078e00c5 */
[----:B------:R-:W3:Y:S01]  /*f390*/  LDSM.16.MT88.4 R24, [R213+0x11000] ;  /* 0x01100000d518783b */ /* 0x000ee20000004200 */
[----:B------:R-:W-:Y:S01]  /*f3a0*/  MOV R150, R194 ;  /* 0x000000c200967202 */ /* 0x000fe20000000f00 */
[----:B------:R-:W-:Y:S01]  /*f3b0*/  IMAD.MOV.U32 R252, RZ, RZ, R47 ;  /* 0x000000fffffc7224 */ /* 0x000fe200078e002f */
[----:B--2---:R-:W-:Y:S01]  /*f3c0*/  HMMA.16816.F32 R96, R4, R32, R116 ;  /* 0x000000200460723c */ /* 0x004fe20000001874 */
[----:B------:R-:W-:-:S02]  /*f3d0*/  MOV R192, R201 ;  /* 0x000000c900c07202 */ /* 0x000fc40000000f00 */
[----:B------:R-:W-:Y:S02]  /*f3e0*/  MOV R194, R198 ;  /* 0x000000c600c27202 */ /* 0x000fe40000000f00 */
[----:B------:R-:W-:Y:S01]  /*f3f0*/  MOV R201, R176 ;  /* 0x000000b000c97202 */ /* 0x000fe20000000f00 */
[C---:B-1----:R-:W-:Y:S01]  /*f400*/  HMMA.16816.F32 R112, R4.reuse, R14, R112 ;  /* 0x0000000e0470723c */ /* 0x042fe20000001870 */
[----:B------:R-:W-:Y:S01]  /*f410*/  MOV R119, R203 ;  /* 0x000000cb00777202 */ /* 0x000fe20000000f00 */
[----:B----4-:R-:W-:Y:S01]  /*f420*/  FFMA.FTZ R3, R204, UR20, -R8 ;  /* 0x00000014cc037c23 */ /* 0x010fe20008010808 */
[----:B------:R-:W-:Y:S02]  /*f430*/  MOV R204, R206 ;  /* 0x000000ce00cc7202 */ /* 0x000fe40000000f00 */
[----:B------:R-:W-:Y:S01]  /*f440*/  MOV R198, R179 ;  /* 0x000000b300c67202 */ /* 0x000fe20000000f00 */
[----:B------:R1:W-:Y:S01]  /*f450*/  MUFU.EX2 R206, R3 ;  /* 0x0000000300ce7308 */ /* 0x0003e20000000800 */
[----:B------:R-:W-:Y:S01]  /*f460*/  MOV R197, R178 ;  /* 0x000000b200c57202 */ /* 0x000fe20000000f00 */
[C---:B------:R-:W-:Y:S06]  /*f470*/  HMMA.16816.F32 R160, R4.reuse, R28, R100 ;  /* 0x0000001c04a0723c */ /* 0x040fec0000001864 */
[----:B------:R-:W-:Y:S01]  /*f480*/  HMMA.16816.F32 R176, R4, R12, R108 ;  /* 0x0000000c04b0723c */ /* 0x000fe2000000186c */
[----:B------:R-:W-:Y:S01]  /*f490*/  LDSM.16.MT88.4 R12, [R216+0x11000] ;  /* 0x01100000d80c783b */ /* 0x000fe20000004200 */
[----:B------:R-:W-:Y:S01]  /*f4a0*/  MOV R100, R192 ;  /* 0x000000c000647202 */ /* 0x000fe20000000f00 */
[----:B------:R-:W-:Y:S01]  /*f4b0*/  IMAD.MOV.U32 R101, RZ, RZ, R193 ;  /* 0x000000ffff657224 */ /* 0x000fe200078e00c1 */
[----:B------:R-:W-:-:S02]  /*f4c0*/  MOV R102, R194 ;  /* 0x000000c200667202 */ /* 0x000fc40000000f00 */
[C---:B------:R-:W-:Y:S01]  /*f4d0*/  HMMA.16816.F32 R104, R4.reuse, R30, R104 ;  /* 0x0000001e0468723c */ /* 0x040fe20000001868 */
[----:B------:R-:W-:Y:S01]  /*f4e0*/  MOV R103, R195 ;  /* 0x000000c300677202 */ /* 0x000fe20000000f00 */
[----:B------:R-:W-:Y:S01]  /*f4f0*/  LDSM.16.MT88.4 R28, [R214+0x13000] ;  /* 0x01300000d61c783b */ /* 0x000fe20000004200 */
[----:B-1----:R-:W-:Y:S01]  /*f500*/  FFMA.FTZ R3, R19, UR20, -R8 ;  /* 0x0000001413037c23 */ /* 0x002fe20008010808 */
[----:B------:R-:W-:Y:S02]  /*f510*/  MOV R108, R148 ;  /* 0x00000094006c7202 */ /* 0x000fe40000000f00 */
[----:B------:R-:W1:Y:S01]  /*f520*/  LDSM.16.MT88.4 R16, [R214+0x11000] ;  /* 0x01100000d610783b */ /* 0x000e620000004200 */
[----:B------:R2:W4:Y:S01]  /*f530*/  MUFU.EX2 R205, R3 ;  /* 0x0000000300cd7308 */ /* 0x0005220000000800 */
[----:B------:R-:W-:Y:S01]  /*f540*/  HMMA.16816.F32 R48, R4, R34, R48 ;  /* 0x000000220430723c */ /* 0x000fe20000001830 */
[----:B------:R-:W-:Y:S01]  /*f550*/  MOV R109, R149 ;  /* 0x00000095006d7202 */ /* 0x000fe20000000f00 */
[----:B------:R-:W-:Y:S01]  /*f560*/  LDSM.16.MT88.4 R32, [R213+0x13000] ;  /* 0x01300000d520783b */ /* 0x000fe20000004200 */
[----:B------:R-:W-:-:S02]  /*f570*/  MOV R110, R150 ;  /* 0x00000096006e7202 */ /* 0x000fc40000000f00 */
[----:B------:R-:W-:Y:S01]  /*f580*/  MOV R111, R151 ;  /* 0x00000097006f7202 */ /* 0x000fe20000000f00 */
[----:B---3--:R-:W-:Y:S01]  /*f590*/  HMMA.16816.F32 R40, R4, R20, R40 ;  /* 0x000000140428723c */ /* 0x008fe20000001828 */
[----:B--2---:R-:W-:-:S04]  /*f5a0*/  FFMA.FTZ R3, R204, UR20, -R8 ;  /* 0x00000014cc037c23 */ /* 0x004fc80008010808 */
[----:B------:R2:W-:Y:S02]  /*f5b0*/  MUFU.EX2 R204, R3 ;  /* 0x0000000300cc7308 */ /* 0x0005e40000000800 */
[----:B--2---:R-:W-:Y:S02]  /*f5c0*/  FFMA.FTZ R3, R46, UR20, -R8 ;  /* 0x000000142e037c23 */ /* 0x004fe40008010808 */
[----:B------:R-:W-:Y:S01]  /*f5d0*/  HMMA.16816.F32 R44, R4, R22, R128 ;  /* 0x00000016042c723c */ /* 0x000fe20000001880 */
[----:B------:R-:W-:Y:S03]  /*f5e0*/  LDSM.16.MT88.4 R20, [R214+0x15000] ;  /* 0x01500000d614783b */ /* 0x000fe60000004200 */
[----:B------:R-:W2:Y:S03]  /*f5f0*/  MUFU.EX2 R203, R3 ;  /* 0x0000000300cb7308 */ /* 0x000ea60000000800 */
[----:B------:R-:W-:Y:S01]  /*f600*/  F2FP.F16.F32.PACK_AB R4, R209, R210 ;  /* 0x000000d2d104723e */ /* 0x000fe200000000ff */
[----:B------:R-:W-:Y:S01]  /*f610*/  IMAD.MOV.U32 R129, RZ, RZ, R103 ;  /* 0x000000ffff817224 */ /* 0x000fe200078e0067 */
[----:B----4-:R-:W-:-:S02]  /*f620*/  F2FP.F16.F32.PACK_AB R5, R205, R206 ;  /* 0x000000cecd05723e */ /* 0x010fc400000000ff */
[----:B------:R-:W-:Y:S02]  /*f630*/  F2FP.F16.F32.PACK_AB R6, R207, R208 ;  /* 0x000000d0cf06723e */ /* 0x000fe400000000ff */
[----:B------:R-:W-:Y:S02]  /*f640*/  MOV R128, R102 ;  /* 0x0000006600807202 */ /* 0x000fe40000000f00 */
[----:B------:R-:W-:Y:S02]  /*f650*/  MOV R131, R100 ;  /* 0x0000006400837202 */ /* 0x000fe40000000f00 */
[----:B------:R-:W-:Y:S02]  /*f660*/  MOV R130, R101 ;  /* 0x0000006500827202 */ /* 0x000fe40000000f00 */
[----:B--2---:R-:W-:Y:S01]  /*f670*/  F2FP.F16.F32.PACK_AB R7, R203, R204 ;  /* 0x000000cccb07723e */ /* 0x004fe200000000ff */
[----:B------:R-:W-:-:S04]  /*f680*/  FFMA.FTZ R3, R202, UR20, -R9 ;  /* 0x00000014ca037c23 */ /* 0x000fc80008010809 */
[----:B------:R2:W-:Y:S02]  /*f690*/  MUFU.EX2 R202, R3 ;  /* 0x0000000300ca7308 */ /* 0x0005e40000000800 */
[C---:B------:R-:W-:Y:S06]  /*f6a0*/  HMMA.16816.F32 R136, R4.reuse, R24, R136 ;  /* 0x000000180488723c */ /* 0x040fec0000001888 */
[C---:B------:R-:W-:Y:S01]  /*f6b0*/  HMMA.16816.F32 R52, R4.reuse, R26, R52 ;  /* 0x0000001a0434723c */ /* 0x040fe20000001834 */
[----:B------:R-:W3:Y:S05]  /*f6c0*/  LDSM.16.MT88.4 R24, [R216+0x13000] ;  /* 0x01300000d818783b */ /* 0x000eea0000004200 */
[C---:B-1----:R-:W-:Y:S06]  /*f6d0*/  HMMA.16816.F32 R140, R4.reuse, R16, R140 ;  /* 0x00000010048c723c */ /* 0x042fec000000188c */
[C---:B------:R-:W-:Y:S01]  /*f6e0*/  HMMA.16816.F32 R192, R4.reuse, R18, R60 ;  /* 0x0000001204c0723c */ /* 0x040fe2000000183c */
[----:B------:R-:W1:Y:S05]  /*f6f0*/  LDSM.16.MT88.4 R16, [R215+0x13000] ;  /* 0x01300000d710783b */ /* 0x000e6a0000004200 */
[C---:B------:R-:W-:Y:S06]  /*f700*/  HMMA.16816.F32 R148, R4.reuse, R12, R56 ;  /* 0x0000000c0494723c */ /* 0x040fec0000001838 */
[----:B------:R-:W-:Y:S01]  /*f710*/  HMMA.16816.F32 R60, R4, R14, R64 ;  /* 0x0000000e043c723c */ /* 0x000fe20000001840 */
[----:B------:R-:W4:Y:S01]  /*f720*/  LDSM.16.MT88.4 R12, [R213+0x15000] ;  /* 0x01500000d50c783b */ /* 0x000f220000004200 */
[----:B------:R-:W-:Y:S01]  /*f730*/  MOV R58, R110 ;  /* 0x0000006e003a7202 */ /* 0x000fe20000000f00 */
[----:B------:R-:W-:Y:S01]  /*f740*/  IMAD.MOV.U32 R57, RZ, RZ, R109 ;  /* 0x000000ffff397224 */ /* 0x000fe200078e006d */
[----:B------:R-:W-:-:S02]  /*f750*/  MOV R59, R111 ;  /* 0x0000006f003b7202 */ /* 0x000fc40000000f00 */
[C---:B------:R-:W-:Y:S01]  /*f760*/  HMMA.16816.F32 R156, R4.reuse, R36, R156 ;  /* 0x00000024049c723c */ /* 0x040fe2000000189c */
[----:B--2---:R-:W-:Y:S01]  /*f770*/  FFMA.FTZ R3, R58, UR20, -R9 ;  /* 0x000000143a037c23 */ /* 0x004fe20008010809 */
[----:B------:R-:W-:Y:S02]  /*f780*/  MOV R58, R59 ;  /* 0x0000003b003a7202 */ /* 0x000fe40000000f00 */
[----:B------:R-:W-:Y:S02]  /*f790*/  MOV R59, R128 ;  /* 0x00000080003b7202 */ /* 0x000fe40000000f00 */
[----:B------:R-:W-:Y:S01]  /*f7a0*/  MOV R128, R129 ;  /* 0x0000008100807202 */ /* 0x000fe20000000f00 */
[----:B------:R-:W-:Y:S01]  /*f7b0*/  HMMA.16816.F32 R36, R4, R38, R68 ;  /* 0x000000260424723c */ /* 0x000fe20000001844 */
[----:B------:R-:W-:Y:S02]  /*f7c0*/  MOV R129, R201 ;  /* 0x000000c900817202 */ /* 0x000fe40000000f00 */
[----:B------:R2:W4:Y:S01]  /*f7d0*/  MUFU.EX2 R201, R3 ;  /* 0x0000000300c97308 */ /* 0x0005220000000800 */
[----:B------:R-:W-:-:S02]  /*f7e0*/  MOV R66, R199 ;  /* 0x000000c700427202 */ /* 0x000fc40000000f00 */
[C---:B---3--:R-:W-:Y:S01]  /*f7f0*/  HMMA.16816.F32 R88, R4.reuse, R24, R88 ;  /* 0x000000180458723c */ /* 0x048fe20000001858 */
[----:B------:R-:W-:Y:S02]  /*f800*/  MOV R67, R119 ;  /* 0x0000007700437202 */ /* 0x000fe40000000f00 */
[----:B------:R-:W-:Y:S02]  /*f810*/  MOV R56, R108 ;  /* 0x0000006c00387202 */ /* 0x000fe40000000f00 */
[----:B------:R-:W-:Y:S01]  /*f820*/  MOV R65, R67 ;  /* 0x0000004300417202 */ /* 0x000fe20000000f00 */
[C---:B------:R-:W-:Y:S01]  /*f830*/  HMMA.16816.F32 R92, R4.reuse, R26, R92 ;  /* 0x0000001a045c723c */ /* 0x040fe2000000185c */
[----:B------:R-:W-:Y:S01]  /*f840*/  LDSM.16.MT88.4 R24, [R213+0x17000] ;  /* 0x01700000d518783b */ /* 0x000fe20000004200 */
[----:B------:R-:W-:Y:S02]  /*f850*/  IMAD.MOV.U32 R67, RZ, RZ, R200 ;  /* 0x000000ffff437224 */ /* 0x000fe400078e00c8 */
[----:B------:R-:W-:Y:S02]  /*f860*/  MUFU.EX2 R200, R10 ;  /* 0x0000000a00c87308 */ /* 0x000fe40000000800 */
[----:B------:R-:W-:Y:S01]  /*f870*/  HMMA.16816.F32 R68, R4, R32, R72 ;  /* 0x000000200444723c */ /* 0x000fe20000001848 */
[----:B--2---:R-:W-:Y:S01]  /*f880*/  FFMA.FTZ R3, R244, UR20, -R9 ;  /* 0x00000014f4037c23 */ /* 0x004fe20008010809 */
[----:B------:R-:W-:-:S04]  /*f890*/  IMAD.MOV.U32 R244, RZ, RZ, R196 ;  /* 0x000000fffff47224 */ /* 0x000fc800078e00c4 */
[----:B------:R2:W-:Y:S01]  /*f8a0*/  MUFU.EX2 R199, R3 ;  /* 0x0000000300c77308 */ /* 0x0005e20000000800 */
[C---:B------:R-:W-:Y:S01]  /*f8b0*/  HMMA.16816.F32 R76, R4.reuse, R34, R76 ;  /* 0x00000022044c723c */ /* 0x040fe2000000184c */
[----:B------:R-:W3:Y:S01]  /*f8c0*/  LDSM.16.MT88.4 R32, [R216+0x15000] ;  /* 0x01500000d820783b */ /* 0x000ee20000004200 */
[----:B------:R-:W-:Y:S02]  /*f8d0*/  MOV R72, R11 ;  /* 0x0000000b00487202 */ /* 0x000fe40000000f00 */
[----:B------:R-:W-:Y:S02]  /*f8e0*/  MOV R75, R67 ;  /* 0x00000043004b7202 */ /* 0x000fe40000000f00 */
[----:B-1----:R-:W-:Y:S01]  /*f8f0*/  HMMA.16816.F32 R108, R4, R18, R124 ;  /* 0x00000012046c723c */ /* 0x002fe2000000187c */
[----:B------:R-:W-:Y:S02]  /*f900*/  MOV R74, R56 ;  /* 0x00000038004a7202 */ /* 0x000fe40000000f00 */
[----:B------:R-:W-:-:S03]  /*f910*/  MOV R73, R57 ;  /* 0x0000003900497202 */ /* 0x000fc60000000f00 */
[----:B------:R-:W-:Y:S01]  /*f920*/  HMMA.16816.F32 R80, R4, R28, R80 ;  /* 0x0000001c0450723c */ /* 0x000fe20000001850 */
[----:B--2---:R-:W-:Y:S01]  /*f930*/  FFMA.FTZ R3, R58, UR20, -R8 ;  /* 0x000000143a037c23 */ /* 0x004fe20008010808 */
[----:B------:R-:W-:-:S04]  /*f940*/  MOV R58, R59 ;  /* 0x0000003b003a7202 */ /* 0x000fc80000000f00 */
[C---:B------:R-:W-:Y:S01]  /*f950*/  HMMA.16816.F32 R84, R4.reuse, R30, R84 ;  /* 0x0000001e0454723c */ /* 0x040fe20000001854 */
[----:B------:R-:W-:Y:S01]  /*f960*/  MOV R59, R128 ;  /* 0x00000080003b7202 */ /* 0x000fe20000000f00 */
[----:B------:R-:W1:Y:S01]  /*f970*/  LDSM.16.MT88.4 R28, [R215+0x15000] ;  /* 0x01500000d71c783b */ /* 0x000e620000004200 */
[----:B------:R-:W-:Y:S02]  /*f980*/  MOV R128, R129 ;  /* 0x0000008100807202 */ /* 0x000fe40000000f00 */
[----:B------:R-:W-:Y:S01]  /*f990*/  MOV R129, R198 ;  /* 0x000000c600817202 */ /* 0x000fe20000000f00 */
[C---:B------:R-:W-:Y:S01]  /*f9a0*/  HMMA.16816.F32 R124, R4.reuse, R20, R152 ;  /* 0x00000014047c723c */ /* 0x040fe20000001898 */
[----:B------:R2:W-:Y:S01]  /*f9b0*/  MUFU.EX2 R198, R3 ;  /* 0x0000000300c67308 */ /* 0x0005e20000000800 */
[----:B------:R-:W-:Y:S04]  /*f9c0*/  LDSM.16.MT88.4 R152, [R214+0x11800] ;  /* 0x01180000d698783b */ /* 0x000fe80000004200 */
[C---:B------:R-:W-:Y:S01]  /*f9d0*/  HMMA.16816.F32 R100, R4.reuse, R16, R120 ;  /* 0x000000100464723c */ /* 0x040fe20000001878 */
[----:B------:R-:W1:Y:S05]  /*f9e0*/  LDSM.16.MT88.4 R16, [R214+0x17000] ;  /* 0x01700000d610783b */ /* 0x000e6a0000004200 */
[----:B------:R-:W-:Y:S01]  /*f9f0*/  HMMA.16816.F32 R168, R4, R22, R168 ;  /* 0x0000001604a8723c */ /* 0x000fe200000018a8 */
[----:B------:R-:W1:Y:S01]  /*fa00*/  LDSM.16.MT88.4 R20, [R215+0x17000] ;  /* 0x01700000d714783b */ /* 0x000e620000004200 */
[----:B--2---:R-:W-:-:S04]  /*fa10*/  FFMA.FTZ R3, R197, UR20, -R8 ;  /* 0x00000014c5037c23 */ /* 0x004fc80008010808 */
[C---:B----4-:R-:W-:Y:S01]  /*fa20*/  HMMA.16816.F32 R116, R4.reuse, R12, R132 ;  /* 0x0000000c0474723c */ /* 0x050fe20000001884 */
[----:B------:R2:W4:Y:S05]  /*fa30*/  MUFU.EX2 R197, R3 ;  /* 0x0000000300c57308 */ /* 0x00052a0000000800 */
[C---:B------:R-:W-:Y:S01]  /*fa40*/  HMMA.16816.F32 R120, R4.reuse, R14, R144 ;  /* 0x0000000e0478723c */ /* 0x040fe20000001890 */
[----:B------:R-:W4:Y:S04]  /*fa50*/  LDSM.16.MT88.4 R12, [R216+0x17000] ;  /* 0x01700000d80c783b */ /* 0x000f280000004200 */
[----:B------:R-:W-:Y:S01]  /*fa60*/  LDSM.16.MT88.4 R144, [R213+0x11800] ;  /* 0x01180000d590783b */ /* 0x000fe20000004200 */
[C---:B---3--:R-:W-:Y:S03]  /*fa70*/  HMMA.16816.F32 R132, R4.reuse, R32, R164 ;  /* 0x000000200484723c */ /* 0x048fe600000018a4 */
[----:B------:R-:W-:Y:S03]  /*fa80*/  LDSM.16.MT88.4 R164, [R215+0x11800] ;  /* 0x01180000d7a4783b */ /* 0x000fe60000004200 */
[----:B------:R-:W-:Y:S01]  /*fa90*/  HMMA.16816.F32 R32, R4, R34, R188 ;  /* 0x000000220420723c */ /* 0x000fe200000018bc */
[----:B--2---:R-:W-:-:S04]  /*faa0*/  FFMA.FTZ R3, R65, UR20, -R8 ;  /* 0x0000001441037c23 */ /* 0x004fc80008010808 */
[----:B------:R2:W-:Y:S01]  /*fab0*/  MUFU.EX2 R196, R3 ;  /* 0x0000000300c47308 */ /* 0x0005e20000000800 */
[C---:B-1----:R-:W-:Y:S06]  /*fac0*/  HMMA.16816.F32 R172, R4.reuse, R28, R172 ;  /* 0x0000001c04ac723c */ /* 0x042fec00000018ac */
[C---:B------:R-:W-:Y:S06]  /*fad0*/  HMMA.16816.F32 R28, R4.reuse, R30, R180 ;  /* 0x0000001e041c723c */ /* 0x040fec00000018b4 */
[----:B------:R-:W-:Y:S01]  /*fae0*/  HMMA.16816.F32 R176, R4, R16, R176 ;  /* 0x0000001004b0723c */ /* 0x000fe200000018b0 */
[----:B--2---:R-:W-:Y:S01]  /*faf0*/  FFMA.FTZ R3, R245, UR20, -R8 ;  /* 0x00000014f5037c23 */ /* 0x004fe20008010808 */
[----:B------:R-:W-:-:S04]  /*fb00*/  MOV R245, R66 ;  /* 0x0000004200f57202 */ /* 0x000fc80000000f00 */
[C---:B------:R-:W-:Y:S01]  /*fb10*/  HMMA.16816.F32 R8, R4.reuse, R24, R160 ;  /* 0x000000180408723c */ /* 0x040fe200000018a0 */
[----:B------:R-:W1:Y:S01]  /*fb20*/  LDSM.16.MT88.4 R160, [R216+0x11800] ;  /* 0x01180000d8a0783b */ /* 0x000e620000004200 */
[----:B------:R-:W2:Y:S03]  /*fb30*/  MUFU.EX2 R3, R3 ;  /* 0x0000000300037308 */ /* 0x000ea60000000800 */
[----:B------:R-:W3:Y:S01]  /*fb40*/  LDSM.16.MT88.4 R64, [R215+0x13800] ;  /* 0x01380000d740783b */ /* 0x000ee20000004200 */
[C---:B------:R-:W-:Y:S06]  /*fb50*/  HMMA.16816.F32 R24, R4.reuse, R26, R104 ;  /* 0x0000001a0418723c */ /* 0x040fec0000001868 */
[----:B------:R-:W-:Y:S01]  /*fb60*/  HMMA.16816.F32 R188, R4, R20, R40 ;  /* 0x0000001404bc723c */ /* 0x000fe20000001828 */
[----:B------:R-:W-:Y:S01]  /*fb70*/  MOV R107, R128 ;  /* 0x00000080006b7202 */ /* 0x000fe20000000f00 */
[----:B------:R-:W3:Y:S01]  /*fb80*/  LDSM.16.MT88.4 R40, [R213+0x13800] ;  /* 0x01380000d528783b */ /* 0x000ee20000004200 */
[----:B------:R-:W-:-:S02]  /*fb90*/  MOV R106, R129 ;  /* 0x00000081006a7202 */ /* 0x000fc40000000f00 */
[----:B------:R-:W-:Y:S01]  /*fba0*/  MOV R105, R130 ;  /* 0x0000008200697202 */ /* 0x000fe20000000f00 */
[C---:B------:R-:W-:Y:S01]  /*fbb0*/  HMMA.16816.F32 R16, R4.reuse, R18, R112 ;  /* 0x000000120410723c */ /* 0x040fe20000001870 */
[----:B------:R-:W-:Y:S02]  /*fbc0*/  MOV R104, R131 ;  /* 0x0000008300687202 */ /* 0x000fe40000000f00 */
[----:B------:R-:W-:Y:S02]  /*fbd0*/  F2FP.F16.F32.PACK_AB R128, R201, R202 ;  /* 0x000000cac980723e */ /* 0x000fe400000000ff */
[----:B----4-:R-:W-:Y:S01]  /*fbe0*/  F2FP.F16.F32.PACK_AB R129, R197, R198 ;  /* 0x000000c6c581723e */ /* 0x010fe200000000ff */
[C---:B------:R-:W-:Y:S01]  /*fbf0*/  HMMA.16816.F32 R180, R4.reuse, R12, R96 ;  /* 0x0000000c04b4723c */ /* 0x040fe20000001860 */
[----:B------:R-:W-:Y:S01]  /*fc00*/  F2FP.F16.F32.PACK_AB R130, R199, R200 ;  /* 0x000000c8c782723e */ /* 0x000fe200000000ff */
[----:B------:R-:W-:Y:S01]  /*fc10*/  IMAD.MOV.U32 R115, RZ, RZ, R58 ;  /* 0x000000ffff737224 */ /* 0x000fe200078e003a */
[----:B--2---:R-:W-:Y:S01]  /*fc20*/  F2FP.F16.F32.PACK_AB R131, R3, R196 ;  /* 0x000000c40383723e */ /* 0x004fe200000000ff */
[----:B------:R-:W-:Y:S01]  /*fc30*/  LDSM.16.MT88.4 R96, [R215+0x15800] ;  /* 0x01580000d760783b */ /* 0x000fe20000004200 */
[----:B------:R-:W-:Y:S01]  /*fc40*/  MOV R114, R59 ;  /* 0x0000003b00727202 */ /* 0x000fe20000000f00 */
[----:B------:R-:W-:Y:S02]  /*fc50*/  HMMA.16816.F32 R12, R4, R14, R48 ;  /* 0x0000000e040c723c */ /* 0x000fe40000001830 */
[----:B------:R-:W-:Y:S04]  /*fc60*/  LDSM.16.MT88.4 R48, [R214+0x13800] ;  /* 0x01380000d630783b */ /* 0x000fe80000004200 */
[C---:B------:R-:W-:Y:S01]  /*fc70*/  HMMA.16816.F32 R140, R128.reuse, R152, R140 ;  /* 0x00000098808c723c */ /* 0x040fe2000000188c */
[----:B------:R-:W-:Y:S05]  /*fc80*/  LDSM.16.MT88.4 R56, [R216+0x13800] ;  /* 0x01380000d838783b */ /* 0x000fea0000004200 */
[C---:B------:R-:W-:Y:S06]  /*fc90*/  HMMA.16816.F32 R152, R128.reuse, R154, R192 ;  /* 0x0000009a8098723c */ /* 0x040fec00000018c0 */
[----:B-1----:R-:W-:Y:S01]  /*fca0*/  HMMA.16816.F32 R148, R128, R160, R148 ;  /* 0x000000a08094723c */ /* 0x002fe20000001894 */
[----:B------:R-:W-:Y:S01]  /*fcb0*/  IMAD.MOV.U32 R195, RZ, RZ, R72 ;  /* 0x000000ffffc37224 */ /* 0x000fe200078e0048 */
[----:B------:R-:W-:-:S02]  /*fcc0*/  MOV R194, R73 ;  /* 0x0000004900c27202 */ /* 0x000fc40000000f00 */
[----:B------:R-:W-:Y:S02]  /*fcd0*/  MOV R193, R74 ;  /* 0x0000004a00c17202 */ /* 0x000fe40000000f00 */
[----:B------:R-:W-:Y:S01]  /*fce0*/  MOV R192, R75 ;  /* 0x0000004b00c07202 */ /* 0x000fe20000000f00 */
[C---:B------:R-:W-:Y:S01]  /*fcf0*/  HMMA.16816.F32 R160, R128.reuse, R162, R60 ;  /* 0x000000a280a0723c */ /* 0x040fe2000000183c */
[----:B------:R-:W1:Y:S05]  /*fd00*/  LDSM.16.MT88.4 R72, [R213+0x15800] ;  /* 0x01580000d548783b */ /* 0x000e6a0000004200 */
[C---:B---3--:R-:W-:Y:S06]  /*fd10*/  HMMA.16816.F32 R60, R128.reuse, R64, R100 ;  /* 0x00000040803c723c */ /* 0x048fec0000001864 */
[----:B------:R-:W-:Y:S01]  /*fd20*/  HMMA.16816.F32 R64, R128, R66, R108 ;  /* 0x000000428040723c */ /* 0x000fe2000000186c */
[----:B------:R-:W-:Y:S01]  /*fd30*/  MOV R100, R104 ;  /* 0x0000006800647202 */ /* 0x000fe20000000f00 */
[----:B------:R-:W-:Y:S01]  /*fd40*/  IMAD.MOV.U32 R102, RZ, RZ, R106 ;  /* 0x000000ffff667224 */ /* 0x000fe200078e006a */
[----:B------:R-:W-:-:S02]  /*fd50*/  MOV R101, R105 ;  /* 0x0000006900657202 */ /* 0x000fc40000000f00 */
[----:B------:R-:W-:Y:S01]  /*fd60*/  MOV R103, R107 ;  /* 0x0000006b00677202 */ /* 0x000fe20000000f00 */
[C---:B------:R-:W-:Y:S01]  /*fd70*/  HMMA.16816.F32 R156, R128.reuse, R164, R156 ;  /* 0x000000a4809c723c */ /* 0x040fe2000000189c */
[----:B------:R-:W-:Y:S01]  /*fd80*/  MOV R110, R114 ;  /* 0x00000072006e7202 */ /* 0x000fe20000000f00 */
[----:B------:R-:W-:Y:S01]  /*fd90*/  FFMA.FTZ R2, R101, R2, R100 ;  /* 0x0000000265027223 */ /* 0x000fe20000010064 */
[----:B------:R-:W-:Y:S01]  /*fda0*/  MOV R111, R115 ;  /* 0x00000073006f7202 */ /* 0x000fe20000000f00 */
[----:B------:R-:W-:Y:S01]  /*fdb0*/  FFMA.FTZ R0, R103, R0, R102 ;  /* 0x0000000067007223 */ /* 0x000fe20000010066 */
[----:B------:R-:W-:Y:S01]  /*fdc0*/  LDSM.16.MT88.4 R104, [R213+0x17800] ;  /* 0x01780000d568783b */ /* 0x000fe20000004200 */
[----:B------:R-:W-:Y:S01]  /*fdd0*/  FADD.FTZ R2, R110, R2 ;  /* 0x000000026e027221 */ /* 0x000fe20000010000 */
[----:B------:R-:W-:Y:S01]  /*fde0*/  HMMA.16816.F32 R164, R128, R166, R36 ;  /* 0x000000a680a4723c */ /* 0x000fe20000001824 */
[----:B------:R-:W-:Y:S01]  /*fdf0*/  FADD.FTZ R0, R111, R0 ;  /* 0x000000006f007221 */ /* 0x000fe20000010000 */
[----:B------:R-:W-:Y:S01]  /*fe00*/  LDSM.16.MT88.4 R112, [R214+0x17800] ;  /* 0x01780000d670783b */ /* 0x000fe20000004200 */
[----:B------:R-:W-:-:S02]  /*fe10*/  FADD.FTZ R2, R192, R2 ;  /* 0x00000002c0027221 */ /* 0x000fc40000010000 */
[----:B------:R-:W-:Y:S01]  /*fe20*/  FADD.FTZ R0, R193, R0 ;  /* 0x00000000c1007221 */ /* 0x000fe20000010000 */
[C---:B------:R-:W-:Y:S01]  /*fe30*/  HMMA.16816.F32 R136, R128.reuse, R144, R136 ;  /* 0x000000908088723c */ /* 0x040fe20000001888 */
[----:B------:R-:W-:Y:S02]  /*fe40*/  FADD.FTZ R2, R194, R2 ;  /* 0x00000002c2027221 */ /* 0x000fe40000010000 */
[----:B------:R-:W-:Y:S02]  /*fe50*/  FADD.FTZ R0, R195, R0 ;  /* 0x00000000c3007221 */ /* 0x000fe40000010000 */
[----:B------:R-:W-:Y:S01]  /*fe60*/  FADD.FTZ R2, R245, R2 ;  /* 0x00000002f5027221 */ /* 0x000fe20000010000 */
[----:B------:R-:W-:Y:S01]  /*fe70*/  HMMA.16816.F32 R36, R128, R40, R68 ;  /* 0x000000288024723c */ /* 0x000fe20000001844 */
[----:B------:R-:W-:Y:S02]  /*fe80*/  FADD.FTZ R0, R244, R0 ;  /* 0x00000000f4007221 */ /* 0x000fe40000010000 */
[----:B------:R-:W-:-:S02]  /*fe90*/  FADD.FTZ R2, R252, R2 ;  /* 0x00000002fc027221 */ /* 0x000fc40000010000 */
[----:B------:R-:W-:Y:S01]  /*fea0*/  FADD.FTZ R0, R211, R0 ;  /* 0x00000000d3007221 */ /* 0x000fe20000010000 */
[----:B------:R-:W-:Y:S01]  /*feb0*/  HMMA.16816.F32 R20, R4, R22, R44 ;  /* 0x000000160414723c */ /* 0x000fe2000000182c */
[----:B------:R-:W-:Y:S01]  /*fec0*/  FADD.FTZ R2, R248, R2 ;  /* 0x00000002f8027221 */ /* 0x000fe20000010000 */
[----:B------:R-:W-:Y:S01]  /*fed0*/  LDSM.16.MT88.4 R4, [R215+0x17800] ;  /* 0x01780000d704783b */ /* 0x000fe20000004200 */
[----:B------:R-:W-:Y:S02]  /*fee0*/  FADD.FTZ R0, R249, R0 ;  /* 0x00000000f9007221 */ /* 0x000fe40000010000 */
[----:B------:R-:W-:Y:S01]  /*fef0*/  FADD.FTZ R2, R250, R2 ;  /* 0x00000002fa027221 */ /* 0x000fe20000010000 */
[----:B------:R-:W-:Y:S01]  /*ff00*/  HMMA.16816.F32 R144, R128, R146, R52 ;  /* 0x000000928090723c */ /* 0x000fe20000001834 */
[----:B------:R-:W-:Y:S02]  /*ff10*/  FADD.FTZ R0, R251, R0 ;  /* 0x00000000fb007221 */ /* 0x000fe40000010000 */
[----:B------:R-:W-:-:S02]  /*ff20*/  FADD.FTZ R2, R210, R2 ;  /* 0x00000002d2027221 */ /* 0x000fc40000010000 */
[----:B------:R-:W-:Y:S01]  /*ff30*/  FADD.FTZ R0, R206, R0 ;  /* 0x00000000ce007221 */ /* 0x000fe20000010000 */
[C---:B-1----:R-:W-:Y:S01]  /*ff40*/  HMMA.16816.F32 R68, R128.reuse, R72, R116 ;  /* 0x000000488044723c */ /* 0x042fe20000001874 */
[----:B------:R-:W-:Y:S02]  /*ff50*/  FADD.FTZ R2, R209, R2 ;  /* 0x00000002d1027221 */ /* 0x000fe40000010000 */
[----:B------:R-:W-:Y:S02]  /*ff60*/  FADD.FTZ R0, R205, R0 ;  /* 0x00000000cd007221 */ /* 0x000fe40000010000 */
[----:B------:R-:W-:Y:S01]  /*ff70*/  FADD.FTZ R2, R208, R2 ;  /* 0x00000002d0027221 */ /* 0x000fe20000010000 */
[----:B------:R-:W-:Y:S01]  /*ff80*/  HMMA.16816.F32 R44, R128, R48, R80 ;  /* 0x00000030802c723c */ /* 0x000fe20000001850 */
[----:B------:R-:W1:Y:S01]  /*ff90*/  LDSM.16.MT88.4 R80, [R214+0x15800] ;  /* 0x01580000d650783b */ /* 0x000e620000004200 */
[----:B------:R-:W-:Y:S01]  /*ffa0*/  FADD.FTZ R0, R204, R0 ;  /* 0x00000000cc007221 */ /* 0x000fe20000010000 */
[----:B------:R-:W-:-:S03]  /*ffb0*/  FADD.FTZ R2, R207, R2 ;  /* 0x00000002cf027221 */ /* 0x000fc60000010000 */
[----:B------:R-:W-:Y:S01]  /*ffc0*/  HMMA.16816.F32 R52, R128, R56, R88 ;  /* 0x000000388034723c */ /* 0x000fe20000001858 */
[----:B------:R-:W2:Y:S01]  /*ffd0*/  LDSM.16.MT88.4 R88, [R216+0x15800] ;  /* 0x01580000d858783b */ /* 0x000ea20000004200 */
[----:B------:R-:W-:Y:S01]  /*ffe0*/  FADD.FTZ R0, R203, R0 ;  /* 0x00000000cb007221 */ /* 0x000fe20000010000 */
[----:B------:R-:W-:-:S03]  /*fff0*/  FADD.FTZ R2, R202, R2 ;  /* 0x00000002ca027221 */ /* 0x000fc60000010000 */
[----:B------:R-:W-:Y:S01]  /*10000*/  HMMA.16816.F32 R72, R128, R74, R120 ;  /* 0x0000004a8048723c */ /* 0x000fe20000001878 */
[----:B------:R-:W3:Y:S01]  /*10010*/  LDSM.16.MT88.4 R120, [R216+0x17800] ;  /* 0x01780000d878783b */ /* 0x000ee20000004200 */
[----:B------:R-:W-:Y:S01]  /*10020*/  FADD.FTZ R0, R198, R0 ;  /* 0x00000000c6007221 */ /* 0x000fe20000010000 */
[----:B------:R-:W-:-:S03]  /*10030*/  FADD.FTZ R2, R201, R2 ;  /* 0x00000002c9027221 */ /* 0x000fc60000010000 */
[----:B------:R-:W-:Y:S01]  /*10040*/  FADD.FTZ R0, R197, R0 ;  /* 0x00000000c5007221 */ /* 0x000fe20000010000 */
[----:B------:R-:W-:Y:S01]  /*10050*/  FADD.FTZ R2, R200, R2 ;  /* 0x00000002c8027221 */ /* 0x000fe20000010000 */
[----:B------:R-:W-:Y:S02]  /*10060*/  HMMA.16816.F32 R40, R128, R42, R76 ;  /* 0x0000002a8028723c */ /* 0x000fe4000000184c */
[----:B------:R-:W-:Y:S01]  /*10070*/  FADD.FTZ R0, R196, R0 ;  /* 0x00000000c4007221 */ /* 0x000fe20000010000 */
[----:B------:R-:W-:-:S03]  /*10080*/  FADD.FTZ R2, R199, R2 ;  /* 0x00000002c7027221 */ /* 0x000fc60000010000 */
[----:B------:R-:W-:Y:S01]  /*10090*/  FADD.FTZ R0, R3, R0 ;  /* 0x0000000003007221 */ /* 0x000fe20000010000 */
[----:B------:R-:W-:Y:S01]  /*100a0*/  HMMA.16816.F32 R48, R128, R50, R84 ;  /* 0x000000328030723c */ /* 0x000fe20000001854 */
[----:B------:R4:W-:Y:S01]  /*100b0*/  STL [R1], R2 ;  /* 0x0000000201007387 */ /* 0x0009e20000100800 */
[----:B------:R-:W-:-:S03]  /*100c0*/  MOV R3, R186 ;  /* 0x000000ba00037202 */ /* 0x000fc60000000f00 */
[----:B------:R4:W-:Y:S01]  /*100d0*/  STL [R1+0x4], R0 ;  /* 0x0000040001007387 */ /* 0x0009e20000100800 */
[C---:B------:R-:W-:Y:S06]  /*100e0*/  HMMA.16816.F32 R56, R128.reuse, R58, R92 ;  /* 0x0000003a8038723c */ /* 0x040fec000000185c */
[C---:B------:R-:W-:Y:S06]  /*100f0*/  HMMA.16816.F32 R92, R128.reuse, R96, R172 ;  /* 0x00000060805c723c */ /* 0x040fec00000018ac */
[C---:B-1----:R-:W-:Y:S06]  /*10100*/  HMMA.16816.F32 R76, R128.reuse, R80, R124 ;  /* 0x00000050804c723c */ /* 0x042fec000000187c */
[C---:B--2---:R-:W-:Y:S06]  /*10110*/  HMMA.16816.F32 R84, R128.reuse, R88, R132 ;  /* 0x000000588054723c */ /* 0x044fec0000001884 */
[----:B------:R-:W-:Y:S01]  /*10120*/  HMMA.16816.F32 R100, R128, R104, R8 ;  /* 0x000000688064723c */ /* 0x000fe20000001808 */
[----:B------:R-:W-:-:S05]  /*10130*/  MOV R132, R187 ;  /* 0x000000bb00847202 */ /* 0x000fca0000000f00 */
[C---:B------:R-:W-:Y:S06]  /*10140*/  HMMA.16816.F32 R108, R128.reuse, R112, R176 ;  /* 0x00000070806c723c */ /* 0x040fec00000018b0 */
[C---:B---3--:R-:W-:Y:S06]  /*10150*/  HMMA.16816.F32 R116, R128.reuse, R120, R180 ;  /* 0x000000788074723c */ /* 0x048fec00000018b4 */
[C---:B------:R-:W-:Y:S06]  /*10160*/  HMMA.16816.F32 R80, R128.reuse, R82, R168 ;  /* 0x000000528050723c */ /* 0x040fec00000018a8 */
[C---:B------:R-:W-:Y:S06]  /*10170*/  HMMA.16816.F32 R88, R128.reuse, R90, R32 ;  /* 0x0000005a8058723c */ /* 0x040fec0000001820 */
[C---:B------:R-:W-:Y:S06]  /*10180*/  HMMA.16816.F32 R96, R128.reuse, R98, R28 ;  /* 0x000000628060723c */ /* 0x040fec000000181c */
[C---:B------:R-:W-:Y:S06]  /*10190*/  HMMA.16816.F32 R104, R128.reuse, R106, R24 ;  /* 0x0000006a8068723c */ /* 0x040fec0000001818 */
[C---:B------:R-:W-:Y:S06]  /*101a0*/  HMMA.16816.F32 R112, R128.reuse, R114, R16 ;  /* 0x000000728070723c */ /* 0x040fec0000001810 */
[C---:B------:R-:W-:Y:S06]  /*101b0*/  HMMA.16816.F32 R120, R128.reuse, R122, R12 ;  /* 0x0000007a8078723c */ /* 0x040fec000000180c */
[C---:B------:R-:W-:Y:S06]  /*101c0*/  HMMA.16816.F32 R124, R128.reuse, R4, R188 ;  /* 0x00000004807c723c */ /* 0x040fec00000018bc */
[----:B----4-:R-:W-:-:S15]  /*101d0*/  HMMA.16816.F32 R128, R128, R6, R20 ;  /* 0x000000068080723c */ /* 0x010fde0000001814 */
[----:B------:R-:W-:-:S09]  /*101e0*/  NOP ;  /* 0x0000000000007918 */ /* 0x000fd20000000000 */
.L_x_2427:
[----:B------:R-:W-:Y:S05]  /*101f0*/  @!P6 BRA `(.L_x_2435) ;  /* 0x000000540014e947 */ /* 0x000fea0003800000 */
[----:B------:R-:W-:Y:S01]  /*10200*/  ULDC UR18, c[0x0][0x380] ;  /* 0x0000e00000127ab9 */ /* 0x000fe20000000800 */
[----:B------:R-:W-:Y:S01]  /*10210*/  ULEA UR11, -UR6, URZ, 0x6 ;  /* 0x0000003f060b7291 */ /* 0x000fe2000f8e313f */
[----:B------:R-:W-:Y:S01]  /*10220*/  IMAD.U32 R0, RZ, RZ, UR18 ;  /* 0x00000012ff007e24 */ /* 0x000fe2000f8e00ff */
[----:B------:R-:W-:Y:S01]  /*10230*/  ULEA UR34, -UR10, URZ, 0x6 ;  /* 0x0000003f0a227291 */ /* 0x000fe2000f8e313f */
[----:B------:R-:W-:Y:S01]  /*10240*/  IMAD.U32 R4, RZ, RZ, UR18 ;  /* 0x00000012ff047e24 */ /* 0x000fe2000f8e00ff */
[----:B------:R-:W-:Y:S01]  /*10250*/  USHF.R.S32.HI UR10, URZ, 0x1f, UR11 ;  /* 0x0000001f3f0a7899 */ /* 0x000fe2000801140b */
[----:B------:R-:W-:Y:S01]  /*10260*/  IMAD.MOV.U32 R134, RZ, RZ, R3 ;  /* 0x000000ffff867224 */ /* 0x000fe200078e0003 */
[----:B------:R-:W-:Y:S01]  /*10270*/  IABS R0, R0 ;  /* 0x0000000000007213 */ /* 0x000fe20000000000 */
[----:B------:R-:W-:Y:S01]  /*10280*/  UMOV UR8, URZ ;  /* 0x0000003f00087c82 */ /* 0x000fe20008000000 */
[----:B------:R-:W-:Y:S01]  /*10290*/  UMOV UR6, URZ ;  /* 0x0000003f00067c82 */ /* 0x000fe20008000000 */
[----:B------:R-:W-:Y:S01]  /*102a0*/  MOV R133, R132 ;  /* 0x0000008400857202 */ /* 0x000fe20000000f00 */
[----:B------:R-:W-:Y:S01]  /*102b0*/  ULDC UR24, c[0x0][0x2d0] ;  /* 0x0000b40000187ab9 */ /* 0x000fe20000000800 */
[----:B------:R-:W-:Y:S01]  /*102c0*/  IMAD.MOV.U32 R2, RZ, RZ, R0 ;  /* 0x000000ffff027224 */ /* 0x000fe200078e0000 */
[----:B------:R-:W-:Y:S01]  /*102d0*/  IABS R0, R4 ;  /* 0x0000000400007213 */ /* 0x000fe20000000000 */
[----:B------:R-:W-:Y:S01]  /*102e0*/  ULDC UR20, c[0x0][0x39c] ;  /* 0x0000e70000147ab9 */ /* 0x000fe20000000800 */
[----:B------:R-:W-:Y:S01]  /*102f0*/  ULDC UR4, c[0x0][0x2ec] ;  /* 0x0000bb0000047ab9 */ /* 0x000fe20000000800 */
[----:B------:R-:W-:Y:S01]  /*10300*/  USHF.R.S32.HI UR32, URZ, 0x1f, UR34 ;  /* 0x0000001f3f207899 */ /* 0x000fe20008011422 */
[----:B------:R-:W-:Y:S01]  /*10310*/  R2UR UR17, R2 ;  /* 0x00000000021172ca */ /* 0x000fe200000e0000 */
[----:B------:R-:W-:Y:S01]  /*10320*/  UISETP.NE.AND UP1, UPT, UR18, URZ, UPT ;  /* 0x0000003f1200728c */ /* 0x000fe2000bf25270 */
[----:B------:R-:W-:Y:S01]  /*10330*/  R2UR UR16, R0 ;  /* 0x00000000001072ca */ /* 0x000fe200000e0000 */
[----:B------:R-:W-:-:S02]  /*10340*/  ULOP3.LUT UR31, URZ, UR18, URZ, 0x33, !UPT ;  /* 0x000000123f1f7292 */ /* 0x000fc4000f8e333f */
[----:B------:R-:W-:Y:S02]  /*10350*/  ULOP3.LUT UR19, URZ, UR18, URZ, 0x33, !UPT ;  /* 0x000000123f137292 */ /* 0x000fe4000f8e333f */
[----:B------:R-:W-:-:S06]  /*10360*/  UISETP.NE.AND UP0, UPT, UR18, URZ, UPT ;  /* 0x0000003f1200728c */ /* 0x000fcc000bf05270 */
[----:B------:R-:W1:Y:S08]  /*10370*/  I2F.RP R0, UR17 ;  /* 0x0000001100007d06 */ /* 0x000e700008209400 */
[----:B------:R-:W2:Y:S08]  /*10380*/  I2F.RP R4, UR16 ;  /* 0x0000001000047d06 */ /* 0x000eb00008209400 */
[----:B-1----:R-:W1:Y:S08]  /*10390*/  MUFU.RCP R0, R0 ;  /* 0x0000000000007308 */ /* 0x002e700000001000 */
[----:B--2---:R-:W2:Y:S01]  /*103a0*/  MUFU.RCP R4, R4 ;  /* 0x0000000400047308 */ /* 0x004ea20000001000 */
[----:B-1----:R-:W-:-:S07]  /*103b0*/  IADD3 R0, R0, 0xffffffe, RZ ;  /* 0x0ffffffe00007810 */ /* 0x002fce0007ffe0ff */
[----:B------:R2:W1:Y:S02]  /*103c0*/  F2I.FTZ.U32.TRUNC.NTZ R2, R0 ;  /* 0x0000000000027305 */ /* 0x000464000021f000 */
[----:B--2---:R-:W-:Y:S01]  /*103d0*/  VIADD R0, R4, 0xffffffe ;  /* 0x0ffffffe04007836 */ /* 0x004fe20000000000 */
[----:B-1----:R-:W-:Y:S01]  /*103e0*/  R2UR UR9, R2 ;  /* 0x00000000020972ca */ /* 0x002fe200000e0000 */
[----:B------:R-:W-:-:S04]  /*103f0*/  IMAD.U32 R2, RZ, RZ, UR11 ;  /* 0x0000000bff027e24 */ /* 0x000fc8000f8e00ff */
[----:B------:R-:W1:Y:S01]  /*10400*/  F2I.FTZ.U32.TRUNC.NTZ R0, R0 ;  /* 0x0000000000007305 */ /* 0x000e62000021f000 */
[----:B------:R2:W-:Y:S07]  /*10410*/  STL [R1+0x14], R2 ;  /* 0x0000140201007387 */ /* 0x0005ee0000100800 */
[----:B------:R-:W-:-:S04]  /*10420*/  UIADD3 UR38, URZ, -UR9, URZ ;  /* 0x800000093f267290 */ /* 0x000fc8000fffe03f */
[----:B------:R-:W-:Y:S01]  /*10430*/  UIMAD UR38, UR38, UR17, URZ ;  /* 0x00000011262672a4 */ /* 0x000fe2000f8e023f */
[----:B-1----:R-:W-:-:S03]  /*10440*/  R2UR UR7, R0 ;  /* 0x00000000000772ca */ /* 0x002fc600000e0000 */
[----:B------:R-:W-:Y:S01]  /*10450*/  UIMAD.WIDE.U32 UR38, UR9, UR38, UR8 ;  /* 0x00000026092672a5 */ /* 0x000fe2000f8e0008 */
[----:B------:R-:W-:Y:S02]  /*10460*/  MOV R0, UR10 ;  /* 0x0000000a00007c02 */ /* 0x000fe40008000f00 */
[----:B------:R-:W-:-:S03]  /*10470*/  ULDC.64 UR8, c[0x0][0x248] ;  /* 0x0000920000087ab9 */ /* 0x000fc60000000a00 */
[----:B------:R2:W-:Y:S01]  /*10480*/  STL [R1+0x10], R0 ;  /* 0x0000100001007387 */ /* 0x0005e20000100800 */
[----:B------:R-:W-:-:S03]  /*10490*/  UMOV UR33, UR39 ;  /* 0x0000002700217c82 */ /* 0x000fc60008000000 */
[----:B------:R-:W-:-:S04]  /*104a0*/  UIADD3 UR36, URZ, -UR7, URZ ;  /* 0x800000073f247290 */ /* 0x000fc8000fffe03f */
[----:B------:R-:W-:-:S04]  /*104b0*/  UIMAD UR36, UR36, UR16, URZ ;  /* 0x00000010242472a4 */ /* 0x000fc8000f8e023f */
[----:B------:R-:W-:-:S03]  /*104c0*/  UIMAD.WIDE.U32 UR36, UR7, UR36, UR6 ;  /* 0x00000024072472a5 */ /* 0x000fc6000f8e0006 */
[----:B------:R-:W-:Y:S02]  /*104d0*/  ULDC.64 UR6, c[0x0][0x250] ;  /* 0x0000940000067ab9 */ /* 0x000fe40000000a00 */
[----:B------:R-:W-:Y:S01]  /*104e0*/  UMOV UR11, UR6 ;  /* 0x00000006000b7c82 */ /* 0x000fe20008000000 */
[----:B------:R-:W-:Y:S01]  /*104f0*/  UMOV UR10, UR7 ;  /* 0x00000007000a7c82 */ /* 0x000fe20008000000 */
[----:B------:R-:W-:-:S05]  /*10500*/  UMOV UR21, UR37 ;  /* 0x0000002500157c82 */ /* 0x000fca0008000000 */
.L_x_2439:
[----:B------:R-:W3:Y:S01]  /*10510*/  LDL.64 R4, [R1+0x8] ;  /* 0x0000080001047983 */ /* 0x000ee20000100a00 */
[----:B------:R-:W-:Y:S04]  /*10520*/  DEPBAR.LE SB0, 0x0 ;  /* 0x000080000000791a */ /* 0x000fe80000000000 */
[----:B------:R-:W4:Y:S01]  /*10530*/  LDL R3, [R1+0x18] ;  /* 0x0000180001037983 */ /* 0x000f220000100800 */
[----:B------:R-:W-:Y:S01]  /*10540*/  PLOP3.LUT P0, PT, PT, PT, UP6, 0x40, 0x0 ;  /* 0x000000000000781c */ /* 0x000fe20003f0e868 */
[----:B------:R-:W-:Y:S02]  /*10550*/  UIADD3 UR14, UR14, -0x1, URZ ;  /* 0xffffffff0e0e7890 */ /* 0x000fe4000fffe03f */
[----:B-12---:R-:W2:Y:S01]  /*10560*/  LDL R2, [R1+0x1c] ;  /* 0x00001c0001027983 */ /* 0x006ea20000100800 */
[----:B------:R-:W-:Y:S01]  /*10570*/  UMOV UR36, UR6 ;  /* 0x0000000600247c82 */ /* 0x000fe20008000000 */
[----:B------:R-:W-:Y:S02]  /*10580*/  UMOV UR35, UR7 ;  /* 0x0000000700237c82 */ /* 0x000fe40008000000 */
[----:B------:R-:W3:Y:S01]  /*10590*/  LDL R0, [R1+0x20] ;  /* 0x0000200001007983 */ /* 0x000ee20000100800 */
[----:B------:R-:W-:Y:S01]  /*105a0*/  BAR.SYNC.DEFER_BLOCKING 0x0 ;  /* 0x0000000000007b1d */ /* 0x000fe20000010000 */
[----:B---3--:R-:W-:Y:S02]  /*105b0*/  ISETP.GE.AND P3, PT, R0, UR24, PT ;  /* 0x0000001800007c0c */ /* 0x008fe4000bf66270 */
[----:B------:R-:W-:Y:S03]  /*105c0*/  ISETP.GE.AND P6, PT, R4, UR24, PT ;  /* 0x0000001804007c0c */ /* 0x000fe6000bfc6270 */
[----:B-----5:R1:W5:Y:S01]  /*105d0*/  LDL R4, [R1+0x10] ;  /* 0x0000100001047983 */ /* 0x0203620000100800 */
[----:B----4-:R-:W-:Y:S02]  /*105e0*/  ISETP.GE.AND P5, PT, R3, UR24, PT ;  /* 0x0000001803007c0c */ /* 0x010fe4000bfa6270 */
[----:B--2---:R-:W-:Y:S01]  /*105f0*/  ISETP.GE.AND P4, PT, R2, UR24, PT ;  /* 0x0000001802007c0c */ /* 0x004fe2000bf86270 */
[----:B------:R1:W5:Y:S01]  /*10600*/  LDL R3, [R1+0x14] ;  /* 0x0000140001037983 */ /* 0x0003620000100800 */
[----:B------:R-:W-:Y:S11]  /*10610*/  @P0 BRA `(.L_x_2436) ;  /* 0x00000004001c0947 */ /* 0x000ff60003800000 */
[----:B------:R-:W-:Y:S01]  /*10620*/  USHF.L.U32 UR35, UR14, 0x6, URZ ;  /* 0x000000060e237899 */ /* 0x000fe2000800063f */
[----:B------:R-:W2:Y:S03]  /*10630*/  LDC.64 R6, c[0x0][0x238] ;  /* 0x00008e00ff067b82 */ /* 0x000ea60000000a00 */
        /* <DEDUP_REMOVED lines=10> */
[----:B------:R-:W-:Y:S04]  /*106e0*/  UIMAD.WIDE.U32 UR42, UR33, UR39, URZ ;  /* 0x00000027212a72a5 */ /* 0x000fe8000f8e003f */
        /* <DEDUP_REMOVED lines=9> */
[----:B------:R-:W-:Y:S02]  /*10780*/  @!UP2 UIADD3 UR41, UR41, 0x1, URZ ;  /* 0x000000012929a890 */ /* 0x000fe4000fffe03f */
[----:B------:R-:W-:Y:S02]  /*10790*/  UISETP.GE.U32.AND UP4, UPT, UR37, UR17, UPT ;  /* 0x000000112500728c */ /* 0x000fe4000bf86070 */
[----:B------:R-:W-:Y:S02]  /*107a0*/  UISETP.GE.AND UP2, UPT, UR35, URZ, UPT ;  /* 0x0000003f2300728c */ /* 0x000fe4000bf46270 */
[----:B------:R-:W-:Y:S02]  /*107b0*/  UISETP.GE.U32.AND UP5, UPT, UR39, UR17, UPT ;  /* 0x000000112700728c */ /* 0x000fe4000bfa6070 */
[----:B------:R-:W-:Y:S02]  /*107c0*/  @!UP3 UIADD3 UR43, UR43, 0x1, URZ ;  /* 0x000000012b2bb890 */ /* 0x000fe4000fffe03f */
[----:B------:R-:W-:Y:S03]  /*107d0*/  UISETP.GE.AND UP3, UPT, UR40, URZ, UPT ;  /* 0x0000003f2800728c */ /* 0x000fe6000bf66270 */
[----:B------:R-:W-:Y:S04]  /*107e0*/  @UP4 UIADD3 UR41, UR41, 0x1, URZ ;  /* 0x0000000129294890 */ /* 0x000fe8000fffe03f */
[----:B------:R-:W-:Y:S02]  /*107f0*/  @!UP2 UIADD3 UR41, -UR41, URZ, URZ ;  /* 0x0000003f2929a290 */ /* 0x000fe4000fffe13f */
[----:B------:R-:W-:Y:S02]  /*10800*/  @UP5 UIADD3 UR43, UR43, 0x1, URZ ;  /* 0x000000012b2b5890 */ /* 0x000fe4000fffe03f */
[----:B------:R-:W-:Y:S02]  /*10810*/  USEL UR41, UR31, UR41, !UP1 ;  /* 0x000000291f297287 */ /* 0x000fe4000c800000 */
[----:B------:R-:W-:Y:S04]  /*10820*/  @!UP3 UIADD3 UR43, -UR43, URZ, URZ ;  /* 0x0000003f2b2bb290 */ /* 0x000fe8000fffe13f */
[----:B-----5:R-:W-:Y:S01]  /*10830*/  IMAD.U32 R4, RZ, RZ, UR41 ;  /* 0x00000029ff047e24 */ /* 0x020fe2000f8e00ff */
[----:B------:R-:W-:Y:S01]  /*10840*/  MOV R3, UR41 ;  /* 0x0000002900037c02 */ /* 0x000fe20008000f00 */
[----:B------:R-:W-:Y:S03]  /*10850*/  USEL UR43, UR31, UR43, !UP1 ;  /* 0x0000002b1f2b7287 */ /* 0x000fe6000c800000 */
[----:B------:R-:W-:Y:S03]  /*10860*/  LEA R4, P1, R4, UR22, 0x2 ;  /* 0x0000001604047c11 */ /* 0x000fe6000f8210ff */
[----:B------:R-:W-:Y:S01]  /*10870*/  IMAD.U32 R2, RZ, RZ, UR43 ;  /* 0x0000002bff027e24 */ /* 0x000fe2000f8e00ff */
[----:B------:R-:W-:Y:S01]  /*10880*/  LEA.HI.X.SX32 R5, R3, UR23, 0x2, P1 ;  /* 0x0000001703057c11 */ /* 0x000fe200088f16ff */
[----:B------:R-:W-:Y:S01]  /*10890*/  IMAD.U32 R0, RZ, RZ, UR43 ;  /* 0x0000002bff007e24 */ /* 0x000fe2000f8e00ff */
[----:B------:R-:W-:Y:S02]  /*108a0*/  R2UR UR38, R4 ;  /* 0x00000000042672ca */ /* 0x000fe400000e0000 */
[----:B------:R-:W-:Y:S02]  /*108b0*/  R2UR UR39, R5 ;  /* 0x00000000052772ca */ /* 0x000fe400000e0000 */
[----:B------:R-:W-:Y:S04]  /*108c0*/  LEA R2, P0, R2, UR22, 0x2 ;  /* 0x0000001602027c11 */ /* 0x000fe8000f8010ff */
[----:B------:R-:W-:Y:S02]  /*108d0*/  LEA.HI.X.SX32 R3, R0, UR23, 0x2, P0 ;  /* 0x0000001700037c11 */ /* 0x000fe400080f16ff */
[----:B------:R-:W-:Y:S02]  /*108e0*/  R2UR UR36, R2 ;  /* 0x00000000022472ca */ /* 0x000fe400000e0000 */
[----:B------:R-:W-:Y:S01]  /*108f0*/  R2UR UR37, R3 ;  /* 0x00000000032572ca */ /* 0x000fe200000e0000 */
[----:B------:R-:W-:Y:S01]  /*10900*/  IMAD.U32 R2, RZ, RZ, UR38 ;  /* 0x00000026ff027e24 */ /* 0x000fe2000f8e00ff */
[----:B------:R-:W-:Y:S01]  /*10910*/  UIADD3 UR38, UR43, -UR41, URZ ;  /* 0x800000292b267290 */ /* 0x000fe2000fffe03f */
[----:B------:R-:W-:Y:S03]  /*10920*/  IMAD.U32 R3, RZ, RZ, UR39 ;  /* 0x00000027ff037e24 */ /* 0x000fe6000f8e00ff */
[----:B------:R-:W-:Y:S02]  /*10930*/  UIMAD UR38, UR38, UR18, -0x40 ;  /* 0xffffffc0262674a4 */ /* 0x000fe4000f8e0212 */
[----:B------:R3:W4:Y:S02]  /*10940*/  LDG.E R0, desc[UR26][R2.64] ;  /* 0x0000001a02007981 */ /* 0x000724000c1e1900 */
[----:B------:R-:W-:Y:S01]  /*10950*/  UIMAD UR35, UR10, UR38, URZ ;  /* 0x000000260a2372a4 */ /* 0x000fe2000f8e023f */
[----:B------:R-:W-:Y:S01]  /*10960*/  MOV R4, UR36 ;  /* 0x0000002400047c02 */ /* 0x000fe20008000f00 */
[----:B------:R-:W-:Y:S01]  /*10970*/  USHF.R.S32.HI UR36, URZ, 0x1f, UR38 ;  /* 0x0000001f3f247899 */ /* 0x000fe20008011426 */
[----:B------:R-:W-:Y:S01]  /*10980*/  IMAD.U32 R5, RZ, RZ, UR37 ;  /* 0x00000025ff057e24 */ /* 0x000fe2000f8e00ff */
[----:B------:R-:W-:Y:S02]  /*10990*/  UIMAD.WIDE.U32 UR38, UR11, UR38, URZ ;  /* 0x000000260b2672a5 */ /* 0x000fe4000f8e003f */
[----:B------:R-:W-:Y:S03]  /*109a0*/  UIMAD UR35, UR36, UR11, UR35 ;  /* 0x0000000b242372a4 */ /* 0x000fe6000f8e0223 */
[----:B------:R-:W-:Y:S01]  /*109b0*/  UMOV UR36, UR11 ;  /* 0x0000000b00247c82 */ /* 0x000fe20008000000 */
[----:B------:R-:W-:Y:S01]  /*109c0*/  UIADD3 UR35, UR39, UR35, URZ ;  /* 0x0000002327237290 */ /* 0x000fe2000fffe03f */
[----:B---3--:R-:W-:Y:S01]  /*109d0*/  IMAD.U32 R3, RZ, RZ, UR39 ;  /* 0x00000027ff037e24 */ /* 0x008fe2000f8e00ff */
[----:B------:R-:W4:Y:S04]  /*109e0*/  LDG.E R2, desc[UR26][R4.64] ;  /* 0x0000001a04027981 */ /* 0x000f28000c1e1900 */
[----:B------:R-:W-:Y:S01]  /*109f0*/  IMAD.U32 R3, RZ, RZ, UR35 ;  /* 0x00000023ff037e24 */ /* 0x000fe2000f8e00ff */
[----:B------:R-:W-:Y:S01]  /*10a00*/  UMOV UR35, UR10 ;  /* 0x0000000a00237c82 */ /* 0x000fe20008000000 */
[----:B----4-:R-:W-:Y:S01]  /*10a10*/  IMAD.IADD R0, R0, 0x1, -R2 ;  /* 0x0000000100007824 */ /* 0x010fe200078e0a02 */
[----:B------:R-:W-:Y:S04]  /*10a20*/  MOV R2, UR38 ;  /* 0x0000002600027c02 */ /* 0x000fe80008000f00 */
[----:B------:R-:W-:Y:S01]  /*10a30*/  SHF.R.S32.HI R8, RZ, 0x1f, R0 ;  /* 0x0000001fff087819 */ /* 0x000fe20000011400 */
[-C--:B--2---:R-:W-:Y:S04]  /*10a40*/  IMAD.WIDE.U32 R4, R0, R6.reuse, R2 ;  /* 0x0000000600047225 */ /* 0x084fe800078e0002 */
[----:B------:R-:W-:Y:S01]  /*10a50*/  IMAD R8, R8, R6, RZ ;  /* 0x0000000608087224 */ /* 0x000fe200078e02ff */
[----:B------:R-:W-:Y:S03]  /*10a60*/  MOV R3, R4 ;  /* 0x0000000400037202 */ /* 0x000fe60000000f00 */
[----:B------:R-:W-:Y:S04]  /*10a70*/  IMAD R7, R0, R7, R8 ;  /* 0x0000000700077224 */ /* 0x000fe800078e0208 */
[----:B------:R-:W-:Y:S07]  /*10a80*/  IMAD.IADD R4, R5, 0x1, R7 ;  /* 0x0000000105047824 */ /* 0x000fee00078e0207 */
.L_x_2436:
[C---:B-----5:R-:W-:Y:S01]  /*10a90*/  IADD3 R2, P1, R3.reuse, UR30, RZ ;  /* 0x0000001e03027c10 */ /* 0x060fe2000ff3e0ff */
[----:B------:R-:W-:Y:S01]  /*10aa0*/  @P6 STS.128 [R239+0x10000], RZ ;  /* 0x010000ffef006388 */ /* 0x000fe20000000c00 */
[CC--:B------:R-:W-:Y:S01]  /*10ab0*/  LEA R244, P0, R3.reuse, R184.reuse, 0x1 ;  /* 0x000000b803f47211 */ /* 0x0c0fe200078008ff */
[----:B------:R-:W-:Y:S01]  /*10ac0*/  UISETP.GT.AND UP2, UPT, UR14, UR12, UPT ;  /* 0x0000000c0e00728c */ /* 0x000fe2000bf44270 */
[----:B------:R-:W-:Y:S02]  /*10ad0*/  IADD3.X R5, R4, UR29, RZ, P1, !PT ;  /* 0x0000001d04057c10 */ /* 0x000fe40008ffe4ff */
[C---:B------:R-:W-:Y:S02]  /*10ae0*/  IADD3 R0, P2, R2.reuse, UR30, RZ ;  /* 0x0000001e02007c10 */ /* 0x040fe4000ff5e0ff */
[-C--:B------:R-:W-:Y:S02]  /*10af0*/  LEA.HI.X R245, R3, R185.reuse, R4, 0x1, P0 ;  /* 0x000000b903f57211 */ /* 0x080fe400000f0c04 */
[CC--:B------:R-:W-:Y:S02]  /*10b00*/  @!P6 LEA R26, P1, R2.reuse, R184.reuse, 0x1 ;  /* 0x000000b8021ae211 */ /* 0x0c0fe400078208ff */
[CC--:B------:R-:W-:Y:S01]  /*10b10*/  @!P5 LEA R22, P0, R2.reuse, R184.reuse, 0x1 ;  /* 0x000000b80216d211 */ /* 0x0c0fe200078008ff */
        /* <DEDUP_REMOVED lines=8> */
[CCC-:B------:R-:W-:Y:S02]  /*10ba0*/  @!P5 LEA.HI.X R23, R2.reuse, R185.reuse, R5.reuse, 0x1, P0 ;  /* 0x000000b90217d211 */ /* 0x1c0fe400000f0c05 */
[-C--:B------:R-:W-:Y:S02]  /*10bb0*/  @!P3 LEA R18, P1, R2, R184.reuse, 0x1 ;  /* 0x000000b80212b211 */ /* 0x080fe400078208ff */
[-C--:B------:R-:W-:Y:S02]  /*10bc0*/  @!P6 LEA R24, P0, R0, R184.reuse, 0x1 ;  /* 0x000000b80018e211 */ /* 0x080fe400078008ff */
[-CC-:B------:R-:W-:Y:S02]  /*10bd0*/  @!P4 LEA.HI.X R21, R2, R185.reuse, R5.reuse, 0x1, P2 ;  /* 0x000000b90215c211 */ /* 0x180fe400010f0c05 */
[-C--:B------:R-:W-:Y:S02]  /*10be0*/  @!P5 LEA R16, P2, R0, R184.reuse, 0x1 ;  /* 0x000000b80010d211 */ /* 0x080fe400078408ff */
[-C--:B------:R-:W-:Y:S02]  /*10bf0*/  @!P3 LEA.HI.X R19, R2, R185.reuse, R5, 0x1, P1 ;  /* 0x000000b90213b211 */ /* 0x080fe400008f0c05 */
[CCC-:B------:R-:W-:Y:S02]  /*10c00*/  @!P6 LEA.HI.X R25, R0.reuse, R185.reuse, R3.reuse, 0x1, P0 ;  /* 0x000000b90019e211 */ /* 0x1c0fe400000f0c03 */
[CC--:B------:R-:W-:Y:S02]  /*10c10*/  @!P4 LEA R14, P1, R0.reuse, R184.reuse, 0x1 ;  /* 0x000000b8000ec211 */ /* 0x0c0fe400078208ff */
[CC--:B------:R-:W-:Y:S02]  /*10c20*/  @!P3 LEA R12, P0, R0.reuse, R184.reuse, 0x1 ;  /* 0x000000b8000cb211 */ /* 0x0c0fe400078008ff */
[CCC-:B------:R-:W-:Y:S02]  /*10c30*/  @!P5 LEA.HI.X R17, R0.reuse, R185.reuse, R3.reuse, 0x1, P2 ;  /* 0x000000b90011d211 */ /* 0x1c0fe400010f0c03 */
[C---:B------:R-:W-:Y:S02]  /*10c40*/  IADD3 R2, P2, R0.reuse, UR30, RZ ;  /* 0x0000001e00027c10 */ /* 0x040fe4000ff5e0ff */
[CCC-:B------:R-:W-:Y:S02]  /*10c50*/  @!P4 LEA.HI.X R15, R0.reuse, R185.reuse, R3.reuse, 0x1, P1 ;  /* 0x000000b9000fc211 */ /* 0x1c0fe400008f0c03 */
[-C--:B------:R-:W-:Y:S02]  /*10c60*/  @!P3 LEA.HI.X R13, R0, R185.reuse, R3, 0x1, P0 ;  /* 0x000000b9000db211 */ /* 0x080fe400000f0c03 */
[CC--:B------:R-:W-:Y:S02]  /*10c70*/  @!P6 LEA R10, P0, R2.reuse, R184.reuse, 0x1 ;  /* 0x000000b8020ae211 */ /* 0x0c0fe400078008ff */
[----:B------:R-:W-:Y:S02]  /*10c80*/  IADD3.X R3, R3, UR29, RZ, P2, !PT ;  /* 0x0000001d03037c10 */ /* 0x000fe400097fe4ff */
[CC--:B------:R-:W-:Y:S02]  /*10c90*/  @!P5 LEA R8, P2, R2.reuse, R184.reuse, 0x1 ;  /* 0x000000b80208d211 */ /* 0x0c0fe400078408ff */
[CCC-:B------:R-:W-:Y:S02]  /*10ca0*/  @!P6 LEA.HI.X R11, R2.reuse, R185.reuse, R3.reuse, 0x1, P0 ;  /* 0x000000b9020be211 */ /* 0x1c0fe400000f0c03 */
[CC--:B------:R-:W-:Y:S02]  /*10cb0*/  @!P4 LEA R6, P1, R2.reuse, R184.reuse, 0x1 ;  /* 0x000000b80206c211 */ /* 0x0c0fe400078208ff */
[C---:B------:R-:W-:Y:S02]  /*10cc0*/  @!P3 LEA R4, P0, R2.reuse, R184, 0x1 ;  /* 0x000000b80204b211 */ /* 0x040fe400078008ff */
[CCC-:B------:R-:W-:Y:S02]  /*10cd0*/  @!P5 LEA.HI.X R9, R2.reuse, R185.reuse, R3.reuse, 0x1, P2 ;  /* 0x000000b90209d211 */ /* 0x1c0fe400010f0c03 */
[CCC-:B------:R-:W-:Y:S02]  /*10ce0*/  @!P4 LEA.HI.X R7, R2.reuse, R185.reuse, R3.reuse, 0x1, P1 ;  /* 0x000000b90207c211 */ /* 0x1c0fe400008f0c03 */
[----:B------:R-:W-:Y:S01]  /*10cf0*/  @!P3 LEA.HI.X R5, R2, R185, R3, 0x1, P0 ;  /* 0x000000b90205b211 */ /* 0x000fe200000f0c03 */
[----:B------:R-:W-:Y:S01]  /*10d00*/  @!P5 IMAD.MOV.U32 R2, RZ, RZ, R244 ;  /* 0x000000ffff02d224 */ /* 0x000fe200078e00f4 */
[----:B------:R-:W-:Y:S01]  /*10d10*/  PLOP3.LUT P0, PT, PT, PT, UP2, 0x80, 0x0 ;  /* 0x000000000000781c */ /* 0x000fe20003f0f028 */
[--C-:B------:R-:W-:Y:S05]  /*10d20*/  @!P5 IMAD.MOV.U32 R3, RZ, RZ, R245.reuse ;  /* 0x000000ffff03d224 */ /* 0x100fea00078e00f5 */
[----:B------:R-:W-:Y:S01]  /*10d30*/  @!PT LDS RZ, [RZ] ;  /* 0x00000000fffff984 */ /* 0x000fe20000000800 */
[----:B------:R-:W-:Y:S01]  /*10d40*/  @!PT LDS RZ, [RZ] ;  /* 0x00000000fffff984 */ /* 0x000fe20000000800 */
[----:B------:R-:W-:Y:S01]  /*10d50*/  @!PT LDS RZ, [RZ] ;  /* 0x00000000fffff984 */ /* 0x000fe20000000800 */
[----:B------:R2:W-:Y:S04]  /*10d60*/  @!P5 LDGSTS.E.BYPASS.LTC128B.128 [R239+0x12000], desc[UR26][R2.64+0x80] ;  /* 0x1200008002efdfae */ /* 0x0005e8000b901d5a */
[----:B------:R-:W-:Y:S01]  /*10d70*/  @P4 STS.128 [R239+0x14000], RZ ;  /* 0x014000ffef004388 */ /* 0x000fe20000000c00 */
[-C--:B--2---:R-:W-:Y:S01]  /*10d80*/  @!P4 MOV R2, R244.reuse ;  /* 0x000000f40002c202 */ /* 0x084fe20000000f00 */
[--C-:B------:R-:W-:Y:S05]  /*10d90*/  @!P4 IMAD.MOV.U32 R3, RZ, RZ, R245.reuse ;  /* 0x000000ffff03c224 */ /* 0x100fea00078e00f5 */
[----:B------:R-:W-:Y:S01]  /*10da0*/  @!PT LDS RZ, [RZ] ;  /* 0x00000000fffff984 */ /* 0x000fe20000000800 */
[----:B------:R-:W-:Y:S01]  /*10db0*/  @!PT LDS RZ, [RZ] ;  /* 0x00000000fffff984 */ /* 0x000fe20000000800 */
[----:B------:R-:W-:Y:S01]  /*10dc0*/  @!PT LDS RZ, [RZ] ;  /* 0x00000000fffff984 */ /* 0x000fe20000000800 */
[----:B------:R2:W-:Y:S04]  /*10dd0*/  @!P4 LDGSTS.E.BYPASS.LTC128B.128 [R239+0x14000], desc[UR26][R2.64+0x100] ;  /* 0x1400010002efcfae */ /* 0x0005e8000b901d5a */
[----:B------:R-:W-:Y:S01]  /*10de0*/  @P3 STS.128 [R239+0x16000], RZ ;  /* 0x016000ffef003388 */ /* 0x000fe20000000c00 */
[-C--:B--2---:R-:W-:Y:S01]  /*10df0*/  @!P3 MOV R2, R244.reuse ;  /* 0x000000f40002b202 */ /* 0x084fe20000000f00 */
[----:B------:R-:W-:Y:S05]  /*10e00*/  @!P3 IMAD.MOV.U32 R3, RZ, RZ, R245 ;  /* 0x000000ffff03b224 */ /* 0x000fea00078e00f5 */
        /* <DEDUP_REMOVED lines=65> */
[----:B--2---:R-:W-:Y:S04]  /*11220*/  LDSM.16.M88.4 R16, [R212+0x8800] ;  /* 0x00880000d410783b */ /* 0x004fe80000000200 */
[----:B---3--:R-:W4:Y:S04]  /*11230*/  LDSM.16.M88.4 R8, [R212+0x8000] ;  /* 0x00800000d408783b */ /* 0x008f280000000200 */
[----:B------:R-:W2:Y:S04]  /*11240*/  LDSM.16.M88.4 R24, [R212+0x9000] ;  /* 0x00900000d418783b */ /* 0x000ea80000000200 */
[----:B------:R-:W3:Y:S04]  /*11250*/  LDSM.16.M88.4 R168, [R212+0x9800] ;  /* 0x00980000d4a8783b */ /* 0x000ee80000000200 */
[----:B------:R-:W0:Y:S04]  /*11260*/  LDGDEPBAR ;  /* 0x00000000000079af */ /* 0x000e280000000000 */
[----:B------:R-:W-:Y:S04]  /*11270*/  LDSM.16.M88.4 R172, [R220] ;  /* 0x00000000dcac783b */ /* 0x000fe80000000200 */
[----:B------:R-:W1:Y:S04]  /*11280*/  LDSM.16.M88.4 R176, [R223] ;  /* 0x00000000dfb0783b */ /* 0x000e680000000200 */
[----:B------:R-:W1:Y:S04]  /*11290*/  LDSM.16.M88.4 R180, [R238] ;  /* 0x00000000eeb4783b */ /* 0x000e680000000200 */
[----:B------:R-:W1:Y:S04]  /*112a0*/  LDSM.16.M88.4 R184, [R237] ;  /* 0x00000000edb8783b */ /* 0x000e680000000200 */
[----:B------:R-:W1:Y:S04]  /*112b0*/  LDSM.16.M88.4 R188, [R236] ;  /* 0x00000000ecbc783b */ /* 0x000e680000000200 */
[----:B------:R-:W-:Y:S01]  /*112c0*/  LDSM.16.M88.4 R192, [R218+0x8000] ;  /* 0x00800000dac0783b */ /* 0x000fe20000000200 */
[C---:B----4-:R-:W-:Y:S03]  /*112d0*/  HMMA.16816.F32 R4, R32.reuse, R8, RZ ;  /* 0x000000082004723c */ /* 0x050fe600000018ff */
[----:B------:R-:W-:Y:S04]  /*112e0*/  LDSM.16.M88.4 R196, [R218+0x8800] ;  /* 0x00880000dac4783b */ /* 0x000fe80000000200 */
[----:B------:R-:W-:Y:S01]  /*112f0*/  LDSM.16.M88.4 R200, [R221] ;  /* 0x00000000ddc8783b */ /* 0x000fe20000000200 */
[C---:B------:R-:W-:Y:S03]  /*11300*/  HMMA.16816.F32 R8, R32.reuse, R10, RZ ;  /* 0x0000000a2008723c */ /* 0x040fe600000018ff */
[----:B------:R-:W-:Y:S03]  /*11310*/  LDSM.16.M88.4 R204, [R217] ;  /* 0x00000000d9cc783b */ /* 0x000fe60000000200 */
[C---:B------:R-:W-:Y:S01]  /*11320*/  HMMA.16816.F32 R12, R32.reuse, R16, RZ ;  /* 0x00000010200c723c */ /* 0x040fe200000018ff */
[----:B------:R-:W-:Y:S05]  /*11330*/  LDSM.16.M88.4 R208, [R218+0xc800] ;  /* 0x00c80000dad0783b */ /* 0x000fea0000000200 */
[C---:B------:R-:W-:Y:S06]  /*11340*/  HMMA.16816.F32 R16, R32.reuse, R18, RZ ;  /* 0x000000122010723c */ /* 0x040fec00000018ff */
[C---:B--2---:R-:W-:Y:S06]  /*11350*/  HMMA.16816.F32 R20, R32.reuse, R24, RZ ;  /* 0x000000182014723c */ /* 0x044fec00000018ff */
[C---:B------:R-:W-:Y:S06]  /*11360*/  HMMA.16816.F32 R24, R32.reuse, R26, RZ ;  /* 0x0000001a2018723c */ /* 0x040fec00000018ff */
[C---:B---3--:R-:W-:Y:S06]  /*11370*/  HMMA.16816.F32 R28, R32.reuse, R168, RZ ;  /* 0x000000a8201c723c */ /* 0x048fec00000018ff */
[----:B------:R-:W-:Y:S01]  /*11380*/  HMMA.16816.F32 R32, R32, R170, RZ ;  /* 0x000000aa2020723c */ /* 0x000fe200000018ff */
[----:B------:R-:W2:Y:S05]  /*11390*/  LDSM.16.M88.4 R168, [R222] ;  /* 0x00000000dea8783b */ /* 0x000eaa0000000200 */
[C---:B-1----:R-:W-:Y:S06]  /*113a0*/  HMMA.16816.F32 R4, R172.reuse, R176, R4 ;  /* 0x000000b0ac04723c */ /* 0x042fec0000001804 */
[C---:B------:R-:W-:Y:S01]  /*113b0*/  HMMA.16816.F32 R8, R172.reuse, R178, R8 ;  /* 0x000000b2ac08723c */ /* 0x040fe20000001808 */
[----:B------:R-:W1:Y:S05]  /*113c0*/  LDSM.16.M88.4 R176, [R218+0x9000] ;  /* 0x00900000dab0783b */ /* 0x000e6a0000000200 */
[C---:B------:R-:W-:Y:S06]  /*113d0*/  HMMA.16816.F32 R12, R172.reuse, R180, R12 ;  /* 0x000000b4ac0c723c */ /* 0x040fec000000180c */
        /* <DEDUP_REMOVED lines=11> */
[----:B------:R-:W-:Y:S05]  /*11490*/  LDSM.16.M88.4 R192, [R212+0xb000] ;  /* 0x00b00000d4c0783b */ /* 0x000fea0000000200 */
[C---:B------:R-:W-:Y:S06]  /*114a0*/  HMMA.16816.F32 R12, R168.reuse, R196, R12 ;  /* 0x000000c4a80c723c */ /* 0x040fec000000180c */
[C---:B------:R-:W-:Y:S01]  /*114b0*/  HMMA.16816.F32 R16, R168.reuse, R198, R16 ;  /* 0x000000c6a810723c */ /* 0x040fe20000001810 */
[----:B------:R-:W-:Y:S05]  /*114c0*/  LDSM.16.M88.4 R196, [R235] ;  /* 0x00000000ebc4783b */ /* 0x000fea0000000200 */
[C---:B-1----:R-:W-:Y:S06]  /*114d0*/  HMMA.16816.F32 R20, R168.reuse, R176, R20 ;  /* 0x000000b0a814723c */ /* 0x042fec0000001814 */
[C---:B------:R-:W-:Y:S01]  /*114e0*/  HMMA.16816.F32 R24, R168.reuse, R178, R24 ;  /* 0x000000b2a818723c */ /* 0x040fe20000001818 */
[----:B------:R-:W1:Y:S05]  /*114f0*/  LDSM.16.M88.4 R176, [R217+0x1800] ;  /* 0x00180000d9b0783b */ /* 0x000e6a0000000200 */
[C---:B---3--:R-:W-:Y:S06]  /*11500*/  HMMA.16816.F32 R28, R168.reuse, R180, R28 ;  /* 0x000000b4a81c723c */ /* 0x048fec000000181c */
[----:B------:R-:W-:Y:S01]  /*11510*/  HMMA.16816.F32 R32, R168, R182, R32 ;  /* 0x000000b6a820723c */ /* 0x000fe20000001820 */
[----:B------:R-:W-:Y:S04]  /*11520*/  LDSM.16.M88.4 R168, [R219+0x2000] ;  /* 0x00200000dba8783b */ /* 0x000fe80000000200 */
[----:B------:R-:W2:Y:S01]  /*11530*/  LDSM.16.M88.4 R180, [R212+0xa000] ;  /* 0x00a00000d4b4783b */ /* 0x000ea20000000200 */
[C---:B------:R-:W-:Y:S06]  /*11540*/  HMMA.16816.F32 R4, R200.reuse, R204, R4 ;  /* 0x000000ccc804723c */ /* 0x040fec0000001804 */
        /* <DEDUP_REMOVED lines=8> */
[C---:B-1----:R-:W-:Y:S06]  /*115d0*/  HMMA.16816.F32 R28, R200.reuse, R176, R28 ;  /* 0x000000b0c81c723c */ /* 0x042fec000000181c */
[----:B------:R-:W-:Y:S01]  /*115e0*/  HMMA.16816.F32 R32, R200, R178, R32 ;  /* 0x000000b2c820723c */ /* 0x000fe20000001820 */
[----:B------:R-:W1:Y:S04]  /*115f0*/  LDSM.16.M88.4 R176, [R233] ;  /* 0x00000000e9b0783b */ /* 0x000e680000000200 */
[----:B------:R-:W-:Y:S01]  /*11600*/  LDSM.16.M88.4 R200, [R217+0x2000] ;  /* 0x00200000d9c8783b */ /* 0x000fe20000000200 */
[C---:B--2---:R-:W-:Y:S06]  /*11610*/  HMMA.16816.F32 R4, R168.reuse, R180, R4 ;  /* 0x000000b4a804723c */ /* 0x044fec0000001804 */
[C---:B------:R-:W-:Y:S01]  /*11620*/  HMMA.16816.F32 R8, R168.reuse, R182, R8 ;  /* 0x000000b6a808723c */ /* 0x040fe20000001808 */
[----:B------:R-:W2:Y:S05]  /*11630*/  LDSM.16.M88.4 R180, [R232] ;  /* 0x00000000e8b4783b */ /* 0x000eaa0000000200 */
[C---:B------:R-:W-:Y:S06]  /*11640*/  HMMA.16816.F32 R12, R168.reuse, R188, R12 ;  /* 0x000000bca80c723c */ /* 0x040fec000000180c */
[C---:B------:R-:W-:Y:S01]  /*11650*/  HMMA.16816.F32 R16, R168.reuse, R190, R16 ;  /* 0x000000bea810723c */ /* 0x040fe20000001810 */
[----:B------:R-:W-:Y:S05]  /*11660*/  LDSM.16.M88.4 R188, [R222+0x2000] ;  /* 0x00200000debc783b */ /* 0x000fea0000000200 */
[C---:B------:R-:W-:Y:S06]  /*11670*/  HMMA.16816.F32 R20, R168.reuse, R192, R20 ;  /* 0x000000c0a814723c */ /* 0x040fec0000001814 */
[C---:B------:R-:W-:Y:S01]  /*11680*/  HMMA.16816.F32 R24, R168.reuse, R194, R24 ;  /* 0x000000c2a818723c */ /* 0x040fe20000001818 */
[----:B------:R-:W2:Y:S05]  /*11690*/  LDSM.16.M88.4 R192, [R218+0xa000] ;  /* 0x00a00000dac0783b */ /* 0x000eaa0000000200 */
[C---:B---3--:R-:W-:Y:S06]  /*116a0*/  HMMA.16816.F32 R28, R168.reuse, R184, R28 ;  /* 0x000000b8a81c723c */ /* 0x048fec000000181c */
[----:B------:R-:W-:Y:S01]  /*116b0*/  HMMA.16816.F32 R32, R168, R186, R32 ;  /* 0x000000baa820723c */ /* 0x000fe20000001820 */
[----:B------:R-:W3:Y:S04]  /*116c0*/  LDSM.16.M88.4 R168, [R218+0xa800] ;  /* 0x00a80000daa8783b */ /* 0x000ee80000000200 */
[----:B------:R-:W3:Y:S01]  /*116d0*/  LDSM.16.M88.4 R184, [R218+0xb000] ;  /* 0x00b00000dab8783b */ /* 0x000ee20000000200 */
[C---:B----4-:R-:W-:Y:S06]  /*116e0*/  HMMA.16816.F32 R4, R172.reuse, R196, R4 ;  /* 0x000000c4ac04723c */ /* 0x050fec0000001804 */
[C---:B------:R-:W-:Y:S01]  /*116f0*/  HMMA.16816.F32 R8, R172.reuse, R198, R8 ;  /* 0x000000c6ac08723c */ /* 0x040fe20000001808 */
[----:B------:R-:W4:Y:S05]  /*11700*/  LDSM.16.M88.4 R196, [R218+0xb800] ;  /* 0x00b80000dac4783b */ /* 0x000f2a0000000200 */
[C---:B------:R-:W-:Y:S06]  /*11710*/  HMMA.16816.F32 R12, R172.reuse, R204, R12 ;  /* 0x000000ccac0c723c */ /* 0x040fec000000180c */
[C---:B------:R-:W-:Y:S01]  /*11720*/  HMMA.16816.F32 R16, R172.reuse, R206, R16 ;  /* 0x000000ceac10723c */ /* 0x040fe20000001810 */
[----:B------:R-:W-:Y:S05]  /*11730*/  LDSM.16.M88.4 R204, [R218+0xc000] ;  /* 0x00c00000dacc783b */ /* 0x000fea0000000200 */
[C---:B-1----:R-:W-:Y:S06]  /*11740*/  HMMA.16816.F32 R20, R172.reuse, R176, R20 ;  /* 0x000000b0ac14723c */ /* 0x042fec0000001814 */
[C---:B------:R-:W-:Y:S01]  /*11750*/  HMMA.16816.F32 R24, R172.reuse, R178, R24 ;  /* 0x000000b2ac18723c */ /* 0x040fe20000001818 */
[----:B------:R-:W1:Y:S05]  /*11760*/  LDSM.16.M88.4 R176, [R221+0x2000] ;  /* 0x00200000ddb0783b */ /* 0x000e6a0000000200 */
[C---:B--2---:R-:W-:Y:S06]  /*11770*/  HMMA.16816.F32 R28, R172.reuse, R180, R28 ;  /* 0x000000b4ac1c723c */ /* 0x044fec000000181c */
[----:B------:R-:W-:Y:S01]  /*11780*/  HMMA.16816.F32 R32, R172, R182, R32 ;  /* 0x000000b6ac20723c */ /* 0x000fe20000001820 */
[----:B------:R-:W2:Y:S04]  /*11790*/  LDSM.16.M88.4 R172, [R217+0x2800] ;  /* 0x00280000d9ac783b */ /* 0x000ea80000000200 */
[----:B------:R-:W2:Y:S01]  /*117a0*/  LDSM.16.M88.4 R180, [R217+0x3000] ;  /* 0x00300000d9b4783b */ /* 0x000ea20000000200 */
[C---:B------:R-:W-:Y:S06]  /*117b0*/  HMMA.16816.F32 R4, R188.reuse, R192, R4 ;  /* 0x000000c0bc04723c */ /* 0x040fec0000001804 */
[C---:B------:R-:W-:Y:S01]  /*117c0*/  HMMA.16816.F32 R8, R188.reuse, R194, R8 ;  /* 0x000000c2bc08723c */ /* 0x040fe20000001808 */
[----:B------:R-:W2:Y:S05]  /*117d0*/  LDSM.16.M88.4 R192, [R217+0x3800] ;  /* 0x00380000d9c0783b */ /* 0x000eaa0000000200 */
[C---:B---3--:R-:W-:Y:S06]  /*117e0*/  HMMA.16816.F32 R12, R188.reuse, R168, R12 ;  /* 0x000000a8bc0c723c */ /* 0x048fec000000180c */
[C---:B------:R-:W-:Y:S01]  /*117f0*/  HMMA.16816.F32 R16, R188.reuse, R170, R16 ;  /* 0x000000aabc10723c */ /* 0x040fe20000001810 */
[----:B------:R-:W-:Y:S05]  /*11800*/  LDSM.16.M88.4 R168, [R219+0x4000] ;  /* 0x00400000dba8783b */ /* 0x000fea0000000200 */
[C---:B------:R-:W-:Y:S06]  /*11810*/  HMMA.16816.F32 R20, R188.reuse, R184, R20 ;  /* 0x000000b8bc14723c */ /* 0x040fec0000001814 */
[C---:B------:R-:W-:Y:S01]  /*11820*/  HMMA.16816.F32 R24, R188.reuse, R186, R24 ;  /* 0x000000babc18723c */ /* 0x040fe20000001818 */
[----:B------:R-:W3:Y:S05]  /*11830*/  LDSM.16.M88.4 R184, [R212+0xc000] ;  /* 0x00c00000d4b8783b */ /* 0x000eea0000000200 */
[C---:B----4-:R-:W-:Y:S06]  /*11840*/  HMMA.16816.F32 R28, R188.reuse, R196, R28 ;  /* 0x000000c4bc1c723c */ /* 0x050fec000000181c */
[----:B------:R-:W-:Y:S01]  /*11850*/  HMMA.16816.F32 R32, R188, R198, R32 ;  /* 0x000000c6bc20723c */ /* 0x000fe20000001820 */
[----:B------:R-:W4:Y:S04]  /*11860*/  LDSM.16.M88.4 R188, [R212+0xc800] ;  /* 0x00c80000d4bc783b */ /* 0x000f280000000200 */
[----:B------:R-:W-:Y:S01]  /*11870*/  LDSM.16.M88.4 R196, [R230] ;  /* 0x00000000e6c4783b */ /* 0x000fe20000000200 */
        /* <DEDUP_REMOVED lines=8> */
[----:B------:R-:W-:Y:S05]  /*11900*/  LDSM.16.M88.4 R180, [R220+0x4000] ;  /* 0x00400000dcb4783b */ /* 0x000fea0000000200 */
[C---:B------:R-:W-:Y:S06]  /*11910*/  HMMA.16816.F32 R28, R176.reuse, R192, R28 ;  /* 0x000000c0b01c723c */ /* 0x040fec000000181c */
[----:B------:R-:W-:Y:S01]  /*11920*/  HMMA.16816.F32 R32, R176, R194, R32 ;  /* 0x000000c2b020723c */ /* 0x000fe20000001820 */
[----:B------:R-:W2:Y:S04]  /*11930*/  LDSM.16.M88.4 R176, [R212+0xd800] ;  /* 0x00d80000d4b0783b */ /* 0x000ea80000000200 */
[----:B------:R-:W2:Y:S01]  /*11940*/  LDSM.16.M88.4 R192, [R231] ;  /* 0x00000000e7c0783b */ /* 0x000ea20000000200 */
        /* <DEDUP_REMOVED lines=8> */
[----:B------:R-:W-:Y:S05]  /*119d0*/  LDSM.16.M88.4 R172, [R218+0xd800] ;  /* 0x00d80000daac783b */ /* 0x000fea0000000200 */
[C---:B--2---:R-:W-:Y:S06]  /*119e0*/  HMMA.16816.F32 R28, R168.reuse, R176, R28 ;  /* 0x000000b0a81c723c */ /* 0x044fec000000181c */
[----:B------:R-:W-:Y:S01]  /*119f0*/  HMMA.16816.F32 R32, R168, R178, R32 ;  /* 0x000000b2a820723c */ /* 0x000fe20000001820 */
[----:B------:R-:W1:Y:S04]  /*11a00*/  LDSM.16.M88.4 R168, [R218+0xd000] ;  /* 0x00d00000daa8783b */ /* 0x000e680000000200 */
[----:B------:R-:W-:Y:S01]  /*11a10*/  LDSM.16.M88.4 R176, [R221+0x4000] ;  /* 0x00400000ddb0783b */ /* 0x000fe20000000200 */
[C---:B------:R-:W-:Y:S06]  /*11a20*/  HMMA.16816.F32 R4, R180.reuse, R192, R4 ;  /* 0x000000c0b404723c */ /* 0x040fec0000001804 */
[C---:B------:R-:W-:Y:S01]  /*11a30*/  HMMA.16816.F32 R8, R180.reuse, R194, R8 ;  /* 0x000000c2b408723c */ /* 0x040fe20000001808 */
[----:B------:R-:W2:Y:S05]  /*11a40*/  LDSM.16.M88.4 R192, [R217+0x4000] ;  /* 0x00400000d9c0783b */ /* 0x000eaa0000000200 */
[C---:B------:R-:W-:Y:S06]  /*11a50*/  HMMA.16816.F32 R12, R180.reuse, R196, R12 ;  /* 0x000000c4b40c723c */ /* 0x040fec000000180c */
[C---:B------:R-:W-:Y:S01]  /*11a60*/  HMMA.16816.F32 R16, R180.reuse, R198, R16 ;  /* 0x000000c6b410723c */ /* 0x040fe20000001810 */
[----:B------:R-:W2:Y:S05]  /*11a70*/  LDSM.16.M88.4 R196, [R217+0x4800] ;  /* 0x00480000d9c4783b */ /* 0x000eaa0000000200 */
[C---:B---3--:R-:W-:Y:S06]  /*11a80*/  HMMA.16816.F32 R20, R180.reuse, R184, R20 ;  /* 0x000000b8b414723c */ /* 0x048fec0000001814 */
[C---:B------:R-:W-:Y:S01]  /*11a90*/  HMMA.16816.F32 R24, R180.reuse, R186, R24 ;  /* 0x000000bab418723c */ /* 0x040fe20000001818 */
[----:B------:R-:W-:Y:S05]  /*11aa0*/  LDSM.16.M88.4 R184, [R217+0x5800] ;  /* 0x00580000d9b8783b */ /* 0x000fea0000000200 */
[C---:B----4-:R-:W-:Y:S06]  /*11ab0*/  HMMA.16816.F32 R28, R180.reuse, R188, R28 ;  /* 0x000000bcb41c723c */ /* 0x050fec000000181c */
[----:B------:R-:W-:Y:S01]  /*11ac0*/  HMMA.16816.F32 R32, R180, R190, R32 ;  /* 0x000000beb420723c */ /* 0x000fe20000001820 */
[----:B------:R-:W3:Y:S04]  /*11ad0*/  LDSM.16.M88.4 R180, [R217+0x5000] ;  /* 0x00500000d9b4783b */ /* 0x000ee80000000200 */
[----:B------:R-:W-:Y:S01]  /*11ae0*/  LDSM.16.M88.4 R188, [R219+0x6000] ;  /* 0x00600000dbbc783b */ /* 0x000fe20000000200 */
[C---:B------:R-:W-:Y:S06]  /*11af0*/  HMMA.16816.F32 R4, R200.reuse, R204, R4 ;  /* 0x000000ccc804723c */ /* 0x040fec0000001804 */
[C---:B------:R-:W-:Y:S01]  /*11b00*/  HMMA.16816.F32 R8, R200.reuse, R206, R8 ;  /* 0x000000cec808723c */ /* 0x040fe20000001808 */
[----:B------:R-:W4:Y:S05]  /*11b10*/  LDSM.16.M88.4 R204, [R212+0xe000] ;  /* 0x00e00000d4cc783b */ /* 0x000f2a0000000200 */
[C---:B------:R-:W-:Y:S06]  /*11b20*/  HMMA.16816.F32 R12, R200.reuse, R208, R12 ;  /* 0x000000d0c80c723c */ /* 0x040fec000000180c */
[C---:B------:R-:W-:Y:S01]  /*11b30*/  HMMA.16816.F32 R16, R200.reuse, R210, R16 ;  /* 0x000000d2c810723c */ /* 0x040fe20000001810 */
[----:B------:R-:W4:Y:S05]  /*11b40*/  LDSM.16.M88.4 R208, [R212+0xe800] ;  /* 0x00e80000d4d0783b */ /* 0x000f2a0000000200 */
[C---:B-1----:R-:W-:Y:S06]  /*11b50*/  HMMA.16816.F32 R20, R200.reuse, R168, R20 ;  /* 0x000000a8c814723c */ /* 0x042fec0000001814 */
[C---:B------:R-:W-:Y:S01]  /*11b60*/  HMMA.16816.F32 R24, R200.reuse, R170, R24 ;  /* 0x000000aac818723c */ /* 0x040fe20000001818 */
[----:B------:R-:W1:Y:S05]  /*11b70*/  LDSM.16.M88.4 R168, [R212+0xf000] ;  /* 0x00f00000d4a8783b */ /* 0x000e6a0000000200 */
[C---:B------:R-:W-:Y:S06]  /*11b80*/  HMMA.16816.F32 R28, R200.reuse, R172, R28 ;  /* 0x000000acc81c723c */ /* 0x040fec000000181c */
[----:B------:R-:W-:Y:S01]  /*11b90*/  HMMA.16816.F32 R32, R200, R174, R32 ;  /* 0x000000aec820723c */ /* 0x000fe20000001820 */
[----:B------:R-:W1:Y:S04]  /*11ba0*/  LDSM.16.M88.4 R172, [R212+0xf800] ;  /* 0x00f80000d4ac783b */ /* 0x000e680000000200 */
[----:B------:R-:W-:Y:S01]  /*11bb0*/  LDSM.16.M88.4 R200, [R226] ;  /* 0x00000000e2c8783b */ /* 0x000fe20000000200 */
[C---:B--2---:R-:W-:Y:S06]  /*11bc0*/  HMMA.16816.F32 R4, R176.reuse, R192, R4 ;  /* 0x000000c0b004723c */ /* 0x044fec0000001804 */
[C---:B------:R-:W-:Y:S01]  /*11bd0*/  HMMA.16816.F32 R8, R176.reuse, R194, R8 ;  /* 0x000000c2b008723c */ /* 0x040fe20000001808 */
[----:B------:R-:W-:Y:S05]  /*11be0*/  LDSM.16.M88.4 R192, [R220+0x6000] ;  /* 0x00600000dcc0783b */ /* 0x000fea0000000200 */
[C---:B------:R-:W-:Y:S06]  /*11bf0*/  HMMA.16816.F32 R12, R176.reuse, R196, R12 ;  /* 0x000000c4b00c723c */ /* 0x040fec000000180c */
[C---:B------:R-:W-:Y:S01]  /*11c00*/  HMMA.16816.F32 R16, R176.reuse, R198, R16 ;  /* 0x000000c6b010723c */ /* 0x040fe20000001810 */
[----:B------:R-:W2:Y:S05]  /*11c10*/  LDSM.16.M88.4 R196, [R227] ;  /* 0x00000000e3c4783b */ /* 0x000eaa0000000200 */
[C---:B---3--:R-:W-:Y:S06]  /*11c20*/  HMMA.16816.F32 R20, R176.reuse, R180, R20 ;  /* 0x000000b4b014723c */ /* 0x048fec0000001814 */
[C---:B------:R-:W-:Y:S01]  /*11c30*/  HMMA.16816.F32 R24, R176.reuse, R182, R24 ;  /* 0x000000b6b018723c */ /* 0x040fe20000001818 */
[----:B------:R-:W-:Y:S05]  /*11c40*/  LDSM.16.M88.4 R180, [R224] ;  /* 0x00000000e0b4783b */ /* 0x000fea0000000200 */
[C---:B------:R-:W-:Y:S06]  /*11c50*/  HMMA.16816.F32 R28, R176.reuse, R184, R28 ;  /* 0x000000b8b01c723c */ /* 0x040fec000000181c */
[----:B------:R-:W-:Y:S01]  /*11c60*/  HMMA.16816.F32 R32, R176, R186, R32 ;  /* 0x000000bab020723c */ /* 0x000fe20000001820 */
[----:B------:R-:W3:Y:S04]  /*11c70*/  LDSM.16.M88.4 R176, [R225] ;  /* 0x00000000e1b0783b */ /* 0x000ee80000000200 */
[----:B------:R-:W-:Y:S01]  /*11c80*/  LDSM.16.M88.4 R184, [R222+0x6000] ;  /* 0x00600000deb8783b */ /* 0x000fe20000000200 */
        /* <DEDUP_REMOVED lines=17> */
[C---:B------:R-:W-:Y:S06]  /*11da0*/  HMMA.16816.F32 R16, R192.reuse, R202, R16 ;  /* 0x000000cac010723c */ /* 0x040fec0000001810 */
[C---:B---3--:R-:W-:Y:S06]  /*11db0*/  HMMA.16816.F32 R20, R192.reuse, R176, R20 ;  /* 0x000000b0c014723c */ /* 0x048fec0000001814 */
[C---:B------:R-:W-:Y:S06]  /*11dc0*/  HMMA.16816.F32 R24, R192.reuse, R178, R24 ;  /* 0x000000b2c018723c */ /* 0x040fec0000001818 */
[C---:B------:R-:W-:Y:S06]  /*11dd0*/  HMMA.16816.F32 R28, R192.reuse, R180, R28 ;  /* 0x000000b4c01c723c */ /* 0x040fec000000181c */
[----:B------:R-:W-:Y:S06]  /*11de0*/  HMMA.16816.F32 R32, R192, R182, R32 ;  /* 0x000000b6c020723c */ /* 0x000fec0000001820 */
[C---:B----4-:R-:W-:Y:S06]  /*11df0*/  HMMA.16816.F32 R4, R184.reuse, R204, R4 ;  /* 0x000000ccb804723c */ /* 0x050fec0000001804 */
[C---:B------:R-:W-:Y:S06]  /*11e00*/  HMMA.16816.F32 R8, R184.reuse, R206, R8 ;  /* 0x000000ceb808723c */ /* 0x040fec0000001808 */
[C---:B-1----:R-:W-:Y:S06]  /*11e10*/  HMMA.16816.F32 R12, R184.reuse, R168, R12 ;  /* 0x000000a8b80c723c */ /* 0x042fec000000180c */
[C---:B------:R-:W-:Y:S01]  /*11e20*/  HMMA.16816.F32 R16, R184.reuse, R170, R16 ;  /* 0x000000aab810723c */ /* 0x040fe20000001810 */
[----:B------:R-:W1:Y:S05]  /*11e30*/  LDSM.16.M88.4 R168, [R217+0x6800] ;  /* 0x00680000d9a8783b */ /* 0x000e6a0000000200 */
[C---:B------:R-:W-:Y:S06]  /*11e40*/  HMMA.16816.F32 R20, R184.reuse, R172, R20 ;  /* 0x000000acb814723c */ /* 0x040fec0000001814 */
[C---:B------:R-:W-:Y:S06]  /*11e50*/  HMMA.16816.F32 R24, R184.reuse, R174, R24 ;  /* 0x000000aeb818723c */ /* 0x040fec0000001818 */
[C---:B------:R-:W-:Y:S06]  /*11e60*/  HMMA.16816.F32 R28, R184.reuse, R188, R28 ;  /* 0x000000bcb81c723c */ /* 0x040fec000000181c */
[----:B------:R-:W-:Y:S06]  /*11e70*/  HMMA.16816.F32 R32, R184, R190, R32 ;  /* 0x000000beb820723c */ /* 0x000fec0000001820 */
[C---:B--2---:R-:W-:Y:S05]  /*11e80*/  HMMA.16816.F32 R4, R196.reuse, R208, R4 ;  /* 0x000000d0c404723c */ /* 0x044fea0000001804 */
[----:B------:R-:W-:Y:S01]  /*11e90*/  MOV R184, R244 ;  /* 0x000000f400b87202 */ /* 0x000fe20000000f00 */
[C---:B------:R-:W-:Y:S05]  /*11ea0*/  HMMA.16816.F32 R8, R196.reuse, R210, R8 ;  /* 0x000000d2c408723c */ /* 0x040fea0000001808 */
[----:B------:R-:W-:Y:S01]  /*11eb0*/  MOV R185, R245 ;  /* 0x000000f500b97202 */ /* 0x000fe20000000f00 */
[C---:B-1----:R-:W-:Y:S06]  /*11ec0*/  HMMA.16816.F32 R12, R196.reuse, R168, R12 ;  /* 0x000000a8c40c723c */ /* 0x042fec000000180c */
[C---:B------:R-:W-:Y:S06]  /*11ed0*/  HMMA.16816.F32 R16, R196.reuse, R170, R16 ;  /* 0x000000aac410723c */ /* 0x040fec0000001810 */
[----:B------:R-:W-:Y:S01]  /*11ee0*/  FMUL.FTZ R4, R4, UR20 ;  /* 0x0000001404047c20 */ /* 0x000fe20008410000 */
[----:B------:R-:W-:Y:S01]  /*11ef0*/  FMUL.FTZ R5, R5, UR20 ;  /* 0x0000001405057c20 */ /* 0x000fe20008410000 */
[----:B------:R-:W-:Y:S02]  /*11f00*/  FMUL.FTZ R6, R6, UR20 ;  /* 0x0000001406067c20 */ /* 0x000fe40008410000 */
[----:B------:R-:W1:Y:S01]  /*11f10*/  MUFU.TANH R193, R4 ;  /* 0x0000000400c17308 */ /* 0x000e620000002400 */
[----:B------:R-:W-:Y:S01]  /*11f20*/  FMUL.FTZ R7, R7, UR20 ;  /* 0x0000001407077c20 */ /* 0x000fe20008410000 */
[----:B------:R-:W-:Y:S01]  /*11f30*/  FMUL.FTZ R8, R8, UR20 ;  /* 0x0000001408087c20 */ /* 0x000fe20008410000 */
[----:B------:R-:W-:Y:S01]  /*11f40*/  FMUL.FTZ R9, R9, UR20 ;  /* 0x0000001409097c20 */ /* 0x000fe20008410000 */
[----:B------:R-:W-:Y:S01]  /*11f50*/  FMUL.FTZ R10, R10, UR20 ;  /* 0x000000140a0a7c20 */ /* 0x000fe20008410000 */
[----:B------:R-:W-:Y:S05]  /*11f60*/  FMUL.FTZ R11, R11, UR20 ;  /* 0x000000140b0b7c20 */ /* 0x000fea0008410000 */
[----:B------:R-:W2:Y:S01]  /*11f70*/  MUFU.TANH R192, R5 ;  /* 0x0000000500c07308 */ /* 0x000ea20000002400 */
[----:B------:R-:W-:Y:S01]  /*11f80*/  FMUL.FTZ R12, R12, UR20 ;  /* 0x000000140c0c7c20 */ /* 0x000fe20008410000 */
[----:B------:R-:W-:Y:S01]  /*11f90*/  FMUL.FTZ R13, R13, UR20 ;  /* 0x000000140d0d7c20 */ /* 0x000fe20008410000 */
[----:B------:R-:W-:Y:S01]  /*11fa0*/  FMUL.FTZ R14, R14, UR20 ;  /* 0x000000140e0e7c20 */ /* 0x000fe20008410000 */
[----:B------:R-:W-:Y:S01]  /*11fb0*/  FMUL.FTZ R15, R15, UR20 ;  /* 0x000000140f0f7c20 */ /* 0x000fe20008410000 */
[----:B------:R-:W-:Y:S01]  /*11fc0*/  FMUL.FTZ R16, R16, UR20 ;  /* 0x0000001410107c20 */ /* 0x000fe20008410000 */
[----:B------:R-:W-:Y:S04]  /*11fd0*/  FMUL.FTZ R17, R17, UR20 ;  /* 0x0000001411117c20 */ /* 0x000fe80008410000 */
[----:B------:R-:W3:Y:S01]  /*11fe0*/  MUFU.TANH R190, R6 ;  /* 0x0000000600be7308 */ /* 0x000ee20000002400 */
[----:B------:R-:W-:Y:S01]  /*11ff0*/  FMUL.FTZ R18, R18, UR20 ;  /* 0x0000001412127c20 */ /* 0x000fe20008410000 */
[----:B------:R-:W-:Y:S08]  /*12000*/  FMUL.FTZ R19, R19, UR20 ;  /* 0x0000001413137c20 */ /* 0x000ff00008410000 */
[----:B------:R4:W1:Y:S10]  /*12010*/  MUFU.TANH R191, R7 ;  /* 0x0000000700bf7308 */ /* 0x0008740000002400 */
[----:B------:R-:W1:Y:S10]  /*12020*/  MUFU.TANH R188, R8 ;  /* 0x0000000800bc7308 */ /* 0x000e740000002400 */
[----:B------:R-:W1:Y:S01]  /*12030*/  MUFU.TANH R186, R9 ;  /* 0x0000000900ba7308 */ /* 0x000e620000002400 */
[----:B----4-:R-:W4:Y:S09]  /*12040*/  LDSM.16.M88.4 R4, [R217+0x7000] ;  /* 0x00700000d904783b */ /* 0x010f320000000200 */
[----:B------:R-:W1:Y:S10]  /*12050*/  MUFU.TANH R189, R10 ;  /* 0x0000000a00bd7308 */ /* 0x000e740000002400 */
[----:B------:R2:W1:Y:S10]  /*12060*/  MUFU.TANH R187, R11 ;  /* 0x0000000b00bb7308 */ /* 0x0004740000002400 */
[----:B------:R1:W1:Y:S10]  /*12070*/  MUFU.TANH R179, R12 ;  /* 0x0000000c00b37308 */ /* 0x0002740000002400 */
[----:B------:R1:W1:Y:S01]  /*12080*/  MUFU.TANH R178, R13 ;  /* 0x0000000d00b27308 */ /* 0x0002620000002400 */
[----:B--2---:R-:W2:Y:S01]  /*12090*/  LDSM.16.M88.4 R8, [R217+0x7800] ;  /* 0x00780000d908783b */ /* 0x004ea20000000200 */
[----:B------:R-:W-:Y:S08]  /*120a0*/  DEPBAR.LE SB0, 0x0 ;  /* 0x000080000000791a */ /* 0x000ff00000000000 */
[----:B------:R1:W1:Y:S01]  /*120b0*/  MUFU.TANH R182, R14 ;  /* 0x0000000e00b67308 */ /* 0x0002620000002400 */
[----:B------:R-:W-:Y:S01]  /*120c0*/  BAR.SYNC.DEFER_BLOCKING 0x0 ;  /* 0x0000000000007b1d */ /* 0x000fe20000010000 */
[C---:B----4-:R-:W-:Y:S08]  /*120d0*/  HMMA.16816.F32 R20, R196.reuse, R4, R20 ;  /* 0x00000004c414723c */ /* 0x050ff00000001814 */
[----:B------:R4:W1:Y:S01]  /*120e0*/  MUFU.TANH R183, R15 ;  /* 0x0000000f00b77308 */ /* 0x0008620000002400 */
[C---:B------:R-:W-:Y:S09]  /*120f0*/  HMMA.16816.F32 R24, R196.reuse, R6, R24 ;  /* 0x00000006c418723c */ /* 0x040ff20000001818 */
[----:B------:R4:W1:Y:S10]  /*12100*/  MUFU.TANH R172, R16 ;  /* 0x0000001000ac7308 */ /* 0x0008740000002400 */
[----:B------:R4:W1:Y:S01]  /*12110*/  MUFU.TANH R175, R17 ;  /* 0x0000001100af7308 */ /* 0x0008620000002400 */
[----:B------:R-:W-:Y:S01]  /*12120*/  FMUL.FTZ R20, R20, UR20 ;  /* 0x0000001414147c20 */ /* 0x000fe20008410000 */
[----:B------:R-:W-:Y:S01]  /*12130*/  FMUL.FTZ R21, R21, UR20 ;  /* 0x0000001415157c20 */ /* 0x000fe20008410000 */
[----:B------:R-:W-:Y:S01]  /*12140*/  FMUL.FTZ R22, R22, UR20 ;  /* 0x0000001416167c20 */ /* 0x000fe20008410000 */
[----:B------:R-:W-:Y:S06]  /*12150*/  FMUL.FTZ R23, R23, UR20 ;  /* 0x0000001417177c20 */ /* 0x000fec0008410000 */
[----:B------:R4:W1:Y:S01]  /*12160*/  MUFU.TANH R176, R18 ;  /* 0x0000001200b07308 */ /* 0x0008620000002400 */
[C---:B--2---:R-:W-:Y:S03]  /*12170*/  HMMA.16816.F32 R28, R196.reuse, R8, R28 ;  /* 0x00000008c41c723c */ /* 0x044fe6000000181c */
[----:B------:R-:W-:Y:S01]  /*12180*/  FMUL.FTZ R24, R24, UR20 ;  /* 0x0000001418187c20 */ /* 0x000fe20008410000 */
[----:B------:R-:W-:Y:S01]  /*12190*/  FMUL.FTZ R25, R25, UR20 ;  /* 0x0000001419197c20 */ /* 0x000fe20008410000 */
[----:B------:R-:W-:Y:S01]  /*121a0*/  FMUL.FTZ R26, R26, UR20 ;  /* 0x000000141a1a7c20 */ /* 0x000fe20008410000 */
[----:B------:R-:W-:Y:S03]  /*121b0*/  HMMA.16816.F32 R32, R196, R10, R32 ;  /* 0x0000000ac420723c */ /* 0x000fe60000001820 */
[----:B------:R4:W2:Y:S02]  /*121c0*/  MUFU.TANH R181, R19 ;  /* 0x0000001300b57308 */ /* 0x0008a40000002400 */
[----:B------:R-:W-:Y:S08]  /*121d0*/  FMUL.FTZ R27, R27, UR20 ;  /* 0x000000141b1b7c20 */ /* 0x000ff00008410000 */
[----:B------:R4:W1:Y:S10]  /*121e0*/  MUFU.TANH R171, R20 ;  /* 0x0000001400ab7308 */ /* 0x0008740000002400 */
[----:B------:R4:W1:Y:S01]  /*121f0*/  MUFU.TANH R170, R21 ;  /* 0x0000001500aa7308 */ /* 0x0008620000002400 */
[----:B------:R-:W-:Y:S01]  /*12200*/  FMUL.FTZ R30, R30, UR20 ;  /* 0x000000141e1e7c20 */ /* 0x000fe20008410000 */
[----:B------:R-:W-:Y:S01]  /*12210*/  FMUL.FTZ R31, R31, UR20 ;  /* 0x000000141f1f7c20 */ /* 0x000fe20008410000 */
[----:B------:R-:W-:Y:S01]  /*12220*/  FMUL.FTZ R28, R28, UR20 ;  /* 0x000000141c1c7c20 */ /* 0x000fe20008410000 */
[----:B------:R-:W-:Y:S01]  /*12230*/  FMUL.FTZ R29, R29, UR20 ;  /* 0x000000141d1d7c20 */ /* 0x000fe20008410000 */
[----:B------:R-:W-:Y:S05]  /*12240*/  FMUL.FTZ R32, R32, UR20 ;  /* 0x0000001420207c20 */ /* 0x000fea0008410000 */
[----:B------:R4:W1:Y:S01]  /*12250*/  MUFU.TANH R177, R22 ;  /* 0x0000001600b17308 */ /* 0x0008620000002400 */
[----:B------:R-:W-:Y:S01]  /*12260*/  FMUL.FTZ R33, R33, UR20 ;  /* 0x0000001421217c20 */ /* 0x000fe20008410000 */
[----:B------:R-:W-:Y:S01]  /*12270*/  FMUL.FTZ R34, R34, UR20 ;  /* 0x0000001422227c20 */ /* 0x000fe20008410000 */
[----:B------:R-:W-:Y:S07]  /*12280*/  FMUL.FTZ R35, R35, UR20 ;  /* 0x0000001423237c20 */ /* 0x000fee0008410000 */
        /* <DEDUP_REMOVED lines=8> */
[----:B------:R-:W1:Y:S10]  /*12310*/  MUFU.TANH R31, R31 ;  /* 0x0000001f001f7308 */ /* 0x000e740000002400 */
[----:B------:R-:W1:Y:S10]  /*12320*/  MUFU.TANH R32, R32 ;  /* 0x0000002000207308 */ /* 0x000e740000002400 */
[----:B------:R-:W1:Y:S10]  /*12330*/  MUFU.TANH R33, R33 ;  /* 0x0000002100217308 */ /* 0x000e740000002400 */
[----:B------:R-:W1:Y:S10]  /*12340*/  MUFU.TANH R34, R34 ;  /* 0x0000002200227308 */ /* 0x000e740000002400 */
[----:B------:R-:W1:Y:S01]  /*12350*/  MUFU.TANH R35, R35 ;  /* 0x0000002300237308 */ /* 0x000e620000002400 */
[----:B--234-:R-:W-:Y:S05]  /*12360*/  @!P0 BRA `(.L_x_2437) ;  /* 0x0000000c00048947 */ /* 0x01cfea0003800000 */
[----:B------:R-:W-:Y:S01]  /*12370*/  ULDC.64 UR10, c[0x0][0x248] ;  /* 0x00009200000a7ab9 */ /* 0x000fe20000000a00 */
[----:B------:R-:W-:Y:S01]  /*12380*/  PLOP3.LUT P0, PT, PT, PT, UP6, 0x40, 0x0 ;  /* 0x000000000000781c */ /* 0x000fe20003f0e868 */
[----:B------:R-:W-:Y:S01]  /*12390*/  IMAD.U32 R3, RZ, RZ, UR34 ;  /* 0x00000022ff037e24 */ /* 0x000fe2000f8e00ff */
[----:B------:R-:W-:Y:S11]  /*123a0*/  MOV R5, UR32 ;  /* 0x0000002000057c02 */ /* 0x000ff60008000f00 */
[----:B------:R-:W-:Y:S05]  /*123b0*/  @P0 BRA `(.L_x_2438) ;  /* 0x00000004001c0947 */ /* 0x000fea0003800000 */
[----:B------:R-:W-:Y:S01]  /*123c0*/  USHF.L.U32 UR10, UR14, 0x6, URZ ;  /* 0x000000060e0a7899 */ /* 0x000fe2000800063f */
[----:B------:R-:W2:Y:S03]  /*123d0*/  LDC.64 R6, c[0x0][0x230] ;  /* 0x00008c00ff067b82 */ /* 0x000ea60000000a00 */
        /* <DEDUP_REMOVED lines=10> */
[----:B------:R-:W-:Y:S02]  /*12480*/  UIMAD.WIDE.U32 UR44, UR21, UR37, URZ ;  /* 0x00000025152c72a5 */ /* 0x000fe4000f8e003f */
[----:B------:R-:W-:Y:S04]  /*12490*/  UIADD3 UR38, -UR43, URZ, URZ ;  /* 0x0000003f2b267290 */ /* 0x000fe8000fffe13f */
[----:B------:R-:W-:Y:S01]  /*124a0*/  UIMAD UR39, UR16, UR38, UR39 ;  /* 0x00000026102772a4 */ /* 0x000fe2000f8e0227 */
[----:B------:R-:W-:Y:S02]  /*124b0*/  UMOV UR41, UR45 ;  /* 0x0000002d00297c82 */ /* 0x000fe40008000000 */
[----:B------:R-:W-:Y:S02]  /*124c0*/  UIADD3 UR11, -UR41, URZ, URZ ;  /* 0x0000003f290b7290 */ /* 0x000fe4000fffe13f */
[----:B------:R-:W-:Y:S02]  /*124d0*/  UISETP.GT.U32.AND UP3, UPT, UR16, UR39, UPT ;  /* 0x000000271000728c */ /* 0x000fe4000bf64070 */
[----:B------:R-:W-:Y:S04]  /*124e0*/  UIMAD UR37, UR16, UR11, UR37 ;  /* 0x0000000b102572a4 */ /* 0x000fe8000f8e0225 */
[----:B------:R-:W-:Y:S05]  /*124f0*/  UISETP.GT.U32.AND UP2, UPT, UR16, UR37, UPT ;  /* 0x000000251000728c */ /* 0x000fea000bf44070 */
[----:B------:R-:W-:Y:S02]  /*12500*/  @!UP3 UIADD3 UR39, UR39, -UR16, URZ ;  /* 0x800000102727b290 */ /* 0x000fe4000fffe03f */
[----:B------:R-:W-:Y:S02]  /*12510*/  @!UP3 UIADD3 UR43, UR43, 0x1, URZ ;  /* 0x000000012b2bb890 */ /* 0x000fe4000fffe03f */
[----:B------:R-:W-:Y:S02]  /*12520*/  UISETP.GE.U32.AND UP5, UPT, UR39, UR16, UPT ;  /* 0x000000102700728c */ /* 0x000fe4000bfa6070 */
[----:B------:R-:W-:Y:S02]  /*12530*/  @!UP2 UIADD3 UR37, UR37, -UR16, URZ ;  /* 0x800000102525a290 */ /* 0x000fe4000fffe03f */
[----:B------:R-:W-:Y:S02]  /*12540*/  @!UP2 UIADD3 UR41, UR41, 0x1, URZ ;  /* 0x000000012929a890 */ /* 0x000fe4000fffe03f */
[----:B------:R-:W-:Y:S02]  /*12550*/  UISETP.GE.U32.AND UP4, UPT, UR37, UR16, UPT ;  /* 0x000000102500728c */ /* 0x000fe4000bf86070 */
[----:B------:R-:W-:Y:S02]  /*12560*/  UISETP.GE.AND UP3, UPT, UR10, URZ, UPT ;  /* 0x0000003f0a00728c */ /* 0x000fe4000bf66270 */
[----:B------:R-:W-:Y:S02]  /*12570*/  UISETP.GE.AND UP2, UPT, UR40, URZ, UPT ;  /* 0x0000003f2800728c */ /* 0x000fe4000bf46270 */
[----:B------:R-:W-:Y:S05]  /*12580*/  @UP5 UIADD3 UR43, UR43, 0x1, URZ ;  /* 0x000000012b2b5890 */ /* 0x000fea000fffe03f */
[----:B------:R-:W-:Y:S02]  /*12590*/  @UP4 UIADD3 UR41, UR41, 0x1, URZ ;  /* 0x0000000129294890 */ /* 0x000fe4000fffe03f */
        /* <DEDUP_REMOVED lines=16> */
[----:B------:R-:W-:Y:S02]  /*126a0*/  IMAD.U32 R2, RZ, RZ, UR10 ;  /* 0x0000000aff027e24 */ /* 0x000fe4000f8e00ff */
[----:B------:R-:W-:Y:S02]  /*126b0*/  IMAD.U32 R3, RZ, RZ, UR11 ;  /* 0x0000000bff037e24 */ /* 0x000fe4000f8e00ff */
[----:B------:R-:W-:Y:S01]  /*126c0*/  MOV R4, UR38 ;  /* 0x0000002600047c02 */ /* 0x000fe20008000f00 */
[----:B------:R-:W-:Y:S01]  /*126d0*/  UIADD3 UR38, UR43, -UR41, URZ ;  /* 0x800000292b267290 */ /* 0x000fe2000fffe03f */
[----:B------:R-:W-:Y:S01]  /*126e0*/  IMAD.U32 R5, RZ, RZ, UR39 ;  /* 0x00000027ff057e24 */ /* 0x000fe2000f8e00ff */
[----:B------:R3:W4:Y:S02]  /*126f0*/  LDG.E R2, desc[UR26][R2.64] ;  /* 0x0000001a02027981 */ /* 0x000724000c1e1900 */
[----:B------:R-:W-:Y:S02]  /*12700*/  UIMAD UR38, UR38, UR18, -0x40 ;  /* 0xffffffc0262674a4 */ /* 0x000fe4000f8e0212 */
[----:B------:R-:W4:Y:S02]  /*12710*/  LDG.E R0, desc[UR26][R4.64] ;  /* 0x0000001a04007981 */ /* 0x000f24000c1e1900 */
[----:B------:R-:W-:Y:S02]  /*12720*/  USHF.R.S32.HI UR11, URZ, 0x1f, UR38 ;  /* 0x0000001f3f0b7899 */ /* 0x000fe40008011426 */
[----:B------:R-:W-:Y:S02]  /*12730*/  UIMAD UR10, UR9, UR38, URZ ;  /* 0x00000026090a72a4 */ /* 0x000fe4000f8e023f */
[----:B------:R-:W-:Y:S02]  /*12740*/  UIMAD.WIDE.U32 UR38, UR8, UR38, URZ ;  /* 0x00000026082672a5 */ /* 0x000fe4000f8e003f */
[----:B------:R-:W-:Y:S03]  /*12750*/  UIMAD UR10, UR11, UR8, UR10 ;  /* 0x000000080b0a72a4 */ /* 0x000fe6000f8e020a */
[----:B------:R-:W-:Y:S01]  /*12760*/  UMOV UR11, UR9 ;  /* 0x00000009000b7c82 */ /* 0x000fe20008000000 */
[----:B------:R-:W-:Y:S01]  /*12770*/  UIADD3 UR10, UR39, UR10, URZ ;  /* 0x0000000a270a7290 */ /* 0x000fe2000fffe03f */
[----:B---3--:R-:W-:Y:S05]  /*12780*/  IMAD.U32 R3, RZ, RZ, UR39 ;  /* 0x00000027ff037e24 */ /* 0x008fea000f8e00ff */
        /* <DEDUP_REMOVED lines=10> */
.L_x_2438:
[----:B------:R2:W-:Y:S01]  /*12830*/  @P6 STS.128 [R239+0x8000], RZ ;  /* 0x008000ffef006388 */ /* 0x0005e20000000c00 */
[C---:B------:R-:W-:Y:S01]  /*12840*/  IADD3 R2, P1, R3.reuse, UR28, RZ ;  /* 0x0000001c03027c10 */ /* 0x040fe2000ff3e0ff */
[----:B------:R-:W-:Y:S01]  /*12850*/  UMOV UR8, UR10 ;  /* 0x0000000a00087c82 */ /* 0x000fe20008000000 */
[-C--:B------:R-:W-:Y:S01]  /*12860*/  LEA R4, P0, R3, R246.reuse, 0x1 ;  /* 0x000000f603047211 */ /* 0x080fe200078008ff */
[----:B------:R-:W-:Y:S01]  /*12870*/  UMOV UR9, UR11 ;  /* 0x0000000b00097c82 */ /* 0x000fe20008000000 */
[----:B------:R-:W-:Y:S02]  /*12880*/  IADD3.X R6, R5, UR25, RZ, P1, !PT ;  /* 0x0000001905067c10 */ /* 0x000fe40008ffe4ff */
[-C--:B------:R-:W-:Y:S02]  /*12890*/  LEA.HI.X R5, R3, R247.reuse, R5, 0x1, P0 ;  /* 0x000000f703057211 */ /* 0x080fe400000f0c05 */
[CC--:B------:R-:W-:Y:S02]  /*128a0*/  @!P6 LEA R28, P1, R2.reuse, R246.reuse, 0x1 ;  /* 0x000000f6021ce211 */ /* 0x0c0fe400078208ff */
[CC--:B------:R-:W-:Y:S01]  /*128b0*/  @!P5 LEA R24, P0, R2.reuse, R246.reuse, 0x1 ;  /* 0x000000f60218d211 */ /* 0x0c0fe200078008ff */
[----:B------:R-:W-:Y:S01]  /*128c0*/  @!PT LDS RZ, [RZ] ;  /* 0x00000000fffff984 */ /* 0x000fe20000000800 */
[----:B------:R-:W-:Y:S01]  /*128d0*/  @!PT LDS RZ, [RZ] ;  /* 0x00000000fffff984 */ /* 0x000fe20000000800 */
[----:B------:R-:W-:Y:S01]  /*128e0*/  @!PT LDS RZ, [RZ] ;  /* 0x00000000fffff984 */ /* 0x000fe20000000800 */
[----:B------:R2:W-:Y:S01]  /*128f0*/  @!P6 LDGSTS.E.BYPASS.LTC128B.128 [R239+0x8000], desc[UR26][R4.64] ;  /* 0x0800000004efefae */ /* 0x0005e2000b901d5a */
[CCC-:B------:R-:W-:Y:S02]  /*12900*/  @!P6 LEA.HI.X R29, R2.reuse, R247.reuse, R6.reuse, 0x1, P1 ;  /* 0x000000f7021de211 */ /* 0x1c0fe400008f0c06 */
[CCC-:B------:R-:W-:Y:S01]  /*12910*/  @!P5 LEA.HI.X R25, R2.reuse, R247.reuse, R6.reuse, 0x1, P0 ;  /* 0x000000f70219d211 */ /* 0x1c0fe200000f0c06 */
[----:B------:R2:W-:Y:S01]  /*12920*/  @P5 STS.128 [R239+0xa000], RZ ;  /* 0x00a000ffef005388 */ /* 0x0005e20000000c00 */
[CC--:B------:R-:W-:Y:S02]  /*12930*/  @!P3 LEA R20, P1, R2.reuse, R246.reuse, 0x1 ;  /* 0x000000f60214b211 */ /* 0x0c0fe400078208ff */
[C---:B------:R-:W-:Y:S01]  /*12940*/  IADD3 R0, P2, R2.reuse, UR28, RZ ;  /* 0x0000001c02007c10 */ /* 0x040fe2000ff5e0ff */
[----:B------:R-:W-:Y:S01]  /*12950*/  @!PT LDS RZ, [RZ] ;  /* 0x00000000fffff984 */ /* 0x000fe20000000800 */
[----:B------:R-:W-:Y:S01]  /*12960*/  @!PT LDS RZ, [RZ] ;  /* 0x00000000fffff984 */ /* 0x000fe20000000800 */
[----:B------:R-:W-:Y:S01]  /*12970*/  @!PT LDS RZ, [RZ] ;  /* 0x00000000fffff984 */ /* 0x000fe20000000800 */
[----:B------:R2:W-:Y:S01]  /*12980*/  @!P5 LDGSTS.E.BYPASS.LTC128B.128 [R239+0xa000], desc[UR26][R4.64+0x80] ;  /* 0x0a00008004efdfae */ /* 0x0005e2000b901d5a */
[-CC-:B------:R-:W-:Y:S02]  /*12990*/  @!P3 LEA.HI.X R21, R2, R247.reuse, R6.reuse, 0x1, P1 ;  /* 0x000000f70215b211 */ /* 0x180fe400008f0c06 */
[CC--:B------:R-:W-:Y:S01]  /*129a0*/  @!P6 LEA R26, P0, R0.reuse, R246.reuse, 0x1 ;  /* 0x000000f6001ae211 */ /* 0x0c0fe200078008ff */
[----:B------:R2:W-:Y:S01]  /*129b0*/  @P4 STS.128 [R239+0xc000], RZ ;  /* 0x00c000ffef004388 */ /* 0x0005e20000000c00 */
[-C--:B------:R-:W-:Y:S02]  /*129c0*/  @!P4 LEA R16, P1, R0, R246.reuse, 0x1 ;  /* 0x000000f60010c211 */ /* 0x080fe400078208ff */
[----:B------:R-:W-:Y:S01]  /*129d0*/  IADD3.X R3, R6, UR25, RZ, P2, !PT ;  /* 0x0000001906037c10 */ /* 0x000fe200097fe4ff */
[----:B------:R-:W-:Y:S01]  /*129e0*/  @!PT LDS RZ, [RZ] ;  /* 0x00000000fffff984 */ /* 0x000fe20000000800 */
[----:B------:R-:W-:Y:S01]  /*129f0*/  @!PT LDS RZ, [RZ] ;  /* 0x00000000fffff984 */ /* 0x000fe20000000800 */
[----:B------:R-:W-:Y:S01]  /*12a00*/  @!PT LDS RZ, [RZ] ;  /* 0x00000000fffff984 */ /* 0x000fe20000000800 */
[----:B------:R2:W-:Y:S01]  /*12a10*/  @!P4 LDGSTS.E.BYPASS.LTC128B.128 [R239+0xc000], desc[UR26][R4.64+0x100] ;  /* 0x0c00010004efcfae */ /* 0x0005e2000b901d5a */
[-C--:B------:R-:W-:Y:S02]  /*12a20*/  @!P4 LEA R22, P2, R2, R246.reuse, 0x1 ;  /* 0x000000f60216c211 */ /* 0x080fe400078408ff */
[-CC-:B------:R-:W-:Y:S01]  /*12a30*/  @!P6 LEA.HI.X R27, R0, R247.reuse, R3.reuse, 0x1, P0 ;  /* 0x000000f7001be211 */ /* 0x180fe200000f0c03 */
[----:B------:R2:W-:Y:S01]  /*12a40*/  @P3 STS.128 [R239+0xe000], RZ ;  /* 0x00e000ffef003388 */ /* 0x0005e20000000c00 */
[-C--:B------:R-:W-:Y:S02]  /*12a50*/  @!P4 LEA.HI.X R23, R2, R247.reuse, R6, 0x1, P2 ;  /* 0x000000f70217c211 */ /* 0x080fe400010f0c06 */
        /* <DEDUP_REMOVED lines=8> */
[CC--:B-1----:R-:W-:Y:S02]  /*12ae0*/  @!P3 LEA R14, P0, R0.reuse, R246.reuse, 0x1 ;  /* 0x000000f6000eb211 */ /* 0x0c2fe400078008ff */
[C---:B------:R-:W-:Y:S01]  /*12af0*/  IADD3 R2, P2, R0.reuse, UR28, RZ ;  /* 0x0000001c00027c10 */ /* 0x040fe2000ff5e0ff */
[----:B------:R-:W-:Y:S01]  /*12b00*/  @!PT LDS RZ, [RZ] ;  /* 0x00000000fffff984 */ /* 0x000fe20000000800 */
[----:B------:R-:W-:Y:S01]  /*12b10*/  @!PT LDS RZ, [RZ] ;  /* 0x00000000fffff984 */ /* 0x000fe20000000800 */
[----:B------:R-:W-:Y:S01]  /*12b20*/  @!PT LDS RZ, [RZ] ;  /* 0x00000000fffff984 */ /* 0x000fe20000000800 */
[----:B------:R2:W-:Y:S01]  /*12b30*/  @!P6 LDGSTS.E.BYPASS.LTC128B.128 [R239+0x8800], desc[UR26][R28.64] ;  /* 0x088000001cefefae */ /* 0x0005e2000b901d5a */
[-C--:B------:R-:W-:Y:S02]  /*12b40*/  @!P3 LEA.HI.X R15, R0, R247.reuse, R3, 0x1, P0 ;  /* 0x000000f7000fb211 */ /* 0x080fe400000f0c03 */
[CC--:B------:R-:W-:Y:S01]  /*12b50*/  @!P6 LEA R12, P0, R2.reuse, R246.reuse, 0x1 ;  /* 0x000000f6020ce211 */ /* 0x0c0fe200078008ff */
        /* <DEDUP_REMOVED lines=11> */
[CCC-:B------:R-:W-:Y:S01]  /*12c10*/  @!P4 LEA.HI.X R9, R2.reuse, R247.reuse, R3.reuse, 0x1, P1 ;  /* 0x000000f70209c211 */ /* 0x1c0fe200008f0c03 */
[----:B------:R-:W-:Y:S01]  /*12c20*/  @!PT LDS RZ, [RZ] ;  /* 0x00000000fffff984 */ /* 0x000fe20000000800 */
[----:B------:R-:W-:Y:S01]  /*12c30*/  @!PT LDS RZ, [RZ] ;  /* 0x00000000fffff984 */ /* 0x000fe20000000800 */
[----:B------:R-:W-:Y:S01]  /*12c40*/  @!PT LDS RZ, [RZ] ;  /* 0x00000000fffff984 */ /* 0x000fe20000000800 */
[----:B------:R2:W-:Y:S01]  /*12c50*/  @!P4 LDGSTS.E.BYPASS.LTC128B.128 [R239+0xc800], desc[UR26][R22.64+0x100] ;  /* 0x0c80010016efcfae */ /* 0x0005e2000b901d5a */
[C---:B------:R-:W-:Y:S01]  /*12c60*/  @!P3 LEA R6, P0, R2.reuse, R246, 0x1 ;  /* 0x000000f60206b211 */ /* 0x040fe200078008ff */
[----:B------:R-:W-:Y:S02]  /*12c70*/  IMAD.MOV.U32 R246, RZ, RZ, R4 ;  /* 0x000000fffff67224 */ /* 0x000fe400078e0004 */
[----:B------:R2:W-:Y:S01]  /*12c80*/  @P3 STS.128 [R239+0xe800], RZ ;  /* 0x00e800ffef003388 */ /* 0x0005e20000000c00 */
[----:B------:R-:W-:Y:S01]  /*12c90*/  @!P3 LEA.HI.X R7, R2, R247, R3, 0x1, P0 ;  /* 0x000000f70207b211 */ /* 0x000fe200000f0c03 */
[----:B------:R-:W-:Y:S02]  /*12ca0*/  IMAD.MOV.U32 R247, RZ, RZ, R5 ;  /* 0x000000fffff77224 */ /* 0x000fe400078e0005 */
        /* <DEDUP_REMOVED lines=45> */
.L_x_2437:
[----:B------:R-:W3:Y:S01]  /*12f80*/  S2R R2, SR_TID.X ;  /* 0x0000000000027919 */ /* 0x000ee20000002100 */
[----:B------:R-:W-:Y:S01]  /*12f90*/  MOV R0, UR14 ;  /* 0x0000000e00007c02 */ /* 0x000fe20008000f00 */
[----:B------:R-:W-:Y:S01]  /*12fa0*/  UISETP.GT.AND UP2, UPT, UR14, UR12, UPT ;  /* 0x0000000c0e00728c */ /* 0x000fe2000bf44270 */
[----:B--2---:R-:W-:Y:S01]  /*12fb0*/  LDSM.16.MT88.4 R16, [R213+0x10000] ;  /* 0x01000000d510783b */ /* 0x004fe20000004200 */
[----:B------:R-:W-:Y:S01]  /*12fc0*/  UMOV UR11, UR36 ;  /* 0x00000024000b7c82 */ /* 0x000fe20008000000 */
[----:B------:R-:W-:Y:S06]  /*12fd0*/  UMOV UR10, UR35 ;  /* 0x00000023000a7c82 */ /* 0x000fec0008000000 */
[----:B------:R-:W-:Y:S01]  /*12fe0*/  LDSM.16.MT88.4 R24, [R214+0x10000] ;  /* 0x01000000d618783b */ /* 0x000fe20000004200 */
[----:B---3--:R-:W-:Y:S04]  /*12ff0*/  SHF.L.U32 R2, R2, 0x1, RZ ;  /* 0x0000000102027819 */ /* 0x008fe800000006ff */
[----:B------:R-:W-:Y:S04]  /*13000*/  LOP3.LUT R2, R2, 0x6, RZ, 0xc0, !PT ;  /* 0x0000000602027812 */ /* 0x000fe800078ec0ff */
[----:B------:R-:W-:Y:S04]  /*13010*/  LEA R0, R0, R2, 0x6 ;  /* 0x0000000200007211 */ /* 0x000fe800078e30ff */
[C---:B------:R-:W-:Y:S02]  /*13020*/  IADD3 R3, R0.reuse, 0x1, RZ ;  /* 0x0000000100037810 */ /* 0x040fe40007ffe0ff */
[C---:B------:R-:W-:Y:S02]  /*13030*/  IADD3 R2, R0.reuse, 0x8, RZ ;  /* 0x0000000800027810 */ /* 0x040fe40007ffe0ff */
[CC--:B------:R-:W-:Y:S02]  /*13040*/  ISETP.GE.AND P4, PT, R3.reuse, R241.reuse, PT ;  /* 0x000000f10300720c */ /* 0x0c0fe40003f86270 */
[CC--:B------:R-:W-:Y:S02]  /*13050*/  ISETP.GE.AND P1, PT, R0.reuse, R241.reuse, PT ;  /* 0x000000f10000720c */ /* 0x0c0fe40003f26270 */
[-C--:B------:R-:W-:Y:S02]  /*13060*/  ISETP.GE.AND P0, PT, R0, R240.reuse, PT ;  /* 0x000000f00000720c */ /* 0x080fe40003f06270 */
[CC--:B------:R-:W-:Y:S02]  /*13070*/  ISETP.GE.AND P5, PT, R3.reuse, R240.reuse, PT ;  /* 0x000000f00300720c */ /* 0x0c0fe40003fa6270 */
[C---:B------:R-:W-:Y:S02]  /*13080*/  ISETP.GE.AND P2, PT, R2.reuse, R241, PT ;  /* 0x000000f10200720c */ /* 0x040fe40003f46270 */
[----:B------:R-:W-:Y:S02]  /*13090*/  ISETP.GE.AND P6, PT, R2, R240, PT ;  /* 0x000000f00200720c */ /* 0x000fe40003fc6270 */
[CC--:B------:R-:W-:Y:S02]  /*130a0*/  ISETP.GE.OR P4, PT, R3.reuse, R243.reuse, !P4 ;  /* 0x000000f30300720c */ /* 0x0c0fe40006786670 */
[-C--:B------:R-:W-:Y:S02]  /*130b0*/  ISETP.GE.OR P0, PT, R0, R242.reuse, !P0 ;  /* 0x000000f20000720c */ /* 0x080fe40004706670 */
[-C--:B------:R-:W-:Y:S02]  /*130c0*/  ISETP.GE.OR P5, PT, R3, R242.reuse, !P5 ;  /* 0x000000f20300720c */ /* 0x080fe40006fa6670 */
[CC--:B------:R-:W-:Y:S02]  /*130d0*/  ISETP.GE.OR P2, PT, R2.reuse, R243.reuse, !P2 ;  /* 0x000000f30200720c */ /* 0x0c0fe40005746670 */
[----:B------:R-:W-:Y:S02]  /*130e0*/  ISETP.GE.OR P6, PT, R2, R242, !P6 ;  /* 0x000000f20200720c */ /* 0x000fe400077c6670 */
[C---:B------:R-:W-:Y:S02]  /*130f0*/  ISETP.GE.OR P1, PT, R0.reuse, R243, !P1 ;  /* 0x000000f30000720c */ /* 0x040fe40004f26670 */
[C---:B------:R-:W-:Y:S02]  /*13100*/  IADD3 R2, R0.reuse, 0x9, RZ ;  /* 0x0000000900027810 */ /* 0x040fe40007ffe0ff */
[----:B------:R-:W-:Y:S02]  /*13110*/  IADD3 R3, R0, 0x10, RZ ;  /* 0x0000001000037810 */ /* 0x000fe40007ffe0ff */
[----:B------:R-:W-:Y:S02]  /*13120*/  FSEL R6, R190, -INF , !P0 ;  /* 0xff800000be067808 */ /* 0x000fe40004000000 */
[----:B------:R-:W-:Y:S02]  /*13130*/  FSEL R11, R192, -INF , !P4 ;  /* 0xff800000c00b7808 */ /* 0x000fe40006000000 */
[----:B-1----:R-:W-:Y:S02]  /*13140*/  FSEL R5, R193, -INF , !P1 ;  /* 0xff800000c1057808 */ /* 0x002fe40004800000 */
[CC--:B------:R-:W-:Y:S02]  /*13150*/  ISETP.GE.AND P0, PT, R3.reuse, R241.reuse, PT ;  /* 0x000000f10300720c */ /* 0x0c0fe40003f06270 */
[CC--:B------:R-:W-:Y:S02]  /*13160*/  ISETP.GE.AND P4, PT, R3.reuse, R240.reuse, PT ;  /* 0x000000f00300720c */ /* 0x0c0fe40003f86270 */
[C---:B------:R-:W-:Y:S02]  /*13170*/  ISETP.GE.AND P3, PT, R2.reuse, R241, PT ;  /* 0x000000f10200720c */ /* 0x040fe40003f66270 */
[C---:B------:R-:W-:Y:S02]  /*13180*/  ISETP.GE.AND P1, PT, R2.reuse, R240, PT ;  /* 0x000000f00200720c */ /* 0x040fe40003f26270 */
[CC--:B------:R-:W-:Y:S02]  /*13190*/  ISETP.GE.OR P0, PT, R3.reuse, R243.reuse, !P0 ;  /* 0x000000f30300720c */ /* 0x0c0fe40004706670 */
[-C--:B------:R-:W-:Y:S02]  /*131a0*/  ISETP.GE.OR P4, PT, R3, R242.reuse, !P4 ;  /* 0x000000f20300720c */ /* 0x080fe40006786670 */
[C---:B------:R-:W-:Y:S02]  /*131b0*/  ISETP.GE.OR P3, PT, R2.reuse, R243, !P3 ;  /* 0x000000f30200720c */ /* 0x040fe40005f66670 */
[----:B------:R-:W-:Y:S02]  /*131c0*/  ISETP.GE.OR P1, PT, R2, R242, !P1 ;  /* 0x000000f20200720c */ /* 0x000fe40004f26670 */
[C---:B------:R-:W-:Y:S02]  /*131d0*/  IADD3 R3, R0.reuse, 0x18, RZ ;  /* 0x0000001800037810 */ /* 0x040fe40007ffe0ff */
[----:B------:R-:W-:Y:S02]  /*131e0*/  IADD3 R2, R0, 0x11, RZ ;  /* 0x0000001100027810 */ /* 0x000fe40007ffe0ff */
[----:B------:R-:W-:Y:S02]  /*131f0*/  FSEL R179, R179, -INF , !P0 ;  /* 0xff800000b3b37808 */ /* 0x000fe40004000000 */
[----:B------:R-:W-:Y:S02]  /*13200*/  FSEL R9, R188, -INF , !P2 ;  /* 0xff800000bc097808 */ /* 0x000fe40005000000 */
[----:B------:R-:W-:Y:S02]  /*13210*/  FSEL R10, R186, -INF , !P3 ;  /* 0xff800000ba0a7808 */ /* 0x000fe40005800000 */
[CC--:B------:R-:W-:Y:S02]  /*13220*/  ISETP.GE.AND P0, PT, R3.reuse, R241.reuse, PT ;  /* 0x000000f10300720c */ /* 0x0c0fe40003f06270 */
[C---:B------:R-:W-:Y:S02]  /*13230*/  ISETP.GE.AND P2, PT, R2.reuse, R241, PT ;  /* 0x000000f10200720c */ /* 0x040fe40003f46270 */
[C---:B------:R-:W-:Y:S02]  /*13240*/  ISETP.GE.AND P3, PT, R2.reuse, R240, PT ;  /* 0x000000f00200720c */ /* 0x040fe40003f66270 */
        /* <DEDUP_REMOVED lines=8> */
[----:B------:R-:W-:Y:S02]  /*132d0*/  FSEL R7, R189, -INF , !P6 ;  /* 0xff800000bd077808 */ /* 0x000fe40007000000 */
[-C--:B------:R-:W-:Y:S02]  /*132e0*/  ISETP.GE.AND P2, PT, R3, R240.reuse, PT ;  /* 0x000000f00300720c */ /* 0x080fe40003f46270 */
[CC--:B------:R-:W-:Y:S02]  /*132f0*/  ISETP.GE.AND P5, PT, R2.reuse, R241.reuse, PT ;  /* 0x000000f10200720c */ /* 0x0c0fe40003fa6270 */
[-C--:B------:R-:W-:Y:S02]  /*13300*/  ISETP.GE.AND P0, PT, R2, R240.reuse, PT ;  /* 0x000000f00200720c */ /* 0x080fe40003f06270 */
[C---:B------:R-:W-:Y:S02]  /*13310*/  ISETP.GE.AND P6, PT, R4.reuse, R241, PT ;  /* 0x000000f10400720c */ /* 0x040fe40003fc6270 */
[----:B------:R-:W-:Y:S02]  /*13320*/  FSEL R12, R187, -INF , !P1 ;  /* 0xff800000bb0c7808 */ /* 0x000fe40004800000 */
[----:B------:R-:W-:Y:S02]  /*13330*/  ISETP.GE.AND P1, PT, R4, R240, PT ;  /* 0x000000f00400720c */ /* 0x000fe40003f26270 */
[-C--:B------:R-:W-:Y:S02]  /*13340*/  ISETP.GE.OR P2, PT, R3, R242.reuse, !P2 ;  /* 0x000000f20300720c */ /* 0x080fe40005746670 */
[CC--:B------:R-:W-:Y:S02]  /*13350*/  ISETP.GE.OR P5, PT, R2.reuse, R243.reuse, !P5 ;  /* 0x000000f30200720c */ /* 0x0c0fe40006fa6670 */
[-C--:B------:R-:W-:Y:S02]  /*13360*/  ISETP.GE.OR P0, PT, R2, R242.reuse, !P0 ;  /* 0x000000f20200720c */ /* 0x080fe40004706670 */
[----:B------:R-:W-:Y:S02]  /*13370*/  ISETP.GE.OR P6, PT, R4, R243, !P6 ;  /* 0x000000f30400720c */ /* 0x000fe400077c6670 */
[C---:B------:R-:W-:Y:S02]  /*13380*/  IADD3 R3, R0.reuse, 0x21, RZ ;  /* 0x0000002100037810 */ /* 0x040fe40007ffe0ff */
[----:B------:R-:W-:Y:S02]  /*13390*/  IADD3 R2, R0, 0x28, RZ ;  /* 0x0000002800027810 */ /* 0x000fe40007ffe0ff */
[----:B------:R-:W-:Y:S02]  /*133a0*/  ISETP.GE.OR P1, PT, R4, R242, !P1 ;  /* 0x000000f20400720c */ /* 0x000fe40004f26670 */
[----:B------:R-:W-:Y:S02]  /*133b0*/  FMNMX.FTZ R4, R5, R133, !PT ;  /* 0x0000008505047209 */ /* 0x000fe40007810000 */
[----:B------:R-:W-:Y:S02]  /*133c0*/  FSEL R175, R175, -INF , !P5 ;  /* 0xff800000afaf7808 */ /* 0x000fe40006800000 */
[----:B------:R-:W-:Y:S02]  /*133d0*/  FSEL R187, R171, -INF , !P6 ;  /* 0xff800000abbb7808 */ /* 0x000fe40007000000 */
[----:B------:R-:W-:Y:S02]  /*133e0*/  FSEL R182, R182, -INF , !P4 ;  /* 0xff800000b6b67808 */ /* 0x000fe40006000000 */
[C---:B------:R-:W-:Y:S02]  /*133f0*/  ISETP.GE.AND P6, PT, R3.reuse, R240, PT ;  /* 0x000000f00300720c */ /* 0x040fe40003fc6270 */
[-C--:B------:R-:W-:Y:S02]  /*13400*/  ISETP.GE.AND P5, PT, R3, R241.reuse, PT ;  /* 0x000000f10300720c */ /* 0x080fe40003fa6270 */
[C---:B------:R-:W-:Y:S02]  /*13410*/  ISETP.GE.AND P4, PT, R2.reuse, R241, PT ;  /* 0x000000f10200720c */ /* 0x040fe40003f86270 */
[----:B------:R-:W-:Y:S02]  /*13420*/  FMNMX.FTZ R4, R11, R4, !PT ;  /* 0x000000040b047209 */ /* 0x000fe40007810000 */
[C---:B------:R-:W-:Y:S02]  /*13430*/  ISETP.GE.OR P6, PT, R3.reuse, R242, !P6 ;  /* 0x000000f20300720c */ /* 0x040fe400077c6670 */
[-C--:B------:R-:W-:Y:S02]  /*13440*/  ISETP.GE.OR P5, PT, R3, R243.reuse, !P5 ;  /* 0x000000f30300720c */ /* 0x080fe40006fa6670 */
[----:B------:R-:W-:Y:S02]  /*13450*/  ISETP.GE.OR P4, PT, R2, R243, !P4 ;  /* 0x000000f30200720c */ /* 0x000fe40006786670 */
[----:B------:R-:W-:Y:S02]  /*13460*/  IADD3 R3, R0, 0x29, RZ ;  /* 0x0000002900037810 */ /* 0x000fe40007ffe0ff */
[----:B------:R-:W-:Y:S02]  /*13470*/  FMNMX.FTZ R4, R9, R4, !PT ;  /* 0x0000000409047209 */ /* 0x000fe40007810000 */
[----:B------:R-:W-:Y:S02]  /*13480*/  FSEL R186, R183, -INF , !P3 ;  /* 0xff800000b7ba7808 */ /* 0x000fe40005800000 */
[----:B------:R-:W-:Y:S02]  /*13490*/  FSEL R191, R132, -INF , !P4 ;  /* 0xff80000084bf7808 */ /* 0x000fe40006000000 */
[C---:B------:R-:W-:Y:S02]  /*134a0*/  ISETP.GE.AND P3, PT, R3.reuse, R241, PT ;  /* 0x000000f10300720c */ /* 0x040fe40003f66270 */
[C---:B------:R-:W-:Y:S02]  /*134b0*/  ISETP.GE.AND P4, PT, R3.reuse, R240, PT ;  /* 0x000000f00300720c */ /* 0x040fe40003f86270 */
[----:B------:R-:W-:Y:S02]  /*134c0*/  FMNMX.FTZ R4, R10, R4, !PT ;  /* 0x000000040a047209 */ /* 0x000fe40007810000 */
[C---:B------:R-:W-:Y:S02]  /*134d0*/  ISETP.GE.OR P4, PT, R3.reuse, R242, !P4 ;  /* 0x000000f20300720c */ /* 0x040fe40006786670 */
[----:B------:R-:W-:Y:S02]  /*134e0*/  ISETP.GE.OR P3, PT, R3, R243, !P3 ;  /* 0x000000f30300720c */ /* 0x000fe40005f66670 */
[----:B------:R-:W-:Y:S02]  /*134f0*/  FMNMX.FTZ R3, R179, R4, !PT ;  /* 0x00000004b3037209 */ /* 0x000fe40007810000 */
[----:B------:R-:W-:Y:S02]  /*13500*/  FMNMX.FTZ R4, R6, R134, !PT ;  /* 0x0000008606047209 */ /* 0x000fe40007810000 */
[----:B------:R-:W-:Y:S02]  /*13510*/  FSEL R189, R170, -INF , !P5 ;  /* 0xff800000aabd7808 */ /* 0x000fe40006800000 */
[----:B------:R-:W-:Y:S02]  /*13520*/  FMNMX.FTZ R4, R8, R4, !PT ;  /* 0x0000000408047209 */ /* 0x000fe40007810000 */
[----:B------:R-:W-:Y:S02]  /*13530*/  ISETP.GE.AND P5, PT, R2, R240, PT ;  /* 0x000000f00200720c */ /* 0x000fe40003fa6270 */
[----:B------:R-:W-:Y:S02]  /*13540*/  FMNMX.FTZ R4, R7, R4, !PT ;  /* 0x0000000407047209 */ /* 0x000fe40007810000 */
[----:B------:R-:W-:Y:S02]  /*13550*/  FMNMX.FTZ R13, R178, R3, !PT ;  /* 0x00000003b20d7209 */ /* 0x000fe40007810000 */
[----:B------:R-:W-:Y:S02]  /*13560*/  FMNMX.FTZ R4, R12, R4, !PT ;  /* 0x000000040c047209 */ /* 0x000fe40007810000 */
[----:B------:R-:W-:Y:S02]  /*13570*/  ISETP.GE.OR P5, PT, R2, R242, !P5 ;  /* 0x000000f20200720c */ /* 0x000fe40006fa6670 */
[----:B------:R-:W-:Y:S02]  /*13580*/  FMNMX.FTZ R4, R182, R4, !PT ;  /* 0x00000004b6047209 */ /* 0x000fe40007810000 */
[----:B------:R-:W-:Y:S02]  /*13590*/  IADD3 R2, R0, 0x30, RZ ;  /* 0x0000003000027810 */ /* 0x000fe40007ffe0ff */
[----:B------:R-:W-:Y:S02]  /*135a0*/  FMNMX.FTZ R13, R172, R13, !PT ;  /* 0x0000000dac0d7209 */ /* 0x000fe40007810000 */
[----:B------:R-:W-:Y:S02]  /*135b0*/  FSEL R183, R176, -INF , !P2 ;  /* 0xff800000b0b77808 */ /* 0x000fe40005000000 */
[----:B------:R-:W-:Y:S02]  /*135c0*/  FSEL R193, R169, -INF , !P3 ;  /* 0xff800000a9c17808 */ /* 0x000fe40005800000 */
[----:B------:R-:W-:Y:S02]  /*135d0*/  FMNMX.FTZ R4, R186, R4, !PT ;  /* 0x00000004ba047209 */ /* 0x000fe40007810000 */
[C---:B------:R-:W-:Y:S02]  /*135e0*/  ISETP.GE.AND P3, PT, R2.reuse, R240, PT ;  /* 0x000000f00200720c */ /* 0x040fe40003f66270 */
[C---:B------:R-:W-:Y:S02]  /*135f0*/  ISETP.GE.AND P2, PT, R2.reuse, R241, PT ;  /* 0x000000f10200720c */ /* 0x040fe40003f46270 */
[----:B------:R-:W-:Y:S02]  /*13600*/  FMNMX.FTZ R132, R175, R13, !PT ;  /* 0x0000000daf847209 */ /* 0x000fe40007810000 */
[----:B------:R-:W-:Y:S02]  /*13610*/  FSEL R181, R181, -INF , !P0 ;  /* 0xff800000b5b57808 */ /* 0x000fe40004000000 */
[----:B------:R-:W-:Y:S02]  /*13620*/  FMNMX.FTZ R4, R183, R4, !PT ;  /* 0x00000004b7047209 */ /* 0x000fe40007810000 */
[C---:B------:R-:W-:Y:S02]  /*13630*/  ISETP.GE.OR P3, PT, R2.reuse, R242, !P3 ;  /* 0x000000f20200720c */ /* 0x040fe40005f66670 */
[----:B------:R-:W-:Y:S02]  /*13640*/  ISETP.GE.OR P2, PT, R2, R243, !P2 ;  /* 0x000000f30200720c */ /* 0x000fe40005746670 */
[C---:B------:R-:W-:Y:S02]  /*13650*/  IADD3 R2, R0.reuse, 0x38, RZ ;  /* 0x0000003800027810 */ /* 0x040fe40007ffe0ff */
[C---:B------:R-:W-:Y:S02]  /*13660*/  IADD3 R3, R0.reuse, 0x31, RZ ;  /* 0x0000003100037810 */ /* 0x040fe40007ffe0ff */
[----:B------:R-:W-:Y:S02]  /*13670*/  IADD3 R0, R0, 0x39, RZ ;  /* 0x0000003900007810 */ /* 0x000fe40007ffe0ff */
[----:B------:R-:W-:Y:S02]  /*13680*/  FMNMX.FTZ R132, R187, R132, !PT ;  /* 0x00000084bb847209 */ /* 0x000fe40007810000 */
[----:B------:R-:W-:Y:S02]  /*13690*/  FMNMX.FTZ R4, R181, R4, !PT ;  /* 0x00000004b5047209 */ /* 0x000fe40007810000 */
[----:B------:R-:W-:Y:S02]  /*136a0*/  FSEL R188, R177, -INF , !P1 ;  /* 0xff800000b1bc7808 */ /* 0x000fe40004800000 */
[----:B------:R-:W-:Y:S02]  /*136b0*/  FMNMX.FTZ R132, R189, R132, !PT ;  /* 0x00000084bd847209 */ /* 0x000fe40007810000 */
[-C--:B------:R-:W-:Y:S02]  /*136c0*/  ISETP.GE.AND P1, PT, R0, R241.reuse, PT ;  /* 0x000000f10000720c */ /* 0x080fe40003f26270 */
[----:B------:R-:W-:Y:S02]  /*136d0*/  ISETP.GE.AND P0, PT, R3, R241, PT ;  /* 0x000000f10300720c */ /* 0x000fe40003f06270 */
[----:B------:R-:W-:Y:S02]  /*136e0*/  FSEL R180, R180, -INF , !P6 ;  /* 0xff800000b4b47808 */ /* 0x000fe40007000000 */
[----:B------:R-:W-:Y:S02]  /*136f0*/  FMNMX.FTZ R4, R188, R4, !PT ;  /* 0x00000004bc047209 */ /* 0x000fe40007810000 */
[-C--:B------:R-:W-:Y:S02]  /*13700*/  ISETP.GE.OR P1, PT, R0, R243.reuse, !P1 ;  /* 0x000000f30000720c */ /* 0x080fe40004f26670 */
[----:B------:R-:W-:Y:S02]  /*13710*/  FMNMX.FTZ R132, R191, R132, !PT ;  /* 0x00000084bf847209 */ /* 0x000fe40007810000 */
[----:B------:R-:W-:Y:S02]  /*13720*/  ISETP.GE.OR P0, PT, R3, R243, !P0 ;  /* 0x000000f30300720c */ /* 0x000fe40004706670 */
[----:B------:R-:W-:Y:S02]  /*13730*/  FSEL R190, R174, -INF , !P5 ;  /* 0xff800000aebe7808 */ /* 0x000fe40006800000 */
[----:B------:R-:W-:Y:S02]  /*13740*/  FMNMX.FTZ R4, R180, R4, !PT ;  /* 0x00000004b4047209 */ /* 0x000fe40007810000 */
[----:B------:R-:W-:Y:S02]  /*13750*/  FSEL R208, R135, -INF , !P2 ;  /* 0xff80000087d07808 */ /* 0x000fe40005000000 */
[----:B------:R-:W-:Y:S02]  /*13760*/  FSEL R244, R33, -INF , !P1 ;  /* 0xff80000021f47808 */ /* 0x000fe40004800000 */
[----:B------:R-:W-:Y:S02]  /*13770*/  ISETP.GE.AND P2, PT, R2, R241, PT ;  /* 0x000000f10200720c */ /* 0x000fe40003f46270 */
[----:B------:R-:W-:Y:S02]  /*13780*/  FMNMX.FTZ R132, R193, R132, !PT ;  /* 0x00000084c1847209 */ /* 0x000fe40007810000 */
[----:B------:R-:W-:Y:S02]  /*13790*/  FSEL R209, R168, -INF , !P0 ;  /* 0xff800000a8d17808 */ /* 0x000fe40004000000 */
[----:B------:R-:W-:Y:S02]  /*137a0*/  ISETP.GE.AND P1, PT, R2, R240, PT ;  /* 0x000000f00200720c */ /* 0x000fe40003f26270 */
[----:B------:R-:W-:Y:S02]  /*137b0*/  FSEL R192, R173, -INF , !P4 ;  /* 0xff800000adc07808 */ /* 0x000fe40006000000 */
[----:B------:R-:W-:Y:S02]  /*137c0*/  FMNMX.FTZ R4, R190, R4, !PT ;  /* 0x00000004be047209 */ /* 0x000fe40007810000 */
[C---:B------:R-:W-:Y:S02]  /*137d0*/  ISETP.GE.AND P0, PT, R3.reuse, R240, PT ;  /* 0x000000f00300720c */ /* 0x040fe40003f06270 */
[----:B------:R-:W-:Y:S02]  /*137e0*/  ISETP.GE.OR P2, PT, R2, R243, !P2 ;  /* 0x000000f30200720c */ /* 0x000fe40005746670 */
[----:B------:R-:W-:Y:S02]  /*137f0*/  FMNMX.FTZ R132, R208, R132, !PT ;  /* 0x00000084d0847209 */ /* 0x000fe40007810000 */
[----:B------:R-:W-:Y:S02]  /*13800*/  ISETP.GE.OR P1, PT, R2, R242, !P1 ;  /* 0x000000f20200720c */ /* 0x000fe40004f26670 */
[----:B------:R-:W-:Y:S02]  /*13810*/  FSEL R210, R30, -INF , !P3 ;  /* 0xff8000001ed27808 */ /* 0x000fe40005800000 */
[----:B------:R-:W-:Y:S02]  /*13820*/  FMNMX.FTZ R2, R192, R4, !PT ;  /* 0x00000004c0027209 */ /* 0x000fe40007810000 */
[----:B------:R-:W-:Y:S02]  /*13830*/  ISETP.GE.OR P0, PT, R3, R242, !P0 ;  /* 0x000000f20300720c */ /* 0x000fe40004706670 */
[----:B------:R-:W-:Y:S02]  /*13840*/  FSEL R211, R32, -INF , !P2 ;  /* 0xff80000020d37808 */ /* 0x000fe40005000000 */
[----:B------:R-:W-:Y:S02]  /*13850*/  FMNMX.FTZ R132, R209, R132, !PT ;  /* 0x00000084d1847209 */ /* 0x000fe40007810000 */
[----:B------:R-:W-:Y:S02]  /*13860*/  ISETP.GE.AND P2, PT, R0, R240, PT ;  /* 0x000000f00000720c */ /* 0x000fe40003f46270 */
[----:B------:R-:W-:Y:S02]  /*13870*/  FMNMX.FTZ R2, R210, R2, !PT ;  /* 0x00000002d2027209 */ /* 0x000fe40007810000 */
[----:B------:R-:W-:Y:S02]  /*13880*/  FSEL R245, R31, -INF , !P0 ;  /* 0xff8000001ff57808 */ /* 0x000fe40004000000 */
[----:B------:R-:W-:Y:S02]  /*13890*/  FMNMX.FTZ R132, R211, R132, !PT ;  /* 0x00000084d3847209 */ /* 0x000fe40007810000 */
        /* <DEDUP_REMOVED lines=23> */
[--C-:B------:R-:W-:Y:S01]  /*13a10*/  FFMA.FTZ R11, R11, UR4, -R176.reuse ;  /* 0x000000040b0b7c23 */ /* 0x100fe200080108b0 */
[----:B------:R-:W-:Y:S01]  /*13a20*/  FADD.FTZ R2, -R0, R133 ;  /* 0x0000008500027221 */ /* 0x000fe20000010100 */
[----:B------:R-:W-:Y:S01]  /*13a30*/  FSEL R0, R3, RZ, P0 ;  /* 0x000000ff03007208 */ /* 0x000fe20000000000 */
[--C-:B------:R-:W-:Y:S01]  /*13a40*/  FFMA.FTZ R9, R9, UR4, -R176.reuse ;  /* 0x0000000409097c23 */ /* 0x100fe200080108b0 */
[----:B------:R-:W-:Y:S01]  /*13a50*/  FSEL R177, R177, RZ, P0 ;  /* 0x000000ffb1b17208 */ /* 0x000fe20000000000 */
[----:B------:R-:W-:Y:S01]  /*13a60*/  FMUL.FTZ R2, R2, UR4 ;  /* 0x0000000402027c20 */ /* 0x000fe20008410000 */
[----:B------:R-:W-:Y:S01]  /*13a70*/  FFMA.FTZ R10, R10, UR4, -R176 ;  /* 0x000000040a0a7c23 */ /* 0x000fe200080108b0 */
[----:B------:R-:W-:Y:S01]  /*13a80*/  FADD.FTZ R0, -R0, R134 ;  /* 0x0000008600007221 */ /* 0x000fe20000010100 */
[----:B------:R-:W1:Y:S01]  /*13a90*/  MUFU.EX2 R197, R5 ;  /* 0x0000000500c57308 */ /* 0x000e620000000800 */
[--C-:B------:R-:W-:Y:S01]  /*13aa0*/  FFMA.FTZ R6, R6, UR4, -R177.reuse ;  /* 0x0000000406067c23 */ /* 0x100fe200080108b1 */
[--C-:B------:R-:W-:Y:S01]  /*13ab0*/  FFMA.FTZ R8, R8, UR4, -R177.reuse ;  /* 0x0000000408087c23 */ /* 0x100fe200080108b1 */
[----:B------:R-:W-:Y:S01]  /*13ac0*/  FMUL.FTZ R0, R0, UR4 ;  /* 0x0000000400007c20 */ /* 0x000fe20008410000 */
[--C-:B------:R-:W-:Y:S01]  /*13ad0*/  FFMA.FTZ R7, R7, UR4, -R177.reuse ;  /* 0x0000000407077c23 */ /* 0x100fe200080108b1 */
[--C-:B------:R-:W-:Y:S01]  /*13ae0*/  FFMA.FTZ R12, R12, UR4, -R177.reuse ;  /* 0x000000040c0c7c23 */ /* 0x100fe200080108b1 */
[--C-:B------:R-:W-:Y:S01]  /*13af0*/  FFMA.FTZ R133, R179, UR4, -R176.reuse ;  /* 0x00000004b3857c23 */ /* 0x100fe200080108b0 */
[--C-:B------:R-:W-:Y:S03]  /*13b00*/  FFMA.FTZ R134, R172, UR4, -R176.reuse ;  /* 0x00000004ac867c23 */ /* 0x100fe600080108b0 */
[----:B------:R-:W2:Y:S01]  /*13b10*/  MUFU.EX2 R196, R11 ;  /* 0x0000000b00c47308 */ /* 0x000ea20000000800 */
[----:B------:R-:W-:Y:S09]  /*13b20*/  PLOP3.LUT P0, PT, PT, PT, UP2, 0x80, 0x0 ;  /* 0x000000000000781c */ /* 0x000ff20003f0f028 */
[----:B------:R-:W-:Y:S01]  /*13b30*/  MUFU.EX2 R195, R9 ;  /* 0x0000000900c37308 */ /* 0x000fe20000000800 */
[-C--:B-1----:R-:W-:Y:S09]  /*13b40*/  MOV R179, R197.reuse ;  /* 0x000000c500b37202 */ /* 0x082ff20000000f00 */
[----:B------:R-:W1:Y:S01]  /*13b50*/  MUFU.EX2 R194, R10 ;  /* 0x0000000a00c27308 */ /* 0x000e620000000800 */
[----:B--2---:R-:W-:Y:S09]  /*13b60*/  F2FP.F16.F32.PACK_AB R168, R196, R197 ;  /* 0x000000c5c4a8723e */ /* 0x004ff200000000ff */
[----:B------:R-:W-:Y:S10]  /*13b70*/  MUFU.EX2 R249, R6 ;  /* 0x0000000600f97308 */ /* 0x000ff40000000800 */
[----:B------:R-:W2:Y:S01]  /*13b80*/  MUFU.EX2 R252, R8 ;  /* 0x0000000800fc7308 */ /* 0x000ea20000000800 */
[----:B-1----:R-:W-:Y:S09]  /*13b90*/  F2FP.F16.F32.PACK_AB R170, R194, R195 ;  /* 0x000000c3c2aa723e */ /* 0x002ff200000000ff */
[----:B------:R-:W-:Y:S10]  /*13ba0*/  MUFU.EX2 R251, R7 ;  /* 0x0000000700fb7308 */ /* 0x000ff40000000800 */
[----:B------:R-:W1:Y:S01]  /*13bb0*/  MUFU.EX2 R250, R12 ;  /* 0x0000000c00fa7308 */ /* 0x000e620000000800 */
[----:B--2---:R-:W-:Y:S09]  /*13bc0*/  F2FP.F16.F32.PACK_AB R169, R252, R249 ;  /* 0x000000f9fca9723e */ /* 0x004ff200000000ff */
[----:B------:R-:W2:Y:S10]  /*13bd0*/  MUFU.EX2 R2, R2 ;  /* 0x0000000200027308 */ /* 0x000eb40000000800 */
[----:B------:R-:W3:Y:S01]  /*13be0*/  MUFU.EX2 R0, R0 ;  /* 0x0000000000007308 */ /* 0x000ee20000000800 */
[----:B-1----:R-:W-:Y:S09]  /*13bf0*/  F2FP.F16.F32.PACK_AB R171, R250, R251 ;  /* 0x000000fbfaab723e */ /* 0x002ff200000000ff */
[----:B------:R1:W-:Y:S01]  /*13c00*/  MUFU.EX2 R207, R133 ;  /* 0x0000008500cf7308 */ /* 0x0003e20000000800 */
        /* <DEDUP_REMOVED lines=12> */
[----:B------:R-:W2:Y:S01]  /*13cd0*/  LDSM.16.MT88.4 R136, [R215+0x10000] ;  /* 0x01000000d788783b */ /* 0x000ea20000004200 */
[C---:B------:R-:W-:Y:S01]  /*13ce0*/  FMUL.FTZ R14, R0.reuse, R142 ;  /* 0x0000008e000e7220 */ /* 0x040fe20000410000 */
[C---:B------:R-:W-:Y:S01]  /*13cf0*/  FMUL.FTZ R15, R0.reuse, R143 ;  /* 0x0000008f000f7220 */ /* 0x040fe20000410000 */
[C---:B------:R-:W-:Y:S01]  /*13d00*/  FMUL.FTZ R22, R0.reuse, R150 ;  /* 0x0000009600167220 */ /* 0x040fe20000410000 */
[C---:B------:R-:W-:Y:S01]  /*13d10*/  HMMA.16816.F32 R4, R168.reuse, R16, R4 ;  /* 0x00000010a804723c */ /* 0x040fe20000001804 */
[----:B------:R-:W-:Y:S03]  /*13d20*/  MUFU.EX2 R205, R134 ;  /* 0x0000008600cd7308 */ /* 0x000fe60000000800 */
[----:B------:R-:W3:Y:S01]  /*13d30*/  LDSM.16.MT88.4 R140, [R213+0x12000] ;  /* 0x01200000d58c783b */ /* 0x000ee20000004200 */
[----:B------:R-:W-:Y:S01]  /*13d40*/  FMUL.FTZ R23, R0, R151 ;  /* 0x0000009700177220 */ /* 0x000fe20000410000 */
[C---:B------:R-:W-:Y:S05]  /*13d50*/  HMMA.16816.F32 R8, R168.reuse, R18, R8 ;  /* 0x00000012a808723c */ /* 0x040fea0000001808 */
[C---:B------:R-:W-:Y:S01]  /*13d60*/  FMUL.FTZ R16, R2.reuse, R152 ;  /* 0x0000009802107220 */ /* 0x040fe20000410000 */
[C---:B------:R-:W-:Y:S01]  /*13d70*/  HMMA.16816.F32 R12, R168.reuse, R24, R12 ;  /* 0x00000018a80c723c */ /* 0x040fe2000000180c */
[----:B------:R-:W4:Y:S04]  /*13d80*/  LDSM.16.MT88.4 R144, [R214+0x12000] ;  /* 0x01200000d690783b */ /* 0x000f280000004200 */
[----:B------:R-:W-:Y:S01]  /*13d90*/  FMUL.FTZ R17, R2, R153 ;  /* 0x0000009902117220 */ /* 0x000fe20000410000 */
[C---:B------:R-:W-:Y:S01]  /*13da0*/  FMUL.FTZ R18, R0.reuse, R154 ;  /* 0x0000009a00127220 */ /* 0x040fe20000410000 */
[----:B------:R-:W-:Y:S01]  /*13db0*/  FMUL.FTZ R19, R0, R155 ;  /* 0x0000009b00137220 */ /* 0x000fe20000410000 */
[C---:B------:R-:W-:Y:S01]  /*13dc0*/  FMUL.FTZ R24, R2.reuse, R160 ;  /* 0x000000a002187220 */ /* 0x040fe20000410000 */
[----:B------:R-:W5:Y:S02]  /*13dd0*/  LDSM.16.MT88.4 R148, [R216+0x12000] ;  /* 0x01200000d894783b */ /* 0x000f640000004200 */
[C---:B------:R-:W-:Y:S01]  /*13de0*/  FMUL.FTZ R25, R2.reuse, R161 ;  /* 0x000000a102197220 */ /* 0x040fe20000410000 */
[C---:B------:R-:W-:Y:S01]  /*13df0*/  FMUL.FTZ R28, R2.reuse, R156 ;  /* 0x0000009c021c7220 */ /* 0x040fe20000410000 */
[----:B------:R-:W-:Y:S01]  /*13e00*/  FMUL.FTZ R29, R2, R157 ;  /* 0x0000009d021d7220 */ /* 0x000fe20000410000 */
[C---:B------:R-:W-:Y:S03]  /*13e10*/  HMMA.16816.F32 R16, R168.reuse, R26, R16 ;  /* 0x0000001aa810723c */ /* 0x040fe60000001810 */
[----:B------:R-:W-:Y:S01]  /*13e20*/  LDSM.16.MT88.4 R152, [R216+0x10800] ;  /* 0x01080000d898783b */ /* 0x000fe20000004200 */
[C---:B------:R-:W-:Y:S01]  /*13e30*/  FMUL.FTZ R30, R0.reuse, R158 ;  /* 0x0000009e001e7220 */ /* 0x040fe20000410000 */
[C---:B------:R-:W-:Y:S01]  /*13e40*/  FMUL.FTZ R31, R0.reuse, R159 ;  /* 0x0000009f001f7220 */ /* 0x040fe20000410000 */
[C---:B------:R-:W-:Y:S05]  /*13e50*/  HMMA.16816.F32 R20, R168.reuse, R32, R20 ;  /* 0x00000020a814723c */ /* 0x040fea0000001814 */
[C---:B------:R-:W-:Y:S01]  /*13e60*/  FMUL.FTZ R26, R0.reuse, R162 ;  /* 0x000000a2001a7220 */ /* 0x040fe20000410000 */
[----:B------:R-:W-:Y:S01]  /*13e70*/  FMUL.FTZ R27, R0, R163 ;  /* 0x000000a3001b7220 */ /* 0x000fe20000410000 */
[----:B------:R-:W-:Y:S01]  /*13e80*/  LDSM.16.MT88.4 R156, [R215+0x10800] ;  /* 0x01080000d79c783b */ /* 0x000fe20000004200 */
[C---:B------:R-:W-:Y:S03]  /*13e90*/  FMUL.FTZ R32, R2.reuse, R164 ;  /* 0x000000a402207220 */ /* 0x040fe60000410000 */
[C---:B------:R-:W-:Y:S01]  /*13ea0*/  FMUL.FTZ R33, R2.reuse, R165 ;  /* 0x000000a502217220 */ /* 0x040fe20000410000 */
[C---:B------:R-:W-:Y:S01]  /*13eb0*/  FMUL.FTZ R36, R2.reuse, R36 ;  /* 0x0000002402247220 */ /* 0x040fe20000410000 */
[C---:B------:R-:W-:Y:S02]  /*13ec0*/  HMMA.16816.F32 R24, R168.reuse, R34, R24 ;  /* 0x00000022a818723c */ /* 0x040fe40000001818 */
[----:B------:R-:W-:Y:S01]  /*13ed0*/  LDSM.16.MT88.4 R160, [R214+0x12800] ;  /* 0x01280000d6a0783b */ /* 0x000fe20000004200 */
[----:B------:R-:W-:Y:S01]  /*13ee0*/  FMUL.FTZ R37, R2, R37 ;  /* 0x0000002502257220 */ /* 0x000fe20000410000 */
[C---:B------:R-:W-:Y:S01]  /*13ef0*/  FMUL.FTZ R38, R0.reuse, R38 ;  /* 0x0000002600267220 */ /* 0x040fe20000410000 */
[C---:B------:R-:W-:Y:S01]  /*13f00*/  FMUL.FTZ R39, R0.reuse, R39 ;  /* 0x0000002700277220 */ /* 0x040fe20000410000 */
[C---:B--2---:R-:W-:Y:S05]  /*13f10*/  HMMA.16816.F32 R28, R168.reuse, R136, R28 ;  /* 0x00000088a81c723c */ /* 0x044fea000000181c */
[C---:B------:R-:W-:Y:S01]  /*13f20*/  FMUL.FTZ R34, R0.reuse, R166 ;  /* 0x000000a600227220 */ /* 0x040fe20000410000 */
[----:B------:R-:W-:Y:S01]  /*13f30*/  FMUL.FTZ R35, R0, R167 ;  /* 0x000000a700237220 */ /* 0x000fe20000410000 */
[C---:B------:R-:W-:Y:S01]  /*13f40*/  FMUL.FTZ R40, R2.reuse, R40 ;  /* 0x0000002802287220 */ /* 0x040fe20000410000 */
[----:B------:R-:W-:Y:S03]  /*13f50*/  LDSM.16.MT88.4 R164, [R216+0x12800] ;  /* 0x01280000d8a4783b */ /* 0x000fe60000004200 */
[----:B------:R-:W-:Y:S01]  /*13f60*/  FMUL.FTZ R41, R2, R41 ;  /* 0x0000002902297220 */ /* 0x000fe20000410000 */
[C---:B------:R-:W-:Y:S01]  /*13f70*/  FMUL.FTZ R42, R0.reuse, R42 ;  /* 0x0000002a002a7220 */ /* 0x040fe20000410000 */
[C---:B------:R-:W-:Y:S03]  /*13f80*/  HMMA.16816.F32 R32, R168.reuse, R138, R32 ;  /* 0x0000008aa820723c */ /* 0x040fe60000001820 */
[----:B------:R-:W2:Y:S01]  /*13f90*/  LDSM.16.MT88.4 R136, [R215+0x12000] ;  /* 0x01200000d788783b */ /* 0x000ea20000004200 */
[----:B------:R-:W-:Y:S01]  /*13fa0*/  FMUL.FTZ R43, R0, R43 ;  /* 0x0000002b002b7220 */ /* 0x000fe20000410000 */
[C---:B------:R-:W-:Y:S01]  /*13fb0*/  FMUL.FTZ R44, R2.reuse, R44 ;  /* 0x0000002c022c7220 */ /* 0x040fe20000410000 */
[C---:B---3--:R-:W-:Y:S05]  /*13fc0*/  HMMA.16816.F32 R36, R168.reuse, R140, R36 ;  /* 0x0000008ca824723c */ /* 0x048fea0000001824 */
[----:B------:R-:W-:Y:S01]  /*13fd0*/  FMUL.FTZ R45, R2, R45 ;  /* 0x0000002d022d7220 */ /* 0x000fe20000410000 */
[C---:B------:R-:W-:Y:S01]  /*13fe0*/  HMMA.16816.F32 R40, R168.reuse, R142, R40 ;  /* 0x0000008ea828723c */ /* 0x040fe20000001828 */
[----:B------:R-:W3:Y:S04]  /*13ff0*/  LDSM.16.MT88.4 R140, [R213+0x14000] ;  /* 0x01400000d58c783b */ /* 0x000ee80000004200 */
[C---:B------:R-:W-:Y:S01]  /*14000*/  FMUL.FTZ R46, R0.reuse, R46 ;  /* 0x0000002e002e7220 */ /* 0x040fe20000410000 */
[----:B------:R-:W-:Y:S01]  /*14010*/  FMUL.FTZ R47, R0, R47 ;  /* 0x0000002f002f7220 */ /* 0x000fe20000410000 */
[C---:B------:R-:W-:Y:S01]  /*14020*/  FMUL.FTZ R48, R2.reuse, R48 ;  /* 0x0000003002307220 */ /* 0x040fe20000410000 */
[----:B------:R-:W-:Y:S03]  /*14030*/  FMUL.FTZ R49, R2, R49 ;  /* 0x0000003102317220 */ /* 0x000fe60000410000 */
[C---:B------:R-:W-:Y:S01]  /*14040*/  FMUL.FTZ R50, R0.reuse, R50 ;  /* 0x0000003200327220 */ /* 0x040fe20000410000 */
[----:B------:R-:W-:Y:S01]  /*14050*/  FMUL.FTZ R51, R0, R51 ;  /* 0x0000003300337220 */ /* 0x000fe20000410000 */
[C---:B----4-:R-:W-:Y:S03]  /*14060*/  HMMA.16816.F32 R44, R168.reuse, R144, R44 ;  /* 0x00000090a82c723c */ /* 0x050fe6000000182c */
[C---:B------:R-:W-:Y:S01]  /*14070*/  FMUL.FTZ R52, R2.reuse, R52 ;  /* 0x0000003402347220 */ /* 0x040fe20000410000 */
[----:B------:R-:W-:Y:S01]  /*14080*/  FMUL.FTZ R53, R2, R53 ;  /* 0x0000003502357220 */ /* 0x000fe20000410000 */
[C---:B------:R-:W-:Y:S01]  /*14090*/  FMUL.FTZ R54, R0.reuse, R54 ;  /* 0x0000003600367220 */ /* 0x040fe20000410000 */
[C---:B------:R-:W-:Y:S01]  /*140a0*/  HMMA.16816.F32 R48, R168.reuse, R146, R48 ;  /* 0x00000092a830723c */ /* 0x040fe20000001830 */
[----:B------:R-:W4:Y:S04]  /*140b0*/  LDSM.16.MT88.4 R144, [R214+0x14000] ;  /* 0x01400000d690783b */ /* 0x000f280000004200 */
[----:B------:R-:W-:Y:S01]  /*140c0*/  FMUL.FTZ R55, R0, R55 ;  /* 0x0000003700377220 */ /* 0x000fe20000410000 */
[--C-:B-1----:R-:W-:Y:S01]  /*140d0*/  FFMA.FTZ R133, R178, UR4, -R176.reuse ;  /* 0x00000004b2857c23 */ /* 0x102fe200080108b0 */
[C---:B------:R-:W-:Y:S01]  /*140e0*/  FMUL.FTZ R56, R2.reuse, R56 ;  /* 0x0000003802387220 */ /* 0x040fe20000410000 */
[----:B------:R-:W-:Y:S02]  /*140f0*/  FMUL.FTZ R57, R2, R57 ;  /* 0x0000003902397220 */ /* 0x000fe40000410000 */
[----:B------:R1:W4:Y:S01]  /*14100*/  MUFU.EX2 R206, R133 ;  /* 0x0000008500ce7308 */ /* 0x0003220000000800 */
[C---:B------:R-:W-:Y:S01]  /*14110*/  FMUL.FTZ R58, R0.reuse, R58 ;  /* 0x0000003a003a7220 */ /* 0x040fe20000410000 */
[C---:B-----5:R-:W-:Y:S03]  /*14120*/  HMMA.16816.F32 R52, R168.reuse, R148, R52 ;  /* 0x00000094a834723c */ /* 0x060fe60000001834 */
[----:B------:R-:W-:Y:S01]  /*14130*/  FMUL.FTZ R59, R0, R59 ;  /* 0x0000003b003b7220 */ /* 0x000fe20000410000 */
[C---:B------:R-:W-:Y:S01]  /*14140*/  FMUL.FTZ R60, R2.reuse, R60 ;  /* 0x0000003c023c7220 */ /* 0x040fe20000410000 */
[----:B------:R-:W-:Y:S01]  /*14150*/  FMUL.FTZ R61, R2, R61 ;  /* 0x0000003d023d7220 */ /* 0x000fe20000410000 */
[C---:B------:R-:W-:Y:S01]  /*14160*/  FMUL.FTZ R62, R0.reuse, R62 ;  /* 0x0000003e003e7220 */ /* 0x040fe20000410000 */
[----:B------:R-:W-:Y:S01]  /*14170*/  FMUL.FTZ R63, R0, R63 ;  /* 0x0000003f003f7220 */ /* 0x000fe20000410000 */
[----:B------:R-:W-:Y:S02]  /*14180*/  MOV R178, R196 ;  /* 0x000000c400b27202 */ /* 0x000fe40000000f00 */
[C---:B------:R-:W-:Y:S01]  /*14190*/  HMMA.16816.F32 R56, R168.reuse, R150, R56 ;  /* 0x00000096a838723c */ /* 0x040fe20000001838 */
[----:B------:R-:W5:Y:S02]  /*141a0*/  LDSM.16.MT88.4 R148, [R216+0x14000] ;  /* 0x01400000d894783b */ /* 0x000f640000004200 */
[C---:B------:R-:W-:Y:S01]  /*141b0*/  FMUL.FTZ R64, R2.reuse, R64 ;  /* 0x0000004002407220 */ /* 0x040fe20000410000 */
[----:B------:R-:W-:Y:S01]  /*141c0*/  FMUL.FTZ R65, R2, R65 ;  /* 0x0000004102417220 */ /* 0x000fe20000410000 */
[C---:B------:R-:W-:Y:S01]  /*141d0*/  FMUL.FTZ R66, R0.reuse, R66 ;  /* 0x0000004200427220 */ /* 0x040fe20000410000 */
[C---:B--2---:R-:W-:Y:S05]  /*141e0*/  HMMA.16816.F32 R60, R168.reuse, R136, R60 ;  /* 0x00000088a83c723c */ /* 0x044fea000000183c */
[----:B------:R-:W-:Y:S01]  /*141f0*/  FMUL.FTZ R67, R0, R67 ;  /* 0x0000004300437220 */ /* 0x000fe20000410000 */
[C---:B------:R-:W-:Y:S01]  /*14200*/  FMUL.FTZ R68, R2.reuse, R68 ;  /* 0x0000004402447220 */ /* 0x040fe20000410000 */
[----:B------:R-:W-:Y:S01]  /*14210*/  FMUL.FTZ R69, R2, R69 ;  /* 0x0000004502457220 */ /* 0x000fe20000410000 */
[C---:B------:R-:W-:Y:S03]  /*14220*/  FMUL.FTZ R70, R0.reuse, R70 ;  /* 0x0000004600467220 */ /* 0x040fe60000410000 */
[----:B------:R-:W-:Y:S01]  /*14230*/  FMUL.FTZ R71, R0, R71 ;  /* 0x0000004700477220 */ /* 0x000fe20000410000 */
[C---:B------:R-:W-:Y:S01]  /*14240*/  HMMA.16816.F32 R64, R168.reuse, R138, R64 ;  /* 0x0000008aa840723c */ /* 0x040fe20000001840 */
[----:B------:R-:W2:Y:S02]  /*14250*/  LDSM.16.MT88.4 R136, [R215+0x14000] ;  /* 0x01400000d788783b */ /* 0x000ea40000004200 */
[--C-:B-1----:R-:W-:Y:S01]  /*14260*/  FFMA.FTZ R133, R175, UR4, -R176.reuse ;  /* 0x00000004af857c23 */ /* 0x102fe200080108b0 */
[C---:B------:R-:W-:Y:S01]  /*14270*/  FMUL.FTZ R72, R2.reuse, R72 ;  /* 0x0000004802487220 */ /* 0x040fe20000410000 */
[----:B------:R-:W-:Y:S01]  /*14280*/  FMUL.FTZ R73, R2, R73 ;  /* 0x0000004902497220 */ /* 0x000fe20000410000 */
[C---:B---3--:R-:W-:Y:S01]  /*14290*/  HMMA.16816.F32 R68, R168.reuse, R140, R68 ;  /* 0x0000008ca844723c */ /* 0x048fe20000001844 */
[----:B------:R1:W3:Y:S02]  /*142a0*/  MUFU.EX2 R204, R133 ;  /* 0x0000008500cc7308 */ /* 0x0002e40000000800 */
[----:B------:R-:W-:Y:S02]  /*142b0*/  LDSM.16.MT88.4 R172, [R214+0x14800] ;  /* 0x01480000d6ac783b */ /* 0x000fe40000004200 */
[C---:B------:R-:W-:Y:S01]  /*142c0*/  FMUL.FTZ R74, R0.reuse, R74 ;  /* 0x0000004a004a7220 */ /* 0x040fe20000410000 */
[----:B------:R-:W-:Y:S01]  /*142d0*/  FMUL.FTZ R75, R0, R75 ;  /* 0x0000004b004b7220 */ /* 0x000fe20000410000 */
[C---:B------:R-:W-:Y:S01]  /*142e0*/  FMUL.FTZ R76, R2.reuse, R76 ;  /* 0x0000004c024c7220 */ /* 0x040fe20000410000 */
[----:B------:R-:W-:Y:S03]  /*142f0*/  FMUL.FTZ R77, R2, R77 ;  /* 0x0000004d024d7220 */ /* 0x000fe60000410000 */
[C---:B------:R-:W-:Y:S01]  /*14300*/  FMUL.FTZ R78, R0.reuse, R78 ;  /* 0x0000004e004e7220 */ /* 0x040fe20000410000 */
[----:B------:R-:W-:Y:S01]  /*14310*/  FMUL.FTZ R79, R0, R79 ;  /* 0x0000004f004f7220 */ /* 0x000fe20000410000 */
[C---:B------:R-:W-:Y:S01]  /*14320*/  HMMA.16816.F32 R72, R168.reuse, R142, R72 ;  /* 0x0000008ea848723c */ /* 0x040fe20000001848 */
[----:B------:R-:W3:Y:S02]  /*14330*/  LDSM.16.MT88.4 R140, [R213+0x16000] ;  /* 0x01600000d58c783b */ /* 0x000ee40000004200 */
[C---:B------:R-:W-:Y:S01]  /*14340*/  FMUL.FTZ R80, R2.reuse, R80 ;  /* 0x0000005002507220 */ /* 0x040fe20000410000 */
[----:B------:R-:W-:Y:S01]  /*14350*/  FMUL.FTZ R81, R2, R81 ;  /* 0x0000005102517220 */ /* 0x000fe20000410000 */
[C---:B------:R-:W-:Y:S01]  /*14360*/  FMUL.FTZ R82, R0.reuse, R82 ;  /* 0x0000005200527220 */ /* 0x040fe20000410000 */
[C---:B----4-:R-:W-:Y:S05]  /*14370*/  HMMA.16816.F32 R76, R168.reuse, R144, R76 ;  /* 0x00000090a84c723c */ /* 0x050fea000000184c */
[----:B------:R-:W-:Y:S01]  /*14380*/  FMUL.FTZ R83, R0, R83 ;  /* 0x0000005300537220 */ /* 0x000fe20000410000 */
[--C-:B-1----:R-:W-:Y:S01]  /*14390*/  FFMA.FTZ R133, R182, UR4, -R177.reuse ;  /* 0x00000004b6857c23 */ /* 0x102fe200080108b1 */
[C---:B------:R-:W-:Y:S01]  /*143a0*/  FMUL.FTZ R84, R2.reuse, R84 ;  /* 0x0000005402547220 */ /* 0x040fe20000410000 */
[----:B------:R-:W-:Y:S02]  /*143b0*/  FMUL.FTZ R85, R2, R85 ;  /* 0x0000005502557220 */ /* 0x000fe40000410000 */
[----:B------:R1:W-:Y:S01]  /*143c0*/  MUFU.EX2 R203, R133 ;  /* 0x0000008500cb7308 */ /* 0x0003e20000000800 */
[C---:B------:R-:W-:Y:S01]  /*143d0*/  FMUL.FTZ R86, R0.reuse, R86 ;  /* 0x0000005600567220 */ /* 0x040fe20000410000 */
[C---:B------:R-:W-:Y:S01]  /*143e0*/  HMMA.16816.F32 R80, R168.reuse, R146, R80 ;  /* 0x00000092a850723c */ /* 0x040fe20000001850 */
[----:B------:R-:W4:Y:S02]  /*143f0*/  LDSM.16.MT88.4 R144, [R214+0x16000] ;  /* 0x01600000d690783b */ /* 0x000f240000004200 */
[----:B------:R-:W-:Y:S01]  /*14400*/  FMUL.FTZ R87, R0, R87 ;  /* 0x0000005700577220 */ /* 0x000fe20000410000 */
[C---:B------:R-:W-:Y:S01]  /*14410*/  FMUL.FTZ R88, R2.reuse, R88 ;  /* 0x0000005802587220 */ /* 0x040fe20000410000 */
[----:B------:R-:W-:Y:S01]  /*14420*/  FMUL.FTZ R89, R2, R89 ;  /* 0x0000005902597220 */ /* 0x000fe20000410000 */
[C---:B------:R-:W-:Y:S01]  /*14430*/  FMUL.FTZ R90, R0.reuse, R90 ;  /* 0x0000005a005a7220 */ /* 0x040fe20000410000 */
[----:B------:R-:W-:Y:S01]  /*14440*/  FMUL.FTZ R91, R0, R91 ;  /* 0x0000005b005b7220 */ /* 0x000fe20000410000 */
[----:B------:R-:W-:Y:S02]  /*14450*/  MOV R182, R194 ;  /* 0x000000c200b67202 */ /* 0x000fe40000000f00 */
[C---:B-----5:R-:W-:Y:S03]  /*14460*/  HMMA.16816.F32 R84, R168.reuse, R148, R84 ;  /* 0x00000094a854723c */ /* 0x060fe60000001854 */
[C---:B------:R-:W-:Y:S01]  /*14470*/  FMUL.FTZ R92, R2.reuse, R92 ;  /* 0x0000005c025c7220 */ /* 0x040fe20000410000 */
[----:B------:R-:W-:Y:S01]  /*14480*/  FMUL.FTZ R93, R2, R93 ;  /* 0x0000005d025d7220 */ /* 0x000fe20000410000 */
[C---:B------:R-:W-:Y:S01]  /*14490*/  FMUL.FTZ R94, R0.reuse, R94 ;  /* 0x0000005e005e7220 */ /* 0x040fe20000410000 */
[C---:B------:R-:W-:Y:S01]  /*144a0*/  HMMA.16816.F32 R88, R168.reuse, R150, R88 ;  /* 0x00000096a858723c */ /* 0x040fe20000001858 */
[----:B------:R-:W-:Y:S04]  /*144b0*/  LDSM.16.MT88.4 R148, [R214+0x10800] ;  /* 0x01080000d694783b */ /* 0x000fe80000004200 */
[----:B------:R-:W-:Y:S01]  /*144c0*/  FMUL.FTZ R95, R0, R95 ;  /* 0x0000005f005f7220 */ /* 0x000fe20000410000 */
[C---:B------:R-:W-:Y:S01]  /*144d0*/  FMUL.FTZ R96, R2.reuse, R96 ;  /* 0x0000006002607220 */ /* 0x040fe20000410000 */
[----:B------:R-:W-:Y:S01]  /*144e0*/  FMUL.FTZ R97, R2, R97 ;  /* 0x0000006102617220 */ /* 0x000fe20000410000 */
[C---:B------:R-:W-:Y:S03]  /*144f0*/  FMUL.FTZ R98, R0.reuse, R98 ;  /* 0x0000006200627220 */ /* 0x040fe60000410000 */
[----:B------:R-:W-:Y:S01]  /*14500*/  FMUL.FTZ R99, R0, R99 ;  /* 0x0000006300637220 */ /* 0x000fe20000410000 */
[C---:B--2---:R-:W-:Y:S03]  /*14510*/  HMMA.16816.F32 R92, R168.reuse, R136, R92 ;  /* 0x00000088a85c723c */ /* 0x044fe6000000185c */
[--C-:B-1----:R-:W-:Y:S01]  /*14520*/  FFMA.FTZ R133, R186, UR4, -R177.reuse ;  /* 0x00000004ba857c23 */ /* 0x102fe200080108b1 */
[C---:B------:R-:W-:Y:S01]  /*14530*/  FMUL.FTZ R100, R2.reuse, R100 ;  /* 0x0000006402647220 */ /* 0x040fe20000410000 */
[----:B------:R-:W-:Y:S01]  /*14540*/  FMUL.FTZ R101, R2, R101 ;  /* 0x0000006502657220 */ /* 0x000fe20000410000 */
[C---:B------:R-:W-:Y:S01]  /*14550*/  HMMA.16816.F32 R96, R168.reuse, R138, R96 ;  /* 0x0000008aa860723c */ /* 0x040fe20000001860 */
[----:B------:R1:W2:Y:S01]  /*14560*/  MUFU.EX2 R202, R133 ;  /* 0x0000008500ca7308 */ /* 0x0002a20000000800 */
[----:B------:R-:W5:Y:S03]  /*14570*/  LDSM.16.MT88.4 R136, [R216+0x16000] ;  /* 0x01600000d888783b */ /* 0x000f660000004200 */
[C---:B------:R-:W-:Y:S01]  /*14580*/  FMUL.FTZ R102, R0.reuse, R102 ;  /* 0x0000006600667220 */ /* 0x040fe20000410000 */
[----:B------:R-:W-:Y:S01]  /*14590*/  FMUL.FTZ R103, R0, R103 ;  /* 0x0000006700677220 */ /* 0x000fe20000410000 */
[C---:B------:R-:W-:Y:S01]  /*145a0*/  FMUL.FTZ R104, R2.reuse, R104 ;  /* 0x0000006802687220 */ /* 0x040fe20000410000 */
[----:B------:R-:W-:Y:S03]  /*145b0*/  FMUL.FTZ R105, R2, R105 ;  /* 0x0000006902697220 */ /* 0x000fe60000410000 */
        /* <DEDUP_REMOVED lines=9> */
[--C-:B-1----:R-:W-:Y:S01]  /*14650*/  FFMA.FTZ R133, R183, UR4, -R177.reuse ;  /* 0x00000004b7857c23 */ /* 0x102fe200080108b1 */
[C---:B------:R-:W-:Y:S01]  /*14660*/  FMUL.FTZ R112, R2.reuse, R112 ;  /* 0x0000007002707220 */ /* 0x040fe20000410000 */
[----:B------:R-:W-:Y:S02]  /*14670*/  FMUL.FTZ R113, R2, R113 ;  /* 0x0000007102717220 */ /* 0x000fe40000410000 */
[----:B------:R1:W-:Y:S01]  /*14680*/  MUFU.EX2 R201, R133 ;  /* 0x0000008500c97308 */ /* 0x0003e20000000800 */
[C---:B------:R-:W-:Y:S01]  /*14690*/  FMUL.FTZ R114, R0.reuse, R114 ;  /* 0x0000007200727220 */ /* 0x040fe20000410000 */
[C---:B----4-:R-:W-:Y:S03]  /*146a0*/  HMMA.16816.F32 R108, R168.reuse, R144, R108 ;  /* 0x00000090a86c723c */ /* 0x050fe6000000186c */
[----:B------:R-:W-:Y:S01]  /*146b0*/  FMUL.FTZ R115, R0, R115 ;  /* 0x0000007300737220 */ /* 0x000fe20000410000 */
[C---:B------:R-:W-:Y:S01]  /*146c0*/  FMUL.FTZ R116, R2.reuse, R116 ;  /* 0x0000007402747220 */ /* 0x040fe20000410000 */
[----:B------:R-:W-:Y:S01]  /*146d0*/  FMUL.FTZ R117, R2, R117 ;  /* 0x0000007502757220 */ /* 0x000fe20000410000 */
[C---:B------:R-:W-:Y:S01]  /*146e0*/  FMUL.FTZ R118, R0.reuse, R118 ;  /* 0x0000007600767220 */ /* 0x040fe20000410000 */
[----:B------:R-:W-:Y:S01]  /*146f0*/  FMUL.FTZ R119, R0, R119 ;  /* 0x0000007700777220 */ /* 0x000fe20000410000 */
[C---:B------:R-:W-:Y:S02]  /*14700*/  FMUL.FTZ R120, R2.reuse, R120 ;  /* 0x0000007802787220 */ /* 0x040fe40000410000 */
[C---:B------:R-:W-:Y:S01]  /*14710*/  HMMA.16816.F32 R112, R168.reuse, R146, R112 ;  /* 0x00000092a870723c */ /* 0x040fe20000001870 */
[----:B------:R-:W4:Y:S02]  /*14720*/  LDSM.16.MT88.4 R144, [R213+0x10800] ;  /* 0x01080000d590783b */ /* 0x000f240000004200 */
[----:B------:R-:W-:Y:S01]  /*14730*/  FMUL.FTZ R121, R2, R121 ;  /* 0x0000007902797220 */ /* 0x000fe20000410000 */
[C---:B------:R-:W-:Y:S01]  /*14740*/  FMUL.FTZ R122, R0.reuse, R122 ;  /* 0x0000007a007a7220 */ /* 0x040fe20000410000 */
[--C-:B-1----:R-:W-:Y:S01]  /*14750*/  FFMA.FTZ R133, R181, UR4, -R177.reuse ;  /* 0x00000004b5857c23 */ /* 0x102fe200080108b1 */
[C---:B-----5:R-:W-:Y:S03]  /*14760*/  HMMA.16816.F32 R116, R168.reuse, R136, R116 ;  /* 0x00000088a874723c */ /* 0x060fe60000001874 */
[----:B------:R1:W5:Y:S02]  /*14770*/  MUFU.EX2 R200, R133 ;  /* 0x0000008500c87308 */ /* 0x0003640000000800 */
        /* <DEDUP_REMOVED lines=9> */
[C---:B---3--:R-:W-:Y:S05]  /*14810*/  HMMA.16816.F32 R124, R168.reuse, R140, R124 ;  /* 0x0000008ca87c723c */ /* 0x048fea000000187c */
[----:B------:R-:W-:Y:S01]  /*14820*/  FMUL.FTZ R131, R0, R131 ;  /* 0x0000008300837220 */ /* 0x000fe20000410000 */
[----:B------:R-:W-:Y:S01]  /*14830*/  F2FP.F16.F32.PACK_AB R136, R206, R207 ;  /* 0x000000cfce88723e */ /* 0x000fe200000000ff */
[--C-:B-1----:R-:W-:Y:S01]  /*14840*/  FFMA.FTZ R133, R187, UR4, -R176.reuse ;  /* 0x00000004bb857c23 */ /* 0x102fe200080108b0 */
[----:B------:R-:W-:Y:S03]  /*14850*/  F2FP.F16.F32.PACK_AB R138, R204, R205 ;  /* 0x000000cdcc8a723e */ /* 0x000fe600000000ff */
[----:B--2---:R-:W-:Y:S01]  /*14860*/  F2FP.F16.F32.PACK_AB R137, R202, R203 ;  /* 0x000000cbca89723e */ /* 0x004fe200000000ff */
[----:B------:R-:W-:Y:S01]  /*14870*/  HMMA.16816.F32 R128, R168, R142, R128 ;  /* 0x0000008ea880723c */ /* 0x000fe20000001880 */
[----:B------:R1:W-:Y:S01]  /*14880*/  MUFU.EX2 R199, R133 ;  /* 0x0000008500c77308 */ /* 0x0003e20000000800 */
[----:B------:R-:W2:Y:S01]  /*14890*/  LDSM.16.MT88.4 R140, [R213+0x12800] ;  /* 0x01280000d58c783b */ /* 0x000ea20000004200 */
[----:B-----5:R-:W-:Y:S02]  /*148a0*/  F2FP.F16.F32.PACK_AB R139, R200, R201 ;  /* 0x000000c9c88b723e */ /* 0x020fe400000000ff */
[----:B------:R-:W-:Y:S05]  /*148b0*/  MOV R134, R195 ;  /* 0x000000c300867202 */ /* 0x000fea0000000f00 */
[C---:B----4-:R-:W-:Y:S01]  /*148c0*/  HMMA.16816.F32 R4, R136.reuse, R144, R4 ;  /* 0x000000908804723c */ /* 0x050fe20000001804 */
[----:B------:R-:W-:Y:S05]  /*148d0*/  LDSM.16.MT88.4 R168, [R213+0x14800] ;  /* 0x01480000d5a8783b */ /* 0x000fea0000004200 */
[C---:B------:R-:W-:Y:S03]  /*148e0*/  HMMA.16816.F32 R8, R136.reuse, R146, R8 ;  /* 0x000000928808723c */ /* 0x040fe60000001808 */
[----:B------:R-:W3:Y:S02]  /*148f0*/  LDSM.16.MT88.4 R144, [R215+0x12800] ;  /* 0x01280000d790783b */ /* 0x000ee40000004200 */
[--C-:B-1----:R-:W-:Y:S01]  /*14900*/  FFMA.FTZ R133, R189, UR4, -R176.reuse ;  /* 0x00000004bd857c23 */ /* 0x102fe200080108b0 */
[C---:B------:R-:W-:Y:S03]  /*14910*/  HMMA.16816.F32 R12, R136.reuse, R148, R12 ;  /* 0x00000094880c723c */ /* 0x040fe6000000180c */
[----:B------:R1:W4:Y:S03]  /*14920*/  MUFU.EX2 R198, R133 ;  /* 0x0000008500c67308 */ /* 0x0003260000000800 */
[C---:B------:R-:W-:Y:S01]  /*14930*/  HMMA.16816.F32 R16, R136.reuse, R150, R16 ;  /* 0x000000968810723c */ /* 0x040fe20000001810 */
[----:B------:R-:W5:Y:S05]  /*14940*/  LDSM.16.MT88.4 R148, [R216+0x14800] ;  /* 0x01480000d894783b */ /* 0x000f6a0000004200 */
[C---:B------:R-:W-:Y:S06]  /*14950*/  HMMA.16816.F32 R20, R136.reuse, R152, R20 ;  /* 0x000000988814723c */ /* 0x040fec0000001814 */
[C---:B------:R-:W-:Y:S01]  /*14960*/  HMMA.16816.F32 R24, R136.reuse, R154, R24 ;  /* 0x0000009a8818723c */ /* 0x040fe20000001818 */
[----:B------:R-:W4:Y:S04]  /*14970*/  LDSM.16.MT88.4 R152, [R215+0x14800] ;  /* 0x01480000d798783b */ /* 0x000f280000004200 */
[--C-:B-1----:R-:W-:Y:S01]  /*14980*/  FFMA.FTZ R133, R191, UR4, -R176.reuse ;  /* 0x00000004bf857c23 */ /* 0x102fe200080108b0 */
[C---:B------:R-:W-:Y:S03]  /*14990*/  HMMA.16816.F32 R28, R136.reuse, R156, R28 ;  /* 0x0000009c881c723c */ /* 0x040fe6000000181c */
[----:B------:R1:W-:Y:S03]  /*149a0*/  MUFU.EX2 R197, R133 ;  /* 0x0000008500c57308 */ /* 0x0003e60000000800 */
[C---:B------:R-:W-:Y:S01]  /*149b0*/  HMMA.16816.F32 R32, R136.reuse, R158, R32 ;  /* 0x0000009e8820723c */ /* 0x040fe20000001820 */
[----:B------:R-:W-:Y:S05]  /*149c0*/  LDSM.16.MT88.4 R156, [R216+0x11000] ;  /* 0x01100000d89c783b */ /* 0x000fea0000004200 */
[C---:B--2---:R-:W-:Y:S06]  /*149d0*/  HMMA.16816.F32 R36, R136.reuse, R140, R36 ;  /* 0x0000008c8824723c */ /* 0x044fec0000001824 */
[C---:B------:R-:W-:Y:S01]  /*149e0*/  HMMA.16816.F32 R40, R136.reuse, R142, R40 ;  /* 0x0000008e8828723c */ /* 0x040fe20000001828 */
[----:B------:R-:W2:Y:S04]  /*149f0*/  LDSM.16.MT88.4 R140, [R213+0x16800] ;  /* 0x01680000d58c783b */ /* 0x000ea80000004200 */
[--C-:B-1----:R-:W-:Y:S01]  /*14a00*/  FFMA.FTZ R133, R193, UR4, -R176.reuse ;  /* 0x00000004c1857c23 */ /* 0x102fe200080108b0 */
[C---:B------:R-:W-:Y:S03]  /*14a10*/  HMMA.16816.F32 R44, R136.reuse, R160, R44 ;  /* 0x000000a0882c723c */ /* 0x040fe6000000182c */
[----:B------:R1:W2:Y:S03]  /*14a20*/  MUFU.EX2 R196, R133 ;  /* 0x0000008500c47308 */ /* 0x0002a60000000800 */
[C---:B------:R-:W-:Y:S01]  /*14a30*/  HMMA.16816.F32 R48, R136.reuse, R162, R48 ;  /* 0x000000a28830723c */ /* 0x040fe20000001830 */
[----:B------:R-:W-:Y:S05]  /*14a40*/  LDSM.16.MT88.4 R160, [R214+0x13000] ;  /* 0x01300000d6a0783b */ /* 0x000fea0000004200 */
[C---:B------:R-:W-:Y:S06]  /*14a50*/  HMMA.16816.F32 R52, R136.reuse, R164, R52 ;  /* 0x000000a48834723c */ /* 0x040fec0000001834 */
[C---:B------:R-:W-:Y:S01]  /*14a60*/  HMMA.16816.F32 R56, R136.reuse, R166, R56 ;  /* 0x000000a68838723c */ /* 0x040fe20000001838 */
[----:B------:R-:W-:Y:S04]  /*14a70*/  LDSM.16.MT88.4 R164, [R216+0x13000] ;  /* 0x01300000d8a4783b */ /* 0x000fe80000004200 */
[--C-:B-1----:R-:W-:Y:S01]  /*14a80*/  FFMA.FTZ R133, R188, UR4, -R177.reuse ;  /* 0x00000004bc857c23 */ /* 0x102fe200080108b1 */
[C---:B---3--:R-:W-:Y:S03]  /*14a90*/  HMMA.16816.F32 R60, R136.reuse, R144, R60 ;  /* 0x00000090883c723c */ /* 0x048fe6000000183c */
[----:B------:R1:W-:Y:S03]  /*14aa0*/  MUFU.EX2 R195, R133 ;  /* 0x0000008500c37308 */ /* 0x0003e60000000800 */
[C---:B------:R-:W-:Y:S01]  /*14ab0*/  HMMA.16816.F32 R64, R136.reuse, R146, R64 ;  /* 0x000000928840723c */ /* 0x040fe20000001840 */
[----:B------:R-:W3:Y:S05]  /*14ac0*/  LDSM.16.MT88.4 R144, [R214+0x16800] ;  /* 0x01680000d690783b */ /* 0x000eea0000004200 */
[C---:B------:R-:W-:Y:S06]  /*14ad0*/  HMMA.16816.F32 R68, R136.reuse, R168, R68 ;  /* 0x000000a88844723c */ /* 0x040fec0000001844 */
[C---:B------:R-:W-:Y:S01]  /*14ae0*/  HMMA.16816.F32 R72, R136.reuse, R170, R72 ;  /* 0x000000aa8848723c */ /* 0x040fe20000001848 */
[----:B------:R-:W-:Y:S04]  /*14af0*/  LDSM.16.MT88.4 R168, [R213+0x15000] ;  /* 0x01500000d5a8783b */ /* 0x000fe80000004200 */
[--C-:B-1----:R-:W-:Y:S01]  /*14b00*/  FFMA.FTZ R133, R180, UR4, -R177.reuse ;  /* 0x00000004b4857c23 */ /* 0x102fe200080108b1 */
[C---:B------:R-:W-:Y:S03]  /*14b10*/  HMMA.16816.F32 R76, R136.reuse, R172, R76 ;  /* 0x000000ac884c723c */ /* 0x040fe6000000184c */
[----:B------:R1:W3:Y:S03]  /*14b20*/  MUFU.EX2 R194, R133 ;  /* 0x0000008500c27308 */ /* 0x0002e60000000800 */
[C---:B------:R-:W-:Y:S01]  /*14b30*/  HMMA.16816.F32 R80, R136.reuse, R174, R80 ;  /* 0x000000ae8850723c */ /* 0x040fe20000001850 */
[----:B------:R-:W-:Y:S05]  /*14b40*/  LDSM.16.MT88.4 R172, [R214+0x15000] ;  /* 0x01500000d6ac783b */ /* 0x000fea0000004200 */
[C---:B-----5:R-:W-:Y:S06]  /*14b50*/  HMMA.16816.F32 R84, R136.reuse, R148, R84 ;  /* 0x000000948854723c */ /* 0x060fec0000001854 */
[C---:B------:R-:W-:Y:S01]  /*14b60*/  HMMA.16816.F32 R88, R136.reuse, R150, R88 ;  /* 0x000000968858723c */ /* 0x040fe20000001858 */
[----:B------:R-:W5:Y:S04]  /*14b70*/  LDSM.16.MT88.4 R148, [R216+0x16800] ;  /* 0x01680000d894783b */ /* 0x000f680000004200 */
[--C-:B-1----:R-:W-:Y:S01]  /*14b80*/  FFMA.FTZ R133, R190, UR4, -R177.reuse ;  /* 0x00000004be857c23 */ /* 0x102fe200080108b1 */
[C---:B----4-:R-:W-:Y:S03]  /*14b90*/  HMMA.16816.F32 R92, R136.reuse, R152, R92 ;  /* 0x00000098885c723c */ /* 0x050fe6000000185c */
[----:B------:R1:W-:Y:S03]  /*14ba0*/  MUFU.EX2 R193, R133 ;  /* 0x0000008500c17308 */ /* 0x0003e60000000800 */
[C---:B------:R-:W-:Y:S01]  /*14bb0*/  HMMA.16816.F32 R96, R136.reuse, R154, R96 ;  /* 0x0000009a8860723c */ /* 0x040fe20000001860 */
[----:B------:R-:W4:Y:S05]  /*14bc0*/  LDSM.16.MT88.4 R152, [R215+0x16800] ;  /* 0x01680000d798783b */ /* 0x000f2a0000004200 */
[C---:B--2---:R-:W-:Y:S06]  /*14bd0*/  HMMA.16816.F32 R100, R136.reuse, R140, R100 ;  /* 0x0000008c8864723c */ /* 0x044fec0000001864 */
[C---:B------:R-:W-:Y:S01]  /*14be0*/  HMMA.16816.F32 R104, R136.reuse, R142, R104 ;  /* 0x0000008e8868723c */ /* 0x040fe20000001868 */
[----:B------:R-:W2:Y:S04]  /*14bf0*/  LDSM.16.MT88.4 R140, [R213+0x11000] ;  /* 0x01100000d58c783b */ /* 0x000ea80000004200 */
[--C-:B-1----:R-:W-:Y:S01]  /*14c00*/  FFMA.FTZ R133, R192, UR4, -R177.reuse ;  /* 0x00000004c0857c23 */ /* 0x102fe200080108b1 */
[C---:B---3--:R-:W-:Y:S03]  /*14c10*/  HMMA.16816.F32 R108, R136.reuse, R144, R108 ;  /* 0x00000090886c723c */ /* 0x048fe6000000186c */
[----:B------:R1:W3:Y:S03]  /*14c20*/  MUFU.EX2 R192, R133 ;  /* 0x0000008500c07308 */ /* 0x0002e60000000800 */
[C---:B------:R-:W-:Y:S01]  /*14c30*/  HMMA.16816.F32 R112, R136.reuse, R146, R112 ;  /* 0x000000928870723c */ /* 0x040fe20000001870 */
[----:B------:R-:W2:Y:S05]  /*14c40*/  LDSM.16.MT88.4 R144, [R214+0x11000] ;  /* 0x01100000d690783b */ /* 0x000eaa0000004200 */
[C---:B-----5:R-:W-:Y:S06]  /*14c50*/  HMMA.16816.F32 R116, R136.reuse, R148, R116 ;  /* 0x000000948874723c */ /* 0x060fec0000001874 */
[C---:B------:R-:W-:Y:S01]  /*14c60*/  HMMA.16816.F32 R120, R136.reuse, R150, R120 ;  /* 0x000000968878723c */ /* 0x040fe20000001878 */
[----:B------:R-:W5:Y:S04]  /*14c70*/  LDSM.16.MT88.4 R148, [R215+0x11000] ;  /* 0x01100000d794783b */ /* 0x000f680000004200 */
[--C-:B-1----:R-:W-:Y:S01]  /*14c80*/  FFMA.FTZ R133, R208, UR4, -R176.reuse ;  /* 0x00000004d0857c23 */ /* 0x102fe200080108b0 */
[C---:B----4-:R-:W-:Y:S03]  /*14c90*/  HMMA.16816.F32 R124, R136.reuse, R152, R124 ;  /* 0x00000098887c723c */ /* 0x050fe6000000187c */
[----:B------:R1:W-:Y:S02]  /*14ca0*/  MUFU.EX2 R191, R133 ;  /* 0x0000008500bf7308 */ /* 0x0003e40000000800 */
[----:B------:R-:W-:Y:S01]  /*14cb0*/  MOV R208, R182 ;  /* 0x000000b600d07202 */ /* 0x000fe20000000f00 */
[----:B------:R-:W-:Y:S01]  /*14cc0*/  HMMA.16816.F32 R128, R136, R154, R128 ;  /* 0x0000009a8880723c */ /* 0x000fe20000001880 */
[----:B------:R-:W4:Y:S06]  /*14cd0*/  LDSM.16.MT88.4 R152, [R213+0x13000] ;  /* 0x01300000d598783b */ /* 0x000f2c0000004200 */
[----:B------:R-:W-:Y:S02]  /*14ce0*/  F2FP.F16.F32.PACK_AB R136, R198, R199 ;  /* 0x000000c7c688723e */ /* 0x000fe400000000ff */
[----:B------:R-:W-:Y:S02]  /*14cf0*/  LDSM.16.MT88.4 R180, [R216+0x13800] ;  /* 0x01380000d8b4783b */ /* 0x000fe40000004200 */
[----:B------:R-:W-:Y:S02]  /*14d00*/  F2FP.F16.F32.PACK_AB R138, R196, R197 ;  /* 0x000000c5c48a723e */ /* 0x000fe400000000ff */
[----:B------:R-:W-:Y:S01]  /*14d10*/  F2FP.F16.F32.PACK_AB R137, R194, R195 ;  /* 0x000000c3c289723e */ /* 0x000fe200000000ff */
[--C-:B-1----:R-:W-:Y:S01]  /*14d20*/  FFMA.FTZ R133, R209, UR4, -R176.reuse ;  /* 0x00000004d1857c23 */ /* 0x102fe200080108b0 */
[----:B---3--:R-:W-:Y:S02]  /*14d30*/  F2FP.F16.F32.PACK_AB R139, R192, R193 ;  /* 0x000000c1c08b723e */ /* 0x008fe400000000ff */
[----:B------:R-:W-:Y:S01]  /*14d40*/  MOV R209, R134 ;  /* 0x0000008600d17202 */ /* 0x000fe20000000f00 */
[----:B------:R1:W3:Y:S04]  /*14d50*/  MUFU.EX2 R190, R133 ;  /* 0x0000008500be7308 */ /* 0x0002e80000000800 */
[C---:B--2---:R-:W-:Y:S06]  /*14d60*/  HMMA.16816.F32 R4, R136.reuse, R140, R4 ;  /* 0x0000008c8804723c */ /* 0x044fec0000001804 */
[C---:B------:R-:W-:Y:S01]  /*14d70*/  HMMA.16816.F32 R8, R136.reuse, R142, R8 ;  /* 0x0000008e8808723c */ /* 0x040fe20000001808 */
[----:B------:R-:W2:Y:S05]  /*14d80*/  LDSM.16.MT88.4 R140, [R215+0x13000] ;  /* 0x01300000d78c783b */ /* 0x000eaa0000004200 */
[C---:B------:R-:W-:Y:S05]  /*14d90*/  HMMA.16816.F32 R12, R136.reuse, R144, R12 ;  /* 0x00000090880c723c */ /* 0x040fea000000180c */
[--C-:B-1----:R-:W-:Y:S01]  /*14da0*/  FFMA.FTZ R133, R211, UR4, -R176.reuse ;  /* 0x00000004d3857c23 */ /* 0x102fe200080108b0 */
[C---:B------:R-:W-:Y:S01]  /*14db0*/  HMMA.16816.F32 R16, R136.reuse, R146, R16 ;  /* 0x000000928810723c */ /* 0x040fe20000001810 */
[----:B------:R-:W1:Y:S02]  /*14dc0*/  LDSM.16.MT88.4 R144, [R216+0x15000] ;  /* 0x01500000d890783b */ /* 0x000e640000004200 */
[----:B------:R3:W-:Y:S02]  /*14dd0*/  MUFU.EX2 R189, R133 ;  /* 0x0000008500bd7308 */ /* 0x0007e40000000800 */
[----:B------:R-:W-:Y:S01]  /*14de0*/  FFMA.FTZ R176, R244, UR4, -R176 ;  /* 0x00000004f4b07c23 */ /* 0x000fe200080108b0 */
[C---:B------:R-:W-:Y:S03]  /*14df0*/  HMMA.16816.F32 R20, R136.reuse, R156, R20 ;  /* 0x0000009c8814723c */ /* 0x040fe60000001814 */
[----:B------:R-:W2:Y:S04]  /*14e00*/  LDL.LU R244, [R1+0x4] ;  /* 0x0000040001f47983 */ /* 0x000ea80000300800 */
[----:B------:R-:W1:Y:S01]  /*14e10*/  MUFU.EX2 R188, R176 ;  /* 0x000000b000bc7308 */ /* 0x000e620000000800 */
[C---:B------:R-:W-:Y:S01]  /*14e20*/  HMMA.16816.F32 R24, R136.reuse, R158, R24 ;  /* 0x0000009e8818723c */ /* 0x040fe20000001818 */
[----:B------:R-:W1:Y:S02]  /*14e30*/  LDSM.16.MT88.4 R156, [R215+0x15000] ;  /* 0x01500000d79c783b */ /* 0x000e640000004200 */
[----:B------:R-:W-:Y:S03]  /*14e40*/  MOV R211, R178 ;  /* 0x000000b200d37202 */ /* 0x000fe60000000f00 */
[C---:B-----5:R-:W-:Y:S05]  /*14e50*/  HMMA.16816.F32 R28, R136.reuse, R148, R28 ;  /* 0x00000094881c723c */ /* 0x060fea000000181c */
[--C-:B---3--:R-:W-:Y:S01]  /*14e60*/  FFMA.FTZ R133, R210, UR4, -R177.reuse ;  /* 0x00000004d2857c23 */ /* 0x108fe200080108b1 */
[C---:B------:R-:W-:Y:S01]  /*14e70*/  HMMA.16816.F32 R32, R136.reuse, R150, R32 ;  /* 0x000000968820723c */ /* 0x040fe20000001820 */
[----:B------:R-:W3:Y:S02]  /*14e80*/  LDL.LU R210, [R1] ;  /* 0x0000000001d27983 */ /* 0x000ee40000300800 */
[----:B------:R5:W-:Y:S02]  /*14e90*/  MUFU.EX2 R187, R133 ;  /* 0x0000008500bb7308 */ /* 0x000be40000000800 */
[----:B------:R-:W1:Y:S01]  /*14ea0*/  LDSM.16.MT88.4 R148, [R213+0x17000] ;  /* 0x01700000d594783b */ /* 0x000e620000004200 */
[C---:B----4-:R-:W-:Y:S06]  /*14eb0*/  HMMA.16816.F32 R36, R136.reuse, R152, R36 ;  /* 0x000000988824723c */ /* 0x050fec0000001824 */
[C---:B------:R-:W-:Y:S01]  /*14ec0*/  HMMA.16816.F32 R40, R136.reuse, R154, R40 ;  /* 0x0000009a8828723c */ /* 0x040fe20000001828 */
[----:B------:R-:W-:Y:S05]  /*14ed0*/  LDSM.16.MT88.4 R152, [R215+0x17000] ;  /* 0x01700000d798783b */ /* 0x000fea0000004200 */
[C---:B------:R-:W-:Y:S05]  /*14ee0*/  HMMA.16816.F32 R44, R136.reuse, R160, R44 ;  /* 0x000000a0882c723c */ /* 0x040fea000000182c */
[--C-:B-----5:R-:W-:Y:S01]  /*14ef0*/  FFMA.FTZ R133, R245, UR4, -R177.reuse ;  /* 0x00000004f5857c23 */ /* 0x120fe200080108b1 */
[C---:B------:R-:W-:Y:S01]  /*14f00*/  HMMA.16816.F32 R48, R136.reuse, R162, R48 ;  /* 0x000000a28830723c */ /* 0x040fe20000001830 */
[----:B------:R-:W-:Y:S02]  /*14f10*/  LDSM.16.MT88.4 R160, [R216+0x11800] ;  /* 0x01180000d8a0783b */ /* 0x000fe40000004200 */
[----:B------:R4:W5:Y:S02]  /*14f20*/  MUFU.EX2 R186, R133 ;  /* 0x0000008500ba7308 */ /* 0x0009640000000800 */
[----:B------:R-:W-:Y:S01]  /*14f30*/  MOV R245, R179 ;  /* 0x000000b300f57202 */ /* 0x000fe20000000f00 */
[C---:B------:R-:W-:Y:S06]  /*14f40*/  HMMA.16816.F32 R52, R136.reuse, R164, R52 ;  /* 0x000000a48834723c */ /* 0x040fec0000001834 */
[C---:B------:R-:W-:Y:S01]  /*14f50*/  HMMA.16816.F32 R56, R136.reuse, R166, R56 ;  /* 0x000000a68838723c */ /* 0x040fe20000001838 */
[----:B------:R-:W-:Y:S05]  /*14f60*/  LDSM.16.MT88.4 R164, [R215+0x11800] ;  /* 0x01180000d7a4783b */ /* 0x000fea0000004200 */
[C---:B--2---:R-:W-:Y:S05]  /*14f70*/  HMMA.16816.F32 R60, R136.reuse, R140, R60 ;  /* 0x0000008c883c723c */ /* 0x044fea000000183c */
[--C-:B----4-:R-:W-:Y:S01]  /*14f80*/  FFMA.FTZ R133, R248, UR4, -R177.reuse ;  /* 0x00000004f8857c23 */ /* 0x110fe200080108b1 */
[C---:B------:R-:W-:Y:S01]  /*14f90*/  HMMA.16816.F32 R64, R136.reuse, R142, R64 ;  /* 0x0000008e8840723c */ /* 0x040fe20000001840 */
[----:B------:R-:W2:Y:S02]  /*14fa0*/  LDSM.16.MT88.4 R140, [R214+0x17000] ;  /* 0x01700000d68c783b */ /* 0x000ea40000004200 */
[----:B------:R-:W-:Y:S02]  /*14fb0*/  MUFU.EX2 R134, R133 ;  /* 0x0000008500867308 */ /* 0x000fe40000000800 */
[----:B------:R-:W-:Y:S01]  /*14fc0*/  FFMA.FTZ R177, R135, UR4, -R177 ;  /* 0x0000000487b17c23 */ /* 0x000fe200080108b1 */
[C---:B------:R-:W-:Y:S07]  /*14fd0*/  HMMA.16816.F32 R68, R136.reuse, R168, R68 ;  /* 0x000000a88844723c */ /* 0x040fee0000001844 */
[----:B------:R4:W4:Y:S01]  /*14fe0*/  MUFU.EX2 R133, R177 ;  /* 0x000000b100857308 */ /* 0x0009220000000800 */
[C---:B------:R-:W-:Y:S03]  /*14ff0*/  HMMA.16816.F32 R72, R136.reuse, R170, R72 ;  /* 0x000000aa8848723c */ /* 0x040fe60000001848 */
[----:B------:R-:W-:Y:S03]  /*15000*/  F2FP.F16.F32.PACK_AB R168, R190, R191 ;  /* 0x000000bfbea8723e */ /* 0x000fe600000000ff */
[C---:B------:R-:W-:Y:S05]  /*15010*/  HMMA.16816.F32 R76, R136.reuse, R172, R76 ;  /* 0x000000ac884c723c */ /* 0x040fea000000184c */
[----:B-1----:R-:W-:Y:S01]  /*15020*/  F2FP.F16.F32.PACK_AB R170, R188, R189 ;  /* 0x000000bdbcaa723e */ /* 0x002fe200000000ff */
[C---:B------:R-:W-:Y:S01]  /*15030*/  HMMA.16816.F32 R80, R136.reuse, R174, R80 ;  /* 0x000000ae8850723c */ /* 0x040fe20000001850 */
[----:B------:R-:W-:Y:S04]  /*15040*/  LDSM.16.MT88.4 R172, [R213+0x13800] ;  /* 0x01380000d5ac783b */ /* 0x000fe80000004200 */
[----:B-----5:R-:W-:Y:S01]  /*15050*/  F2FP.F16.F32.PACK_AB R169, R186, R187 ;  /* 0x000000bbbaa9723e */ /* 0x020fe200000000ff */
[C---:B------:R-:W-:Y:S03]  /*15060*/  HMMA.16816.F32 R84, R136.reuse, R144, R84 ;  /* 0x000000908854723c */ /* 0x040fe60000001854 */
[----:B----4-:R-:W-:Y:S02]  /*15070*/  LDSM.16.MT88.4 R176, [R214+0x13800] ;  /* 0x01380000d6b0783b */ /* 0x010fe40000004200 */
[----:B------:R-:W-:Y:S01]  /*15080*/  F2FP.F16.F32.PACK_AB R171, R133, R134 ;  /* 0x0000008685ab723e */ /* 0x000fe200000000ff */
[C---:B------:R-:W-:Y:S05]  /*15090*/  HMMA.16816.F32 R88, R136.reuse, R146, R88 ;  /* 0x000000928858723c */ /* 0x040fea0000001858 */
[----:B------:R-:W1:Y:S01]  /*150a0*/  LDSM.16.MT88.4 R144, [R216+0x17000] ;  /* 0x01700000d890783b */ /* 0x000e620000004200 */
[C---:B------:R-:W-:Y:S06]  /*150b0*/  HMMA.16816.F32 R92, R136.reuse, R156, R92 ;  /* 0x0000009c885c723c */ /* 0x040fec000000185c */
[C---:B------:R-:W-:Y:S01]  /*150c0*/  HMMA.16816.F32 R96, R136.reuse, R158, R96 ;  /* 0x0000009e8860723c */ /* 0x040fe20000001860 */
[----:B------:R-:W-:Y:S05]  /*150d0*/  LDSM.16.MT88.4 R156, [R214+0x11800] ;  /* 0x01180000d69c783b */ /* 0x000fea0000004200 */
[C---:B------:R-:W-:Y:S06]  /*150e0*/  HMMA.16816.F32 R100, R136.reuse, R148, R100 ;  /* 0x000000948864723c */ /* 0x040fec0000001864 */
[C---:B------:R-:W-:Y:S01]  /*150f0*/  HMMA.16816.F32 R104, R136.reuse, R150, R104 ;  /* 0x000000968868723c */ /* 0x040fe20000001868 */
[----:B------:R-:W4:Y:S05]  /*15100*/  LDSM.16.MT88.4 R148, [R213+0x11800] ;  /* 0x01180000d594783b */ /* 0x000f2a0000004200 */
[C---:B--2---:R-:W-:Y:S06]  /*15110*/  HMMA.16816.F32 R108, R136.reuse, R140, R108 ;  /* 0x0000008c886c723c */ /* 0x044fec000000186c */
[C---:B------:R-:W-:Y:S06]  /*15120*/  HMMA.16816.F32 R112, R136.reuse, R142, R112 ;  /* 0x0000008e8870723c */ /* 0x040fec0000001870 */
[C---:B-1----:R-:W-:Y:S06]  /*15130*/  HMMA.16816.F32 R116, R136.reuse, R144, R116 ;  /* 0x000000908874723c */ /* 0x042fec0000001874 */
[C---:B------:R-:W-:Y:S06]  /*15140*/  HMMA.16816.F32 R120, R136.reuse, R146, R120 ;  /* 0x000000928878723c */ /* 0x040fec0000001878 */
[C---:B------:R-:W-:Y:S06]  /*15150*/  HMMA.16816.F32 R124, R136.reuse, R152, R124 ;  /* 0x00000098887c723c */ /* 0x040fec000000187c */
[----:B------:R-:W-:Y:S06]  /*15160*/  HMMA.16816.F32 R128, R136, R154, R128 ;  /* 0x0000009a8880723c */ /* 0x000fec0000001880 */
[C---:B----4-:R-:W-:Y:S01]  /*15170*/  HMMA.16816.F32 R136, R168.reuse, R148, R4 ;  /* 0x00000094a888723c */ /* 0x050fe20000001804 */
[----:B------:R-:W1:Y:S05]  /*15180*/  LDSM.16.MT88.4 R4, [R215+0x13800] ;  /* 0x01380000d704783b */ /* 0x000e6a0000004200 */
[C---:B------:R-:W-:Y:S03]  /*15190*/  HMMA.16816.F32 R144, R168.reuse, R150, R8 ;  /* 0x00000096a890723c */ /* 0x040fe60000001808 */
[----:B------:R-:W2:Y:S03]  /*151a0*/  LDSM.16.MT88.4 R8, [R213+0x15800] ;  /* 0x01580000d508783b */ /* 0x000ea60000004200 */
[C---:B------:R-:W-:Y:S05]  /*151b0*/  HMMA.16816.F32 R140, R168.reuse, R156, R12 ;  /* 0x0000009ca88c723c */ /* 0x040fea000000180c */
[----:B------:R-:W4:Y:S01]  /*151c0*/  LDSM.16.MT88.4 R12, [R214+0x15800] ;  /* 0x01580000d60c783b */ /* 0x000f220000004200 */
[C---:B------:R-:W-:Y:S06]  /*151d0*/  HMMA.16816.F32 R152, R168.reuse, R158, R16 ;  /* 0x0000009ea898723c */ /* 0x040fec0000001810 */
[C---:B------:R-:W-:Y:S01]  /*151e0*/  HMMA.16816.F32 R148, R168.reuse, R160, R20 ;  /* 0x000000a0a894723c */ /* 0x040fe20000001814 */
[----:B------:R-:W5:Y:S05]  /*151f0*/  LDSM.16.MT88.4 R16, [R216+0x15800] ;  /* 0x01580000d810783b */ /* 0x000f6a0000004200 */
[C---:B------:R-:W-:Y:S03]  /*15200*/  HMMA.16816.F32 R160, R168.reuse, R162, R24 ;  /* 0x000000a2a8a0723c */ /* 0x040fe60000001818 */
[----:B------:R-:W5:Y:S03]  /*15210*/  LDSM.16.MT88.4 R20, [R215+0x15800] ;  /* 0x01580000d714783b */ /* 0x000f660000004200 */
[C---:B------:R-:W-:Y:S05]  /*15220*/  HMMA.16816.F32 R156, R168.reuse, R164, R28 ;  /* 0x000000a4a89c723c */ /* 0x040fea000000181c */
[----:B------:R-:W5:Y:S01]  /*15230*/  LDSM.16.MT88.4 R24, [R213+0x17800] ;  /* 0x01780000d518783b */ /* 0x000f620000004200 */
[C---:B------:R-:W-:Y:S06]  /*15240*/  HMMA.16816.F32 R164, R168.reuse, R166, R32 ;  /* 0x000000a6a8a4723c */ /* 0x040fec0000001820 */
[C---:B------:R-:W-:Y:S01]  /*15250*/  HMMA.16816.F32 R36, R168.reuse, R172, R36 ;  /* 0x000000aca824723c */ /* 0x040fe20000001824 */
[----:B------:R-:W3:Y:S05]  /*15260*/  LDSM.16.MT88.4 R28, [R214+0x17800] ;  /* 0x01780000d61c783b */ /* 0x000eea0000004200 */
[C---:B------:R-:W-:Y:S06]  /*15270*/  HMMA.16816.F32 R40, R168.reuse, R174, R40 ;  /* 0x000000aea828723c */ /* 0x040fec0000001828 */
[C---:B------:R-:W-:Y:S06]  /*15280*/  HMMA.16816.F32 R44, R168.reuse, R176, R44 ;  /* 0x000000b0a82c723c */ /* 0x040fec000000182c */
[C---:B------:R-:W-:Y:S06]  /*15290*/  HMMA.16816.F32 R48, R168.reuse, R178, R48 ;  /* 0x000000b2a830723c */ /* 0x040fec0000001830 */
[C---:B------:R-:W-:Y:S06]  /*152a0*/  HMMA.16816.F32 R52, R168.reuse, R180, R52 ;  /* 0x000000b4a834723c */ /* 0x040fec0000001834 */
[C---:B------:R-:W-:Y:S06]  /*152b0*/  HMMA.16816.F32 R56, R168.reuse, R182, R56 ;  /* 0x000000b6a838723c */ /* 0x040fec0000001838 */
[C---:B-1----:R-:W-:Y:S06]  /*152c0*/  HMMA.16816.F32 R60, R168.reuse, R4, R60 ;  /* 0x00000004a83c723c */ /* 0x042fec000000183c */
[C---:B------:R-:W-:Y:S01]  /*152d0*/  HMMA.16816.F32 R64, R168.reuse, R6, R64 ;  /* 0x00000006a840723c */ /* 0x040fe20000001840 */
[----:B------:R-:W1:Y:S05]  /*152e0*/  LDSM.16.MT88.4 R4, [R216+0x17800] ;  /* 0x01780000d804783b */ /* 0x000e6a0000004200 */
[C---:B--2---:R-:W-:Y:S06]  /*152f0*/  HMMA.16816.F32 R68, R168.reuse, R8, R68 ;  /* 0x00000008a844723c */ /* 0x044fec0000001844 */
[C---:B------:R-:W-:Y:S01]  /*15300*/  HMMA.16816.F32 R72, R168.reuse, R10, R72 ;  /* 0x0000000aa848723c */ /* 0x040fe20000001848 */
[----:B------:R-:W2:Y:S05]  /*15310*/  LDSM.16.MT88.4 R8, [R215+0x17800] ;  /* 0x01780000d708783b */ /* 0x000eaa0000004200 */
[C---:B----4-:R-:W-:Y:S06]  /*15320*/  HMMA.16816.F32 R76, R168.reuse, R12, R76 ;  /* 0x0000000ca84c723c */ /* 0x050fec000000184c */
[C---:B------:R-:W-:Y:S06]  /*15330*/  HMMA.16816.F32 R80, R168.reuse, R14, R80 ;  /* 0x0000000ea850723c */ /* 0x040fec0000001850 */
[C---:B-----5:R-:W-:Y:S06]  /*15340*/  HMMA.16816.F32 R84, R168.reuse, R16, R84 ;  /* 0x00000010a854723c */ /* 0x060fec0000001854 */
[C---:B------:R-:W-:Y:S06]  /*15350*/  HMMA.16816.F32 R88, R168.reuse, R18, R88 ;  /* 0x00000012a858723c */ /* 0x040fec0000001858 */
[C---:B------:R-:W-:Y:S05]  /*15360*/  HMMA.16816.F32 R92, R168.reuse, R20, R92 ;  /* 0x00000014a85c723c */ /* 0x040fea000000185c */
[----:B------:R-:W-:Y:S01]  /*15370*/  FFMA.FTZ R0, R0, R244, R249 ;  /* 0x000000f400007223 */ /* 0x000fe200000100f9 */
[C---:B------:R-:W-:Y:S06]  /*15380*/  HMMA.16816.F32 R96, R168.reuse, R22, R96 ;  /* 0x00000016a860723c */ /* 0x040fec0000001860 */
[C---:B------:R-:W-:Y:S05]  /*15390*/  HMMA.16816.F32 R100, R168.reuse, R24, R100 ;  /* 0x00000018a864723c */ /* 0x040fea0000001864 */
[----:B---3--:R-:W-:Y:S01]  /*153a0*/  FFMA.FTZ R12, R2, R210, R245 ;  /* 0x000000d2020c7223 */ /* 0x008fe200000100f5 */
        /* <DEDUP_REMOVED lines=8> */
[C---:B------:R-:W-:Y:S05]  /*15430*/  HMMA.16816.F32 R120, R168.reuse, R6, R120 ;  /* 0x00000006a878723c */ /* 0x040fea0000001878 */
[----:B------:R-:W-:Y:S01]  /*15440*/  FADD.FTZ R12, R208, R0 ;  /* 0x00000000d00c7221 */ /* 0x000fe20000010000 */
[----:B------:R-:W-:Y:S01]  /*15450*/  FADD.FTZ R0, R250, R2 ;  /* 0x00000002fa007221 */ /* 0x000fe20000010000 */
[C---:B--2---:R-:W-:Y:S04]  /*15460*/  HMMA.16816.F32 R124, R168.reuse, R8, R124 ;  /* 0x00000008a87c723c */ /* 0x044fe8000000187c */
[----:B------:R-:W-:Y:S01]  /*15470*/  FADD.FTZ R2, R203, R0 ;  /* 0x00000000cb027221 */ /* 0x000fe20000010000 */
[----:B------:R-:W-:Y:S01]  /*15480*/  FADD.FTZ R12, R207, R12 ;  /* 0x0000000ccf0c7221 */ /* 0x000fe20000010000 */
[----:B------:R-:W-:Y:S05]  /*15490*/  HMMA.16816.F32 R128, R168, R10, R128 ;  /* 0x0000000aa880723c */ /* 0x000fea0000001880 */
[----:B------:R-:W-:Y:S01]  /*154a0*/  FADD.FTZ R2, R202, R2 ;  /* 0x00000002ca027221 */ /* 0x000fe20000010000 */
[----:B------:R-:W-:Y:S05]  /*154b0*/  FADD.FTZ R0, R206, R12 ;  /* 0x0000000cce007221 */ /* 0x000fea0000010000 */
[----:B------:R-:W-:Y:S01]  /*154c0*/  FADD.FTZ R12, R205, R0 ;  /* 0x00000000cd0c7221 */ /* 0x000fe20000010000 */
[----:B------:R-:W-:Y:S03]  /*154d0*/  FADD.FTZ R0, R201, R2 ;  /* 0x00000002c9007221 */ /* 0x000fe60000010000 */
        /* <DEDUP_REMOVED lines=15> */
[----:B------:R-:W-:Y:S01]  /*155d0*/  FADD.FTZ R0, R134, R0 ;  /* 0x0000000086007221 */ /* 0x000fe20000010000 */
[----:B------:R-:W-:Y:S02]  /*155e0*/  MOV R134, R3 ;  /* 0x0000000300867202 */ /* 0x000fe40000000f00 */
[----:B------:R-:W-:Y:S01]  /*155f0*/  FADD.FTZ R2, R188, R2 ;  /* 0x00000002bc027221 */ /* 0x000fe20000010000 */
[----:B------:R-:W-:Y:S01]  /*15600*/  FADD.FTZ R0, R133, R0 ;  /* 0x0000000085007221 */ /* 0x000fe20000010000 */
[----:B------:R-:W-:Y:S03]  /*15610*/  MOV R133, R132 ;  /* 0x0000008400857202 */ /* 0x000fe60000000f00 */
[----:B------:R1:W-:Y:S04]  /*15620*/  STL [R1], R2 ;  /* 0x0000000201007387 */ /* 0x0003e80000100800 */
[----:B------:R1:W-:Y:S01]  /*15630*/  STL [R1+0x4], R0 ;  /* 0x0000040001007387 */ /* 0x0003e20000100800 */
[----:B------:R-:W-:Y:S05]  /*15640*/  @P0 BRA `(.L_x_2439) ;  /* 0xffffffac00b00947 */ /* 0x000fea000383ffff */
.L_x_2435:
[----:B------:R-:W1:Y:S04]  /*15650*/  LDL.LU R5, [R1] ;  /* 0x0000000001057983 */ /* 0x000e680000300800 */
[----:B------:R-:W2:Y:S01]  /*15660*/  LDL.LU R4, [R1+0x4] ;  /* 0x0000040001047983 */ /* 0x000ea20000300800 */
[----:B------:R-:W3:Y:S01]  /*15670*/  S2UR UR4, SR_CgaCtaId ;  /* 0x00000000000479c3 */ /* 0x000ee20000008800 */
[----:B------:R-:W-:Y:S01]  /*15680*/  UMOV UR6, 0x400 ;  /* 0x0000040000067882 */ /* 0x000fe20000000000 */
[----:B------:R-:W-:Y:S02]  /*15690*/  UISETP.NE.AND UP0, UPT, UR13, -0x1, UPT ;  /* 0xffffffff0d00788c */ /* 0x000fe4000bf05270 */
[----:B---3--:R-:W-:-:S09]  /*156a0*/  ULEA UR4, UR4, UR6, 0x18 ;  /* 0x0000000604047291 */ /* 0x008fd2000f8ec03f */
[----:B------:R-:W-:Y:S02]  /*156b0*/  @UP0 ULDC.64 UR6, c[0x0][0x298] ;  /* 0x0000a60000060ab9 */ /* 0x000fe40000000a00 */
[----:B------:R-:W-:-:S04]  /*156c0*/  @UP0 UIMAD.WIDE.U32 UR10, UR13, UR6, URZ ;  /* 0x000000060d0a02a5 */ /* 0x000fc8000f8e003f */
[----:B------:R-:W-:Y:S01]  /*156d0*/  @UP0 UIMAD UR8, UR13, UR7, UR11 ;  /* 0x000000070d0802a4 */ /* 0x000fe2000f8e020b */
[----:B-1----:R-:W1:Y:S04]  /*156e0*/  SHFL.BFLY PT, R0, R5, 0x2, 0x1f ;  /* 0x0c401f0005007f89 */ /* 0x002e6800000e0000 */
[----:B--2---:R-:W2:Y:S01]  /*156f0*/  SHFL.BFLY PT, R2, R4, 0x2, 0x1f ;  /* 0x0c401f0004027f89 */ /* 0x004ea200000e0000 */
[----:B-1----:R-:W-:Y:S01]  /*15700*/  FADD.FTZ R0, R0, R5 ;  /* 0x0000000500007221 */ /* 0x002fe20000010000 */
[----:B--2---:R-:W-:-:S04]  /*15710*/  FADD.FTZ R2, R2, R4 ;  /* 0x0000000402027221 */ /* 0x004fc80000010000 */
[----:B------:R-:W1:Y:S04]  /*15720*/  SHFL.BFLY PT, R5, R0, 0x1, 0x1f ;  /* 0x0c201f0000057f89 */ /* 0x000e6800000e0000 */
[----:B------:R-:W2:Y:S01]  /*15730*/  SHFL.BFLY PT, R4, R2, 0x1, 0x1f ;  /* 0x0c201f0002047f89 */ /* 0x000ea200000e0000 */
[----:B-1----:R-:W-:Y:S01]  /*15740*/  FADD.FTZ R134, R0, R5 ;  /* 0x0000000500867221 */ /* 0x002fe20000010000 */
[----:B------:R-:W-:Y:S01]  /*15750*/  MOV R0, 0x3f800000 ;  /* 0x3f80000000007802 */ /* 0x000fe20000000f00 */
[----:B--2---:R-:W-:-:S03]  /*15760*/  FADD.FTZ R133, R2, R4 ;  /* 0x0000000402857221 */ /* 0x004fc60000010000 */
[----:B------:R-:W-:Y:S02]  /*15770*/  FSETP.NE.FTZ.AND P4, PT, R134, RZ, PT ;  /* 0x000000ff8600720b */ /* 0x000fe40003f95000 */
[----:B------:R-:W-:Y:S02]  /*15780*/  MOV R2, 0x3f800000 ;  /* 0x3f80000000027802 */ /* 0x000fe40000000f00 */
[----:B------:R-:W-:-:S09]  /*15790*/  FSETP.NE.FTZ.AND P3, PT, R133, RZ, PT ;  /* 0x000000ff8500720b */ /* 0x000fd20003f75000 */
[----:B------:R-:W1:Y:S08]  /*157a0*/  @P4 MUFU.RCP R0, R134 ;  /* 0x0000008600004308 */ /* 0x000e700000001000 */
[----:B------:R-:W2:Y:S01]  /*157b0*/  @P3 MUFU.RCP R2, R133 ;  /* 0x0000008500023308 */ /* 0x000ea20000001000 */
[C---:B-1---5:R-:W-:Y:S01]  /*157c0*/  FMUL.FTZ R170, R0.reuse, R160 ;  /* 0x000000a000aa7220 */ /* 0x062fe20000410000 */
[C---:B------:R-:W-:Y:S01]  /*157d0*/  FMUL.FTZ R160, R0.reuse, R40 ;  /* 0x0000002800a07220 */ /* 0x040fe20000410000 */
[C---:B------:R-:W-:Y:S01]  /*157e0*/  FMUL.FTZ R40, R0.reuse, R73 ;  /* 0x0000004900287220 */ /* 0x040fe20000410000 */
[C---:B------:R-:W-:Y:S01]  /*157f0*/  FMUL.FTZ R11, R0.reuse, R153 ;  /* 0x00000099000b7220 */ /* 0x040fe20000410000 */
[----:B------:R-:W1:Y:S01]  /*15800*/  S2R R73, SR_TID.X ;  /* 0x0000000000497919 */ /* 0x000e620000002100 */
[C---:B------:R-:W-:Y:S01]  /*15810*/  FMUL.FTZ R169, R0.reuse, R156 ;  /* 0x0000009c00a97220 */ /* 0x040fe20000410000 */
[C---:B------:R-:W-:Y:S01]  /*15820*/  FMUL.FTZ R168, R0.reuse, R164 ;  /* 0x000000a400a87220 */ /* 0x040fe20000410000 */
[----:B------:R-:W-:Y:S01]  /*15830*/  FMUL.FTZ R153, R0, R48 ;  /* 0x0000003000997220 */ /* 0x000fe20000410000 */
[C---:B--2---:R-:W-:Y:S01]  /*15840*/  FMUL.FTZ R20, R2.reuse, R39 ;  /* 0x0000002702147220 */ /* 0x044fe20000410000 */
[C---:B------:R-:W-:Y:S01]  /*15850*/  FMUL.FTZ R39, R2.reuse, R74 ;  /* 0x0000004a02277220 */ /* 0x040fe20000410000 */
[C---:B------:R-:W-:Y:S01]  /*15860*/  FMUL.FTZ R19, R2.reuse, R43 ;  /* 0x0000002b02137220 */ /* 0x040fe20000410000 */
[----:B------:R-:W-:Y:S01]  /*15870*/  FMUL.FTZ R43, R2, R66 ;  /* 0x00000042022b7220 */ /* 0x000fe20000410000 */
        /* <DEDUP_REMOVED lines=60> */
[--C-:B------:R-:W-:Y:S01]  /*15c40*/  SHF.R.S32.HI R38, RZ, 0x2, R66.reuse ;  /* 0x00000002ff267819 */ /* 0x100fe20000011442 */
[C---:B------:R-:W-:Y:S01]  /*15c50*/  FMUL.FTZ R18, R2.reuse, R47 ;  /* 0x0000002f02127220 */ /* 0x040fe20000410000 */
[----:B------:R-:W-:Y:S01]  /*15c60*/  SHF.R.S32.HI R0, RZ, 0x1f, R66 ;  /* 0x0000001fff007819 */ /* 0x000fe20000011442 */
        /* <DEDUP_REMOVED lines=60> */
[----:B------:R-:W-:-:S02]  /*16030*/  IADD3 R2, R38, -R0, RZ ;  /* 0x8000000026027210 */ /* 0x000fc40007ffe0ff */
[----:B------:R-:W-:Y:S02]  /*16040*/  F2FP.F16.F32.PACK_AB R45, R4, R45 ;  /* 0x0000002d042d723e */ /* 0x000fe400000000ff */
[----:B------:R-:W-:Y:S02]  /*16050*/  LEA.HI R70, R74, R73, RZ, 0x5 ;  /* 0x000000494a467211 */ /* 0x000fe400078f28ff */
[----:B------:R-:W-:Y:S02]  /*16060*/  LOP3.LUT R0, R66, 0x3ffffffc, RZ, 0xc0, !PT ;  /* 0x3ffffffc42007812 */ /* 0x000fe400078ec0ff */
[----:B------:R-:W-:Y:S02]  /*16070*/  SHF.L.U32 R4, R2, 0x6, RZ ;  /* 0x0000000602047819 */ /* 0x000fe400000006ff */
[----:B------:R-:W-:Y:S02]  /*16080*/  F2FP.F16.F32.PACK_AB R55, R19, R42 ;  /* 0x0000002a1337723e */ /* 0x000fe400000000ff */
[----:B------:R-:W-:-:S02]  /*16090*/  F2FP.F16.F32.PACK_AB R42, R69, R68 ;  /* 0x00000044452a723e */ /* 0x000fc400000000ff */
[----:B------:R-:W-:Y:S02]  /*160a0*/  SHF.R.S32.HI R69, RZ, 0x5, R70 ;  /* 0x00000005ff457819 */ /* 0x000fe40000011446 */
[----:B------:R-:W-:Y:S02]  /*160b0*/  IADD3 R0, -R0, R73, RZ ;  /* 0x0000004900007210 */ /* 0x000fe40007ffe1ff */
[----:B------:R-:W-:Y:S02]  /*160c0*/  LOP3.LUT R4, R4, 0x1c0, RZ, 0xc0, !PT ;  /* 0x000001c004047812 */ /* 0x000fe400078ec0ff */
[----:B------:R-:W-:Y:S02]  /*160d0*/  F2FP.F16.F32.PACK_AB R49, R16, R49 ;  /* 0x000000311031723e */ /* 0x000fe400000000ff */
[----:B------:R-:W-:Y:S02]  /*160e0*/  F2FP.F16.F32.PACK_AB R47, R15, R47 ;  /* 0x0000002f0f2f723e */ /* 0x000fe400000000ff */
[----:B------:R-:W-:-:S02]  /*160f0*/  LOP3.LUT R16, R2, 0x1, RZ, 0xc0, !PT ;  /* 0x0000000102107812 */ /* 0x000fc400078ec0ff */
[----:B------:R-:W-:Y:S02]  /*16100*/  LEA R15, R69, R0, 0x9 ;  /* 0x00000000450f7211 */ /* 0x000fe400078e48ff */
[----:B------:R-:W-:Y:S02]  /*16110*/  LEA.HI R0, R4, R4, RZ, 0x1d ;  /* 0x0000000404007211 */ /* 0x000fe400078fe8ff */
[----:B------:R-:W-:Y:S02]  /*16120*/  ISETP.NE.U32.AND P0, PT, R16, 0x1, PT ;  /* 0x000000011000780c */ /* 0x000fe40003f05070 */
[----:B------:R-:W-:Y:S02]  /*16130*/  LEA R0, R15, R0, 0x1 ;  /* 0x000000000f007211 */ /* 0x000fe400078e08ff */
[----:B------:R-:W-:Y:S02]  /*16140*/  R2P PR, R2, 0x6 ;  /* 0x0000000602007804 */ /* 0x000fe40000000000 */
[----:B------:R-:W-:-:S02]  /*16150*/  F2FP.F16.F32.PACK_AB R6, R6, R175 ;  /* 0x000000af0606723e */ /* 0x000fc400000000ff */
[----:B------:R-:W-:Y:S01]  /*16160*/  LEA R0, R0, UR4, 0x1 ;  /* 0x0000000400007c11 */ /* 0x000fe2000f8e08ff */
[----:B------:R-:W-:Y:S01]  /*16170*/  ULDC.U8 UR4, c[0x0][0x3d8] ;  /* 0x0000f60000047ab9 */ /* 0x000fe20000000000 */
[----:B------:R-:W-:Y:S02]  /*16180*/  MOV R4, 0x20 ;  /* 0x0000002000047802 */ /* 0x000fe40000000f00 */
[----:B------:R-:W-:Y:S01]  /*16190*/  F2FP.F16.F32.PACK_AB R5, R139, R5 ;  /* 0x000000058b05723e */ /* 0x000fe200000000ff */
[----:B------:R1:W-:Y:S01]  /*161a0*/  STS [R0], R6 ;  /* 0x0000000600007388 */ /* 0x0003e20000000800 */
[----:B------:R-:W-:Y:S02]  /*161b0*/  SEL R4, R4, 0xffffffe0, !P1 ;  /* 0xffffffe004047807 */ /* 0x000fe40004800000 */
[----:B------:R-:W-:Y:S01]  /*161c0*/  IADD3 R2, R0, -0x10, RZ ;  /* 0xfffffff000027810 */ /* 0x000fe20007ffe0ff */
[----:B------:R2:W-:Y:S01]  /*161d0*/  STS [R0+0x400], R5 ;  /* 0x0004000500007388 */ /* 0x0005e20000000800 */
[----:B------:R-:W-:-:S02]  /*161e0*/  F2FP.F16.F32.PACK_AB R7, R7, R174 ;  /* 0x000000ae0707723e */ /* 0x000fc400000000ff */
[----:B------:R-:W-:Y:S02]  /*161f0*/  F2FP.F16.F32.PACK_AB R9, R147, R9 ;  /* 0x000000099309723e */ /* 0x000fe400000000ff */
[----:B------:R-:W-:Y:S02]  /*16200*/  @P0 IADD3 R2, R0, 0x10, RZ ;  /* 0x0000001000020810 */ /* 0x000fe40007ffe0ff */
[----:B------:R-:W-:Y:S02]  /*16210*/  F2FP.F16.F32.PACK_AB R8, R8, R173 ;  /* 0x000000ad0808723e */ /* 0x000fe400000000ff */
[----:B------:R-:W-:Y:S01]  /*16220*/  F2FP.F16.F32.PACK_AB R12, R143, R12 ;  /* 0x0000000c8f0c723e */ /* 0x000fe200000000ff */
[----:B------:R3:W-:Y:S01]  /*16230*/  STS [R2], R7 ;  /* 0x0000000702007388 */ /* 0x0007e20000000800 */
[----:B------:R-:W-:Y:S02]  /*16240*/  F2FP.F16.F32.PACK_AB R11, R11, R172 ;  /* 0x000000ac0b0b723e */ /* 0x000fe400000000ff */
[----:B------:R-:W-:Y:S01]  /*16250*/  F2FP.F16.F32.PACK_AB R10, R155, R10 ;  /* 0x0000000a9b0a723e */ /* 0x000fe200000000ff */
[----:B------:R4:W-:Y:S01]  /*16260*/  STS [R2+0x400], R9 ;  /* 0x0004000902007388 */ /* 0x0009e20000000800 */
[----:B------:R-:W-:-:S02]  /*16270*/  F2FP.F16.F32.PACK_AB R13, R13, R171 ;  /* 0x000000ab0d0d723e */ /* 0x000fc400000000ff */
[----:B------:R-:W-:Y:S02]  /*16280*/  F2FP.F16.F32.PACK_AB R14, R151, R14 ;  /* 0x0000000e970e723e */ /* 0x000fe400000000ff */
[----:B------:R-:W-:Y:S02]  /*16290*/  F2FP.F16.F32.PACK_AB R64, R161, R170 ;  /* 0x000000aaa140723e */ /* 0x000fe400000000ff */
[----:B-1----:R-:W-:Y:S02]  /*162a0*/  MOV R6, 0x40 ;  /* 0x0000004000067802 */ /* 0x002fe40000000f00 */
[----:B------:R-:W-:Y:S02]  /*162b0*/  F2FP.F16.F32.PACK_AB R63, R163, R162 ;  /* 0x000000a2a33f723e */ /* 0x000fe400000000ff */
[----:B--2---:R-:W-:Y:S02]  /*162c0*/  IADD3 R5, R0, R4, RZ ;  /* 0x0000000400057210 */ /* 0x004fe40007ffe0ff */
[----:B------:R-:W-:-:S02]  /*162d0*/  SEL R6, R6, 0xffffffc0, !P2 ;  /* 0xffffffc006067807 */ /* 0x000fc40005000000 */
[----:B------:R-:W-:Y:S01]  /*162e0*/  IADD3 R4, R4, R2, RZ ;  /* 0x0000000204047210 */ /* 0x000fe20007ffe0ff */
[----:B------:R1:W-:Y:S01]  /*162f0*/  STS [R5], R8 ;  /* 0x0000000805007388 */ /* 0x0003e20000000800 */
[----:B------:R-:W-:Y:S02]  /*16300*/  F2FP.F16.F32.PACK_AB R62, R157, R169 ;  /* 0x000000a99d3e723e */ /* 0x000fe400000000ff */
[----:B------:R-:W-:Y:S01]  /*16310*/  F2FP.F16.F32.PACK_AB R61, R159, R61 ;  /* 0x0000003d9f3d723e */ /* 0x000fe200000000ff */
[----:B------:R-:W-:Y:S01]  /*16320*/  STS [R5+0x400], R12 ;  /* 0x0004000c05007388 */ /* 0x000fe20000000800 */
[----:B---3--:R-:W-:Y:S02]  /*16330*/  IADD3 R7, R5, R6, RZ ;  /* 0x0000000605077210 */ /* 0x008fe40007ffe0ff */
[----:B------:R-:W-:Y:S01]  /*16340*/  F2FP.F16.F32.PACK_AB R60, R165, R168 ;  /* 0x000000a8a53c723e */ /* 0x000fe200000000ff */
[----:B------:R-:W-:Y:S01]  /*16350*/  STS [R4], R11 ;  /* 0x0000000b04007388 */ /* 0x000fe20000000800 */
[----:B----4-:R-:W-:-:S02]  /*16360*/  IADD3 R9, R6, R2, RZ ;  /* 0x0000000206097210 */ /* 0x010fc40007ffe0ff */
[----:B------:R-:W-:Y:S01]  /*16370*/  F2FP.F16.F32.PACK_AB R59, R167, R166 ;  /* 0x000000a6a73b723e */ /* 0x000fe200000000ff */
[----:B------:R-:W-:Y:S01]  /*16380*/  STS [R4+0x400], R10 ;  /* 0x0004000a04007388 */ /* 0x000fe20000000800 */
[----:B------:R-:W-:Y:S02]  /*16390*/  F2FP.F16.F32.PACK_AB R58, R144, R164 ;  /* 0x000000a4903a723e */ /* 0x000fe400000000ff */
[----:B------:R-:W-:Y:S02]  /*163a0*/  F2FP.F16.F32.PACK_AB R57, R20, R57 ;  /* 0x000000391439723e */ /* 0x000fe400000000ff */
[----:B------:R-:W-:Y:S02]  /*163b0*/  F2FP.F16.F32.PACK_AB R56, R141, R160 ;  /* 0x000000a08d38723e */ /* 0x000fe400000000ff */
[----:B------:R-:W-:Y:S02]  /*163c0*/  F2FP.F16.F32.PACK_AB R54, R140, R156 ;  /* 0x0000009c8c36723e */ /* 0x000fe400000000ff */
[----:B------:R-:W-:-:S02]  /*163d0*/  F2FP.F16.F32.PACK_AB R53, R18, R53 ;  /* 0x000000351235723e */ /* 0x000fc400000000ff */
[----:B------:R-:W-:Y:S02]  /*163e0*/  F2FP.F16.F32.PACK_AB R52, R137, R153 ;  /* 0x000000998934723e */ /* 0x000fe400000000ff */
[-C--:B-1----:R-:W-:Y:S02]  /*163f0*/  IADD3 R8, R0, R6.reuse, RZ ;  /* 0x0000000600087210 */ /* 0x082fe40007ffe0ff */
[----:B------:R-:W-:Y:S02]  /*16400*/  IADD3 R6, R4, R6, RZ ;  /* 0x0000000604067210 */ /* 0x000fe40007ffe0ff */
[----:B------:R-:W-:Y:S01]  /*16410*/  F2FP.F16.F32.PACK_AB R51, R17, R51 ;  /* 0x000000331133723e */ /* 0x000fe200000000ff */
[----:B------:R-:W-:Y:S01]  /*16420*/  STS [R8], R13 ;  /* 0x0000000d08007388 */ /* 0x000fe20000000800 */
[----:B------:R-:W-:Y:S02]  /*16430*/  F2FP.F16.F32.PACK_AB R50, R136, R152 ;  /* 0x000000988832723e */ /* 0x000fe400000000ff */
        /* <DEDUP_REMOVED lines=16> */
[----:B------:R-:W-:Y:S01]  /*16540*/  STS [R6], R60 ;  /* 0x0000003c06007388 */ /* 0x000fe20000000800 */
        /* <DEDUP_REMOVED lines=37> */
[----:B------:R-:W-:Y:S01]  /*167a0*/  ISETP.NE.AND P1, PT, RZ, UR4, PT ;  /* 0x00000004ff007c0c */ /* 0x000fe2000bf25270 */
        /* <DEDUP_REMOVED lines=27> */
[----:B------:R-:W-:Y:S04]  /*16960*/  STS [R4+0x6000], R20 ;  /* 0x0060001404007388 */ /* 0x000fe80000000800 */
[----:B------:R4:W-:Y:S01]  /*16970*/  STS [R4+0x6400], R19 ;  /* 0x0064001304007388 */ /* 0x0009e20000000800 */
[----:B-1----:R-:W1:Y:S03]  /*16980*/  @P3 MUFU.LG2 R0, R133 ;  /* 0x0000008500003308 */ /* 0x002e660000000c00 */
[----:B------:R-:W-:Y:S04]  /*16990*/  STS [R8+0x6000], R18 ;  /* 0x0060001208007388 */ /* 0x000fe80000000800 */
[----:B------:R-:W-:Y:S01]  /*169a0*/  STS [R8+0x6400], R17 ;  /* 0x0064001108007388 */ /* 0x000fe20000000800 */
[----:B--2---:R-:W2:Y:S03]  /*169b0*/  @P3 LDC R2, c[0x0][0x2e8] ;  /* 0x0000ba00ff023b82 */ /* 0x004ea60000000800 */
[----:B------:R-:W-:Y:S04]  /*169c0*/  STS [R9+0x6000], R68 ;  /* 0x0060004409007388 */ /* 0x000fe80000000800 */
[----:B------:R-:W-:Y:S01]  /*169d0*/  STS [R9+0x6400], R67 ;  /* 0x0064004309007388 */ /* 0x000fe20000000800 */
[----:B---3--:R-:W3:Y:S01]  /*169e0*/  @P4 MUFU.LG2 R5, R134 ;  /* 0x0000008600054308 */ /* 0x008ee20000000c00 */
[----:B-1----:R-:W-:-:S02]  /*169f0*/  @P3 FMUL.FTZ R0, R0, 0.69314718246459960938 ;  /* 0x3f31721800003820 */ /* 0x002fc40000410000 */
[----:B------:R-:W-:Y:S04]  /*16a00*/  STS [R7+0x6000], R66 ;  /* 0x0060004207007388 */ /* 0x000fe80000000800 */
[----:B------:R1:W-:Y:S01]  /*16a10*/  STS [R7+0x6400], R65 ;  /* 0x0064004107007388 */ /* 0x0003e20000000800 */
[----:B----4-:R-:W4:Y:S03]  /*16a20*/  @P4 LDC R4, c[0x0][0x2e8] ;  /* 0x0000ba00ff044b82 */ /* 0x010f260000000800 */
[----:B------:R-:W-:Y:S04]  /*16a30*/  STS [R6+0x6000], R16 ;  /* 0x0060001006007388 */ /* 0x000fe80000000800 */
[----:B------:R2:W-:Y:S01]  /*16a40*/  STS [R6+0x6400], R15 ;  /* 0x0064000f06007388 */ /* 0x0005e20000000800 */
[----:B---3--:R-:W-:Y:S01]  /*16a50*/  @P4 FMUL.FTZ R5, R5, 0.69314718246459960938 ;  /* 0x3f31721805054820 */ /* 0x008fe20000410000 */
[----:B-1----:R-:W-:-:S02]  /*16a60*/  MOV R7, 0x7f800000 ;  /* 0x7f80000000077802 */ /* 0x002fc40000000f00 */
[----:B--2---:R-:W-:Y:S01]  /*16a70*/  MOV R6, 0x7f800000 ;  /* 0x7f80000000067802 */ /* 0x004fe20000000f00 */
[----:B------:R-:W-:Y:S06]  /*16a80*/  @P0 BRA `(.L_x_2440) ;  /* 0x00000000001c0947 */ /* 0x000fec0003800000 */
[----:B------:R-:W1:Y:S01]  /*16a90*/  S2UR UR8, SR_CTAID.Y ;  /* 0x00000000000879c3 */ /* 0x000e620000002600 */
[----:B------:R-:W-:Y:S01]  /*16aa0*/  ULDC.64 UR6, c[0x0][0x290] ;  /* 0x0000a40000067ab9 */ /* 0x000fe20000000a00 */
[----:B-1----:R-:W-:Y:S02]  /*16ab0*/  USHF.R.S32.HI UR4, URZ, 0x1f, UR8 ;  /* 0x0000001f3f047899 */ /* 0x002fe40008011408 */
[----:B------:R-:W-:Y:S02]  /*16ac0*/  UIMAD.WIDE.U32 UR10, UR8, UR6, URZ ;  /* 0x00000006080a72a5 */ /* 0x000fe4000f8e003f */
[----:B------:R-:W-:-:S04]  /*16ad0*/  UIMAD UR4, UR4, UR6, URZ ;  /* 0x00000006040472a4 */ /* 0x000fc8000f8e023f */
[----:B------:R-:W-:-:S04]  /*16ae0*/  UIMAD UR4, UR8, UR7, UR4 ;  /* 0x00000007080472a4 */ /* 0x000fc8000f8e0204 */
[----:B------:R-:W-:-:S12]  /*16af0*/  UIADD3 UR8, UR11, UR4, URZ ;  /* 0x000000040b087290 */ /* 0x000fd8000fffe03f */
.L_x_2440:
[----:B----4-:R-:W-:Y:S01]  /*16b00*/  @P4 FFMA.FTZ R6, R132, R4, R5 ;  /* 0x0000000484064223 */ /* 0x010fe20000010005 */
[----:B------:R-:W-:Y:S01]  /*16b10*/  @P3 FFMA.FTZ R7, R3, R2, R0 ;  /* 0x0000000203073223 */ /* 0x000fe20000010000 */
        /* <DEDUP_REMOVED lines=8> */
.L_x_2441:
[----:B------:R-:W-:Y:S01]  /*16ba0*/  S2UR UR4, SR_CTAID.Z ;  /* 0x00000000000479c3 */ /* 0x000fe20000002700 */
[----:B------:R-:W-:Y:S01]  /*16bb0*/  ULDC UR6, c[0x0][0x270] ;  /* 0x00009c0000067ab9 */ /* 0x000fe20000000800 */
[----:B------:R-:W-:-:S06]  /*16bc0*/  ULDC UR13, c[0x0][0x2c4] ;  /* 0x0000b100000d7ab9 */ /* 0x000fcc0000000800 */
[----:B------:R-:W1:Y:S02]  /*16bd0*/  S2UR UR7, SR_CTAID.Y ;  /* 0x00000000000779c3 */ /* 0x000e640000002600 */
[----:B-1----:R-:W-:-:S04]  /*16be0*/  UIMAD UR6, UR7, UR6, UR4 ;  /* 0x00000006070672a4 */ /* 0x002fc8000f8e0204 */
[----:B------:R-:W-:Y:S02]  /*16bf0*/  UIMAD UR13, UR6, UR13, URZ ;  /* 0x0000000d060d72a4 */ /* 0x000fe4000f8e023f */
.L_x_2442:
        /* <DEDUP_REMOVED lines=32> */
.L_x_2444:
[----:B------:R-:W-:Y:S05]  /*16e00*/  BSYNC B0 ;  /* 0x0000000000007941 */ /* 0x000fea0003800000 */
.L_x_2443:
[----:B------:R-:W2:Y:S04]  /*16e10*/  LDL R0, [R1+0x18] ;  /* 0x0000180001007983 */ /* 0x000ea80000100800 */
[----:B------:R-:W3:Y:S04]  /*16e20*/  LDL R5, [R1+0x20] ;  /* 0x0000200001057983 */ /* 0x000ee80000100800 */
[----:B------:R-:W4:Y:S04]  /*16e30*/  LDL R4, [R1+0x1c] ;  /* 0x00001c0001047983 */ /* 0x000f280000100800 */
[----:B-1----:R-:W5:Y:S04]  /*16e40*/  LDL.64 R2, [R1+0x8] ;  /* 0x0000080001027983 */ /* 0x002f680000100a00 */
[----:B------:R1:W5:Y:S01]  /*16e50*/  LDL.64 R38, [R1+0x8] ;  /* 0x0000080001267983 */ /* 0x0003620000100a00 */
[----:B------:R-:W1:Y:S03]  /*16e60*/  S2UR UR7, SR_CTAID.X ;  /* 0x00000000000779c3 */ /* 0x000e660000002500 */
[----:B------:R2:W2:Y:S04]  /*16e70*/  LDS.128 R32, [R239+0x1800] ;  /* 0x00180000ef207984 */ /* 0x0004a80000000c00 */
[----:B------:R2:W2:Y:S01]  /*16e80*/  LDS.128 R24, [R239] ;  /* 0x00000000ef187984 */ /* 0x0004a20000000c00 */
[----:B------:R-:W5:Y:S03]  /*16e90*/  LDC.64 R28, c[0x0][0x298] ;  /* 0x0000a600ff1c7b82 */ /* 0x000f660000000a00 */
[----:B------:R2:W2:Y:S04]  /*16ea0*/  LDS.128 R20, [R239+0x2000] ;  /* 0x00200000ef147984 */ /* 0x0004a80000000c00 */
[----:B------:R2:W2:Y:S04]  /*16eb0*/  LDS.128 R16, [R239+0x4000] ;  /* 0x00400000ef107984 */ /* 0x0004a80000000c00 */
[----:B------:R2:W2:Y:S01]  /*16ec0*/  LDS.128 R12, [R239+0x6000] ;  /* 0x00600000ef0c7984 */ /* 0x0004a20000000c00 */
[----:B-1----:R-:W-:-:S04]  /*16ed0*/  USHF.L.U32 UR7, UR7, 0x6, URZ ;  /* 0x0000000607077899 */ /* 0x002fc8000800063f */
[----:B------:R-:W-:Y:S01]  /*16ee0*/  USHF.R.S32.HI UR6, URZ, 0x1f, UR7 ;  /* 0x0000001f3f067899 */ /* 0x000fe20008011407 */
[----:B------:R-:W-:Y:S01]  /*16ef0*/  LEA.HI R11, R8, R11, RZ, 0x3 ;  /* 0x0000000b080b7211 */ /* 0x000fe200078f18ff */
[----:B------:R-:W-:Y:S01]  /*16f00*/  BSSY B0, `(.L_x_2445) ;  /* 0x0000030000007945 */ /* 0x000fe20003800000 */
[----:B--2---:R-:W-:Y:S01]  /*16f10*/  IMAD.MOV.U32 R37, RZ, RZ, R0 ;  /* 0x000000ffff257224 */ /* 0x004fe200078e0000 */
[----:B------:R-:W-:Y:S01]  /*16f20*/  LEA.HI R0, R74, R73, RZ, 0x3 ;  /* 0x000000494a007211 */ /* 0x000fe200078f18ff */
[----:B---3--:R-:W-:-:S03]  /*16f30*/  IMAD.MOV.U32 R31, RZ, RZ, R5 ;  /* 0x000000ffff1f7224 */ /* 0x008fc600078e0005 */
[----:B------:R-:W-:Y:S01]  /*16f40*/  SHF.R.S32.HI R10, RZ, 0x3, R0 ;  /* 0x00000003ff0a7819 */ /* 0x000fe20000011400 */
[----:B----4-:R-:W-:Y:S02]  /*16f50*/  IMAD.MOV.U32 R36, RZ, RZ, R4 ;  /* 0x000000ffff247224 */ /* 0x010fe400078e0004 */
[----:B------:R-:W1:Y:S01]  /*16f60*/  LDC.64 R4, c[0x0][0x2a0] ;  /* 0x0000a800ff047b82 */ /* 0x000e620000000a00 */
[----:B------:R-:W-:Y:S01]  /*16f70*/  IADD3 R6, R10, 0x10, RZ ;  /* 0x000000100a067810 */ /* 0x000fe20007ffe0ff */
[----:B-----5:R-:W-:Y:S02]  /*16f80*/  IMAD.MOV.U32 R38, RZ, RZ, R2 ;  /* 0x000000ffff267224 */ /* 0x020fe400078e0002 */
[----:B------:R-:W-:-:S03]  /*16f90*/  IMAD R0, R28, UR6, RZ ;  /* 0x000000061c007c24 */ /* 0x000fc6000f8e02ff */
[----:B------:R-:W-:Y:S02]  /*16fa0*/  SHF.R.S32.HI R39, RZ, 0x1f, R38 ;  /* 0x0000001fff277819 */ /* 0x000fe40000011426 */
[----:B------:R-:W-:Y:S01]  /*16fb0*/  ISETP.GE.AND P2, PT, R6, UR5, PT ;  /* 0x0000000506007c0c */ /* 0x000fe2000bf46270 */
[----:B------:R-:W-:Y:S02]  /*16fc0*/  IMAD R6, R29, UR7, R0 ;  /* 0x000000071d067c24 */ /* 0x000fe4000f8e0200 */
[----:B------:R-:W-:Y:S01]  /*16fd0*/  IMAD.WIDE.U32 R2, R28, UR7, R38 ;  /* 0x000000071c027c25 */ /* 0x000fe2000f8e0026 */
[----:B------:R-:W-:Y:S01]  /*16fe0*/  UIADD3 UR7, -UR7, UR15, URZ ;  /* 0x0000000f07077290 */ /* 0x000fe2000fffe13f */
[----:B------:R2:W-:Y:S01]  /*16ff0*/  STL [R1+0xc], R39 ;  /* 0x00000c2701007387 */ /* 0x0005e20000100800 */
[----:B------:R-:W-:Y:S01]  /*17000*/  USHF.R.S32.HI UR6, URZ, 0x1f, UR4 ;  /* 0x0000001f3f067899 */ /* 0x000fe20008011404 */
[----:B------:R-:W-:-:S03]  /*17010*/  IADD3 R2, P0, R2, UR10, RZ ;  /* 0x0000000a02027c10 */ /* 0x000fc6000ff1e0ff */
[C---:B------:R-:W-:Y:S01]  /*17020*/  ISETP.GE.AND P3, PT, R10.reuse, UR7, PT ;  /* 0x000000070a007c0c */ /* 0x040fe2000bf66270 */
[----:B------:R-:W-:Y:S01]  /*17030*/  VIADD R8, R10, 0x20 ;  /* 0x000000200a087836 */ /* 0x000fe20000000000 */
[----:B------:R-:W-:Y:S01]  /*17040*/  IADD3.X R3, R3, UR8, R6, P0, !PT ;  /* 0x0000000803037c10 */ /* 0x000fe200087fe406 */
[----:B-1----:R-:W-:Y:S02]  /*17050*/  IMAD R0, R4, UR6, RZ ;  /* 0x0000000604007c24 */ /* 0x002fe4000f8e02ff */
[----:B------:R-:W-:Y:S01]  /*17060*/  VIADD R7, R10, 0x30 ;  /* 0x000000300a077836 */ /* 0x000fe20000000000 */
[----:B------:R-:W-:Y:S01]  /*17070*/  ISETP.GE.AND P1, PT, R8, UR5, PT ;  /* 0x0000000508007c0c */ /* 0x000fe2000bf26270 */
[----:B------:R-:W-:Y:S01]  /*17080*/  IMAD R5, R5, UR4, R0 ;  /* 0x0000000405057c24 */ /* 0x000fe2000f8e0200 */
[----:B------:R-:W-:Y:S01]  /*17090*/  SHF.R.S32.HI R0, RZ, 0x3, R11 ;  /* 0x00000003ff007819 */ /* 0x000fe2000001140b */
[----:B------:R-:W-:Y:S01]  /*170a0*/  IMAD.WIDE.U32 R8, R4, UR4, R2 ;  /* 0x0000000404087c25 */ /* 0x000fe2000f8e0002 */
[----:B------:R-:W-:-:S02]  /*170b0*/  ISETP.GE.AND P0, PT, R7, UR5, PT ;  /* 0x0000000507007c0c */ /* 0x000fc4000bf06270 */
[----:B------:R-:W-:Y:S02]  /*170c0*/  SHF.R.S32.HI R30, RZ, 0x1f, R0 ;  /* 0x0000001fff1e7819 */ /* 0x000fe40000011400 */
[----:B------:R-:W-:Y:S01]  /*170d0*/  IADD3 R7, R5, R9, RZ ;  /* 0x0000000905077210 */ /* 0x000fe20007ffe0ff */
[----:B--2---:R-:W-:Y:S08]  /*170e0*/  @P3 BRA `(.L_x_2446) ;  /* 0x0000000000443947 */ /* 0x004ff00003800000 */
        /* <DEDUP_REMOVED lines=15> */
[----:B------:R1:W-:Y:S04]  /*171e0*/  @!P4 STG.E.128 desc[UR26][R2.64+0x100], R16 ;  /* 0x000100100200c986 */ /* 0x0003e8000c101d1a */
[----:B------:R1:W-:Y:S02]  /*171f0*/  @!P3 STG.E.128 desc[UR26][R2.64+0x180], R12 ;  /* 0x0001800c0200b986 */ /* 0x0003e4000c101d1a */
.L_x_2446:
[----:B------:R-:W-:Y:S05]  /*17200*/  BSYNC B0 ;  /* 0x0000000000007941 */ /* 0x000fea0003800000 */
.L_x_2445:
[----:B-1----:R1:W2:Y:S01]  /*17210*/  LDS.128 R24, [R239+0x800] ;  /* 0x00080000ef187984 */ /* 0x0022a20000000c00 */
[----:B------:R-:W-:Y:S03]  /*17220*/  BSSY B0, `(.L_x_2447) ;  /* 0x0000019000007945 */ /* 0x000fe60003800000 */
[----:B------:R1:W3:Y:S04]  /*17230*/  LDS.128 R20, [R239+0x2800] ;  /* 0x00280000ef147984 */ /* 0x0002e80000000c00 */
[----:B------:R1:W4:Y:S04]  /*17240*/  LDS.128 R16, [R239+0x4800] ;  /* 0x00480000ef107984 */ /* 0x0003280000000c00 */
        /* <DEDUP_REMOVED lines=12> */
[----:B------:R-:W-:-:S04]  /*17310*/  IMAD.MOV.U32 R2, RZ, RZ, R8 ;  /* 0x000000ffff027224 */ /* 0x000fc800078e0008 */
[----:B------:R-:W-:-:S04]  /*17320*/  IMAD.WIDE.U32 R4, R0, R28, R2 ;  /* 0x0000001c00047225 */ /* 0x000fc800078e0002 */
[----:B------:R-:W-:Y:S01]  /*17330*/  IMAD R0, R0, R29, R11 ;  /* 0x0000001d00007224 */ /* 0x000fe200078e020b */
[----:B------:R-:W-:-:S03]  /*17340*/  LEA R2, P6, R4, UR6, 0x1 ;  /* 0x0000000604027c11 */ /* 0x000fc6000f8c08ff */
[----:B------:R-:W-:-:S05]  /*17350*/  IMAD.IADD R0, R0, 0x1, R5 ;  /* 0x0000000100007824 */ /* 0x000fca00078e0205 */
[----:B------:R-:W-:-:S05]  /*17360*/  LEA.HI.X R3, R4, UR7, R0, 0x1, P6 ;  /* 0x0000000704037c11 */ /* 0x000fca000b0f0c00 */
[----:B--2---:R2:W-:Y:S04]  /*17370*/  @!P5 STG.E.128 desc[UR26][R2.64], R24 ;  /* 0x000000180200d986 */ /* 0x0045e8000c101d1a */
[----:B---3--:R2:W-:Y:S04]  /*17380*/  @!P4 STG.E.128 desc[UR26][R2.64+0x80], R20 ;  /* 0x000080140200c986 */ /* 0x0085e8000c101d1a */
[----:B----4-:R2:W-:Y:S04]  /*17390*/  @!P3 STG.E.128 desc[UR26][R2.64+0x100], R16 ;  /* 0x000100100200b986 */ /* 0x0105e8000c101d1a */
[----:B-1----:R2:W-:Y:S02]  /*173a0*/  @!P2 STG.E.128 desc[UR26][R2.64+0x180], R12 ;  /* 0x0001800c0200a986 */ /* 0x0025e4000c101d1a */
.L_x_2448:
[----:B------:R-:W-:Y:S05]  /*173b0*/  BSYNC B0 ;  /* 0x0000000000007941 */ /* 0x000fea0003800000 */
.L_x_2447:
[----:B--2---:R2:W2:Y:S01]  /*173c0*/  LDS.128 R24, [R239+0x1000] ;  /* 0x00100000ef187984 */ /* 0x0044a20000000c00 */
[----:B------:R-:W-:Y:S03]  /*173d0*/  BSSY B0, `(.L_x_2449) ;  /* 0x0000019000007945 */ /* 0x000fe60003800000 */
[----:B---3--:R3:W2:Y:S04]  /*173e0*/  LDS.128 R20, [R239+0x3000] ;  /* 0x00300000ef147984 */ /* 0x0086a80000000c00 */
[----:B----4-:R3:W4:Y:S04]  /*173f0*/  LDS.128 R16, [R239+0x5000] ;  /* 0x00500000ef107984 */ /* 0x0107280000000c00 */
[----:B-1----:R3:W1:Y:S01]  /*17400*/  LDS.128 R12, [R239+0x7000] ;  /* 0x00700000ef0c7984 */ /* 0x0026620000000c00 */
        /* <DEDUP_REMOVED lines=18> */
[----:B------:R2:W-:Y:S04]  /*17530*/  @!P3 STG.E.128 desc[UR26][R2.64+0x80], R20 ;  /* 0x000080140200b986 */ /* 0x0005e8000c101d1a */
[----:B----4-:R2:W-:Y:S04]  /*17540*/  @!P2 STG.E.128 desc[UR26][R2.64+0x100], R16 ;  /* 0x000100100200a986 */ /* 0x0105e8000c101d1a */
[----:B-1----:R2:W-:Y:S02]  /*17550*/  @!P1 STG.E.128 desc[UR26][R2.64+0x180], R12 ;  /* 0x0001800c02009986 */ /* 0x0025e4000c101d1a */
.L_x_2450:
[----:B------:R-:W-:Y:S05]  /*17560*/  BSYNC B0 ;  /* 0x0000000000007941 */ /* 0x000fea0003800000 */
.L_x_2449:
[----:B--2---:R2:W2:Y:S04]  /*17570*/  LDS.128 R20, [R239+0x3800] ;  /* 0x00380000ef147984 */ /* 0x0044a80000000c00 */
[----:B----4-:R4:W2:Y:S04]  /*17580*/  LDS.128 R16, [R239+0x5800] ;  /* 0x00580000ef107984 */ /* 0x0108a80000000c00 */
[----:B-1----:R4:W1:Y:S01]  /*17590*/  LDS.128 R12, [R239+0x7800] ;  /* 0x00780000ef0c7984 */ /* 0x0028620000000c00 */
[----:B------:R-:W-:Y:S05]  /*175a0*/  @P0 EXIT ;  /* 0x000000000000094d */ /* 0x000fea0003800000 */
[----:B------:R-:W-:Y:S01]  /*175b0*/  IADD3 R0, P0, R10, 0x30, RZ ;  /* 0x000000300a007810 */ /* 0x000fe20007f1e0ff */
[----:B------:R-:W-:Y:S01]  /*175c0*/  IMAD.MOV.U32 R3, RZ, RZ, R7 ;  /* 0x000000ffff037224 */ /* 0x000fe200078e0007 */
[----:B------:R-:W-:Y:S01]  /*175d0*/  ULDC.64 UR4, c[0x0][0x280] ;  /* 0x0000a00000047ab9 */ /* 0x000fe20000000a00 */
[----:B------:R-:W-:Y:S02]  /*175e0*/  ULDC UR6, c[0x0][0x2d0] ;  /* 0x0000b40000067ab9 */ /* 0x000fe40000000800 */
        /* <DEDUP_REMOVED lines=10> */
[----:B------:R-:W-:Y:S02]  /*17690*/  LEA.HI.X R3, R4, UR5, R0, 0x1, P0 ;  /* 0x0000000504037c11 */ /* 0x000fe400080f0c00 */
[----:B------:R-:W-:-:S03]  /*176a0*/  ISETP.GE.AND P0, PT, R31, UR6, PT ;  /* 0x000000061f007c0c */ /* 0x000fc6000bf06270 */
[----:B------:R1:W-:Y:S04]  /*176b0*/  @!P3 STG.E.128 desc[UR26][R2.64], R32 ;  /* 0x000000200200b986 */ /* 0x0003e8000c101d1a */
[----:B--2---:R2:W-:Y:S04]  /*176c0*/  @!P2 STG.E.128 desc[UR26][R2.64+0x80], R20 ;  /* 0x000080140200a986 */ /* 0x0045e8000c101d1a */
[----:B------:R2:W-:Y:S02]  /*176d0*/  @!P1 STG.E.128 desc[UR26][R2.64+0x100], R16 ;  /* 0x0001001002009986 */ /* 0x0005e4000c101d1a */
[----:B------:R-:W-:Y:S05]  /*176e0*/  @P0 EXIT ;  /* 0x000000000000094d */ /* 0x000fea0003800000 */
[----:B-1----:R-:W-:Y:S01]  /*176f0*/  STG.E.128 desc[UR26][R2.64+0x180], R12 ;  /* 0x0001800c02007986 */ /* 0x002fe2000c101d1a */
[----:B------:R-:W-:Y:S05]  /*17700*/  EXIT ;  /* 0x000000000000794d */ /* 0x000fea0003800000 */
.L_x_2451:
        /* <DEDUP_REMOVED lines=15> */
.L_x_8893:


//--------------------- .text._ZN5flash24flash_fwd_splitkv_kernelI23Flash_fwd_kernel_traitsILi256ELi64ELi64ELi4ELb0ELb0EN7cutlass6half_tE19Flash_kernel_traitsILi256ELi64ELi64ELi4ES3_EELb0ELb1ELb0ELb0ELb0ELb0ELb0ELb1EEEvNS_16Flash_fwd_paramsE --------------------------
	.section	.text._ZN5flash24flash_fwd_splitkv_kernelI23Flash_fwd_kernel_traitsILi256ELi64ELi64ELi4ELb0ELb0EN7cutlass6half_tE19Flash_kernel_traitsILi256ELi64ELi64ELi4ES3_EELb0ELb1ELb0ELb0ELb0ELb0ELb0ELb1EEEvNS_16Flash_fwd_paramsE,"ax",@progbits
	.align	128
        .global         _ZN5flash24flash_fwd_splitkv_kernelI23Flash_fwd_kernel_traitsILi256ELi64ELi64ELi4ELb0ELb0EN7cutlass6half_tE19Flash_kernel_traitsILi256ELi64ELi64ELi4ES3_EELb0ELb1ELb0ELb0ELb0ELb0ELb0ELb1EEEvNS_16Flash_fwd_paramsE
        .type           _ZN5flash24flash_fwd_splitkv_kernelI23Flash_fwd_kernel_traitsILi256ELi64ELi64ELi4ELb0ELb0EN7cutlass6half_tE19Flash_kernel_traitsILi256ELi64ELi64ELi4ES3_EELb0ELb1ELb0ELb0ELb0ELb0ELb0ELb1EEEvNS_16Flash_fwd_paramsE,@function
        .size           _ZN5flash24flash_fwd_splitkv_kernelI23Flash_fwd_kernel_traitsILi256ELi64ELi64ELi4ELb0ELb0EN7cutlass6half_tE19Flash_kernel_traitsILi256ELi64ELi64ELi4ES3_EELb0ELb1ELb0ELb0ELb0ELb0ELb0ELb1EEEvNS_16Flash_fwd_paramsE,(.L_x_8856 - _ZN5flash24flash_fwd_splitkv_kernelI23Flash_fwd_kernel_traitsILi256ELi64ELi64ELi4ELb0ELb0EN7cutlass6half_tE19Flash_kernel_traitsILi256ELi64ELi64ELi4ES3_EELb0ELb1ELb0ELb0ELb0ELb0ELb0ELb1EEEvNS_16Flash_fwd_paramsE)
        .other          _ZN5flash24flash_fwd_splitkv_kernelI23Flash_fwd_kernel_traitsILi256ELi64ELi64ELi4ELb0ELb0EN7cutlass6half_tE19Flash_kernel_traitsILi256ELi64ELi64ELi4ES3_EELb0ELb1ELb0ELb0ELb0ELb0ELb0ELb1EEEvNS_16Flash_fwd_paramsE,@"STO_CUDA_ENTRY STV_DEFAULT"
_ZN5flash24flash_fwd_splitkv_kernelI23Flash_fwd_kernel_traitsILi256ELi64ELi64ELi4ELb0ELb0EN7cutlass6half_tE19Flash_kernel_traitsILi256ELi64ELi64ELi4ES3_EELb0ELb1ELb0ELb0ELb0ELb0ELb0ELb1EEEvNS_16Flash_fwd_paramsE:
.text._ZN5flash24flash_fwd_splitkv_kernelI23Flash_fwd_kernel_traitsILi256ELi64ELi64ELi4ELb0ELb0EN7cutlass6half_tE19Flash_kernel_traitsILi256ELi64ELi64ELi4ES3_EELb0ELb1ELb0ELb0ELb0ELb0ELb0ELb1EEEvNS_16Flash_fwd_paramsE:
[----:B------:R-:W1:Y:S01]  /*0000*/  LDC R1, c[0x0][0x28] ;  /* 0x00000a00ff017b82 */ /* 0x000e620000000800 */
[----:B------:R-:W2:Y:S07]  /*0010*/  S2R R237, SR_CTAID.X ;  /* 0x0000000000ed7919 */ /* 0x000eae0000002500 */
[----:B------:R-:W3:Y:S01]  /*0020*/  LDC.64 R10, c[0x0][0x198] ;  /* 0x00006600ff0a7b82 */ /* 0x000ee20000000a00 */
[----:B------:R-:W-:Y:S01]  /*0030*/  BSSY B4, `(.L_x_2452) ;  /* 0x0000006000047945 */ /* 0x000fe20003800000 */
[----:B-1----:R-:W-:Y:S01]  /*0040*/  IADD3 R1, R1, -0x10, RZ ;  /* 0xfffffff001017810 */ /* 0x002fe20007ffe0ff */
[----:B------:R-:W1:Y:S01]  /*0050*/  S2R R236, SR_CTAID.Y ;  /* 0x0000000000ec7919 */ /* 0x000e620000002600 */
[----:B------:R-:W-:Y:S01]  /*0060*/  MOV R234, 0x90 ;  /* 0x0000009000ea7802 */ /* 0x000fe20000000f00 */
[----:B--2---:R-:W4:Y:S06]  /*0070*/  S2R R235, SR_CTAID.Z ;  /* 0x0000000000eb7919 */ /* 0x004f2c0000002700 */
[----:B-1-34-:R-:W-:Y:S05]  /*0080*/  CALL.REL.NOINC `($_ZN5flash24flash_fwd_splitkv_kernelI23Flash_fwd_kernel_traitsILi256ELi64ELi64ELi4ELb0ELb0EN7cutlass6half_tE19Flash_kernel_traitsILi256ELi64ELi64ELi4ES3_EELb0ELb1ELb0ELb0ELb0ELb0ELb0ELb1EEEvNS_16Flash_fwd_paramsE$_ZN5flash30compute_attn_1rowblock_splitkvI23Flash_fwd_kernel_traitsILi256ELi64ELi64ELi4ELb0ELb0EN7cutlass6half_tE19Flash_kernel_traitsILi256ELi64ELi64ELi4ES3_EELb0ELb1ELb0ELb0ELb0ELb0ELb0ELb1ENS_16Flash_fwd_paramsEEEvRKT8_iiiii) ;  /* 0x0000000000087944 */ /* 0x01afea0003c00000 */
[----:B------:R-:W-:Y:S05]  /*0090*/  BSYNC B4 ;  /* 0x0000000000047941 */ /* 0x000fea0003800000 */
.L_x_2452:
[----:B------:R-:W-:Y:S05]  /*00a0*/  EXIT ;  /* 0x000000000000794d */ /* 0x000fea0003800000 */
        .type           $_ZN5flash24flash_fwd_splitkv_kernelI23Flash_fwd_kernel_traitsILi256ELi64ELi64ELi4ELb0ELb0EN7cutlass6half_tE19Flash_kernel_traitsILi256ELi64ELi64ELi4ES3_EELb0ELb1ELb0ELb0ELb0ELb0ELb0ELb1EEEvNS_16Flash_fwd_paramsE$_ZN5flash30compute_attn_1rowblock_splitkvI23Flash_fwd_kernel_traitsILi256ELi64ELi64ELi4ELb0ELb0EN7cutlass6half_tE19Flash_kernel_traitsILi256ELi64ELi64ELi4ES3_EELb0ELb1ELb0ELb0ELb0ELb0ELb0ELb1ENS_16Flash_fwd_paramsEEEvRKT8_iiiii,@function
        .size           $_ZN5flash24flash_fwd_splitkv_kernelI23Flash_fwd_kernel_traitsILi256ELi64ELi64ELi4ELb0ELb0EN7cutlass6half_tE19Flash_kernel_traitsILi256ELi64ELi64ELi4ES3_EELb0ELb1ELb0ELb0ELb0ELb0ELb0ELb1EEEvNS_16Flash_fwd_paramsE$_ZN5flash30compute_attn_1rowblock_splitkvI23Flash_fwd_kernel_traitsILi256ELi64ELi64ELi4ELb0ELb0EN7cutlass6half_tE19Flash_kernel_traitsILi256ELi64ELi64ELi4ES3_EELb0ELb1ELb0ELb0ELb0ELb0ELb0ELb1ENS_16Flash_fwd_paramsEEEvRKT8_iiiii,(.L_x_8856 - $_ZN5flash24flash_fwd_splitkv_kernelI23Flash_fwd_kernel_traitsILi256ELi64ELi64ELi4ELb0ELb0EN7cutlass6half_tE19Flash_kernel_traitsILi256ELi64ELi64ELi4ES3_EELb0ELb1ELb0ELb0ELb0ELb0ELb0ELb1EEEvNS_16Flash_fwd_paramsE$_ZN5flash30compute_attn_1rowblock_splitkvI23Flash_fwd_kernel_traitsILi256ELi64ELi64ELi4ELb0ELb0EN7cutlass6half_tE19Flash_kernel_traitsILi256ELi64ELi64ELi4ES3_EELb0ELb1ELb0ELb0ELb0ELb0ELb0ELb1ENS_16Flash_fwd_paramsEEEvRKT8_iiiii)
$_ZN5flash24flash_fwd_splitkv_kernelI23Flash_fwd_kernel_traitsILi256ELi64ELi64ELi4ELb0ELb0EN7cutlass6half_tE19Flash_kernel_traitsILi256ELi64ELi64ELi4ES3_EELb0ELb1ELb0ELb0ELb0ELb0ELb0ELb1EEEvNS_16Flash_fwd_paramsE$_ZN5flash30compute_attn_1rowblock_splitkvI23Flash_fwd_kernel_traitsILi256ELi64ELi64ELi4ELb0ELb0EN7cutlass6half_tE19Flash_kernel_traitsILi256ELi64ELi64ELi4ES3_EELb0ELb1ELb0ELb0ELb0ELb0ELb0ELb1ENS_16Flash_fwd_paramsEEEvRKT8_iiiii:
        /* <DEDUP_REMOVED lines=15> */
[----:B------:R-:W-:Y:S01]  /*01a0*/  BSSY B0, `(.L_x_2453) ;  /* 0x000000c000007945 */ /* 0x000fe20003800000 */
[----:B------:R-:W-:Y:S01]  /*01b0*/  IMAD.MOV.U32 R15, RZ, RZ, -0x1 ;  /* 0xffffffffff0f7424 */ /* 0x000fe200078e00ff */
[----:B--2---:R-:W-:-:S06]  /*01c0*/  @P0 IADD3 R238, -R239, R238, RZ ;  /* 0x000000eeefee0210 */ /* 0x004fcc0007ffe1ff */
[----:B------:R1:W5:Y:S01]  /*01d0*/  @!P0 LD.E R238, desc[UR6][R10.64+0xb4] ;  /* 0x0000b4060aee8980 */ /* 0x000362000c101900 */
[----:B---3--:R-:W-:-:S04]  /*01e0*/  ISETP.NE.U32.AND P0, PT, R2, RZ, PT ;  /* 0x000000ff0200720c */ /* 0x008fc80003f05070 */
[----:B------:R-:W-:Y:S01]  /*01f0*/  ISETP.NE.AND.EX P0, PT, R3, RZ, PT, P0 ;  /* 0x000000ff0300720c */ /* 0x000fe20003f05300 */
[----:B------:R-:W-:-:S12]  /*0200*/  IMAD.WIDE R2, R236, 0x4, R2 ;  /* 0x00000004ec027825 */ /* 0x000fd800078e0202 */
[----:B-1----:R-:W-:Y:S05]  /*0210*/  @!P0 BRA `(.L_x_2454) ;  /* 0x0000000000108947 */ /* 0x002fea0003800000 */
[----:B------:R-:W2:Y:S02]  /*0220*/  LD.E.U8 R0, desc[UR6][R10.64+0x1b2] ;  /* 0x0001b2060a007980 */ /* 0x000ea4000c101100 */
[----:B--2---:R-:W-:-:S13]  /*0230*/  ISETP.NE.AND P1, PT, R0, RZ, PT ;  /* 0x000000ff0000720c */ /* 0x004fda0003f25270 */
[----:B------:R-:W-:Y:S05]  /*0240*/  @!P1 BRA `(.L_x_2454) ;  /* 0x0000000000049947 */ /* 0x000fea0003800000 */
[----:B------:R1:W5:Y:S02]  /*0250*/  LD.E R15, desc[UR6][R2.64] ;  /* 0x00000006020f7980 */ /* 0x000364000c101900 */
.L_x_2454:
[----:B------:R-:W-:Y:S05]  /*0260*/  BSYNC B0 ;  /* 0x0000000000007941 */ /* 0x000fea0003800000 */
.L_x_2453:
        /* <DEDUP_REMOVED lines=8> */
.L_x_2456:
[----:B------:R2:W5:Y:S02]  /*02f0*/  LD.E R84, desc[UR6][R10.64+0xb8] ;  /* 0x0000b8060a547980 */ /* 0x000564000c101900 */
.L_x_2457:
[----:B------:R-:W-:Y:S05]  /*0300*/  BSYNC B0 ;  /* 0x0000000000007941 */ /* 0x000fea0003800000 */
.L_x_2455:
[----:B-1-3--:R-:W3:Y:S01]  /*0310*/  LD.E.64 R2, desc[UR6][R10.64+0xf8] ;  /* 0x0000f8060a027980 */ /* 0x00aee2000c101b00 */
[----:B------:R-:W-:Y:S01]  /*0320*/  BSSY B1, `(.L_x_2458) ;  /* 0x0000012000017945 */ /* 0x000fe20003800000 */
[----:B-----5:R-:W-:Y:S01]  /*0330*/  IMAD.IADD R84, R84, 0x1, -R14 ;  /* 0x0000000154547824 */ /* 0x020fe200078e0a0e */
[----:B---3--:R-:W-:-:S04]  /*0340*/  ISETP.NE.U32.AND P0, PT, R2, RZ, PT ;  /* 0x000000ff0200720c */ /* 0x008fc80003f05070 */
[----:B------:R-:W-:-:S13]  /*0350*/  ISETP.NE.AND.EX P0, PT, R3, RZ, PT, P0 ;  /* 0x000000ff0300720c */ /* 0x000fda0003f05300 */
[----:B------:R-:W-:Y:S05]  /*0360*/  @!P0 BRA `(.L_x_2459) ;  /* 0x0000000000108947 */ /* 0x000fea0003800000 */
[----:B------:R-:W-:-:S05]  /*0370*/  IMAD.WIDE R2, R236, 0x4, R2 ;  /* 0x00000004ec027825 */ /* 0x000fca00078e0202 */
[----:B------:R-:W3:Y:S02]  /*0380*/  LD.E R53, desc[UR6][R2.64] ;  /* 0x0000000602357980 */ /* 0x000ee4000c101900 */
[----:B---3--:R-:W-:Y:S01]  /*0390*/  IADD3 R53, R53, -R14, RZ ;  /* 0x8000000e35357210 */ /* 0x008fe20007ffe0ff */
[----:B------:R-:W-:Y:S05]  /*03a0*/  BRA `(.L_x_2460) ;  /* 0x0000000000247947 */ /* 0x000fea0003800000 */
.L_x_2459:
[----:B------:R-:W3:Y:S01]  /*03b0*/  LD.E.64 R2, desc[UR6][R10.64+0x108] ;  /* 0x000108060a027980 */ /* 0x000ee2000c101b00 */
[----:B------:R-:W-:Y:S01]  /*03c0*/  BSSY B0, `(.L_x_2461) ;  /* 0x0000006000007945 */ /* 0x000fe20003800000 */
[----:B------:R-:W-:Y:S01]  /*03d0*/  IMAD.MOV.U32 R53, RZ, RZ, RZ ;  /* 0x000000ffff357224 */ /* 0x000fe200078e00ff */
[----:B---3--:R-:W-:-:S04]  /*03e0*/  ISETP.NE.U32.AND P0, PT, R2, RZ, PT ;  /* 0x000000ff0200720c */ /* 0x008fc80003f05070 */
[----:B------:R-:W-:-:S13]  /*03f0*/  ISETP.NE.AND.EX P0, PT, R3, RZ, PT, P0 ;  /* 0x000000ff0300720c */ /* 0x000fda0003f05300 */
[----:B------:R-:W-:Y:S05]  /*0400*/  @!P0 BRA `(.L_x_2462) ;  /* 0x0000000000048947 */ /* 0x000fea0003800000 */
[----:B------:R1:W5:Y:S02]  /*0410*/  LD.E R53, desc[UR6][R10.64+0xbc] ;  /* 0x0000bc060a357980 */ /* 0x000364000c101900 */
.L_x_2462:
[----:B------:R-:W-:Y:S05]  /*0420*/  BSYNC B0 ;  /* 0x0000000000007941 */ /* 0x000fea0003800000 */
.L_x_2461:
[----:B-----5:R-:W-:Y:S02]  /*0430*/  IADD3 R53, R84, R53, RZ ;  /* 0x0000003554357210 */ /* 0x020fe40007ffe0ff */
.L_x_2460:
[----:B------:R-:W-:Y:S05]  /*0440*/  BSYNC B1 ;  /* 0x0000000000017941 */ /* 0x000fea0003800000 */
.L_x_2458:
[----:B------:R-:W-:Y:S01]  /*0450*/  IMAD.SHL.U32 R52, R237, 0x40, RZ ;  /* 0x00000040ed347824 */ /* 0x000fe200078e00ff */
[----:B------:R-:W-:Y:S01]  /*0460*/  MOV R2, R234 ;  /* 0x000000ea00027202 */ /* 0x000fe20000000f00 */
[----:B------:R-:W-:-:S03]  /*0470*/  IMAD.MOV.U32 R3, RZ, RZ, 0x0 ;  /* 0x00000000ff037424 */ /* 0x000fc600078e00ff */
[----:B------:R-:W-:-:S13]  /*0480*/  ISETP.GT.AND P0, PT, R238, R52, PT ;  /* 0x00000034ee00720c */ /* 0x000fda0003f04270 */
[----:B-12---:R-:W-:Y:S05]  /*0490*/  @!P0 RET.REL.NODEC R2 `(_ZN5flash24flash_fwd_splitkv_kernelI23Flash_fwd_kernel_traitsILi256ELi64ELi64ELi4ELb0ELb0EN7cutlass6half_tE19Flash_kernel_traitsILi256ELi64ELi64ELi4ES3_EELb0ELb1ELb0ELb0ELb0ELb0ELb0ELb1EEEvNS_16Flash_fwd_paramsE) ;  /* 0xfffffff802d88950 */ /* 0x006fea0003c3ffff */
[----:B------:R-:W2:Y:S04]  /*04a0*/  LD.E R8, desc[UR6][R10.64+0xb8] ;  /* 0x0000b8060a087980 */ /* 0x000ea8000c101900 */
[----:B------:R-:W3:Y:S04]  /*04b0*/  LD.E R6, desc[UR6][R10.64+0x184] ;  /* 0x000184060a067980 */ /* 0x000ee8000c101900 */
[----:B------:R-:W4:Y:S01]  /*04c0*/  LD.E R2, desc[UR6][R10.64+0x188] ;  /* 0x000188060a027980 */ /* 0x000f22000c101900 */
[C---:B------:R-:W-:Y:S02]  /*04d0*/  IADD3 R0, R53.reuse, R52, -R238 ;  /* 0x0000003435007210 */ /* 0x040fe40007ffe8ee */
[----:B------:R-:W-:Y:S01]  /*04e0*/  IADD3 R3, -R238, 0x7f, R52 ;  /* 0x0000007fee037810 */ /* 0x000fe20007ffe134 */
[----:B------:R-:W-:Y:S01]  /*04f0*/  VIADD R4, R53, 0x3f ;  /* 0x0000003f35047836 */ /* 0x000fe20000000000 */
[----:B------:R-:W1:Y:S01]  /*0500*/  S2R R45, SR_TID.X ;  /* 0x00000000002d7919 */ /* 0x000e620000002100 */
[----:B--2---:R-:W-:-:S02]  /*0510*/  VIADD R8, R8, 0x3f ;  /* 0x0000003f08087836 */ /* 0x004fc40000000000 */
[----:B---3--:R-:W-:Y:S01]  /*0520*/  IMAD.IADD R6, R0, 0x1, -R6 ;  /* 0x0000000100067824 */ /* 0x008fe200078e0a06 */
[----:B----4-:R-:W-:Y:S02]  /*0530*/  IADD3 R2, R2, R3, R53 ;  /* 0x0000000302027210 */ /* 0x010fe40007ffe035 */
[----:B------:R-:W-:Y:S02]  /*0540*/  SHF.R.S32.HI R3, RZ, 0x1f, R4 ;  /* 0x0000001fff037819 */ /* 0x000fe40000011404 */
[----:B------:R-:W-:Y:S02]  /*0550*/  SHF.R.S32.HI R7, RZ, 0x1f, R8 ;  /* 0x0000001fff077819 */ /* 0x000fe40000011408 */
[----:B------:R-:W-:Y:S02]  /*0560*/  SHF.R.S32.HI R0, RZ, 0x1f, R2 ;  /* 0x0000001fff007819 */ /* 0x000fe40000011402 */
[----:B------:R-:W-:Y:S02]  /*0570*/  SHF.R.S32.HI R5, RZ, 0x1f, R6 ;  /* 0x0000001fff057819 */ /* 0x000fe40000011406 */
[----:B------:R-:W-:-:S02]  /*0580*/  LEA.HI R3, R3, R4, RZ, 0x6 ;  /* 0x0000000403037211 */ /* 0x000fc400078f30ff */
[----:B------:R-:W-:Y:S02]  /*0590*/  LEA.HI R7, R7, R8, RZ, 0x6 ;  /* 0x0000000807077211 */ /* 0x000fe400078f30ff */
[----:B------:R-:W-:Y:S02]  /*05a0*/  LEA.HI R0, R0, R2, RZ, 0x6 ;  /* 0x0000000200007211 */ /* 0x000fe400078f30ff */
[----:B------:R-:W-:Y:S02]  /*05b0*/  LEA.HI R5, R5, R6, RZ, 0x6 ;  /* 0x0000000605057211 */ /* 0x000fe400078f30ff */
[----:B------:R-:W-:Y:S02]  /*05c0*/  SHF.R.S32.HI R3, RZ, 0x6, R3 ;  /* 0x00000006ff037819 */ /* 0x000fe40000011403 */
[----:B------:R-:W-:Y:S02]  /*05d0*/  SHF.R.S32.HI R7, RZ, 0x6, R7 ;  /* 0x00000006ff077819 */ /* 0x000fe40000011407 */
[----:B------:R-:W-:-:S02]  /*05e0*/  SHF.R.S32.HI R0, RZ, 0x6, R0 ;  /* 0x00000006ff007819 */ /* 0x000fc40000011400 */
[----:B------:R-:W-:Y:S02]  /*05f0*/  SHF.R.S32.HI R5, RZ, 0x6, R5 ;  /* 0x00000006ff057819 */ /* 0x000fe40000011405 */
[----:B------:R-:W-:Y:S02]  /*0600*/  VIMNMX3 R165, R7, R3, R0, PT ;  /* 0x0000000307a5720f */ /* 0x000fe40003800100 */
[----:B------:R-:W-:-:S04]  /*0610*/  VIMNMX R231, RZ, R5, !PT ;  /* 0x00000005ffe77248 */ /* 0x000fc80007fe0100 */
[----:B------:R-:W-:-:S13]  /*0620*/  ISETP.GE.AND P0, PT, R231, R165, PT ;  /* 0x000000a5e700720c */ /* 0x000fda0003f06270 */
[----:B-1----:R-:W-:Y:S05]  /*0630*/  @!P0 BRA `(.L_x_2463) ;  /* 0x0000000800648947 */ /* 0x002fea0003800000 */
        /* <DEDUP_REMOVED lines=13> */
[----:B------:R-:W-:-:S05]  /*0710*/  IMAD.SHL.U32 R20, R45, 0x8, RZ ;  /* 0x000000082d147824 */ /* 0x000fca00078e00ff */
[----:B------:R-:W-:Y:S02]  /*0720*/  SHF.R.S32.HI R21, RZ, 0x1f, R20 ;  /* 0x0000001fff157819 */ /* 0x000fe40000011414 */
[----:B------:R-:W-:Y:S02]  /*0730*/  SHF.R.S32.HI R8, RZ, 0x3, R8 ;  /* 0x00000003ff087819 */ /* 0x000fe40000011408 */
[----:B------:R-:W-:Y:S02]  /*0740*/  IADD3 R238, -R52, R238, RZ ;  /* 0x000000ee34ee7210 */ /* 0x000fe40007ffe1ff */
[----:B-1----:R-:W-:Y:S01]  /*0750*/  @!P0 SHF.R.S32.HI R10, RZ, 0x1f, R236 ;  /* 0x0000001fff0a8819 */ /* 0x002fe200000114ec */
        /* <DEDUP_REMOVED lines=45> */
.L_x_2465:
[----:B------:R-:W-:Y:S05]  /*0a30*/  BSYNC B0 ;  /* 0x0000000000007941 */ /* 0x000fea0003800000 */
.L_x_2464:
        /* <DEDUP_REMOVED lines=21> */
.L_x_2467:
[----:B------:R-:W-:Y:S05]  /*0b90*/  BSYNC B0 ;  /* 0x0000000000007941 */ /* 0x000fea0003800000 */
.L_x_2466:
        /* <DEDUP_REMOVED lines=23> */
.L_x_2469:
[----:B------:R-:W-:Y:S05]  /*0d10*/  BSYNC B0 ;  /* 0x0000000000007941 */ /* 0x000fea0003800000 */
.L_x_2468:
[C---:B------:R-:W-:Y:S01]  /*0d20*/  VIADD R3, R8.reuse, 0x30 ;  /* 0x0000003008037836 */ /* 0x040fe20000000000 */
[-C--:B------:R-:W-:Y:S01]  /*0d30*/  ISETP.GE.OR P6, PT, R8, R238.reuse, P3 ;  /* 0x000000ee0800720c */ /* 0x080fe20001fc6670 */
[----:B------:R-:W-:Y:S01]  /*0d40*/  BSSY B0, `(.L_x_2470) ;  /* 0x000001e000007945 */ /* 0x000fe20003800000 */
[-C--:B------:R-:W-:Y:S02]  /*0d50*/  ISETP.GE.OR P4, PT, R12, R238.reuse, P3 ;  /* 0x000000ee0c00720c */ /* 0x080fe40001f86670 */
[C---:B------:R-:W-:Y:S02]  /*0d60*/  ISETP.GE.AND P1, PT, R3.reuse, R238, PT ;  /* 0x000000ee0300720c */ /* 0x040fe40003f26270 */
        /* <DEDUP_REMOVED lines=27> */
.L_x_2471:
[----:B------:R-:W-:Y:S05]  /*0f20*/  BSYNC B0 ;  /* 0x0000000000007941 */ /* 0x000fea0003800000 */
.L_x_2470:
[----:B------:R5:W-:Y:S01]  /*0f30*/  @!P5 ST.E desc[UR6][R12.64+0x40], R3 ;  /* 0x000040030c00d985 */ /* 0x000be2000c101906 */
[----:B------:R-:W-:-:S03]  /*0f40*/  MOV R2, R234 ;  /* 0x000000ea00027202 */ /* 0x000fc60000000f00 */
[----:B------:R-:W-:Y:S04]  /*0f50*/  @!P6 ST.E desc[UR6][R12.64], R4 ;  /* 0x000000040c00e985 */ /* 0x000fe8000c101906 */
[----:B------:R1:W-:Y:S01]  /*0f60*/  @!P4 ST.E desc[UR6][R12.64+0x80], R0 ;  /* 0x000080000c00c985 */ /* 0x0003e2000c101906 */
[----:B-----5:R-:W-:-:S04]  /*0f70*/  MOV R3, 0x0 ;  /* 0x0000000000037802 */ /* 0x020fc80000000f00 */
[----:B-1234-:R-:W-:Y:S05]  /*0f80*/  @P3 RET.REL.NODEC R2 `(_ZN5flash24flash_fwd_splitkv_kernelI23Flash_fwd_kernel_traitsILi256ELi64ELi64ELi4ELb0ELb0EN7cutlass6half_tE19Flash_kernel_traitsILi256ELi64ELi64ELi4ES3_EELb0ELb1ELb0ELb0ELb0ELb0ELb0ELb1EEEvNS_16Flash_fwd_paramsE) ;  /* 0xfffffff0021c3950 */ /* 0x01efea0003c3ffff */
[----:B------:R-:W-:Y:S02]  /*0f90*/  MOV R0, 0x7f800000 ;  /* 0x7f80000000007802 */ /* 0x000fe40000000f00 */
[----:B------:R-:W-:-:S03]  /*0fa0*/  MOV R235, 0x0 ;  /* 0x0000000000eb7802 */ /* 0x000fc60000000f00 */
[----:B------:R1:W-:Y:S02]  /*0fb0*/  ST.E desc[UR6][R12.64+0xc0], R0 ;  /* 0x0000c0000c007985 */ /* 0x0003e4000c101906 */
[----:B-1----:R-:W-:Y:S05]  /*0fc0*/  RET.REL.NODEC R234 `(_ZN5flash24flash_fwd_splitkv_kernelI23Flash_fwd_kernel_traitsILi256ELi64ELi64ELi4ELb0ELb0EN7cutlass6half_tE19Flash_kernel_traitsILi256ELi64ELi64ELi4ES3_EELb0ELb1ELb0ELb0ELb0ELb0ELb0ELb1EEEvNS_16Flash_fwd_paramsE) ;  /* 0xfffffff0ea0c7950 */ /* 0x002fea0003c3ffff */
.L_x_2463:
        /* <DEDUP_REMOVED lines=32> */
[----:B------:R1:W5:Y:S04]  /*11d0*/  LD.E.64 R26, desc[UR6][R10.64+0x58] ;  /* 0x000058060a1a7980 */ /* 0x000368000c101b00 */
[----:B------:R1:W5:Y:S01]  /*11e0*/  LD.E.64 R46, desc[UR6][R10.64+0x40] ;  /* 0x000040060a2e7980 */ /* 0x000362000c101b00 */
[----:B--2---:R-:W-:-:S04]  /*11f0*/  IABS R4, R5 ;  /* 0x0000000500047213 */ /* 0x004fc80000000000 */
[----:B------:R-:W2:Y:S08]  /*1200*/  I2F.RP R8, R4 ;  /* 0x0000000400087306 */ /* 0x000eb00000209400 */
[----:B--2---:R-:W2:Y:S02]  /*1210*/  MUFU.RCP R8, R8 ;  /* 0x0000000800087308 */ /* 0x004ea40000001000 */
[----:B--2---:R-:W-:-:S06]  /*1220*/  VIADD R8, R8, 0xffffffe ;  /* 0x0ffffffe08087836 */ /* 0x004fcc0000000000 */
[----:B------:R-:W2:Y:S01]  /*1230*/  F2I.FTZ.U32.TRUNC.NTZ R9, R8 ;  /* 0x0000000800097305 */ /* 0x000ea2000021f000 */
[----:B------:R-:W-:Y:S01]  /*1240*/  IABS R0, R5 ;  /* 0x0000000500007213 */ /* 0x000fe20000000000 */
[----:B--2---:R-:W-:Y:S01]  /*1250*/  IMAD.MOV R7, RZ, RZ, -R9 ;  /* 0x000000ffff077224 */ /* 0x004fe200078e0a09 */
[----:B------:R-:W-:-:S03]  /*1260*/  MOV R8, RZ ;  /* 0x000000ff00087202 */ /* 0x000fc60000000f00 */
[----:B------:R-:W-:-:S04]  /*1270*/  IMAD R7, R7, R4, RZ ;  /* 0x0000000407077224 */ /* 0x000fc800078e02ff */
[----:B------:R-:W-:-:S04]  /*1280*/  IMAD.HI.U32 R7, R9, R7, R8 ;  /* 0x0000000709077227 */ /* 0x000fc800078e0008 */
        /* <DEDUP_REMOVED lines=10> */
[----:B------:R-:W-:-:S05]  /*1330*/  @P2 IADD3 R7, R7, 0x1, RZ ;  /* 0x0000000107072810 */ /* 0x000fca0007ffe0ff */
[----:B------:R-:W-:-:S05]  /*1340*/  IMAD.MOV.U32 R8, RZ, RZ, R7 ;  /* 0x000000ffff087224 */ /* 0x000fca00078e0007 */
[----:B------:R-:W-:Y:S02]  /*1350*/  @!P0 IADD3 R8, -R8, RZ, RZ ;  /* 0x000000ff08088210 */ /* 0x000fe40007ffe1ff */
[----:B------:R-:W-:-:S05]  /*1360*/  @!P1 LOP3.LUT R8, RZ, R5, RZ, 0x33, !PT ;  /* 0x00000005ff089212 */ /* 0x000fca00078e33ff */
[----:B-----5:R-:W-:-:S05]  /*1370*/  IMAD.WIDE R12, R8, 0x4, R240 ;  /* 0x00000004080c7825 */ /* 0x020fca00078e02f0 */
[----:B------:R-:W2:Y:S04]  /*1380*/  LD.E R3, desc[UR6][R12.64] ;  /* 0x000000060c037980 */ /* 0x000ea8000c101900 */
[----:B------:R-:W2:Y:S01]  /*1390*/  LD.E.64 R12, desc[UR6][R10.64+0x28] ;  /* 0x000028060a0c7980 */ /* 0x000ea2000c101b00 */
[----:B---3--:R-:W-:-:S04]  /*13a0*/  IABS R7, R6 ;  /* 0x0000000600077213 */ /* 0x008fc80000000000 */
[----:B------:R-:W3:Y:S08]  /*13b0*/  I2F.RP R0, R7 ;  /* 0x0000000700007306 */ /* 0x000ef00000209400 */
[----:B---3--:R-:W3:Y:S02]  /*13c0*/  MUFU.RCP R0, R0 ;  /* 0x0000000000007308 */ /* 0x008ee40000001000 */
[----:B---3--:R-:W-:-:S06]  /*13d0*/  VIADD R0, R0, 0xffffffe ;  /* 0x0ffffffe00007836 */ /* 0x008fcc0000000000 */
[----:B------:R-:W3:Y:S01]  /*13e0*/  F2I.FTZ.U32.TRUNC.NTZ R23, R0 ;  /* 0x0000000000177305 */ /* 0x000ee2000021f000 */
[----:B------:R-:W-:Y:S01]  /*13f0*/  IMAD.MOV.U32 R22, RZ, RZ, RZ ;  /* 0x000000ffff167224 */ /* 0x000fe200078e00ff */
[----:B------:R-:W-:Y:S02]  /*1400*/  IABS R4, R235 ;  /* 0x000000eb00047213 */ /* 0x000fe40000000000 */
[----:B---3--:R-:W-:-:S05]  /*1410*/  IADD3 R0, RZ, -R23, RZ ;  /* 0x80000017ff007210 */ /* 0x008fca0007ffe0ff */
[----:B------:R-:W-:Y:S01]  /*1420*/  IMAD R16, R0, R7, RZ ;  /* 0x0000000700107224 */ /* 0x000fe200078e02ff */
[----:B------:R-:W-:-:S03]  /*1430*/  IABS R0, R6 ;  /* 0x0000000600007213 */ /* 0x000fc60000000000 */
[----:B------:R-:W-:Y:S01]  /*1440*/  IMAD.HI.U32 R16, R23, R16, R22 ;  /* 0x0000001017107227 */ /* 0x000fe200078e0016 */
[----:B------:R-:W-:-:S05]  /*1450*/  IADD3 R0, RZ, -R0, RZ ;  /* 0x80000000ff007210 */ /* 0x000fca0007ffe0ff */
[----:B------:R-:W-:-:S04]  /*1460*/  IMAD.HI.U32 R16, R16, R4, RZ ;  /* 0x0000000410107227 */ /* 0x000fc800078e00ff */
[----:B------:R-:W-:-:S05]  /*1470*/  IMAD R0, R16, R0, R4 ;  /* 0x0000000010007224 */ /* 0x000fca00078e0204 */
[----:B------:R-:W-:Y:S02]  /*1480*/  ISETP.GT.U32.AND P1, PT, R7, R0, PT ;  /* 0x000000000700720c */ /* 0x000fe40003f24070 */
[----:B------:R-:W-:-:S11]  /*1490*/  IADD3 R8, -R8, RZ, RZ ;  /* 0x000000ff08087210 */ /* 0x000fd60007ffe1ff */
[----:B------:R-:W-:-:S05]  /*14a0*/  @!P1 IMAD.IADD R0, R0, 0x1, -R7 ;  /* 0x0000000100009824 */ /* 0x000fca00078e0a07 */
[----:B------:R-:W-:Y:S02]  /*14b0*/  ISETP.GE.U32.AND P2, PT, R0, R7, PT ;  /* 0x000000070000720c */ /* 0x000fe40003f46070 */
[----:B------:R-:W-:Y:S01]  /*14c0*/  LOP3.LUT R7, R235, R6, RZ, 0x3c, !PT ;  /* 0x00000006eb077212 */ /* 0x000fe200078e3cff */
[----:B------:R-:W-:Y:S01]  /*14d0*/  @!P1 VIADD R16, R16, 0x1 ;  /* 0x0000000110109836 */ /* 0x000fe20000000000 */
[----:B------:R-:W-:Y:S02]  /*14e0*/  ISETP.NE.AND P1, PT, R6, RZ, PT ;  /* 0x000000ff0600720c */ /* 0x000fe40003f25270 */
[----:B------:R-:W-:Y:S01]  /*14f0*/  ISETP.GE.AND P0, PT, R7, RZ, PT ;  /* 0x000000ff0700720c */ /* 0x000fe20003f06270 */
[----:B------:R-:W-:-:S04]  /*1500*/  IMAD R5, R5, R8, R2 ;  /* 0x0000000805057224 */ /* 0x000fc800078e0202 */
[----:B----4-:R-:W-:Y:S02]  /*1510*/  IMAD R7, R49, R5, RZ ;  /* 0x0000000531077224 */ /* 0x010fe400078e02ff */
[----:B------:R-:W-:-:S06]  /*1520*/  @P2 IADD3 R16, R16, 0x1, RZ ;  /* 0x0000000110102810 */ /* 0x000fcc0007ffe0ff */
[----:B------:R-:W-:Y:S02]  /*1530*/  @!P0 IADD3 R16, -R16, RZ, RZ ;  /* 0x000000ff10108210 */ /* 0x000fe40007ffe1ff */
[----:B------:R-:W-:-:S04]  /*1540*/  @!P1 LOP3.LUT R16, RZ, R6, RZ, 0x33, !PT ;  /* 0x00000006ff109212 */ /* 0x000fc800078e33ff */
[----:B------:R-:W-:Y:S02]  /*1550*/  SHF.R.S32.HI R8, RZ, 0x1f, R16 ;  /* 0x0000001fff087819 */ /* 0x000fe40000011410 */
[----:B--2---:R-:W-:Y:S01]  /*1560*/  SHF.R.S32.HI R0, RZ, 0x1f, R3 ;  /* 0x0000001fff007819 */ /* 0x004fe20000011403 */
[----:B------:R-:W-:-:S04]  /*1570*/  IMAD R4, R19, R3, RZ ;  /* 0x0000000313047224 */ /* 0x000fc800078e02ff */
[C---:B------:R-:W-:Y:S02]  /*1580*/  IMAD R4, R18.reuse, R0, R4 ;  /* 0x0000000012047224 */ /* 0x040fe400078e0204 */
[----:B------:R-:W-:-:S04]  /*1590*/  IMAD.WIDE.U32 R18, R18, R3, RZ ;  /* 0x0000000312127225 */ /* 0x000fc800078e00ff */
[----:B------:R-:W-:Y:S01]  /*15a0*/  IMAD.IADD R19, R19, 0x1, R4 ;  /* 0x0000000113137824 */ /* 0x000fe200078e0204 */
[----:B------:R-:W-:Y:S01]  /*15b0*/  SHF.R.S32.HI R4, RZ, 0x1f, R5 ;  /* 0x0000001fff047819 */ /* 0x000fe20000011405 */
[----:B------:R-:W-:-:S04]  /*15c0*/  IMAD.WIDE.U32 R18, R5, R48, R18 ;  /* 0x0000003005127225 */ /* 0x000fc800078e0012 */
[----:B------:R-:W-:-:S04]  /*15d0*/  IMAD R7, R48, R4, R7 ;  /* 0x0000000430077224 */ /* 0x000fc800078e0207 */
        /* <DEDUP_REMOVED lines=11> */
[----:B-1----:R-:W-:Y:S05]  /*1690*/  BRA `(.L_x_2474) ;  /* 0x0000000400447947 */ /* 0x002fea0003800000 */
.L_x_2473:
        /* <DEDUP_REMOVED lines=22> */
[----:B------:R-:W-:Y:S02]  /*1800*/  IMAD R0, R5, R0, R7 ;  /* 0x0000000005007224 */ /* 0x000fe400078e0207 */
[----:B---3--:R-:W-:-:S03]  /*1810*/  @!P3 IMAD R2, R49, R14, RZ ;  /* 0x0000000e3102b224 */ /* 0x008fc600078e02ff */
[----:B------:R-:W-:Y:S01]  /*1820*/  ISETP.GT.U32.AND P0, PT, R3, R0, PT ;  /* 0x000000000300720c */ /* 0x000fe20003f04070 */
[----:B------:R-:W-:Y:S02]  /*1830*/  @!P3 IMAD R2, R4, R48, R2 ;  /* 0x000000300402b224 */ /* 0x000fe400078e0202 */
[----:B------:R-:W-:Y:S01]  /*1840*/  @!P3 IMAD.WIDE.U32 R24, R48, R14, RZ ;  /* 0x0000000e3018b225 */ /* 0x000fe200078e00ff */
[----:B-----5:R-:W-:-:S03]  /*1850*/  @!P3 SHF.R.S32.HI R4, RZ, 0x1f, R13 ;  /* 0x0000001fff04b819 */ /* 0x020fc6000001140d */
[----:B------:R-:W-:Y:S01]  /*1860*/  @P3 IMAD.IADD R7, R14, 0x1, R15 ;  /* 0x000000010e073824 */ /* 0x000fe200078e020f */
[----:B------:R-:W-:Y:S01]  /*1870*/  @!P3 IADD3 R25, R25, R2, RZ ;  /* 0x000000021919b210 */ /* 0x000fe20007ffe0ff */
[----:B----4-:R-:W-:-:S04]  /*1880*/  @!P3 IMAD R2, R17, R13, RZ ;  /* 0x0000000d1102b224 */ /* 0x010fc800078e02ff */
[----:B------:R-:W-:Y:S01]  /*1890*/  @!P0 IADD3 R0, R0, -R3, RZ ;  /* 0x8000000300008210 */ /* 0x000fe20007ffe0ff */
[-C--:B------:R-:W-:Y:S02]  /*18a0*/  @P3 IMAD R9, R49, R7.reuse, RZ ;  /* 0x0000000731093224 */ /* 0x080fe400078e02ff */
[----:B------:R-:W-:Y:S01]  /*18b0*/  @P3 IMAD.WIDE.U32 R28, R48, R7, RZ ;  /* 0x00000007301c3225 */ /* 0x000fe200078e00ff */
[----:B------:R-:W-:-:S03]  /*18c0*/  ISETP.GE.U32.AND P2, PT, R0, R3, PT ;  /* 0x000000030000720c */ /* 0x000fc60003f46070 */
[C---:B------:R-:W-:Y:S02]  /*18d0*/  @!P3 IMAD R2, R16.reuse, R4, R2 ;  /* 0x000000041002b224 */ /* 0x040fe400078e0202 */
[----:B------:R-:W-:Y:S01]  /*18e0*/  @!P3 IMAD.WIDE.U32 R16, R16, R13, R24 ;  /* 0x0000000d1010b225 */ /* 0x000fe200078e0018 */
[----:B------:R-:W-:Y:S02]  /*18f0*/  @P3 IADD3 R9, R29, R9, RZ ;  /* 0x000000091d093210 */ /* 0x000fe40007ffe0ff */
[----:B------:R-:W-:Y:S01]  /*1900*/  LOP3.LUT R3, R235, R6, RZ, 0x3c, !PT ;  /* 0x00000006eb037212 */ /* 0x000fe200078e3cff */
[----:B------:R-:W-:Y:S01]  /*1910*/  @P3 IMAD.MOV.U32 R12, RZ, RZ, R28 ;  /* 0x000000ffff0c3224 */ /* 0x000fe200078e001c */
[----:B------:R-:W-:Y:S01]  /*1920*/  @!P3 IADD3 R9, R17, R2, RZ ;  /* 0x000000021109b210 */ /* 0x000fe20007ffe0ff */
[----:B------:R-:W-:Y:S01]  /*1930*/  @!P3 IMAD.MOV.U32 R12, RZ, RZ, R16 ;  /* 0x000000ffff0cb224 */ /* 0x000fe200078e0010 */
[----:B------:R-:W-:Y:S01]  /*1940*/  LEA R2, R165, 0xffffffc0, 0x6 ;  /* 0xffffffc0a5027811 */ /* 0x000fe200078e30ff */
[----:B------:R-:W-:Y:S01]  /*1950*/  @!P0 VIADD R5, R5, 0x1 ;  /* 0x0000000105058836 */ /* 0x000fe20000000000 */
[----:B------:R-:W-:Y:S01]  /*1960*/  ISETP.GE.AND P1, PT, R3, RZ, PT ;  /* 0x000000ff0300720c */ /* 0x000fe20003f26270 */
[----:B------:R-:W-:Y:S01]  /*1970*/  @!P3 IMAD R7, R47, R14, RZ ;  /* 0x0000000e2f07b224 */ /* 0x000fe200078e02ff */
[----:B------:R-:W-:Y:S01]  /*1980*/  @!P3 SHF.R.S32.HI R0, RZ, 0x1f, R14 ;  /* 0x0000001fff00b819 */ /* 0x000fe2000001140e */
[----:B------:R-:W-:Y:S01]  /*1990*/  IMAD R8, R49, R2, RZ ;  /* 0x0000000231087224 */ /* 0x000fe200078e02ff */
[----:B------:R-:W-:-:S02]  /*19a0*/  SHF.R.S32.HI R4, RZ, 0x1f, R2 ;  /* 0x0000001fff047819 */ /* 0x000fc40000011402 */
[----:B------:R-:W-:Y:S02]  /*19b0*/  MOV R24, R12 ;  /* 0x0000000c00187202 */ /* 0x000fe40000000f00 */
[----:B------:R-:W-:Y:S02]  /*19c0*/  MOV R25, R9 ;  /* 0x0000000900197202 */ /* 0x000fe40000000f00 */
[----:B------:R-:W-:Y:S02]  /*19d0*/  ISETP.NE.AND P0, PT, R6, RZ, PT ;  /* 0x000000ff0600720c */ /* 0x000fe40003f05270 */
[----:B------:R-:W-:Y:S01]  /*19e0*/  @P2 IADD3 R5, R5, 0x1, RZ ;  /* 0x0000000105052810 */ /* 0x000fe20007ffe0ff */
[----:B------:R-:W-:Y:S02]  /*19f0*/  @!P3 IMAD R0, R0, R46, R7 ;  /* 0x0000002e0000b224 */ /* 0x000fe400078e0207 */
[----:B------:R-:W-:Y:S02]  /*1a00*/  IMAD R8, R4, R48, R8 ;  /* 0x0000003004087224 */ /* 0x000fe400078e0208 */
[----:B------:R-:W-:Y:S01]  /*1a10*/  IMAD.WIDE.U32 R24, R48, R2, R24 ;  /* 0x0000000230187225 */ /* 0x000fe200078e0018 */
[----:B------:R-:W-:-:S03]  /*1a20*/  MOV R16, R5 ;  /* 0x0000000500107202 */ /* 0x000fc60000000f00 */
[----:B------:R-:W-:Y:S01]  /*1a30*/  @!P3 IMAD.WIDE.U32 R28, R46, R14, RZ ;  /* 0x0000000e2e1cb225 */ /* 0x000fe200078e00ff */
[----:B------:R-:W-:-:S03]  /*1a40*/  IADD3 R25, R25, R8, RZ ;  /* 0x0000000819197210 */ /* 0x000fc60007ffe0ff */
[----:B------:R-:W-:Y:S01]  /*1a50*/  @!P3 IMAD.IADD R9, R29, 0x1, R0 ;  /* 0x000000011d09b824 */ /* 0x000fe200078e0200 */
[----:B------:R-:W-:Y:S01]  /*1a60*/  @!P3 SHF.R.S32.HI R0, RZ, 0x1f, R13 ;  /* 0x0000001fff00b819 */ /* 0x000fe2000001140d */
[----:B------:R-:W-:Y:S01]  /*1a70*/  @!P3 IMAD R5, R23, R13, RZ ;  /* 0x0000000d1705b224 */ /* 0x000fe200078e02ff */
[----:B------:R-:W-:Y:S01]  /*1a80*/  @!P3 MOV R8, R28 ;  /* 0x0000001c0008b202 */ /* 0x000fe20000000f00 */
[----:B------:R-:W-:Y:S01]  /*1a90*/  @!P1 IMAD.MOV R16, RZ, RZ, -R16 ;  /* 0x000000ffff109224 */ /* 0x000fe200078e0a10 */
[----:B------:R-:W-:Y:S01]  /*1aa0*/  @!P0 LOP3.LUT R16, RZ, R6, RZ, 0x33, !PT ;  /* 0x00000006ff108212 */ /* 0x000fe200078e33ff */
[----:B------:R-:W-:Y:S01]  /*1ab0*/  @!P3 IMAD R0, R22, R0, R5 ;  /* 0x000000001600b224 */ /* 0x000fe200078e0205 */
[----:B------:R-:W-:Y:S01]  /*1ac0*/  @P3 IADD3 R14, R14, R15, RZ ;  /* 0x0000000f0e0e3210 */ /* 0x000fe20007ffe0ff */
[----:B------:R-:W-:Y:S01]  /*1ad0*/  @!P3 IMAD.WIDE.U32 R22, R22, R13, R8 ;  /* 0x0000000d1616b225 */ /* 0x000fe200078e0008 */
[----:B------:R-:W-:-:S03]  /*1ae0*/  SHF.R.S32.HI R8, RZ, 0x1f, R16 ;  /* 0x0000001fff087819 */ /* 0x000fc60000011410 */
[----:B------:R-:W-:Y:S02]  /*1af0*/  IMAD R5, R19, R16, RZ ;  /* 0x0000001013057224 */ /* 0x000fe400078e02ff */
[-C--:B------:R-:W-:Y:S02]  /*1b00*/  @P3 IMAD R3, R47, R14.reuse, RZ ;  /* 0x0000000e2f033224 */ /* 0x080fe400078e02ff */
[----:B------:R-:W-:-:S04]  /*1b10*/  @P3 IMAD.WIDE.U32 R14, R46, R14, RZ ;  /* 0x0000000e2e0e3225 */ /* 0x000fc800078e00ff */
        /* <DEDUP_REMOVED lines=9> */
.L_x_2474:
[----:B------:R-:W-:Y:S05]  /*1bb0*/  BSYNC B0 ;  /* 0x0000000000007941 */ /* 0x000fea0003800000 */
.L_x_2472:
[----:B------:R-:W-:Y:S01]  /*1bc0*/  ISETP.NE.AND P0, PT, R239, -0x1, PT ;  /* 0xffffffffef00780c */ /* 0x000fe20003f05270 */
[----:B------:R-:W2:Y:S04]  /*1bd0*/  LD.E.64 R22, desc[UR6][R10.64+0x30] ;  /* 0x000030060a167980 */ /* 0x000ea8000c101b00 */
[----:B------:R-:W3:Y:S04]  /*1be0*/  LD.E R154, desc[UR6][R10.64+0xc0] ;  /* 0x0000c0060a9a7980 */ /* 0x000ee8000c101900 */
[----:B------:R-:W4:Y:S04]  /*1bf0*/  LD.E.64 R24, desc[UR6][R10.64+0x48] ;  /* 0x000048060a187980 */ /* 0x000f28000c101b00 */
[----:B------:R-:W3:Y:S04]  /*1c00*/  @!P0 LD.E.64 R28, desc[UR6][R10.64+0x18] ;  /* 0x000018060a1c8980 */ /* 0x000ee8000c101b00 */
[----:B------:R-:W4:Y:S04]  /*1c10*/  LD.E.64 R6, desc[UR6][R10.64+0x10] ;  /* 0x000010060a067980 */ /* 0x000f28000c101b00 */
[----:B------:R-:W4:Y:S04]  /*1c20*/  LD.E.64 R162, desc[UR6][R10.64+0x8] ;  /* 0x000008060aa27980 */ /* 0x000f28000c101b00 */
[----:B------:R1:W5:Y:S04]  /*1c30*/  @P4 LD.E R20, desc[UR6][R20.64] ;  /* 0x0000000614144980 */ /* 0x000368000c101900 */
[----:B------:R1:W5:Y:S01]  /*1c40*/  LD.E.64 R172, desc[UR6][R10.64] ;  /* 0x000000060aac7980 */ /* 0x000362000c101b00 */
[----:B------:R-:W-:-:S04]  /*1c50*/  SHF.R.S32.HI R51, RZ, 0x1f, R45 ;  /* 0x0000001fff337819 */ /* 0x000fc8000001142d */
[CC--:B------:R-:W-:Y:S02]  /*1c60*/  LEA.HI R54, R51.reuse, R45.reuse, RZ, 0x3 ;  /* 0x0000002d33367211 */ /* 0x0c0fe400078f18ff */
[----:B------:R-:W-:Y:S02]  /*1c70*/  LEA.HI R55, R51, R45, RZ, 0x4 ;  /* 0x0000002d33377211 */ /* 0x000fe400078f20ff */
[----:B------:R-:W-:Y:S02]  /*1c80*/  SHF.R.S32.HI R160, RZ, 0x3, R54 ;  /* 0x00000003ffa07819 */ /* 0x000fe40000011436 */
[----:B------:R-:W-:Y:S02]  /*1c90*/  LOP3.LUT R54, R54, 0xfffffff8, RZ, 0xc0, !PT ;  /* 0xfffffff836367812 */ /* 0x000fe400078ec0ff */
[----:B------:R-:W-:Y:S01]  /*1ca0*/  LOP3.LUT R12, R55, 0xfffffff0, RZ, 0xc0, !PT ;  /* 0xfffffff0370c7812 */ /* 0x000fe200078ec0ff */
[----:B------:R-:W-:Y:S02]  /*1cb0*/  IMAD.SHL.U32 R155, R160, 0x40, RZ ;  /* 0x00000040a09b7824 */ /* 0x000fe400078e00ff */
[----:B------:R-:W-:-:S02]  /*1cc0*/  IMAD.IADD R54, R45, 0x1, -R54 ;  /* 0x000000012d367824 */ /* 0x000fc400078e0a36 */
[----:B------:R-:W-:Y:S01]  /*1cd0*/  IMAD.IADD R12, R45, 0x1, -R12 ;  /* 0x000000012d0c7824 */ /* 0x000fe200078e0a0c */
[----:B------:R-:W-:Y:S01]  /*1ce0*/  LOP3.LUT R155, R155, 0x1c0, RZ, 0xc0, !PT ;  /* 0x000001c09b9b7812 */ /* 0x000fe200078ec0ff */
[----:B------:R-:W-:-:S03]  /*1cf0*/  IMAD.SHL.U32 R18, R54, 0x8, RZ ;  /* 0x0000000836127824 */ /* 0x000fc600078e00ff */
[----:B------:R-:W-:Y:S02]  /*1d00*/  SHF.R.S32.HI R17, RZ, 0x1f, R12 ;  /* 0x0000001fff117819 */ /* 0x000fe4000001140c */
[----:B------:R-:W-:Y:S02]  /*1d10*/  LOP3.LUT R9, R155, 0x38, R18, 0xf8, !PT ;  /* 0x000000389b097812 */ /* 0x000fe400078ef812 */
[----:B------:R-:W-:Y:S02]  /*1d20*/  SHF.R.U32.HI R155, RZ, 0x3, R155 ;  /* 0x00000003ff9b7819 */ /* 0x000fe4000001169b */
[----:B------:R-:W-:Y:S02]  /*1d30*/  SHF.R.S32.HI R14, RZ, 0x4, R55 ;  /* 0x00000004ff0e7819 */ /* 0x000fe40000011437 */
[----:B------:R-:W-:Y:S02]  /*1d40*/  LOP3.LUT R155, R9, R155, RZ, 0x3c, !PT ;  /* 0x0000009b099b7212 */ /* 0x000fe400078e3cff */
[----:B------:R-:W-:-:S02]  /*1d50*/  LEA.HI R17, R17, R12, RZ, 0x3 ;  /* 0x0000000c11117211 */ /* 0x000fc400078f18ff */
[----:B------:R-:W-:Y:S02]  /*1d60*/  LEA.HI R9, R51, R45, RZ, 0x6 ;  /* 0x0000002d33097211 */ /* 0x000fe400078f30ff */
[----:B------:R-:W-:Y:S02]  /*1d70*/  LEA.HI R55, R55, R14, RZ, 0x1 ;  /* 0x0000000e37377211 */ /* 0x000fe400078f08ff */
[----:B------:R-:W-:Y:S02]  /*1d80*/  IADD3 R30, P1, R18, R15, RZ ;  /* 0x0000000f121e7210 */ /* 0x000fe40007f3e0ff */
[----:B------:R-:W-:Y:S01]  /*1d90*/  LOP3.LUT R15, R17, 0xfffffff8, RZ, 0xc0, !PT ;  /* 0xfffffff8110f7812 */ /* 0x000fe200078ec0ff */
[----:B------:R-:W-:Y:S01]  /*1da0*/  IMAD.SHL.U32 R9, R9, 0x8, RZ ;  /* 0x0000000809097824 */ /* 0x000fe200078e00ff */
[----:B------:R-:W-:Y:S02]  /*1db0*/  SHF.R.S32.HI R19, RZ, 0x1f, R18 ;  /* 0x0000001fff137819 */ /* 0x000fe40000011412 */
[----:B------:R-:W-:Y:S01]  /*1dc0*/  LOP3.LUT R55, R55, 0xfffffffe, RZ, 0xc0, !PT ;  /* 0xfffffffe37377812 */ /* 0x000fe200078ec0ff */
[----:B------:R-:W-:Y:S01]  /*1dd0*/  IMAD.IADD R15, R12, 0x1, -R15 ;  /* 0x000000010c0f7824 */ /* 0x000fe200078e0a0f */
[----:B------:R-:W-:Y:S01]  /*1de0*/  LOP3.LUT R155, R155, 0xfffffe00, R9, 0xf8, !PT ;  /* 0xfffffe009b9b7812 */ /* 0x000fe200078ef809 */
[----:B------:R-:W-:-:S02]  /*1df0*/  IMAD.X R31, R19, 0x1, R13, P1 ;  /* 0x00000001131f7824 */ /* 0x000fc400008e060d */
[----:B------:R-:W-:Y:S02]  /*1e00*/  IMAD.IADD R55, R14, 0x1, -R55 ;  /* 0x000000010e377824 */ /* 0x000fe400078e0a37 */
[----:B------:R-:W-:Y:S02]  /*1e10*/  IMAD.SHL.U32 R14, R15, 0x40, RZ ;  /* 0x000000400f0e7824 */ /* 0x000fe400078e00ff */
[----:B------:R-:W-:-:S03]  /*1e20*/  IMAD R4, R4, R46, RZ ;  /* 0x0000002e04047224 */ /* 0x000fc600078e02ff */
[----:B------:R-:W-:Y:S01]  /*1e30*/  LOP3.LUT R14, R14, 0x1c0, RZ, 0xc0, !PT ;  /* 0x000001c00e0e7812 */ /* 0x000fe200078ec0ff */
[C---:B------:R-:W-:Y:S01]  /*1e40*/  IMAD R4, R5.reuse, R47, R4 ;  /* 0x0000002f05047224 */ /* 0x040fe200078e0204 */
[----:B------:R-:W-:Y:S01]  /*1e50*/  SHF.R.S32.HI R59, RZ, 0x1f, R236 ;  /* 0x0000001fff3b7819 */ /* 0x000fe200000114ec */
[----:B------:R-:W-:-:S04]  /*1e60*/  IMAD.WIDE.U32 R32, R5, R46, R30 ;  /* 0x0000002e05207225 */ /* 0x000fc800078e001e */
[----:B------:R-:W-:Y:S01]  /*1e70*/  IMAD.SHL.U32 R35, R17, 0x40, RZ ;  /* 0x0000004011237824 */ /* 0x000fe200078e00ff */
[----:B------:R-:W-:Y:S01]  /*1e80*/  SHF.R.S32.HI R161, RZ, 0x1f, R160 ;  /* 0x0000001fffa17819 */ /* 0x000fe200000114a0 */
[----:B------:R-:W-:Y:S01]  /*1e90*/  IMAD R180, R47, R160, RZ ;  /* 0x000000a02fb47224 */ /* 0x000fe200078e02ff */
[----:B------:R-:W-:Y:S02]  /*1ea0*/  SHF.R.S32.HI R83, RZ, 0x1f, R84 ;  /* 0x0000001fff537819 */ /* 0x000fe40000011454 */
[----:B------:R-:W-:Y:S01]  /*1eb0*/  LOP3.LUT P3, RZ, R15, 0x4, RZ, 0xc0, !PT ;  /* 0x000000040fff7812 */ /* 0x000fe2000786c0ff */
[----:B------:R-:W-:Y:S01]  /*1ec0*/  IMAD R180, R161, R46, R180 ;  /* 0x0000002ea1b47224 */ /* 0x000fe200078e02b4 */
[----:B------:R-:W-:Y:S02]  /*1ed0*/  LOP3.LUT P2, RZ, R15, 0x2, RZ, 0xc0, !PT ;  /* 0x000000020fff7812 */ /* 0x000fe4000784c0ff */
[----:B------:R-:W-:-:S04]  /*1ee0*/  LEA.HI R83, R83, R84, RZ, 0x6 ;  /* 0x0000005453537211 */ /* 0x000fc800078f30ff */
[----:B------:R-:W-:-:S04]  /*1ef0*/  SHF.R.S32.HI R83, RZ, 0x6, R83 ;  /* 0x00000006ff537819 */ /* 0x000fc80000011453 */
[----:B------:R-:W-:Y:S01]  /*1f00*/  VIMNMX R83, R231, R83, !PT ;  /* 0x00000053e7537248 */ /* 0x000fe20007fe0100 */
[----:B------:R-:W-:Y:S01]  /*1f10*/  IMAD R158, R49, R160, RZ ;  /* 0x000000a0319e7224 */ /* 0x000fe200078e02ff */
[----:B------:R-:W-:-:S03]  /*1f20*/  LEA.HI R51, R51, R45, RZ, 0x5 ;  /* 0x0000002d33337211 */ /* 0x000fc600078f28ff */
[----:B------:R-:W-:Y:S01]  /*1f30*/  IMAD R158, R161, R48, R158 ;  /* 0x00000030a19e7224 */ /* 0x000fe200078e029e */
[----:B------:R-:W-:Y:S01]  /*1f40*/  LOP3.LUT R50, R51, 0xffffffe0, RZ, 0xc0, !PT ;  /* 0xffffffe033327812 */ /* 0x000fe200078ec0ff */
[----:B------:R-:W-:Y:S01]  /*1f50*/  IMAD.MOV.U32 R34, RZ, RZ, 0x10 ;  /* 0x00000010ff227424 */ /* 0x000fe200078e00ff */
[C---:B------:R-:W-:Y:S01]  /*1f60*/  SHF.L.U64.HI R230, R48.reuse, 0x4, R49 ;  /* 0x0000000430e67819 */ /* 0x040fe20000010231 */
[----:B------:R-:W-:Y:S01]  /*1f70*/  IMAD.SHL.U32 R229, R48, 0x10, RZ ;  /* 0x0000001030e57824 */ /* 0x000fe200078e00ff */
[C---:B------:R-:W-:Y:S01]  /*1f80*/  SHF.L.U64.HI R228, R46.reuse, 0x4, R47 ;  /* 0x000000042ee47819 */ /* 0x040fe2000001022f */
[----:B------:R-:W-:Y:S01]  /*1f90*/  IMAD.SHL.U32 R227, R46, 0x10, RZ ;  /* 0x000000102ee37824 */ /* 0x000fe200078e00ff */
[----:B------:R-:W-:Y:S01]  /*1fa0*/  SHF.R.S32.HI R51, RZ, 0x5, R51 ;  /* 0x00000005ff337819 */ /* 0x000fe20000011433 */
[----:B------:R-:W-:Y:S01]  /*1fb0*/  IMAD.IADD R50, R45, 0x1, -R50 ;  /* 0x000000012d327824 */ /* 0x000fe200078e0a32 */
[----:B------:R-:W-:Y:S01]  /*1fc0*/  SEL R34, R34, 0xfffffff0, !P2 ;  /* 0xfffffff022227807 */ /* 0x000fe20005000000 */
[----:B------:R-:W-:-:S02]  /*1fd0*/  IMAD.SHL.U32 R152, R54, 0x4, RZ ;  /* 0x0000000436987824 */ /* 0x000fc400078e00ff */
[----:B--2---:R-:W-:-:S04]  /*1fe0*/  @P0 IMAD.WIDE.U32 R12, R22, R239, RZ ;  /* 0x000000ef160c0225 */ /* 0x004fc800078e00ff */
[----:B------:R-:W-:-:S04]  /*1ff0*/  @P0 IMAD R9, R23, R239, RZ ;  /* 0x000000ef17090224 */ /* 0x000fc800078e02ff */
[----:B------:R-:W-:Y:S02]  /*2000*/  @P0 IMAD.IADD R9, R13, 0x1, R9 ;  /* 0x000000010d090824 */ /* 0x000fe400078e0209 */
[----:B------:R-:W-:Y:S02]  /*2010*/  IMAD.SHL.U32 R13, R55, 0x8, RZ ;  /* 0x00000008370d7824 */ /* 0x000fe400078e00ff */
[----:B---3--:R-:W-:-:S03]  /*2020*/  @!P0 IMAD R5, R29, R236, RZ ;  /* 0x000000ec1d058224 */ /* 0x008fc600078e02ff */
[----:B------:R-:W-:Y:S01]  /*2030*/  LOP3.LUT R13, R14, 0x8, R13, 0xf8, !PT ;  /* 0x000000080e0d7812 */ /* 0x000fe200078ef80d */
[----:B------:R-:W-:Y:S01]  /*2040*/  @!P0 IMAD.WIDE.U32 R30, R28, R236, RZ ;  /* 0x000000ec1c1e8225 */ /* 0x000fe200078e00ff */
[----:B------:R-:W-:-:S03]  /*2050*/  SHF.R.U32.HI R14, RZ, 0x3, R14 ;  /* 0x00000003ff0e7819 */ /* 0x000fc6000001160e */
[----:B------:R-:W-:Y:S01]  /*2060*/  @!P0 IMAD R5, R28, R59, R5 ;  /* 0x0000003b1c058224 */ /* 0x000fe200078e0205 */
[----:B------:R-:W-:Y:S01]  /*2070*/  LOP3.LUT R13, R13, R14, RZ, 0x3c, !PT ;  /* 0x0000000e0d0d7212 */ /* 0x000fe200078e3cff */
[----:B------:R-:W-:Y:S01]  /*2080*/  @!P0 IMAD.MOV.U32 R12, RZ, RZ, R30 ;  /* 0x000000ffff0c8224 */ /* 0x000fe200078e001e */
[----:B------:R-:W-:Y:S01]  /*2090*/  MOV R28, R32 ;  /* 0x00000020001c7202 */ /* 0x000fe20000000f00 */
[----:B------:R-:W-:Y:S01]  /*20a0*/  @!P0 IMAD.IADD R9, R31, 0x1, R5 ;  /* 0x000000011f098824 */ /* 0x000fe200078e0205 */
[----:B------:R-:W-:Y:S01]  /*20b0*/  LOP3.LUT R35, R13, 0xfffffe00, R35, 0xf8, !PT ;  /* 0xfffffe000d237812 */ /* 0x000fe200078ef823 */
[----:B------:R-:W-:Y:S01]  /*20c0*/  IMAD R5, R27, R16, RZ ;  /* 0x000000101b057224 */ /* 0x000fe200078e02ff */
[C---:B------:R-:W-:Y:S01]  /*20d0*/  IADD3 R30, P1, R18.reuse, R12, RZ ;  /* 0x0000000c121e7210 */ /* 0x040fe20007f3e0ff */
[----:B------:R-:W-:Y:S02]  /*20e0*/  IMAD.IADD R29, R33, 0x1, R4 ;  /* 0x00000001211d7824 */ /* 0x000fe400078e0204 */
[----:B------:R-:W-:-:S02]  /*20f0*/  VIADD R13, R18, 0x40 ;  /* 0x00000040120d7836 */ /* 0x000fc40000000000 */
[-C--:B------:R-:W-:Y:S02]  /*2100*/  IMAD R5, R8, R26.reuse, R5 ;  /* 0x0000001a08057224 */ /* 0x080fe400078e0205 */
[----:B------:R-:W-:Y:S02]  /*2110*/  @P0 IMAD.MOV.U32 R170, RZ, RZ, R22 ;  /* 0x000000ffffaa0224 */ /* 0x000fe400078e0016 */
[----:B------:R-:W-:Y:S01]  /*2120*/  @P0 IMAD.MOV.U32 R171, RZ, RZ, R23 ;  /* 0x000000ffffab0224 */ /* 0x000fe200078e0017 */
[----:B------:R-:W-:Y:S01]  /*2130*/  SHF.R.S32.HI R4, RZ, 0x1f, R235 ;  /* 0x0000001fff047819 */ /* 0x000fe200000114eb */
[----:B------:R-:W-:-:S04]  /*2140*/  IMAD.WIDE.U32 R26, R16, R26, R28 ;  /* 0x0000001a101a7225 */ /* 0x000fc800078e001c */
[----:B------:R-:W-:Y:S02]  /*2150*/  @!P0 IMAD.MOV.U32 R170, RZ, RZ, R22 ;  /* 0x000000ffffaa8224 */ /* 0x000fe400078e0016 */
[----:B------:R-:W-:Y:S01]  /*2160*/  @!P0 IMAD.MOV.U32 R171, RZ, RZ, R23 ;  /* 0x000000ffffab8224 */ /* 0x000fe200078e0017 */
[----:B------:R-:W-:Y:S01]  /*2170*/  ISETP.GE.AND P0, PT, R13, R154, PT ;  /* 0x0000009a0d00720c */ /* 0x000fe20003f06270 */
[----:B----4-:R-:W-:Y:S02]  /*2180*/  IMAD R12, R25, R235, RZ ;  /* 0x000000eb190c7224 */ /* 0x010fe400078e02ff */
[----:B------:R-:W-:Y:S02]  /*2190*/  IMAD.X R31, R19, 0x1, R9, P1 ;  /* 0x00000001131f7824 */ /* 0x000fe400008e0609 */
[----:B------:R-:W-:Y:S01]  /*21a0*/  IMAD.IADD R25, R27, 0x1, R5 ;  /* 0x000000011b197824 */ /* 0x000fe200078e0205 */
[----:B------:R-:W-:Y:S01]  /*21b0*/  SEL R5, RZ, 0xffffffff, P0 ;  /* 0xffffffffff057807 */ /* 0x000fe20000000000 */
[----:B------:R-:W-:Y:S01]  /*21c0*/  IMAD R4, R24, R4, R12 ;  /* 0x0000000418047224 */ /* 0x000fe200078e020c */
[----:B------:R-:W-:Y:S01]  /*21d0*/  ISETP.GE.AND P1, PT, R18, R154, PT ;  /* 0x0000009a1200720c */ /* 0x000fe20003f26270 */
[----:B------:R-:W-:Y:S01]  /*21e0*/  IMAD.WIDE.U32 R30, R235, R24, R30 ;  /* 0x00000018eb1e7225 */ /* 0x000fe200078e001e */
[----:B------:R-:W-:-:S02]  /*21f0*/  MOV R24, R26 ;  /* 0x0000001a00187202 */ /* 0x000fc40000000f00 */
[----:B------:R-:W-:Y:S01]  /*2200*/  IADD3 R12, R18, 0x80, RZ ;  /* 0x00000080120c7810 */ /* 0x000fe20007ffe0ff */
[----:B------:R-:W-:Y:S01]  /*2210*/  IMAD.IADD R167, R31, 0x1, R4 ;  /* 0x000000011fa77824 */ /* 0x000fe200078e0204 */
[----:B------:R-:W-:Y:S01]  /*2220*/  SEL R4, RZ, 0x1, P1 ;  /* 0x00000001ff047807 */ /* 0x000fe20000800000 */
[----:B------:R-:W-:Y:S01]  /*2230*/  IMAD.SHL.U32 R5, R5, 0x2, RZ ;  /* 0x0000000205057824 */ /* 0x000fe200078e00ff */
[----:B------:R-:W-:Y:S01]  /*2240*/  ISETP.GE.AND P0, PT, R12, R154, PT ;  /* 0x0000009a0c00720c */ /* 0x000fe20003f06270 */
[----:B------:R-:W-:-:S03]  /*2250*/  IMAD.WIDE.U32 R14, R160, R46, R24 ;  /* 0x0000002ea00e7225 */ /* 0x000fc600078e0018 */
[----:B------:R-:W-:Y:S01]  /*2260*/  LOP3.LUT R5, R5, 0x2, R4, 0xe2, !PT ;  /* 0x0000000205057812 */ /* 0x000fe200078ee204 */
[----:B------:R-:W-:Y:S01]  /*2270*/  VIADD R9, R18, 0xc0 ;  /* 0x000000c012097836 */ /* 0x000fe20000000000 */
[----:B------:R-:W-:Y:S01]  /*2280*/  SEL R4, RZ, 0x4, P0 ;  /* 0x00000004ff047807 */ /* 0x000fe20000000000 */
[----:B------:R-:W-:Y:S01]  /*2290*/  IMAD.IADD R180, R15, 0x1, R180 ;  /* 0x000000010fb47824 */ /* 0x000fe200078e02b4 */
[C---:B------:R-:W-:Y:S02]  /*22a0*/  LEA R181, P0, R14.reuse, R6, 0x1 ;  /* 0x000000060eb57211 */ /* 0x040fe400078008ff */
[----:B------:R-:W-:Y:S02]  /*22b0*/  ISETP.GE.AND P1, PT, R9, R154, PT ;  /* 0x0000009a0900720c */ /* 0x000fe40003f26270 */
[----:B------:R-:W-:Y:S02]  /*22c0*/  LEA.HI.X R180, R14, R7, R180, 0x1, P0 ;  /* 0x000000070eb47211 */ /* 0x000fe400000f0cb4 */
[----:B------:R-:W-:-:S02]  /*22d0*/  IADD3 R156, P0, R18, R3, RZ ;  /* 0x00000003129c7210 */ /* 0x000fc40007f1e0ff */
[----:B------:R-:W-:Y:S02]  /*22e0*/  SEL R153, RZ, 0x8, P1 ;  /* 0x00000008ff997807 */ /* 0x000fe40000800000 */
[----:B------:R-:W-:Y:S02]  /*22f0*/  ISETP.GT.AND P1, PT, R165, R83, PT ;  /* 0x00000053a500720c */ /* 0x000fe40003f24270 */
[----:B------:R-:W-:Y:S01]  /*2300*/  IADD3.X R157, R19, R0, RZ, P0, !PT ;  /* 0x00000000139d7210 */ /* 0x000fe200007fe4ff */
[----:B------:R-:W-:-:S04]  /*2310*/  IMAD.WIDE R22, R237, 0x40, R160 ;  /* 0x00000040ed167825 */ /* 0x000fc800078e02a0 */
[----:B------:R-:W-:-:S04]  /*2320*/  IMAD.WIDE.U32 R156, R160, R48, R156 ;  /* 0x00000030a09c7225 */ /* 0x000fc800078e009c */
[----:B------:R-:W-:Y:S02]  /*2330*/  IMAD.MOV.U32 R166, RZ, RZ, R30 ;  /* 0x000000ffffa67224 */ /* 0x000fe400078e001e */
[----:B------:R-:W-:Y:S01]  /*2340*/  IMAD R168, R23, R170, RZ ;  /* 0x000000aa17a87224 */ /* 0x000fe200078e02ff */
[----:B------:R-:W-:Y:S01]  /*2350*/  LEA R233, P0, R156, R162, 0x1 ;  /* 0x000000a29ce97211 */ /* 0x000fe200078008ff */
[----:B------:R-:W-:Y:S02]  /*2360*/  IMAD.MOV.U32 R33, RZ, RZ, 0x20 ;  /* 0x00000020ff217424 */ /* 0x000fe400078e00ff */
[----:B------:R-:W-:Y:S02]  /*2370*/  IMAD.IADD R159, R157, 0x1, R158 ;  /* 0x000000019d9f7824 */ /* 0x000fe400078e029e */
[C---:B------:R-:W-:Y:S02]  /*2380*/  IMAD R168, R22.reuse, R171, R168 ;  /* 0x000000ab16a87224 */ /* 0x040fe400078e02a8 */
[----:B------:R-:W-:Y:S01]  /*2390*/  IMAD.WIDE.U32 R166, R22, R170, R166 ;  /* 0x000000aa16a67225 */ /* 0x000fe200078e00a6 */
[----:B------:R-:W-:-:S02]  /*23a0*/  LOP3.LUT R153, R153, R5, R4, 0xfe, !PT ;  /* 0x0000000599997212 */ /* 0x000fc400078efe04 */
[----:B------:R-:W-:Y:S01]  /*23b0*/  SEL R33, R33, 0xffffffe0, !P3 ;  /* 0xffffffe021217807 */ /* 0x000fe20005800000 */
[----:B------:R-:W-:Y:S01]  /*23c0*/  @!P4 IMAD.MOV.U32 R20, RZ, RZ, RZ ;  /* 0x000000ffff14c224 */ /* 0x000fe200078e00ff */
        /* <DEDUP_REMOVED lines=14> */
[----:B-----5:R-:W-:Y:S01]  /*24b0*/  IMAD.IADD R20, R20, 0x1, R2 ;  /* 0x0000000114147824 */ /* 0x020fe200078e0202 */
[----:B------:R-:W-:Y:S01]  /*24c0*/  LOP3.LUT R147, R153, 0xffff, RZ, 0xc0, !PT ;  /* 0x0000ffff99937812 */ /* 0x000fe200078ec0ff */
[C---:B------:R-:W-:Y:S01]  /*24d0*/  IMAD.SHL.U32 R61, R46.reuse, 0x20, RZ ;  /* 0x000000202e3d7824 */ /* 0x040fe200078e00ff */
[----:B------:R-:W-:Y:S01]  /*24e0*/  SHF.L.U64.HI R62, R46, 0x5, R47 ;  /* 0x000000052e3e7819 */ /* 0x000fe2000001022f */
[----:B------:R-:W-:-:S02]  /*24f0*/  IMAD R60, R47, 0x60, RZ ;  /* 0x000000602f3c7824 */ /* 0x000fc400078e02ff */
[----:B------:R-:W-:Y:S01]  /*2500*/  IMAD.WIDE.U32 R174, R46, 0x60, RZ ;  /* 0x000000602eae7825 */ /* 0x000fe200078e00ff */
[C---:B------:R-:W-:Y:S02]  /*2510*/  LOP3.LUT R150, R147.reuse, 0x1, RZ, 0xc0, !PT ;  /* 0x0000000193967812 */ /* 0x040fe400078ec0ff */
[C---:B------:R-:W-:Y:S01]  /*2520*/  LOP3.LUT R149, R147.reuse, 0x2, RZ, 0xc0, !PT ;  /* 0x0000000293957812 */ /* 0x040fe200078ec0ff */
[C---:B------:R-:W-:Y:S01]  /*2530*/  VIADD R57, R160.reuse, 0x20 ;  /* 0x00000020a0397836 */ /* 0x040fe20000000000 */
        /* <DEDUP_REMOVED lines=11> */
[----:B------:R-:W-:-:S02]  /*25f0*/  IMAD.SHL.U32 R61, R61, 0x2, RZ ;  /* 0x000000023d3d7824 */ /* 0x000fc400078e00ff */
[----:B------:R-:W-:Y:S02]  /*2600*/  IMAD.IADD R60, R175, 0x1, R60 ;  /* 0x00000001af3c7824 */ /* 0x000fe400078e023c */
[-C--:B--2---:R-:W-:Y:S02]  /*2610*/  IMAD R0, R37, R236.reuse, RZ ;  /* 0x000000ec25007224 */ /* 0x084fe400078e02ff */
[----:B---3--:R-:W-:Y:S02]  /*2620*/  IMAD R4, R39, R236, RZ ;  /* 0x000000ec27047224 */ /* 0x008fe400078e02ff */
[----:B------:R-:W-:Y:S02]  /*2630*/  IMAD R0, R36, R59, R0 ;  /* 0x0000003b24007224 */ /* 0x000fe400078e0200 */
        /* <DEDUP_REMOVED lines=10> */
[C---:B------:R-:W-:Y:S02]  /*26e0*/  IMAD R5, R176.reuse, R0, R5 ;  /* 0x00000000b0057224 */ /* 0x040fe400078e0205 */
[----:B------:R-:W-:Y:S01]  /*26f0*/  IMAD.WIDE.U32 R36, R176, R2, R36 ;  /* 0x00000002b0247225 */ /* 0x000fe200078e0024 */
[----:B------:R-:W-:Y:S02]  /*2700*/  IADD3 R31, R31, R3, RZ ;  /* 0x000000031f1f7210 */ /* 0x000fe40007ffe0ff */
[----:B------:R-:W-:Y:S01]  /*2710*/  LEA.HI R144, R17, R17, RZ, 0x1 ;  /* 0x0000001111907211 */ /* 0x000fe200078f08ff */
[-C--:B------:R-:W-:Y:S02]  /*2720*/  IMAD R4, R29, R16.reuse, RZ ;  /* 0x000000101d047224 */ /* 0x080fe400078e02ff */
[----:B------:R-:W-:Y:S01]  /*2730*/  IMAD R3, R27, R16, RZ ;  /* 0x000000101b037224 */ /* 0x000fe200078e02ff */
[----:B------:R-:W-:Y:S01]  /*2740*/  IADD3 R0, P0, -R84, R160, RZ ;  /* 0x000000a054007210 */ /* 0x000fe20007f1e1ff */
[----:B------:R-:W-:Y:S01]  /*2750*/  IMAD.IADD R37, R37, 0x1, R5 ;  /* 0x0000000125257824 */ /* 0x000fe200078e0205 */
[----:B------:R-:W-:Y:S01]  /*2760*/  SHF.R.S32.HI R5, RZ, 0x1f, R84 ;  /* 0x0000001fff057819 */ /* 0x000fe20000011454 */
[-C--:B------:R-:W-:Y:S01]  /*2770*/  IMAD R4, R28, R8.reuse, R4 ;  /* 0x000000081c047224 */ /* 0x080fe200078e0204 */
[----:B------:R-:W-:Y:S01]  /*2780*/  SHF.R.S32.HI R144, RZ, 0x1, R144 ;  /* 0x00000001ff907819 */ /* 0x000fe20000011490 */
[----:B------:R-:W-:-:S02]  /*2790*/  IMAD R3, R26, R8, R3 ;  /* 0x000000081a037224 */ /* 0x000fc400078e0203 */
[----:B------:R-:W-:-:S04]  /*27a0*/  IMAD.WIDE.U32 R28, R28, R16, R36 ;  /* 0x000000101c1c7225 */ /* 0x000fc800078e0024 */
[----:B------:R-:W-:-:S04]  /*27b0*/  IMAD.WIDE.U32 R26, R26, R16, R30 ;  /* 0x000000101a1a7225 */ /* 0x000fc800078e001e */
[----:B------:R-:W-:Y:S01]  /*27c0*/  IMAD.X R5, R161, 0x1, ~R5, P0 ;  /* 0x00000001a1057824 */ /* 0x000fe200000e0e05 */
[----:B------:R-:W-:Y:S01]  /*27d0*/  IADD3 R27, R27, R3, RZ ;  /* 0x000000031b1b7210 */ /* 0x000fe20007ffe0ff */
[----:B------:R-:W-:Y:S02]  /*27e0*/  IMAD.IADD R17, R29, 0x1, R4 ;  /* 0x000000011d117824 */ /* 0x000fe400078e0204 */
[----:B------:R-:W-:Y:S02]  /*27f0*/  IMAD R4, R160, R144, R152 ;  /* 0x00000090a0047224 */ /* 0x000fe400078e0298 */
[C---:B------:R-:W-:Y:S02]  /*2800*/  IMAD R114, R5.reuse, R178, RZ ;  /* 0x000000b205727224 */ /* 0x040fe400078e02ff */
[----:B------:R-:W-:Y:S02]  /*2810*/  IMAD R112, R5, R176, RZ ;  /* 0x000000b005707224 */ /* 0x000fe400078e02ff */
[----:B------:R-:W-:-:S02]  /*2820*/  IMAD.MOV.U32 R16, RZ, RZ, R28 ;  /* 0x000000ffff107224 */ /* 0x000fc400078e001c */
[----:B------:R-:W-:Y:S02]  /*2830*/  IMAD R118, R144, R20, RZ ;  /* 0x0000001490767224 */ /* 0x000fe400078e02ff */
[----:B------:R-:W-:Y:S02]  /*2840*/  IMAD.IADD R3, R152, 0x1, R4 ;  /* 0x0000000198037824 */ /* 0x000fe400078e0204 */
[-C--:B------:R-:W-:Y:S02]  /*2850*/  IMAD R114, R179, R0.reuse, R114 ;  /* 0x00000000b3727224 */ /* 0x080fe400078e0272 */
[----:B------:R-:W-:Y:S01]  /*2860*/  IMAD.WIDE.U32 R20, R178, R0, R26 ;  /* 0x00000000b2147225 */ /* 0x000fe200078e001a */
[----:B------:R-:W-:-:S03]  /*2870*/  SHF.R.S32.HI R2, RZ, 0x1f, R118 ;  /* 0x0000001fff027819 */ /* 0x000fc60000011476 */
[-C--:B------:R-:W-:Y:S02]  /*2880*/  IMAD R112, R177, R0.reuse, R112 ;  /* 0x00000000b1707224 */ /* 0x080fe400078e0270 */
[----:B------:R-:W-:Y:S01]  /*2890*/  IMAD.WIDE.U32 R16, R176, R0, R16 ;  /* 0x00000000b0107225 */ /* 0x000fe200078e0010 */
[C---:B------:R-:W-:Y:S02]  /*28a0*/  IADD3 R0, P3, R118.reuse, R4, RZ ;  /* 0x0000000476007210 */ /* 0x040fe40007f7e0ff */
[----:B------:R-:W-:Y:S02]  /*28b0*/  IADD3 R118, P2, R118, R3, RZ ;  /* 0x0000000376767210 */ /* 0x000fe40007f5e0ff */
[----:B------:R-:W-:Y:S02]  /*28c0*/  IADD3 R114, R21, R114, RZ ;  /* 0x0000007215727210 */ /* 0x000fe40007ffe0ff */
[----:B------:R-:W-:Y:S01]  /*28d0*/  LEA R115, P0, R20, R24, 0x1 ;  /* 0x0000001814737211 */ /* 0x000fe200078008ff */
[----:B------:R-:W-:Y:S01]  /*28e0*/  IMAD.IADD R112, R17, 0x1, R112 ;  /* 0x0000000111707824 */ /* 0x000fe200078e0270 */
[----:B------:R-:W-:Y:S01]  /*28f0*/  LEA R113, P1, R16, R22, 0x1 ;  /* 0x0000001610717211 */ /* 0x000fe200078208ff */
[----:B------:R-:W-:Y:S01]  /*2900*/  IMAD.SHL.U32 R119, R118, 0x2, RZ ;  /* 0x0000000276777824 */ /* 0x000fe200078e00ff */
[----:B------:R-:W-:Y:S01]  /*2910*/  LEA.HI.X R114, R20, R25, R114, 0x1, P0 ;  /* 0x0000001914727211 */ /* 0x000fe200000f0c72 */
[----:B------:R-:W-:Y:S01]  /*2920*/  IMAD.SHL.U32 R20, R0, 0x2, RZ ;  /* 0x0000000200147824 */ /* 0x000fe200078e00ff */
[----:B------:R-:W-:-:S02]  /*2930*/  LEA.HI.X.SX32 R4, R4, R2, 0x1, P3 ;  /* 0x0000000204047211 */ /* 0x000fc400018f0eff */
[----:B------:R-:W-:Y:S02]  /*2940*/  LEA.HI.X.SX32 R2, R3, R2, 0x1, P2 ;  /* 0x0000000203027211 */ /* 0x000fe400010f0eff */
[----:B------:R-:W-:Y:S02]  /*2950*/  LEA.HI.X R112, R16, R23, R112, 0x1, P1 ;  /* 0x0000001710707211 */ /* 0x000fe400008f0c70 */
[-C--:B------:R-:W-:Y:S02]  /*2960*/  IADD3 R117, P3, R14, R119.reuse, RZ ;  /* 0x000000770e757210 */ /* 0x080fe40007f7e0ff */
[----:B------:R-:W-:Y:S02]  /*2970*/  SHF.L.U64.HI R118, R118, 0x1, R2 ;  /* 0x0000000176767819 */ /* 0x000fe40000010202 */
[----:B------:R-:W-:Y:S02]  /*2980*/  IADD3 R36, P1, R14, R20, RZ ;  /* 0x000000140e247210 */ /* 0x000fe40007f3e0ff */
[----:B------:R-:W-:-:S02]  /*2990*/  IADD3 R119, P2, R6, R119, RZ ;  /* 0x0000007706777210 */ /* 0x000fc40007f5e0ff */
[----:B------:R-:W-:Y:S02]  /*29a0*/  SHF.L.U64.HI R0, R0, 0x1, R4 ;  /* 0x0000000100007819 */ /* 0x000fe40000010204 */
[----:B------:R-:W-:Y:S02]  /*29b0*/  IADD3 R20, P0, R6, R20, RZ ;  /* 0x0000001406147210 */ /* 0x000fe40007f1e0ff */
[----:B------:R-:W-:Y:S01]  /*29c0*/  IADD3.X R116, R15, R118, RZ, P3, !PT ;  /* 0x000000760f747210 */ /* 0x000fe20001ffe4ff */
[----:B------:R-:W-:Y:S01]  /*29d0*/  IMAD.X R118, R7, 0x1, R118, P2 ;  /* 0x0000000107767824 */ /* 0x000fe200010e0676 */
[----:B------:R-:W-:Y:S01]  /*29e0*/  IADD3 R80, P2, R229, 0x40, RZ ;  /* 0x00000040e5507810 */ /* 0x000fe20007f5e0ff */
[--C-:B------:R-:W-:Y:S01]  /*29f0*/  IMAD.X R21, R7, 0x1, R0.reuse, P0 ;  /* 0x0000000107157824 */ /* 0x100fe200000e0600 */
[----:B------:R-:W-:Y:S01]  /*2a00*/  IADD3 R70, P0, R229, 0xc0, RZ ;  /* 0x000000c0e5467810 */ /* 0x000fe20007f1e0ff */
[----:B------:R-:W-:Y:S01]  /*2a10*/  IMAD.X R37, R15, 0x1, R0, P1 ;  /* 0x000000010f257824 */ /* 0x000fe200008e0600 */
[----:B------:R-:W-:Y:S01]  /*2a20*/  IADD3 R76, P1, R229, 0x80, RZ ;  /* 0x00000080e54c7810 */ /* 0x000fe20007f3e0ff */
[--C-:B------:R-:W-:Y:S01]  /*2a30*/  IMAD.X R79, RZ, RZ, R230.reuse, P2 ;  /* 0x000000ffff4f7224 */ /* 0x100fe200010e06e6 */
[----:B------:R-:W-:Y:S01]  /*2a40*/  SHF.L.U32 R151, R144, 0x4, RZ ;  /* 0x0000000490977819 */ /* 0x000fe200000006ff */
[----:B------:R-:W-:Y:S01]  /*2a50*/  IMAD.X R69, RZ, RZ, R230, P0 ;  /* 0x000000ffff457224 */ /* 0x000fe200000e06e6 */
[----:B------:R-:W-:-:S02]  /*2a60*/  IADD3 R78, P2, R80, R229, RZ ;  /* 0x000000e5504e7210 */ /* 0x000fc40007f5e0ff */
[-C--:B------:R-:W-:Y:S02]  /*2a70*/  IADD3.X R75, RZ, R230.reuse, RZ, P1, !PT ;  /* 0x000000e6ff4b7210 */ /* 0x080fe40000ffe4ff */
[-C--:B------:R-:W-:Y:S02]  /*2a80*/  IADD3 R74, P1, R76, R229.reuse, RZ ;  /* 0x000000e54c4a7210 */ /* 0x080fe40007f3e0ff */
[-C--:B------:R-:W-:Y:S02]  /*2a90*/  IADD3 R68, P0, R70, R229.reuse, RZ ;  /* 0x000000e546447210 */ /* 0x080fe40007f1e0ff */
[C---:B------:R-:W-:Y:S01]  /*2aa0*/  SHF.L.U32 R86, R178.reuse, 0x4, RZ ;  /* 0x00000004b2567819 */ /* 0x040fe200000006ff */
[----:B------:R-:W-:Y:S01]  /*2ab0*/  VIADD R145, R151, 0x40 ;  /* 0x0000004097917836 */ /* 0x000fe20000000000 */
[----:B------:R-:W-:Y:S01]  /*2ac0*/  IADD3.X R67, R69, R230, RZ, P0, !PT ;  /* 0x000000e645437210 */ /* 0x000fe200007fe4ff */
[C---:B------:R-:W-:Y:S01]  /*2ad0*/  VIADD R141, R151.reuse, 0xc0 ;  /* 0x000000c0978d7836 */ /* 0x040fe20000000000 */
[----:B------:R-:W-:Y:S01]  /*2ae0*/  IADD3 R143, R151, 0x80, RZ ;  /* 0x00000080978f7810 */ /* 0x000fe20007ffe0ff */
[--C-:B------:R-:W-:Y:S01]  /*2af0*/  IMAD.X R77, R79, 0x1, R230.reuse, P2 ;  /* 0x000000014f4d7824 */ /* 0x100fe200010e06e6 */
[----:B------:R-:W-:Y:S01]  /*2b00*/  SHF.L.U64.HI R85, R178, 0x4, R179 ;  /* 0x00000004b2557819 */ /* 0x000fe200000102b3 */
[----:B------:R-:W-:Y:S01]  /*2b10*/  IMAD.X R73, R75, 0x1, R230, P1 ;  /* 0x000000014b497824 */ /* 0x000fe200008e06e6 */
[-C--:B------:R-:W-:Y:S01]  /*2b20*/  IADD3 R66, P3, R74, R229.reuse, RZ ;  /* 0x000000e54a427210 */ /* 0x080fe20007f7e0ff */
[----:B------:R-:W-:Y:S01]  /*2b30*/  IMAD.SHL.U32 R96, R178, 0x20, RZ ;  /* 0x00000020b2607824 */ /* 0x000fe200078e00ff */
[----:B------:R-:W-:-:S02]  /*2b40*/  IADD3 R64, P2, R68, R229, RZ ;  /* 0x000000e544407210 */ /* 0x000fc40007f5e0ff */
[C---:B------:R-:W-:Y:S01]  /*2b50*/  IADD3 R100, P0, R86.reuse, 0xc0, RZ ;  /* 0x000000c056647810 */ /* 0x040fe20007f1e0ff */
[C---:B------:R-:W-:Y:S01]  /*2b60*/  IMAD.IADD R142, R151.reuse, 0x1, R145 ;  /* 0x00000001978e7824 */ /* 0x040fe200078e0291 */
[C---:B------:R-:W-:Y:S01]  /*2b70*/  IADD3 R88, P5, R86.reuse, 0x40, RZ ;  /* 0x0000004056587810 */ /* 0x040fe20007fbe0ff */
[C---:B------:R-:W-:Y:S01]  /*2b80*/  IMAD.IADD R138, R151.reuse, 0x1, R141 ;  /* 0x00000001978a7824 */ /* 0x040fe200078e028d */
[----:B------:R-:W-:Y:S02]  /*2b90*/  IADD3 R92, P1, R86, 0x80, RZ ;  /* 0x00000080565c7810 */ /* 0x000fe40007f3e0ff */
[----:B------:R-:W-:Y:S02]  /*2ba0*/  IADD3 R72, P4, R78, R229, RZ ;  /* 0x000000e54e487210 */ /* 0x000fe40007f9e0ff */
[----:B------:R-:W-:Y:S01]  /*2bb0*/  IADD3 R140, R151, R143, RZ ;  /* 0x0000008f978c7210 */ /* 0x000fe20007ffe0ff */
[C---:B------:R-:W-:Y:S01]  /*2bc0*/  IMAD.SHL.U32 R108, R176.reuse, 0x10, RZ ;  /* 0x00000010b06c7824 */ /* 0x040fe200078e00ff */
[----:B------:R-:W-:Y:S01]  /*2bd0*/  IADD3.X R87, RZ, R85, RZ, P5, !PT ;  /* 0x00000055ff577210 */ /* 0x000fe20002ffe4ff */
[C---:B------:R-:W-:Y:S01]  /*2be0*/  IMAD.SHL.U32 R110, R176.reuse, 0x20, RZ ;  /* 0x00000020b06e7824 */ /* 0x040fe200078e00ff */
[C-C-:B------:R-:W-:Y:S01]  /*2bf0*/  SHF.L.U64.HI R107, R176.reuse, 0x4, R177.reuse ;  /* 0x00000004b06b7819 */ /* 0x140fe200000102b1 */
[--C-:B------:R-:W-:Y:S01]  /*2c00*/  IMAD.X R65, R73, 0x1, R230.reuse, P3 ;  /* 0x0000000149417824 */ /* 0x100fe200018e06e6 */
[----:B------:R-:W-:Y:S01]  /*2c10*/  SHF.L.U64.HI R109, R176, 0x5, R177 ;  /* 0x00000005b06d7819 */ /* 0x000fe200000102b1 */
[----:B------:R-:W-:Y:S01]  /*2c20*/  IMAD.X R63, R67, 0x1, R230, P2 ;  /* 0x00000001433f7824 */ /* 0x000fe200010e06e6 */
[----:B------:R-:W-:Y:S01]  /*2c30*/  SHF.L.U64.HI R95, R178, 0x5, R179 ;  /* 0x00000005b25f7819 */ /* 0x000fe200000102b3 */
[--C-:B------:R-:W-:Y:S01]  /*2c40*/  IMAD.X R99, RZ, RZ, R85.reuse, P0 ;  /* 0x000000ffff637224 */ /* 0x100fe200000e0655 */
[----:B------:R-:W-:Y:S01]  /*2c50*/  IADD3.X R71, R77, R230, RZ, P4, !PT ;  /* 0x000000e64d477210 */ /* 0x000fe200027fe4ff */
[----:B------:R-:W-:Y:S01]  /*2c60*/  IMAD.SHL.U32 R146, R144, 0x20, RZ ;  /* 0x0000002090927824 */ /* 0x000fe200078e00ff */
[----:B------:R-:W-:Y:S01]  /*2c70*/  IADD3 R90, P5, R88, R86, RZ ;  /* 0x00000056585a7210 */ /* 0x000fe20007fbe0ff */
[----:B------:R-:W-:Y:S01]  /*2c80*/  IMAD R111, R177, 0x60, RZ ;  /* 0x00000060b16f7824 */ /* 0x000fe200078e02ff */
[----:B------:R-:W-:Y:S01]  /*2c90*/  IADD3 R98, P3, R96, R88, RZ ;  /* 0x0000005860627210 */ /* 0x000fe20007f7e0ff */
[----:B------:R-:W-:Y:S01]  /*2ca0*/  IMAD.X R91, RZ, RZ, R85, P1 ;  /* 0x000000ffff5b7224 */ /* 0x000fe200008e0655 */
[----:B------:R-:W-:Y:S01]  /*2cb0*/  IADD3 R102, P2, R100, R86, RZ ;  /* 0x0000005664667210 */ /* 0x000fe20007f5e0ff */
[----:B------:R-:W-:Y:S01]  /*2cc0*/  IMAD R144, R144, 0x30, RZ ;  /* 0x0000003090907824 */ /* 0x000fe200078e02ff */
[----:B------:R-:W-:Y:S01]  /*2cd0*/  IADD3 R106, P0, R100, R96, RZ ;  /* 0x00000060646a7210 */ /* 0x000fe20007f1e0ff */
[C---:B------:R-:W-:Y:S01]  /*2ce0*/  IMAD.IADD R139, R151.reuse, 0x1, R142 ;  /* 0x00000001978b7824 */ /* 0x040fe200078e028e */
[----:B------:R-:W-:Y:S01]  /*2cf0*/  IADD3 R94, P4, R92, R86, RZ ;  /* 0x000000565c5e7210 */ /* 0x000fe20007f9e0ff */
[C---:B------:R-:W-:Y:S01]  /*2d00*/  IMAD.IADD R136, R151.reuse, 0x1, R138 ;  /* 0x0000000197887824 */ /* 0x040fe200078e028a */
[----:B------:R-:W-:Y:S01]  /*2d10*/  IADD3 R104, P1, R96, R92, RZ ;  /* 0x0000005c60687210 */ /* 0x000fe20007f3e0ff */
[----:B------:R-:W-:Y:S01]  /*2d20*/  IMAD.WIDE.U32 R176, R176, 0x60, RZ ;  /* 0x00000060b0b07825 */ /* 0x000fe200078e00ff */
[----:B------:R-:W-:-:S02]  /*2d30*/  IADD3 R137, R151, R140, RZ ;  /* 0x0000008c97897210 */ /* 0x000fc40007ffe0ff */
[C---:B------:R-:W-:Y:S01]  /*2d40*/  SHF.L.U64.HI R107, R108.reuse, 0x1, R107 ;  /* 0x000000016c6b7819 */ /* 0x040fe2000001026b */
[----:B------:R-:W-:Y:S01]  /*2d50*/  IMAD.SHL.U32 R108, R108, 0x2, RZ ;  /* 0x000000026c6c7824 */ /* 0x000fe200078e00ff */
[C---:B------:R-:W-:Y:S01]  /*2d60*/  SHF.L.U64.HI R109, R110.reuse, 0x1, R109 ;  /* 0x000000016e6d7819 */ /* 0x040fe2000001026d */
[----:B------:R-:W-:Y:S01]  /*2d70*/  IMAD.SHL.U32 R110, R110, 0x2, RZ ;  /* 0x000000026e6e7824 */ /* 0x000fe200078e00ff */
[----:B------:R-:W-:Y:S01]  /*2d80*/  MOV R14, R165 ;  /* 0x000000a5000e7202 */ /* 0x000fe20000000f00 */
        /* <DEDUP_REMOVED lines=19> */
.L_x_2593:
[----:B------:R-:W-:Y:S01]  /*2ec0*/  MOV R3, R112 ;  /* 0x0000007000037202 */ /* 0x000fe20000000f00 */
[----:B------:R-:W-:Y:S01]  /*2ed0*/  IMAD.SHL.U32 R16, R14, 0x40, RZ ;  /* 0x000000400e107824 */ /* 0x000fe200078e00ff */
[----:B------:R-:W-:Y:S01]  /*2ee0*/  BSSY B0, `(.L_x_2476) ;  /* 0x000001f000007945 */ /* 0x000fe20003800000 */
[----:B------:R-:W-:Y:S02]  /*2ef0*/  IMAD.MOV.U32 R2, RZ, RZ, R113 ;  /* 0x000000ffff027224 */ /* 0x000fe400078e0071 */
[----:B------:R-:W-:Y:S04]  /*2f00*/  VIADD R15, R16, 0xffffffc0 ;  /* 0xffffffc0100f7836 */ /* 0x000fe80000000000 */
[----:B------:R-:W-:Y:S01]  /*2f10*/  IMAD.IADD R183, R53, 0x1, -R15 ;  /* 0x0000000135b77824 */ /* 0x000fe200078e0a0f */
[----:B------:R-:W-:Y:S04]  /*2f20*/  IADD3 R182, R84, -R15, RZ ;  /* 0x8000000f54b67210 */ /* 0x000fe80007ffe0ff */
[-C--:B------:R-:W-:Y:S02]  /*2f30*/  ISETP.GE.AND P3, PT, R160, R183.reuse, PT ;  /* 0x000000b7a000720c */ /* 0x080fe40003f66270 */
[-C--:B------:R-:W-:Y:S02]  /*2f40*/  ISETP.GE.AND P0, PT, R58, R183.reuse, PT ;  /* 0x000000b73a00720c */ /* 0x080fe40003f06270 */
[-C--:B------:R-:W-:Y:S02]  /*2f50*/  ISETP.GE.AND P3, PT, R160, R182.reuse, !P3 ;  /* 0x000000b6a000720c */ /* 0x080fe40005f66270 */
[----:B------:R-:W-:Y:S02]  /*2f60*/  ISETP.GE.AND P4, PT, R57, R183, PT ;  /* 0x000000b73900720c */ /* 0x000fe40003f86270 */
[----:B------:R-:W-:Y:S09]  /*2f70*/  ISETP.GE.AND P0, PT, R58, R182, !P0 ;  /* 0x000000b63a00720c */ /* 0x000ff20004706270 */
[----:B---345:R-:W-:Y:S05]  /*2f80*/  @!P3 BRA `(.L_x_2477) ;  /* 0x000000000050b947 */ /* 0x038fea0003800000 */
        /* <DEDUP_REMOVED lines=20> */
.L_x_2477:
[----:B------:R-:W-:Y:S05]  /*30d0*/  BSYNC B0 ;  /* 0x0000000000007941 */ /* 0x000fea0003800000 */
.L_x_2476:
        /* <DEDUP_REMOVED lines=18> */
.L_x_2479:
[----:B------:R-:W-:Y:S05]  /*3200*/  BSYNC B0 ;  /* 0x0000000000007941 */ /* 0x000fea0003800000 */
.L_x_2478:
[-C--:B------:R-:W-:Y:S01]  /*3210*/  ISETP.GE.AND P4, PT, R57, R182.reuse, !P4 ;  /* 0x000000b63900720c */ /* 0x080fe20006786270 */
        /* <DEDUP_REMOVED lines=20> */
.L_x_2481:
[----:B------:R-:W-:Y:S05]  /*3360*/  BSYNC B0 ;  /* 0x0000000000007941 */ /* 0x000fea0003800000 */
.L_x_2480:
        /* <DEDUP_REMOVED lines=18> */
.L_x_2483:
[----:B------:R-:W-:Y:S05]  /*3490*/  BSYNC B0 ;  /* 0x0000000000007941 */ /* 0x000fea0003800000 */
.L_x_2482:
        /* <DEDUP_REMOVED lines=21> */
[----:B------:R-:W-:Y:S02]  /*35f0*/  MOV R2, R115 ;  /* 0x0000007300027202 */ /* 0x000fe40000000f00 */
[----:B------:R-:W-:Y:S02]  /*3600*/  MOV R3, R114 ;  /* 0x0000007200037202 */ /* 0x000fe40000000f00 */
[----:B------:R-:W-:Y:S03]  /*3610*/  ISETP.GE.AND P0, PT, R18, R17, PT ;  /* 0x000000111200720c */ /* 0x000fe60003f06270 */
[----:B------:R-:W2:Y:S10]  /*3620*/  LD.E.128 R24, desc[UR6][R2.64] ;  /* 0x0000000602187980 */ /* 0x000eb4000c101d00 */
[----:B------:R-:W3:Y:S06]  /*3630*/  @!P0 LD.E.64 R30, desc[UR6][R36.64] ;  /* 0x00000006241e8980 */ /* 0x000eec000c101b00 */
[----:B------:R-:W5:Y:S01]  /*3640*/  @!P0 LD.E.64 R2, desc[UR6][R20.64] ;  /* 0x0000000614028980 */ /* 0x000f62000c101b00 */
[--C-:B---34-:R-:W-:Y:S01]  /*3650*/  @!P0 HADD2.F32 R22, -RZ, R30.reuse.H0_H0 ;  /* 0x2000001eff168230 */ /* 0x118fe20000004100 */
[----:B--2---:R-:W-:Y:S01]  /*3660*/  @!P0 MOV R0, R24 ;  /* 0x0000001800008202 */ /* 0x004fe20000000f00 */
[----:B------:R-:W-:Y:S01]  /*3670*/  @!P0 HADD2.F32 R28, -RZ, R30.H1_H1 ;  /* 0x3000001eff1c8230 */ /* 0x000fe20000004100 */
[----:B------:R-:W-:Y:S01]  /*3680*/  @!P0 MOV R7, R25 ;  /* 0x0000001900078202 */ /* 0x000fe20000000f00 */
[--C-:B------:R-:W-:Y:S02]  /*3690*/  @!P0 HADD2.F32 R29, -RZ, R31.reuse.H0_H0 ;  /* 0x2000001fff1d8230 */ /* 0x100fe40000004100 */
[----:B------:R-:W-:Y:S02]  /*36a0*/  @!P0 HADD2.F32 R23, -RZ, R0.H0_H0 ;  /* 0x20000000ff178230 */ /* 0x000fe40000004100 */
[----:B------:R-:W-:Y:S02]  /*36b0*/  @!P0 HADD2.F32 R30, -RZ, R31.H1_H1 ;  /* 0x3000001fff1e8230 */ /* 0x000fe40000004100 */
[--C-:B-----5:R-:W-:Y:S02]  /*36c0*/  @!P0 HADD2.F32 R8, -RZ, R2.reuse.H0_H0 ;  /* 0x20000002ff088230 */ /* 0x120fe40000004100 */
        /* <DEDUP_REMOVED lines=37> */
.L_x_2490:
[----:B------:R-:W-:Y:S05]  /*3920*/  BSYNC B0 ;  /* 0x0000000000007941 */ /* 0x000fea0003800000 */
.L_x_2489:
[----:B------:R-:W-:Y:S04]  /*3930*/  BSSY B0, `(.L_x_2491) ;  /* 0x0000035000007945 */ /* 0x000fe80003800000 */
[----:B------:R-:W-:Y:S05]  /*3940*/  @P3 BRA `(.L_x_2492) ;  /* 0x0000000000cc3947 */ /* 0x000fea0003800000 */
[----:B------:R-:W-:Y:S02]  /*3950*/  MOV R2, R115 ;  /* 0x0000007300027202 */ /* 0x000fe40000000f00 */
[----:B------:R-:W-:Y:S02]  /*3960*/  MOV R3, R114 ;  /* 0x0000007200037202 */ /* 0x000fe40000000f00 */
[----:B------:R-:W-:Y:S03]  /*3970*/  ISETP.GE.AND P0, PT, R13, R17, PT ;  /* 0x000000110d00720c */ /* 0x000fe60003f06270 */
[----:B-1----:R-:W2:Y:S10]  /*3980*/  LD.E.128 R24, desc[UR6][R2.64+0x80] ;  /* 0x0000800602187980 */ /* 0x002eb4000c101d00 */
        /* <DEDUP_REMOVED lines=47> */
.L_x_2492:
[----:B------:R-:W-:Y:S05]  /*3c80*/  BSYNC B0 ;  /* 0x0000000000007941 */ /* 0x000fea0003800000 */
.L_x_2491:
[----:B------:R-:W-:Y:S04]  /*3c90*/  BSSY B0, `(.L_x_2493) ;  /* 0x0000035000007945 */ /* 0x000fe80003800000 */
[----:B------:R-:W-:Y:S05]  /*3ca0*/  @P2 BRA `(.L_x_2494) ;  /* 0x0000000000cc2947 */ /* 0x000fea0003800000 */
[----:B------:R-:W-:Y:S02]  /*3cb0*/  MOV R2, R115 ;  /* 0x0000007300027202 */ /* 0x000fe40000000f00 */
[----:B------:R-:W-:Y:S02]  /*3cc0*/  MOV R3, R114 ;  /* 0x0000007200037202 */ /* 0x000fe40000000f00 */
[----:B------:R-:W-:Y:S03]  /*3cd0*/  ISETP.GE.AND P0, PT, R12, R17, PT ;  /* 0x000000110c00720c */ /* 0x000fe60003f06270 */
[----:B-12---:R-:W2:Y:S10]  /*3ce0*/  LD.E.128 R24, desc[UR6][R2.64+0x100] ;  /* 0x0001000602187980 */ /* 0x006eb4000c101d00 */
        /* <DEDUP_REMOVED lines=47> */
.L_x_2494:
[----:B------:R-:W-:Y:S05]  /*3fe0*/  BSYNC B0 ;  /* 0x0000000000007941 */ /* 0x000fea0003800000 */
.L_x_2493:
        /* <DEDUP_REMOVED lines=52> */
.L_x_2488:
[----:B------:R-:W-:Y:S05]  /*4330*/  BSYNC B1 ;  /* 0x0000000000017941 */ /* 0x000fea0003800000 */
.L_x_2487:
        /* <DEDUP_REMOVED lines=9> */
[----:B------:R-:W-:Y:S02]  /*43d0*/  ISETP.GE.AND P3, PT, R13, R164, PT ;  /* 0x000000a40d00720c */ /* 0x000fe40003f66270 */
[-C--:B---34-:R-:W-:Y:S02]  /*43e0*/  IADD3 R6, P5, R20, R38.reuse, RZ ;  /* 0x0000002614067210 */ /* 0x098fe40007fbe0ff */
[----:B------:R-:W-:Y:S02]  /*43f0*/  IADD3 R38, P4, R36, R38, RZ ;  /* 0x0000002624267210 */ /* 0x000fe40007f9e0ff */
[-C--:B------:R-:W-:Y:S01]  /*4400*/  ISETP.GE.AND P2, PT, R12, R164.reuse, PT ;  /* 0x000000a40c00720c */ /* 0x080fe20003f46270 */
[--C-:B------:R-:W-:Y:S01]  /*4410*/  IMAD.X R7, R21, 0x1, R0.reuse, P5 ;  /* 0x0000000115077824 */ /* 0x100fe200028e0600 */
[----:B------:R-:W-:Y:S01]  /*4420*/  ISETP.GE.AND P1, PT, R9, R164, PT ;  /* 0x000000a40900720c */ /* 0x000fe20003f26270 */
[----:B------:R-:W-:Y:S01]  /*4430*/  IMAD.X R39, R37, 0x1, R0, P4 ;  /* 0x0000000125277824 */ /* 0x000fe200020e0600 */
[----:B------:R-:W-:Y:S11]  /*4440*/  @P0 BRA `(.L_x_2498) ;  /* 0x0000000000d40947 */ /* 0x000ff60003800000 */
        /* <DEDUP_REMOVED lines=53> */
.L_x_2498:
[----:B------:R-:W-:Y:S05]  /*47a0*/  BSYNC B0 ;  /* 0x0000000000007941 */ /* 0x000fea0003800000 */
.L_x_2497:
        /* <DEDUP_REMOVED lines=55> */
.L_x_2500:
[----:B------:R-:W-:Y:S05]  /*4b20*/  BSYNC B0 ;  /* 0x0000000000007941 */ /* 0x000fea0003800000 */
.L_x_2499:
[----:B------:R-:W-:Y:S04]  /*4b30*/  BSSY B0, `(.L_x_2501) ;  /* 0x0000037000007945 */ /* 0x000fe80003800000 */
        /* <DEDUP_REMOVED lines=54> */
.L_x_2502:
[----:B------:R-:W-:Y:S05]  /*4ea0*/  BSYNC B0 ;  /* 0x0000000000007941 */ /* 0x000fea0003800000 */
.L_x_2501:
        /* <DEDUP_REMOVED lines=54> */
.L_x_2496:
[----:B------:R-:W-:Y:S05]  /*5210*/  BSYNC B1 ;  /* 0x0000000000017941 */ /* 0x000fea0003800000 */
.L_x_2495:
        /* <DEDUP_REMOVED lines=10> */
[-C--:B-1-34-:R-:W-:Y:S02]  /*52c0*/  IADD3 R6, P5, R20, R38.reuse, RZ ;  /* 0x0000002614067210 */ /* 0x09afe40007fbe0ff */
[----:B------:R-:W-:Y:S02]  /*52d0*/  IADD3 R38, P4, R36, R38, RZ ;  /* 0x0000002624267210 */ /* 0x000fe40007f9e0ff */
[-C--:B------:R-:W-:Y:S01]  /*52e0*/  ISETP.GE.AND P2, PT, R12, R164.reuse, PT ;  /* 0x000000a40c00720c */ /* 0x080fe20003f46270 */
[--C-:B------:R-:W-:Y:S01]  /*52f0*/  IMAD.X R7, R21, 0x1, R0.reuse, P5 ;  /* 0x0000000115077824 */ /* 0x100fe200028e0600 */
[----:B------:R-:W-:Y:S01]  /*5300*/  ISETP.GE.AND P1, PT, R9, R164, PT ;  /* 0x000000a40900720c */ /* 0x000fe20003f26270 */
[----:B------:R-:W-:Y:S01]  /*5310*/  IMAD.X R39, R37, 0x1, R0, P4 ;  /* 0x0000000125277824 */ /* 0x000fe200020e0600 */
[----:B------:R-:W-:Y:S11]  /*5320*/  @P0 BRA `(.L_x_2506) ;  /* 0x0000000000d40947 */ /* 0x000ff60003800000 */
[----:B--2---:R-:W-:Y:S02]  /*5330*/  LEA R24, P4, R96, R115, 0x1 ;  /* 0x0000007360187211 */ /* 0x004fe400078808ff */
        /* <DEDUP_REMOVED lines=52> */
.L_x_2506:
[----:B------:R-:W-:Y:S05]  /*5680*/  BSYNC B0 ;  /* 0x0000000000007941 */ /* 0x000fea0003800000 */
.L_x_2505:
[----:B------:R-:W-:Y:S04]  /*5690*/  BSSY B0, `(.L_x_2507) ;  /* 0x0000037000007945 */ /* 0x000fe80003800000 */
[----:B------:R-:W-:Y:S05]  /*56a0*/  @P3 BRA `(.L_x_2508) ;  /* 0x0000000000d43947 */ /* 0x000fea0003800000 */
        /* <DEDUP_REMOVED lines=53> */
.L_x_2508:
[----:B------:R-:W-:Y:S05]  /*5a00*/  BSYNC B0 ;  /* 0x0000000000007941 */ /* 0x000fea0003800000 */
.L_x_2507:
        /* <DEDUP_REMOVED lines=55> */
.L_x_2510:
[----:B------:R-:W-:Y:S05]  /*5d80*/  BSYNC B0 ;  /* 0x0000000000007941 */ /* 0x000fea0003800000 */
.L_x_2509:
        /* <DEDUP_REMOVED lines=54> */
.L_x_2504:
[----:B------:R-:W-:Y:S05]  /*60f0*/  BSYNC B1 ;  /* 0x0000000000017941 */ /* 0x000fea0003800000 */
.L_x_2503:
        /* <DEDUP_REMOVED lines=74> */
.L_x_2514:
[----:B------:R-:W-:Y:S05]  /*65a0*/  BSYNC B0 ;  /* 0x0000000000007941 */ /* 0x000fea0003800000 */
.L_x_2513:
        /* <DEDUP_REMOVED lines=55> */
.L_x_2516:
[----:B------:R-:W-:Y:S05]  /*6920*/  BSYNC B0 ;  /* 0x0000000000007941 */ /* 0x000fea0003800000 */
.L_x_2515:
        /* <DEDUP_REMOVED lines=55> */
.L_x_2518:
[----:B------:R-:W-:Y:S05]  /*6ca0*/  BSYNC B0 ;  /* 0x0000000000007941 */ /* 0x000fea0003800000 */
.L_x_2517:
        /* <DEDUP_REMOVED lines=54> */
.L_x_2512:
[----:B------:R-:W-:Y:S05]  /*7010*/  BSYNC B1 ;  /* 0x0000000000017941 */ /* 0x000fea0003800000 */
.L_x_2511:
[----:B------:R-:W2:Y:S02]  /*7020*/  LD.E R0, desc[UR6][R10.64+0xd0] ;  /* 0x0000d0060a007980 */ /* 0x000ea4000c101900 */
[----:B--2---:R-:W-:Y:S05]  /*7030*/  IMAD.U32 R0, R0, -0x20, RZ ;  /* 0xffffffe000007824 */ /* 0x004fea00078e00ff */
[C---:B------:R-:W-:Y:S02]  /*7040*/  LEA R20, P1, R0.reuse, R20, 0x1 ;  /* 0x0000001400147211 */ /* 0x040fe400078208ff */
[C---:B------:R-:W-:Y:S02]  /*7050*/  LEA R36, P0, R0.reuse, R36, 0x1 ;  /* 0x0000002400247211 */ /* 0x040fe400078008ff */
[C---:B------:R-:W-:Y:S02]  /*7060*/  LEA.HI.X.SX32 R21, R0.reuse, R21, 0x1, P1 ;  /* 0x0000001500157211 */ /* 0x040fe400008f0eff */
[----:B------:R-:W-:Y:S01]  /*7070*/  LEA.HI.X.SX32 R37, R0, R37, 0x1, P0 ;  /* 0x0000002500257211 */ /* 0x000fe200000f0eff */
[----:B------:R-:W-:Y:S05]  /*7080*/  BRA `(.L_x_2519) ;  /* 0x0000007000487947 */ /* 0x000fea0003800000 */
.L_x_2486:
        /* <DEDUP_REMOVED lines=101> */
.L_x_2525:
[----:B------:R-:W-:Y:S05]  /*76e0*/  BSYNC B0 ;  /* 0x0000000000007941 */ /* 0x000fea0003800000 */
.L_x_2524:
[----:B-----5:R2:W-:Y:S02]  /*76f0*/  ST.E.128 desc[UR6][R120.64], R28 ;  /* 0x0000001c78007985 */ /* 0x0205e4000c101d06 */
.L_x_2523:
[----:B------:R-:W-:Y:S05]  /*7700*/  BSYNC B1 ;  /* 0x0000000000017941 */ /* 0x000fea0003800000 */
.L_x_2522:
[----:B------:R-:W-:Y:S01]  /*7710*/  ISETP.GE.AND P0, PT, R13, R164, PT ;  /* 0x000000a40d00720c */ /* 0x000fe20003f06270 */
[----:B------:R-:W-:Y:S11]  /*7720*/  BSSY B1, `(.L_x_2526) ;  /* 0x0000064000017945 */ /* 0x000ff60003800000 */
[----:B------:R-:W-:Y:S01]  /*7730*/  @!UPT UIADD3 URZ, URZ, URZ, URZ ;  /* 0x0000003f3f3ff290 */ /* 0x000fe2000fffe03f */
[----:B------:R-:W-:Y:S05]  /*7740*/  @P0 BRA `(.L_x_2527) ;  /* 0x0000000400840947 */ /* 0x000fea0003800000 */
[----:B---34-:R-:W-:Y:S01]  /*7750*/  IMAD.MOV.U32 R22, RZ, RZ, R115 ;  /* 0x000000ffff167224 */ /* 0x018fe200078e0073 */
[----:B------:R-:W-:Y:S01]  /*7760*/  MOV R23, R114 ;  /* 0x0000007200177202 */ /* 0x000fe20000000f00 */
[----:B------:R-:W-:Y:S01]  /*7770*/  BSSY B0, `(.L_x_2528) ;  /* 0x000005d000007945 */ /* 0x000fe20003800000 */
[----:B------:R-:W-:Y:S03]  /*7780*/  ISETP.GE.AND P0, PT, R13, R17, PT ;  /* 0x000000110d00720c */ /* 0x000fe60003f06270 */
[----:B--2---:R2:W5:Y:S10]  /*7790*/  LD.E.128 R28, desc[UR6][R22.64+0x80] ;  /* 0x00008006161c7980 */ /* 0x004574000c101d00 */
[----:B------:R-:W-:Y:S05]  /*77a0*/  @P0 BRA `(.L_x_2529) ;  /* 0x0000000400640947 */ /* 0x000fea0003800000 */
[----:B------:R-:W-:Y:S02]  /*77b0*/  LEA.HI R0, R17, R17, RZ, 0x1 ;  /* 0x0000001111007211 */ /* 0x000fe400078f08ff */
[----:B-1----:R-:W-:Y:S02]  /*77c0*/  MOV R4, RZ ;  /* 0x000000ff00047202 */ /* 0x002fe40000000f00 */
        /* <DEDUP_REMOVED lines=87> */
.L_x_2529:
[----:B------:R-:W-:Y:S05]  /*7d40*/  BSYNC B0 ;  /* 0x0000000000007941 */ /* 0x000fea0003800000 */
.L_x_2528:
[----:B-----5:R3:W-:Y:S02]  /*7d50*/  ST.E.128 desc[UR6][R120.64+0x80], R28 ;  /* 0x0000801c78007985 */ /* 0x0207e4000c101d06 */
.L_x_2527:
[----:B------:R-:W-:Y:S05]  /*7d60*/  BSYNC B1 ;  /* 0x0000000000017941 */ /* 0x000fea0003800000 */
.L_x_2526:
[----:B------:R-:W-:Y:S01]  /*7d70*/  ISETP.GE.AND P0, PT, R12, R164, PT ;  /* 0x000000a40c00720c */ /* 0x000fe20003f06270 */
[----:B------:R-:W-:Y:S11]  /*7d80*/  BSSY B1, `(.L_x_2530) ;  /* 0x0000064000017945 */ /* 0x000ff60003800000 */
[----:B------:R-:W-:Y:S01]  /*7d90*/  @!UPT UIADD3 URZ, URZ, URZ, URZ ;  /* 0x0000003f3f3ff290 */ /* 0x000fe2000fffe03f */
[----:B------:R-:W-:Y:S05]  /*7da0*/  @P0 BRA `(.L_x_2531) ;  /* 0x0000000400840947 */ /* 0x000fea0003800000 */
[----:B--234-:R-:W-:Y:S01]  /*7db0*/  IMAD.MOV.U32 R22, RZ, RZ, R115 ;  /* 0x000000ffff167224 */ /* 0x01cfe200078e0073 */
[----:B------:R-:W-:Y:S01]  /*7dc0*/  MOV R23, R114 ;  /* 0x0000007200177202 */ /* 0x000fe20000000f00 */
[----:B------:R-:W-:Y:S01]  /*7dd0*/  BSSY B0, `(.L_x_2532) ;  /* 0x000005d000007945 */ /* 0x000fe20003800000 */
[----:B------:R-:W-:Y:S03]  /*7de0*/  ISETP.GE.AND P0, PT, R12, R17, PT ;  /* 0x000000110c00720c */ /* 0x000fe60003f06270 */
[----:B------:R2:W5:Y:S10]  /*7df0*/  LD.E.128 R28, desc[UR6][R22.64+0x100] ;  /* 0x00010006161c7980 */ /* 0x000574000c101d00 */
        /* <DEDUP_REMOVED lines=90> */
.L_x_2533:
[----:B------:R-:W-:Y:S05]  /*83a0*/  BSYNC B0 ;  /* 0x0000000000007941 */ /* 0x000fea0003800000 */
.L_x_2532:
[----:B-----5:R3:W-:Y:S02]  /*83b0*/  ST.E.128 desc[UR6][R120.64+0x100], R28 ;  /* 0x0001001c78007985 */ /* 0x0207e4000c101d06 */
.L_x_2531:
[----:B------:R-:W-:Y:S05]  /*83c0*/  BSYNC B1 ;  /* 0x0000000000017941 */ /* 0x000fea0003800000 */
.L_x_2530:
[----:B------:R-:W-:Y:S11]  /*83d0*/  ISETP.GE.AND P0, PT, R9, R164, PT ;  /* 0x000000a40900720c */ /* 0x000ff60003f06270 */
[----:B------:R-:W-:Y:S02]  /*83e0*/  @!UPT UIADD3 URZ, URZ, URZ, URZ ;  /* 0x0000003f3f3ff290 */ /* 0x000fe4000fffe03f */
        /* <DEDUP_REMOVED lines=96> */
.L_x_2535:
[----:B------:R-:W-:Y:S05]  /*89f0*/  BSYNC B0 ;  /* 0x0000000000007941 */ /* 0x000fea0003800000 */
.L_x_2534:
[----:B-----5:R3:W-:Y:S02]  /*8a00*/  ST.E.128 desc[UR6][R120.64+0x180], R28 ;  /* 0x0001801c78007985 */ /* 0x0207e4000c101d06 */
.L_x_2521:
[----:B------:R-:W-:Y:S05]  /*8a10*/  BSYNC B2 ;  /* 0x0000000000027941 */ /* 0x000fea0003800000 */
.L_x_2520:
        /* <DEDUP_REMOVED lines=14> */
[----:B--2---:R2:W5:Y:S01]  /*8b00*/  LD.E.128 R28, desc[UR6][R6.64] ;  /* 0x00000006061c7980 */ /* 0x004562000c101d00 */
[----:B------:R-:W-:Y:S05]  /*8b10*/  LEA.HI.X R189, R229, R121, R230, 0x1, P0 ;  /* 0x00000079e5bd7211 */ /* 0x000fea00000f0ce6 */
[----:B------:R-:W-:Y:S05]  /*8b20*/  @P1 BRA `(.L_x_2541) ;  /* 0x0000000400641947 */ /* 0x000fea0003800000 */
[----:B------:R-:W-:Y:S02]  /*8b30*/  LEA.HI R0, R17, R17, RZ, 0x1 ;  /* 0x0000001111007211 */ /* 0x000fe400078f08ff */
[----:B-1----:R-:W-:Y:S02]  /*8b40*/  MOV R5, RZ ;  /* 0x000000ff00057202 */ /* 0x002fe40000000f00 */
        /* <DEDUP_REMOVED lines=14> */
[----:B--2---:R1:W2:Y:S08]  /*8c30*/  LD.E.128 R4, desc[UR6][R2.64] ;  /* 0x0000000602047980 */ /* 0x0042b0000c101d00 */
        /* <DEDUP_REMOVED lines=72> */
.L_x_2541:
[----:B------:R-:W-:Y:S05]  /*90c0*/  BSYNC B0 ;  /* 0x0000000000007941 */ /* 0x000fea0003800000 */
.L_x_2540:
[----:B-----5:R3:W-:Y:S02]  /*90d0*/  ST.E.128 desc[UR6][R188.64], R28 ;  /* 0x0000001cbc007985 */ /* 0x0207e4000c101d06 */
.L_x_2539:
[----:B------:R-:W-:Y:S05]  /*90e0*/  BSYNC B1 ;  /* 0x0000000000017941 */ /* 0x000fea0003800000 */
.L_x_2538:
[----:B------:R-:W-:Y:S01]  /*90f0*/  ISETP.GE.AND P0, PT, R13, R164, PT ;  /* 0x000000a40d00720c */ /* 0x000fe20003f06270 */
[----:B------:R-:W-:Y:S11]  /*9100*/  BSSY B1, `(.L_x_2542) ;  /* 0x0000066000017945 */ /* 0x000ff60003800000 */
[----:B------:R-:W-:Y:S01]  /*9110*/  @!UPT UIADD3 URZ, URZ, URZ, URZ ;  /* 0x0000003f3f3ff290 */ /* 0x000fe2000fffe03f */
[----:B------:R-:W-:Y:S05]  /*9120*/  @P0 BRA `(.L_x_2543) ;  /* 0x00000004008c0947 */ /* 0x000fea0003800000 */
[C---:B--234-:R-:W-:Y:S01]  /*9130*/  LEA R6, P0, R88.reuse, R115, 0x1 ;  /* 0x0000007358067211 */ /* 0x05cfe200078008ff */
        /* <DEDUP_REMOVED lines=96> */
.L_x_2545:
[----:B------:R-:W-:Y:S05]  /*9740*/  BSYNC B0 ;  /* 0x0000000000007941 */ /* 0x000fea0003800000 */
.L_x_2544:
[----:B-----5:R3:W-:Y:S02]  /*9750*/  ST.E.128 desc[UR6][R188.64], R28 ;  /* 0x0000001cbc007985 */ /* 0x0207e4000c101d06 */
.L_x_2543:
[----:B------:R-:W-:Y:S05]  /*9760*/  BSYNC B1 ;  /* 0x0000000000017941 */ /* 0x000fea0003800000 */
.L_x_2542:
[----:B------:R-:W-:Y:S01]  /*9770*/  ISETP.GE.AND P0, PT, R12, R164, PT ;  /* 0x000000a40c00720c */ /* 0x000fe20003f06270 */
[----:B------:R-:W-:Y:S11]  /*9780*/  BSSY B1, `(.L_x_2546) ;  /* 0x0000066000017945 */ /* 0x000ff60003800000 */
[----:B------:R-:W-:Y:S01]  /*9790*/  @!UPT UIADD3 URZ, URZ, URZ, URZ ;  /* 0x0000003f3f3ff290 */ /* 0x000fe2000fffe03f */
[----:B------:R-:W-:Y:S05]  /*97a0*/  @P0 BRA `(.L_x_2547) ;  /* 0x00000004008c0947 */ /* 0x000fea0003800000 */
[----:B--234-:R-:W-:Y:S01]  /*97b0*/  LEA R6, P0, R92, R115, 0x1 ;  /* 0x000000735c067211 */ /* 0x01cfe200078008ff */
        /* <DEDUP_REMOVED lines=96> */
.L_x_2549:
[----:B------:R-:W-:Y:S05]  /*9dc0*/  BSYNC B0 ;  /* 0x0000000000007941 */ /* 0x000fea0003800000 */
.L_x_2548:
[----:B-----5:R3:W-:Y:S02]  /*9dd0*/  ST.E.128 desc[UR6][R188.64], R28 ;  /* 0x0000001cbc007985 */ /* 0x0207e4000c101d06 */
.L_x_2547:
[----:B------:R-:W-:Y:S05]  /*9de0*/  BSYNC B1 ;  /* 0x0000000000017941 */ /* 0x000fea0003800000 */
.L_x_2546:
[----:B------:R-:W-:Y:S11]  /*9df0*/  ISETP.GE.AND P0, PT, R9, R164, PT ;  /* 0x000000a40900720c */ /* 0x000ff60003f06270 */
[----:B------:R-:W-:Y:S02]  /*9e00*/  @!UPT UIADD3 URZ, URZ, URZ, URZ ;  /* 0x0000003f3f3ff290 */ /* 0x000fe4000fffe03f */
        /* <DEDUP_REMOVED lines=98> */
.L_x_2551:
[----:B------:R-:W-:Y:S05]  /*a430*/  BSYNC B0 ;  /* 0x0000000000007941 */ /* 0x000fea0003800000 */
.L_x_2550:
[----:B-----5:R3:W-:Y:S02]  /*a440*/  ST.E.128 desc[UR6][R188.64], R28 ;  /* 0x0000001cbc007985 */ /* 0x0207e4000c101d06 */
.L_x_2537:
[----:B------:R-:W-:Y:S05]  /*a450*/  BSYNC B2 ;  /* 0x0000000000027941 */ /* 0x000fea0003800000 */
.L_x_2536:
        /* <DEDUP_REMOVED lines=106> */
.L_x_2557:
[----:B------:R-:W-:Y:S05]  /*ab00*/  BSYNC B0 ;  /* 0x0000000000007941 */ /* 0x000fea0003800000 */
.L_x_2556:
[----:B-----5:R3:W-:Y:S02]  /*ab10*/  ST.E.128 desc[UR6][R188.64], R28 ;  /* 0x0000001cbc007985 */ /* 0x0207e4000c101d06 */
.L_x_2555:
[----:B------:R-:W-:Y:S05]  /*ab20*/  BSYNC B1 ;  /* 0x0000000000017941 */ /* 0x000fea0003800000 */
.L_x_2554:
        /* <DEDUP_REMOVED lines=101> */
.L_x_2561:
[----:B------:R-:W-:Y:S05]  /*b180*/  BSYNC B0 ;  /* 0x0000000000007941 */ /* 0x000fea0003800000 */
.L_x_2560:
[----:B-----5:R3:W-:Y:S02]  /*b190*/  ST.E.128 desc[UR6][R188.64], R28 ;  /* 0x0000001cbc007985 */ /* 0x0207e4000c101d06 */
.L_x_2559:
[----:B------:R-:W-:Y:S05]  /*b1a0*/  BSYNC B1 ;  /* 0x0000000000017941 */ /* 0x000fea0003800000 */
.L_x_2558:
        /* <DEDUP_REMOVED lines=101> */
.L_x_2565:
[----:B------:R-:W-:Y:S05]  /*b800*/  BSYNC B0 ;  /* 0x0000000000007941 */ /* 0x000fea0003800000 */
.L_x_2564:
[----:B-----5:R3:W-:Y:S02]  /*b810*/  ST.E.128 desc[UR6][R188.64], R28 ;  /* 0x0000001cbc007985 */ /* 0x0207e4000c101d06 */
.L_x_2563:
[----:B------:R-:W-:Y:S05]  /*b820*/  BSYNC B1 ;  /* 0x0000000000017941 */ /* 0x000fea0003800000 */
.L_x_2562:
        /* <DEDUP_REMOVED lines=100> */
.L_x_2567:
[----:B------:R-:W-:Y:S05]  /*be70*/  BSYNC B0 ;  /* 0x0000000000007941 */ /* 0x000fea0003800000 */
.L_x_2566:
[----:B-----5:R3:W-:Y:S02]  /*be80*/  ST.E.128 desc[UR6][R188.64], R28 ;  /* 0x0000001cbc007985 */ /* 0x0207e4000c101d06 */
.L_x_2553:
[----:B------:R-:W-:Y:S05]  /*be90*/  BSYNC B2 ;  /* 0x0000000000027941 */ /* 0x000fea0003800000 */
.L_x_2552:
        /* <DEDUP_REMOVED lines=10> */
[----:B--234-:R-:W-:Y:S01]  /*bf40*/  MOV R6, R115 ;  /* 0x0000007300067202 */ /* 0x01cfe20000000f00 */
[----:B------:R-:W-:Y:S01]  /*bf50*/  IMAD.WIDE.U32 R182, R48, 0x60, R120 ;  /* 0x0000006030b67825 */ /* 0x000fe200078e0078 */
[----:B------:R-:W-:Y:S01]  /*bf60*/  MOV R7, R114 ;  /* 0x0000007200077202 */ /* 0x000fe20000000f00 */
[----:B------:R-:W-:Y:S01]  /*bf70*/  BSSY B0, `(.L_x_2572) ;  /* 0x0000061000007945 */ /* 0x000fe20003800000 */
[----:B------:R-:W-:Y:S01]  /*bf80*/  ISETP.GE.AND P0, PT, R18, R17, PT ;  /* 0x000000111200720c */ /* 0x000fe20003f06270 */
[----:B------:R-:W-:Y:S05]  /*bf90*/  IMAD.WIDE.U32 R6, R178, 0x60, R6 ;  /* 0x00000060b2067825 */ /* 0x000fea00078e0006 */
[----:B------:R-:W-:Y:S01]  /*bfa0*/  IADD3 R7, R7, R0, RZ ;  /* 0x0000000007077210 */ /* 0x000fe20007ffe0ff */
[----:B------:R-:W-:Y:S04]  /*bfb0*/  IMAD R0, R49, 0x60, RZ ;  /* 0x0000006031007824 */ /* 0x000fe800078e02ff */
[----:B------:R2:W5:Y:S01]  /*bfc0*/  LD.E.128 R28, desc[UR6][R6.64] ;  /* 0x00000006061c7980 */ /* 0x000562000c101d00 */
[----:B------:R-:W-:Y:S01]  /*bfd0*/  IADD3 R183, R183, R0, RZ ;  /* 0x00000000b7b77210 */ /* 0x000fe20007ffe0ff */
[----:B------:R-:W-:Y:S06]  /*bfe0*/  @P0 BRA `(.L_x_2573) ;  /* 0x0000000400640947 */ /* 0x000fec0003800000 */
        /* <DEDUP_REMOVED lines=89> */
.L_x_2573:
[----:B------:R-:W-:Y:S05]  /*c580*/  BSYNC B0 ;  /* 0x0000000000007941 */ /* 0x000fea0003800000 */
.L_x_2572:
[----:B-----5:R3:W-:Y:S02]  /*c590*/  ST.E.128 desc[UR6][R182.64], R28 ;  /* 0x0000001cb6007985 */ /* 0x0207e4000c101d06 */
.L_x_2571:
[----:B------:R-:W-:Y:S05]  /*c5a0*/  BSYNC B1 ;  /* 0x0000000000017941 */ /* 0x000fea0003800000 */
.L_x_2570:
        /* <DEDUP_REMOVED lines=101> */
.L_x_2577:
[----:B------:R-:W-:Y:S05]  /*cc00*/  BSYNC B0 ;  /* 0x0000000000007941 */ /* 0x000fea0003800000 */
.L_x_2576:
[----:B-----5:R3:W-:Y:S02]  /*cc10*/  ST.E.128 desc[UR6][R182.64], R28 ;  /* 0x0000001cb6007985 */ /* 0x0207e4000c101d06 */
.L_x_2575:
[----:B------:R-:W-:Y:S05]  /*cc20*/  BSYNC B1 ;  /* 0x0000000000017941 */ /* 0x000fea0003800000 */
.L_x_2574:
        /* <DEDUP_REMOVED lines=101> */
.L_x_2581:
[----:B------:R-:W-:Y:S05]  /*d280*/  BSYNC B0 ;  /* 0x0000000000007941 */ /* 0x000fea0003800000 */
.L_x_2580:
[----:B-----5:R3:W-:Y:S02]  /*d290*/  ST.E.128 desc[UR6][R182.64], R28 ;  /* 0x0000001cb6007985 */ /* 0x0207e4000c101d06 */
.L_x_2579:
[----:B------:R-:W-:Y:S05]  /*d2a0*/  BSYNC B1 ;  /* 0x0000000000017941 */ /* 0x000fea0003800000 */
.L_x_2578:
        /* <DEDUP_REMOVED lines=101> */
.L_x_2583:
[----:B------:R-:W-:Y:S05]  /*d900*/  BSYNC B0 ;  /* 0x0000000000007941 */ /* 0x000fea0003800000 */
.L_x_2582:
[----:B-----5:R3:W-:Y:S02]  /*d910*/  ST.E.128 desc[UR6][R182.64], R40 ;  /* 0x00000028b6007985 */ /* 0x0207e4000c101d06 */
.L_x_2569:
[----:B------:R-:W-:Y:S05]  /*d920*/  BSYNC B2 ;  /* 0x0000000000027941 */ /* 0x000fea0003800000 */
.L_x_2568:
        /* <DEDUP_REMOVED lines=11> */
.L_x_2485:
        /* <DEDUP_REMOVED lines=11> */
[--C-:B------:R-:W-:Y:S02]  /*da90*/  @P4 IMAD.MOV.U32 R2, RZ, RZ, R115.reuse ;  /* 0x000000ffff024224 */ /* 0x100fe400078e0073 */
[--C-:B------:R-:W-:Y:S05]  /*daa0*/  @P4 IMAD.MOV.U32 R3, RZ, RZ, R114.reuse ;  /* 0x000000ffff034224 */ /* 0x100fea00078e0072 */
[----:B-1-34-:R1:W2:Y:S02]  /*dab0*/  @P4 LD.E.128 R4, desc[UR6][R2.64] ;  /* 0x0000000602044980 */ /* 0x01a2a4000c101d00 */
        /* <DEDUP_REMOVED lines=15> */
.L_x_2585:
[----:B------:R-:W-:Y:S05]  /*dbb0*/  BSYNC B0 ;  /* 0x0000000000007941 */ /* 0x000fea0003800000 */
.L_x_2584:
        /* <DEDUP_REMOVED lines=30> */
.L_x_2587:
[----:B------:R-:W-:Y:S05]  /*dda0*/  BSYNC B0 ;  /* 0x0000000000007941 */ /* 0x000fea0003800000 */
.L_x_2586:
        /* <DEDUP_REMOVED lines=30> */
.L_x_2589:
[----:B------:R-:W-:Y:S05]  /*df90*/  BSYNC B0 ;  /* 0x0000000000007941 */ /* 0x000fea0003800000 */
.L_x_2588:
[----:B------:R-:W-:Y:S05]  /*dfa0*/  @!P0 BRA `(.L_x_2519) ;  /* 0x0000000000808947 */ /* 0x000fea0003800000 */
[----:B------:R-:W-:Y:S02]  /*dfb0*/  ISETP.NE.AND P1, PT, R150, RZ, PT ;  /* 0x000000ff9600720c */ /* 0x000fe40003f25270 */
[----:B------:R-:W-:Y:S02]  /*dfc0*/  ISETP.NE.AND P2, PT, R149, RZ, PT ;  /* 0x000000ff9500720c */ /* 0x000fe40003f45270 */
[----:B------:R-:W-:Y:S09]  /*dfd0*/  ISETP.NE.AND P3, PT, R148, RZ, PT ;  /* 0x000000ff9400720c */ /* 0x000ff20003f65270 */
[----:B-1----:R-:W-:Y:S02]  /*dfe0*/  @P1 IMAD.MOV.U32 R2, RZ, RZ, R115 ;  /* 0x000000ffff021224 */ /* 0x002fe400078e0073 */
[----:B------:R-:W-:Y:S02]  /*dff0*/  @P1 IMAD.MOV.U32 R3, RZ, RZ, R114 ;  /* 0x000000ffff031224 */ /* 0x000fe400078e0072 */
[----:B------:R-:W-:Y:S02]  /*e000*/  @P1 IMAD R0, R179, 0x60, RZ ;  /* 0x00000060b3001824 */ /* 0x000fe400078e02ff */
[----:B------:R-:W-:Y:S04]  /*e010*/  @P1 IMAD.WIDE.U32 R2, R178, 0x60, R2 ;  /* 0x00000060b2021825 */ /* 0x000fe800078e0002 */
[----:B------:R-:W-:Y:S02]  /*e020*/  @P1 IMAD.IADD R3, R3, 0x1, R0 ;  /* 0x0000000103031824 */ /* 0x000fe400078e0200 */
[----:B---34-:R-:W-:Y:S03]  /*e030*/  @P1 IMAD.WIDE.U32 R22, R48, 0x60, R120 ;  /* 0x0000006030161825 */ /* 0x018fe600078e0078 */
        /* <DEDUP_REMOVED lines=23> */
.L_x_2519:
[----:B------:R-:W-:Y:S05]  /*e1b0*/  BSYNC B3 ;  /* 0x0000000000037941 */ /* 0x000fea0003800000 */
.L_x_2484:
[----:B------:R-:W-:Y:S01]  /*e1c0*/  ISETP.NE.U32.AND P1, PT, R240, RZ, PT ;  /* 0x000000fff000720c */ /* 0x000fe20003f25070 */
[----:B------:R-:W2:Y:S01]  /*e1d0*/  LD.E R0, desc[UR6][R10.64+0x128] ;  /* 0x000128060a007980 */ /* 0x000ea2000c101900 */
[----:B-1----:R-:W-:Y:S01]  /*e1e0*/  IMAD.MOV.U32 R2, RZ, RZ, R115 ;  /* 0x000000ffff027224 */ /* 0x002fe200078e0073 */
        /* <DEDUP_REMOVED lines=14> */
[----:B---34-:R-:W3:Y:S01]  /*e2d0*/  LD.E.64 R26, desc[UR6][R10.64+0x40] ;  /* 0x000040060a1a7980 */ /* 0x018ee2000c101b00 */
        /* <DEDUP_REMOVED lines=73> */
.L_x_2591:
[----:B------:R-:W2:Y:S01]  /*e770*/  LD.E R2, desc[UR6][R10.64+0x40] ;  /* 0x000040060a027980 */ /* 0x000ea2000c101900 */
[----:B---34-:R-:W-:Y:S02]  /*e780*/  IMAD.MOV.U32 R4, RZ, RZ, R123 ;  /* 0x000000ffff047224 */ /* 0x018fe400078e007b */
        /* <DEDUP_REMOVED lines=8> */
.L_x_2592:
[----:B------:R-:W-:Y:S05]  /*e810*/  BSYNC B0 ;  /* 0x0000000000007941 */ /* 0x000fea0003800000 */
.L_x_2590:
[----:B------:R-:W-:Y:S04]  /*e820*/  IADD3 R14, R14, -0x1, RZ ;  /* 0xffffffff0e0e7810 */ /* 0x000fe80007ffe0ff */
[----:B------:R-:W-:Y:S11]  /*e830*/  ISETP.GT.AND P0, PT, R14, R83, PT ;  /* 0x000000530e00720c */ /* 0x000ff60003f04270 */
[----:B------:R-:W-:Y:S02]  /*e840*/  @!UPT UIADD3 URZ, URZ, URZ, URZ ;  /* 0x0000003f3f3ff290 */ /* 0x000fe4000fffe03f */
[----:B------:R-:W-:Y:S05]  /*e850*/  @P0 BRA `(.L_x_2593) ;  /* 0xffffff4400980947 */ /* 0x000fea000383ffff */
.L_x_2475:
[----:B------:R-:W-:Y:S05]  /*e860*/  WARPSYNC.ALL ;  /* 0x0000000000007948 */ /* 0x000fea0003800000 */
[----:B------:R-:W-:Y:S06]  /*e870*/  BAR.SYNC.DEFER_BLOCKING 0x0 ;  /* 0x0000000000007b1d */ /* 0x000fec0000010000 */
[----:B------:R-:W2:Y:S02]  /*e880*/  LD.E R0, desc[UR6][R10.64+0xd0] ;  /* 0x0000d0060a007980 */ /* 0x000ea4000c101900 */
[----:B------:R-:W1:Y:S01]  /*e890*/  S2UR UR4, SR_CgaCtaId ;  /* 0x00000000000479c3 */ /* 0x000e620000008800 */
[----:B------:R-:W-:Y:S01]  /*e8a0*/  UMOV UR5, 0x400 ;  /* 0x0000040000057882 */ /* 0x000fe20000000000 */
[----:B------:R-:W-:Y:S01]  /*e8b0*/  BSSY B3, `(.L_x_2594) ;  /* 0x0000aeb000037945 */ /* 0x000fe20003800000 */
[C---:B------:R-:W-:Y:S01]  /*e8c0*/  SHF.L.U64.HI R3, R170.reuse, 0x4, R171 ;  /* 0x00000004aa037819 */ /* 0x040fe200000102ab */
[----:B---34-:R-:W-:Y:S01]  /*e8d0*/  IMAD.SHL.U32 R5, R170, 0x10, RZ ;  /* 0x00000010aa057824 */ /* 0x018fe200078e00ff */
        /* <DEDUP_REMOVED lines=11> */
[----:B------:R-:W-:-:S04]  /*e990*/  @P1 LEA R14, P0, R236, R6, 0x2 ;  /* 0x00000006ec0e1211 */ /* 0x000fc800078010ff */
[----:B------:R-:W-:Y:S01]  /*e9a0*/  @P1 LEA.HI.X R15, R236, R7, R59, 0x2, P0 ;  /* 0x00000007ec0f1211 */ /* 0x000fe200000f143b */
[----:B------:R-:W-:-:S06]  /*e9b0*/  IMAD.MOV.U32 R7, RZ, RZ, RZ ;  /* 0x000000ffff077224 */ /* 0x000fcc00078e00ff */
[----:B------:R1:W2:Y:S01]  /*e9c0*/  @P1 LD.E R7, desc[UR6][R14.64] ;  /* 0x000000060e071980 */ /* 0x0002a2000c101900 */
[----:B------:R-:W-:Y:S02]  /*e9d0*/  IADD3 R5, P1, R5, R166, RZ ;  /* 0x000000a605057210 */ /* 0x000fe40007f3e0ff */
[----:B------:R-:W-:Y:S02]  /*e9e0*/  LEA.HI R17, R0, R0, RZ, 0x1 ;  /* 0x0000000000117211 */ /* 0x000fe400078f08ff */
[----:B---3--:R-:W-:Y:S01]  /*e9f0*/  ISETP.NE.AND P4, PT, R4, RZ, PT ;  /* 0x000000ff0400720c */ /* 0x008fe20003f85270 */
[----:B------:R-:W-:Y:S01]  /*ea00*/  IMAD.MOV.U32 R168, RZ, RZ, R166 ;  /* 0x000000ffffa87224 */ /* 0x000fe200078e00a6 */
[----:B-----5:R-:W-:Y:S02]  /*ea10*/  LEA R38, P2, R166, R172, 0x1 ;  /* 0x000000aca6267211 */ /* 0x020fe400078408ff */
[----:B------:R-:W-:Y:S01]  /*ea20*/  LEA R6, P0, R170, R166, 0x5 ;  /* 0x000000a6aa067211 */ /* 0x000fe200078028ff */
[----:B------:R-:W-:Y:S01]  /*ea30*/  IMAD R8, R171, 0x30, RZ ;  /* 0x00000030ab087824 */ /* 0x000fe200078e02ff */
[--C-:B------:R-:W-:Y:S01]  /*ea40*/  LEA.HI.X R39, R166, R173, R169.reuse, 0x1, P2 ;  /* 0x000000ada6277211 */ /* 0x100fe200010f0ca9 */
[----:B-1----:R-:W-:Y:S01]  /*ea50*/  IMAD.X R14, R3, 0x1, R169, P1 ;  /* 0x00000001030e7824 */ /* 0x002fe200008e06a9 */
[----:B------:R-:W-:-:S02]  /*ea60*/  LEA R36, P1, R5, R172, 0x1 ;  /* 0x000000ac05247211 */ /* 0x000fc400078208ff */
[----:B------:R-:W-:Y:S02]  /*ea70*/  SHF.R.S32.HI R3, RZ, 0x1, R17 ;  /* 0x00000001ff037819 */ /* 0x000fe40000011411 */
[----:B------:R-:W-:-:S03]  /*ea80*/  LEA.HI.X R37, R5, R173, R14, 0x1, P1 ;  /* 0x000000ad05257211 */ /* 0x000fc600008f0c0e */
[----:B------:R-:W-:Y:S01]  /*ea90*/  IMAD R21, R160, R3, R152 ;  /* 0x00000003a0157224 */ /* 0x000fe200078e0298 */
[C---:B------:R-:W-:Y:S01]  /*eaa0*/  LEA.HI.X R15, R170.reuse, R169, R171, 0x5, P0 ;  /* 0x000000a9aa0f7211 */ /* 0x040fe200000f2cab */
[----:B------:R-:W-:Y:S01]  /*eab0*/  IMAD.WIDE.U32 R168, R170, 0x30, R168 ;  /* 0x00000030aaa87825 */ /* 0x000fe200078e00a8 */
[----:B------:R-:W-:-:S03]  /*eac0*/  LEA R16, P0, R6, R172, 0x1 ;  /* 0x000000ac06107211 */ /* 0x000fc600078008ff */
[----:B------:R-:W-:Y:S02]  /*ead0*/  IMAD.IADD R14, R238, 0x1, -R52 ;  /* 0x00000001ee0e7824 */ /* 0x000fe400078e0a34 */
[----:B------:R-:W-:Y:S01]  /*eae0*/  IMAD.IADD R152, R152, 0x1, R21 ;  /* 0x0000000198987824 */ /* 0x000fe200078e0215 */
[-C--:B------:R-:W-:Y:S01]  /*eaf0*/  LEA.HI.X R17, R6, R173.reuse, R15, 0x1, P0 ;  /* 0x000000ad06117211 */ /* 0x080fe200000f0c0f */
[----:B------:R-:W-:Y:S01]  /*eb00*/  IMAD.IADD R4, R169, 0x1, R8 ;  /* 0x00000001a9047824 */ /* 0x000fe200078e0208 */
[----:B------:R-:W-:Y:S02]  /*eb10*/  ISETP.GE.AND P0, PT, R160, R14, PT ;  /* 0x0000000ea000720c */ /* 0x000fe40003f06270 */
[C---:B------:R-:W-:Y:S01]  /*eb20*/  LEA R30, P1, R168.reuse, R172, 0x1 ;  /* 0x000000aca81e7211 */ /* 0x040fe200078208ff */
[----:B------:R-:W-:Y:S01]  /*eb30*/  IMAD.SHL.U32 R15, R3, 0x10, RZ ;  /* 0x00000010030f7824 */ /* 0x000fe200078e00ff */
[----:B------:R-:W-:Y:S02]  /*eb40*/  ISETP.GT.AND P0, PT, R45, -0x8, !P0 ;  /* 0xfffffff82d00780c */ /* 0x000fe40004704270 */
[----:B------:R-:W-:-:S02]  /*eb50*/  LEA.HI.X R31, R168, R173, R4, 0x1, P1 ;  /* 0x000000ada81f7211 */ /* 0x000fc400008f0c04 */
[----:B--2---:R-:W-:-:S05]  /*eb60*/  IADD3 R5, R7, R84, R52 ;  /* 0x0000005407057210 */ /* 0x004fca0007ffe034 */
[----:B------:R-:W-:-:S05]  /*eb70*/  IMAD R5, R5, R3, RZ ;  /* 0x0000000305057224 */ /* 0x000fca00078e02ff */
[----:B------:R-:W-:Y:S02]  /*eb80*/  SHF.R.S32.HI R26, RZ, 0x1f, R5 ;  /* 0x0000001fff1a7819 */ /* 0x000fe40000011405 */
[C---:B------:R-:W-:Y:S02]  /*eb90*/  IADD3 R20, P3, R5.reuse, R21, RZ ;  /* 0x0000001505147210 */ /* 0x040fe40007f7e0ff */
[----:B------:R-:W-:Y:S02]  /*eba0*/  IADD3 R8, P2, R5, R152, RZ ;  /* 0x0000009805087210 */ /* 0x000fe40007f5e0ff */
[-C--:B------:R-:W-:Y:S02]  /*ebb0*/  LEA.HI.X.SX32 R21, R21, R26.reuse, 0x1, P3 ;  /* 0x0000001a15157211 */ /* 0x080fe400018f0eff */
[----:B------:R-:W-:Y:S01]  /*ebc0*/  LEA.HI.X.SX32 R26, R152, R26, 0x1, P2 ;  /* 0x0000001a981a7211 */ /* 0x000fe200010f0eff */
[----:B------:R-:W-:Y:S08]  /*ebd0*/  @!P4 BRA `(.L_x_2596) ;  /* 0x0000003800c8c947 */ /* 0x000ff00003800000 */
[----:B------:R-:W-:Y:S04]  /*ebe0*/  BSSY B2, `(.L_x_2597) ;  /* 0x00000e5000027945 */ /* 0x000fe80003800000 */
[----:B------:R-:W-:Y:S05]  /*ebf0*/  @!P0 BRA `(.L_x_2598) ;  /* 0x0000000c008c8947 */ /* 0x000fea0003800000 */
[----:B------:R-:W-:Y:S01]  /*ec00*/  ISETP.GE.AND P2, PT, R18, R2, PT ;  /* 0x000000021200720c */ /* 0x000fe20003f46270 */
[C---:B------:R-:W-:Y:S01]  /*ec10*/  IMAD.SHL.U32 R56, R20.reuse, 0x2, RZ ;  /* 0x0000000214387824 */ /* 0x040fe200078e00ff */
[----:B------:R-:W-:Y:S01]  /*ec20*/  SHF.L.U64.HI R4, R20, 0x1, R21 ;  /* 0x0000000114047819 */ /* 0x000fe20000010215 */
[----:B------:R-:W-:Y:S03]  /*ec30*/  BSSY B1, `(.L_x_2599) ;  /* 0x000003a000017945 */ /* 0x000fe60003800000 */
[-C--:B------:R-:W-:Y:S02]  /*ec40*/  IADD3 R22, P1, R24, R56.reuse, RZ ;  /* 0x0000003818167210 */ /* 0x080fe40007f3e0ff */
[----:B------:R-:W-:-:S03]  /*ec50*/  IADD3 R56, P0, R28, R56, RZ ;  /* 0x000000381c387210 */ /* 0x000fc60007f1e0ff */
[--C-:B------:R-:W-:Y:S02]  /*ec60*/  IMAD.X R23, R25, 0x1, R4.reuse, P1 ;  /* 0x0000000119177824 */ /* 0x100fe400008e0604 */
[----:B------:R1:W-:Y:S01]  /*ec70*/  @P2 STS.128 [R242], RZ ;  /* 0x000000fff2002388 */ /* 0x0003e20000000c00 */
[----:B------:R-:W-:Y:S01]  /*ec80*/  IMAD.X R57, R29, 0x1, R4, P0 ;  /* 0x000000011d397824 */ /* 0x000fe200000e0604 */
[----:B------:R-:W-:Y:S06]  /*ec90*/  @P2 BRA `(.L_x_2600) ;  /* 0x0000000000cc2947 */ /* 0x000fec0003800000 */
        /* <DEDUP_REMOVED lines=16> */
[----:B----4-:R-:W-:Y:S02]  /*eda0*/  HADD2.F32 R40, -RZ, R7.H1_H1 ;  /* 0x30000007ff287230 */ /* 0x010fe40000004100 */
[----:B------:R-:W-:Y:S01]  /*edb0*/  FMUL.FTZ R8, R42, R27 ;  /* 0x0000001b2a087220 */ /* 0x000fe20000410000 */
[----:B------:R-:W-:-:S02]  /*edc0*/  HADD2.F32 R41, -RZ, R6.H1_H1 ;  /* 0x30000006ff297230 */ /* 0x000fc40000004100 */
[----:B------:R-:W-:Y:S01]  /*edd0*/  FMUL.FTZ R59, R58, R32 ;  /* 0x000000203a3b7220 */ /* 0x000fe20000410000 */
        /* <DEDUP_REMOVED lines=29> */
.L_x_2602:
[----:B------:R-:W-:Y:S05]  /*efb0*/  BSYNC B0 ;  /* 0x0000000000007941 */ /* 0x000fea0003800000 */
.L_x_2601:
[----:B-----5:R3:W-:Y:S02]  /*efc0*/  STS.128 [R242], R40 ;  /* 0x00000028f2007388 */ /* 0x0207e40000000c00 */
.L_x_2600:
[----:B------:R-:W-:Y:S05]  /*efd0*/  BSYNC B1 ;  /* 0x0000000000017941 */ /* 0x000fea0003800000 */
.L_x_2599:
        /* <DEDUP_REMOVED lines=53> */
.L_x_2606:
[----:B------:R-:W-:Y:S05]  /*f330*/  BSYNC B0 ;  /* 0x0000000000007941 */ /* 0x000fea0003800000 */
.L_x_2605:
[----:B-----5:R1:W-:Y:S02]  /*f340*/  STS.128 [R242+0x2000], R40 ;  /* 0x00200028f2007388 */ /* 0x0203e40000000c00 */
.L_x_2604:
[----:B------:R-:W-:Y:S05]  /*f350*/  BSYNC B1 ;  /* 0x0000000000017941 */ /* 0x000fea0003800000 */
.L_x_2603:
        /* <DEDUP_REMOVED lines=53> */
.L_x_2610:
[----:B------:R-:W-:Y:S05]  /*f6b0*/  BSYNC B0 ;  /* 0x0000000000007941 */ /* 0x000fea0003800000 */
.L_x_2609:
[----:B-----5:R3:W-:Y:S02]  /*f6c0*/  STS.128 [R242+0x4000], R40 ;  /* 0x00400028f2007388 */ /* 0x0207e40000000c00 */
.L_x_2608:
[----:B------:R-:W-:Y:S05]  /*f6d0*/  BSYNC B1 ;  /* 0x0000000000017941 */ /* 0x000fea0003800000 */
.L_x_2607:
        /* <DEDUP_REMOVED lines=8> */
[----:B------:R4:W3:Y:S01]  /*f760*/  LD.E.64 R6, desc[UR6][R22.64+0xc0] ;  /* 0x0000c00616067980 */ /* 0x0008e2000c101b00 */
[----:B-----5:R-:W-:Y:S02]  /*f770*/  MOV R8, R43 ;  /* 0x0000002b00087202 */ /* 0x020fe40000000f00 */
[----:B-12---:R-:W-:-:S03]  /*f780*/  MOV R39, R42 ;  /* 0x0000002a00277202 */ /* 0x006fc60000000f00 */
[--C-:B------:R-:W-:Y:S02]  /*f790*/  HADD2.F32 R38, -RZ, R8.reuse.H1_H1 ;  /* 0x30000008ff267230 */ /* 0x100fe40000004100 */
[----:B------:R-:W-:Y:S01]  /*f7a0*/  HADD2.F32 R43, -RZ, R8.H0_H0 ;  /* 0x20000008ff2b7230 */ /* 0x000fe20000004100 */
[----:B----4-:R-:W-:Y:S01]  /*f7b0*/  MOV R22, R40 ;  /* 0x0000002800167202 */ /* 0x010fe20000000f00 */
[--C-:B------:R-:W-:Y:S02]  /*f7c0*/  HADD2.F32 R40, -RZ, R41.reuse.H0_H0 ;  /* 0x20000029ff287230 */ /* 0x100fe40000004100 */
[----:B------:R-:W-:Y:S02]  /*f7d0*/  HADD2.F32 R41, -RZ, R41.H1_H1 ;  /* 0x30000029ff297230 */ /* 0x000fe40000004100 */
[----:B---3--:R-:W-:Y:S02]  /*f7e0*/  HADD2.F32 R23, -RZ, R5.H1_H1 ;  /* 0x30000005ff177230 */ /* 0x008fe40000004100 */
[----:B------:R-:W-:-:S02]  /*f7f0*/  HADD2.F32 R26, -RZ, R4.H1_H1 ;  /* 0x30000004ff1a7230 */ /* 0x000fc40000004100 */
[----:B------:R-:W-:Y:S02]  /*f800*/  HADD2.F32 R27, -RZ, R7.H1_H1 ;  /* 0x30000007ff1b7230 */ /* 0x000fe40000004100 */
        /* <DEDUP_REMOVED lines=9> */
[--C-:B------:R-:W-:Y:S02]  /*f8a0*/  HADD2.F32 R23, -RZ, R22.reuse.H1_H1 ;  /* 0x30000016ff177230 */ /* 0x100fe40000004100 */
[C---:B------:R-:W-:Y:S01]  /*f8b0*/  FFMA.FTZ R41, R40.reuse, R26, R41 ;  /* 0x0000001a28297223 */ /* 0x040fe20000010029 */
[----:B------:R-:W-:Y:S02]  /*f8c0*/  HADD2.F32 R26, -RZ, R39.H1_H1 ;  /* 0x30000027ff1a7230 */ /* 0x000fe40000004100 */
[----:B------:R-:W-:Y:S01]  /*f8d0*/  FFMA.FTZ R42, R40, R32, -R42 ;  /* 0x00000020282a7223 */ /* 0x000fe2000001082a */
[----:B------:R-:W-:Y:S02]  /*f8e0*/  HADD2.F32 R7, -RZ, R7.H0_H0 ;  /* 0x20000007ff077230 */ /* 0x000fe40000004100 */
[----:B------:R-:W-:Y:S01]  /*f8f0*/  FFMA.FTZ R8, R43, R27, -R8 ;  /* 0x0000001b2b087223 */ /* 0x000fe20000010808 */
[C---:B------:R-:W-:Y:S01]  /*f900*/  FMUL.FTZ R27, R23.reuse, R4 ;  /* 0x00000004171b7220 */ /* 0x040fe20000410000 */
[----:B------:R-:W-:Y:S01]  /*f910*/  FMUL.FTZ R32, R23, R6 ;  /* 0x0000000617207220 */ /* 0x000fe20000410000 */
[----:B------:R-:W-:-:S02]  /*f920*/  HADD2.F32 R22, -RZ, R22.H0_H0 ;  /* 0x20000016ff167230 */ /* 0x000fc40000004100 */
        /* <DEDUP_REMOVED lines=8> */
[----:B------:R-:W-:Y:S02]  /*f9b0*/  F2FP.F16.F32.PACK_AB R41, R41, R42 ;  /* 0x0000002a2929723e */ /* 0x000fe400000000ff */
[----:B------:R-:W-:-:S02]  /*f9c0*/  F2FP.F16.F32.PACK_AB R27, R32, R27 ;  /* 0x0000001b201b723e */ /* 0x000fc400000000ff */
[----:B------:R-:W-:Y:S02]  /*f9d0*/  F2FP.F16.F32.PACK_AB R23, R26, R23 ;  /* 0x000000171a17723e */ /* 0x000fe400000000ff */
[----:B------:R-:W-:Y:S02]  /*f9e0*/  MOV R40, R27 ;  /* 0x0000001b00287202 */ /* 0x000fe40000000f00 */
[----:B------:R-:W-:Y:S02]  /*f9f0*/  MOV R42, R23 ;  /* 0x00000017002a7202 */ /* 0x000fe40000000f00 */
[----:B------:R-:W-:Y:S02]  /*fa00*/  MOV R43, R8 ;  /* 0x00000008002b7202 */ /* 0x000fe40000000f00 */
.L_x_2612:
[----:B------:R-:W-:Y:S05]  /*fa10*/  BSYNC B0 ;  /* 0x0000000000007941 */ /* 0x000fea0003800000 */
.L_x_2611:
[----:B-----5:R3:W-:Y:S02]  /*fa20*/  STS.128 [R242+0x6000], R40 ;  /* 0x00600028f2007388 */ /* 0x0207e40000000c00 */
.L_x_2598:
[----:B------:R-:W-:Y:S05]  /*fa30*/  BSYNC B2 ;  /* 0x0000000000027941 */ /* 0x000fea0003800000 */
.L_x_2597:
[----:B------:R-:W-:Y:S01]  /*fa40*/  VIADD R27, R160, 0x10 ;  /* 0x00000010a01b7836 */ /* 0x000fe20000000000 */
[----:B------:R-:W-:Y:S04]  /*fa50*/  BSSY B2, `(.L_x_2613) ;  /* 0x00000ee000027945 */ /* 0x000fe80003800000 */
[----:B------:R-:W-:-:S04]  /*fa60*/  ISETP.GE.AND P0, PT, R27, R14, PT ;  /* 0x0000000e1b00720c */ /* 0x000fc80003f06270 */
[----:B------:R-:W-:-:S13]  /*fa70*/  ISETP.LT.OR P0, PT, R45, -0x87, P0 ;  /* 0xffffff792d00780c */ /* 0x000fda0000701670 */
[----:B------:R-:W-:Y:S05]  /*fa80*/  @P0 BRA `(.L_x_2614) ;  /* 0x0000000c00a80947 */ /* 0x000fea0003800000 */
[----:B------:R-:W-:Y:S01]  /*fa90*/  ISETP.GE.AND P0, PT, R18, R2, PT ;  /* 0x000000021200720c */ /* 0x000fe20003f06270 */
[----:B------:R-:W-:Y:S01]  /*faa0*/  BSSY B1, `(.L_x_2615) ;  /* 0x000003f000017945 */ /* 0x000fe20003800000 */
[----:B------:R-:W-:-:S04]  /*fab0*/  IADD3 R4, P1, R15, R20, RZ ;  /* 0x000000140f047210 */ /* 0x000fc80007f3e0ff */
[----:B------:R-:W-:Y:S01]  /*fac0*/  LEA.HI.X.SX32 R15, R15, R21, 0x1, P1 ;  /* 0x000000150f0f7211 */ /* 0x000fe200008f0eff */
[----:B------:R-:W-:-:S03]  /*fad0*/  IMAD.SHL.U32 R56, R4, 0x2, RZ ;  /* 0x0000000204387824 */ /* 0x000fc600078e00ff */
[----:B------:R-:W-:Y:S02]  /*fae0*/  SHF.L.U64.HI R4, R4, 0x1, R15 ;  /* 0x0000000104047819 */ /* 0x000fe4000001020f */
[-C--:B------:R-:W-:Y:S01]  /*faf0*/  IADD3 R22, P2, R24, R56.reuse, RZ ;  /* 0x0000003818167210 */ /* 0x080fe20007f5e0ff */
[----:B------:R1:W-:Y:S01]  /*fb00*/  @P0 STS.128 [R242+0x800], RZ ;  /* 0x000800fff2000388 */ /* 0x0003e20000000c00 */
[----:B------:R-:W-:-:S03]  /*fb10*/  IADD3 R56, P1, R28, R56, RZ ;  /* 0x000000381c387210 */ /* 0x000fc60007f3e0ff */
[--C-:B------:R-:W-:Y:S02]  /*fb20*/  IMAD.X R23, R25, 0x1, R4.reuse, P2 ;  /* 0x0000000119177824 */ /* 0x100fe400010e0604 */
[----:B------:R-:W-:Y:S01]  /*fb30*/  IMAD.X R57, R29, 0x1, R4, P1 ;  /* 0x000000011d397824 */ /* 0x000fe200008e0604 */
[----:B------:R-:W-:Y:S07]  /*fb40*/  @P0 BRA `(.L_x_2616) ;  /* 0x0000000000d00947 */ /* 0x000fee0003800000 */
        /* <DEDUP_REMOVED lines=9> */
[--C-:B------:R-:W-:Y:S01]  /*fbe0*/  HADD2.F32 R42, -RZ, R26.reuse.H0_H0 ;  /* 0x2000001aff2a7230 */ /* 0x100fe20000004100 */
[----:B------:R-:W-:Y:S01]  /*fbf0*/  MOV R15, R40 ;  /* 0x00000028000f7202 */ /* 0x000fe20000000f00 */
[----:B------:R-:W-:-:S02]  /*fc00*/  HADD2.F32 R43, -RZ, R26.H1_H1 ;  /* 0x3000001aff2b7230 */ /* 0x000fc40000004100 */
[--C-:B------:R-:W-:Y:S02]  /*fc10*/  HADD2.F32 R40, -RZ, R8.reuse.H1_H1 ;  /* 0x30000008ff287230 */ /* 0x100fe40000004100 */
        /* <DEDUP_REMOVED lines=37> */
.L_x_2618:
[----:B------:R-:W-:Y:S05]  /*fe70*/  BSYNC B0 ;  /* 0x0000000000007941 */ /* 0x000fea0003800000 */
.L_x_2617:
[----:B-----5:R3:W-:Y:S02]  /*fe80*/  STS.128 [R242+0x800], R40 ;  /* 0x00080028f2007388 */ /* 0x0207e40000000c00 */
.L_x_2616:
[----:B------:R-:W-:Y:S05]  /*fe90*/  BSYNC B1 ;  /* 0x0000000000017941 */ /* 0x000fea0003800000 */
.L_x_2615:
        /* <DEDUP_REMOVED lines=54> */
.L_x_2622:
[----:B------:R-:W-:Y:S05]  /*10200*/  BSYNC B0 ;  /* 0x0000000000007941 */ /* 0x000fea0003800000 */
.L_x_2621:
[----:B-----5:R3:W-:Y:S02]  /*10210*/  STS.128 [R242+0x2800], R40 ;  /* 0x00280028f2007388 */ /* 0x0207e40000000c00 */
.L_x_2620:
[----:B------:R-:W-:Y:S05]  /*10220*/  BSYNC B1 ;  /* 0x0000000000017941 */ /* 0x000fea0003800000 */
.L_x_2619:
        /* <DEDUP_REMOVED lines=54> */
.L_x_2626:
[----:B------:R-:W-:Y:S05]  /*10590*/  BSYNC B0 ;  /* 0x0000000000007941 */ /* 0x000fea0003800000 */
.L_x_2625:
[----:B-----5:R3:W-:Y:S02]  /*105a0*/  STS.128 [R242+0x4800], R40 ;  /* 0x00480028f2007388 */ /* 0x0207e40000000c00 */
.L_x_2624:
[----:B------:R-:W-:Y:S05]  /*105b0*/  BSYNC B1 ;  /* 0x0000000000017941 */ /* 0x000fea0003800000 */
.L_x_2623:
        /* <DEDUP_REMOVED lines=8> */
[----:B------:R1:W3:Y:S01]  /*10640*/  LD.E.64 R6, desc[UR6][R22.64+0xc0] ;  /* 0x0000c00616067980 */ /* 0x0002e2000c101b00 */
[----:B-----5:R-:W-:Y:S02]  /*10650*/  MOV R8, R39 ;  /* 0x0000002700087202 */ /* 0x020fe40000000f00 */
[----:B------:R-:W-:-:S03]  /*10660*/  MOV R15, R36 ;  /* 0x00000024000f7202 */ /* 0x000fc60000000f00 */
[--C-:B------:R-:W-:Y:S02]  /*10670*/  HADD2.F32 R36, -RZ, R8.reuse.H1_H1 ;  /* 0x30000008ff247230 */ /* 0x100fe40000004100 */
[----:B------:R-:W-:Y:S01]  /*10680*/  HADD2.F32 R41, -RZ, R8.H0_H0 ;  /* 0x20000008ff297230 */ /* 0x000fe20000004100 */
[----:B-1----:R-:W-:Y:S02]  /*10690*/  MOV R22, R37 ;  /* 0x0000002500167202 */ /* 0x002fe40000000f00 */
[----:B------:R-:W-:-:S03]  /*106a0*/  MOV R37, R38 ;  /* 0x0000002600257202 */ /* 0x000fc60000000f00 */
[--C-:B------:R-:W-:Y:S02]  /*106b0*/  HADD2.F32 R38, -RZ, R22.reuse.H0_H0 ;  /* 0x20000016ff267230 */ /* 0x100fe40000004100 */
[----:B------:R-:W-:Y:S02]  /*106c0*/  HADD2.F32 R39, -RZ, R22.H1_H1 ;  /* 0x30000016ff277230 */ /* 0x000fe40000004100 */
        /* <DEDUP_REMOVED lines=36> */
.L_x_2628:
[----:B------:R-:W-:Y:S05]  /*10910*/  BSYNC B0 ;  /* 0x0000000000007941 */ /* 0x000fea0003800000 */
.L_x_2627:
[----:B-----5:R1:W-:Y:S02]  /*10920*/  STS.128 [R242+0x6800], R36 ;  /* 0x00680024f2007388 */ /* 0x0203e40000000c00 */
.L_x_2614:
[----:B------:R-:W-:Y:S05]  /*10930*/  BSYNC B2 ;  /* 0x0000000000027941 */ /* 0x000fea0003800000 */
.L_x_2613:
[----:B------:R-:W-:Y:S01]  /*10940*/  VIADD R32, R160, 0x20 ;  /* 0x00000020a0207836 */ /* 0x000fe20000000000 */
[----:B------:R-:W-:Y:S04]  /*10950*/  BSSY B2, `(.L_x_2629) ;  /* 0x00000ec000027945 */ /* 0x000fe80003800000 */
[----:B------:R-:W-:-:S04]  /*10960*/  ISETP.GE.AND P0, PT, R32, R14, PT ;  /* 0x0000000e2000720c */ /* 0x000fc80003f06270 */
[----:B------:R-:W-:-:S13]  /*10970*/  ISETP.LT.OR P0, PT, R45, -0x107, P0 ;  /* 0xfffffef92d00780c */ /* 0x000fda0000701670 */
[----:B------:R-:W-:Y:S05]  /*10980*/  @P0 BRA `(.L_x_2630) ;  /* 0x0000000c00a00947 */ /* 0x000fea0003800000 */
[----:B------:R-:W-:Y:S01]  /*10990*/  ISETP.GE.AND P0, PT, R18, R2, PT ;  /* 0x000000021200720c */ /* 0x000fe20003f06270 */
[----:B------:R-:W-:Y:S01]  /*109a0*/  IMAD.SHL.U32 R4, R3, 0x20, RZ ;  /* 0x0000002003047824 */ /* 0x000fe200078e00ff */
[----:B------:R-:W-:Y:S04]  /*109b0*/  BSSY B1, `(.L_x_2631) ;  /* 0x000003e000017945 */ /* 0x000fe80003800000 */
[----:B------:R-:W-:-:S04]  /*109c0*/  IADD3 R5, P1, R4, R20, RZ ;  /* 0x0000001404057210 */ /* 0x000fc80007f3e0ff */
[----:B------:R-:W-:Y:S01]  /*109d0*/  LEA.HI.X.SX32 R4, R4, R21, 0x1, P1 ;  /* 0x0000001504047211 */ /* 0x000fe200008f0eff */
[C---:B-1-3--:R-:W-:Y:S02]  /*109e0*/  IMAD.SHL.U32 R40, R5.reuse, 0x2, RZ ;  /* 0x0000000205287824 */ /* 0x04afe400078e00ff */
[----:B------:R1:W-:Y:S01]  /*109f0*/  @P0 STS.128 [R242+0x1000], RZ ;  /* 0x001000fff2000388 */ /* 0x0003e20000000c00 */
[----:B------:R-:W-:Y:S02]  /*10a00*/  SHF.L.U64.HI R4, R5, 0x1, R4 ;  /* 0x0000000105047819 */ /* 0x000fe40000010204 */
[-C--:B------:R-:W-:Y:S02]  /*10a10*/  IADD3 R22, P2, R24, R40.reuse, RZ ;  /* 0x0000002818167210 */ /* 0x080fe40007f5e0ff */
[----:B------:R-:W-:-:S03]  /*10a20*/  IADD3 R40, P1, R28, R40, RZ ;  /* 0x000000281c287210 */ /* 0x000fc60007f3e0ff */
[--C-:B------:R-:W-:Y:S02]  /*10a30*/  IMAD.X R23, R25, 0x1, R4.reuse, P2 ;  /* 0x0000000119177824 */ /* 0x100fe400010e0604 */
[----:B------:R-:W-:Y:S01]  /*10a40*/  IMAD.X R41, R29, 0x1, R4, P1 ;  /* 0x000000011d297824 */ /* 0x000fe200008e0604 */
[----:B------:R-:W-:Y:S07]  /*10a50*/  @P0 BRA `(.L_x_2632) ;  /* 0x0000000000cc0947 */ /* 0x000fee0003800000 */
[----:B--2---:R2:W5:Y:S01]  /*10a60*/  LD.E.128 R36, desc[UR6][R16.64] ;  /* 0x0000000610247980 */ /* 0x004562000c101d00 */
        /* <DEDUP_REMOVED lines=27> */
[--C-:B------:R-:W-:Y:S02]  /*10c20*/  HADD2.F32 R36, -RZ, R42.reuse.H1_H1 ;  /* 0x3000002aff247230 */ /* 0x100fe40000004100 */
        /* <DEDUP_REMOVED lines=20> */
.L_x_2634:
[----:B------:R-:W-:Y:S05]  /*10d70*/  BSYNC B0 ;  /* 0x0000000000007941 */ /* 0x000fea0003800000 */
.L_x_2633:
[----:B-----5:R3:W-:Y:S02]  /*10d80*/  STS.128 [R242+0x1000], R36 ;  /* 0x00100024f2007388 */ /* 0x0207e40000000c00 */
.L_x_2632:
[----:B------:R-:W-:Y:S05]  /*10d90*/  BSYNC B1 ;  /* 0x0000000000017941 */ /* 0x000fea0003800000 */
.L_x_2631:
[----:B------:R-:W-:Y:S01]  /*10da0*/  ISETP.GE.AND P0, PT, R13, R2, PT ;  /* 0x000000020d00720c */ /* 0x000fe20003f06270 */
[----:B------:R-:W-:-:S12]  /*10db0*/  BSSY B1, `(.L_x_2635) ;  /* 0x0000036000017945 */ /* 0x000fd80003800000 */
[----:B------:R1:W-:Y:S01]  /*10dc0*/  @P0 STS.128 [R242+0x3000], RZ ;  /* 0x003000fff2000388 */ /* 0x0003e20000000c00 */
[----:B------:R-:W-:Y:S05]  /*10dd0*/  @P0 BRA `(.L_x_2636) ;  /* 0x0000000000cc0947 */ /* 0x000fea0003800000 */
[----:B--23--:R2:W5:Y:S01]  /*10de0*/  LD.E.128 R36, desc[UR6][R16.64+0x80] ;  /* 0x0000800610247980 */ /* 0x00c562000c101d00 */
        /* <DEDUP_REMOVED lines=48> */
.L_x_2638:
[----:B------:R-:W-:Y:S05]  /*110f0*/  BSYNC B0 ;  /* 0x0000000000007941 */ /* 0x000fea0003800000 */
.L_x_2637:
[----:B-----5:R3:W-:Y:S02]  /*11100*/  STS.128 [R242+0x3000], R36 ;  /* 0x00300024f2007388 */ /* 0x0207e40000000c00 */
.L_x_2636:
[----:B------:R-:W-:Y:S05]  /*11110*/  BSYNC B1 ;  /* 0x0000000000017941 */ /* 0x000fea0003800000 */
.L_x_2635:
        /* <DEDUP_REMOVED lines=53> */
.L_x_2642:
[----:B------:R-:W-:Y:S05]  /*11470*/  BSYNC B0 ;  /* 0x0000000000007941 */ /* 0x000fea0003800000 */
.L_x_2641:
[----:B-----5:R3:W-:Y:S02]  /*11480*/  STS.128 [R242+0x5000], R36 ;  /* 0x00500024f2007388 */ /* 0x0207e40000000c00 */
.L_x_2640:
[----:B------:R-:W-:Y:S05]  /*11490*/  BSYNC B1 ;  /* 0x0000000000017941 */ /* 0x000fea0003800000 */
.L_x_2639:
[----:B------:R-:W-:-:S13]  /*114a0*/  ISETP.GE.AND P0, PT, R9, R2, PT ;  /* 0x000000020900720c */ /* 0x000fda0003f06270 */
[----:B------:R1:W-:Y:S01]  /*114b0*/  @P0 STS.128 [R242+0x7000], RZ ;  /* 0x007000fff2000388 */ /* 0x0003e20000000c00 */
[----:B------:R-:W-:Y:S05]  /*114c0*/  @P0 BRA `(.L_x_2630) ;  /* 0x0000000000d00947 */ /* 0x000fea0003800000 */
[----:B--23--:R2:W5:Y:S01]  /*114d0*/  LD.E.128 R36, desc[UR6][R16.64+0x180] ;  /* 0x0001800610247980 */ /* 0x00c562000c101d00 */
[----:B------:R-:W-:Y:S01]  /*114e0*/  ISETP.GE.AND P0, PT, R9, R0, PT ;  /* 0x000000000900720c */ /* 0x000fe20003f06270 */
[----:B------:R-:W-:-:S12]  /*114f0*/  BSSY B0, `(.L_x_2643) ;  /* 0x0000030000007945 */ /* 0x000fd80003800000 */
[----:B------:R-:W-:Y:S05]  /*11500*/  @P0 BRA `(.L_x_2644) ;  /* 0x0000000000b80947 */ /* 0x000fea0003800000 */
[----:B------:R3:W4:Y:S04]  /*11510*/  LD.E.64 R4, desc[UR6][R40.64+0xc0] ;  /* 0x0000c00628047980 */ /* 0x000728000c101b00 */
[----:B------:R-:W4:Y:S01]  /*11520*/  LD.E.64 R6, desc[UR6][R22.64+0xc0] ;  /* 0x0000c00616067980 */ /* 0x000f22000c101b00 */
[----:B--2--5:R-:W-:Y:S02]  /*11530*/  MOV R16, R37 ;  /* 0x0000002500107202 */ /* 0x024fe40000000f00 */
[----:B------:R-:W-:Y:S02]  /*11540*/  MOV R8, R39 ;  /* 0x0000002700087202 */ /* 0x000fe40000000f00 */
[----:B------:R-:W-:Y:S01]  /*11550*/  MOV R15, R36 ;  /* 0x00000024000f7202 */ /* 0x000fe20000000f00 */
[--C-:B------:R-:W-:Y:S01]  /*11560*/  HADD2.F32 R37, -RZ, R16.reuse.H0_H0 ;  /* 0x20000010ff257230 */ /* 0x100fe20000004100 */
[----:B------:R-:W-:Y:S01]  /*11570*/  MOV R36, R38 ;  /* 0x0000002600247202 */ /* 0x000fe20000000f00 */
[----:B------:R-:W-:-:S02]  /*11580*/  HADD2.F32 R38, -RZ, R16.H1_H1 ;  /* 0x30000010ff267230 */ /* 0x000fc40000004100 */
[--C-:B------:R-:W-:Y:S02]  /*11590*/  HADD2.F32 R26, -RZ, R8.reuse.H1_H1 ;  /* 0x30000008ff1a7230 */ /* 0x100fe40000004100 */
[----:B---3--:R-:W-:Y:S02]  /*115a0*/  HADD2.F32 R40, -RZ, R8.H0_H0 ;  /* 0x20000008ff287230 */ /* 0x008fe40000004100 */
[----:B----4-:R-:W-:Y:S02]  /*115b0*/  HADD2.F32 R16, -RZ, R5.H1_H1 ;  /* 0x30000005ff107230 */ /* 0x010fe40000004100 */
[----:B------:R-:W-:Y:S02]  /*115c0*/  HADD2.F32 R17, -RZ, R4.H1_H1 ;  /* 0x30000004ff117230 */ /* 0x000fe40000004100 */
[----:B------:R-:W-:Y:S02]  /*115d0*/  HADD2.F32 R22, -RZ, R7.H1_H1 ;  /* 0x30000007ff167230 */ /* 0x000fe40000004100 */
        /* <DEDUP_REMOVED lines=33> */
.L_x_2644:
[----:B------:R-:W-:Y:S05]  /*117f0*/  BSYNC B0 ;  /* 0x0000000000007941 */ /* 0x000fea0003800000 */
.L_x_2643:
[----:B-----5:R3:W-:Y:S02]  /*11800*/  STS.128 [R242+0x7000], R36 ;  /* 0x00700024f2007388 */ /* 0x0207e40000000c00 */
.L_x_2630:
[----:B------:R-:W-:Y:S05]  /*11810*/  BSYNC B2 ;  /* 0x0000000000027941 */ /* 0x000fea0003800000 */
.L_x_2629:
[----:B-1-3--:R-:W-:-:S05]  /*11820*/  VIADD R40, R160, 0x30 ;  /* 0x00000030a0287836 */ /* 0x00afca0000000000 */
[----:B------:R-:W-:-:S04]  /*11830*/  ISETP.GE.AND P0, PT, R40, R14, PT ;  /* 0x0000000e2800720c */ /* 0x000fc80003f06270 */
[----:B------:R-:W-:-:S13]  /*11840*/  ISETP.LT.OR P0, PT, R45, -0x187, P0 ;  /* 0xfffffe792d00780c */ /* 0x000fda0000701670 */
[----:B------:R-:W-:Y:S05]  /*11850*/  @P0 BRA `(.L_x_2645) ;  /* 0x0000007c00c00947 */ /* 0x000fea0003800000 */
[----:B------:R-:W-:Y:S01]  /*11860*/  ISETP.GE.AND P0, PT, R18, R2, PT ;  /* 0x000000021200720c */ /* 0x000fe20003f06270 */
[----:B------:R-:W-:Y:S01]  /*11870*/  IMAD R4, R3, 0x30, RZ ;  /* 0x0000003003047824 */ /* 0x000fe200078e02ff */
[----:B------:R-:W-:Y:S04]  /*11880*/  BSSY B1, `(.L_x_2646) ;  /* 0x000003f000017945 */ /* 0x000fe80003800000 */
[----:B------:R-:W-:-:S04]  /*11890*/  IADD3 R3, P1, R4, R20, RZ ;  /* 0x0000001404037210 */ /* 0x000fc80007f3e0ff */
[----:B------:R-:W-:Y:S01]  /*118a0*/  LEA.HI.X.SX32 R21, R4, R21, 0x1, P1 ;  /* 0x0000001504157211 */ /* 0x000fe200008f0eff */
[C---:B------:R-:W-:Y:S02]  /*118b0*/  IMAD.SHL.U32 R4, R3.reuse, 0x2, RZ ;  /* 0x0000000203047824 */ /* 0x040fe400078e00ff */
[----:B------:R1:W-:Y:S01]  /*118c0*/  @P0 STS.128 [R242+0x1800], RZ ;  /* 0x001800fff2000388 */ /* 0x0003e20000000c00 */
[----:B------:R-:W-:Y:S02]  /*118d0*/  SHF.L.U64.HI R3, R3, 0x1, R21 ;  /* 0x0000000103037819 */ /* 0x000fe40000010215 */
[-C--:B------:R-:W-:Y:S02]  /*118e0*/  IADD3 R14, P2, R24, R4.reuse, RZ ;  /* 0x00000004180e7210 */ /* 0x080fe40007f5e0ff */
[----:B------:R-:W-:-:S03]  /*118f0*/  IADD3 R24, P1, R28, R4, RZ ;  /* 0x000000041c187210 */ /* 0x000fc60007f3e0ff */
[--C-:B------:R-:W-:Y:S02]  /*11900*/  IMAD.X R15, R25, 0x1, R3.reuse, P2 ;  /* 0x00000001190f7824 */ /* 0x100fe400010e0603 */
[----:B------:R-:W-:Y:S01]  /*11910*/  IMAD.X R25, R29, 0x1, R3, P1 ;  /* 0x000000011d197824 */ /* 0x000fe200008e0603 */
[----:B------:R-:W-:Y:S07]  /*11920*/  @P0 BRA `(.L_x_2647) ;  /* 0x0000000000d00947 */ /* 0x000fee0003800000 */
[----:B------:R3:W5:Y:S01]  /*11930*/  LD.E.128 R20, desc[UR6][R30.64] ;  /* 0x000000061e147980 */ /* 0x000762000c101d00 */
[----:B------:R-:W-:Y:S01]  /*11940*/  ISETP.GE.AND P0, PT, R18, R0, PT ;  /* 0x000000001200720c */ /* 0x000fe20003f06270 */
[----:B------:R-:W-:-:S12]  /*11950*/  BSSY B0, `(.L_x_2648) ;  /* 0x0000030000007945 */ /* 0x000fd80003800000 */
[----:B------:R-:W-:Y:S05]  /*11960*/  @P0 BRA `(.L_x_2649) ;  /* 0x0000000000b80947 */ /* 0x000fea0003800000 */
[----:B------:R-:W4:Y:S04]  /*11970*/  LD.E.64 R4, desc[UR6][R24.64] ;  /* 0x0000000618047980 */ /* 0x000f28000c101b00 */
[----:B------:R-:W3:Y:S01]  /*11980*/  LD.E.64 R6, desc[UR6][R14.64] ;  /* 0x000000060e067980 */ /* 0x000ee2000c101b00 */
[----:B--2--5:R-:W-:Y:S02]  /*11990*/  MOV R16, R21 ;  /* 0x0000001500107202 */ /* 0x024fe40000000f00 */
[----:B------:R-:W-:Y:S02]  /*119a0*/  MOV R3, R23 ;  /* 0x0000001700037202 */ /* 0x000fe40000000f00 */
[----:B------:R-:W-:Y:S01]  /*119b0*/  MOV R21, R22 ;  /* 0x0000001600157202 */ /* 0x000fe20000000f00 */
[--C-:B------:R-:W-:Y:S01]  /*119c0*/  HADD2.F32 R22, -RZ, R16.reuse.H0_H0 ;  /* 0x20000010ff167230 */ /* 0x100fe20000004100 */
[----:B------:R-:W-:Y:S01]  /*119d0*/  MOV R8, R20 ;  /* 0x0000001400087202 */ /* 0x000fe20000000f00 */
[----:B------:R-:W-:-:S02]  /*119e0*/  HADD2.F32 R23, -RZ, R16.H1_H1 ;  /* 0x30000010ff177230 */ /* 0x000fc40000004100 */
[--C-:B------:R-:W-:Y:S02]  /*119f0*/  HADD2.F32 R20, -RZ, R3.reuse.H1_H1 ;  /* 0x30000003ff147230 */ /* 0x100fe40000004100 */
[----:B------:R-:W-:Y:S02]  /*11a00*/  HADD2.F32 R28, -RZ, R3.H0_H0 ;  /* 0x20000003ff1c7230 */ /* 0x000fe40000004100 */
[----:B----4-:R-:W-:Y:S02]  /*11a10*/  HADD2.F32 R16, -RZ, R5.H1_H1 ;  /* 0x30000005ff107230 */ /* 0x010fe40000004100 */
        /* <DEDUP_REMOVED lines=35> */
.L_x_2649:
[----:B------:R-:W-:Y:S05]  /*11c50*/  BSYNC B0 ;  /* 0x0000000000007941 */ /* 0x000fea0003800000 */
.L_x_2648:
[----:B-----5:R1:W-:Y:S02]  /*11c60*/  STS.128 [R242+0x1800], R20 ;  /* 0x00180014f2007388 */ /* 0x0203e40000000c00 */
.L_x_2647:
[----:B------:R-:W-:Y:S05]  /*11c70*/  BSYNC B1 ;  /* 0x0000000000017941 */ /* 0x000fea0003800000 */
.L_x_2646:
[----:B------:R-:W-:Y:S01]  /*11c80*/  ISETP.GE.AND P0, PT, R13, R2, PT ;  /* 0x000000020d00720c */ /* 0x000fe20003f06270 */
[----:B------:R-:W-:-:S12]  /*11c90*/  BSSY B1, `(.L_x_2650) ;  /* 0x0000036000017945 */ /* 0x000fd80003800000 */
[----:B------:R1:W-:Y:S01]  /*11ca0*/  @P0 STS.128 [R242+0x3800], RZ ;  /* 0x003800fff2000388 */ /* 0x0003e20000000c00 */
[----:B------:R-:W-:Y:S05]  /*11cb0*/  @P0 BRA `(.L_x_2651) ;  /* 0x0000000000cc0947 */ /* 0x000fea0003800000 */
[----:B--2---:R2:W5:Y:S01]  /*11cc0*/  LD.E.128 R16, desc[UR6][R30.64+0x80] ;  /* 0x000080061e107980 */ /* 0x004562000c101d00 */
[----:B------:R-:W-:Y:S01]  /*11cd0*/  ISETP.GE.AND P0, PT, R13, R0, PT ;  /* 0x000000000d00720c */ /* 0x000fe20003f06270 */
[----:B------:R-:W-:-:S12]  /*11ce0*/  BSSY B0, `(.L_x_2652) ;  /* 0x000002f000007945 */ /* 0x000fd80003800000 */
[----:B------:R-:W-:Y:S05]  /*11cf0*/  @P0 BRA `(.L_x_2653) ;  /* 0x0000000000b40947 */ /* 0x000fea0003800000 */
[----:B------:R-:W3:Y:S04]  /*11d00*/  LD.E.64 R4, desc[UR6][R24.64+0x40] ;  /* 0x0000400618047980 */ /* 0x000ee8000c101b00 */
[----:B------:R-:W4:Y:S01]  /*11d10*/  LD.E.64 R6, desc[UR6][R14.64+0x40] ;  /* 0x000040060e067980 */ /* 0x000f22000c101b00 */
[----:B-1---5:R-:W-:Y:S02]  /*11d20*/  MOV R22, R17 ;  /* 0x0000001100167202 */ /* 0x022fe40000000f00 */
        /* <DEDUP_REMOVED lines=42> */
.L_x_2653:
[----:B------:R-:W-:Y:S05]  /*11fd0*/  BSYNC B0 ;  /* 0x0000000000007941 */ /* 0x000fea0003800000 */
.L_x_2652:
[----:B-----5:R1:W-:Y:S02]  /*11fe0*/  STS.128 [R242+0x3800], R16 ;  /* 0x00380010f2007388 */ /* 0x0203e40000000c00 */
.L_x_2651:
[----:B------:R-:W-:Y:S05]  /*11ff0*/  BSYNC B1 ;  /* 0x0000000000017941 */ /* 0x000fea0003800000 */
.L_x_2650:
[----:B------:R-:W-:Y:S01]  /*12000*/  ISETP.GE.AND P0, PT, R12, R2, PT ;  /* 0x000000020c00720c */ /* 0x000fe20003f06270 */
[----:B------:R-:W-:-:S12]  /*12010*/  BSSY B1, `(.L_x_2654) ;  /* 0x0000036000017945 */ /* 0x000fd80003800000 */
[----:B------:R1:W-:Y:S01]  /*12020*/  @P0 STS.128 [R242+0x5800], RZ ;  /* 0x005800fff2000388 */ /* 0x0003e20000000c00 */
[----:B------:R-:W-:Y:S05]  /*12030*/  @P0 BRA `(.L_x_2655) ;  /* 0x0000000000cc0947 */ /* 0x000fea0003800000 */
[----:B-12---:R1:W5:Y:S01]  /*12040*/  LD.E.128 R16, desc[UR6][R30.64+0x100] ;  /* 0x000100061e107980 */ /* 0x006362000c101d00 */
        /* <DEDUP_REMOVED lines=48> */
.L_x_2657:
[----:B------:R-:W-:Y:S05]  /*12350*/  BSYNC B0 ;  /* 0x0000000000007941 */ /* 0x000fea0003800000 */
.L_x_2656:
[----:B-----5:R2:W-:Y:S02]  /*12360*/  STS.128 [R242+0x5800], R16 ;  /* 0x00580010f2007388 */ /* 0x0205e40000000c00 */
.L_x_2655:
[----:B------:R-:W-:Y:S05]  /*12370*/  BSYNC B1 ;  /* 0x0000000000017941 */ /* 0x000fea0003800000 */
.L_x_2654:
        /* <DEDUP_REMOVED lines=10> */
[----:B------:R-:W-:Y:S02]  /*12420*/  MOV R0, R31 ;  /* 0x0000001f00007202 */ /* 0x000fe40000000f00 */
[----:B------:R-:W-:-:S03]  /*12430*/  MOV R6, R28 ;  /* 0x0000001c00067202 */ /* 0x000fc60000000f00 */
[--C-:B------:R-:W-:Y:S02]  /*12440*/  HADD2.F32 R13, -RZ, R0.reuse.H1_H1 ;  /* 0x30000000ff0d7230 */ /* 0x100fe40000004100 */
[----:B------:R-:W-:Y:S02]  /*12450*/  HADD2.F32 R18, -RZ, R0.H0_H0 ;  /* 0x20000000ff127230 */ /* 0x000fe40000004100 */
[--C-:B-1----:R-:W-:Y:S01]  /*12460*/  HADD2.F32 R15, -RZ, R16.reuse.H0_H0 ;  /* 0x20000010ff0f7230 */ /* 0x102fe20000004100 */
[----:B------:R-:W-:Y:S01]  /*12470*/  MOV R14, R30 ;  /* 0x0000001e000e7202 */ /* 0x000fe20000000f00 */
[----:B------:R-:W-:Y:S02]  /*12480*/  HADD2.F32 R16, -RZ, R16.H1_H1 ;  /* 0x30000010ff107230 */ /* 0x000fe40000004100 */
[----:B--2---:R-:W-:Y:S02]  /*12490*/  HADD2.F32 R7, -RZ, R3.H1_H1 ;  /* 0x30000003ff077230 */ /* 0x004fe40000004100 */
[----:B------:R-:W-:-:S02]  /*124a0*/  HADD2.F32 R8, -RZ, R2.H1_H1 ;  /* 0x30000002ff087230 */ /* 0x000fc40000004100 */
[----:B---3--:R-:W-:Y:S02]  /*124b0*/  HADD2.F32 R9, -RZ, R5.H1_H1 ;  /* 0x30000005ff097230 */ /* 0x008fe40000004100 */
        /* <DEDUP_REMOVED lines=32> */
[----:B------:R-:W-:Y:S02]  /*126c0*/  MOV R31, R0 ;  /* 0x00000000001f7202 */ /* 0x000fe40000000f00 */
.L_x_2659:
[----:B------:R-:W-:Y:S05]  /*126d0*/  BSYNC B0 ;  /* 0x0000000000007941 */ /* 0x000fea0003800000 */
.L_x_2658:
[----:B-----5:R1:W-:Y:S01]  /*126e0*/  STS.128 [R242+0x7800], R28 ;  /* 0x0078001cf2007388 */ /* 0x0203e20000000c00 */
[----:B------:R-:W-:Y:S05]  /*126f0*/  BRA `(.L_x_2645) ;  /* 0x0000007000187947 */ /* 0x000fea0003800000 */
.L_x_2596:
        /* <DEDUP_REMOVED lines=19> */
[----:B------:R-:W3:Y:S01]  /*12830*/  LD.E.128 R40, desc[UR6][R40.64] ;  /* 0x0000000628287980 */ /* 0x000ee2000c101d00 */
[----:B------:R-:W-:-:S05]  /*12840*/  LEA.HI.X R21, R5, R29, R4, 0x1, P0 ;  /* 0x0000001d05157211 */ /* 0x000fca00000f0c04 */
[----:B------:R4:W2:Y:S02]  /*12850*/  LD.E.128 R4, desc[UR6][R20.64] ;  /* 0x0000000614047980 */ /* 0x0008a4000c101d00 */
[----:B----4-:R-:W-:Y:S02]  /*12860*/  MOV R20, RZ ;  /* 0x000000ff00147202 */ /* 0x010fe40000000f00 */
        /* <DEDUP_REMOVED lines=44> */
[----:B------:R-:W-:Y:S01]  /*12b30*/  FMUL.FTZ R61, R61, R42 ;  /* 0x0000002a3d3d7220 */ /* 0x000fe20000410000 */
[----:B------:R-:W-:Y:S02]  /*12b40*/  HADD2.F32 R27, -RZ, R32.H0_H0 ;  /* 0x20000020ff1b7230 */ /* 0x000fe40000004100 */
[--C-:B----4-:R-:W-:Y:S02]  /*12b50*/  HADD2.F32 R7, -RZ, R21.reuse.H0_H0 ;  /* 0x20000015ff077230 */ /* 0x110fe40000004100 */
[----:B------:R-:W-:Y:S02]  /*12b60*/  HADD2.F32 R41, -RZ, R21.H1_H1 ;  /* 0x30000015ff297230 */ /* 0x000fe40000004100 */
        /* <DEDUP_REMOVED lines=28> */
.L_x_2665:
[----:B------:R-:W-:Y:S05]  /*12d30*/  BSYNC B0 ;  /* 0x0000000000007941 */ /* 0x000fea0003800000 */
.L_x_2664:
[----:B-----5:R3:W-:Y:S02]  /*12d40*/  STS.128 [R242], R56 ;  /* 0x00000038f2007388 */ /* 0x0207e40000000c00 */
.L_x_2663:
[----:B------:R-:W-:Y:S05]  /*12d50*/  BSYNC B1 ;  /* 0x0000000000017941 */ /* 0x000fea0003800000 */
.L_x_2662:
        /* <DEDUP_REMOVED lines=17> */
[----:B------:R-:W2:Y:S01]  /*12e70*/  LD.E.128 R40, desc[UR6][R40.64+0x80] ;  /* 0x0000800628287980 */ /* 0x000ea2000c101d00 */
[----:B------:R-:W-:-:S05]  /*12e80*/  LEA.HI.X R21, R5, R29, R4, 0x1, P0 ;  /* 0x0000001d05157211 */ /* 0x000fca00000f0c04 */
[----:B------:R1:W4:Y:S02]  /*12e90*/  LD.E.128 R4, desc[UR6][R20.64+0x80] ;  /* 0x0000800614047980 */ /* 0x000324000c101d00 */
[----:B-1----:R-:W-:Y:S02]  /*12ea0*/  MOV R20, RZ ;  /* 0x000000ff00147202 */ /* 0x002fe40000000f00 */
        /* <DEDUP_REMOVED lines=46> */
[--C-:B---3--:R-:W-:Y:S02]  /*13190*/  HADD2.F32 R7, -RZ, R21.reuse.H0_H0 ;  /* 0x20000015ff077230 */ /* 0x108fe40000004100 */
        /* <DEDUP_REMOVED lines=29> */
.L_x_2669:
[----:B------:R-:W-:Y:S05]  /*13370*/  BSYNC B0 ;  /* 0x0000000000007941 */ /* 0x000fea0003800000 */
.L_x_2668:
[----:B-----5:R1:W-:Y:S02]  /*13380*/  STS.128 [R242+0x2000], R56 ;  /* 0x00200038f2007388 */ /* 0x0203e40000000c00 */
.L_x_2667:
[----:B------:R-:W-:Y:S05]  /*13390*/  BSYNC B1 ;  /* 0x0000000000017941 */ /* 0x000fea0003800000 */
.L_x_2666:
        /* <DEDUP_REMOVED lines=19> */
[----:B------:R2:W4:Y:S02]  /*134d0*/  LD.E.128 R4, desc[UR6][R20.64+0x100] ;  /* 0x0001000614047980 */ /* 0x000524000c101d00 */
[----:B--2---:R-:W-:Y:S02]  /*134e0*/  MOV R20, RZ ;  /* 0x000000ff00147202 */ /* 0x004fe40000000f00 */
[----:B------:R-:W-:-:S04]  /*134f0*/  @P1 IADD3 R20, -R3, RZ, RZ ;  /* 0x000000ff03141210 */ /* 0x000fc80007ffe1ff */
[----:B------:R-:W-:-:S04]  /*13500*/  IADD3 R21, P0, R20, R8, RZ ;  /* 0x0000000814157210 */ /* 0x000fc80007f1e0ff */
        /* <DEDUP_REMOVED lines=44> */
[--C-:B--2---:R-:W-:Y:S02]  /*137d0*/  HADD2.F32 R7, -RZ, R21.reuse.H0_H0 ;  /* 0x20000015ff077230 */ /* 0x104fe40000004100 */
        /* <DEDUP_REMOVED lines=29> */
.L_x_2673:
[----:B------:R-:W-:Y:S05]  /*139b0*/  BSYNC B0 ;  /* 0x0000000000007941 */ /* 0x000fea0003800000 */
.L_x_2672:
[----:B-----5:R3:W-:Y:S02]  /*139c0*/  STS.128 [R242+0x4000], R56 ;  /* 0x00400038f2007388 */ /* 0x0207e40000000c00 */
.L_x_2671:
[----:B------:R-:W-:Y:S05]  /*139d0*/  BSYNC B1 ;  /* 0x0000000000017941 */ /* 0x000fea0003800000 */
.L_x_2670:
        /* <DEDUP_REMOVED lines=26> */
[----:B-1---5:R-:W-:Y:S02]  /*13b80*/  MOV R38, R56 ;  /* 0x0000003800267202 */ /* 0x022fe40000000f00 */
[----:B------:R-:W-:Y:S02]  /*13b90*/  MOV R32, R59 ;  /* 0x0000003b00207202 */ /* 0x000fe40000000f00 */
[----:B------:R-:W-:Y:S02]  /*13ba0*/  MOV R27, R57 ;  /* 0x00000039001b7202 */ /* 0x000fe40000000f00 */
[----:B------:R-:W-:Y:S02]  /*13bb0*/  MOV R44, R58 ;  /* 0x0000003a002c7202 */ /* 0x000fe40000000f00 */
[----:B---3--:R-:W-:Y:S02]  /*13bc0*/  MOV R39, R40 ;  /* 0x0000002800277202 */ /* 0x008fe40000000f00 */
        /* <DEDUP_REMOVED lines=34> */
[----:B------:R-:W-:Y:S01]  /*13df0*/  FMUL.FTZ R60, R60, R56 ;  /* 0x000000383c3c7220 */ /* 0x000fe20000410000 */
[----:B--2---:R-:W-:-:S02]  /*13e00*/  HADD2.F32 R38, -RZ, R20.H0_H0 ;  /* 0x20000014ff267230 */ /* 0x004fc40000004100 */
[----:B------:R-:W-:Y:S02]  /*13e10*/  HADD2.F32 R43, -RZ, R20.H1_H1 ;  /* 0x30000014ff2b7230 */ /* 0x000fe40000004100 */
[--C-:B------:R-:W-:Y:S02]  /*13e20*/  HADD2.F32 R20, -RZ, R21.reuse.H0_H0 ;  /* 0x20000015ff147230 */ /* 0x100fe40000004100 */
        /* <DEDUP_REMOVED lines=27> */
.L_x_2675:
[----:B------:R-:W-:Y:S05]  /*13fe0*/  BSYNC B0 ;  /* 0x0000000000007941 */ /* 0x000fea0003800000 */
.L_x_2674:
[----:B-----5:R3:W-:Y:S02]  /*13ff0*/  STS.128 [R242+0x6000], R56 ;  /* 0x00600038f2007388 */ /* 0x0207e40000000c00 */
.L_x_2661:
[----:B------:R-:W-:Y:S05]  /*14000*/  BSYNC B2 ;  /* 0x0000000000027941 */ /* 0x000fea0003800000 */
.L_x_2660:
        /* <DEDUP_REMOVED lines=15> */
[C---:B------:R-:W-:Y:S02]  /*14100*/  IADD3 R21, P1, R15.reuse, R8, RZ ;  /* 0x000000080f157210 */ /* 0x040fe40007f3e0ff */
[----:B------:R-:W-:Y:S02]  /*14110*/  MOV R6, R3 ;  /* 0x0000000300067202 */ /* 0x000fe40000000f00 */
[----:B------:R-:W-:-:S05]  /*14120*/  LEA.HI.X.SX32 R20, R15, R26, 0x1, P1 ;  /* 0x0000001a0f147211 */ /* 0x000fca00008f0eff */
        /* <DEDUP_REMOVED lines=86> */
.L_x_2681:
[----:B------:R-:W-:Y:S05]  /*14690*/  BSYNC B0 ;  /* 0x0000000000007941 */ /* 0x000fea0003800000 */
.L_x_2680:
[----:B-----5:R3:W-:Y:S02]  /*146a0*/  STS.128 [R242+0x800], R56 ;  /* 0x00080038f2007388 */ /* 0x0207e40000000c00 */
.L_x_2679:
[----:B------:R-:W-:Y:S05]  /*146b0*/  BSYNC B1 ;  /* 0x0000000000017941 */ /* 0x000fea0003800000 */
.L_x_2678:
        /* <DEDUP_REMOVED lines=9> */
[----:B------:R-:W-:Y:S02]  /*14750*/  IADD3 R20, R15, 0x40, RZ ;  /* 0x000000400f147810 */ /* 0x000fe40007ffe0ff */
[----:B------:R-:W-:Y:S02]  /*14760*/  MOV R4, RZ ;  /* 0x000000ff00047202 */ /* 0x000fe40000000f00 */
[C---:B------:R-:W-:Y:S02]  /*14770*/  IADD3 R21, P1, R20.reuse, R8, RZ ;  /* 0x0000000814157210 */ /* 0x040fe40007f3e0ff */
[----:B------:R-:W-:Y:S02]  /*14780*/  MOV R6, R3 ;  /* 0x0000000300067202 */ /* 0x000fe40000000f00 */
[----:B------:R-:W-:-:S03]  /*14790*/  LEA.HI.X.SX32 R20, R20, R26, 0x1, P1 ;  /* 0x0000001a14147211 */ /* 0x000fc600008f0eff */
        /* <DEDUP_REMOVED lines=86> */
.L_x_2685:
[----:B------:R-:W-:Y:S05]  /*14d00*/  BSYNC B0 ;  /* 0x0000000000007941 */ /* 0x000fea0003800000 */
.L_x_2684:
[----:B-----5:R3:W-:Y:S02]  /*14d10*/  STS.128 [R242+0x2800], R56 ;  /* 0x00280038f2007388 */ /* 0x0207e40000000c00 */
.L_x_2683:
[----:B------:R-:W-:Y:S05]  /*14d20*/  BSYNC B1 ;  /* 0x0000000000017941 */ /* 0x000fea0003800000 */
.L_x_2682:
        /* <DEDUP_REMOVED lines=100> */
.L_x_2689:
[----:B------:R-:W-:Y:S05]  /*15370*/  BSYNC B0 ;  /* 0x0000000000007941 */ /* 0x000fea0003800000 */
.L_x_2688:
[----:B-----5:R3:W-:Y:S02]  /*15380*/  STS.128 [R242+0x4800], R56 ;  /* 0x00480038f2007388 */ /* 0x0207e40000000c00 */
.L_x_2687:
[----:B------:R-:W-:Y:S05]  /*15390*/  BSYNC B1 ;  /* 0x0000000000017941 */ /* 0x000fea0003800000 */
.L_x_2686:
        /* <DEDUP_REMOVED lines=23> */
[----:B------:R1:W3:Y:S01]  /*15510*/  LD.E.128 R4, desc[UR6][R22.64] ;  /* 0x0000000616047980 */ /* 0x0002e2000c101d00 */
[----:B------:R-:W-:-:S04]  /*15520*/  IADD3 R20, P1, R21, R20, RZ ;  /* 0x0000001415147210 */ /* 0x000fc80007f3e0ff */
[----:B------:R-:W-:Y:S02]  /*15530*/  LEA.HI.X.SX32 R15, R21, R15, 0x1, P1 ;  /* 0x0000000f150f7211 */ /* 0x000fe400008f0eff */
[----:B-1----:R-:W-:-:S04]  /*15540*/  LEA R22, P1, R20, R24, 0x1 ;  /* 0x0000001814167211 */ /* 0x002fc800078208ff */
        /* <DEDUP_REMOVED lines=33> */
[----:B----4-:R-:W-:-:S02]  /*15760*/  HADD2.F32 R37, -RZ, R20.H0_H0 ;  /* 0x20000014ff257230 */ /* 0x010fc40000004100 */
[----:B------:R-:W-:Y:S01]  /*15770*/  @!P0 FADD.FTZ R43, -R43, -RZ ;  /* 0x800000ff2b2b8221 */ /* 0x000fe20000010100 */
[----:B------:R-:W-:Y:S02]  /*15780*/  HADD2.F32 R39, -RZ, R20.H1_H1 ;  /* 0x30000014ff277230 */ /* 0x000fe40000004100 */
[----:B------:R-:W-:Y:S01]  /*15790*/  FMUL.FTZ R6, R4, R6 ;  /* 0x0000000604067220 */ /* 0x000fe20000410000 */
[----:B------:R-:W-:Y:S02]  /*157a0*/  HADD2.F32 R42, -RZ, R42.H1_H1 ;  /* 0x3000002aff2a7230 */ /* 0x000fe40000004100 */
[----:B------:R-:W-:Y:S01]  /*157b0*/  @!P0 FADD.FTZ R44, -R44, -RZ ;  /* 0x800000ff2c2c8221 */ /* 0x000fe20000010100 */
[----:B------:R-:W-:Y:S02]  /*157c0*/  HADD2.F32 R38, -RZ, R15.H0_H0 ;  /* 0x2000000fff267230 */ /* 0x000fe40000004100 */
        /* <DEDUP_REMOVED lines=31> */
.L_x_2691:
[----:B------:R-:W-:Y:S05]  /*159c0*/  BSYNC B0 ;  /* 0x0000000000007941 */ /* 0x000fea0003800000 */
.L_x_2690:
[----:B-----5:R1:W-:Y:S02]  /*159d0*/  STS.128 [R242+0x6800], R40 ;  /* 0x00680028f2007388 */ /* 0x0203e40000000c00 */
.L_x_2677:
[----:B------:R-:W-:Y:S05]  /*159e0*/  BSYNC B2 ;  /* 0x0000000000027941 */ /* 0x000fea0003800000 */
.L_x_2676:
        /* <DEDUP_REMOVED lines=14> */
[----:B------:R-:W-:Y:S02]  /*15ad0*/  SHF.L.U32 R15, R3, 0x5, RZ ;  /* 0x00000005030f7819 */ /* 0x000fe400000006ff */
        /* <DEDUP_REMOVED lines=14> */
[----:B------:R3:W4:Y:S01]  /*15bc0*/  LD.E.128 R4, desc[UR6][R22.64] ;  /* 0x0000000616047980 */ /* 0x000722000c101d00 */
[----:B------:R-:W-:-:S04]  /*15bd0*/  IADD3 R20, P1, R21, R20, RZ ;  /* 0x0000001415147210 */ /* 0x000fc80007f3e0ff */
[----:B------:R-:W-:Y:S02]  /*15be0*/  LEA.HI.X.SX32 R15, R21, R15, 0x1, P1 ;  /* 0x0000000f150f7211 */ /* 0x000fe400008f0eff */
[----:B---3--:R-:W-:-:S04]  /*15bf0*/  LEA R22, P1, R20, R24, 0x1 ;  /* 0x0000001814167211 */ /* 0x008fc800078208ff */
[----:B------:R-:W-:-:S06]  /*15c00*/  LEA.HI.X R23, R20, R25, R15, 0x1, P1 ;  /* 0x0000001914177211 */ /* 0x000fcc00008f0c0f */
[----:B------:R-:W3:Y:S01]  /*15c10*/  LD.E.128 R20, desc[UR6][R22.64] ;  /* 0x0000000616147980 */ /* 0x000ee2000c101d00 */
[----:B-----5:R-:W-:Y:S02]  /*15c20*/  MOV R15, R41 ;  /* 0x00000029000f7202 */ /* 0x020fe40000000f00 */
        /* <DEDUP_REMOVED lines=27> */
[----:B------:R-:W-:-:S02]  /*15de0*/  HADD2.F32 R43, -RZ, R43.H1_H1 ;  /* 0x3000002bff2b7230 */ /* 0x000fc40000004100 */
[----:B------:R-:W-:Y:S01]  /*15df0*/  @!P0 FADD.FTZ R44, -R44, -RZ ;  /* 0x800000ff2c2c8221 */ /* 0x000fe20000010100 */
[----:B------:R-:W-:Y:S01]  /*15e00*/  FMUL.FTZ R57, R37, R57 ;  /* 0x0000003925397220 */ /* 0x000fe20000410000 */
[----:B------:R-:W-:Y:S01]  /*15e10*/  FMUL.FTZ R6, R4, R6 ;  /* 0x0000000604067220 */ /* 0x000fe20000410000 */
[----:B------:R-:W-:Y:S01]  /*15e20*/  FMUL.FTZ R7, R39, R7 ;  /* 0x0000000727077220 */ /* 0x000fe20000410000 */
[----:B------:R-:W-:Y:S01]  /*15e30*/  @!P0 FADD.FTZ R56, -R56, -RZ ;  /* 0x800000ff38388221 */ /* 0x000fe20000010100 */
[----:B------:R-:W-:Y:S01]  /*15e40*/  FMUL.FTZ R5, R38, R5 ;  /* 0x0000000526057220 */ /* 0x000fe20000410000 */
[----:B------:R-:W-:Y:S02]  /*15e50*/  HADD2.F32 R4, -RZ, R41.H0_H0 ;  /* 0x20000029ff047230 */ /* 0x000fe40000004100 */
[--C-:B---3--:R-:W-:Y:S02]  /*15e60*/  HADD2.F32 R37, -RZ, R20.reuse.H0_H0 ;  /* 0x20000014ff257230 */ /* 0x108fe40000004100 */
[----:B------:R-:W-:-:S02]  /*15e70*/  HADD2.F32 R39, -RZ, R20.H1_H1 ;  /* 0x30000014ff277230 */ /* 0x000fc40000004100 */
[----:B------:R-:W-:Y:S02]  /*15e80*/  HADD2.F32 R38, -RZ, R15.H0_H0 ;  /* 0x2000000fff267230 */ /* 0x000fe40000004100 */
        /* <DEDUP_REMOVED lines=8> */
[----:B------:R-:W-:Y:S02]  /*15f10*/  HADD2.F32 R22, -RZ, R23.H0_H0 ;  /* 0x20000017ff167230 */ /* 0x000fe40000004100 */
[--C-:B------:R-:W-:Y:S02]  /*15f20*/  HADD2.F32 R37, -RZ, R40.reuse.H0_H0 ;  /* 0x20000028ff257230 */ /* 0x100fe40000004100 */
[----:B------:R-:W-:Y:S02]  /*15f30*/  HADD2.F32 R41, -RZ, R41.H1_H1 ;  /* 0x30000029ff297230 */ /* 0x000fe40000004100 */
[----:B------:R-:W-:Y:S02]  /*15f40*/  HADD2.F32 R23, -RZ, R23.H1_H1 ;  /* 0x30000017ff177230 */ /* 0x000fe40000004100 */
[----:B------:R-:W-:Y:S02]  /*15f50*/  HADD2.F32 R36, -RZ, R15.H1_H1 ;  /* 0x3000000fff247230 */ /* 0x000fe40000004100 */
[----:B------:R-:W-:-:S02]  /*15f60*/  HADD2.F32 R40, -RZ, R40.H1_H1 ;  /* 0x30000028ff287230 */ /* 0x000fc40000004100 */
[--C-:B------:R-:W-:Y:S02]  /*15f70*/  HADD2.F32 R15, -RZ, R42.reuse.H0_H0 ;  /* 0x2000002aff0f7230 */ /* 0x100fe40000004100 */
[----:B------:R-:W-:Y:S01]  /*15f80*/  FFMA.FTZ R39, R41, R39, R59 ;  /* 0x0000002729277223 */ /* 0x000fe2000001003b */
        /* <DEDUP_REMOVED lines=13> */
.L_x_2697:
[----:B------:R-:W-:Y:S05]  /*16060*/  BSYNC B0 ;  /* 0x0000000000007941 */ /* 0x000fea0003800000 */
.L_x_2696:
[----:B-----5:R1:W-:Y:S02]  /*16070*/  STS.128 [R242+0x1000], R40 ;  /* 0x00100028f2007388 */ /* 0x0203e40000000c00 */
.L_x_2695:
[----:B------:R-:W-:Y:S05]  /*16080*/  BSYNC B1 ;  /* 0x0000000000017941 */ /* 0x000fea0003800000 */
.L_x_2694:
        /* <DEDUP_REMOVED lines=9> */
[----:B------:R-:W-:Y:S02]  /*16120*/  LEA R15, R3, 0x40, 0x5 ;  /* 0x00000040030f7811 */ /* 0x000fe400078e28ff */
        /* <DEDUP_REMOVED lines=88> */
.L_x_2701:
[----:B------:R-:W-:Y:S05]  /*166b0*/  BSYNC B0 ;  /* 0x0000000000007941 */ /* 0x000fea0003800000 */
.L_x_2700:
[----:B-----5:R1:W-:Y:S02]  /*166c0*/  STS.128 [R242+0x3000], R40 ;  /* 0x00300028f2007388 */ /* 0x0203e40000000c00 */
.L_x_2699:
[----:B------:R-:W-:Y:S05]  /*166d0*/  BSYNC B1 ;  /* 0x0000000000017941 */ /* 0x000fea0003800000 */
.L_x_2698:
        /* <DEDUP_REMOVED lines=98> */
.L_x_2705:
[----:B------:R-:W-:Y:S05]  /*16d00*/  BSYNC B0 ;  /* 0x0000000000007941 */ /* 0x000fea0003800000 */
.L_x_2704:
[----:B-----5:R1:W-:Y:S02]  /*16d10*/  STS.128 [R242+0x5000], R40 ;  /* 0x00500028f2007388 */ /* 0x0203e40000000c00 */
.L_x_2703:
[----:B------:R-:W-:Y:S05]  /*16d20*/  BSYNC B1 ;  /* 0x0000000000017941 */ /* 0x000fea0003800000 */
.L_x_2702:
[----:B------:R-:W-:-:S13]  /*16d30*/  ISETP.GE.AND P0, PT, R9, R2, PT ;  /* 0x000000020900720c */ /* 0x000fda0003f06270 */
[----:B------:R1:W-:Y:S01]  /*16d40*/  @P0 STS.128 [R242+0x7000], RZ ;  /* 0x007000fff2000388 */ /* 0x0003e20000000c00 */
[----:B------:R-:W-:Y:S05]  /*16d50*/  @P0 BRA `(.L_x_2693) ;  /* 0x0000000400900947 */ /* 0x000fea0003800000 */
[----:B-123--:R1:W5:Y:S01]  /*16d60*/  LD.E.128 R36, desc[UR6][R16.64+0x180] ;  /* 0x0001800610247980 */ /* 0x00e362000c101d00 */
        /* <DEDUP_REMOVED lines=15> */
[----:B-1----:R-:W-:Y:S01]  /*16e60*/  MOV R16, RZ ;  /* 0x000000ff00107202 */ /* 0x002fe20000000f00 */
[----:B------:R-:W2:Y:S01]  /*16e70*/  LD.E.128 R40, desc[UR6][R40.64+0x180] ;  /* 0x0001800628287980 */ /* 0x000ea2000c101d00 */
        /* <DEDUP_REMOVED lines=15> */
[--C-:B---3--:R-:W-:Y:S02]  /*16f70*/  HADD2.F32 R40, -RZ, R4.reuse.H0_H0 ;  /* 0x20000004ff287230 */ /* 0x108fe40000004100 */
[----:B------:R-:W-:Y:S02]  /*16f80*/  HADD2.F32 R42, -RZ, R4.H1_H1 ;  /* 0x30000004ff2a7230 */ /* 0x000fe40000004100 */
[--C-:B------:R-:W-:Y:S01]  /*16f90*/  HADD2.F32 R4, -RZ, R5.reuse.H0_H0 ;  /* 0x20000005ff047230 */ /* 0x100fe20000004100 */
[----:B------:R-:W-:Y:S01]  /*16fa0*/  MOV R41, R43 ;  /* 0x0000002b00297202 */ /* 0x000fe20000000f00 */
[--C-:B------:R-:W-:Y:S02]  /*16fb0*/  HADD2.F32 R56, -RZ, R36.reuse.H0_H0 ;  /* 0x20000024ff387230 */ /* 0x100fe40000004100 */
[----:B------:R-:W-:Y:S02]  /*16fc0*/  HADD2.F32 R57, -RZ, R36.H1_H1 ;  /* 0x30000024ff397230 */ /* 0x000fe40000004100 */
[----:B------:R-:W-:Y:S01]  /*16fd0*/  @!P0 FADD.FTZ R40, -R40, -RZ ;  /* 0x800000ff28288221 */ /* 0x000fe20000010100 */
[----:B------:R-:W-:-:S02]  /*16fe0*/  HADD2.F32 R43, -RZ, R5.H1_H1 ;  /* 0x30000005ff2b7230 */ /* 0x000fc40000004100 */
[----:B------:R-:W-:Y:S01]  /*16ff0*/  @!P0 FADD.FTZ R4, -R4, -RZ ;  /* 0x800000ff04048221 */ /* 0x000fe20000010100 */
[----:B------:R-:W-:Y:S02]  /*17000*/  HADD2.F32 R36, -RZ, R39.H0_H0 ;  /* 0x20000027ff247230 */ /* 0x000fe40000004100 */
        /* <DEDUP_REMOVED lines=23> */
[--C-:B----4-:R-:W-:Y:S02]  /*17180*/  HADD2.F32 R17, -RZ, R20.reuse.H0_H0 ;  /* 0x20000014ff117230 */ /* 0x110fe40000004100 */
[----:B------:R-:W-:Y:S02]  /*17190*/  HADD2.F32 R41, -RZ, R20.H1_H1 ;  /* 0x30000014ff297230 */ /* 0x000fe40000004100 */
[----:B------:R-:W-:-:S02]  /*171a0*/  HADD2.F32 R38, -RZ, R15.H0_H0 ;  /* 0x2000000fff267230 */ /* 0x000fc40000004100 */
        /* <DEDUP_REMOVED lines=29> */
.L_x_2707:
[----:B------:R-:W-:Y:S05]  /*17380*/  BSYNC B0 ;  /* 0x0000000000007941 */ /* 0x000fea0003800000 */
.L_x_2706:
[----:B-----5:R2:W-:Y:S02]  /*17390*/  STS.128 [R242+0x7000], R36 ;  /* 0x00700024f2007388 */ /* 0x0205e40000000c00 */
.L_x_2693:
[----:B------:R-:W-:Y:S05]  /*173a0*/  BSYNC B2 ;  /* 0x0000000000027941 */ /* 0x000fea0003800000 */
.L_x_2692:
[----:B-1----:R-:W-:-:S05]  /*173b0*/  VIADD R40, R160, 0x30 ;  /* 0x00000030a0287836 */ /* 0x002fca0000000000 */
        /* <DEDUP_REMOVED lines=11> */
[-C--:B------:R-:W-:Y:S01]  /*17470*/  ISETP.GE.AND P0, PT, R18, R3.reuse, PT ;  /* 0x000000031200720c */ /* 0x080fe20003f06270 */
[----:B------:R-:W-:Y:S01]  /*17480*/  IMAD R14, R3, 0x30, RZ ;  /* 0x00000030030e7824 */ /* 0x000fe200078e02ff */
[----:B------:R-:W-:Y:S02]  /*17490*/  MOV R4, RZ ;  /* 0x000000ff00047202 */ /* 0x000fe40000000f00 */
[----:B------:R-:W-:Y:S02]  /*174a0*/  MOV R6, R3 ;  /* 0x0000000300067202 */ /* 0x000fe40000000f00 */
[----:B------:R-:W-:-:S04]  /*174b0*/  IADD3 R15, P1, R14, R8, RZ ;  /* 0x000000080e0f7210 */ /* 0x000fc80007f3e0ff */
[----:B------:R-:W-:-:S03]  /*174c0*/  LEA.HI.X.SX32 R14, R14, R26, 0x1, P1 ;  /* 0x0000001a0e0e7211 */ /* 0x000fc600008f0eff */
[C---:B------:R-:W-:Y:S02]  /*174d0*/  @P0 IADD3 R4, -R3.reuse, RZ, RZ ;  /* 0x000000ff03040210 */ /* 0x040fe40007ffe1ff */
[----:B------:R-:W-:Y:S02]  /*174e0*/  @P0 IADD3 R6, -R3, RZ, RZ ;  /* 0x000000ff03060210 */ /* 0x000fe40007ffe1ff */
[----:B------:R-:W-:-:S03]  /*174f0*/  IADD3 R5, P1, R4, R15, RZ ;  /* 0x0000000f04057210 */ /* 0x000fc60007f3e0ff */
[----:B--2---:R-:W-:Y:S01]  /*17500*/  IMAD.WIDE R36, R6, 0x2, R30 ;  /* 0x0000000206247825 */ /* 0x004fe200078e021e */
[----:B------:R-:W-:Y:S02]  /*17510*/  LEA.HI.X.SX32 R4, R4, R14, 0x1, P1 ;  /* 0x0000000e04047211 */ /* 0x000fe400008f0eff */
[----:B------:R-:W-:-:S03]  /*17520*/  LEA R16, P1, R5, R28, 0x1 ;  /* 0x0000001c05107211 */ /* 0x000fc600078208ff */
[----:B---3--:R-:W2:Y:S01]  /*17530*/  LD.E.128 R36, desc[UR6][R36.64] ;  /* 0x0000000624247980 */ /* 0x008ea2000c101d00 */
        /* <DEDUP_REMOVED lines=58> */
[----:B------:R-:W-:Y:S02]  /*178e0*/  HADD2.F32 R18, -RZ, R19.H0_H0 ;  /* 0x20000013ff127230 */ /* 0x000fe40000004100 */
[----:B------:R-:W-:Y:S02]  /*178f0*/  HADD2.F32 R20, -RZ, R14.H1_H1 ;  /* 0x3000000eff147230 */ /* 0x000fe40000004100 */
        /* <DEDUP_REMOVED lines=10> */
[----:B------:R-:W-:Y:S01]  /*179a0*/  F2FP.F16.F32.PACK_AB R20, R20, R16 ;  /* 0x000000101414723e */ /* 0x000fe200000000ff */
[----:B------:R-:W-:Y:S01]  /*179b0*/  FFMA.FTZ R22, R22, R41, R42 ;  /* 0x0000002916167223 */ /* 0x000fe2000001002a */
[----:B------:R-:W-:Y:S02]  /*179c0*/  F2FP.F16.F32.PACK_AB R4, R37, R4 ;  /* 0x000000042504723e */ /* 0x000fe400000000ff */
[----:B------:R-:W-:-:S02]  /*179d0*/  F2FP.F16.F32.PACK_AB R6, R7, R6 ;  /* 0x000000060706723e */ /* 0x000fc400000000ff */
[----:B------:R-:W-:Y:S02]  /*179e0*/  MOV R21, R20 ;  /* 0x0000001400157202 */ /* 0x000fe40000000f00 */
[----:B------:R-:W-:Y:S02]  /*179f0*/  F2FP.F16.F32.PACK_AB R22, R22, R5 ;  /* 0x000000051616723e */ /* 0x000fe400000000ff */
[----:B------:R-:W-:Y:S02]  /*17a00*/  MOV R20, R4 ;  /* 0x0000000400147202 */ /* 0x000fe40000000f00 */
[----:B------:R-:W-:Y:S02]  /*17a10*/  MOV R23, R6 ;  /* 0x0000000600177202 */ /* 0x000fe40000000f00 */
.L_x_2711:
[----:B------:R-:W-:Y:S05]  /*17a20*/  BSYNC B0 ;  /* 0x0000000000007941 */ /* 0x000fea0003800000 */
.L_x_2710:
[----:B-----5:R1:W-:Y:S02]  /*17a30*/  STS.128 [R242+0x1800], R20 ;  /* 0x00180014f2007388 */ /* 0x0203e40000000c00 */
.L_x_2709:
[----:B------:R-:W-:Y:S05]  /*17a40*/  BSYNC B1 ;  /* 0x0000000000017941 */ /* 0x000fea0003800000 */
.L_x_2708:
        /* <DEDUP_REMOVED lines=9> */
[----:B------:R-:W-:Y:S02]  /*17ae0*/  MOV R13, 0x30 ;  /* 0x00000030000d7802 */ /* 0x000fe40000000f00 */
[----:B------:R-:W-:Y:S02]  /*17af0*/  MOV R4, RZ ;  /* 0x000000ff00047202 */ /* 0x000fe40000000f00 */
[----:B------:R-:W-:Y:S01]  /*17b00*/  MOV R6, R3 ;  /* 0x0000000300067202 */ /* 0x000fe20000000f00 */
[----:B------:R-:W-:-:S05]  /*17b10*/  IMAD R13, R3, R13, 0x40 ;  /* 0x00000040030d7424 */ /* 0x000fca00078e020d */
[----:B------:R-:W-:Y:S02]  /*17b20*/  IADD3 R14, P1, R13, R8, RZ ;  /* 0x000000080d0e7210 */ /* 0x000fe40007f3e0ff */
[----:B------:R-:W-:Y:S02]  /*17b30*/  @P0 IADD3 R4, -R3, RZ, RZ ;  /* 0x000000ff03040210 */ /* 0x000fe40007ffe1ff */
[----:B------:R-:W-:Y:S02]  /*17b40*/  LEA.HI.X.SX32 R13, R13, R26, 0x1, P1 ;  /* 0x0000001a0d0d7211 */ /* 0x000fe400008f0eff */
[C---:B------:R-:W-:Y:S02]  /*17b50*/  IADD3 R5, P1, R4.reuse, R14, RZ ;  /* 0x0000000e04057210 */ /* 0x040fe40007f3e0ff */
[----:B------:R-:W-:Y:S02]  /*17b60*/  @P0 IADD3 R6, -R3, RZ, RZ ;  /* 0x000000ff03060210 */ /* 0x000fe40007ffe1ff */
[----:B------:R-:W-:-:S02]  /*17b70*/  LEA.HI.X.SX32 R4, R4, R13, 0x1, P1 ;  /* 0x0000000d04047211 */ /* 0x000fc400008f0eff */
[----:B------:R-:W-:Y:S01]  /*17b80*/  LEA R16, P1, R5, R28, 0x1 ;  /* 0x0000001c05107211 */ /* 0x000fe200078208ff */
[----:B--2---:R-:W-:-:S03]  /*17b90*/  IMAD.WIDE R36, R6, 0x2, R30 ;  /* 0x0000000206247825 */ /* 0x004fc600078e021e */
[----:B------:R-:W-:Y:S02]  /*17ba0*/  LEA.HI.X R17, R5, R29, R4, 0x1, P1 ;  /* 0x0000001d05117211 */ /* 0x000fe400008f0c04 */
[----:B------:R-:W-:Y:S01]  /*17bb0*/  MOV R15, RZ ;  /* 0x000000ff000f7202 */ /* 0x000fe20000000f00 */
[----:B---3--:R-:W2:Y:S01]  /*17bc0*/  LD.E.128 R36, desc[UR6][R36.64+0x80] ;  /* 0x0000800624247980 */ /* 0x008ea2000c101d00 */
        /* <DEDUP_REMOVED lines=10> */
[----:B------:R-:W-:Y:S02]  /*17c70*/  MOV R14, R23 ;  /* 0x00000017000e7202 */ /* 0x000fe40000000f00 */
[----:B--2---:R-:W-:Y:S02]  /*17c80*/  MOV R20, R36 ;  /* 0x0000002400147202 */ /* 0x004fe40000000f00 */
[----:B------:R-:W-:-:S02]  /*17c90*/  MOV R22, R38 ;  /* 0x0000002600167202 */ /* 0x000fc40000000f00 */
[----:B------:R-:W-:Y:S01]  /*17ca0*/  MOV R23, R37 ;  /* 0x0000002500177202 */ /* 0x000fe20000000f00 */
[--C-:B----4-:R-:W-:Y:S01]  /*17cb0*/  HADD2.F32 R36, -RZ, R4.reuse.H0_H0 ;  /* 0x20000004ff247230 */ /* 0x110fe20000004100 */
[----:B------:R-:W-:Y:S01]  /*17cc0*/  MOV R37, R39 ;  /* 0x0000002700257202 */ /* 0x000fe20000000f00 */
[----:B------:R-:W-:Y:S02]  /*17cd0*/  HADD2.F32 R38, -RZ, R4.H1_H1 ;  /* 0x30000004ff267230 */ /* 0x000fe40000004100 */
[----:B------:R-:W-:Y:S02]  /*17ce0*/  HADD2.F32 R4, -RZ, R5.H0_H0 ;  /* 0x20000005ff047230 */ /* 0x000fe40000004100 */
[----:B------:R-:W-:Y:S01]  /*17cf0*/  @!P0 FADD.FTZ R36, -R36, -RZ ;  /* 0x800000ff24248221 */ /* 0x000fe20000010100 */
[--C-:B------:R-:W-:Y:S02]  /*17d00*/  HADD2.F32 R42, -RZ, R20.reuse.H0_H0 ;  /* 0x20000014ff2a7230 */ /* 0x100fe40000004100 */
[----:B------:R-:W-:Y:S01]  /*17d10*/  @!P0 FADD.FTZ R38, -R38, -RZ ;  /* 0x800000ff26268221 */ /* 0x000fe20000010100 */
[----:B------:R-:W-:-:S02]  /*17d20*/  HADD2.F32 R43, -RZ, R20.H1_H1 ;  /* 0x30000014ff2b7230 */ /* 0x000fc40000004100 */
[----:B------:R-:W-:Y:S01]  /*17d30*/  @!P0 FADD.FTZ R4, -R4, -RZ ;  /* 0x800000ff04048221 */ /* 0x000fe20000010100 */
[----:B------:R-:W-:Y:S02]  /*17d40*/  HADD2.F32 R39, -RZ, R5.H1_H1 ;  /* 0x30000005ff277230 */ /* 0x000fe40000004100 */
[----:B------:R-:W-:Y:S01]  /*17d50*/  FMUL.FTZ R42, R42, R36 ;  /* 0x000000242a2a7220 */ /* 0x000fe20000410000 */
[----:B------:R-:W-:Y:S02]  /*17d60*/  HADD2.F32 R20, -RZ, R23.H0_H0 ;  /* 0x20000017ff147230 */ /* 0x000fe40000004100 */
[----:B------:R-:W-:Y:S01]  /*17d70*/  FMUL.FTZ R43, R43, R38 ;  /* 0x000000262b2b7220 */ /* 0x000fe20000410000 */
[--C-:B------:R-:W-:Y:S02]  /*17d80*/  HADD2.F32 R5, -RZ, R6.reuse.H0_H0 ;  /* 0x20000006ff057230 */ /* 0x100fe40000004100 */
[----:B------:R-:W-:Y:S01]  /*17d90*/  @!P0 FADD.FTZ R39, -R39, -RZ ;  /* 0x800000ff27278221 */ /* 0x000fe20000010100 */
[----:B------:R-:W-:-:S02]  /*17da0*/  HADD2.F32 R41, -RZ, R6.H1_H1 ;  /* 0x30000006ff297230 */ /* 0x000fc40000004100 */
[----:B------:R-:W-:Y:S01]  /*17db0*/  FMUL.FTZ R20, R20, R4 ;  /* 0x0000000414147220 */ /* 0x000fe20000410000 */
[--C-:B------:R-:W-:Y:S02]  /*17dc0*/  HADD2.F32 R6, -RZ, R7.reuse.H0_H0 ;  /* 0x20000007ff067230 */ /* 0x100fe40000004100 */
[----:B------:R-:W-:Y:S01]  /*17dd0*/  @!P0 FADD.FTZ R5, -R5, -RZ ;  /* 0x800000ff05058221 */ /* 0x000fe20000010100 */
[----:B------:R-:W-:Y:S02]  /*17de0*/  HADD2.F32 R7, -RZ, R7.H1_H1 ;  /* 0x30000007ff077230 */ /* 0x000fe40000004100 */
[----:B------:R-:W-:Y:S01]  /*17df0*/  @!P0 FADD.FTZ R41, -R41, -RZ ;  /* 0x800000ff29298221 */ /* 0x000fe20000010100 */
[----:B------:R-:W-:Y:S02]  /*17e00*/  HADD2.F32 R36, -RZ, R22.H0_H0 ;  /* 0x20000016ff247230 */ /* 0x000fe40000004100 */
[----:B------:R-:W-:Y:S01]  /*17e10*/  @!P0 FADD.FTZ R6, -R6, -RZ ;  /* 0x800000ff06068221 */ /* 0x000fe20000010100 */
[----:B------:R-:W-:-:S02]  /*17e20*/  HADD2.F32 R4, -RZ, R37.H0_H0 ;  /* 0x20000025ff047230 */ /* 0x000fc40000004100 */
[----:B------:R-:W-:Y:S01]  /*17e30*/  @!P0 FADD.FTZ R7, -R7, -RZ ;  /* 0x800000ff07078221 */ /* 0x000fe20000010100 */
[----:B------:R-:W-:Y:S02]  /*17e40*/  HADD2.F32 R37, -RZ, R37.H1_H1 ;  /* 0x30000025ff257230 */ /* 0x000fe40000004100 */
[----:B------:R-:W-:Y:S01]  /*17e50*/  FMUL.FTZ R5, R36, R5 ;  /* 0x0000000524057220 */ /* 0x000fe20000410000 */
[----:B------:R-:W-:Y:S02]  /*17e60*/  HADD2.F32 R22, -RZ, R22.H1_H1 ;  /* 0x30000016ff167230 */ /* 0x000fe40000004100 */
[----:B------:R-:W-:Y:S01]  /*17e70*/  FMUL.FTZ R6, R4, R6 ;  /* 0x0000000604067220 */ /* 0x000fe20000410000 */
[--C-:B------:R-:W-:Y:S02]  /*17e80*/  HADD2.F32 R4, -RZ, R15.reuse.H0_H0 ;  /* 0x2000000fff047230 */ /* 0x100fe40000004100 */
[----:B------:R-:W-:Y:S01]  /*17e90*/  FMUL.FTZ R7, R37, R7 ;  /* 0x0000000725077220 */ /* 0x000fe20000410000 */
[----:B------:R-:W-:-:S02]  /*17ea0*/  HADD2.F32 R36, -RZ, R15.H1_H1 ;  /* 0x3000000fff247230 */ /* 0x000fc40000004100 */
[----:B------:R-:W-:Y:S01]  /*17eb0*/  FMUL.FTZ R41, R22, R41 ;  /* 0x0000002916297220 */ /* 0x000fe20000410000 */
[----:B------:R-:W-:Y:S02]  /*17ec0*/  HADD2.F32 R23, -RZ, R23.H1_H1 ;  /* 0x30000017ff177230 */ /* 0x000fe40000004100 */
[--C-:B---3--:R-:W-:Y:S02]  /*17ed0*/  HADD2.F32 R15, -RZ, R16.reuse.H0_H0 ;  /* 0x20000010ff0f7230 */ /* 0x108fe40000004100 */
[----:B------:R-:W-:Y:S02]  /*17ee0*/  HADD2.F32 R37, -RZ, R16.H1_H1 ;  /* 0x30000010ff257230 */ /* 0x000fe40000004100 */
[----:B------:R-:W-:Y:S01]  /*17ef0*/  FMUL.FTZ R23, R23, R39 ;  /* 0x0000002717177220 */ /* 0x000fe20000410000 */
[----:B------:R-:W-:Y:S02]  /*17f00*/  HADD2.F32 R22, -RZ, R13.H0_H0 ;  /* 0x2000000dff167230 */ /* 0x000fe40000004100 */
[----:B------:R-:W-:Y:S01]  /*17f10*/  FFMA.FTZ R4, R4, R15, R42 ;  /* 0x0000000f04047223 */ /* 0x000fe2000001002a */
[----:B------:R-:W-:-:S02]  /*17f20*/  HADD2.F32 R16, -RZ, R17.H0_H0 ;  /* 0x20000011ff107230 */ /* 0x000fc40000004100 */
[----:B------:R-:W-:Y:S01]  /*17f30*/  FFMA.FTZ R36, R36, R37, R43 ;  /* 0x0000002524247223 */ /* 0x000fe2000001002b */
[----:B------:R-:W-:Y:S02]  /*17f40*/  HADD2.F32 R38, -RZ, R17.H1_H1 ;  /* 0x30000011ff267230 */ /* 0x000fe40000004100 */
[--C-:B------:R-:W-:Y:S02]  /*17f50*/  HADD2.F32 R17, -RZ, R18.reuse.H0_H0 ;  /* 0x20000012ff117230 */ /* 0x100fe40000004100 */
[----:B------:R-:W-:Y:S01]  /*17f60*/  FFMA.FTZ R16, R22, R16, R20 ;  /* 0x0000001016107223 */ /* 0x000fe20000010014 */
[----:B------:R-:W-:Y:S01]  /*17f70*/  HADD2.F32 R39, -RZ, R18.H1_H1 ;  /* 0x30000012ff277230 */ /* 0x000fe20000004100 */
[----:B------:R-:W-:Y:S01]  /*17f80*/  F2FP.F16.F32.PACK_AB R4, R36, R4 ;  /* 0x000000042404723e */ /* 0x000fe200000000ff */
[----:B------:R-:W-:Y:S02]  /*17f90*/  HADD2.F32 R15, -RZ, R13.H1_H1 ;  /* 0x3000000dff0f7230 */ /* 0x000fe40000004100 */
[----:B------:R-:W-:-:S02]  /*17fa0*/  HADD2.F32 R18, -RZ, R19.H0_H0 ;  /* 0x20000013ff127230 */ /* 0x000fc40000004100 */
[----:B------:R-:W-:Y:S02]  /*17fb0*/  HADD2.F32 R13, -RZ, R21.H0_H0 ;  /* 0x20000015ff0d7230 */ /* 0x000fe40000004100 */
[----:B------:R-:W-:Y:S01]  /*17fc0*/  FFMA.FTZ R15, R15, R38, R23 ;  /* 0x000000260f0f7223 */ /* 0x000fe20000010017 */
[--C-:B------:R-:W-:Y:S02]  /*17fd0*/  HADD2.F32 R20, -RZ, R14.reuse.H0_H0 ;  /* 0x2000000eff147230 */ /* 0x100fe40000004100 */
[----:B------:R-:W-:Y:S02]  /*17fe0*/  HADD2.F32 R19, -RZ, R19.H1_H1 ;  /* 0x30000013ff137230 */ /* 0x000fe40000004100 */
[----:B------:R-:W-:Y:S01]  /*17ff0*/  FFMA.FTZ R5, R13, R17, R5 ;  /* 0x000000110d057223 */ /* 0x000fe20000010005 */
[----:B------:R-:W-:Y:S02]  /*18000*/  HADD2.F32 R21, -RZ, R21.H1_H1 ;  /* 0x30000015ff157230 */ /* 0x000fe40000004100 */
[----:B------:R-:W-:Y:S01]  /*18010*/  FFMA.FTZ R6, R20, R18, R6 ;  /* 0x0000001214067223 */ /* 0x000fe20000010006 */
[----:B------:R-:W-:Y:S01]  /*18020*/  HADD2.F32 R14, -RZ, R14.H1_H1 ;  /* 0x3000000eff0e7230 */ /* 0x000fe20000004100 */
[----:B------:R-:W-:Y:S01]  /*18030*/  F2FP.F16.F32.PACK_AB R15, R15, R16 ;  /* 0x000000100f0f723e */ /* 0x000fe200000000ff */
[----:B------:R-:W-:Y:S01]  /*18040*/  FFMA.FTZ R21, R21, R39, R41 ;  /* 0x0000002715157223 */ /* 0x000fe20000010029 */
[----:B------:R-:W-:-:S02]  /*18050*/  MOV R20, R4 ;  /* 0x0000000400147202 */ /* 0x000fc40000000f00 */
[----:B------:R-:W-:Y:S02]  /*18060*/  FFMA.FTZ R7, R14, R19, R7 ;  /* 0x000000130e077223 */ /* 0x000fe40000010007 */
[----:B------:R-:W-:-:S03]  /*18070*/  F2FP.F16.F32.PACK_AB R5, R21, R5 ;  /* 0x000000051505723e */ /* 0x000fc600000000ff */
[----:B------:R-:W-:Y:S02]  /*18080*/  F2FP.F16.F32.PACK_AB R6, R7, R6 ;  /* 0x000000060706723e */ /* 0x000fe400000000ff */
[----:B------:R-:W-:Y:S02]  /*18090*/  MOV R21, R15 ;  /* 0x0000000f00157202 */ /* 0x000fe40000000f00 */
[----:B------:R-:W-:Y:S02]  /*180a0*/  MOV R22, R5 ;  /* 0x0000000500167202 */ /* 0x000fe40000000f00 */
[----:B------:R-:W-:Y:S02]  /*180b0*/  MOV R23, R6 ;  /* 0x0000000600177202 */ /* 0x000fe40000000f00 */
.L_x_2715:
[----:B------:R-:W-:Y:S05]  /*180c0*/  BSYNC B0 ;  /* 0x0000000000007941 */ /* 0x000fea0003800000 */
.L_x_2714:
[----:B-----5:R1:W-:Y:S02]  /*180d0*/  STS.128 [R242+0x3800], R20 ;  /* 0x00380014f2007388 */ /* 0x0203e40000000c00 */
.L_x_2713:
[----:B------:R-:W-:Y:S05]  /*180e0*/  BSYNC B1 ;  /* 0x0000000000017941 */ /* 0x000fea0003800000 */
.L_x_2712:
        /* <DEDUP_REMOVED lines=13> */
[C---:B------:R-:W-:Y:S02]  /*181c0*/  IADD3 R13, P1, R12.reuse, R8, RZ ;  /* 0x000000080c0d7210 */ /* 0x040fe40007f3e0ff */
[C---:B------:R-:W-:Y:S02]  /*181d0*/  @P0 IADD3 R4, -R3.reuse, RZ, RZ ;  /* 0x000000ff03040210 */ /* 0x040fe40007ffe1ff */
[----:B------:R-:W-:Y:S02]  /*181e0*/  LEA.HI.X.SX32 R12, R12, R26, 0x1, P1 ;  /* 0x0000001a0c0c7211 */ /* 0x000fe400008f0eff */
[C---:B------:R-:W-:Y:S02]  /*181f0*/  IADD3 R5, P1, R4.reuse, R13, RZ ;  /* 0x0000000d04057210 */ /* 0x040fe40007f3e0ff */
[----:B------:R-:W-:Y:S02]  /*18200*/  @P0 IADD3 R6, -R3, RZ, RZ ;  /* 0x000000ff03060210 */ /* 0x000fe40007ffe1ff */
[----:B------:R-:W-:-:S02]  /*18210*/  LEA.HI.X.SX32 R4, R4, R12, 0x1, P1 ;  /* 0x0000000c04047211 */ /* 0x000fc400008f0eff */
[----:B------:R-:W-:Y:S01]  /*18220*/  LEA R14, P1, R5, R28, 0x1 ;  /* 0x0000001c050e7211 */ /* 0x000fe200078208ff */
[----:B-1----:R-:W-:-:S03]  /*18230*/  IMAD.WIDE R20, R6, 0x2, R30 ;  /* 0x0000000206147825 */ /* 0x002fc600078e021e */
[----:B------:R-:W-:-:S03]  /*18240*/  LEA.HI.X R15, R5, R29, R4, 0x1, P1 ;  /* 0x0000001d050f7211 */ /* 0x000fc600008f0c04 */
[----:B------:R-:W3:Y:S04]  /*18250*/  LD.E.128 R20, desc[UR6][R20.64+0x100] ;  /* 0x0001000614147980 */ /* 0x000ee8000c101d00 */
[----:B------:R1:W4:Y:S02]  /*18260*/  LD.E.128 R4, desc[UR6][R14.64] ;  /* 0x000000060e047980 */ /* 0x000324000c101d00 */
[----:B-1----:R-:W-:Y:S02]  /*18270*/  MOV R14, RZ ;  /* 0x000000ff000e7202 */ /* 0x002fe40000000f00 */
[----:B------:R-:W-:-:S04]  /*18280*/  @P0 IADD3 R14, -R3, RZ, RZ ;  /* 0x000000ff030e0210 */ /* 0x000fc80007ffe1ff */
[----:B------:R-:W-:-:S04]  /*18290*/  IADD3 R13, P1, R14, R13, RZ ;  /* 0x0000000d0e0d7210 */ /* 0x000fc80007f3e0ff */
[----:B------:R-:W-:Y:S02]  /*182a0*/  LEA.HI.X.SX32 R12, R14, R12, 0x1, P1 ;  /* 0x0000000c0e0c7211 */ /* 0x000fe400008f0eff */
[----:B------:R-:W-:-:S04]  /*182b0*/  LEA R14, P1, R13, R24, 0x1 ;  /* 0x000000180d0e7211 */ /* 0x000fc800078208ff */
[----:B------:R-:W-:-:S06]  /*182c0*/  LEA.HI.X R15, R13, R25, R12, 0x1, P1 ;  /* 0x000000190d0f7211 */ /* 0x000fcc00008f0c0c */
[----:B------:R-:W4:Y:S01]  /*182d0*/  LD.E.128 R12, desc[UR6][R14.64] ;  /* 0x000000060e0c7980 */ /* 0x000f22000c101d00 */
[----:B--2--5:R-:W-:Y:S02]  /*182e0*/  MOV R36, R16 ;  /* 0x0000001000247202 */ /* 0x024fe40000000f00 */
[----:B------:R-:W-:Y:S02]  /*182f0*/  MOV R16, R19 ;  /* 0x0000001300107202 */ /* 0x000fe40000000f00 */
[----:B------:R-:W-:Y:S02]  /*18300*/  MOV R19, R18 ;  /* 0x0000001200137202 */ /* 0x000fe40000000f00 */
[----:B---3--:R-:W-:Y:S02]  /*18310*/  MOV R18, R20 ;  /* 0x0000001400127202 */ /* 0x008fe40000000f00 */
[----:B------:R-:W-:Y:S01]  /*18320*/  MOV R20, R22 ;  /* 0x0000001600147202 */ /* 0x000fe20000000f00 */
[----:B----4-:R-:W-:-:S02]  /*18330*/  HADD2.F32 R22, -RZ, R4.H0_H0 ;  /* 0x20000004ff167230 */ /* 0x010fc40000004100 */
[----:B------:R-:W-:Y:S02]  /*18340*/  HADD2.F32 R37, -RZ, R4.H1_H1 ;  /* 0x30000004ff257230 */ /* 0x000fe40000004100 */
[--C-:B------:R-:W-:Y:S02]  /*18350*/  HADD2.F32 R4, -RZ, R5.reuse.H0_H0 ;  /* 0x20000005ff047230 */ /* 0x100fe40000004100 */
[----:B------:R-:W-:Y:S01]  /*18360*/  @!P0 FADD.FTZ R22, -R22, -RZ ;  /* 0x800000ff16168221 */ /* 0x000fe20000010100 */
[--C-:B------:R-:W-:Y:S02]  /*18370*/  HADD2.F32 R41, -RZ, R18.reuse.H0_H0 ;  /* 0x20000012ff297230 */ /* 0x100fe40000004100 */
[----:B------:R-:W-:Y:S01]  /*18380*/  @!P0 FADD.FTZ R37, -R37, -RZ ;  /* 0x800000ff25258221 */ /* 0x000fe20000010100 */
[----:B------:R-:W-:Y:S02]  /*18390*/  HADD2.F32 R42, -RZ, R18.H1_H1 ;  /* 0x30000012ff2a7230 */ /* 0x000fe40000004100 */
[----:B------:R-:W-:Y:S01]  /*183a0*/  @!P0 FADD.FTZ R4, -R4, -RZ ;  /* 0x800000ff04048221 */ /* 0x000fe20000010100 */
[----:B------:R-:W-:-:S02]  /*183b0*/  HADD2.F32 R38, -RZ, R5.H1_H1 ;  /* 0x30000005ff267230 */ /* 0x000fc40000004100 */
[----:B------:R-:W-:Y:S01]  /*183c0*/  FMUL.FTZ R41, R41, R22 ;  /* 0x0000001629297220 */ /* 0x000fe20000410000 */
[----:B------:R-:W-:Y:S02]  /*183d0*/  HADD2.F32 R18, -RZ, R21.H0_H0 ;  /* 0x20000015ff127230 */ /* 0x000fe40000004100 */
[----:B------:R-:W-:Y:S01]  /*183e0*/  FMUL.FTZ R42, R42, R37 ;  /* 0x000000252a2a7220 */ /* 0x000fe20000410000 */
[--C-:B------:R-:W-:Y:S02]  /*183f0*/  HADD2.F32 R5, -RZ, R6.reuse.H0_H0 ;  /* 0x20000006ff057230 */ /* 0x100fe40000004100 */
[----:B------:R-:W-:Y:S01]  /*18400*/  @!P0 FADD.FTZ R38, -R38, -RZ ;  /* 0x800000ff26268221 */ /* 0x000fe20000010100 */
[----:B------:R-:W-:Y:S02]  /*18410*/  HADD2.F32 R39, -RZ, R6.H1_H1 ;  /* 0x30000006ff277230 */ /* 0x000fe40000004100 */
[----:B------:R-:W-:Y:S01]  /*18420*/  FMUL.FTZ R18, R18, R4 ;  /* 0x0000000412127220 */ /* 0x000fe20000410000 */
[----:B------:R-:W-:-:S02]  /*18430*/  HADD2.F32 R6, -RZ, R7.H0_H0 ;  /* 0x20000007ff067230 */ /* 0x000fc40000004100 */
[----:B------:R-:W-:Y:S01]  /*18440*/  @!P0 FADD.FTZ R5, -R5, -RZ ;  /* 0x800000ff05058221 */ /* 0x000fe20000010100 */
[----:B------:R-:W-:Y:S02]  /*18450*/  HADD2.F32 R7, -RZ, R7.H1_H1 ;  /* 0x30000007ff077230 */ /* 0x000fe40000004100 */
[----:B------:R-:W-:Y:S01]  /*18460*/  @!P0 FADD.FTZ R39, -R39, -RZ ;  /* 0x800000ff27278221 */ /* 0x000fe20000010100 */
[--C-:B------:R-:W-:Y:S02]  /*18470*/  HADD2.F32 R22, -RZ, R20.reuse.H0_H0 ;  /* 0x20000014ff167230 */ /* 0x100fe40000004100 */
[----:B------:R-:W-:Y:S01]  /*18480*/  @!P0 FADD.FTZ R6, -R6, -RZ ;  /* 0x800000ff06068221 */ /* 0x000fe20000010100 */
[----:B------:R-:W-:Y:S02]  /*18490*/  HADD2.F32 R4, -RZ, R23.H0_H0 ;  /* 0x20000017ff047230 */ /* 0x000fe40000004100 */
[----:B------:R-:W-:Y:S01]  /*184a0*/  @!P0 FADD.FTZ R7, -R7, -RZ ;  /* 0x800000ff07078221 */ /* 0x000fe20000010100 */
[----:B------:R-:W-:-:S02]  /*184b0*/  HADD2.F32 R20, -RZ, R20.H1_H1 ;  /* 0x30000014ff147230 */ /* 0x000fc40000004100 */
[----:B------:R-:W-:Y:S01]  /*184c0*/  FMUL.FTZ R5, R22, R5 ;  /* 0x0000000516057220 */ /* 0x000fe20000410000 */
[----:B------:R-:W-:Y:S02]  /*184d0*/  HADD2.F32 R23, -RZ, R23.H1_H1 ;  /* 0x30000017ff177230 */ /* 0x000fe40000004100 */
[----:B------:R-:W-:Y:S01]  /*184e0*/  FMUL.FTZ R6, R4, R6 ;  /* 0x0000000604067220 */ /* 0x000fe20000410000 */
[----:B------:R-:W-:Y:S02]  /*184f0*/  HADD2.F32 R22, -RZ, R17.H0_H0 ;  /* 0x20000011ff167230 */ /* 0x000fe40000004100 */
[----:B------:R-:W-:Y:S01]  /*18500*/  FMUL.FTZ R39, R20, R39 ;  /* 0x0000002714277220 */ /* 0x000fe20000410000 */
[----:B------:R-:W-:Y:S02]  /*18510*/  HADD2.F32 R21, -RZ, R21.H1_H1 ;  /* 0x30000015ff157230 */ /* 0x000fe40000004100 */
[----:B------:R-:W-:Y:S01]  /*18520*/  FMUL.FTZ R7, R23, R7 ;  /* 0x0000000717077220 */ /* 0x000fe20000410000 */
[----:B------:R-:W-:-:S02]  /*18530*/  HADD2.F32 R4, -RZ, R36.H0_H0 ;  /* 0x20000024ff047230 */ /* 0x000fc40000004100 */
[----:B------:R-:W-:Y:S02]  /*18540*/  HADD2.F32 R36, -RZ, R36.H1_H1 ;  /* 0x30000024ff247230 */ /* 0x000fe40000004100 */
[----:B------:R-:W-:Y:S01]  /*18550*/  FMUL.FTZ R21, R21, R38 ;  /* 0x0000002615157220 */ /* 0x000fe20000410000 */
[--C-:B------:R-:W-:Y:S02]  /*18560*/  HADD2.F32 R20, -RZ, R12.reuse.H0_H0 ;  /* 0x2000000cff147230 */ /* 0x100fe40000004100 */
[----:B------:R-:W-:Y:S02]  /*18570*/  HADD2.F32 R23, -RZ, R12.H1_H1 ;  /* 0x3000000cff177230 */ /* 0x000fe40000004100 */
[--C-:B------:R-:W-:Y:S02]  /*18580*/  HADD2.F32 R12, -RZ, R13.reuse.H0_H0 ;  /* 0x2000000dff0c7230 */ /* 0x100fe40000004100 */
[----:B------:R-:W-:Y:S01]  /*18590*/  FFMA.FTZ R4, R4, R20, R41 ;  /* 0x0000001404047223 */ /* 0x000fe20000010029 */
[----:B------:R-:W-:-:S02]  /*185a0*/  HADD2.F32 R37, -RZ, R13.H1_H1 ;  /* 0x3000000dff257230 */ /* 0x000fc40000004100 */
[----:B------:R-:W-:Y:S01]  /*185b0*/  FFMA.FTZ R23, R36, R23, R42 ;  /* 0x0000001724177223 */ /* 0x000fe2000001002a */
[--C-:B------:R-:W-:Y:S02]  /*185c0*/  HADD2.F32 R13, -RZ, R14.reuse.H0_H0 ;  /* 0x2000000eff0d7230 */ /* 0x100fe40000004100 */
[----:B------:R-:W-:Y:S01]  /*185d0*/  FFMA.FTZ R12, R22, R12, R18 ;  /* 0x0000000c160c7223 */ /* 0x000fe20000010012 */
[----:B------:R-:W-:Y:S02]  /*185e0*/  HADD2.F32 R18, -RZ, R17.H1_H1 ;  /* 0x30000011ff127230 */ /* 0x000fe40000004100 */
[----:B------:R-:W-:Y:S01]  /*185f0*/  HADD2.F32 R38, -RZ, R14.H1_H1 ;  /* 0x3000000eff267230 */ /* 0x000fe20000004100 */
[----:B------:R-:W-:Y:S01]  /*18600*/  F2FP.F16.F32.PACK_AB R4, R23, R4 ;  /* 0x000000041704723e */ /* 0x000fe200000000ff */
[--C-:B------:R-:W-:Y:S02]  /*18610*/  HADD2.F32 R17, -RZ, R19.reuse.H0_H0 ;  /* 0x20000013ff117230 */ /* 0x100fe40000004100 */
[----:B------:R-:W-:Y:S01]  /*18620*/  FFMA.FTZ R18, R18, R37, R21 ;  /* 0x0000002512127223 */ /* 0x000fe20000010015 */
[----:B------:R-:W-:-:S02]  /*18630*/  HADD2.F32 R20, -RZ, R19.H1_H1 ;  /* 0x30000013ff147230 */ /* 0x000fc40000004100 */
[--C-:B------:R-:W-:Y:S02]  /*18640*/  HADD2.F32 R14, -RZ, R15.reuse.H0_H0 ;  /* 0x2000000fff0e7230 */ /* 0x100fe40000004100 */
[----:B------:R-:W-:Y:S01]  /*18650*/  FFMA.FTZ R5, R17, R13, R5 ;  /* 0x0000000d11057223 */ /* 0x000fe20000010005 */
[--C-:B------:R-:W-:Y:S02]  /*18660*/  HADD2.F32 R19, -RZ, R16.reuse.H0_H0 ;  /* 0x20000010ff137230 */ /* 0x100fe40000004100 */
[----:B------:R-:W-:Y:S01]  /*18670*/  FFMA.FTZ R20, R20, R38, R39 ;  /* 0x0000002614147223 */ /* 0x000fe20000010027 */
[----:B------:R-:W-:Y:S01]  /*18680*/  HADD2.F32 R15, -RZ, R15.H1_H1 ;  /* 0x3000000fff0f7230 */ /* 0x000fe20000004100 */
[----:B------:R-:W-:Y:S01]  /*18690*/  F2FP.F16.F32.PACK_AB R12, R18, R12 ;  /* 0x0000000c120c723e */ /* 0x000fe200000000ff */
[----:B------:R-:W-:Y:S02]  /*186a0*/  HADD2.F32 R16, -RZ, R16.H1_H1 ;  /* 0x30000010ff107230 */ /* 0x000fe40000004100 */
[----:B------:R-:W-:Y:S01]  /*186b0*/  FFMA.FTZ R6, R19, R14, R6 ;  /* 0x0000000e13067223 */ /* 0x000fe20000010006 */
[----:B------:R-:W-:-:S02]  /*186c0*/  F2FP.F16.F32.PACK_AB R5, R20, R5 ;  /* 0x000000051405723e */ /* 0x000fc400000000ff */
[----:B------:R-:W-:Y:S01]  /*186d0*/  MOV R17, R12 ;  /* 0x0000000c00117202 */ /* 0x000fe20000000f00 */
[----:B------:R-:W-:Y:S01]  /*186e0*/  FFMA.FTZ R7, R16, R15, R7 ;  /* 0x0000000f10077223 */ /* 0x000fe20000010007 */
[----:B------:R-:W-:Y:S02]  /*186f0*/  MOV R16, R4 ;  /* 0x0000000400107202 */ /* 0x000fe40000000f00 */
[----:B------:R-:W-:Y:S02]  /*18700*/  MOV R18, R5 ;  /* 0x0000000500127202 */ /* 0x000fe40000000f00 */
[----:B------:R-:W-:-:S04]  /*18710*/  F2FP.F16.F32.PACK_AB R6, R7, R6 ;  /* 0x000000060706723e */ /* 0x000fc800000000ff */
[----:B------:R-:W-:Y:S02]  /*18720*/  MOV R19, R6 ;  /* 0x0000000600137202 */ /* 0x000fe40000000f00 */
.L_x_2719:
[----:B------:R-:W-:Y:S05]  /*18730*/  BSYNC B0 ;  /* 0x0000000000007941 */ /* 0x000fea0003800000 */
.L_x_2718:
[----:B-----5:R1:W-:Y:S02]  /*18740*/  STS.128 [R242+0x5800], R16 ;  /* 0x00580010f2007388 */ /* 0x0203e40000000c00 */
.L_x_2717:
[----:B------:R-:W-:Y:S05]  /*18750*/  BSYNC B1 ;  /* 0x0000000000017941 */ /* 0x000fea0003800000 */
.L_x_2716:
        /* <DEDUP_REMOVED lines=21> */
[----:B------:R-:W-:-:S03]  /*188b0*/  IMAD.WIDE R6, R4, 0x2, R6 ;  /* 0x0000000204067825 */ /* 0x000fc600078e0206 */
[----:B------:R-:W-:Y:S02]  /*188c0*/  LEA.HI.X R13, R2, R29, R0, 0x1, P1 ;  /* 0x0000001d020d7211 */ /* 0x000fe400008f0c00 */
[----:B------:R-:W-:Y:S01]  /*188d0*/  MOV R0, RZ ;  /* 0x000000ff00007202 */ /* 0x000fe20000000f00 */
[----:B------:R-:W2:Y:S01]  /*188e0*/  LD.E.128 R20, desc[UR6][R6.64] ;  /* 0x0000000606147980 */ /* 0x000ea2000c101d00 */
[----:B------:R-:W-:-:S04]  /*188f0*/  @P0 IADD3 R0, -R3, RZ, RZ ;  /* 0x000000ff03000210 */ /* 0x000fc80007ffe1ff */
[----:B------:R-:W-:-:S04]  /*18900*/  IADD3 R8, P1, R0, R8, RZ ;  /* 0x0000000800087210 */ /* 0x000fc80007f3e0ff */
[----:B------:R-:W-:Y:S01]  /*18910*/  LEA.HI.X.SX32 R0, R0, R26, 0x1, P1 ;  /* 0x0000001a00007211 */ /* 0x000fe200008f0eff */
[----:B------:R3:W4:Y:S02]  /*18920*/  LD.E.128 R4, desc[UR6][R12.64] ;  /* 0x000000060c047980 */ /* 0x000724000c101d00 */
        /* <DEDUP_REMOVED lines=13> */
[--C-:B------:R-:W-:Y:S02]  /*18a00*/  HADD2.F32 R8, -RZ, R17.reuse.H0_H0 ;  /* 0x20000011ff087230 */ /* 0x100fe40000004100 */
[----:B------:R-:W-:Y:S02]  /*18a10*/  HADD2.F32 R17, -RZ, R17.H1_H1 ;  /* 0x30000011ff117230 */ /* 0x000fe40000004100 */
[--C-:B----4-:R-:W-:Y:S02]  /*18a20*/  HADD2.F32 R18, -RZ, R4.reuse.H0_H0 ;  /* 0x20000004ff127230 */ /* 0x110fe40000004100 */
[----:B------:R-:W-:-:S02]  /*18a30*/  HADD2.F32 R20, -RZ, R4.H1_H1 ;  /* 0x30000004ff147230 */ /* 0x000fc40000004100 */
[--C-:B------:R-:W-:Y:S02]  /*18a40*/  HADD2.F32 R4, -RZ, R5.reuse.H0_H0 ;  /* 0x20000005ff047230 */ /* 0x100fe40000004100 */
[----:B------:R-:W-:Y:S01]  /*18a50*/  @!P0 FADD.FTZ R18, -R18, -RZ ;  /* 0x800000ff12128221 */ /* 0x000fe20000010100 */
[----:B------:R-:W-:Y:S02]  /*18a60*/  HADD2.F32 R21, -RZ, R5.H1_H1 ;  /* 0x30000005ff157230 */ /* 0x000fe40000004100 */
[----:B------:R-:W-:Y:S01]  /*18a70*/  @!P0 FADD.FTZ R20, -R20, -RZ ;  /* 0x800000ff14148221 */ /* 0x000fe20000010100 */
[--C-:B------:R-:W-:Y:S02]  /*18a80*/  HADD2.F32 R5, -RZ, R6.reuse.H0_H0 ;  /* 0x20000006ff057230 */ /* 0x100fe40000004100 */
[----:B------:R-:W-:Y:S01]  /*18a90*/  @!P0 FADD.FTZ R4, -R4, -RZ ;  /* 0x800000ff04048221 */ /* 0x000fe20000010100 */
[----:B------:R-:W-:Y:S02]  /*18aa0*/  HADD2.F32 R22, -RZ, R6.H1_H1 ;  /* 0x30000006ff167230 */ /* 0x000fe40000004100 */
[----:B------:R-:W-:Y:S01]  /*18ab0*/  FMUL.FTZ R23, R23, R18 ;  /* 0x0000001217177220 */ /* 0x000fe20000410000 */
[----:B------:R-:W-:-:S02]  /*18ac0*/  HADD2.F32 R6, -RZ, R7.H0_H0 ;  /* 0x20000007ff067230 */ /* 0x000fc40000004100 */
        /* <DEDUP_REMOVED lines=11> */
[----:B------:R-:W-:Y:S01]  /*18b80*/  FMUL.FTZ R6, R4, R6 ;  /* 0x0000000604067220 */ /* 0x000fe20000410000 */
[----:B------:R-:W-:Y:S01]  /*18b90*/  FMUL.FTZ R7, R19, R7 ;  /* 0x0000000713077220 */ /* 0x000fe20000410000 */
[--C-:B------:R-:W-:Y:S02]  /*18ba0*/  HADD2.F32 R4, -RZ, R3.reuse.H0_H0 ;  /* 0x20000003ff047230 */ /* 0x100fe40000004100 */
[----:B------:R-:W-:Y:S01]  /*18bb0*/  FMUL.FTZ R22, R16, R22 ;  /* 0x0000001610167220 */ /* 0x000fe20000410000 */
[----:B------:R-:W-:Y:S02]  /*18bc0*/  HADD2.F32 R18, -RZ, R3.H1_H1 ;  /* 0x30000003ff127230 */ /* 0x000fe40000004100 */
[----:B------:R-:W-:Y:S01]  /*18bd0*/  @!P0 FADD.FTZ R21, -R21, -RZ ;  /* 0x800000ff15158221 */ /* 0x000fe20000010100 */
[----:B------:R-:W-:-:S02]  /*18be0*/  HADD2.F32 R16, -RZ, R0.H0_H0 ;  /* 0x20000000ff107230 */ /* 0x000fc40000004100 */
[----:B------:R-:W-:Y:S01]  /*18bf0*/  FMUL.FTZ R24, R24, R20 ;  /* 0x0000001418187220 */ /* 0x000fe20000410000 */
[----:B------:R-:W-:Y:S01]  /*18c00*/  FMUL.FTZ R17, R17, R21 ;  /* 0x0000001511117220 */ /* 0x000fe20000410000 */
[--C-:B---3--:R-:W-:Y:S02]  /*18c10*/  HADD2.F32 R3, -RZ, R12.reuse.H0_H0 ;  /* 0x2000000cff037230 */ /* 0x108fe40000004100 */
[----:B------:R-:W-:Y:S02]  /*18c20*/  HADD2.F32 R19, -RZ, R12.H1_H1 ;  /* 0x3000000cff137230 */ /* 0x000fe40000004100 */
[--C-:B------:R-:W-:Y:S02]  /*18c30*/  HADD2.F32 R12, -RZ, R13.reuse.H0_H0 ;  /* 0x2000000dff0c7230 */ /* 0x100fe40000004100 */
[----:B------:R-:W-:Y:S01]  /*18c40*/  FFMA.FTZ R3, R4, R3, R23 ;  /* 0x0000000304037223 */ /* 0x000fe20000010017 */
[----:B------:R-:W-:Y:S02]  /*18c50*/  HADD2.F32 R20, -RZ, R13.H1_H1 ;  /* 0x3000000dff147230 */ /* 0x000fe40000004100 */
[----:B------:R-:W-:Y:S01]  /*18c60*/  FFMA.FTZ R18, R18, R19, R24 ;  /* 0x0000001312127223 */ /* 0x000fe20000010018 */
[----:B------:R-:W-:-:S02]  /*18c70*/  HADD2.F32 R13, -RZ, R14.H0_H0 ;  /* 0x2000000eff0d7230 */ /* 0x000fc40000004100 */
[----:B------:R-:W-:Y:S01]  /*18c80*/  FFMA.FTZ R8, R16, R12, R8 ;  /* 0x0000000c10087223 */ /* 0x000fe20000010008 */
[----:B------:R-:W-:Y:S02]  /*18c90*/  HADD2.F32 R21, -RZ, R14.H1_H1 ;  /* 0x3000000eff157230 */ /* 0x000fe40000004100 */
[----:B------:R-:W-:Y:S01]  /*18ca0*/  HADD2.F32 R12, -RZ, R0.H1_H1 ;  /* 0x30000000ff0c7230 */ /* 0x000fe20000004100 */
[----:B------:R-:W-:Y:S01]  /*18cb0*/  F2FP.F16.F32.PACK_AB R3, R18, R3 ;  /* 0x000000031203723e */ /* 0x000fe200000000ff */
[----:B------:R-:W-:Y:S02]  /*18cc0*/  HADD2.F32 R14, -RZ, R15.H0_H0 ;  /* 0x2000000fff0e7230 */ /* 0x000fe40000004100 */
[----:B------:R-:W-:Y:S02]  /*18cd0*/  HADD2.F32 R4, -RZ, R9.H0_H0 ;  /* 0x20000009ff047230 */ /* 0x000fe40000004100 */
[----:B------:R-:W-:Y:S01]  /*18ce0*/  FFMA.FTZ R12, R12, R20, R17 ;  /* 0x000000140c0c7223 */ /* 0x000fe20000010011 */
[----:B------:R-:W-:Y:S01]  /*18cf0*/  HADD2.F32 R0, -RZ, R2.H0_H0 ;  /* 0x20000002ff007230 */ /* 0x000fe20000004100 */
[----:B------:R-:W-:Y:S01]  /*18d00*/  MOV R16, R3 ;  /* 0x0000000300107202 */ /* 0x000fe20000000f00 */
[----:B------:R-:W-:-:S02]  /*18d10*/  HADD2.F32 R15, -RZ, R15.H1_H1 ;  /* 0x3000000fff0f7230 */ /* 0x000fc40000004100 */
[----:B------:R-:W-:Y:S01]  /*18d20*/  FFMA.FTZ R4, R4, R13, R5 ;  /* 0x0000000d04047223 */ /* 0x000fe20000010005 */
[----:B------:R-:W-:Y:S02]  /*18d30*/  HADD2.F32 R2, -RZ, R2.H1_H1 ;  /* 0x30000002ff027230 */ /* 0x000fe40000004100 */
[----:B------:R-:W-:Y:S01]  /*18d40*/  FFMA.FTZ R0, R0, R14, R6 ;  /* 0x0000000e00007223 */ /* 0x000fe20000010006 */
[----:B------:R-:W-:Y:S01]  /*18d50*/  HADD2.F32 R9, -RZ, R9.H1_H1 ;  /* 0x30000009ff097230 */ /* 0x000fe20000004100 */
[----:B------:R-:W-:Y:S01]  /*18d60*/  F2FP.F16.F32.PACK_AB R8, R12, R8 ;  /* 0x000000080c08723e */ /* 0x000fe200000000ff */
[----:B------:R-:W-:-:S03]  /*18d70*/  FFMA.FTZ R2, R2, R15, R7 ;  /* 0x0000000f02027223 */ /* 0x000fc60000010007 */
[----:B------:R-:W-:Y:S01]  /*18d80*/  FFMA.FTZ R9, R9, R21, R22 ;  /* 0x0000001509097223 */ /* 0x000fe20000010016 */
[----:B------:R-:W-:Y:S02]  /*18d90*/  MOV R17, R8 ;  /* 0x0000000800117202 */ /* 0x000fe40000000f00 */
[----:B------:R-:W-:Y:S02]  /*18da0*/  F2FP.F16.F32.PACK_AB R0, R2, R0 ;  /* 0x000000000200723e */ /* 0x000fe400000000ff */
[----:B------:R-:W-:Y:S02]  /*18db0*/  F2FP.F16.F32.PACK_AB R4, R9, R4 ;  /* 0x000000040904723e */ /* 0x000fe400000000ff */
[----:B------:R-:W-:Y:S02]  /*18dc0*/  MOV R19, R0 ;  /* 0x0000000000137202 */ /* 0x000fe40000000f00 */
[----:B------:R-:W-:Y:S02]  /*18dd0*/  MOV R18, R4 ;  /* 0x0000000400127202 */ /* 0x000fe40000000f00 */
.L_x_2721:
[----:B------:R-:W-:Y:S05]  /*18de0*/  BSYNC B0 ;  /* 0x0000000000007941 */ /* 0x000fea0003800000 */
.L_x_2720:
[----:B-----5:R1:W-:Y:S01]  /*18df0*/  STS.128 [R242+0x7800], R16 ;  /* 0x00780010f2007388 */ /* 0x0203e20000000c00 */
[----:B------:R-:W-:Y:S05]  /*18e00*/  BRA `(.L_x_2645) ;  /* 0x0000000800547947 */ /* 0x000fea0003800000 */
.L_x_2595:
        /* <DEDUP_REMOVED lines=42> */
.L_x_2723:
[----:B------:R-:W-:Y:S05]  /*190b0*/  BSYNC B0 ;  /* 0x0000000000007941 */ /* 0x000fea0003800000 */
.L_x_2722:
        /* <DEDUP_REMOVED lines=35> */
.L_x_2725:
[----:B------:R-:W-:Y:S05]  /*192f0*/  BSYNC B0 ;  /* 0x0000000000007941 */ /* 0x000fea0003800000 */
.L_x_2724:
[----:B------:R-:W-:Y:S04]  /*19300*/  BSSY B0, `(.L_x_2726) ;  /* 0x0000022000007945 */ /* 0x000fe80003800000 */
[----:B------:R-:W-:Y:S05]  /*19310*/  @P5 BRA `(.L_x_2727) ;  /* 0x0000000000805947 */ /* 0x000fea0003800000 */
[----:B------:R-:W-:Y:S02]  /*19320*/  ISETP.GE.AND P5, PT, R18, R154, PT ;  /* 0x0000009a1200720c */ /* 0x000fe40003fa6270 */
[----:B----4-:R-:W-:-:S04]  /*19330*/  LEA R2, P3, R170, R166, 0x5 ;  /* 0x000000a6aa027211 */ /* 0x010fc800078628ff */
[----:B------:R-:W-:Y:S02]  /*19340*/  LEA.HI.X R0, R170, R169, R171, 0x5, P3 ;  /* 0x000000a9aa007211 */ /* 0x000fe400018f2cab */
[----:B-123-5:R-:W-:-:S04]  /*19350*/  @!P0 LEA R6, P4, R2, R172, 0x1 ;  /* 0x000000ac02068211 */ /* 0x02efc800078808ff */
        /* <DEDUP_REMOVED lines=28> */
.L_x_2727:
[----:B------:R-:W-:Y:S05]  /*19520*/  BSYNC B0 ;  /* 0x0000000000007941 */ /* 0x000fea0003800000 */
.L_x_2726:
[----:B------:R-:W-:Y:S05]  /*19530*/  @P6 BRA `(.L_x_2645) ;  /* 0x0000000000886947 */ /* 0x000fea0003800000 */
[----:B------:R-:W-:Y:S01]  /*19540*/  ISETP.GE.AND P5, PT, R18, R154, PT ;  /* 0x0000009a1200720c */ /* 0x000fe20003fa6270 */
[----:B------:R-:W-:Y:S02]  /*19550*/  IMAD.MOV.U32 R167, RZ, RZ, R169 ;  /* 0x000000ffffa77224 */ /* 0x000fe400078e00a9 */
[----:B------:R-:W-:Y:S02]  /*19560*/  IMAD R0, R171, 0x30, RZ ;  /* 0x00000030ab007824 */ /* 0x000fe400078e02ff */
[----:B------:R-:W-:-:S04]  /*19570*/  IMAD.WIDE.U32 R170, R170, 0x30, R166 ;  /* 0x00000030aaaa7825 */ /* 0x000fc800078e00a6 */
[----:B------:R-:W-:Y:S01]  /*19580*/  IMAD.IADD R0, R0, 0x1, R171 ;  /* 0x0000000100007824 */ /* 0x000fe200078e02ab */
[CC--:B-1---5:R-:W-:Y:S02]  /*19590*/  @!P0 LEA R4, P4, R170.reuse, R172.reuse, 0x1 ;  /* 0x000000acaa048211 */ /* 0x0e2fe400078808ff */
[CC--:B----4-:R-:W-:Y:S01]  /*195a0*/  @!P1 LEA R2, P3, R170.reuse, R172.reuse, 0x1 ;  /* 0x000000acaa029211 */ /* 0x0d0fe200078608ff */
[----:B------:R1:W-:Y:S01]  /*195b0*/  @P5 STS.128 [R242+0x1800], RZ ;  /* 0x001800fff2005388 */ /* 0x0003e20000000c00 */
[C---:B--23--:R-:W-:Y:S02]  /*195c0*/  @!P5 LEA R6, P6, R170.reuse, R172, 0x1 ;  /* 0x000000acaa06d211 */ /* 0x04cfe400078c08ff */
        /* <DEDUP_REMOVED lines=25> */
.L_x_2645:
[----:B------:R-:W-:Y:S05]  /*19760*/  BSYNC B3 ;  /* 0x0000000000037941 */ /* 0x000fea0003800000 */
.L_x_2594:
[----:B------:R-:W-:Y:S01]  /*19770*/  VIADD R243, R165, 0xffffffff ;  /* 0xffffffffa5f37836 */ /* 0x000fe20000000000 */
[----:B------:R-:W-:Y:S01]  /*19780*/  BSSY B0, `(.L_x_2728) ;  /* 0x000002a000007945 */ /* 0x000fe20003800000 */
[----:B-1--4-:R-:W-:Y:S01]  /*19790*/  IMAD.SHL.U32 R3, R160, 0x8, RZ ;  /* 0x00000008a0037824 */ /* 0x012fe200078e00ff */
[----:B------:R-:W-:Y:S01]  /*197a0*/  LOP3.LUT R244, R153, 0xff, RZ, 0xc0, !PT ;  /* 0x000000ff99f47812 */ /* 0x000fe200078ec0ff */
[----:B------:R-:W-:Y:S02]  /*197b0*/  IMAD.SHL.U32 R2, R243, 0x40, RZ ;  /* 0x00000040f3027824 */ /* 0x000fe400078e00ff */
[----:B------:R-:W-:Y:S02]  /*197c0*/  IMAD.SHL.U32 R4, R54, 0x40, RZ ;  /* 0x0000004036047824 */ /* 0x000fe400078e00ff */
        /* <DEDUP_REMOVED lines=10> */
[-C--:B------:R-:W-:Y:S01]  /*19870*/  @P2 MOV R8, R233.reuse ;  /* 0x000000e900082202 */ /* 0x080fe20000000f00 */
[--C-:B--2---:R-:W-:Y:S01]  /*19880*/  @!P6 IMAD.MOV.U32 R7, RZ, RZ, R232.reuse ;  /* 0x000000ffff07e224 */ /* 0x104fe200078e00e8 */
        /* <DEDUP_REMOVED lines=25> */
.L_x_2729:
[----:B------:R-:W-:Y:S05]  /*19a20*/  BSYNC B0 ;  /* 0x0000000000007941 */ /* 0x000fea0003800000 */
.L_x_2728:
[----:B------:R-:W-:Y:S04]  /*19a30*/  BSSY B0, `(.L_x_2730) ;  /* 0x0000025000007945 */ /* 0x000fe80003800000 */
[----:B------:R-:W-:Y:S05]  /*19a40*/  @P5 BRA `(.L_x_2731) ;  /* 0x00000000008c5947 */ /* 0x000fea0003800000 */
[C---:B------:R-:W-:Y:S02]  /*19a50*/  LOP3.LUT R5, R244.reuse, 0x1, RZ, 0xc0, !PT ;  /* 0x00000001f4057812 */ /* 0x040fe400078ec0ff */
[C---:B------:R-:W-:Y:S02]  /*19a60*/  LOP3.LUT P5, RZ, R244.reuse, 0x2, RZ, 0xc0, !PT ;  /* 0x00000002f4ff7812 */ /* 0x040fe400078ac0ff */
[----:B------:R-:W-:Y:S02]  /*19a70*/  ISETP.NE.U32.AND P6, PT, R5, 0x1, PT ;  /* 0x000000010500780c */ /* 0x000fe40003fc5070 */
[----:B------:R-:W-:Y:S02]  /*19a80*/  LOP3.LUT P3, RZ, R244, 0x4, RZ, 0xc0, !PT ;  /* 0x00000004f4ff7812 */ /* 0x000fe4000786c0ff */
[----:B--234-:R-:W-:-:S05]  /*19a90*/  IADD3 R6, P1, R229, R156, RZ ;  /* 0x0000009ce5067210 */ /* 0x01cfca0007f3e0ff */
        /* <DEDUP_REMOVED lines=30> */
.L_x_2731:
[----:B------:R-:W-:Y:S05]  /*19c80*/  BSYNC B0 ;  /* 0x0000000000007941 */ /* 0x000fea0003800000 */
.L_x_2730:
        /* <DEDUP_REMOVED lines=8> */
[----:B--234-:R-:W-:-:S02]  /*19d10*/  SHF.L.U64.HI R6, R48, 0x5, R49 ;  /* 0x0000000530067819 */ /* 0x01cfc40000010231 */
[----:B------:R-:W-:-:S05]  /*19d20*/  LEA R7, P1, R48, R156, 0x5 ;  /* 0x0000009c30077211 */ /* 0x000fca00078228ff */
[----:B-1----:R-:W-:-:S04]  /*19d30*/  @!P6 LEA R8, P3, R5, R233, 0x1 ;  /* 0x000000e90508e211 */ /* 0x002fc800078608ff */
        /* <DEDUP_REMOVED lines=28> */
.L_x_2733:
[----:B------:R-:W-:Y:S05]  /*19f00*/  BSYNC B0 ;  /* 0x0000000000007941 */ /* 0x000fea0003800000 */
.L_x_2732:
        /* <DEDUP_REMOVED lines=8> */
[----:B------:R-:W-:Y:S01]  /*19f90*/  IMAD.WIDE.U32 R158, R48, 0x30, R158 ;  /* 0x00000030309e7825 */ /* 0x000fe200078e009e */
[----:B------:R-:W-:-:S03]  /*19fa0*/  LOP3.LUT P1, RZ, R244, 0x8, RZ, 0xc0, !PT ;  /* 0x00000008f4ff7812 */ /* 0x000fc6000782c0ff */
[----:B------:R-:W-:-:S04]  /*19fb0*/  IMAD.IADD R5, R159, 0x1, R5 ;  /* 0x000000019f057824 */ /* 0x000fc800078e0205 */
[CC--:B-1-34-:R-:W-:Y:S02]  /*19fc0*/  @P4 LEA R12, P6, R158.reuse, R162.reuse, 0x1 ;  /* 0x000000a29e0c4211 */ /* 0x0dafe400078c08ff */
[----:B--2---:R-:W-:Y:S02]  /*19fd0*/  @!P5 IMAD.MOV.U32 R6, RZ, RZ, R233 ;  /* 0x000000ffff06d224 */ /* 0x004fe400078e00e9 */
[----:B------:R-:W-:Y:S01]  /*19fe0*/  @!P5 IMAD.MOV.U32 R7, RZ, RZ, R232 ;  /* 0x000000ffff07d224 */ /* 0x000fe200078e00e8 */
[CC--:B------:R-:W-:Y:S01]  /*19ff0*/  @P3 LEA R8, P2, R158.reuse, R162.reuse, 0x1 ;  /* 0x000000a29e083211 */ /* 0x0c0fe200078408ff */
[----:B------:R-:W-:Y:S01]  /*1a000*/  @!P5 IMAD R49, R49, 0x60, RZ ;  /* 0x000000603131d824 */ /* 0x000fe200078e02ff */
[----:B------:R-:W-:Y:S01]  /*1a010*/  @P1 LEA R14, P0, R158, R162, 0x1 ;  /* 0x000000a29e0e1211 */ /* 0x000fe200078008ff */
[----:B------:R-:W-:Y:S01]  /*1a020*/  @!P5 IMAD.WIDE.U32 R6, R48, 0x60, R6 ;  /* 0x000000603006d825 */ /* 0x000fe200078e0006 */
[CCC-:B------:R-:W-:Y:S02]  /*1a030*/  @P4 LEA.HI.X R13, R158.reuse, R163.reuse, R5.reuse, 0x1, P6 ;  /* 0x000000a39e0d4211 */ /* 0x1c0fe400030f0c05 */
[CC--:B------:R-:W-:Y:S01]  /*1a040*/  @P3 LEA.HI.X R9, R158.reuse, R163.reuse, R5, 0x1, P2 ;  /* 0x000000a39e093211 */ /* 0x0c0fe200010f0c05 */
[----:B------:R-:W-:Y:S01]  /*1a050*/  @!P5 IMAD.IADD R7, R49, 0x1, R7 ;  /* 0x000000013107d824 */ /* 0x000fe200078e0207 */
[----:B------:R-:W-:-:S04]  /*1a060*/  @P1 LEA.HI.X R15, R158, R163, R5, 0x1, P0 ;  /* 0x000000a39e0f1211 */ /* 0x000fc800000f0c05 */
        /* <DEDUP_REMOVED lines=20> */
.L_x_2735:
[----:B------:R-:W-:Y:S05]  /*1a1b0*/  BSYNC B0 ;  /* 0x0000000000007941 */ /* 0x000fea0003800000 */
.L_x_2734:
[----:B------:R-:W0:Y:S01]  /*1a1c0*/  LDGDEPBAR ;  /* 0x00000000000079af */ /* 0x000e220000000000 */
[----:B------:R-:W-:Y:S01]  /*1a1d0*/  LOP3.LUT R4, R4, 0x1c0, RZ, 0xc0, !PT ;  /* 0x000001c004047812 */ /* 0x000fe200078ec0ff */
[----:B------:R-:W-:Y:S01]  /*1a1e0*/  IMAD R226, R51, 0x400, R35 ;  /* 0x0000040033e27824 */ /* 0x000fe200078e0223 */
[-C--:B------:R-:W-:Y:S01]  /*1a1f0*/  ISETP.GE.AND P1, PT, R160, R0.reuse, PT ;  /* 0x00000000a000720c */ /* 0x080fe20003f26270 */
[----:B-1-34-:R1:W5:Y:S01]  /*1a200*/  LD.E R8, desc[UR6][R10.64+0x184] ;  /* 0x000184060a087980 */ /* 0x01a362000c101900 */
[----:B------:R-:W-:Y:S02]  /*1a210*/  LOP3.LUT R3, R4, 0x8, R3, 0xf8, !PT ;  /* 0x0000000804037812 */ /* 0x000fe400078ef803 */
[----:B------:R-:W-:Y:S01]  /*1a220*/  SHF.R.U32.HI R225, RZ, 0x3, R4 ;  /* 0x00000003ffe17819 */ /* 0x000fe20000011604 */
[----:B------:R-:W-:Y:S01]  /*1a230*/  BSSY B0, `(.L_x_2736) ;  /* 0x000002f000007945 */ /* 0x000fe20003800000 */
[----:B------:R-:W-:Y:S02]  /*1a240*/  ISETP.GE.AND P6, PT, R27, R0, PT ;  /* 0x000000001b00720c */ /* 0x000fe40003fc6270 */
[----:B------:R-:W-:-:S02]  /*1a250*/  LOP3.LUT R225, R3, R225, RZ, 0x3c, !PT ;  /* 0x000000e103e17212 */ /* 0x000fc400078e3cff */
[----:B------:R1:W5:Y:S01]  /*1a260*/  LD.E R3, desc[UR6][R10.64+0x188] ;  /* 0x000188060a037980 */ /* 0x000362000c101900 */
[-C--:B------:R-:W-:Y:S02]  /*1a270*/  ISETP.GE.AND P4, PT, R32, R0.reuse, PT ;  /* 0x000000002000720c */ /* 0x080fe40003f86270 */
[----:B------:R-:W-:Y:S01]  /*1a280*/  IMAD R225, R55, 0x200, R225 ;  /* 0x0000020037e17824 */ /* 0x000fe200078e02e1 */
[----:B------:R-:W-:Y:S02]  /*1a290*/  ISETP.GE.AND P0, PT, R40, R0, PT ;  /* 0x000000002800720c */ /* 0x000fe40003f06270 */
[----:B------:R-:W-:Y:S02]  /*1a2a0*/  LEA R226, R226, UR4, 0x1 ;  /* 0x00000004e2e27c11 */ /* 0x000fe4000f8e08ff */
[----:B------:R-:W-:Y:S01]  /*1a2b0*/  LEA R225, R225, UR4, 0x1 ;  /* 0x00000004e1e17c11 */ /* 0x000fe2000f8e08ff */
        /* <DEDUP_REMOVED lines=10> */
[----:B------:R-:W-:Y:S01]  /*1a360*/  @P1 IMAD.MOV.U32 R12, RZ, RZ, R181 ;  /* 0x000000ffff0c1224 */ /* 0x000fe200078e00b5 */
[-C--:B--2---:R-:W-:Y:S01]  /*1a370*/  @P2 MOV R6, R181.reuse ;  /* 0x000000b500062202 */ /* 0x084fe20000000f00 */
        /* <DEDUP_REMOVED lines=19> */
[----:B--2---:R-:W-:Y:S01]  /*1a4b0*/  @P3 MOV R4, R181 ;  /* 0x000000b500043202 */ /* 0x004fe20000000f00 */
[----:B------:R-:W-:-:S05]  /*1a4c0*/  @P3 IMAD.MOV.U32 R5, RZ, RZ, R180 ;  /* 0x000000ffff053224 */ /* 0x000fca00078e00b4 */
[----:B------:R-:W-:Y:S01]  /*1a4d0*/  @!PT LDS RZ, [RZ] ;  /* 0x00000000fffff984 */ /* 0x000fe20000000800 */
[----:B------:R-:W-:Y:S01]  /*1a4e0*/  @!PT LDS RZ, [RZ] ;  /* 0x00000000fffff984 */ /* 0x000fe20000000800 */
[----:B------:R-:W-:Y:S01]  /*1a4f0*/  @!PT LDS RZ, [RZ] ;  /* 0x00000000fffff984 */ /* 0x000fe20000000800 */
[----:B------:R3:W-:Y:S04]  /*1a500*/  @P3 LDGSTS.E.BYPASS.LTC128B.128 [R242+0x16000], desc[UR6][R4.64+0x180] ;  /* 0x1600018004f23fae */ /* 0x0007e8000b901d46 */
[----:B------:R3:W-:Y:S02]  /*1a510*/  @!P3 STS.128 [R242+0x16000], RZ ;  /* 0x016000fff200b388 */ /* 0x0007e40000000c00 */
.L_x_2737:
[----:B------:R-:W-:Y:S05]  /*1a520*/  BSYNC B0 ;  /* 0x0000000000007941 */ /* 0x000fea0003800000 */
.L_x_2736:
        /* <DEDUP_REMOVED lines=9> */
[C---:B------:R-:W-:Y:S02]  /*1a5c0*/  LOP3.LUT P3, RZ, R244.reuse, 0x4, RZ, 0xc0, !PT ;  /* 0x00000004f4ff7812 */ /* 0x040fe4000786c0ff */
[----:B------:R-:W-:-:S09]  /*1a5d0*/  LOP3.LUT P2, RZ, R244, 0x8, RZ, 0xc0, !PT ;  /* 0x00000008f4ff7812 */ /* 0x000fd2000784c0ff */
[----:B------:R-:W-:-:S04]  /*1a5e0*/  @!P6 LEA R14, P1, R227, R181, 0x1 ;  /* 0x000000b5e30ee211 */ /* 0x000fc800078208ff */
[C---:B------:R-:W-:Y:S02]  /*1a5f0*/  @!P6 LEA.HI.X R15, R227.reuse, R180, R228, 0x1, P1 ;  /* 0x000000b4e30fe211 */ /* 0x040fe400008f0ce4 */
[----:B---3--:R-:W-:-:S03]  /*1a600*/  @P5 LEA R12, P1, R227, R181, 0x1 ;  /* 0x000000b5e30c5211 */ /* 0x008fc600078208ff */
[----:B------:R-:W-:Y:S01]  /*1a610*/  @!PT LDS RZ, [RZ] ;  /* 0x00000000fffff984 */ /* 0x000fe20000000800 */
[----:B------:R-:W-:Y:S01]  /*1a620*/  @!PT LDS RZ, [RZ] ;  /* 0x00000000fffff984 */ /* 0x000fe20000000800 */
[----:B------:R-:W-:Y:S01]  /*1a630*/  @!PT LDS RZ, [RZ] ;  /* 0x00000000fffff984 */ /* 0x000fe20000000800 */
[----:B------:R3:W-:Y:S01]  /*1a640*/  @!P6 LDGSTS.E.BYPASS.LTC128B.128 [R242+0x10800], desc[UR6][R14.64] ;  /* 0x108000000ef2efae */ /* 0x0007e2000b901d46 */
[CCC-:B------:R-:W-:Y:S02]  /*1a650*/  @P5 LEA.HI.X R13, R227.reuse, R180.reuse, R228.reuse, 0x1, P1 ;  /* 0x000000b4e30d5211 */ /* 0x1c0fe400008f0ce4 */
[CC--:B--2---:R-:W-:Y:S01]  /*1a660*/  @P3 LEA R6, P1, R227.reuse, R181.reuse, 0x1 ;  /* 0x000000b5e3063211 */ /* 0x0c4fe200078208ff */
[----:B------:R3:W-:Y:S03]  /*1a670*/  @P6 STS.128 [R242+0x10800], RZ ;  /* 0x010800fff2006388 */ /* 0x0007e60000000c00 */
[C---:B------:R-:W-:Y:S01]  /*1a680*/  @P3 LEA.HI.X R7, R227.reuse, R180, R228, 0x1, P1 ;  /* 0x000000b4e3073211 */ /* 0x040fe200008f0ce4 */
[----:B------:R-:W-:Y:S01]  /*1a690*/  @!PT LDS RZ, [RZ] ;  /* 0x00000000fffff984 */ /* 0x000fe20000000800 */
[----:B------:R-:W-:Y:S01]  /*1a6a0*/  @!PT LDS RZ, [RZ] ;  /* 0x00000000fffff984 */ /* 0x000fe20000000800 */
[----:B------:R-:W-:Y:S01]  /*1a6b0*/  @!PT LDS RZ, [RZ] ;  /* 0x00000000fffff984 */ /* 0x000fe20000000800 */
[----:B------:R3:W-:Y:S01]  /*1a6c0*/  @P5 LDGSTS.E.BYPASS.LTC128B.128 [R242+0x12800], desc[UR6][R12.64+0x80] ;  /* 0x128000800cf25fae */ /* 0x0007e2000b901d46 */
[----:B------:R-:W-:-:S03]  /*1a6d0*/  @P2 LEA R4, P1, R227, R181, 0x1 ;  /* 0x000000b5e3042211 */ /* 0x000fc600078208ff */
[----:B------:R3:W-:Y:S01]  /*1a6e0*/  @!P5 STS.128 [R242+0x12800], RZ ;  /* 0x012800fff200d388 */ /* 0x0007e20000000c00 */
[----:B------:R-:W-:-:S03]  /*1a6f0*/  @P2 LEA.HI.X R5, R227, R180, R228, 0x1, P1 ;  /* 0x000000b4e3052211 */ /* 0x000fc600008f0ce4 */
        /* <DEDUP_REMOVED lines=10> */
.L_x_2739:
[----:B------:R-:W-:Y:S05]  /*1a7a0*/  BSYNC B0 ;  /* 0x0000000000007941 */ /* 0x000fea0003800000 */
.L_x_2738:
        /* <DEDUP_REMOVED lines=12> */
[----:B---3--:R-:W-:-:S05]  /*1a870*/  SHF.L.U64.HI R4, R46, 0x5, R47 ;  /* 0x000000052e047819 */ /* 0x008fca000001022f */
[CC--:B------:R-:W-:Y:S02]  /*1a880*/  @P5 LEA R14, P1, R0.reuse, R181.reuse, 0x1 ;  /* 0x000000b5000e5211 */ /* 0x0c0fe400078208ff */
[CC--:B--2---:R-:W-:Y:S02]  /*1a890*/  @!P6 LEA R16, P3, R0.reuse, R181.reuse, 0x1 ;  /* 0x000000b50010e211 */ /* 0x0c4fe400078608ff */
[CCC-:B------:R-:W-:Y:S02]  /*1a8a0*/  @P5 LEA.HI.X R15, R0.reuse, R180.reuse, R4.reuse, 0x1, P1 ;  /* 0x000000b4000f5211 */ /* 0x1c0fe400008f0c04 */
[CCC-:B------:R-:W-:Y:S02]  /*1a8b0*/  @!P6 LEA.HI.X R17, R0.reuse, R180.reuse, R4.reuse, 0x1, P3 ;  /* 0x000000b40011e211 */ /* 0x1c0fe400018f0c04 */
[CC--:B------:R-:W-:Y:S02]  /*1a8c0*/  @P4 LEA R12, P3, R0.reuse, R181.reuse, 0x1 ;  /* 0x000000b5000c4211 */ /* 0x0c0fe400078608ff */
[C---:B------:R-:W-:Y:S01]  /*1a8d0*/  @P2 LEA R6, P1, R0.reuse, R181, 0x1 ;  /* 0x000000b500062211 */ /* 0x040fe200078208ff */
[----:B------:R-:W-:Y:S01]  /*1a8e0*/  @!PT LDS RZ, [RZ] ;  /* 0x00000000fffff984 */ /* 0x000fe20000000800 */
[----:B------:R-:W-:Y:S01]  /*1a8f0*/  @!PT LDS RZ, [RZ] ;  /* 0x00000000fffff984 */ /* 0x000fe20000000800 */
[----:B------:R-:W-:Y:S01]  /*1a900*/  @!PT LDS RZ, [RZ] ;  /* 0x00000000fffff984 */ /* 0x000fe20000000800 */
[----:B------:R2:W-:Y:S01]  /*1a910*/  @!P6 LDGSTS.E.BYPASS.LTC128B.128 [R242+0x11000], desc[UR6][R16.64] ;  /* 0x1100000010f2efae */ /* 0x0005e2000b901d46 */
[----:B------:R-:W-:-:S02]  /*1a920*/  @P4 LEA.HI.X R13, R0, R180, R4, 0x1, P3 ;  /* 0x000000b4000d4211 */ /* 0x000fc400018f0c04 */
[----:B------:R-:W-:Y:S01]  /*1a930*/  @P2 LEA.HI.X R7, R0, R180, R4, 0x1, P1 ;  /* 0x000000b400072211 */ /* 0x000fe200008f0c04 */
        /* <DEDUP_REMOVED lines=16> */
.L_x_2741:
[----:B------:R-:W-:Y:S05]  /*1aa40*/  BSYNC B0 ;  /* 0x0000000000007941 */ /* 0x000fea0003800000 */
.L_x_2740:
[----:B------:R1:W-:Y:S01]  /*1aa50*/  @P0 STS.128 [R242+0x11800], RZ ;  /* 0x011800fff2000388 */ /* 0x0003e20000000c00 */
[----:B------:R-:W-:Y:S03]  /*1aa60*/  BSSY B0, `(.L_x_2742) ;  /* 0x0000034000007945 */ /* 0x000fe60003800000 */
[----:B------:R1:W-:Y:S04]  /*1aa70*/  @P0 STS.128 [R242+0x13800], RZ ;  /* 0x013800fff2000388 */ /* 0x0003e80000000c00 */
[----:B------:R1:W-:Y:S04]  /*1aa80*/  @P0 STS.128 [R242+0x15800], RZ ;  /* 0x015800fff2000388 */ /* 0x0003e80000000c00 */
[----:B------:R1:W-:Y:S01]  /*1aa90*/  @P0 STS.128 [R242+0x17800], RZ ;  /* 0x017800fff2000388 */ /* 0x0003e20000000c00 */
[----:B------:R-:W-:Y:S05]  /*1aaa0*/  @P0 BRA `(.L_x_2743) ;  /* 0x0000000000bc0947 */ /* 0x000fea0003800000 */
[C---:B------:R-:W-:Y:S02]  /*1aab0*/  R2P PR, R244.reuse, 0xe ;  /* 0x0000000ef4007804 */ /* 0x040fe40000000000 */
[----:B------:R-:W-:-:S04]  /*1aac0*/  LOP3.LUT R0, R244, 0x1, RZ, 0xc0, !PT ;  /* 0x00000001f4007812 */ /* 0x000fc800078ec0ff */
[----:B------:R-:W-:-:S07]  /*1aad0*/  ISETP.NE.U32.AND P0, PT, R0, 0x1, PT ;  /* 0x000000010000780c */ /* 0x000fce0003f05070 */
[----:B--23--:R-:W-:Y:S01]  /*1aae0*/  @P1 MOV R12, R181 ;  /* 0x000000b5000c1202 */ /* 0x00cfe20000000f00 */
[--C-:B------:R-:W-:Y:S01]  /*1aaf0*/  @P2 IMAD.MOV.U32 R6, RZ, RZ, R181.reuse ;  /* 0x000000ffff062224 */ /* 0x100fe200078e00b5 */
[-C--:B------:R-:W-:Y:S01]  /*1ab00*/  @P1 MOV R13, R180.reuse ;  /* 0x000000b4000d1202 */ /* 0x080fe20000000f00 */
[----:B------:R-:W-:Y:S01]  /*1ab10*/  @P3 IMAD.MOV.U32 R4, RZ, RZ, R181 ;  /* 0x000000ffff043224 */ /* 0x000fe200078e00b5 */
[-C--:B------:R-:W-:Y:S01]  /*1ab20*/  @P2 MOV R7, R180.reuse ;  /* 0x000000b400072202 */ /* 0x080fe20000000f00 */
[----:B------:R-:W-:Y:S01]  /*1ab30*/  @P3 IMAD R0, R47, 0x60, RZ ;  /* 0x000000602f003824 */ /* 0x000fe200078e02ff */
[----:B------:R-:W-:Y:S01]  /*1ab40*/  @P3 MOV R5, R180 ;  /* 0x000000b400053202 */ /* 0x000fe20000000f00 */
[----:B------:R-:W-:-:S04]  /*1ab50*/  @P1 IMAD.WIDE.U32 R14, R46, 0x60, R12 ;  /* 0x000000602e0e1825 */ /* 0x000fc800078e000c */
[----:B------:R-:W-:-:S04]  /*1ab60*/  @P2 IMAD.WIDE.U32 R12, R46, 0x60, R6 ;  /* 0x000000602e0c2825 */ /* 0x000fc800078e0006 */
[----:B------:R-:W-:Y:S01]  /*1ab70*/  @P3 IMAD.WIDE.U32 R6, R46, 0x60, R4 ;  /* 0x000000602e063825 */ /* 0x000fe200078e0004 */
[----:B------:R-:W-:-:S03]  /*1ab80*/  @!P0 MOV R4, R181 ;  /* 0x000000b500048202 */ /* 0x000fc60000000f00 */
[----:B------:R-:W-:Y:S02]  /*1ab90*/  @!P0 IMAD.MOV.U32 R5, RZ, RZ, R180 ;  /* 0x000000ffff058224 */ /* 0x000fe400078e00b4 */
[----:B------:R-:W-:Y:S02]  /*1aba0*/  @P3 IMAD.IADD R0, R0, 0x1, R7 ;  /* 0x0000000100003824 */ /* 0x000fe400078e0207 */
[----:B------:R-:W-:-:S03]  /*1abb0*/  @!P0 IMAD.WIDE.U32 R16, R46, 0x60, R4 ;  /* 0x000000602e108825 */ /* 0x000fc600078e0004 */
[----:B------:R-:W-:Y:S01]  /*1abc0*/  @P3 MOV R7, R0 ;  /* 0x0000000000073202 */ /* 0x000fe20000000f00 */
[C---:B------:R-:W-:Y:S02]  /*1abd0*/  @P1 IMAD R5, R47.reuse, 0x60, RZ ;  /* 0x000000602f051824 */ /* 0x040fe400078e02ff */
[C---:B------:R-:W-:Y:S02]  /*1abe0*/  @P2 IMAD R4, R47.reuse, 0x60, RZ ;  /* 0x000000602f042824 */ /* 0x040fe400078e02ff */
[----:B------:R-:W-:Y:S01]  /*1abf0*/  @!P0 IMAD R47, R47, 0x60, RZ ;  /* 0x000000602f2f8824 */ /* 0x000fe200078e02ff */
[----:B------:R-:W-:Y:S02]  /*1ac00*/  @P1 IADD3 R5, R5, R15, RZ ;  /* 0x0000000f05051210 */ /* 0x000fe40007ffe0ff */
[----:B------:R-:W-:Y:S02]  /*1ac10*/  @P2 IADD3 R4, R4, R13, RZ ;  /* 0x0000000d04042210 */ /* 0x000fe40007ffe0ff */
[----:B------:R-:W-:-:S02]  /*1ac20*/  @!P0 IADD3 R17, R47, R17, RZ ;  /* 0x000000112f118210 */ /* 0x000fc40007ffe0ff */
[----:B------:R-:W-:Y:S01]  /*1ac30*/  @P1 MOV R15, R5 ;  /* 0x00000005000f1202 */ /* 0x000fe20000000f00 */
[----:B------:R-:W-:Y:S01]  /*1ac40*/  @P2 IMAD.MOV.U32 R5, RZ, RZ, R4 ;  /* 0x000000ffff052224 */ /* 0x000fe200078e0004 */
[----:B------:R-:W-:Y:S01]  /*1ac50*/  @P2 MOV R4, R12 ;  /* 0x0000000c00042202 */ /* 0x000fe20000000f00 */
        /* <DEDUP_REMOVED lines=20> */
.L_x_2743:
[----:B------:R-:W-:Y:S05]  /*1ada0*/  BSYNC B0 ;  /* 0x0000000000007941 */ /* 0x000fea0003800000 */
.L_x_2742:
[----:B-----5:R-:W-:Y:S01]  /*1adb0*/  LDSM.16.M88.4 R20, [R226] ;  /* 0x00000000e214783b */ /* 0x020fe20000000200 */
[----:B------:R-:W-:Y:S01]  /*1adc0*/  R2P PR, R54, 0x6 ;  /* 0x0000000636007804 */ /* 0x000fe20000000000 */
[----:B------:R-:W-:Y:S01]  /*1add0*/  VIADD R0, R225, 0x8000 ;  /* 0x00008000e1007836 */ /* 0x000fe20000000000 */
[----:B------:R-:W-:Y:S01]  /*1ade0*/  ISETP.GT.AND P6, PT, R243, R231, PT ;  /* 0x000000e7f300720c */ /* 0x000fe20003fc4270 */
[----:B------:R-:W4:Y:S01]  /*1adf0*/  LDSM.16.M88.4 R60, [R225+0x8000] ;  /* 0x00800000e13c783b */ /* 0x000f220000000200 */
[----:B------:R-:W-:Y:S01]  /*1ae00*/  VIADD R223, R225, 0x8020 ;  /* 0x00008020e1df7836 */ /* 0x000fe20000000000 */
[----:B------:R-:W-:Y:S01]  /*1ae10*/  IADD3 R8, -R8, R53, -R238 ;  /* 0x0000003508087210 */ /* 0x000fe20007ffe9ee */
[--C-:B------:R-:W-:Y:S01]  /*1ae20*/  IMAD R224, R34, 0x2, R226.reuse ;  /* 0x0000000222e07824 */ /* 0x100fe200078e02e2 */
[----:B------:R-:W1:Y:S01]  /*1ae30*/  LDSM.16.M88.4 R40, [R225+0x8800] ;  /* 0x00880000e128783b */ /* 0x000e620000000200 */
[C---:B------:R-:W-:Y:S01]  /*1ae40*/  IMAD R222, R33.reuse, 0x2, R226 ;  /* 0x0000000221de7824 */ /* 0x040fe200078e02e2 */
[----:B------:R-:W-:Y:S01]  /*1ae50*/  ISETP.NE.U32.AND P0, PT, R240, RZ, PT ;  /* 0x000000fff000720c */ /* 0x000fe20003f05070 */
[----:B------:R-:W-:Y:S01]  /*1ae60*/  BSSY B1, `(.L_x_2744) ;  /* 0x00001b8000017945 */ /* 0x000fe20003800000 */
[----:B--2---:R-:W2:Y:S01]  /*1ae70*/  LDSM.16.M88.4 R28, [R225+0x9000] ;  /* 0x00900000e11c783b */ /* 0x004ea20000000200 */
[----:B------:R-:W-:-:S02]  /*1ae80*/  LEA R221, R33, R224, 0x1 ;  /* 0x000000e021dd7211 */ /* 0x000fc400078e08ff */
[----:B------:R-:W-:Y:S01]  /*1ae90*/  @P1 IADD3 R223, R0, -0x20, RZ ;  /* 0xffffffe000df1810 */ /* 0x000fe20007ffe0ff */
[----:B---3--:R-:W3:Y:S01]  /*1aea0*/  LDSM.16.M88.4 R4, [R225+0x9800] ;  /* 0x00980000e104783b */ /* 0x008ee20000000200 */
[----:B------:R-:W-:Y:S01]  /*1aeb0*/  IMAD.MOV.U32 R0, RZ, RZ, 0x40 ;  /* 0x00000040ff007424 */ /* 0x000fe200078e00ff */
[----:B------:R-:W-:Y:S02]  /*1aec0*/  ISETP.NE.AND.EX P0, PT, R241, RZ, PT, P0 ;  /* 0x000000fff100720c */ /* 0x000fe40003f05300 */
[----:B------:R-:W-:Y:S01]  /*1aed0*/  LDSM.16.M88.4 R12, [R224] ;  /* 0x00000000e00c783b */ /* 0x000fe20000000200 */
[C---:B------:R-:W-:Y:S01]  /*1aee0*/  VIADD R215, R223.reuse, 0x800 ;  /* 0x00000800dfd77836 */ /* 0x040fe20000000000 */
[----:B------:R-:W-:Y:S01]  /*1aef0*/  SEL R0, R0, 0xffffffc0, !P2 ;  /* 0xffffffc000007807 */ /* 0x000fe20005000000 */
[C---:B------:R-:W-:Y:S01]  /*1af00*/  VIADD R213, R223.reuse, 0x1800 ;  /* 0x00001800dfd57836 */ /* 0x040fe20000000000 */
[----:B------:R-:W3:Y:S01]  /*1af10*/  LDSM.16.M88.4 R72, [R223] ;  /* 0x00000000df48783b */ /* 0x000ee20000000200 */
[C---:B------:R-:W-:Y:S01]  /*1af20*/  IADD3 R214, R223.reuse, 0x1000, RZ ;  /* 0x00001000dfd67810 */ /* 0x040fe20007ffe0ff */
[C---:B------:R-:W-:Y:S01]  /*1af30*/  VIADD R211, R223.reuse, 0x2000 ;  /* 0x00002000dfd37836 */ /* 0x040fe20000000000 */
[----:B------:R-:W-:Y:S01]  /*1af40*/  IADD3 R210, R223, 0x2800, RZ ;  /* 0x00002800dfd27810 */ /* 0x000fe20007ffe0ff */
[----:B------:R-:W3:Y:S01]  /*1af50*/  LDSM.16.M88.4 R68, [R223+0x800] ;  /* 0x00080000df44783b */ /* 0x000ee20000000200 */
[----:B------:R-:W-:Y:S01]  /*1af60*/  IMAD.IADD R219, R225, 0x1, R0 ;  /* 0x00000001e1db7824 */ /* 0x000fe200078e0200 */
[C---:B------:R-:W-:Y:S01]  /*1af70*/  IADD3 R207, R223.reuse, 0x4000, RZ ;  /* 0x00004000dfcf7810 */ /* 0x040fe20007ffe0ff */
[----:B------:R-:W-:Y:S01]  /*1af80*/  IMAD.IADD R212, R0, 0x1, R223 ;  /* 0x0000000100d47824 */ /* 0x000fe200078e02df */
[----:B------:R-:W3:Y:S01]  /*1af90*/  LDSM.16.M88.4 R16, [R223+0x1000] ;  /* 0x00100000df10783b */ /* 0x000ee20000000200 */
[----:B------:R-:W-:Y:S01]  /*1afa0*/  SHF.R.S32.HI R0, RZ, 0x1f, R50 ;  /* 0x0000001fff007819 */ /* 0x000fe20000011432 */
[C---:B------:R-:W-:Y:S01]  /*1afb0*/  VIADD R209, R223.reuse, 0x3000 ;  /* 0x00003000dfd17836 */ /* 0x040fe20000000000 */
[C---:B------:R-:W-:Y:S01]  /*1afc0*/  IADD3 R204, R223.reuse, 0x5800, RZ ;  /* 0x00005800dfcc7810 */ /* 0x040fe20007ffe0ff */
[----:B------:R-:W3:Y:S01]  /*1afd0*/  LDSM.16.M88.4 R80, [R223+0x1800] ;  /* 0x00180000df50783b */ /* 0x000ee20000000200 */
[----:B------:R-:W-:Y:S01]  /*1afe0*/  LEA.HI R0, R0, R50, RZ, 0x2 ;  /* 0x0000003200007211 */ /* 0x000fe200078f10ff */
[C---:B------:R-:W-:Y:S01]  /*1aff0*/  VIADD R208, R223.reuse, 0x3800 ;  /* 0x00003800dfd07836 */ /* 0x040fe20000000000 */
[C---:B------:R-:W-:Y:S01]  /*1b000*/  IADD3 R201, R223.reuse, 0x7000, RZ ;  /* 0x00007000dfc97810 */ /* 0x040fe20007ffe0ff */
[----:B------:R-:W-:Y:S01]  /*1b010*/  LDSM.16.M88.4 R88, [R222] ;  /* 0x00000000de58783b */ /* 0x000fe20000000200 */
[----:B------:R-:W-:Y:S01]  /*1b020*/  SHF.R.S32.HI R0, RZ, 0x2, R0 ;  /* 0x00000002ff007819 */ /* 0x000fe20000011400 */
[----:B------:R-:W-:Y:S01]  /*1b030*/  VIADD R206, R223, 0x4800 ;  /* 0x00004800dfce7836 */ /* 0x000fe20000000000 */
[----:B----4-:R-:W-:Y:S01]  /*1b040*/  HMMA.16816.F32 R64, R20, R60, RZ ;  /* 0x0000003c1440723c */ /* 0x010fe200000018ff */
[----:B------:R-:W-:Y:S02]  /*1b050*/  LDSM.16.M88.4 R76, [R219+0x8800] ;  /* 0x00880000db4c783b */ /* 0x000fe40000000200 */
[----:B------:R-:W-:-:S02]  /*1b060*/  IMAD R0, R51, 0x10, R0 ;  /* 0x0000001033007824 */ /* 0x000fc400078e0200 */
[----:B------:R-:W-:Y:S01]  /*1b070*/  VIADD R205, R223, 0x5000 ;  /* 0x00005000dfcd7836 */ /* 0x000fe20000000000 */
[----:B------:R-:W-:Y:S01]  /*1b080*/  LDSM.16.M88.4 R92, [R221] ;  /* 0x00000000dd5c783b */ /* 0x000fe20000000200 */
[C---:B-1----:R-:W-:Y:S01]  /*1b090*/  HMMA.16816.F32 R56, R20.reuse, R40, RZ ;  /* 0x000000281438723c */ /* 0x042fe200000018ff */
[----:B------:R-:W-:Y:S01]  /*1b0a0*/  IMAD.IADD R52, R52, 0x1, R0 ;  /* 0x0000000134347824 */ /* 0x000fe200078e0200 */
[----:B------:R-:W-:Y:S01]  /*1b0b0*/  IADD3 R0, R53, 0x1, -R238 ;  /* 0x0000000135007810 */ /* 0x000fe20007ffe8ee */
[----:B------:R-:W-:Y:S01]  /*1b0c0*/  LDSM.16.M88.4 R96, [R212+0x1800] ;  /* 0x00180000d460783b */ /* 0x000fe20000000200 */
[----:B------:R-:W-:Y:S02]  /*1b0d0*/  VIADD R203, R223, 0x6000 ;  /* 0x00006000dfcb7836 */ /* 0x000fe40000000000 */
[C---:B------:R-:W-:Y:S01]  /*1b0e0*/  HMMA.16816.F32 R60, R20.reuse, R62, RZ ;  /* 0x0000003e143c723c */ /* 0x040fe200000018ff */
[----:B------:R-:W-:Y:S01]  /*1b0f0*/  LDSM.16.M88.4 R84, [R226+0x2000] ;  /* 0x00200000e254783b */ /* 0x000fe20000000200 */
[----:B------:R-:W-:Y:S01]  /*1b100*/  IMAD.IADD R3, R3, 0x1, R0 ;  /* 0x0000000103037824 */ /* 0x000fe200078e0200 */
[----:B------:R-:W-:Y:S01]  /*1b110*/  IADD3 R245, R52, 0x8, RZ ;  /* 0x0000000834f57810 */ /* 0x000fe20007ffe0ff */
[----:B------:R-:W-:Y:S01]  /*1b120*/  IMAD.SHL.U32 R0, R45, 0x2, RZ ;  /* 0x000000022d007824 */ /* 0x000fe200078e00ff */
[----:B------:R-:W0:Y:S01]  /*1b130*/  LDGDEPBAR ;  /* 0x00000000000079af */ /* 0x000e220000000000 */
[C---:B------:R-:W-:Y:S01]  /*1b140*/  HMMA.16816.F32 R40, R20.reuse, R42, RZ ;  /* 0x0000002a1428723c */ /* 0x040fe200000018ff */
[----:B------:R-:W-:Y:S01]  /*1b150*/  IADD3 R248, R3, 0x8, R52 ;  /* 0x0000000803f87810 */ /* 0x000fe20007ffe034 */
[C---:B------:R-:W-:Y:S01]  /*1b160*/  VIADD R202, R223.reuse, 0x6800 ;  /* 0x00006800dfca7836 */ /* 0x040fe20000000000 */
[C---:B------:R-:W-:Y:S01]  /*1b170*/  VIADDMNMX R245, R8.reuse, R245, RZ, !PT ;  /* 0x000000f508f57246 */ /* 0x040fe200078001ff */
[----:B------:R-:W-:Y:S01]  /*1b180*/  VIADD R200, R223, 0x7800 ;  /* 0x00007800dfc87836 */ /* 0x000fe20000000000 */
[-C--:B------:R-:W-:Y:S01]  /*1b190*/  VIADDMNMX R247, R8, R52.reuse, RZ, !PT ;  /* 0x0000003408f77246 */ /* 0x080fe200078001ff */
[----:B--2---:R-:W-:Y:S01]  /*1b1a0*/  HMMA.16816.F32 R36, R20, R28, RZ ;  /* 0x0000001c1424723c */ /* 0x004fe200000018ff */
[----:B------:R-:W-:-:S02]  /*1b1b0*/  VIADDMNMX R246, R3, R52, R53, PT ;  /* 0x0000003403f67246 */ /* 0x000fc40003800135 */
[----:B------:R-:W-:Y:S02]  /*1b1c0*/  VIMNMX R248, R248, R53, PT ;  /* 0x00000035f8f87248 */ /* 0x000fe40003fe0100 */
[----:B------:R-:W-:Y:S01]  /*1b1d0*/  LOP3.LUT R0, R0, 0x6, RZ, 0xc0, !PT ;  /* 0x0000000600007812 */ /* 0x000fe200078ec0ff */
[C---:B------:R-:W-:Y:S06]  /*1b1e0*/  HMMA.16816.F32 R28, R20.reuse, R30, RZ ;  /* 0x0000001e141c723c */ /* 0x040fec00000018ff */
[C---:B---3--:R-:W-:Y:S06]  /*1b1f0*/  HMMA.16816.F32 R24, R20.reuse, R4, RZ ;  /* 0x000000041418723c */ /* 0x048fec00000018ff */
[----:B------:R-:W-:Y:S01]  /*1b200*/  HMMA.16816.F32 R20, R20, R6, RZ ;  /* 0x000000061414723c */ /* 0x000fe200000018ff */
[----:B------:R-:W1:Y:S05]  /*1b210*/  LDSM.16.M88.4 R4, [R219+0x8000] ;  /* 0x00800000db04783b */ /* 0x000e6a0000000200 */
[C---:B------:R-:W-:Y:S06]  /*1b220*/  HMMA.16816.F32 R64, R12.reuse, R72, R64 ;  /* 0x000000480c40723c */ /* 0x040fec0000001840 */
[C---:B------:R-:W-:Y:S01]  /*1b230*/  HMMA.16816.F32 R60, R12.reuse, R74, R60 ;  /* 0x0000004a0c3c723c */ /* 0x040fe2000000183c */
        /* <DEDUP_REMOVED lines=20> */
[----:B---3--:R-:W-:Y:S06]  /*1b380*/  HMMA.16816.F32 R24, R88, R68, R24 ;  /* 0x000000445818723c */ /* 0x008fec0000001818 */
[C---:B----4-:R-:W-:Y:S06]  /*1b390*/  HMMA.16816.F32 R56, R92.reuse, R12, R56 ;  /* 0x0000000c5c38723c */ /* 0x050fec0000001838 */
[----:B------:R-:W-:Y:S01]  /*1b3a0*/  HMMA.16816.F32 R40, R92, R14, R40 ;  /* 0x0000000e5c28723c */ /* 0x000fe20000001828 */
[----:B------:R-:W-:Y:S05]  /*1b3b0*/  LDSM.16.M88.4 R12, [R223+0x2800] ;  /* 0x00280000df0c783b */ /* 0x000fea0000000200 */
[----:B------:R-:W-:Y:S01]  /*1b3c0*/  HMMA.16816.F32 R88, R88, R70, R20 ;  /* 0x000000465858723c */ /* 0x000fe20000001814 */
[----:B------:R-:W3:Y:S04]  /*1b3d0*/  LDSM.16.M88.4 R68, [R225+0xb800] ;  /* 0x00b80000e144783b */ /* 0x000ee80000000200 */
[----:B------:R-:W4:Y:S01]  /*1b3e0*/  LDSM.16.M88.4 R20, [R224+0x2000] ;  /* 0x00200000e014783b */ /* 0x000f220000000200 */
[C---:B------:R-:W-:Y:S06]  /*1b3f0*/  HMMA.16816.F32 R64, R92.reuse, R16, R64 ;  /* 0x000000105c40723c */ /* 0x040fec0000001840 */
[C---:B------:R-:W-:Y:S01]  /*1b400*/  HMMA.16816.F32 R60, R92.reuse, R18, R60 ;  /* 0x000000125c3c723c */ /* 0x040fe2000000183c */
[----:B------:R-:W4:Y:S05]  /*1b410*/  LDSM.16.M88.4 R16, [R223+0x2000] ;  /* 0x00200000df10783b */ /* 0x000f2a0000000200 */
[C---:B-1----:R-:W-:Y:S06]  /*1b420*/  HMMA.16816.F32 R36, R92.reuse, R4, R36 ;  /* 0x000000045c24723c */ /* 0x042fec0000001824 */
[C---:B------:R-:W-:Y:S01]  /*1b430*/  HMMA.16816.F32 R28, R92.reuse, R6, R28 ;  /* 0x000000065c1c723c */ /* 0x040fe2000000181c */
[----:B------:R-:W1:Y:S05]  /*1b440*/  LDSM.16.M88.4 R4, [R223+0x3000] ;  /* 0x00300000df04783b */ /* 0x000e6a0000000200 */
[----:B------:R-:W-:Y:S06]  /*1b450*/  HMMA.16816.F32 R24, R92, R96, R24 ;  /* 0x000000605c18723c */ /* 0x000fec0000001818 */
[C---:B------:R-:W-:Y:S06]  /*1b460*/  HMMA.16816.F32 R56, R84.reuse, R76, R56 ;  /* 0x0000004c5438723c */ /* 0x040fec0000001838 */
[----:B------:R-:W-:Y:S01]  /*1b470*/  HMMA.16816.F32 R40, R84, R78, R40 ;  /* 0x0000004e5428723c */ /* 0x000fe20000001828 */
[----:B------:R-:W1:Y:S05]  /*1b480*/  LDSM.16.M88.4 R76, [R223+0x3800] ;  /* 0x00380000df4c783b */ /* 0x000e6a0000000200 */
[----:B------:R-:W-:Y:S06]  /*1b490*/  HMMA.16816.F32 R88, R92, R98, R88 ;  /* 0x000000625c58723c */ /* 0x000fec0000001858 */
[C---:B------:R-:W-:Y:S06]  /*1b4a0*/  HMMA.16816.F32 R64, R84.reuse, R80, R64 ;  /* 0x000000505440723c */ /* 0x040fec0000001840 */
[C---:B------:R-:W-:Y:S06]  /*1b4b0*/  HMMA.16816.F32 R60, R84.reuse, R82, R60 ;  /* 0x00000052543c723c */ /* 0x040fec000000183c */
[C---:B--2---:R-:W-:Y:S06]  /*1b4c0*/  HMMA.16816.F32 R36, R84.reuse, R72, R36 ;  /* 0x000000485424723c */ /* 0x044fec0000001824 */
[C---:B------:R-:W-:Y:S01]  /*1b4d0*/  HMMA.16816.F32 R80, R84.reuse, R74, R28 ;  /* 0x0000004a5450723c */ /* 0x040fe2000000181c */
[----:B------:R-:W-:Y:S04]  /*1b4e0*/  LDSM.16.M88.4 R72, [R222+0x2000] ;  /* 0x00200000de48783b */ /* 0x000fe80000000200 */
[----:B------:R-:W2:Y:S01]  /*1b4f0*/  LDSM.16.M88.4 R28, [R219+0xa000] ;  /* 0x00a00000db1c783b */ /* 0x000ea20000000200 */
[----:B---3--:R-:W-:Y:S03]  /*1b500*/  HMMA.16816.F32 R92, R84, R68, R24 ;  /* 0x00000044545c723c */ /* 0x008fe60000001818 */
[----:B------:R-:W3:Y:S03]  /*1b510*/  LDSM.16.M88.4 R24, [R219+0xa800] ;  /* 0x00a80000db18783b */ /* 0x000ee60000000200 */
[C---:B----4-:R-:W-:Y:S06]  /*1b520*/  HMMA.16816.F32 R56, R20.reuse, R12, R56 ;  /* 0x0000000c1438723c */ /* 0x050fec0000001838 */
[----:B------:R-:W-:Y:S01]  /*1b530*/  HMMA.16816.F32 R40, R20, R14, R40 ;  /* 0x0000000e1428723c */ /* 0x000fe20000001828 */
[----:B------:R-:W4:Y:S05]  /*1b540*/  LDSM.16.M88.4 R12, [R219+0xb000] ;  /* 0x00b00000db0c783b */ /* 0x000f2a0000000200 */
[----:B------:R-:W-:Y:S01]  /*1b550*/  HMMA.16816.F32 R88, R84, R70, R88 ;  /* 0x000000465458723c */ /* 0x000fe20000001858 */
[----:B------:R-:W-:Y:S04]  /*1b560*/  LDSM.16.M88.4 R68, [R221+0x2000] ;  /* 0x00200000dd44783b */ /* 0x000fe80000000200 */
[----:B------:R-:W-:Y:S01]  /*1b570*/  LDSM.16.M88.4 R84, [R225+0xc800] ;  /* 0x00c80000e154783b */ /* 0x000fe20000000200 */
        /* <DEDUP_REMOVED lines=9> */
[----:B------:R-:W-:Y:S01]  /*1b610*/  LDSM.16.M88.4 R76, [R226+0x4000] ;  /* 0x00400000e24c783b */ /* 0x000fe20000000200 */
[C---:B--2---:R-:W-:Y:S06]  /*1b620*/  HMMA.16816.F32 R64, R72.reuse, R28, R64 ;  /* 0x0000001c4840723c */ /* 0x044fec0000001840 */
[C---:B------:R-:W-:Y:S01]  /*1b630*/  HMMA.16816.F32 R60, R72.reuse, R30, R60 ;  /* 0x0000001e483c723c */ /* 0x040fe2000000183c */
[----:B------:R-:W2:Y:S05]  /*1b640*/  LDSM.16.M88.4 R28, [R212+0x3000] ;  /* 0x00300000d41c783b */ /* 0x000eaa0000000200 */
[C---:B---3--:R-:W-:Y:S06]  /*1b650*/  HMMA.16816.F32 R56, R72.reuse, R24, R56 ;  /* 0x000000184838723c */ /* 0x048fec0000001838 */
[C---:B------:R-:W-:Y:S01]  /*1b660*/  HMMA.16816.F32 R40, R72.reuse, R26, R40 ;  /* 0x0000001a4828723c */ /* 0x040fe20000001828 */
[----:B------:R-:W3:Y:S05]  /*1b670*/  LDSM.16.M88.4 R24, [R212+0x3800] ;  /* 0x00380000d418783b */ /* 0x000eea0000000200 */
[C---:B----4-:R-:W-:Y:S06]  /*1b680*/  HMMA.16816.F32 R36, R72.reuse, R12, R36 ;  /* 0x0000000c4824723c */ /* 0x050fec0000001824 */
[C---:B------:R-:W-:Y:S01]  /*1b690*/  HMMA.16816.F32 R80, R72.reuse, R14, R80 ;  /* 0x0000000e4850723c */ /* 0x040fe20000001850 */
[----:B------:R-:W4:Y:S05]  /*1b6a0*/  LDSM.16.M88.4 R12, [R225+0xc000] ;  /* 0x00c00000e10c783b */ /* 0x000f2a0000000200 */
        /* <DEDUP_REMOVED lines=10> */
[C---:B--2---:R-:W-:Y:S06]  /*1b750*/  HMMA.16816.F32 R36, R68.reuse, R28, R36 ;  /* 0x0000001c4424723c */ /* 0x044fec0000001824 */
[C---:B------:R-:W-:Y:S01]  /*1b760*/  HMMA.16816.F32 R80, R68.reuse, R30, R80 ;  /* 0x0000001e4450723c */ /* 0x040fe20000001850 */
[----:B------:R-:W-:Y:S05]  /*1b770*/  LDSM.16.M88.4 R28, [R223+0x5000] ;  /* 0x00500000df1c783b */ /* 0x000fea0000000200 */
[C---:B---3--:R-:W-:Y:S06]  /*1b780*/  HMMA.16816.F32 R92, R68.reuse, R24, R92 ;  /* 0x00000018445c723c */ /* 0x048fec000000185c */
[----:B------:R-:W-:Y:S01]  /*1b790*/  HMMA.16816.F32 R88, R68, R26, R88 ;  /* 0x0000001a4458723c */ /* 0x000fe20000001858 */
[----:B------:R-:W2:Y:S04]  /*1b7a0*/  LDSM.16.M88.4 R24, [R224+0x4000] ;  /* 0x00400000e018783b */ /* 0x000ea80000000200 */
[----:B------:R-:W-:Y:S01]  /*1b7b0*/  LDSM.16.M88.4 R68, [R223+0x5800] ;  /* 0x00580000df44783b */ /* 0x000fe20000000200 */
[C---:B----4-:R-:W-:Y:S06]  /*1b7c0*/  HMMA.16816.F32 R64, R76.reuse, R12, R64 ;  /* 0x0000000c4c40723c */ /* 0x050fec0000001840 */
[C---:B------:R-:W-:Y:S01]  /*1b7d0*/  HMMA.16816.F32 R60, R76.reuse, R14, R60 ;  /* 0x0000000e4c3c723c */ /* 0x040fe2000000183c */
[----:B------:R-:W3:Y:S05]  /*1b7e0*/  LDSM.16.M88.4 R12, [R223+0x4800] ;  /* 0x00480000df0c783b */ /* 0x000eea0000000200 */
[C---:B------:R-:W-:Y:S06]  /*1b7f0*/  HMMA.16816.F32 R56, R76.reuse, R84, R56 ;  /* 0x000000544c38723c */ /* 0x040fec0000001838 */
[C---:B------:R-:W-:Y:S01]  /*1b800*/  HMMA.16816.F32 R40, R76.reuse, R86, R40 ;  /* 0x000000564c28723c */ /* 0x040fe20000001828 */
[----:B------:R-:W-:Y:S05]  /*1b810*/  LDSM.16.M88.4 R84, [R225+0xe800] ;  /* 0x00e80000e154783b */ /* 0x000fea0000000200 */
[C---:B------:R-:W-:Y:S06]  /*1b820*/  HMMA.16816.F32 R36, R76.reuse, R16, R36 ;  /* 0x000000104c24723c */ /* 0x040fec0000001824 */
[C---:B------:R-:W-:Y:S01]  /*1b830*/  HMMA.16816.F32 R80, R76.reuse, R18, R80 ;  /* 0x000000124c50723c */ /* 0x040fe20000001850 */
[----:B------:R-:W4:Y:S05]  /*1b840*/  LDSM.16.M88.4 R16, [R219+0xc000] ;  /* 0x00c00000db10783b */ /* 0x000f2a0000000200 */
[C---:B-1----:R-:W-:Y:S06]  /*1b850*/  HMMA.16816.F32 R92, R76.reuse, R4, R92 ;  /* 0x000000044c5c723c */ /* 0x042fec000000185c */
        /* <DEDUP_REMOVED lines=18> */
[----:B------:R-:W4:Y:S05]  /*1b980*/  LDSM.16.M88.4 R16, [R212+0x5000] ;  /* 0x00500000d410783b */ /* 0x000f2a0000000200 */
[C---:B-1----:R-:W-:Y:S06]  /*1b990*/  HMMA.16816.F32 R56, R72.reuse, R4, R56 ;  /* 0x000000044838723c */ /* 0x042fec0000001838 */
        /* <DEDUP_REMOVED lines=8> */
[----:B------:R-:W-:Y:S01]  /*1ba20*/  LDSM.16.M88.4 R72, [R223+0x7800] ;  /* 0x00780000df48783b */ /* 0x000fe20000000200 */
[C---:B------:R-:W-:Y:S06]  /*1ba30*/  HMMA.16816.F32 R64, R76.reuse, R28, R64 ;  /* 0x0000001c4c40723c */ /* 0x040fec0000001840 */
[C---:B------:R-:W-:Y:S01]  /*1ba40*/  HMMA.16816.F32 R60, R76.reuse, R30, R60 ;  /* 0x0000001e4c3c723c */ /* 0x040fe2000000183c */
[----:B------:R-:W3:Y:S05]  /*1ba50*/  LDSM.16.M88.4 R28, [R225+0xf800] ;  /* 0x00f80000e11c783b */ /* 0x000eea0000000200 */
[C---:B------:R-:W-:Y:S06]  /*1ba60*/  HMMA.16816.F32 R56, R76.reuse, R24, R56 ;  /* 0x000000184c38723c */ /* 0x040fec0000001838 */
[C---:B------:R-:W-:Y:S01]  /*1ba70*/  HMMA.16816.F32 R40, R76.reuse, R26, R40 ;  /* 0x0000001a4c28723c */ /* 0x040fe20000001828 */
[----:B------:R-:W-:Y:S05]  /*1ba80*/  LDSM.16.M88.4 R24, [R224+0x6000] ;  /* 0x00600000e018783b */ /* 0x000fea0000000200 */
        /* <DEDUP_REMOVED lines=15> */
[----:B------:R-:W2:Y:S05]  /*1bb80*/  LDSM.16.M88.4 R12, [R219+0xe000] ;  /* 0x00e00000db0c783b */ /* 0x000eaa0000000200 */
[C---:B---3--:R-:W-:Y:S06]  /*1bb90*/  HMMA.16816.F32 R92, R20.reuse, R28, R92 ;  /* 0x0000001c145c723c */ /* 0x048fec000000185c */
[----:B------:R-:W-:Y:S01]  /*1bba0*/  HMMA.16816.F32 R88, R20, R30, R88 ;  /* 0x0000001e1458723c */ /* 0x000fe20000001858 */
[----:B------:R-:W3:Y:S04]  /*1bbb0*/  LDSM.16.M88.4 R20, [R219+0xe800] ;  /* 0x00e80000db14783b */ /* 0x000ee80000000200 */
[----:B------:R-:W-:Y:S01]  /*1bbc0*/  LDSM.16.M88.4 R28, [R212+0x6000] ;  /* 0x00600000d41c783b */ /* 0x000fe20000000200 */
[C---:B----4-:R-:W-:Y:S06]  /*1bbd0*/  HMMA.16816.F32 R64, R24.reuse, R16, R64 ;  /* 0x000000101840723c */ /* 0x050fec0000001840 */
        /* <DEDUP_REMOVED lines=10> */
[----:B------:R-:W1:Y:S05]  /*1bc80*/  LDSM.16.M88.4 R24, [R212+0x7000] ;  /* 0x00700000d418783b */ /* 0x000e6a0000000200 */
[C---:B--2---:R-:W-:Y:S06]  /*1bc90*/  HMMA.16816.F32 R64, R76.reuse, R12, R64 ;  /* 0x0000000c4c40723c */ /* 0x044fec0000001840 */
[----:B------:R-:W-:Y:S01]  /*1bca0*/  HMMA.16816.F32 R60, R76, R14, R60 ;  /* 0x0000000e4c3c723c */ /* 0x000fe2000000183c */
[----:B------:R-:W2:Y:S01]  /*1bcb0*/  LDSM.16.M88.4 R12, [R212+0x7800] ;  /* 0x00780000d40c783b */ /* 0x000ea20000000200 */
[----:B------:R-:W-:-:S04]  /*1bcc0*/  DEPBAR.LE SB0, 0x0 ;  /* 0x000080000000791a */ /* 0x000fc80000000000 */
[C---:B---3--:R-:W-:Y:S06]  /*1bcd0*/  HMMA.16816.F32 R56, R76.reuse, R20, R56 ;  /* 0x000000144c38723c */ /* 0x048fec0000001838 */
[C---:B------:R-:W-:Y:S06]  /*1bce0*/  HMMA.16816.F32 R40, R76.reuse, R22, R40 ;  /* 0x000000164c28723c */ /* 0x040fec0000001828 */
[C---:B----4-:R-:W-:Y:S06]  /*1bcf0*/  HMMA.16816.F32 R36, R76.reuse, R16, R36 ;  /* 0x000000104c24723c */ /* 0x050fec0000001824 */
[C---:B------:R-:W-:Y:S06]  /*1bd00*/  HMMA.16816.F32 R80, R76.reuse, R18, R80 ;  /* 0x000000124c50723c */ /* 0x040fec0000001850 */
[C---:B------:R-:W-:Y:S06]  /*1bd10*/  HMMA.16816.F32 R92, R76.reuse, R68, R92 ;  /* 0x000000444c5c723c */ /* 0x040fec000000185c */
[----:B------:R-:W-:Y:S06]  /*1bd20*/  HMMA.16816.F32 R88, R76, R70, R88 ;  /* 0x000000464c58723c */ /* 0x000fec0000001858 */
[C---:B-1----:R-:W-:Y:S06]  /*1bd30*/  HMMA.16816.F32 R64, R4.reuse, R28, R64 ;  /* 0x0000001c0440723c */ /* 0x042fec0000001840 */
[C---:B------:R-:W-:Y:S06]  /*1bd40*/  HMMA.16816.F32 R60, R4.reuse, R30, R60 ;  /* 0x0000001e043c723c */ /* 0x040fec000000183c */
[C---:B------:R-:W-:Y:S06]  /*1bd50*/  HMMA.16816.F32 R56, R4.reuse, R84, R56 ;  /* 0x000000540438723c */ /* 0x040fec0000001838 */
[C---:B------:R-:W-:Y:S06]  /*1bd60*/  HMMA.16816.F32 R40, R4.reuse, R86, R40 ;  /* 0x000000560428723c */ /* 0x040fec0000001828 */
[C---:B------:R-:W-:Y:S06]  /*1bd70*/  HMMA.16816.F32 R36, R4.reuse, R24, R36 ;  /* 0x000000180424723c */ /* 0x040fec0000001824 */
[C---:B------:R-:W-:Y:S06]  /*1bd80*/  HMMA.16816.F32 R80, R4.reuse, R26, R80 ;  /* 0x0000001a0450723c */ /* 0x040fec0000001850 */
[C---:B--2---:R-:W-:Y:S06]  /*1bd90*/  HMMA.16816.F32 R92, R4.reuse, R12, R92 ;  /* 0x0000000c045c723c */ /* 0x044fec000000185c */
[----:B------:R-:W-:Y:S01]  /*1bda0*/  HMMA.16816.F32 R88, R4, R14, R88 ;  /* 0x0000000e0458723c */ /* 0x000fe20000001858 */
[----:B------:R-:W-:Y:S06]  /*1bdb0*/  BAR.SYNC.DEFER_BLOCKING 0x0 ;  /* 0x0000000000007b1d */ /* 0x000fec0000010000 */
[----:B------:R-:W-:-:S02]  /*1bdc0*/  NOP ;  /* 0x0000000000007918 */ /* 0x000fc40000000000 */
[----:B------:R-:W-:-:S15]  /*1bdd0*/  @!P6 BRA `(.L_x_2745) ;  /* 0x0000000c0000e947 */ /* 0x000fde0003800000 */
[----:B------:R-:W-:Y:S04]  /*1bde0*/  BSSY B0, `(.L_x_2746) ;  /* 0x0000042000007945 */ /* 0x000fe80003800000 */
[----:B------:R-:W-:Y:S05]  /*1bdf0*/  @!P0 BRA `(.L_x_2747) ;  /* 0x0000000000f48947 */ /* 0x000fea0003800000 */
[----:B------:R-:W2:Y:S01]  /*1be00*/  LD.E R5, desc[UR6][R10.64+0x170] ;  /* 0x000170060a057980 */ /* 0x000ea2000c101900 */
[----:B------:R-:W-:Y:S02]  /*1be10*/  IADD3 R9, R2, -0x40, RZ ;  /* 0xffffffc002097810 */ /* 0x000fe40007ffe0ff */
[----:B------:R-:W-:Y:S02]  /*1be20*/  IABS R6, R2 ;  /* 0x0000000200067213 */ /* 0x000fe40000000000 */
[----:B------:R-:W-:Y:S02]  /*1be30*/  IABS R3, R9 ;  /* 0x0000000900037213 */ /* 0x000fe40000000000 */
[-C--:B--2---:R-:W-:Y:S02]  /*1be40*/  IABS R7, R5.reuse ;  /* 0x0000000500077213 */ /* 0x084fe40000000000 */
[-C--:B------:R-:W-:Y:S02]  /*1be50*/  IABS R4, R5.reuse ;  /* 0x0000000500047213 */ /* 0x080fe40000000000 */
[----:B------:R-:W1:Y:S01]  /*1be60*/  I2F.RP R14, R7 ;  /* 0x00000007000e7306 */ /* 0x000e620000209400 */
[----:B------:R-:W-:-:S02]  /*1be70*/  LOP3.LUT R9, R9, R5, RZ, 0x3c, !PT ;  /* 0x0000000509097212 */ /* 0x000fc400078e3cff */
[----:B------:R-:W-:Y:S02]  /*1be80*/  IADD3 R4, RZ, -R4, RZ ;  /* 0x80000004ff047210 */ /* 0x000fe40007ffe0ff */
[----:B------:R-:W-:-:S03]  /*1be90*/  ISETP.GE.AND P1, PT, R9, RZ, PT ;  /* 0x000000ff0900720c */ /* 0x000fc60003f26270 */
        /* <DEDUP_REMOVED lines=8> */
[----:B------:R-:W-:Y:S02]  /*1bf20*/  IMAD R3, R8, R4, R3 ;  /* 0x0000000408037224 */ /* 0x000fe400078e0203 */
[----:B------:R-:W-:-:S03]  /*1bf30*/  IMAD.HI.U32 R12, R12, R6, RZ ;  /* 0x000000060c0c7227 */ /* 0x000fc600078e00ff */
[----:B------:R-:W-:Y:S01]  /*1bf40*/  ISETP.GT.U32.AND P2, PT, R7, R3, PT ;  /* 0x000000030700720c */ /* 0x000fe20003f44070 */
[----:B------:R-:W-:-:S05]  /*1bf50*/  IMAD R4, R12, R4, R6 ;  /* 0x000000040c047224 */ /* 0x000fca00078e0206 */
[----:B------:R-:W-:-:S07]  /*1bf60*/  ISETP.GT.U32.AND P3, PT, R7, R4, PT ;  /* 0x000000040700720c */ /* 0x000fce0003f64070 */
[----:B------:R-:W-:Y:S01]  /*1bf70*/  @!P2 IMAD.IADD R3, R3, 0x1, -R7 ;  /* 0x000000010303a824 */ /* 0x000fe200078e0a07 */
[----:B------:R-:W-:Y:S02]  /*1bf80*/  @!P2 IADD3 R8, R8, 0x1, RZ ;  /* 0x000000010808a810 */ /* 0x000fe40007ffe0ff */
[----:B------:R-:W-:Y:S02]  /*1bf90*/  ISETP.NE.AND P2, PT, R5, RZ, PT ;  /* 0x000000ff0500720c */ /* 0x000fe40003f45270 */
[-C--:B------:R-:W-:Y:S01]  /*1bfa0*/  ISETP.GE.U32.AND P4, PT, R3, R7.reuse, PT ;  /* 0x000000070300720c */ /* 0x080fe20003f86070 */
[----:B------:R-:W-:Y:S01]  /*1bfb0*/  @!P3 VIADD R12, R12, 0x1 ;  /* 0x000000010c0cb836 */ /* 0x000fe20000000000 */
[----:B------:R-:W-:Y:S02]  /*1bfc0*/  @!P3 IADD3 R4, R4, -R7, RZ ;  /* 0x800000070404b210 */ /* 0x000fe40007ffe0ff */
[----:B------:R-:W-:Y:S02]  /*1bfd0*/  LOP3.LUT R3, R2, R5, RZ, 0x3c, !PT ;  /* 0x0000000502037212 */ /* 0x000fe400078e3cff */
[----:B------:R-:W-:-:S02]  /*1bfe0*/  ISETP.GE.U32.AND P5, PT, R4, R7, PT ;  /* 0x000000070400720c */ /* 0x000fc40003fa6070 */
[----:B------:R-:W-:Y:S02]  /*1bff0*/  ISETP.GE.AND P3, PT, R3, RZ, PT ;  /* 0x000000ff0300720c */ /* 0x000fe40003f66270 */
[----:B------:R-:W-:-:S03]  /*1c000*/  LOP3.LUT R3, RZ, R5, RZ, 0x33, !PT ;  /* 0x00000005ff037212 */ /* 0x000fc600078e33ff */
[----:B------:R-:W-:-:S04]  /*1c010*/  @P4 VIADD R8, R8, 0x1 ;  /* 0x0000000108084836 */ /* 0x000fc80000000000 */
[----:B------:R-:W-:Y:S02]  /*1c020*/  IMAD.MOV.U32 R4, RZ, RZ, R8 ;  /* 0x000000ffff047224 */ /* 0x000fe400078e0008 */
[----:B------:R-:W-:Y:S01]  /*1c030*/  @P5 IADD3 R12, R12, 0x1, RZ ;  /* 0x000000010c0c5810 */ /* 0x000fe20007ffe0ff */
[----:B------:R-:W2:Y:S02]  /*1c040*/  LD.E.64 R8, desc[UR6][R10.64+0x38] ;  /* 0x000038060a087980 */ /* 0x000ea4000c101b00 */
[----:B------:R-:W-:Y:S02]  /*1c050*/  @!P1 IADD3 R4, -R4, RZ, RZ ;  /* 0x000000ff04049210 */ /* 0x000fe40007ffe1ff */
[----:B------:R-:W-:Y:S02]  /*1c060*/  @!P3 IMAD.MOV R12, RZ, RZ, -R12 ;  /* 0x000000ffff0cb224 */ /* 0x000fe400078e0a0c */
[----:B------:R-:W-:-:S03]  /*1c070*/  SEL R4, R3, R4, !P2 ;  /* 0x0000000403047207 */ /* 0x000fc60005000000 */
[----:B------:R-:W-:Y:S02]  /*1c080*/  SEL R3, R3, R12, !P2 ;  /* 0x0000000c03037207 */ /* 0x000fe40005000000 */
[----:B------:R-:W-:-:S04]  /*1c090*/  IMAD.WIDE R6, R4, 0x4, R240 ;  /* 0x0000000404067825 */ /* 0x000fc800078e02f0 */
[C---:B------:R-:W-:Y:S02]  /*1c0a0*/  IMAD.WIDE R12, R3.reuse, 0x4, R240 ;  /* 0x00000004030c7825 */ /* 0x040fe400078e02f0 */
[----:B------:R-:W3:Y:S04]  /*1c0b0*/  LD.E R6, desc[UR6][R6.64] ;  /* 0x0000000606067980 */ /* 0x000ee8000c101900 */
[----:B------:R-:W3:Y:S04]  /*1c0c0*/  LD.E R7, desc[UR6][R12.64] ;  /* 0x000000060c077980 */ /* 0x000ee8000c101900 */
[----:B------:R-:W4:Y:S01]  /*1c0d0*/  LD.E.64 R12, desc[UR6][R10.64+0x20] ;  /* 0x000020060a0c7980 */ /* 0x000f22000c101b00 */
[----:B------:R-:W-:-:S05]  /*1c0e0*/  IADD3 R3, R3, -R4, RZ ;  /* 0x8000000403037210 */ /* 0x000fca0007ffe0ff */
[----:B------:R-:W-:-:S05]  /*1c0f0*/  IMAD R5, R5, R3, -0x40 ;  /* 0xffffffc005057424 */ /* 0x000fca00078e0203 */
[----:B------:R-:W-:Y:S01]  /*1c100*/  SHF.R.S32.HI R4, RZ, 0x1f, R5 ;  /* 0x0000001fff047819 */ /* 0x000fe20000011405 */
[-C--:B--2---:R-:W-:Y:S02]  /*1c110*/  IMAD R3, R9, R5.reuse, RZ ;  /* 0x0000000509037224 */ /* 0x084fe400078e02ff */
[----:B------:R-:W-:-:S04]  /*1c120*/  IMAD.WIDE.U32 R14, R8, R5, RZ ;  /* 0x00000005080e7225 */ /* 0x000fc800078e00ff */
[----:B------:R-:W-:-:S05]  /*1c130*/  IMAD R4, R8, R4, R3 ;  /* 0x0000000408047224 */ /* 0x000fca00078e0203 */
[----:B------:R-:W-:Y:S01]  /*1c140*/  IADD3 R15, R15, R4, RZ ;  /* 0x000000040f0f7210 */ /* 0x000fe20007ffe0ff */
[----:B---3--:R-:W-:-:S05]  /*1c150*/  IMAD.IADD R6, R6, 0x1, -R7 ;  /* 0x0000000106067824 */ /* 0x008fca00078e0a07 */
[----:B------:R-:W-:Y:S01]  /*1c160*/  SHF.R.S32.HI R5, RZ, 0x1f, R6 ;  /* 0x0000001fff057819 */ /* 0x000fe20000011406 */
[----:B----4-:R-:W-:Y:S02]  /*1c170*/  IMAD R3, R13, R6, RZ ;  /* 0x000000060d037224 */ /* 0x010fe400078e02ff */
[----:B------:R-:W-:-:S04]  /*1c180*/  IMAD.WIDE.U32 R6, R6, R12, R14 ;  /* 0x0000000c06067225 */ /* 0x000fc800078e000e */
[----:B------:R-:W-:Y:S01]  /*1c190*/  IMAD R3, R12, R5, R3 ;  /* 0x000000050c037224 */ /* 0x000fe200078e0203 */
[----:B------:R-:W-:-:S03]  /*1c1a0*/  MOV R5, R6 ;  /* 0x0000000600057202 */ /* 0x000fc60000000f00 */
[----:B------:R-:W-:Y:S01]  /*1c1b0*/  IMAD.IADD R3, R7, 0x1, R3 ;  /* 0x0000000107037824 */ /* 0x000fe200078e0203 */
[----:B------:R-:W-:Y:S05]  /*1c1c0*/  BRA `(.L_x_2748) ;  /* 0x00000000000c7947 */ /* 0x000fea0003800000 */
.L_x_2747:
[----:B------:R-:W2:Y:S02]  /*1c1d0*/  LD.E R5, desc[UR6][R10.64+0x38] ;  /* 0x000038060a057980 */ /* 0x000ea4000c101900 */
[----:B--2---:R-:W-:-:S04]  /*1c1e0*/  LEA R5, -R5, RZ, 0x6 ;  /* 0x000000ff05057211 */ /* 0x004fc800078e31ff */
[----:B------:R-:W-:Y:S02]  /*1c1f0*/  SHF.R.S32.HI R3, RZ, 0x1f, R5 ;  /* 0x0000001fff037819 */ /* 0x000fe40000011405 */
.L_x_2748:
[----:B------:R-:W-:Y:S05]  /*1c200*/  BSYNC B0 ;  /* 0x0000000000007941 */ /* 0x000fea0003800000 */
.L_x_2746:
[C---:B------:R-:W-:Y:S02]  /*1c210*/  LOP3.LUT P5, RZ, R244.reuse, 0x1, RZ, 0xc0, !PT ;  /* 0x00000001f4ff7812 */ /* 0x040fe400078ac0ff */
[C---:B------:R-:W-:Y:S02]  /*1c220*/  LOP3.LUT P4, RZ, R244.reuse, 0x2, RZ, 0xc0, !PT ;  /* 0x00000002f4ff7812 */ /* 0x040fe4000788c0ff */
[C---:B------:R-:W-:Y:S02]  /*1c230*/  LEA R24, P2, R5.reuse, R233, 0x1 ;  /* 0x000000e905187211 */ /* 0x040fe400078408ff */
[C---:B------:R-:W-:Y:S02]  /*1c240*/  IADD3 R4, P1, R5.reuse, R229, RZ ;  /* 0x000000e505047210 */ /* 0x040fe40007f3e0ff */
[C---:B------:R-:W-:Y:S02]  /*1c250*/  LOP3.LUT P3, RZ, R244.reuse, 0x4, RZ, 0xc0, !PT ;  /* 0x00000004f4ff7812 */ /* 0x040fe4000786c0ff */
[----:B------:R-:W-:Y:S01]  /*1c260*/  LEA.HI.X R25, R5, R232, R3, 0x1, P2 ;  /* 0x000000e805197211 */ /* 0x000fe200010f0c03 */
[----:B------:R-:W-:Y:S01]  /*1c270*/  IMAD.X R3, R3, 0x1, R230, P1 ;  /* 0x0000000103037824 */ /* 0x000fe200008e06e6 */
[----:B------:R-:W-:-:S02]  /*1c280*/  LOP3.LUT P2, RZ, R244, 0x8, RZ, 0xc0, !PT ;  /* 0x00000008f4ff7812 */ /* 0x000fc4000784c0ff */
[CC--:B------:R-:W-:Y:S01]  /*1c290*/  @P5 LEA R22, P1, R4.reuse, R233.reuse, 0x1 ;  /* 0x000000e904165211 */ /* 0x0c0fe200078208ff */
[----:B------:R-:W-:Y:S01]  /*1c2a0*/  @P4 IMAD.MOV.U32 R5, RZ, RZ, R25 ;  /* 0x000000ffff054224 */ /* 0x000fe200078e0019 */
[----:B------:R-:W-:Y:S01]  /*1c2b0*/  @!PT LDS RZ, [RZ] ;  /* 0x00000000fffff984 */ /* 0x000fe20000000800 */
[----:B------:R-:W-:Y:S01]  /*1c2c0*/  @!PT LDS RZ, [RZ] ;  /* 0x00000000fffff984 */ /* 0x000fe20000000800 */
[----:B------:R-:W-:Y:S01]  /*1c2d0*/  @!PT LDS RZ, [RZ] ;  /* 0x00000000fffff984 */ /* 0x000fe20000000800 */
[----:B------:R-:W-:Y:S02]  /*1c2e0*/  @P5 LDGSTS.E.BYPASS.LTC128B.128 [R242+0x8000], desc[UR6][R24.64] ;  /* 0x0800000018f25fae */ /* 0x000fe4000b901d46 */
[CCC-:B------:R-:W-:Y:S02]  /*1c2f0*/  @P5 LEA.HI.X R23, R4.reuse, R232.reuse, R3.reuse, 0x1, P1 ;  /* 0x000000e804175211 */ /* 0x1c0fe400008f0c03 */
[C---:B------:R-:W-:Y:S01]  /*1c300*/  @P4 LEA R18, P1, R4.reuse, R233, 0x1 ;  /* 0x000000e904124211 */ /* 0x040fe200078208ff */
[----:B------:R1:W-:Y:S03]  /*1c310*/  @!P5 STS.128 [R242+0x8000], RZ ;  /* 0x008000fff200d388 */ /* 0x0003e60000000c00 */
[----:B------:R-:W-:-:S02]  /*1c320*/  @P4 LEA.HI.X R19, R4, R232, R3, 0x1, P1 ;  /* 0x000000e804134211 */ /* 0x000fc400008f0c03 */
[----:B------:R-:W-:-:S04]  /*1c330*/  @P3 LEA R16, P1, R4, R233, 0x1 ;  /* 0x000000e904103211 */ /* 0x000fc800078208ff */
[C---:B------:R-:W-:Y:S02]  /*1c340*/  @P3 LEA.HI.X R17, R4.reuse, R232, R3, 0x1, P1 ;  /* 0x000000e804113211 */ /* 0x040fe400008f0c03 */
[----:B------:R-:W-:-:S04]  /*1c350*/  @P2 LEA R14, P1, R4, R233, 0x1 ;  /* 0x000000e9040e2211 */ /* 0x000fc800078208ff */
[C---:B------:R-:W-:Y:S02]  /*1c360*/  @P2 LEA.HI.X R15, R4.reuse, R232, R3, 0x1, P1 ;  /* 0x000000e8040f2211 */ /* 0x040fe400008f0c03 */
[----:B------:R-:W-:-:S05]  /*1c370*/  IADD3 R4, P1, R4, R229, RZ ;  /* 0x000000e504047210 */ /* 0x000fca0007f3e0ff */
[----:B------:R-:W-:Y:S01]  /*1c380*/  IMAD.X R3, R3, 0x1, R230, P1 ;  /* 0x0000000103037824 */ /* 0x000fe200008e06e6 */
[----:B------:R-:W-:-:S04]  /*1c390*/  @P5 LEA R20, P1, R4, R233, 0x1 ;  /* 0x000000e904145211 */ /* 0x000fc800078208ff */
[C---:B------:R-:W-:Y:S02]  /*1c3a0*/  @P5 LEA.HI.X R21, R4.reuse, R232, R3, 0x1, P1 ;  /* 0x000000e804155211 */ /* 0x040fe400008f0c03 */
[----:B------:R-:W-:-:S04]  /*1c3b0*/  @P4 LEA R12, P1, R4, R233, 0x1 ;  /* 0x000000e9040c4211 */ /* 0x000fc800078208ff */
[C---:B------:R-:W-:Y:S02]  /*1c3c0*/  @P4 LEA.HI.X R13, R4.reuse, R232, R3, 0x1, P1 ;  /* 0x000000e8040d4211 */ /* 0x040fe400008f0c03 */
        /* <DEDUP_REMOVED lines=12> */
[----:B------:R-:W-:Y:S01]  /*1c490*/  @P2 LEA R44, P1, R4, R233, 0x1 ;  /* 0x000000e9042c2211 */ /* 0x000fe200078208ff */
[----:B------:R-:W-:-:S03]  /*1c4a0*/  IMAD.MOV.U32 R233, RZ, RZ, R24 ;  /* 0x000000ffffe97224 */ /* 0x000fc600078e0018 */
[----:B------:R-:W-:Y:S01]  /*1c4b0*/  @P2 LEA.HI.X R45, R4, R232, R3, 0x1, P1 ;  /* 0x000000e8042d2211 */ /* 0x000fe200008f0c03 */
[----:B------:R-:W-:Y:S02]  /*1c4c0*/  @P4 IMAD.MOV.U32 R4, RZ, RZ, R24 ;  /* 0x000000ffff044224 */ /* 0x000fe400078e0018 */
[----:B------:R-:W-:-:S03]  /*1c4d0*/  IMAD.MOV.U32 R232, RZ, RZ, R25 ;  /* 0x000000ffffe87224 */ /* 0x000fc600078e0019 */
[----:B------:R-:W-:Y:S01]  /*1c4e0*/  @!PT LDS RZ, [RZ] ;  /* 0x00000000fffff984 */ /* 0x000fe20000000800 */
[----:B------:R-:W-:Y:S01]  /*1c4f0*/  @!PT LDS RZ, [RZ] ;  /* 0x00000000fffff984 */ /* 0x000fe20000000800 */
[----:B------:R-:W-:Y:S01]  /*1c500*/  @!PT LDS RZ, [RZ] ;  /* 0x00000000fffff984 */ /* 0x000fe20000000800 */
[----:B------:R2:W-:Y:S04]  /*1c510*/  @P4 LDGSTS.E.BYPASS.LTC128B.128 [R242+0xa000], desc[UR6][R4.64+0x80] ;  /* 0x0a00008004f24fae */ /* 0x0005e8000b901d46 */
[----:B------:R1:W-:Y:S01]  /*1c520*/  @!P4 STS.128 [R242+0xa000], RZ ;  /* 0x00a000fff200c388 */ /* 0x0003e20000000c00 */
[----:B--2---:R-:W-:Y:S02]  /*1c530*/  @P3 IMAD.MOV.U32 R4, RZ, RZ, R24 ;  /* 0x000000ffff043224 */ /* 0x004fe400078e0018 */
[----:B------:R-:W-:-:S05]  /*1c540*/  @P3 IMAD.MOV.U32 R5, RZ, RZ, R25 ;  /* 0x000000ffff053224 */ /* 0x000fca00078e0019 */
        /* <DEDUP_REMOVED lines=73> */
.L_x_2745:
[----:B------:R-:W-:Y:S05]  /*1c9e0*/  BSYNC B1 ;  /* 0x0000000000017941 */ /* 0x000fea0003800000 */
.L_x_2744:
[----:B------:R-:W2:Y:S01]  /*1c9f0*/  LD.E R189, desc[UR6][R10.64+0xdc] ;  /* 0x0000dc060abd7980 */ /* 0x000ea2000c101900 */
[----:B------:R-:W-:Y:S01]  /*1ca00*/  IMAD.IADD R0, R2, 0x1, R0 ;  /* 0x0000000102007824 */ /* 0x000fe200078e0200 */
[----:B------:R-:W-:-:S03]  /*1ca10*/  LEA R220, R35, UR4, 0x1 ;  /* 0x0000000423dc7c11 */ /* 0x000fc6000f8e08ff */
[C---:B------:R-:W-:Y:S01]  /*1ca20*/  VIADD R2, R0.reuse, 0x1 ;  /* 0x0000000100027836 */ /* 0x040fe20000000000 */
[C---:B------:R-:W-:Y:S01]  /*1ca30*/  ISETP.GE.AND P5, PT, R0.reuse, R245, PT ;  /* 0x000000f50000720c */ /* 0x040fe20003fa6270 */
[C---:B------:R-:W-:Y:S01]  /*1ca40*/  VIADD R3, R0.reuse, 0x9 ;  /* 0x0000000900037836 */ /* 0x040fe20000000000 */
[CC--:B------:R-:W-:Y:S01]  /*1ca50*/  ISETP.GE.AND P1, PT, R0.reuse, R247.reuse, PT ;  /* 0x000000f70000720c */ /* 0x0c0fe20003f26270 */
[----:B-1----:R-:W-:Y:S01]  /*1ca60*/  VIADD R6, R0, 0x28 ;  /* 0x0000002800067836 */ /* 0x002fe20000000000 */
[----:B------:R-:W-:Y:S01]  /*1ca70*/  ISETP.GE.AND P4, PT, R2, R247, PT ;  /* 0x000000f70200720c */ /* 0x000fe20003f86270 */
[----:B------:R-:W-:Y:S01]  /*1ca80*/  VIADD R8, R0, 0x20 ;  /* 0x0000002000087836 */ /* 0x000fe20000000000 */
[----:B------:R-:W-:Y:S01]  /*1ca90*/  ISETP.GE.AND P2, PT, R2, R245, PT ;  /* 0x000000f50200720c */ /* 0x000fe20003f46270 */
[----:B------:R-:W-:Y:S01]  /*1caa0*/  VIADD R7, R0, 0x21 ;  /* 0x0000002100077836 */ /* 0x000fe20000000000 */
[----:B------:R-:W-:Y:S01]  /*1cab0*/  ISETP.GE.OR P4, PT, R2, R246, !P4 ;  /* 0x000000f60200720c */ /* 0x000fe20006786670 */
[----:B------:R-:W-:Y:S01]  /*1cac0*/  VIADD R5, R0, 0x29 ;  /* 0x0000002900057836 */ /* 0x000fe20000000000 */
[-C--:B------:R-:W-:Y:S01]  /*1cad0*/  ISETP.GE.OR P2, PT, R2, R248.reuse, !P2 ;  /* 0x000000f80200720c */ /* 0x080fe20005746670 */
[C---:B------:R-:W-:Y:S01]  /*1cae0*/  VIADD R2, R0.reuse, 0x8 ;  /* 0x0000000800027836 */ /* 0x040fe20000000000 */
[C---:B------:R-:W-:Y:S01]  /*1caf0*/  ISETP.GE.OR P5, PT, R0.reuse, R248, !P5 ;  /* 0x000000f80000720c */ /* 0x040fe20006fa6670 */
[C---:B------:R-:W-:Y:S01]  /*1cb00*/  VIADD R4, R0.reuse, 0x30 ;  /* 0x0000003000047836 */ /* 0x040fe20000000000 */
[----:B------:R-:W-:Y:S01]  /*1cb10*/  ISETP.GE.OR P1, PT, R0, R246, !P1 ;  /* 0x000000f60000720c */ /* 0x000fe20004f26670 */
[--C-:B------:R-:W-:Y:S01]  /*1cb20*/  IMAD R218, R34, 0x2, R220.reuse ;  /* 0x0000000222da7824 */ /* 0x100fe200078e02dc */
[----:B------:R-:W-:Y:S01]  /*1cb30*/  FSEL R66, R66, -INF , !P5 ;  /* 0xff80000042427808 */ /* 0x000fe20006800000 */
[----:B------:R-:W-:Y:S01]  /*1cb40*/  LDSM.16.MT88.4 R156, [R220+0x10000] ;  /* 0x01000000dc9c783b */ /* 0x000fe20000004200 */
[----:B------:R-:W-:Y:S01]  /*1cb50*/  FSEL R65, R65, -INF , !P4 ;  /* 0xff80000041417808 */ /* 0x000fe20006000000 */
[----:B------:R-:W-:Y:S01]  /*1cb60*/  IMAD R217, R33, 0x2, R220 ;  /* 0x0000000221d97824 */ /* 0x000fe200078e02dc */
[----:B------:R-:W-:Y:S01]  /*1cb70*/  FSEL R64, R64, -INF , !P1 ;  /* 0xff80000040407808 */ /* 0x000fe20004800000 */
[----:B------:R-:W-:Y:S01]  /*1cb80*/  LDSM.16.MT88.4 R148, [R218+0x10000] ;  /* 0x01000000da94783b */ /* 0x000fe20000004200 */
[----:B------:R-:W-:Y:S01]  /*1cb90*/  ISETP.GE.AND P5, PT, R3, R247, PT ;  /* 0x000000f70300720c */ /* 0x000fe20003fa6270 */
[----:B------:R-:W-:Y:S01]  /*1cba0*/  IMAD R216, R33, 0x2, R218 ;  /* 0x0000000221d87824 */ /* 0x000fe200078e02da */
[----:B------:R-:W-:Y:S01]  /*1cbb0*/  ISETP.GE.AND P4, PT, R3, R245, PT ;  /* 0x000000f50300720c */ /* 0x000fe20003f86270 */
[----:B------:R-:W-:Y:S01]  /*1cbc0*/  LDSM.16.MT88.4 R184, [R218+0x10800] ;  /* 0x01080000dab8783b */ /* 0x000fe20000004200 */
[----:B------:R-:W-:-:S02]  /*1cbd0*/  ISETP.GE.AND P3, PT, R2, R247, PT ;  /* 0x000000f70200720c */ /* 0x000fc40003f66270 */
[----:B------:R-:W-:Y:S01]  /*1cbe0*/  ISETP.GE.AND P1, PT, R2, R245, PT ;  /* 0x000000f50200720c */ /* 0x000fe20003f26270 */
[----:B------:R-:W-:Y:S01]  /*1cbf0*/  LDSM.16.MT88.4 R24, [R220+0x12800] ;  /* 0x01280000dc18783b */ /* 0x000fe20000004200 */
[C---:B------:R-:W-:Y:S02]  /*1cc00*/  ISETP.GE.OR P5, PT, R3.reuse, R246, !P5 ;  /* 0x000000f60300720c */ /* 0x040fe40006fa6670 */
[----:B------:R-:W-:Y:S01]  /*1cc10*/  ISETP.GE.OR P4, PT, R3, R248, !P4 ;  /* 0x000000f80300720c */ /* 0x000fe20006786670 */
[----:B------:R-:W-:Y:S01]  /*1cc20*/  VIADD R3, R0, 0x11 ;  /* 0x0000001100037836 */ /* 0x000fe20000000000 */
[C---:B------:R-:W-:Y:S01]  /*1cc30*/  ISETP.GE.OR P3, PT, R2.reuse, R246, !P3 ;  /* 0x000000f60200720c */ /* 0x040fe20005f66670 */
[----:B------:R-:W-:Y:S01]  /*1cc40*/  LDSM.16.MT88.4 R132, [R216+0x10000] ;  /* 0x01000000d884783b */ /* 0x000fe20000004200 */
[----:B------:R-:W-:Y:S01]  /*1cc50*/  ISETP.GE.OR P1, PT, R2, R248, !P1 ;  /* 0x000000f80200720c */ /* 0x000fe20004f26670 */
[----:B------:R-:W-:Y:S01]  /*1cc60*/  VIADD R2, R0, 0x10 ;  /* 0x0000001000027836 */ /* 0x000fe20000000000 */
[----:B------:R-:W-:Y:S01]  /*1cc70*/  FSEL R61, R61, -INF , !P5 ;  /* 0xff8000003d3d7808 */ /* 0x000fe20006800000 */
[----:B------:R-:W-:Y:S01]  /*1cc80*/  LDSM.16.MT88.4 R48, [R218+0x12000] ;  /* 0x01200000da30783b */ /* 0x000fe20000004200 */
[----:B------:R-:W-:-:S02]  /*1cc90*/  FSEL R62, R62, -INF , !P1 ;  /* 0xff8000003e3e7808 */ /* 0x000fc40004800000 */
[----:B------:R-:W-:Y:S01]  /*1cca0*/  FSEL R60, R60, -INF , !P3 ;  /* 0xff8000003c3c7808 */ /* 0x000fe20005800000 */
[----:B------:R-:W-:Y:S01]  /*1ccb0*/  LDSM.16.MT88.4 R96, [R216+0x14000] ;  /* 0x01400000d860783b */ /* 0x000fe20000004200 */
[C---:B------:R-:W-:Y:S02]  /*1ccc0*/  ISETP.GE.AND P1, PT, R3.reuse, R247, PT ;  /* 0x000000f70300720c */ /* 0x040fe40003f26270 */
[CC--:B------:R-:W-:Y:S01]  /*1ccd0*/  ISETP.GE.AND P5, PT, R3.reuse, R245.reuse, PT ;  /* 0x000000f50300720c */ /* 0x0c0fe20003fa6270 */
[----:B------:R-:W-:Y:S01]  /*1cce0*/  LDSM.16.MT88.4 R104, [R220+0x16000] ;  /* 0x01600000dc68783b */ /* 0x000fe20000004200 */
[----:B------:R-:W-:Y:S02]  /*1ccf0*/  ISETP.GE.AND P3, PT, R2, R245, PT ;  /* 0x000000f50200720c */ /* 0x000fe40003f66270 */
[C---:B------:R-:W-:Y:S01]  /*1cd00*/  ISETP.GE.OR P1, PT, R3.reuse, R246, !P1 ;  /* 0x000000f60300720c */ /* 0x040fe20004f26670 */
[----:B------:R-:W-:Y:S01]  /*1cd10*/  LDSM.16.MT88.4 R28, [R216+0x10800] ;  /* 0x01080000d81c783b */ /* 0x000fe20000004200 */
[-C--:B------:R-:W-:Y:S01]  /*1cd20*/  ISETP.GE.OR P5, PT, R3, R248.reuse, !P5 ;  /* 0x000000f80300720c */ /* 0x080fe20006fa6670 */
[----:B------:R-:W-:Y:S01]  /*1cd30*/  VIADD R3, R0, 0x19 ;  /* 0x0000001900037836 */ /* 0x000fe20000000000 */
[----:B------:R-:W-:Y:S01]  /*1cd40*/  ISETP.GE.OR P3, PT, R2, R248, !P3 ;  /* 0x000000f80200720c */ /* 0x000fe20005f66670 */
[----:B------:R-:W-:Y:S01]  /*1cd50*/  LDSM.16.MT88.4 R20, [R218+0x12800] ;  /* 0x01280000da14783b */ /* 0x000fe20000004200 */
[----:B------:R-:W-:-:S02]  /*1cd60*/  FSEL R67, R67, -INF , !P2 ;  /* 0xff80000043437808 */ /* 0x000fc40005000000 */
[----:B------:R-:W-:Y:S01]  /*1cd70*/  FSEL R58, R58, -INF , !P3 ;  /* 0xff8000003a3a7808 */ /* 0x000fe20005800000 */
[----:B------:R-:W-:Y:S01]  /*1cd80*/  LDSM.16.MT88.4 R140, [R217+0x10000] ;  /* 0x01000000d98c783b */ /* 0x000fe20000004200 */
[CC--:B------:R-:W-:Y:S02]  /*1cd90*/  ISETP.GE.AND P3, PT, R3.reuse, R247.reuse, PT ;  /* 0x000000f70300720c */ /* 0x0c0fe40003f66270 */
[----:B------:R-:W-:Y:S01]  /*1cda0*/  ISETP.GE.AND P2, PT, R2, R247, PT ;  /* 0x000000f70200720c */ /* 0x000fe20003f46270 */
[----:B------:R-:W-:Y:S01]  /*1cdb0*/  LDSM.16.MT88.4 R72, [R220+0x14000] ;  /* 0x01400000dc48783b */ /* 0x000fe20000004200 */
[----:B------:R-:W-:Y:S02]  /*1cdc0*/  ISETP.GE.OR P3, PT, R3, R246, !P3 ;  /* 0x000000f60300720c */ /* 0x000fe40005f66670 */
[----:B------:R-:W-:Y:S01]  /*1cdd0*/  FMNMX.FTZ R9, R64, R65, !PT ;  /* 0x0000004140097209 */ /* 0x000fe20007810000 */
[----:B------:R-:W-:Y:S01]  /*1cde0*/  LDSM.16.MT88.4 R112, [R218+0x16000] ;  /* 0x01600000da70783b */ /* 0x000fe20000004200 */
[----:B------:R-:W-:-:S02]  /*1cdf0*/  FSEL R57, R57, -INF , !P1 ;  /* 0xff80000039397808 */ /* 0x000fc40004800000 */
[----:B------:R-:W-:Y:S01]  /*1ce00*/  ISETP.GE.OR P2, PT, R2, R246, !P2 ;  /* 0x000000f60200720c */ /* 0x000fe20005746670 */
[----:B------:R-:W-:Y:S01]  /*1ce10*/  VIADD R2, R0, 0x18 ;  /* 0x0000001800027836 */ /* 0x000fe20000000000 */
[----:B------:R-:W-:Y:S01]  /*1ce20*/  ISETP.GE.AND P1, PT, R3, R245, PT ;  /* 0x000000f50300720c */ /* 0x000fe20003f26270 */
[----:B------:R-:W-:Y:S01]  /*1ce30*/  LDSM.16.MT88.4 R120, [R217+0x16000] ;  /* 0x01600000d978783b */ /* 0x000fe20000004200 */
[----:B------:R-:W-:Y:S02]  /*1ce40*/  FSEL R41, R41, -INF , !P3 ;  /* 0xff80000029297808 */ /* 0x000fe40005800000 */
[----:B------:R-:W-:Y:S01]  /*1ce50*/  ISETP.GE.AND P3, PT, R6, R247, PT ;  /* 0x000000f70600720c */ /* 0x000fe20003f66270 */
[----:B------:R-:W-:Y:S01]  /*1ce60*/  LDSM.16.MT88.4 R168, [R216+0x16000] ;  /* 0x01600000d8a8783b */ /* 0x000fe20000004200 */
[----:B------:R-:W-:Y:S02]  /*1ce70*/  FMNMX.FTZ R9, R60, R9, !PT ;  /* 0x000000093c097209 */ /* 0x000fe40007810000 */
[----:B------:R-:W-:Y:S01]  /*1ce80*/  FMNMX.FTZ R12, R66, R67, !PT ;  /* 0x00000043420c7209 */ /* 0x000fe20007810000 */
[----:B------:R-:W-:Y:S01]  /*1ce90*/  LDSM.16.MT88.4 R32, [R217+0x10800] ;  /* 0x01080000d920783b */ /* 0x000fe20000004200 */
[----:B------:R-:W-:Y:S01]  /*1cea0*/  ISETP.GE.OR P1, PT, R3, R248, !P1 ;  /* 0x000000f80300720c */ /* 0x000fe20004f26670 */
[----:B------:R-:W-:Y:S01]  /*1ceb0*/  VIADD R3, R0, 0x31 ;  /* 0x0000003100037836 */ /* 0x000fe20000000000 */
[----:B------:R-:W-:-:S02]  /*1cec0*/  FSEL R63, R63, -INF , !P4 ;  /* 0xff8000003f3f7808 */ /* 0x000fc40006000000 */
[----:B------:R-:W-:Y:S02]  /*1ced0*/  ISETP.GE.OR P3, PT, R6, R246, !P3 ;  /* 0x000000f60600720c */ /* 0x000fe40005f66670 */
[----:B------:R-:W-:Y:S02]  /*1cee0*/  ISETP.GE.AND P4, PT, R2, R247, PT ;  /* 0x000000f70200720c */ /* 0x000fe40003f86270 */
[----:B------:R-:W-:Y:S02]  /*1cef0*/  FSEL R56, R56, -INF , !P2 ;  /* 0xff80000038387808 */ /* 0x000fe40005000000 */
[----:B------:R-:W-:Y:S02]  /*1cf00*/  FMNMX.FTZ R9, R61, R9, !PT ;  /* 0x000000093d097209 */ /* 0x000fe40007810000 */
[----:B------:R-:W-:Y:S02]  /*1cf10*/  FMNMX.FTZ R12, R62, R12, !PT ;  /* 0x0000000c3e0c7209 */ /* 0x000fe40007810000 */
[----:B------:R-:W-:-:S02]  /*1cf20*/  FSEL R234, R80, -INF , !P3 ;  /* 0xff80000050ea7808 */ /* 0x000fc40005800000 */
[----:B------:R-:W-:Y:S02]  /*1cf30*/  ISETP.GE.OR P4, PT, R2, R246, !P4 ;  /* 0x000000f60200720c */ /* 0x000fe40006786670 */
[----:B------:R-:W-:Y:S02]  /*1cf40*/  FMNMX.FTZ R9, R56, R9, !PT ;  /* 0x0000000938097209 */ /* 0x000fe40007810000 */
[----:B------:R-:W-:Y:S02]  /*1cf50*/  ISETP.GE.AND P3, PT, R3, R247, PT ;  /* 0x000000f70300720c */ /* 0x000fe40003f66270 */
[----:B------:R-:W-:Y:S02]  /*1cf60*/  ISETP.GE.AND P2, PT, R2, R245, PT ;  /* 0x000000f50200720c */ /* 0x000fe40003f46270 */
[----:B------:R-:W-:Y:S02]  /*1cf70*/  FMNMX.FTZ R12, R63, R12, !PT ;  /* 0x0000000c3f0c7209 */ /* 0x000fe40007810000 */
[----:B------:R-:W-:-:S02]  /*1cf80*/  FSEL R59, R59, -INF , !P5 ;  /* 0xff8000003b3b7808 */ /* 0x000fc40006800000 */
[----:B------:R-:W-:Y:S02]  /*1cf90*/  ISETP.GE.AND P5, PT, R8, R247, PT ;  /* 0x000000f70800720c */ /* 0x000fe40003fa6270 */
[----:B------:R-:W-:Y:S02]  /*1cfa0*/  FSEL R40, R40, -INF , !P4 ;  /* 0xff80000028287808 */ /* 0x000fe40006000000 */
[----:B------:R-:W-:Y:S02]  /*1cfb0*/  FMNMX.FTZ R9, R57, R9, !PT ;  /* 0x0000000939097209 */ /* 0x000fe40007810000 */
[----:B------:R-:W-:Y:S02]  /*1cfc0*/  ISETP.GE.OR P3, PT, R3, R246, !P3 ;  /* 0x000000f60300720c */ /* 0x000fe40005f66670 */
[----:B------:R-:W-:Y:S01]  /*1cfd0*/  ISETP.GE.OR P2, PT, R2, R248, !P2 ;  /* 0x000000f80200720c */ /* 0x000fe20005746670 */
[----:B------:R-:W-:Y:S01]  /*1cfe0*/  VIADD R2, R0, 0x38 ;  /* 0x0000003800027836 */ /* 0x000fe20000000000 */
[----:B------:R-:W-:Y:S01]  /*1cff0*/  FMNMX.FTZ R12, R58, R12, !PT ;  /* 0x0000000c3a0c7209 */ /* 0x000fe20007810000 */
[----:B------:R-:W-:Y:S01]  /*1d000*/  VIADD R0, R0, 0x39 ;  /* 0x0000003900007836 */ /* 0x000fe20000000000 */
[----:B------:R-:W-:-:S02]  /*1d010*/  ISETP.GE.AND P4, PT, R7, R247, PT ;  /* 0x000000f70700720c */ /* 0x000fc40003f86270 */
[----:B------:R-:W-:Y:S02]  /*1d020*/  ISETP.GE.OR P5, PT, R8, R246, !P5 ;  /* 0x000000f60800720c */ /* 0x000fe40006fa6670 */
[----:B------:R-:W-:Y:S02]  /*1d030*/  FMNMX.FTZ R9, R40, R9, !PT ;  /* 0x0000000928097209 */ /* 0x000fe40007810000 */
[----:B------:R-:W-:Y:S02]  /*1d040*/  FSEL R197, R93, -INF , !P3 ;  /* 0xff8000005dc57808 */ /* 0x000fe40005800000 */
[----:B------:R-:W-:Y:S02]  /*1d050*/  ISETP.GE.AND P3, PT, R8, R245, PT ;  /* 0x000000f50800720c */ /* 0x000fe40003f66270 */
[----:B------:R-:W-:Y:S02]  /*1d060*/  FSEL R42, R42, -INF , !P2 ;  /* 0xff8000002a2a7808 */ /* 0x000fe40005000000 */
[----:B------:R-:W-:-:S02]  /*1d070*/  FMNMX.FTZ R12, R59, R12, !PT ;  /* 0x0000000c3b0c7209 */ /* 0x000fc40007810000 */
[----:B------:R-:W-:Y:S02]  /*1d080*/  ISETP.GE.OR P4, PT, R7, R246, !P4 ;  /* 0x000000f60700720c */ /* 0x000fe40006786670 */
[----:B------:R-:W-:Y:S02]  /*1d090*/  FSEL R16, R36, -INF , !P5 ;  /* 0xff80000024107808 */ /* 0x000fe40006800000 */
[----:B------:R-:W-:Y:S02]  /*1d0a0*/  FMNMX.FTZ R9, R41, R9, !PT ;  /* 0x0000000929097209 */ /* 0x000fe40007810000 */
[----:B------:R-:W-:Y:S02]  /*1d0b0*/  FSEL R43, R43, -INF , !P1 ;  /* 0xff8000002b2b7808 */ /* 0x000fe40004800000 */
[----:B------:R-:W-:Y:S02]  /*1d0c0*/  ISETP.GE.OR P3, PT, R8, R248, !P3 ;  /* 0x000000f80800720c */ /* 0x000fe40005f66670 */
[----:B------:R-:W-:-:S02]  /*1d0d0*/  ISETP.GE.AND P1, PT, R7, R245, PT ;  /* 0x000000f50700720c */ /* 0x000fc40003f26270 */
[----:B------:R-:W-:Y:S02]  /*1d0e0*/  FMNMX.FTZ R12, R42, R12, !PT ;  /* 0x0000000c2a0c7209 */ /* 0x000fe40007810000 */
[----:B------:R-:W-:Y:S02]  /*1d0f0*/  ISETP.GE.AND P5, PT, R5, R247, PT ;  /* 0x000000f70500720c */ /* 0x000fe40003fa6270 */
[----:B------:R-:W-:Y:S02]  /*1d100*/  FSEL R17, R37, -INF , !P4 ;  /* 0xff80000025117808 */ /* 0x000fe40006000000 */
[----:B------:R-:W-:Y:S02]  /*1d110*/  FMNMX.FTZ R9, R16, R9, !PT ;  /* 0x0000000910097209 */ /* 0x000fe40007810000 */
[----:B------:R-:W-:Y:S02]  /*1d120*/  ISETP.GE.AND P2, PT, R6, R245, PT ;  /* 0x000000f50600720c */ /* 0x000fe40003f46270 */
[----:B------:R-:W-:-:S02]  /*1d130*/  ISETP.GE.OR P1, PT, R7, R248, !P1 ;  /* 0x000000f80700720c */ /* 0x000fc40004f26670 */
[----:B------:R-:W-:Y:S02]  /*1d140*/  FSEL R251, R38, -INF , !P3 ;  /* 0xff80000026fb7808 */ /* 0x000fe40005800000 */
[----:B------:R-:W-:Y:S02]  /*1d150*/  FMNMX.FTZ R12, R43, R12, !PT ;  /* 0x0000000c2b0c7209 */ /* 0x000fe40007810000 */
[----:B------:R-:W-:Y:S02]  /*1d160*/  ISETP.GE.AND P4, PT, R4, R247, PT ;  /* 0x000000f70400720c */ /* 0x000fe40003f86270 */
[----:B------:R-:W-:Y:S02]  /*1d170*/  ISETP.GE.OR P5, PT, R5, R246, !P5 ;  /* 0x000000f60500720c */ /* 0x000fe40006fa6670 */
[----:B------:R-:W-:Y:S02]  /*1d180*/  FMNMX.FTZ R9, R17, R9, !PT ;  /* 0x0000000911097209 */ /* 0x000fe40007810000 */
[----:B------:R-:W-:-:S02]  /*1d190*/  ISETP.GE.OR P3, PT, R6, R248, !P2 ;  /* 0x000000f80600720c */ /* 0x000fc40005766670 */
[----:B------:R-:W-:Y:S02]  /*1d1a0*/  ISETP.GE.AND P2, PT, R5, R245, PT ;  /* 0x000000f50500720c */ /* 0x000fe40003f46270 */
[----:B------:R-:W-:Y:S02]  /*1d1b0*/  FSEL R250, R39, -INF , !P1 ;  /* 0xff80000027fa7808 */ /* 0x000fe40004800000 */
[----:B------:R-:W-:Y:S02]  /*1d1c0*/  FMNMX.FTZ R12, R251, R12, !PT ;  /* 0x0000000cfb0c7209 */ /* 0x000fe40007810000 */
[----:B------:R-:W-:Y:S02]  /*1d1d0*/  ISETP.GE.OR P4, PT, R4, R246, !P4 ;  /* 0x000000f60400720c */ /* 0x000fe40006786670 */
[----:B------:R-:W-:Y:S02]  /*1d1e0*/  FSEL R252, R81, -INF , !P5 ;  /* 0xff80000051fc7808 */ /* 0x000fe40006800000 */
[----:B------:R-:W-:-:S02]  /*1d1f0*/  FMNMX.FTZ R9, R234, R9, !PT ;  /* 0x00000009ea097209 */ /* 0x000fc40007810000 */
[----:B------:R-:W-:Y:S02]  /*1d200*/  ISETP.GE.AND P1, PT, R4, R245, PT ;  /* 0x000000f50400720c */ /* 0x000fe40003f26270 */
[----:B------:R-:W-:Y:S02]  /*1d210*/  ISETP.GE.OR P2, PT, R5, R248, !P2 ;  /* 0x000000f80500720c */ /* 0x000fe40005746670 */
[----:B------:R-:W-:Y:S02]  /*1d220*/  FSEL R249, R82, -INF , !P3 ;  /* 0xff80000052f97808 */ /* 0x000fe40005800000 */
[----:B------:R-:W-:Y:S02]  /*1d230*/  FMNMX.FTZ R12, R250, R12, !PT ;  /* 0x0000000cfa0c7209 */ /* 0x000fe40007810000 */
[----:B------:R-:W-:Y:S02]  /*1d240*/  ISETP.GE.AND P5, PT, R2, R247, PT ;  /* 0x000000f70200720c */ /* 0x000fe40003fa6270 */
[----:B------:R-:W-:-:S02]  /*1d250*/  FSEL R198, R92, -INF , !P4 ;  /* 0xff8000005cc67808 */ /* 0x000fc40006000000 */
[----:B------:R-:W-:Y:S02]  /*1d260*/  FMNMX.FTZ R9, R252, R9, !PT ;  /* 0x00000009fc097209 */ /* 0x000fe40007810000 */
[----:B------:R-:W-:Y:S02]  /*1d270*/  ISETP.GE.OR P3, PT, R4, R248, !P1 ;  /* 0x000000f80400720c */ /* 0x000fe40004f66670 */
[----:B------:R-:W-:Y:S01]  /*1d280*/  ISETP.GE.AND P1, PT, R3, R245, PT ;  /* 0x000000f50300720c */ /* 0x000fe20003f26270 */
[----:B------:R-:W-:Y:S01]  /*1d290*/  LDSM.16.MT88.4 R4, [R220+0x10800] ;  /* 0x01080000dc04783b */ /* 0x000fe20000004200 */
[----:B------:R-:W-:Y:S02]  /*1d2a0*/  FSEL R199, R83, -INF , !P2 ;  /* 0xff80000053c77808 */ /* 0x000fe40005000000 */
[----:B------:R-:W-:Y:S01]  /*1d2b0*/  FMNMX.FTZ R12, R249, R12, !PT ;  /* 0x0000000cf90c7209 */ /* 0x000fe20007810000 */
[----:B------:R-:W-:Y:S01]  /*1d2c0*/  LDSM.16.MT88.4 R80, [R218+0x14000] ;  /* 0x01400000da50783b */ /* 0x000fe20000004200 */
[----:B------:R-:W-:-:S02]  /*1d2d0*/  ISETP.GE.AND P4, PT, R0, R247, PT ;  /* 0x000000f70000720c */ /* 0x000fc40003f86270 */
[----:B------:R-:W-:Y:S02]  /*1d2e0*/  ISETP.GE.OR P5, PT, R2, R246, !P5 ;  /* 0x000000f60200720c */ /* 0x000fe40006fa6670 */
[----:B------:R-:W-:Y:S02]  /*1d2f0*/  FMNMX.FTZ R9, R198, R9, !PT ;  /* 0x00000009c6097209 */ /* 0x000fe40007810000 */
[----:B------:R-:W-:Y:S02]  /*1d300*/  ISETP.GE.AND P2, PT, R2, R245, PT ;  /* 0x000000f50200720c */ /* 0x000fe40003f46270 */
[----:B------:R-:W-:Y:S02]  /*1d310*/  ISETP.GE.OR P1, PT, R3, R248, !P1 ;  /* 0x000000f80300720c */ /* 0x000fe40004f26670 */
[----:B------:R-:W-:Y:S02]  /*1d320*/  FSEL R193, R94, -INF , !P3 ;  /* 0xff8000005ec17808 */ /* 0x000fe40005800000 */
[----:B------:R-:W-:-:S02]  /*1d330*/  FMNMX.FTZ R12, R199, R12, !PT ;  /* 0x0000000cc70c7209 */ /* 0x000fc40007810000 */
[----:B------:R-:W-:Y:S02]  /*1d340*/  ISETP.GE.OR P4, PT, R0, R246, !P4 ;  /* 0x000000f60000720c */ /* 0x000fe40006786670 */
[----:B------:R-:W-:Y:S02]  /*1d350*/  FSEL R196, R88, -INF , !P5 ;  /* 0xff80000058c47808 */ /* 0x000fe40006800000 */
[----:B------:R-:W-:Y:S02]  /*1d360*/  FMNMX.FTZ R9, R197, R9, !PT ;  /* 0x00000009c5097209 */ /* 0x000fe40007810000 */
[----:B------:R-:W-:Y:S02]  /*1d370*/  ISETP.GE.OR P3, PT, R2, R248, !P2 ;  /* 0x000000f80200720c */ /* 0x000fe40005766670 */
[----:B------:R-:W-:Y:S02]  /*1d380*/  ISETP.GE.AND P2, PT, R0, R245, PT ;  /* 0x000000f50000720c */ /* 0x000fe40003f46270 */
[----:B------:R-:W-:-:S02]  /*1d390*/  FSEL R192, R95, -INF , !P1 ;  /* 0xff8000005fc07808 */ /* 0x000fc40004800000 */
[----:B------:R-:W-:Y:S02]  /*1d3a0*/  FMNMX.FTZ R12, R193, R12, !PT ;  /* 0x0000000cc10c7209 */ /* 0x000fe40007810000 */
[----:B------:R-:W-:Y:S02]  /*1d3b0*/  FSEL R195, R89, -INF , !P4 ;  /* 0xff80000059c37808 */ /* 0x000fe40006000000 */
[----:B------:R-:W-:Y:S02]  /*1d3c0*/  FMNMX.FTZ R9, R196, R9, !PT ;  /* 0x00000009c4097209 */ /* 0x000fe40007810000 */
[----:B------:R-:W-:Y:S02]  /*1d3d0*/  ISETP.GE.OR P2, PT, R0, R248, !P2 ;  /* 0x000000f80000720c */ /* 0x000fe40005746670 */
[----:B------:R-:W-:Y:S02]  /*1d3e0*/  FSEL R191, R90, -INF , !P3 ;  /* 0xff8000005abf7808 */ /* 0x000fe40005800000 */
[----:B------:R-:W-:-:S02]  /*1d3f0*/  FMNMX.FTZ R12, R192, R12, !PT ;  /* 0x0000000cc00c7209 */ /* 0x000fc40007810000 */
[----:B------:R-:W-:Y:S02]  /*1d400*/  FMNMX.FTZ R8, R195, R9, !PT ;  /* 0x00000009c3087209 */ /* 0x000fe40007810000 */
[----:B------:R-:W-:Y:S02]  /*1d410*/  FSEL R190, R91, -INF , !P2 ;  /* 0xff8000005bbe7808 */ /* 0x000fe40005000000 */
[----:B------:R-:W-:Y:S01]  /*1d420*/  FMNMX.FTZ R0, R191, R12, !PT ;  /* 0x0000000cbf007209 */ /* 0x000fe20007810000 */
[----:B------:R-:W1:Y:S03]  /*1d430*/  SHFL.BFLY PT, R9, R8, 0x2, 0x1f ;  /* 0x0c401f0008097f89 */ /* 0x000e6600000e0000 */
[----:B------:R-:W-:Y:S01]  /*1d440*/  FMNMX.FTZ R0, R190, R0, !PT ;  /* 0x00000000be007209 */ /* 0x000fe20007810000 */
[----:B------:R-:W-:Y:S04]  /*1d450*/  LDSM.16.MT88.4 R88, [R217+0x14000] ;  /* 0x01400000d958783b */ /* 0x000fe80000004200 */
[----:B------:R-:W3:Y:S01]  /*1d460*/  SHFL.BFLY PT, R3, R0, 0x2, 0x1f ;  /* 0x0c401f0000037f89 */ /* 0x000ee200000e0000 */
[----:B-1----:R-:W-:-:S05]  /*1d470*/  FMNMX.FTZ R9, R8, R9, !PT ;  /* 0x0000000908097209 */ /* 0x002fca0007810000 */
[----:B------:R-:W1:Y:S01]  /*1d480*/  SHFL.BFLY PT, R164, R9, 0x1, 0x1f ;  /* 0x0c201f0009a47f89 */ /* 0x000e6200000e0000 */
[----:B---3--:R-:W-:-:S05]  /*1d490*/  FMNMX.FTZ R3, R0, R3, !PT ;  /* 0x0000000300037209 */ /* 0x008fca0007810000 */
[----:B------:R-:W3:Y:S01]  /*1d4a0*/  SHFL.BFLY PT, R0, R3, 0x1, 0x1f ;  /* 0x0c201f0003007f89 */ /* 0x000ee200000e0000 */
[----:B-1----:R-:W-:-:S04]  /*1d4b0*/  FMNMX.FTZ R164, R9, R164, !PT ;  /* 0x000000a409a47209 */ /* 0x002fc80007810000 */
[----:B------:R-:W-:Y:S01]  /*1d4c0*/  FSETP.NEU.FTZ.AND P1, PT, R164, -INF , PT ;  /* 0xff800000a400780b */ /* 0x000fe20003f3d000 */
[----:B--2---:R-:W-:Y:S01]  /*1d4d0*/  FMUL.FTZ R194, R189, R164 ;  /* 0x000000a4bdc27220 */ /* 0x004fe20000410000 */
[----:B---3--:R-:W-:-:S04]  /*1d4e0*/  FMNMX.FTZ R3, R3, R0, !PT ;  /* 0x0000000003037209 */ /* 0x008fc80007810000 */
[----:B------:R-:W-:Y:S02]  /*1d4f0*/  FSEL R194, R194, RZ, P1 ;  /* 0x000000ffc2c27208 */ /* 0x000fe40000800000 */
[----:B------:R-:W-:Y:S01]  /*1d500*/  FSETP.NEU.FTZ.AND P1, PT, R3, -INF , PT ;  /* 0xff8000000300780b */ /* 0x000fe20003f3d000 */
[----:B------:R-:W-:Y:S02]  /*1d510*/  FMUL.FTZ R188, R189, R3 ;  /* 0x00000003bdbc7220 */ /* 0x000fe40000410000 */
[-CC-:B------:R-:W-:Y:S01]  /*1d520*/  FFMA.FTZ R179, R64, R189.reuse, -R194.reuse ;  /* 0x000000bd40b37223 */ /* 0x180fe200000108c2 */
[-CC-:B------:R-:W-:Y:S01]  /*1d530*/  FFMA.FTZ R178, R65, R189.reuse, -R194.reuse ;  /* 0x000000bd41b27223 */ /* 0x180fe200000108c2 */
[-CC-:B------:R-:W-:Y:S01]  /*1d540*/  FFMA.FTZ R176, R60, R189.reuse, -R194.reuse ;  /* 0x000000bd3cb07223 */ /* 0x180fe200000108c2 */
[----:B------:R-:W-:Y:S01]  /*1d550*/  FSEL R188, R188, RZ, P1 ;  /* 0x000000ffbcbc7208 */ /* 0x000fe20000800000 */
[-CC-:B------:R-:W-:Y:S01]  /*1d560*/  FFMA.FTZ R174, R61, R189.reuse, -R194.reuse ;  /* 0x000000bd3dae7223 */ /* 0x180fe200000108c2 */
[-CC-:B------:R-:W-:Y:S01]  /*1d570*/  FFMA.FTZ R172, R56, R189.reuse, -R194.reuse ;  /* 0x000000bd38ac7223 */ /* 0x180fe200000108c2 */
[----:B------:R-:W-:Y:S01]  /*1d580*/  MUFU.EX2 R179, R179 ;  /* 0x000000b300b37308 */ /* 0x000fe20000000800 */
[-C--:B------:R-:W-:Y:S01]  /*1d590*/  FFMA.FTZ R9, R57, R189.reuse, -R194 ;  /* 0x000000bd39097223 */ /* 0x080fe200000108c2 */
[-CC-:B------:R-:W-:Y:S01]  /*1d5a0*/  FFMA.FTZ R183, R66, R189.reuse, -R188.reuse ;  /* 0x000000bd42b77223 */ /* 0x180fe200000108bc */
[-CC-:B------:R-:W-:Y:S01]  /*1d5b0*/  FFMA.FTZ R182, R67, R189.reuse, -R188.reuse ;  /* 0x000000bd43b67223 */ /* 0x180fe200000108bc */
[-CC-:B------:R-:W-:Y:S01]  /*1d5c0*/  FFMA.FTZ R177, R62, R189.reuse, -R188.reuse ;  /* 0x000000bd3eb17223 */ /* 0x180fe200000108bc */
[-C--:B------:R-:W-:Y:S01]  /*1d5d0*/  FFMA.FTZ R175, R63, R189.reuse, -R188 ;  /* 0x000000bd3faf7223 */ /* 0x080fe200000108bc */
[-CC-:B------:R-:W-:Y:S01]  /*1d5e0*/  FFMA.FTZ R8, R40, R189.reuse, -R194.reuse ;  /* 0x000000bd28087223 */ /* 0x180fe200000108c2 */
[-C--:B------:R-:W-:Y:S01]  /*1d5f0*/  FFMA.FTZ R0, R41, R189.reuse, -R194 ;  /* 0x000000bd29007223 */ /* 0x080fe200000108c2 */
[----:B------:R-:W1:Y:S01]  /*1d600*/  MUFU.EX2 R178, R178 ;  /* 0x000000b200b27308 */ /* 0x000e620000000800 */
[-CC-:B------:R-:W-:Y:S01]  /*1d610*/  FFMA.FTZ R173, R58, R189.reuse, -R188.reuse ;  /* 0x000000bd3aad7223 */ /* 0x180fe200000108bc */
[-CC-:B------:R-:W-:Y:S01]  /*1d620*/  FFMA.FTZ R167, R59, R189.reuse, -R188.reuse ;  /* 0x000000bd3ba77223 */ /* 0x180fe200000108bc */
[-CC-:B------:R-:W-:Y:S01]  /*1d630*/  FFMA.FTZ R166, R42, R189.reuse, -R188.reuse ;  /* 0x000000bd2aa67223 */ /* 0x180fe200000108bc */
[-CC-:B------:R-:W-:Y:S01]  /*1d640*/  FFMA.FTZ R2, R43, R189.reuse, -R188.reuse ;  /* 0x000000bd2b027223 */ /* 0x180fe200000108bc */
[----:B------:R-:W-:Y:S01]  /*1d650*/  LDSM.16.MT88.4 R56, [R217+0x12000] ;  /* 0x01200000d938783b */ /* 0x000fe20000004200 */
[-CC-:B------:R-:W-:Y:S01]  /*1d660*/  FFMA.FTZ R192, R192, R189.reuse, -R188.reuse ;  /* 0x000000bdc0c07223 */ /* 0x180fe200000108bc */
[----:B------:R-:W-:Y:S01]  /*1d670*/  FFMA.FTZ R191, R191, R189, -R188 ;  /* 0x000000bdbfbf7223 */ /* 0x000fe200000108bc */
[----:B------:R-:W2:Y:S01]  /*1d680*/  MUFU.EX2 R176, R176 ;  /* 0x000000b000b07308 */ /* 0x000ea20000000800 */
[----:B------:R-:W3:Y:S04]  /*1d690*/  LDSM.16.MT88.4 R40, [R220+0x12000] ;  /* 0x01200000dc28783b */ /* 0x000ee80000004200 */
[----:B------:R-:W4:Y:S03]  /*1d6a0*/  LDSM.16.MT88.4 R64, [R216+0x12000] ;  /* 0x01200000d840783b */ /* 0x000f260000004200 */
[----:B------:R-:W5:Y:S01]  /*1d6b0*/  MUFU.EX2 R174, R174 ;  /* 0x000000ae00ae7308 */ /* 0x000f620000000800 */
[----:B-1----:R-:W-:Y:S01]  /*1d6c0*/  F2FP.F16.F32.PACK_AB R128, R178, R179 ;  /* 0x000000b3b280723e */ /* 0x002fe200000000ff */
[----:B------:R-:W-:-:S06]  /*1d6d0*/  FADD.FTZ R178, R179, R178 ;  /* 0x000000b2b3b27221 */ /* 0x000fcc0000010000 */
[----:B------:R-:W-:Y:S01]  /*1d6e0*/  MUFU.EX2 R183, R183 ;  /* 0x000000b700b77308 */ /* 0x000fe20000000800 */
[----:B--2---:R-:W-:-:S07]  /*1d6f0*/  FADD.FTZ R178, R176, R178 ;  /* 0x000000b2b0b27221 */ /* 0x004fce0000010000 */
[----:B------:R-:W1:Y:S01]  /*1d700*/  MUFU.EX2 R182, R182 ;  /* 0x000000b600b67308 */ /* 0x000e620000000800 */
[C---:B-----5:R-:W-:Y:S01]  /*1d710*/  F2FP.F16.F32.PACK_AB R130, R174.reuse, R176 ;  /* 0x000000b0ae82723e */ /* 0x060fe200000000ff */
[----:B------:R-:W-:-:S06]  /*1d720*/  FADD.FTZ R178, R174, R178 ;  /* 0x000000b2aeb27221 */ /* 0x000fcc0000010000 */
[----:B------:R-:W2:Y:S08]  /*1d730*/  MUFU.EX2 R177, R177 ;  /* 0x000000b100b17308 */ /* 0x000eb00000000800 */
[----:B------:R-:W5:Y:S01]  /*1d740*/  MUFU.EX2 R175, R175 ;  /* 0x000000af00af7308 */ /* 0x000f620000000800 */
[----:B-1----:R-:W-:Y:S01]  /*1d750*/  F2FP.F16.F32.PACK_AB R129, R182, R183 ;  /* 0x000000b7b681723e */ /* 0x002fe200000000ff */
[----:B------:R-:W-:-:S06]  /*1d760*/  FADD.FTZ R182, R183, R182 ;  /* 0x000000b6b7b67221 */ /* 0x000fcc0000010000 */
[----:B------:R-:W1:Y:S01]  /*1d770*/  MUFU.EX2 R172, R172 ;  /* 0x000000ac00ac7308 */ /* 0x000e620000000800 */
[----:B--2---:R-:W-:-:S07]  /*1d780*/  FADD.FTZ R182, R177, R182 ;  /* 0x000000b6b1b67221 */ /* 0x004fce0000010000 */
[----:B------:R-:W2:Y:S01]  /*1d790*/  MUFU.EX2 R9, R9 ;  /* 0x0000000900097308 */ /* 0x000ea20000000800 */
[C---:B-----5:R-:W-:Y:S01]  /*1d7a0*/  F2FP.F16.F32.PACK_AB R131, R175.reuse, R177 ;  /* 0x000000b1af83723e */ /* 0x060fe200000000ff */
[----:B------:R-:W-:-:S06]  /*1d7b0*/  FADD.FTZ R182, R175, R182 ;  /* 0x000000b6afb67221 */ /* 0x000fcc0000010000 */
[----:B------:R-:W-:Y:S01]  /*1d7c0*/  MUFU.EX2 R8, R8 ;  /* 0x0000000800087308 */ /* 0x000fe20000000800 */
[----:B------:R-:W-:Y:S01]  /*1d7d0*/  HMMA.16816.F32 R160, R128, R156, RZ ;  /* 0x0000009c80a0723c */ /* 0x000fe200000018ff */
[----:B-1----:R-:W-:-:S05]  /*1d7e0*/  FADD.FTZ R178, R172, R178 ;  /* 0x000000b2acb27221 */ /* 0x002fca0000010000 */
[----:B------:R-:W-:Y:S01]  /*1d7f0*/  HMMA.16816.F32 R152, R128, R148, RZ ;  /* 0x000000948098723c */ /* 0x000fe200000018ff */
[----:B------:R-:W1:Y:S01]  /*1d800*/  MUFU.EX2 R0, R0 ;  /* 0x0000000000007308 */ /* 0x000e620000000800 */
[C---:B--2---:R-:W-:Y:S01]  /*1d810*/  F2FP.F16.F32.PACK_AB R12, R9.reuse, R172 ;  /* 0x000000ac090c723e */ /* 0x044fe200000000ff */
[----:B------:R-:W-:-:S03]  /*1d820*/  FADD.FTZ R178, R9, R178 ;  /* 0x000000b209b27221 */ /* 0x000fc60000010000 */
[C---:B------:R-:W-:Y:S03]  /*1d830*/  HMMA.16816.F32 R156, R128.reuse, R158, RZ ;  /* 0x0000009e809c723c */ /* 0x040fe600000018ff */
[----:B------:R-:W2:Y:S03]  /*1d840*/  MUFU.EX2 R173, R173 ;  /* 0x000000ad00ad7308 */ /* 0x000ea60000000800 */
[C---:B---3--:R-:W-:Y:S05]  /*1d850*/  HMMA.16816.F32 R36, R128.reuse, R40, RZ ;  /* 0x000000288024723c */ /* 0x048fea00000018ff */
[----:B------:R-:W3:Y:S01]  /*1d860*/  MUFU.EX2 R167, R167 ;  /* 0x000000a700a77308 */ /* 0x000ee20000000800 */
[----:B-1----:R-:W-:Y:S01]  /*1d870*/  F2FP.F16.F32.PACK_AB R14, R0, R8 ;  /* 0x00000008000e723e */ /* 0x002fe200000000ff */
[----:B------:R-:W-:Y:S01]  /*1d880*/  HMMA.16816.F32 R52, R128, R56, RZ ;  /* 0x000000388034723c */ /* 0x000fe200000018ff */
[----:B------:R-:W-:-:S04]  /*1d890*/  FADD.FTZ R8, R8, R178 ;  /* 0x000000b208087221 */ /* 0x000fc80000010000 */
[----:B------:R-:W-:Y:S01]  /*1d8a0*/  FADD.FTZ R8, R0, R8 ;  /* 0x0000000800087221 */ /* 0x000fe20000010000 */
[----:B------:R-:W-:Y:S01]  /*1d8b0*/  MUFU.EX2 R166, R166 ;  /* 0x000000a600a67308 */ /* 0x000fe20000000800 */
[----:B----4-:R-:W-:Y:S01]  /*1d8c0*/  HMMA.16816.F32 R60, R128, R64, RZ ;  /* 0x00000040803c723c */ /* 0x010fe200000018ff */
[----:B--2---:R-:W-:-:S05]  /*1d8d0*/  FADD.FTZ R182, R173, R182 ;  /* 0x000000b6adb67221 */ /* 0x004fca0000010000 */
[----:B------:R-:W-:Y:S01]  /*1d8e0*/  HMMA.16816.F32 R40, R128, R42, RZ ;  /* 0x0000002a8028723c */ /* 0x000fe200000018ff */
[----:B------:R-:W1:Y:S01]  /*1d8f0*/  MUFU.EX2 R2, R2 ;  /* 0x0000000200027308 */ /* 0x000e620000000800 */
[C---:B---3--:R-:W-:Y:S01]  /*1d900*/  F2FP.F16.F32.PACK_AB R13, R167.reuse, R173 ;  /* 0x000000ada70d723e */ /* 0x048fe200000000ff */
[----:B------:R-:W-:-:S03]  /*1d910*/  FADD.FTZ R182, R167, R182 ;  /* 0x000000b6a7b67221 */ /* 0x000fc60000010000 */
[C---:B------:R-:W-:Y:S03]  /*1d920*/  HMMA.16816.F32 R56, R128.reuse, R58, RZ ;  /* 0x0000003a8038723c */ /* 0x040fe600000018ff */
[----:B------:R-:W-:Y:S03]  /*1d930*/  MUFU.EX2 R192, R192 ;  /* 0x000000c000c07308 */ /* 0x000fe60000000800 */
[----:B------:R-:W-:Y:S01]  /*1d940*/  HMMA.16816.F32 R64, R128, R66, RZ ;  /* 0x000000428040723c */ /* 0x000fe200000018ff */
[----:B-1----:R-:W-:-:S05]  /*1d950*/  F2FP.F16.F32.PACK_AB R15, R2, R166 ;  /* 0x000000a6020f723e */ /* 0x002fca00000000ff */
[----:B------:R-:W-:Y:S01]  /*1d960*/  HMMA.16816.F32 R136, R128, R132, RZ ;  /* 0x000000848088723c */ /* 0x000fe200000018ff */
[----:B------:R-:W-:-:S04]  /*1d970*/  FADD.FTZ R166, R166, R182 ;  /* 0x000000b6a6a67221 */ /* 0x000fc80000010000 */
[----:B------:R-:W-:Y:S01]  /*1d980*/  FADD.FTZ R166, R2, R166 ;  /* 0x000000a602a67221 */ /* 0x000fe20000010000 */
[C---:B------:R-:W-:Y:S06]  /*1d990*/  HMMA.16816.F32 R152, R12.reuse, R184, R152 ;  /* 0x000000b80c98723c */ /* 0x040fec0000001898 */
[----:B------:R-:W-:Y:S01]  /*1d9a0*/  HMMA.16816.F32 R160, R12, R4, R160 ;  /* 0x000000040ca0723c */ /* 0x000fe200000018a0 */
[----:B------:R-:W-:Y:S02]  /*1d9b0*/  IMAD.MOV.U32 R185, RZ, RZ, R17 ;  /* 0x000000ffffb97224 */ /* 0x000fe400078e0011 */
[----:B------:R-:W-:-:S02]  /*1d9c0*/  IMAD.MOV.U32 R184, RZ, RZ, R16 ;  /* 0x000000ffffb87224 */ /* 0x000fc400078e0010 */
[----:B------:R-:W1:Y:S01]  /*1d9d0*/  LDSM.16.MT88.4 R16, [R217+0x12800] ;  /* 0x01280000d910783b */ /* 0x000e620000004200 */
[C---:B------:R-:W-:Y:S03]  /*1d9e0*/  HMMA.16816.F32 R156, R12.reuse, R6, R156 ;  /* 0x000000060c9c723c */ /* 0x040fe6000000189c */
[----:B------:R-:W2:Y:S03]  /*1d9f0*/  LDSM.16.MT88.4 R4, [R216+0x12800] ;  /* 0x01280000d804783b */ /* 0x000ea60000004200 */
[C---:B------:R-:W-:Y:S06]  /*1da00*/  HMMA.16816.F32 R36, R12.reuse, R24, R36 ;  /* 0x000000180c24723c */ /* 0x040fec0000001824 */
[----:B------:R-:W-:Y:S01]  /*1da10*/  HMMA.16816.F32 R40, R12, R26, R40 ;  /* 0x0000001a0c28723c */ /* 0x000fe20000001828 */
[----:B------:R-:W3:Y:S05]  /*1da20*/  LDSM.16.MT88.4 R24, [R218+0x14800] ;  /* 0x01480000da18783b */ /* 0x000eea0000004200 */
[C---:B------:R-:W-:Y:S06]  /*1da30*/  HMMA.16816.F32 R44, R128.reuse, R48, RZ ;  /* 0x00000030802c723c */ /* 0x040fec00000018ff */
[C---:B------:R-:W-:Y:S06]  /*1da40*/  HMMA.16816.F32 R76, R128.reuse, R80, RZ ;  /* 0x00000050804c723c */ /* 0x040fec00000018ff */
[C---:B------:R-:W-:Y:S06]  /*1da50*/  HMMA.16816.F32 R92, R128.reuse, R96, RZ ;  /* 0x00000060805c723c */ /* 0x040fec00000018ff */
[----:B------:R-:W-:Y:S06]  /*1da60*/  HMMA.16816.F32 R100, R128, R104, RZ ;  /* 0x000000688064723c */ /* 0x000fec00000018ff */
[C---:B-1----:R-:W-:Y:S06]  /*1da70*/  HMMA.16816.F32 R52, R12.reuse, R16, R52 ;  /* 0x000000100c34723c */ /* 0x042fec0000001834 */
[C---:B------:R-:W-:Y:S01]  /*1da80*/  HMMA.16816.F32 R56, R12.reuse, R18, R56 ;  /* 0x000000120c38723c */ /* 0x040fe20000001838 */
[----:B------:R-:W-:Y:S05]  /*1da90*/  LDSM.16.MT88.4 R16, [R220+0x16800] ;  /* 0x01680000dc10783b */ /* 0x000fea0000004200 */
[C---:B--2---:R-:W-:Y:S06]  /*1daa0*/  HMMA.16816.F32 R60, R12.reuse, R4, R60 ;  /* 0x000000040c3c723c */ /* 0x044fec000000183c */
[----:B------:R-:W-:Y:S01]  /*1dab0*/  HMMA.16816.F32 R64, R12, R6, R64 ;  /* 0x000000060c40723c */ /* 0x000fe20000001840 */
[----:B------:R-:W1:Y:S05]  /*1dac0*/  LDSM.16.MT88.4 R4, [R216+0x14800] ;  /* 0x01480000d804783b */ /* 0x000e6a0000004200 */
[C---:B------:R-:W-:Y:S06]  /*1dad0*/  HMMA.16816.F32 R132, R128.reuse, R134, RZ ;  /* 0x000000868084723c */ /* 0x040fec00000018ff */
[C---:B------:R-:W-:Y:S06]  /*1dae0*/  HMMA.16816.F32 R48, R128.reuse, R50, RZ ;  /* 0x000000328030723c */ /* 0x040fec00000018ff */
[C---:B------:R-:W-:Y:S06]  /*1daf0*/  HMMA.16816.F32 R80, R128.reuse, R82, RZ ;  /* 0x000000528050723c */ /* 0x040fec00000018ff */
[C---:B------:R-:W-:Y:S06]  /*1db00*/  HMMA.16816.F32 R96, R128.reuse, R98, RZ ;  /* 0x000000628060723c */ /* 0x040fec00000018ff */
[----:B------:R-:W-:Y:S06]  /*1db10*/  HMMA.16816.F32 R104, R128, R106, RZ ;  /* 0x0000006a8068723c */ /* 0x000fec00000018ff */
[C---:B------:R-:W-:Y:S06]  /*1db20*/  HMMA.16816.F32 R136, R12.reuse, R28, R136 ;  /* 0x0000001c0c88723c */ /* 0x040fec0000001888 */
        /* <DEDUP_REMOVED lines=12> */
[----:B------:R-:W-:Y:S01]  /*1dbf0*/  HMMA.16816.F32 R104, R12, R18, R104 ;  /* 0x000000120c68723c */ /* 0x000fe20000001868 */
[----:B------:R-:W5:Y:S05]  /*1dc00*/  LDSM.16.MT88.4 R16, [R216+0x16800] ;  /* 0x01680000d810783b */ /* 0x000f6a0000004200 */
        /* <DEDUP_REMOVED lines=13> */
[-CC-:B------:R-:W-:Y:S01]  /*1dce0*/  FFMA.FTZ R168, R184, R189.reuse, -R194.reuse ;  /* 0x000000bdb8a87223 */ /* 0x180fe200000108c2 */
[-C--:B------:R-:W-:Y:S01]  /*1dcf0*/  FFMA.FTZ R169, R185, R189.reuse, -R194 ;  /* 0x000000bdb9a97223 */ /* 0x080fe200000108c2 */
[-CC-:B------:R-:W-:Y:S01]  /*1dd00*/  FFMA.FTZ R185, R249, R189.reuse, -R188.reuse ;  /* 0x000000bdf9b97223 */ /* 0x180fe200000108bc */
[-CC-:B------:R-:W-:Y:S01]  /*1dd10*/  FFMA.FTZ R184, R199, R189.reuse, -R188.reuse ;  /* 0x000000bdc7b87223 */ /* 0x180fe200000108bc */
[-C--:B------:R-:W-:Y:S01]  /*1dd20*/  FFMA.FTZ R249, R190, R189.reuse, -R188 ;  /* 0x000000bdbef97223 */ /* 0x080fe200000108bc */
[----:B------:R-:W-:Y:S01]  /*1dd30*/  HMMA.16816.F32 R148, R12, R186, R148 ;  /* 0x000000ba0c94723c */ /* 0x000fe20000001894 */
[-CC-:B------:R-:W-:Y:S01]  /*1dd40*/  FFMA.FTZ R170, R234, R189.reuse, -R194.reuse ;  /* 0x000000bdeaaa7223 */ /* 0x180fe200000108c2 */
[----:B------:R-:W-:Y:S01]  /*1dd50*/  FFMA.FTZ R171, R252, R189, -R194 ;  /* 0x000000bdfcab7223 */ /* 0x000fe200000108c2 */
[----:B------:R-:W-:Y:S01]  /*1dd60*/  MUFU.EX2 R168, R168 ;  /* 0x000000a800a87308 */ /* 0x000fe20000000800 */
[----:B------:R-:W-:-:S02]  /*1dd70*/  MOV R234, 0x90 ;  /* 0x0000009000ea7802 */ /* 0x000fc40000000f00 */
[C---:B------:R-:W-:Y:S01]  /*1dd80*/  HMMA.16816.F32 R144, R12.reuse, R32, R144 ;  /* 0x000000200c90723c */ /* 0x040fe20000001890 */
[-CC-:B------:R-:W-:Y:S01]  /*1dd90*/  FFMA.FTZ R187, R251, R189.reuse, -R188.reuse ;  /* 0x000000bdfbbb7223 */ /* 0x180fe200000108bc */
[-C--:B------:R-:W-:Y:S01]  /*1dda0*/  FFMA.FTZ R186, R250, R189.reuse, -R188 ;  /* 0x000000bdfaba7223 */ /* 0x080fe200000108bc */
[----:B------:R-:W-:Y:S02]  /*1ddb0*/  FFMA.FTZ R250, R195, R189, -R194 ;  /* 0x000000bdc3fa7223 */ /* 0x000fe400000108c2 */
[----:B------:R-:W5:Y:S01]  /*1ddc0*/  MUFU.EX2 R169, R169 ;  /* 0x000000a900a97308 */ /* 0x000f620000000800 */
[C---:B------:R-:W-:Y:S01]  /*1ddd0*/  HMMA.16816.F32 R140, R12.reuse, R34, R140 ;  /* 0x000000220c8c723c */ /* 0x040fe2000000188c */
[----:B------:R-:W-:Y:S05]  /*1dde0*/  LDSM.16.MT88.4 R32, [R218+0x11000] ;  /* 0x01100000da20783b */ /* 0x000fea0000004200 */
[C---:B--2---:R-:W-:Y:S01]  /*1ddf0*/  HMMA.16816.F32 R68, R12.reuse, R28, R68 ;  /* 0x0000001c0c44723c */ /* 0x044fe20000001844 */
[----:B------:R-:W-:Y:S05]  /*1de00*/  MUFU.EX2 R170, R170 ;  /* 0x000000aa00aa7308 */ /* 0x000fea0000000800 */
[C---:B------:R-:W-:Y:S01]  /*1de10*/  HMMA.16816.F32 R72, R12.reuse, R30, R72 ;  /* 0x0000001e0c48723c */ /* 0x040fe20000001848 */
[----:B------:R-:W-:Y:S02]  /*1de20*/  LDSM.16.MT88.4 R28, [R217+0x11000] ;  /* 0x01100000d91c783b */ /* 0x000fe40000004200 */
[----:B------:R-:W-:Y:S03]  /*1de30*/  MUFU.EX2 R171, R171 ;  /* 0x000000ab00ab7308 */ /* 0x000fe60000000800 */
[C---:B----4-:R-:W-:Y:S05]  /*1de40*/  HMMA.16816.F32 R84, R12.reuse, R20, R84 ;  /* 0x000000140c54723c */ /* 0x050fea0000001854 */
[----:B------:R-:W-:Y:S01]  /*1de50*/  MUFU.EX2 R187, R187 ;  /* 0x000000bb00bb7308 */ /* 0x000fe20000000800 */
[C---:B------:R-:W-:Y:S01]  /*1de60*/  HMMA.16816.F32 R88, R12.reuse, R22, R88 ;  /* 0x000000160c58723c */ /* 0x040fe20000001858 */
[----:B------:R-:W2:Y:S05]  /*1de70*/  LDSM.16.MT88.4 R20, [R220+0x11000] ;  /* 0x01100000dc14783b */ /* 0x000eaa0000004200 */
[C---:B---3--:R-:W-:Y:S01]  /*1de80*/  HMMA.16816.F32 R108, R12.reuse, R24, R108 ;  /* 0x000000180c6c723c */ /* 0x048fe2000000186c */
[----:B------:R-:W3:Y:S05]  /*1de90*/  MUFU.EX2 R186, R186 ;  /* 0x000000ba00ba7308 */ /* 0x000eea0000000800 */
[C---:B------:R-:W-:Y:S01]  /*1dea0*/  HMMA.16816.F32 R112, R12.reuse, R26, R112 ;  /* 0x0000001a0c70723c */ /* 0x040fe20000001870 */
[----:B------:R-:W4:Y:S02]  /*1deb0*/  LDSM.16.MT88.4 R24, [R216+0x11000] ;  /* 0x01100000d818783b */ /* 0x000f240000004200 */
[----:B------:R-:W-:Y:S03]  /*1dec0*/  MUFU.EX2 R185, R185 ;  /* 0x000000b900b97308 */ /* 0x000fe60000000800 */
[C---:B-1----:R-:W-:Y:S05]  /*1ded0*/  HMMA.16816.F32 R116, R12.reuse, R4, R116 ;  /* 0x000000040c74723c */ /* 0x042fea0000001874 */
[----:B------:R-:W1:Y:S01]  /*1dee0*/  MUFU.EX2 R184, R184 ;  /* 0x000000b800b87308 */ /* 0x000e620000000800 */
[----:B------:R-:W-:Y:S01]  /*1def0*/  HMMA.16816.F32 R120, R12, R6, R120 ;  /* 0x000000060c78723c */ /* 0x000fe20000001878 */
[----:B-----5:R-:W-:Y:S01]  /*1df00*/  F2FP.F16.F32.PACK_AB R4, R169, R168 ;  /* 0x000000a8a904723e */ /* 0x020fe200000000ff */
[----:B------:R-:W-:Y:S01]  /*1df10*/  FADD.FTZ R168, R168, R8 ;  /* 0x00000008a8a87221 */ /* 0x000fe20000010000 */
[----:B---3--:R-:W-:Y:S01]  /*1df20*/  F2FP.F16.F32.PACK_AB R5, R186, R187 ;  /* 0x000000bbba05723e */ /* 0x008fe200000000ff */
[----:B------:R-:W-:-:S02]  /*1df30*/  FADD.FTZ R187, R187, R166 ;  /* 0x000000a6bbbb7221 */ /* 0x000fc40000010000 */
[C---:B------:R-:W-:Y:S01]  /*1df40*/  HMMA.16816.F32 R124, R12.reuse, R16, R124 ;  /* 0x000000100c7c723c */ /* 0x040fe2000000187c */
[----:B------:R-:W-:Y:S01]  /*1df50*/  F2FP.F16.F32.PACK_AB R6, R171, R170 ;  /* 0x000000aaab06723e */ /* 0x000fe200000000ff */
[----:B------:R-:W-:Y:S01]  /*1df60*/  MUFU.EX2 R250, R250 ;  /* 0x000000fa00fa7308 */ /* 0x000fe20000000800 */
[----:B------:R-:W-:Y:S01]  /*1df70*/  FADD.FTZ R168, R169, R168 ;  /* 0x000000a8a9a87221 */ /* 0x000fe20000010000 */
[----:B------:R-:W-:Y:S02]  /*1df80*/  FADD.FTZ R187, R186, R187 ;  /* 0x000000bbbabb7221 */ /* 0x000fe40000010000 */
[----:B------:R-:W-:Y:S01]  /*1df90*/  HMMA.16816.F32 R128, R12, R18, R128 ;  /* 0x000000120c80723c */ /* 0x000fe20000001880 */
[----:B------:R-:W3:Y:S01]  /*1dfa0*/  LDSM.16.MT88.4 R12, [R218+0x13000] ;  /* 0x01300000da0c783b */ /* 0x000ee20000004200 */
[----:B------:R-:W-:Y:S01]  /*1dfb0*/  FADD.FTZ R170, R170, R168 ;  /* 0x000000a8aaaa7221 */ /* 0x000fe20000010000 */
[----:B-1----:R-:W-:Y:S02]  /*1dfc0*/  F2FP.F16.F32.PACK_AB R7, R184, R185 ;  /* 0x000000b9b807723e */ /* 0x002fe400000000ff */
[----:B------:R-:W1:Y:S01]  /*1dfd0*/  LDSM.16.MT88.4 R16, [R220+0x13000] ;  /* 0x01300000dc10783b */ /* 0x000e620000004200 */
[----:B------:R-:W-:Y:S01]  /*1dfe0*/  MUFU.EX2 R249, R249 ;  /* 0x000000f900f97308 */ /* 0x000fe20000000800 */
[----:B------:R-:W-:Y:S01]  /*1dff0*/  FADD.FTZ R185, R185, R187 ;  /* 0x000000bbb9b97221 */ /* 0x000fe20000010000 */
[----:B------:R-:W-:-:S02]  /*1e000*/  FADD.FTZ R170, R171, R170 ;  /* 0x000000aaabaa7221 */ /* 0x000fc40000010000 */
[----:B--2---:R-:W-:Y:S01]  /*1e010*/  HMMA.16816.F32 R160, R4, R20, R160 ;  /* 0x0000001404a0723c */ /* 0x004fe200000018a0 */
[----:B------:R-:W-:-:S05]  /*1e020*/  FADD.FTZ R185, R184, R185 ;  /* 0x000000b9b8b97221 */ /* 0x000fca0000010000 */
[C---:B------:R-:W-:Y:S01]  /*1e030*/  HMMA.16816.F32 R156, R4.reuse, R22, R156 ;  /* 0x00000016049c723c */ /* 0x040fe2000000189c */
[----:B------:R-:W2:Y:S05]  /*1e040*/  LDSM.16.MT88.4 R20, [R217+0x13000] ;  /* 0x01300000d914783b */ /* 0x000eaa0000004200 */
[C---:B----4-:R-:W-:Y:S06]  /*1e050*/  HMMA.16816.F32 R136, R4.reuse, R24, R136 ;  /* 0x000000180488723c */ /* 0x050fec0000001888 */
[C---:B------:R-:W-:Y:S01]  /*1e060*/  HMMA.16816.F32 R132, R4.reuse, R26, R132 ;  /* 0x0000001a0484723c */ /* 0x040fe20000001884 */
[----:B------:R-:W4:Y:S05]  /*1e070*/  LDSM.16.MT88.4 R24, [R216+0x13000] ;  /* 0x01300000d818783b */ /* 0x000f2a0000004200 */
[C---:B------:R-:W-:Y:S06]  /*1e080*/  HMMA.16816.F32 R152, R4.reuse, R32, R152 ;  /* 0x000000200498723c */ /* 0x040fec0000001898 */
[----:B---3--:R-:W-:Y:S01]  /*1e090*/  HMMA.16816.F32 R44, R4, R12, R44 ;  /* 0x0000000c042c723c */ /* 0x008fe2000000182c */
[-CC-:B------:R-:W-:Y:S01]  /*1e0a0*/  FFMA.FTZ R32, R198, R189.reuse, -R194.reuse ;  /* 0x000000bdc6207223 */ /* 0x180fe200000108c2 */
[----:B------:R-:W-:-:S04]  /*1e0b0*/  FFMA.FTZ R33, R197, R189, -R194 ;  /* 0x000000bdc5217223 */ /* 0x000fc800000108c2 */
[C---:B------:R-:W-:Y:S01]  /*1e0c0*/  HMMA.16816.F32 R48, R4.reuse, R14, R48 ;  /* 0x0000000e0430723c */ /* 0x040fe20000001830 */
[----:B------:R-:W3:Y:S01]  /*1e0d0*/  LDSM.16.MT88.4 R12, [R220+0x15000] ;  /* 0x01500000dc0c783b */ /* 0x000ee20000004200 */
[----:B------:R-:W5:Y:S04]  /*1e0e0*/  MUFU.EX2 R32, R32 ;  /* 0x0000002000207308 */ /* 0x000f680000000800 */
[C---:B-1----:R-:W-:Y:S04]  /*1e0f0*/  HMMA.16816.F32 R36, R4.reuse, R16, R36 ;  /* 0x000000100424723c */ /* 0x042fe80000001824 */
[----:B------:R-:W1:Y:S02]  /*1e100*/  MUFU.EX2 R33, R33 ;  /* 0x0000002100217308 */ /* 0x000e640000000800 */
[C---:B------:R-:W-:Y:S01]  /*1e110*/  HMMA.16816.F32 R40, R4.reuse, R18, R40 ;  /* 0x000000120428723c */ /* 0x040fe20000001828 */
[----:B------:R-:W3:Y:S05]  /*1e120*/  LDSM.16.MT88.4 R16, [R218+0x15000] ;  /* 0x01500000da10783b */ /* 0x000eea0000004200 */
[----:B--2---:R-:W-:Y:S01]  /*1e130*/  HMMA.16816.F32 R52, R4, R20, R52 ;  /* 0x000000140434723c */ /* 0x004fe20000001834 */
[----:B-----5:R-:W-:-:S05]  /*1e140*/  FADD.FTZ R170, R32, R170 ;  /* 0x000000aa20aa7221 */ /* 0x020fca0000010000 */
[----:B------:R-:W-:Y:S01]  /*1e150*/  HMMA.16816.F32 R56, R4, R22, R56 ;  /* 0x000000160438723c */ /* 0x000fe20000001838 */
[----:B------:R-:W2:Y:S01]  /*1e160*/  LDSM.16.MT88.4 R20, [R217+0x15000] ;  /* 0x01500000d914783b */ /* 0x000ea20000004200 */
[----:B-1----:R-:W-:-:S04]  /*1e170*/  FADD.FTZ R170, R33, R170 ;  /* 0x000000aa21aa7221 */ /* 0x002fc80000010000 */
[C---:B----4-:R-:W-:Y:S06]  /*1e180*/  HMMA.16816.F32 R60, R4.reuse, R24, R60 ;  /* 0x00000018043c723c */ /* 0x050fec000000183c */
[C---:B------:R-:W-:Y:S01]  /*1e190*/  HMMA.16816.F32 R64, R4.reuse, R26, R64 ;  /* 0x0000001a0440723c */ /* 0x040fe20000001840 */
[----:B------:R-:W-:Y:S05]  /*1e1a0*/  LDSM.16.MT88.4 R24, [R218+0x17000] ;  /* 0x01700000da18783b */ /* 0x000fea0000004200 */
[C---:B---3--:R-:W-:Y:S06]  /*1e1b0*/  HMMA.16816.F32 R68, R4.reuse, R12, R68 ;  /* 0x0000000c0444723c */ /* 0x048fec0000001844 */
[C---:B------:R-:W-:Y:S01]  /*1e1c0*/  HMMA.16816.F32 R72, R4.reuse, R14, R72 ;  /* 0x0000000e0448723c */ /* 0x040fe20000001848 */
[----:B------:R-:W1:Y:S05]  /*1e1d0*/  LDSM.16.MT88.4 R12, [R216+0x15000] ;  /* 0x01500000d80c783b */ /* 0x000e6a0000004200 */
[C---:B------:R-:W-:Y:S06]  /*1e1e0*/  HMMA.16816.F32 R76, R4.reuse, R16, R76 ;  /* 0x00000010044c723c */ /* 0x040fec000000184c */
[C---:B------:R-:W-:Y:S01]  /*1e1f0*/  HMMA.16816.F32 R80, R4.reuse, R18, R80 ;  /* 0x000000120450723c */ /* 0x040fe20000001850 */
[----:B------:R-:W3:Y:S05]  /*1e200*/  LDSM.16.MT88.4 R16, [R220+0x17000] ;  /* 0x01700000dc10783b */ /* 0x000eea0000004200 */
[C---:B--2---:R-:W-:Y:S06]  /*1e210*/  HMMA.16816.F32 R84, R4.reuse, R20, R84 ;  /* 0x000000140454723c */ /* 0x044fec0000001854 */
[C---:B------:R-:W-:Y:S01]  /*1e220*/  HMMA.16816.F32 R88, R4.reuse, R22, R88 ;  /* 0x000000160458723c */ /* 0x040fe20000001858 */
[----:B------:R-:W2:Y:S05]  /*1e230*/  LDSM.16.MT88.4 R20, [R217+0x17000] ;  /* 0x01700000d914783b */ /* 0x000eaa0000004200 */
[C---:B------:R-:W-:Y:S06]  /*1e240*/  HMMA.16816.F32 R148, R4.reuse, R34, R148 ;  /* 0x000000220494723c */ /* 0x040fec0000001894 */
[----:B------:R-:W-:Y:S01]  /*1e250*/  HMMA.16816.F32 R144, R4, R28, R144 ;  /* 0x0000001c0490723c */ /* 0x000fe20000001890 */
[-C--:B------:R-:W-:Y:S01]  /*1e260*/  FFMA.FTZ R34, R196, R189.reuse, -R194 ;  /* 0x000000bdc4227223 */ /* 0x080fe200000108c2 */
[----:B------:R-:W-:-:S02]  /*1e270*/  FFMA.FTZ R35, R193, R189, -R188 ;  /* 0x000000bdc1237223 */ /* 0x000fc400000108bc */
[----:B------:R-:W-:Y:S02]  /*1e280*/  MUFU.EX2 R188, R191 ;  /* 0x000000bf00bc7308 */ /* 0x000fe40000000800 */
[C---:B-1----:R-:W-:Y:S06]  /*1e290*/  HMMA.16816.F32 R92, R4.reuse, R12, R92 ;  /* 0x0000000c045c723c */ /* 0x042fec000000185c */
[C---:B------:R-:W-:Y:S01]  /*1e2a0*/  HMMA.16816.F32 R96, R4.reuse, R14, R96 ;  /* 0x0000000e0460723c */ /* 0x040fe20000001860 */
[----:B------:R-:W1:Y:S01]  /*1e2b0*/  LDSM.16.MT88.4 R12, [R216+0x17000] ;  /* 0x01700000d80c783b */ /* 0x000e620000004200 */
[----:B------:R-:W4:Y:S04]  /*1e2c0*/  MUFU.EX2 R34, R34 ;  /* 0x0000002200227308 */ /* 0x000f280000000800 */
[C---:B---3--:R-:W-:Y:S04]  /*1e2d0*/  HMMA.16816.F32 R100, R4.reuse, R16, R100 ;  /* 0x000000100464723c */ /* 0x048fe80000001864 */
[----:B------:R-:W3:Y:S02]  /*1e2e0*/  MUFU.EX2 R35, R35 ;  /* 0x0000002300237308 */ /* 0x000ee40000000800 */
[C---:B------:R-:W-:Y:S01]  /*1e2f0*/  HMMA.16816.F32 R104, R4.reuse, R18, R104 ;  /* 0x000000120468723c */ /* 0x040fe20000001868 */
[----:B------:R-:W5:Y:S05]  /*1e300*/  LDSM.16.MT88.4 R16, [R220+0x11800] ;  /* 0x01180000dc10783b */ /* 0x000f6a0000004200 */
[----:B------:R-:W-:Y:S01]  /*1e310*/  HMMA.16816.F32 R140, R4, R30, R140 ;  /* 0x0000001e048c723c */ /* 0x000fe2000000188c */
[----:B------:R-:W-:Y:S01]  /*1e320*/  LDSM.16.MT88.4 R28, [R218+0x13800] ;  /* 0x01380000da1c783b */ /* 0x000fe20000004200 */
[----:B----4-:R-:W-:-:S04]  /*1e330*/  FADD.FTZ R170, R34, R170 ;  /* 0x000000aa22aa7221 */ /* 0x010fc80000010000 */
[----:B------:R-:W-:Y:S01]  /*1e340*/  HMMA.16816.F32 R108, R4, R24, R108 ;  /* 0x00000018046c723c */ /* 0x000fe2000000186c */
[----:B---3--:R-:W-:-:S05]  /*1e350*/  FADD.FTZ R185, R35, R185 ;  /* 0x000000b923b97221 */ /* 0x008fca0000010000 */
[----:B------:R-:W-:Y:S01]  /*1e360*/  HMMA.16816.F32 R112, R4, R26, R112 ;  /* 0x0000001a0470723c */ /* 0x000fe20000001870 */
[----:B------:R-:W3:Y:S01]  /*1e370*/  LDSM.16.MT88.4 R24, [R218+0x11800] ;  /* 0x01180000da18783b */ /* 0x000ee20000004200 */
[----:B------:R-:W-:-:S04]  /*1e380*/  FADD.FTZ R185, R192, R185 ;  /* 0x000000b9c0b97221 */ /* 0x000fc80000010000 */
[----:B--2---:R-:W-:Y:S01]  /*1e390*/  HMMA.16816.F32 R116, R4, R20, R116 ;  /* 0x000000140474723c */ /* 0x004fe20000001874 */
[----:B------:R-:W-:-:S05]  /*1e3a0*/  FADD.FTZ R185, R188, R185 ;  /* 0x000000b9bcb97221 */ /* 0x000fca0000010000 */
[C---:B-1----:R-:W-:Y:S06]  /*1e3b0*/  HMMA.16816.F32 R124, R4.reuse, R12, R124 ;  /* 0x0000000c047c723c */ /* 0x042fec000000187c */
[C---:B------:R-:W-:Y:S01]  /*1e3c0*/  HMMA.16816.F32 R128, R4.reuse, R14, R128 ;  /* 0x0000000e0480723c */ /* 0x040fe20000001880 */
[----:B------:R-:W1:Y:S05]  /*1e3d0*/  LDSM.16.MT88.4 R12, [R216+0x11800] ;  /* 0x01180000d80c783b */ /* 0x000e6a0000004200 */
[----:B------:R-:W-:Y:S01]  /*1e3e0*/  HMMA.16816.F32 R120, R4, R22, R120 ;  /* 0x000000160478723c */ /* 0x000fe20000001878 */
[----:B------:R-:W2:Y:S06]  /*1e3f0*/  LDSM.16.MT88.4 R20, [R217+0x11800] ;  /* 0x01180000d914783b */ /* 0x000eac0000004200 */
[----:B------:R-:W-:-:S02]  /*1e400*/  F2FP.F16.F32.PACK_AB R4, R33, R32 ;  /* 0x000000202104723e */ /* 0x000fc400000000ff */
[C---:B------:R-:W-:Y:S01]  /*1e410*/  F2FP.F16.F32.PACK_AB R6, R250.reuse, R34 ;  /* 0x00000022fa06723e */ /* 0x040fe200000000ff */
[----:B------:R-:W-:Y:S01]  /*1e420*/  FADD.FTZ R250, R250, R170 ;  /* 0x000000aafafa7221 */ /* 0x000fe20000010000 */
[----:B------:R-:W-:Y:S02]  /*1e430*/  F2FP.F16.F32.PACK_AB R5, R192, R35 ;  /* 0x00000023c005723e */ /* 0x000fe400000000ff */
[C---:B------:R-:W-:Y:S01]  /*1e440*/  F2FP.F16.F32.PACK_AB R7, R249.reuse, R188 ;  /* 0x000000bcf907723e */ /* 0x040fe200000000ff */
[----:B------:R-:W-:-:S06]  /*1e450*/  FADD.FTZ R249, R249, R185 ;  /* 0x000000b9f9f97221 */ /* 0x000fcc0000010000 */
[C---:B-----5:R-:W-:Y:S06]  /*1e460*/  HMMA.16816.F32 R160, R4.reuse, R16, R160 ;  /* 0x0000001004a0723c */ /* 0x060fec00000018a0 */
[C---:B------:R-:W-:Y:S01]  /*1e470*/  HMMA.16816.F32 R156, R4.reuse, R18, R156 ;  /* 0x00000012049c723c */ /* 0x040fe2000000189c */
[----:B------:R-:W4:Y:S05]  /*1e480*/  LDSM.16.MT88.4 R16, [R220+0x13800] ;  /* 0x01380000dc10783b */ /* 0x000f2a0000004200 */
[C---:B---3--:R-:W-:Y:S06]  /*1e490*/  HMMA.16816.F32 R152, R4.reuse, R24, R152 ;  /* 0x000000180498723c */ /* 0x048fec0000001898 */
[C---:B-1----:R-:W-:Y:S06]  /*1e4a0*/  HMMA.16816.F32 R136, R4.reuse, R12, R136 ;  /* 0x0000000c0488723c */ /* 0x042fec0000001888 */
[C---:B------:R-:W-:Y:S01]  /*1e4b0*/  HMMA.16816.F32 R132, R4.reuse, R14, R132 ;  /* 0x0000000e0484723c */ /* 0x040fe20000001884 */
[----:B------:R-:W1:Y:S05]  /*1e4c0*/  LDSM.16.MT88.4 R12, [R216+0x13800] ;  /* 0x01380000d80c783b */ /* 0x000e6a0000004200 */
[C---:B------:R-:W-:Y:S01]  /*1e4d0*/  HMMA.16816.F32 R148, R4.reuse, R26, R148 ;  /* 0x0000001a0494723c */ /* 0x040fe20000001894 */
[----:B------:R-:W3:Y:S05]  /*1e4e0*/  LDSM.16.MT88.4 R24, [R217+0x13800] ;  /* 0x01380000d918783b */ /* 0x000eea0000004200 */
[C---:B--2---:R-:W-:Y:S06]  /*1e4f0*/  HMMA.16816.F32 R144, R4.reuse, R20, R144 ;  /* 0x000000140490723c */ /* 0x044fec0000001890 */
[C---:B------:R-:W-:Y:S01]  /*1e500*/  HMMA.16816.F32 R140, R4.reuse, R22, R140 ;  /* 0x00000016048c723c */ /* 0x040fe2000000188c */
[----:B------:R-:W2:Y:S05]  /*1e510*/  LDSM.16.MT88.4 R20, [R220+0x15800] ;  /* 0x01580000dc14783b */ /* 0x000eaa0000004200 */
[C---:B----4-:R-:W-:Y:S06]  /*1e520*/  HMMA.16816.F32 R36, R4.reuse, R16, R36 ;  /* 0x000000100424723c */ /* 0x050fec0000001824 */
[C---:B------:R-:W-:Y:S01]  /*1e530*/  HMMA.16816.F32 R40, R4.reuse, R18, R40 ;  /* 0x000000120428723c */ /* 0x040fe20000001828 */
[----:B------:R-:W4:Y:S05]  /*1e540*/  LDSM.16.MT88.4 R16, [R218+0x15800] ;  /* 0x01580000da10783b */ /* 0x000f2a0000004200 */
[C---:B------:R-:W-:Y:S06]  /*1e550*/  HMMA.16816.F32 R44, R4.reuse, R28, R44 ;  /* 0x0000001c042c723c */ /* 0x040fec000000182c */
[C---:B-1----:R-:W-:Y:S06]  /*1e560*/  HMMA.16816.F32 R60, R4.reuse, R12, R60 ;  /* 0x0000000c043c723c */ /* 0x042fec000000183c */
[C---:B------:R-:W-:Y:S01]  /*1e570*/  HMMA.16816.F32 R64, R4.reuse, R14, R64 ;  /* 0x0000000e0440723c */ /* 0x040fe20000001840 */
[----:B------:R-:W1:Y:S05]  /*1e580*/  LDSM.16.MT88.4 R12, [R216+0x15800] ;  /* 0x01580000d80c783b */ /* 0x000e6a0000004200 */
        /* <DEDUP_REMOVED lines=14> */
[C---:B-----5:R-:W-:Y:S06]  /*1e670*/  HMMA.16816.F32 R84, R4.reuse, R28, R84 ;  /* 0x0000001c0454723c */ /* 0x060fec0000001854 */
[C---:B------:R-:W-:Y:S06]  /*1e680*/  HMMA.16816.F32 R88, R4.reuse, R30, R88 ;  /* 0x0000001e0458723c */ /* 0x040fec0000001858 */
[C---:B---3--:R-:W-:Y:S06]  /*1e690*/  HMMA.16816.F32 R100, R4.reuse, R24, R100 ;  /* 0x000000180464723c */ /* 0x048fec0000001864 */
[C---:B------:R-:W-:Y:S06]  /*1e6a0*/  HMMA.16816.F32 R104, R4.reuse, R26, R104 ;  /* 0x0000001a0468723c */ /* 0x040fec0000001868 */
[C---:B--2---:R-:W-:Y:S06]  /*1e6b0*/  HMMA.16816.F32 R108, R4.reuse, R20, R108 ;  /* 0x00000014046c723c */ /* 0x044fec000000186c */
[C---:B------:R-:W-:Y:S06]  /*1e6c0*/  HMMA.16816.F32 R112, R4.reuse, R22, R112 ;  /* 0x000000160470723c */ /* 0x040fec0000001870 */
[C---:B----4-:R-:W-:Y:S06]  /*1e6d0*/  HMMA.16816.F32 R116, R4.reuse, R16, R116 ;  /* 0x000000100474723c */ /* 0x050fec0000001874 */
[C---:B------:R-:W-:Y:S06]  /*1e6e0*/  HMMA.16816.F32 R120, R4.reuse, R18, R120 ;  /* 0x000000120478723c */ /* 0x040fec0000001878 */
[C---:B-1----:R-:W-:Y:S06]  /*1e6f0*/  HMMA.16816.F32 R124, R4.reuse, R12, R124 ;  /* 0x0000000c047c723c */ /* 0x042fec000000187c */
[----:B------:R-:W-:Y:S01]  /*1e700*/  HMMA.16816.F32 R128, R4, R14, R128 ;  /* 0x0000000e0480723c */ /* 0x000fe20000001880 */
[----:B------:R-:W-:-:S08]  /*1e710*/  NOP ;  /* 0x0000000000007918 */ /* 0x000fd00000000000 */
[----:B------:R-:W-:-:S15]  /*1e720*/  @!P6 BRA `(.L_x_2749) ;  /* 0x000000500020e947 */ /* 0x000fde0003800000 */
[----:B------:R-:W1:Y:S01]  /*1e730*/  LDC.64 R8, c[0x0][0x208] ;  /* 0x00008200ff087b82 */ /* 0x000e620000000a00 */
[----:B------:R-:W-:-:S04]  /*1e740*/  DEPBAR.LE SB0, 0x0 ;  /* 0x000080000000791a */ /* 0x000fc80000000000 */
[----:B------:R-:W-:Y:S05]  /*1e750*/  WARPSYNC.ALL ;  /* 0x0000000000007948 */ /* 0x000fea0003800000 */
[----:B------:R-:W-:Y:S01]  /*1e760*/  BSSY B0, `(.L_x_2750) ;  /* 0x000004e000007945 */ /* 0x000fe20003800000 */
[----:B------:R-:W-:Y:S01]  /*1e770*/  IADD3 R243, R165, -0x2, RZ ;  /* 0xfffffffea5f37810 */ /* 0x000fe20007ffe0ff */
[----:B------:R-:W-:Y:S06]  /*1e780*/  BAR.SYNC.DEFER_BLOCKING 0x0 ;  /* 0x0000000000007b1d */ /* 0x000fec0000010000 */
[----:B------:R-:W-:Y:S05]  /*1e790*/  @!P0 BRA `(.L_x_2751) ;  /* 0x0000000400148947 */ /* 0x000fea0003800000 */
[----:B-1----:R-:W-:Y:S02]  /*1e7a0*/  R2UR UR4, R8 ;  /* 0x00000000080472ca */ /* 0x002fe400000e0000 */
[----:B------:R-:W-:-:S13]  /*1e7b0*/  R2UR UR5, R9 ;  /* 0x00000000090572ca */ /* 0x000fda00000e0000 */
[----:B------:R-:W2:Y:S01]  /*1e7c0*/  LD.E R13, desc[UR4][R10.64+0x170] ;  /* 0x000170040a0d7980 */ /* 0x000ea2000c101900 */
[----:B------:R-:W-:Y:S01]  /*1e7d0*/  IMAD.SHL.U32 R0, R243, 0x40, RZ ;  /* 0x00000040f3007824 */ /* 0x000fe200078e00ff */
[----:B------:R-:W-:Y:S02]  /*1e7e0*/  R2UR UR10, R8 ;  /* 0x00000000080a72ca */ /* 0x000fe400000e0000 */
[----:B------:R-:W-:Y:S02]  /*1e7f0*/  R2UR UR11, R9 ;  /* 0x00000000090b72ca */ /* 0x000fe400000e0000 */
[----:B------:R-:W-:Y:S02]  /*1e800*/  IABS R2, R0 ;  /* 0x0000000000027213 */ /* 0x000fe40000000000 */
[----:B------:R-:W-:Y:S02]  /*1e810*/  IADD3 R14, R0, 0x40, RZ ;  /* 0x00000040000e7810 */ /* 0x000fe40007ffe0ff */
[----:B------:R-:W-:-:S02]  /*1e820*/  R2UR UR12, R8 ;  /* 0x00000000080c72ca */ /* 0x000fc400000e0000 */
[----:B------:R-:W-:Y:S02]  /*1e830*/  IABS R5, R14 ;  /* 0x0000000e00057213 */ /* 0x000fe40000000000 */
[C---:B------:R-:W-:Y:S02]  /*1e840*/  R2UR UR13, R9.reuse ;  /* 0x00000000090d72ca */ /* 0x040fe400000e0000 */
[----:B------:R-:W-:Y:S02]  /*1e850*/  R2UR UR8, R8 ;  /* 0x00000000080872ca */ /* 0x000fe400000e0000 */
[----:B------:R-:W-:Y:S02]  /*1e860*/  R2UR UR9, R9 ;  /* 0x00000000090972ca */ /* 0x000fe400000e0000 */
[-C--:B--2---:R-:W-:Y:S02]  /*1e870*/  IABS R6, R13.reuse ;  /* 0x0000000d00067213 */ /* 0x084fe40000000000 */
[----:B------:R-:W-:-:S02]  /*1e880*/  IABS R4, R13 ;  /* 0x0000000d00047213 */ /* 0x000fc40000000000 */
[----:B------:R-:W1:Y:S01]  /*1e890*/  I2F.RP R16, R6 ;  /* 0x0000000600107306 */ /* 0x000e620000209400 */
[-C--:B------:R-:W-:Y:S02]  /*1e8a0*/  LOP3.LUT R0, R0, R13.reuse, RZ, 0x3c, !PT ;  /* 0x0000000d00007212 */ /* 0x080fe400078e3cff */
[----:B------:R-:W-:Y:S01]  /*1e8b0*/  IMAD.MOV R4, RZ, RZ, -R4 ;  /* 0x000000ffff047224 */ /* 0x000fe200078e0a04 */
        /* <DEDUP_REMOVED lines=16> */
[----:B------:R-:W-:Y:S02]  /*1e9c0*/  @!P2 IMAD.IADD R2, R2, 0x1, -R6 ;  /* 0x000000010202a824 */ /* 0x000fe400078e0a06 */
[----:B------:R-:W-:Y:S01]  /*1e9d0*/  @!P2 VIADD R7, R7, 0x1 ;  /* 0x000000010707a836 */ /* 0x000fe20000000000 */
[----:B------:R-:W-:Y:S02]  /*1e9e0*/  ISETP.NE.AND P2, PT, R13, RZ, PT ;  /* 0x000000ff0d00720c */ /* 0x000fe40003f45270 */
[-C--:B------:R-:W-:Y:S01]  /*1e9f0*/  ISETP.GE.U32.AND P5, PT, R2, R6.reuse, PT ;  /* 0x000000060200720c */ /* 0x080fe20003fa6070 */
[----:B------:R-:W-:Y:S01]  /*1ea00*/  @!P4 VIADD R12, R12, 0x1 ;  /* 0x000000010c0cc836 */ /* 0x000fe20000000000 */
[----:B------:R-:W-:-:S04]  /*1ea10*/  @!P4 IADD3 R4, R4, -R6, RZ ;  /* 0x800000060404c210 */ /* 0x000fc80007ffe0ff */
[----:B------:R-:W-:Y:S02]  /*1ea20*/  ISETP.GE.U32.AND P6, PT, R4, R6, PT ;  /* 0x000000060400720c */ /* 0x000fe40003fc6070 */
[----:B------:R-:W-:-:S05]  /*1ea30*/  LOP3.LUT R4, RZ, R13, RZ, 0x33, !PT ;  /* 0x0000000dff047212 */ /* 0x000fca00078e33ff */
[----:B------:R-:W-:-:S04]  /*1ea40*/  @P5 VIADD R7, R7, 0x1 ;  /* 0x0000000107075836 */ /* 0x000fc80000000000 */
[----:B------:R-:W-:Y:S02]  /*1ea50*/  IMAD.MOV.U32 R5, RZ, RZ, R7 ;  /* 0x000000ffff057224 */ /* 0x000fe400078e0007 */
[----:B------:R-:W-:Y:S01]  /*1ea60*/  @P6 IADD3 R12, R12, 0x1, RZ ;  /* 0x000000010c0c6810 */ /* 0x000fe20007ffe0ff */
[----:B------:R-:W2:Y:S01]  /*1ea70*/  LD.E.64 R6, desc[UR4][R10.64+0x40] ;  /* 0x000040040a067980 */ /* 0x000ea2000c101b00 */
[----:B------:R-:W-:Y:S02]  /*1ea80*/  @!P1 IMAD.MOV R5, RZ, RZ, -R5 ;  /* 0x000000ffff059224 */ /* 0x000fe400078e0a05 */
[----:B------:R-:W-:-:S03]  /*1ea90*/  @!P3 IADD3 R12, -R12, RZ, RZ ;  /* 0x000000ff0c0cb210 */ /* 0x000fc60007ffe1ff */
[C---:B------:R-:W-:Y:S02]  /*1eaa0*/  SEL R5, R4.reuse, R5, !P2 ;  /* 0x0000000504057207 */ /* 0x040fe40005000000 */
[----:B------:R-:W-:-:S03]  /*1eab0*/  SEL R4, R4, R12, !P2 ;  /* 0x0000000c04047207 */ /* 0x000fc60005000000 */
[----:B------:R-:W-:-:S04]  /*1eac0*/  IMAD.WIDE R16, R5, 0x4, R240 ;  /* 0x0000000405107825 */ /* 0x000fc800078e02f0 */
[C---:B------:R-:W-:Y:S01]  /*1ead0*/  IMAD.WIDE R14, R4.reuse, 0x4, R240 ;  /* 0x00000004040e7825 */ /* 0x040fe200078e02f0 */
        /* <DEDUP_REMOVED lines=12> */
[----:B----4-:R-:W-:-:S04]  /*1eba0*/  IMAD R2, R15, R0, RZ ;  /* 0x000000000f027224 */ /* 0x010fc800078e02ff */
[----:B------:R-:W-:Y:S02]  /*1ebb0*/  IMAD R2, R14, R5, R2 ;  /* 0x000000050e027224 */ /* 0x000fe400078e0202 */
[----:B------:R-:W-:-:S04]  /*1ebc0*/  IMAD.WIDE.U32 R4, R0, R14, R12 ;  /* 0x0000000e00047225 */ /* 0x000fc800078e000c */
[----:B------:R-:W-:Y:S01]  /*1ebd0*/  IMAD.IADD R2, R5, 0x1, R2 ;  /* 0x0000000105027824 */ /* 0x000fe200078e0202 */
[----:B------:R-:W-:Y:S05]  /*1ebe0*/  BRA `(.L_x_2752) ;  /* 0x0000000000147947 */ /* 0x000fea0003800000 */
.L_x_2751:
[----:B-1----:R-:W-:Y:S02]  /*1ebf0*/  R2UR UR4, R8 ;  /* 0x00000000080472ca */ /* 0x002fe400000e0000 */
[----:B------:R-:W-:-:S13]  /*1ec00*/  R2UR UR5, R9 ;  /* 0x00000000090572ca */ /* 0x000fda00000e0000 */
[----:B------:R-:W2:Y:S02]  /*1ec10*/  LD.E R4, desc[UR4][R10.64+0x40] ;  /* 0x000040040a047980 */ /* 0x000ea4000c101900 */
[----:B--2---:R-:W-:-:S05]  /*1ec20*/  IMAD.U32 R4, R4, -0x40, RZ ;  /* 0xffffffc004047824 */ /* 0x004fca00078e00ff */
[----:B------:R-:W-:Y:S02]  /*1ec30*/  SHF.R.S32.HI R2, RZ, 0x1f, R4 ;  /* 0x0000001fff027819 */ /* 0x000fe40000011404 */
.L_x_2752:
[----:B------:R-:W-:Y:S05]  /*1ec40*/  BSYNC B0 ;  /* 0x0000000000007941 */ /* 0x000fea0003800000 */
.L_x_2750:
[C---:B------:R-:W-:Y:S01]  /*1ec50*/  LOP3.LUT P6, RZ, R244.reuse, 0x1, RZ, 0xc0, !PT ;  /* 0x00000001f4ff7812 */ /* 0x040fe200078cc0ff */
[----:B------:R-:W-:Y:S01]  /*1ec60*/  BSSY B1, `(.L_x_2753) ;  /* 0x00002c8000017945 */ /* 0x000fe20003800000 */
[C---:B------:R-:W-:Y:S02]  /*1ec70*/  LOP3.LUT P5, RZ, R244.reuse, 0x2, RZ, 0xc0, !PT ;  /* 0x00000002f4ff7812 */ /* 0x040fe400078ac0ff */
[C---:B------:R-:W-:Y:S02]  /*1ec80*/  LOP3.LUT P4, RZ, R244.reuse, 0x4, RZ, 0xc0, !PT ;  /* 0x00000004f4ff7812 */ /* 0x040fe4000788c0ff */
[----:B------:R-:W-:Y:S02]  /*1ec90*/  LOP3.LUT P3, RZ, R244, 0x8, RZ, 0xc0, !PT ;  /* 0x00000008f4ff7812 */ /* 0x000fe4000786c0ff */
[C---:B------:R-:W-:Y:S02]  /*1eca0*/  LEA R166, P2, R4.reuse, R181, 0x1 ;  /* 0x000000b504a67211 */ /* 0x040fe400078408ff */
[----:B------:R-:W-:-:S02]  /*1ecb0*/  IADD3 R0, P1, R4, R227, RZ ;  /* 0x000000e304007210 */ /* 0x000fc40007f3e0ff */
[----:B------:R-:W-:Y:S02]  /*1ecc0*/  LEA.HI.X R167, R4, R180, R2, 0x1, P2 ;  /* 0x000000b404a77211 */ /* 0x000fe400010f0c02 */
[----:B------:R-:W-:Y:S01]  /*1ecd0*/  @P6 R2UR UR10, R8 ;  /* 0x00000000080a62ca */ /* 0x000fe200000e0000 */
[----:B------:R-:W-:Y:S01]  /*1ece0*/  IMAD.X R2, R2, 0x1, R228, P1 ;  /* 0x0000000102027824 */ /* 0x000fe200008e06e4 */
[C---:B------:R-:W-:Y:S01]  /*1ecf0*/  @P6 R2UR UR11, R9.reuse ;  /* 0x00000000090b62ca */ /* 0x040fe200000e0000 */
[----:B------:R-:W-:Y:S01]  /*1ed00*/  @P5 IMAD.MOV.U32 R32, RZ, RZ, R166 ;  /* 0x000000ffff205224 */ /* 0x000fe200078e00a6 */
[----:B------:R-:W-:Y:S01]  /*1ed10*/  @P5 R2UR UR8, R8 ;  /* 0x00000000080852ca */ /* 0x000fe200000e0000 */
[----:B------:R-:W-:Y:S01]  /*1ed20*/  @P5 IMAD.MOV.U32 R33, RZ, RZ, R167 ;  /* 0x000000ffff215224 */ /* 0x000fe200078e00a7 */
[----:B------:R-:W-:Y:S02]  /*1ed30*/  @P5 R2UR UR9, R9 ;  /* 0x00000000090952ca */ /* 0x000fe400000e0000 */
[----:B------:R-:W-:-:S02]  /*1ed40*/  @P6 LEA R16, P2, R0, R181, 0x1 ;  /* 0x000000b500106211 */ /* 0x000fc400078408ff */
[----:B------:R-:W-:Y:S02]  /*1ed50*/  @P4 R2UR UR4, R8 ;  /* 0x00000000080442ca */ /* 0x000fe400000e0000 */
[----:B------:R-:W-:Y:S02]  /*1ed60*/  @P4 R2UR UR5, R9 ;  /* 0x00000000090542ca */ /* 0x000fe400000e0000 */
[C---:B------:R-:W-:Y:S01]  /*1ed70*/  @P6 LEA.HI.X R17, R0.reuse, R180, R2, 0x1, P2 ;  /* 0x000000b400116211 */ /* 0x040fe200010f0c02 */
[----:B------:R-:W-:Y:S01]  /*1ed80*/  @!PT LDS RZ, [RZ] ;  /* 0x00000000fffff984 */ /* 0x000fe20000000800 */
[----:B------:R-:W-:Y:S01]  /*1ed90*/  @!PT LDS RZ, [RZ] ;  /* 0x00000000fffff984 */ /* 0x000fe20000000800 */
[----:B------:R-:W-:Y:S01]  /*1eda0*/  @!PT LDS RZ, [RZ] ;  /* 0x00000000fffff984 */ /* 0x000fe20000000800 */
[----:B------:R-:W-:Y:S01]  /*1edb0*/  @P6 LDGSTS.E.BYPASS.LTC128B.128 [R242+0x10000], desc[UR10][R166.64] ;  /* 0x10000000a6f26fae */ /* 0x000fe2000b901d4a */
[CC--:B------:R-:W-:Y:S02]  /*1edc0*/  @P5 LEA R14, P1, R0.reuse, R181.reuse, 0x1 ;  /* 0x000000b5000e5211 */ /* 0x0c0fe400078208ff */
[----:B------:R-:W-:Y:S01]  /*1edd0*/  @P4 LEA R12, P2, R0, R181, 0x1 ;  /* 0x000000b5000c4211 */ /* 0x000fe200078408ff */
[----:B------:R-:W-:Y:S01]  /*1ede0*/  @!P6 STS.128 [R242+0x10000], RZ ;  /* 0x010000fff200e388 */ /* 0x000fe20000000c00 */
[----:B------:R-:W-:-:S02]  /*1edf0*/  @P3 R2UR UR12, R8 ;  /* 0x00000000080c32ca */ /* 0x000fc400000e0000 */
[----:B------:R-:W-:Y:S01]  /*1ee00*/  @P3 R2UR UR13, R9 ;  /* 0x00000000090d32ca */ /* 0x000fe200000e0000 */
[----:B------:R-:W-:Y:S01]  /*1ee10*/  @!PT LDS RZ, [RZ] ;  /* 0x00000000fffff984 */ /* 0x000fe20000000800 */
[----:B------:R-:W-:Y:S01]  /*1ee20*/  @!PT LDS RZ, [RZ] ;  /* 0x00000000fffff984 */ /* 0x000fe20000000800 */
[----:B------:R-:W-:Y:S01]  /*1ee30*/  @!PT LDS RZ, [RZ] ;  /* 0x00000000fffff984 */ /* 0x000fe20000000800 */
[----:B------:R1:W-:Y:S01]  /*1ee40*/  @P5 LDGSTS.E.BYPASS.LTC128B.128 [R242+0x12000], desc[UR8][R32.64+0x80] ;  /* 0x1200008020f25fae */ /* 0x0003e2000b901d48 */
[CCC-:B------:R-:W-:Y:S02]  /*1ee50*/  @P5 LEA.HI.X R15, R0.reuse, R180.reuse, R2.reuse, 0x1, P1 ;  /* 0x000000b4000f5211 */ /* 0x1c0fe400008f0c02 */
[CCC-:B------:R-:W-:Y:S01]  /*1ee60*/  @P4 LEA.HI.X R13, R0.reuse, R180.reuse, R2.reuse, 0x1, P2 ;  /* 0x000000b4000d4211 */ /* 0x1c0fe200010f0c02 */
[----:B------:R-:W-:Y:S01]  /*1ee70*/  @!P5 STS.128 [R242+0x12000], RZ ;  /* 0x012000fff200d388 */ /* 0x000fe20000000c00 */
[C---:B------:R-:W-:Y:S02]  /*1ee80*/  @P3 LEA R6, P1, R0.reuse, R181, 0x1 ;  /* 0x000000b500063211 */ /* 0x040fe400078208ff */
[C---:B------:R-:W-:Y:S02]  /*1ee90*/  IADD3 R4, P2, R0.reuse, R227, RZ ;  /* 0x000000e300047210 */ /* 0x040fe40007f5e0ff */
[----:B------:R-:W-:-:S02]  /*1eea0*/  @P3 LEA.HI.X R7, R0, R180, R2, 0x1, P1 ;  /* 0x000000b400073211 */ /* 0x000fc400008f0c02 */
[-C--:B------:R-:W-:Y:S01]  /*1eeb0*/  @P5 LEA R22, P1, R4, R181.reuse, 0x1 ;  /* 0x000000b504165211 */ /* 0x080fe200078208ff */
[----:B------:R-:W-:Y:S01]  /*1eec0*/  IMAD.X R2, R2, 0x1, R228, P2 ;  /* 0x0000000102027824 */ /* 0x000fe200010e06e4 */
[-C--:B------:R-:W-:Y:S02]  /*1eed0*/  @P6 LEA R24, P2, R4, R181.reuse, 0x1 ;  /* 0x000000b504186211 */ /* 0x080fe400078408ff */
[----:B------:R-:W-:Y:S02]  /*1eee0*/  @P3 R2UR UR14, R8 ;  /* 0x00000000080e32ca */ /* 0x000fe400000e0000 */
[CCC-:B------:R-:W-:Y:S02]  /*1eef0*/  @P6 LEA.HI.X R25, R4.reuse, R180.reuse, R2.reuse, 0x1, P2 ;  /* 0x000000b404196211 */ /* 0x1c0fe400010f0c02 */
[C---:B------:R-:W-:Y:S02]  /*1ef00*/  @P4 LEA R20, P2, R4.reuse, R181, 0x1 ;  /* 0x000000b504144211 */ /* 0x040fe400078408ff */
[----:B------:R-:W-:-:S02]  /*1ef10*/  @P5 LEA.HI.X R23, R4, R180, R2, 0x1, P1 ;  /* 0x000000b404175211 */ /* 0x000fc400008f0c02 */
[CC--:B------:R-:W-:Y:S02]  /*1ef20*/  @P4 LEA.HI.X R21, R4.reuse, R180.reuse, R2, 0x1, P2 ;  /* 0x000000b404154211 */ /* 0x0c0fe400010f0c02 */
[C---:B------:R-:W-:Y:S01]  /*1ef30*/  @P3 LEA R18, P1, R4.reuse, R181, 0x1 ;  /* 0x000000b504123211 */ /* 0x040fe200078208ff */
[----:B-1----:R-:W-:Y:S01]  /*1ef40*/  @P4 IMAD.MOV.U32 R32, RZ, RZ, R166 ;  /* 0x000000ffff204224 */ /* 0x002fe200078e00a6 */
[C---:B------:R-:W-:Y:S01]  /*1ef50*/  IADD3 R0, P2, R4.reuse, R227, RZ ;  /* 0x000000e304007210 */ /* 0x040fe20007f5e0ff */
[----:B------:R-:W-:Y:S01]  /*1ef60*/  @P4 IMAD.MOV.U32 R33, RZ, RZ, R167 ;  /* 0x000000ffff214224 */ /* 0x000fe200078e00a7 */
[----:B------:R-:W-:Y:S02]  /*1ef70*/  @P3 R2UR UR15, R9 ;  /* 0x00000000090f32ca */ /* 0x000fe400000e0000 */
[----:B------:R-:W-:Y:S01]  /*1ef80*/  @P3 LEA.HI.X R19, R4, R180, R2, 0x1, P1 ;  /* 0x000000b404133211 */ /* 0x000fe200008f0c02 */
[----:B------:R-:W-:Y:S01]  /*1ef90*/  IMAD.X R2, R2, 0x1, R228, P2 ;  /* 0x0000000102027824 */ /* 0x000fe200010e06e4 */
[----:B------:R-:W-:Y:S01]  /*1efa0*/  @!PT LDS RZ, [RZ] ;  /* 0x00000000fffff984 */ /* 0x000fe20000000800 */
[----:B------:R-:W-:Y:S01]  /*1efb0*/  @!PT LDS RZ, [RZ] ;  /* 0x00000000fffff984 */ /* 0x000fe20000000800 */
[----:B------:R-:W-:Y:S01]  /*1efc0*/  @!PT LDS RZ, [RZ] ;  /* 0x00000000fffff984 */ /* 0x000fe20000000800 */
[----:B------:R1:W-:Y:S01]  /*1efd0*/  @P4 LDGSTS.E.BYPASS.LTC128B.128 [R242+0x14000], desc[UR4][R32.64+0x100] ;  /* 0x1400010020f24fae */ /* 0x0003e2000b901d44 */
[----:B------:R-:W-:-:S02]  /*1efe0*/  @P6 LEA R28, P2, R0, R181, 0x1 ;  /* 0x000000b5001c6211 */ /* 0x000fc400078408ff */
[CC--:B------:R-:W-:Y:S01]  /*1eff0*/  @P5 LEA R26, P1, R0.reuse, R181.reuse, 0x1 ;  /* 0x000000b5001a5211 */ /* 0x0c0fe200078208ff */
[----:B------:R-:W-:Y:S01]  /*1f000*/  @!P4 STS.128 [R242+0x14000], RZ ;  /* 0x014000fff200c388 */ /* 0x000fe20000000c00 */
[CCC-:B------:R-:W-:Y:S02]  /*1f010*/  @P6 LEA.HI.X R29, R0.reuse, R180.reuse, R2.reuse, 0x1, P2 ;  /* 0x000000b4001d6211 */ /* 0x1c0fe400010f0c02 */
[CC--:B------:R-:W-:Y:S02]  /*1f020*/  @P4 LEA R4, P2, R0.reuse, R181.reuse, 0x1 ;  /* 0x000000b500044211 */ /* 0x0c0fe400078408ff */
[CCC-:B------:R-:W-:Y:S02]  /*1f030*/  @P5 LEA.HI.X R27, R0.reuse, R180.reuse, R2.reuse, 0x1, P1 ;  /* 0x000000b4001b5211 */ /* 0x1c0fe400008f0c02 */
[C---:B------:R-:W-:Y:S02]  /*1f040*/  @P3 LEA R30, P1, R0.reuse, R181, 0x1 ;  /* 0x000000b5001e3211 */ /* 0x040fe400078208ff */
[----:B------:R-:W-:-:S02]  /*1f050*/  @P4 LEA.HI.X R5, R0, R180, R2, 0x1, P2 ;  /* 0x000000b400054211 */ /* 0x000fc400010f0c02 */
[----:B------:R-:W-:Y:S02]  /*1f060*/  @P3 LEA.HI.X R31, R0, R180, R2, 0x1, P1 ;  /* 0x000000b4001f3211 */ /* 0x000fe400008f0c02 */
[----:B------:R-:W2:Y:S01]  /*1f070*/  S2R R0, SR_TID.X ;  /* 0x0000000000007919 */ /* 0x000ea20000002100 */
[----:B-1----:R-:W-:Y:S02]  /*1f080*/  @P3 IMAD.MOV.U32 R32, RZ, RZ, R166 ;  /* 0x000000ffff203224 */ /* 0x002fe400078e00a6 */
[----:B------:R-:W-:-:S05]  /*1f090*/  @P3 IMAD.MOV.U32 R33, RZ, RZ, R167 ;  /* 0x000000ffff213224 */ /* 0x000fca00078e00a7 */
        /* <DEDUP_REMOVED lines=9> */
[----:B------:R-:W-:Y:S01]  /*1f130*/  @!P6 STS.128 [R242+0x10800], RZ ;  /* 0x010800fff200e388 */ /* 0x000fe20000000c00 */
[----:B--2---:R-:W-:-:S03]  /*1f140*/  IMAD.SHL.U32 R0, R0, 0x2, RZ ;  /* 0x0000000200007824 */ /* 0x004fc600078e00ff */
[----:B------:R-:W-:Y:S01]  /*1f150*/  @!PT LDS RZ, [RZ] ;  /* 0x00000000fffff984 */ /* 0x000fe20000000800 */
[----:B------:R-:W-:Y:S01]  /*1f160*/  @!PT LDS RZ, [RZ] ;  /* 0x00000000fffff984 */ /* 0x000fe20000000800 */
[----:B------:R-:W-:Y:S01]  /*1f170*/  @!PT LDS RZ, [RZ] ;  /* 0x00000000fffff984 */ /* 0x000fe20000000800 */
[----:B------:R-:W-:Y:S04]  /*1f180*/  @P5 LDGSTS.E.BYPASS.LTC128B.128 [R242+0x12800], desc[UR8][R14.64+0x80] ;  /* 0x128000800ef25fae */ /* 0x000fe8000b901d48 */
[----:B------:R-:W-:Y:S01]  /*1f190*/  @!P5 STS.128 [R242+0x12800], RZ ;  /* 0x012800fff200d388 */ /* 0x000fe20000000c00 */
[----:B------:R-:W-:-:S03]  /*1f1a0*/  LOP3.LUT R165, R0, 0x6, RZ, 0xc0, !PT ;  /* 0x0000000600a57812 */ /* 0x000fc600078ec0ff */
[----:B------:R-:W-:Y:S01]  /*1f1b0*/  @!PT LDS RZ, [RZ] ;  /* 0x00000000fffff984 */ /* 0x000fe20000000800 */
[----:B------:R-:W-:Y:S01]  /*1f1c0*/  @!PT LDS RZ, [RZ] ;  /* 0x00000000fffff984 */ /* 0x000fe20000000800 */
[----:B------:R-:W-:Y:S01]  /*1f1d0*/  @!PT LDS RZ, [RZ] ;  /* 0x00000000fffff984 */ /* 0x000fe20000000800 */
[----:B------:R-:W-:Y:S02]  /*1f1e0*/  @P4 LDGSTS.E.BYPASS.LTC128B.128 [R242+0x14800], desc[UR4][R12.64+0x100] ;  /* 0x148001000cf24fae */ /* 0x000fe4000b901d44 */
[----:B------:R-:W-:Y:S02]  /*1f1f0*/  IMAD R165, R243, 0x40, R165 ;  /* 0x00000040f3a57824 */ /* 0x000fe400078e02a5 */
[----:B------:R-:W-:Y:S03]  /*1f200*/  @!P4 STS.128 [R242+0x14800], RZ ;  /* 0x014800fff200c388 */ /* 0x000fe60000000c00 */
[----:B------:R-:W-:Y:S01]  /*1f210*/  ISETP.GE.AND P2, PT, R165, R247, PT ;  /* 0x000000f7a500720c */ /* 0x000fe20003f46270 */
[----:B------:R-:W-:Y:S01]  /*1f220*/  @!PT LDS RZ, [RZ] ;  /* 0x00000000fffff984 */ /* 0x000fe20000000800 */
[----:B------:R-:W-:Y:S01]  /*1f230*/  @!PT LDS RZ, [RZ] ;  /* 0x00000000fffff984 */ /* 0x000fe20000000800 */
[----:B------:R-:W-:Y:S01]  /*1f240*/  @!PT LDS RZ, [RZ] ;  /* 0x00000000fffff984 */ /* 0x000fe20000000800 */
[----:B------:R-:W-:Y:S01]  /*1f250*/  @P3 LDGSTS.E.BYPASS.LTC128B.128 [R242+0x16800], desc[UR12][R6.64+0x180] ;  /* 0x1680018006f23fae */ /* 0x000fe2000b901d4c */
[----:B------:R-:W-:Y:S02]  /*1f260*/  @P6 R2UR UR12, R8 ;  /* 0x00000000080c62ca */ /* 0x000fe400000e0000 */
[----:B------:R-:W-:Y:S01]  /*1f270*/  @P6 R2UR UR13, R9 ;  /* 0x00000000090d62ca */ /* 0x000fe200000e0000 */
[----:B------:R-:W-:Y:S01]  /*1f280*/  @!P3 STS.128 [R242+0x16800], RZ ;  /* 0x016800fff200b388 */ /* 0x000fe20000000c00 */
[----:B------:R-:W-:-:S03]  /*1f290*/  ISETP.GE.OR P2, PT, R165, R246, !P2 ;  /* 0x000000f6a500720c */ /* 0x000fc60005746670 */
        /* <DEDUP_REMOVED lines=12> */
[----:B------:R-:W-:Y:S01]  /*1f360*/  @P4 R2UR UR9, R9 ;  /* 0x00000000090942ca */ /* 0x000fe200000e0000 */
[----:B------:R-:W-:Y:S04]  /*1f370*/  @!P5 STS.128 [R242+0x13000], RZ ;  /* 0x013000fff200d388 */ /* 0x000fe80000000c00 */
[----:B------:R-:W-:Y:S01]  /*1f380*/  @!PT LDS RZ, [RZ] ;  /* 0x00000000fffff984 */ /* 0x000fe20000000800 */
[----:B------:R-:W-:Y:S01]  /*1f390*/  @!PT LDS RZ, [RZ] ;  /* 0x00000000fffff984 */ /* 0x000fe20000000800 */
[----:B------:R-:W-:Y:S01]  /*1f3a0*/  @!PT LDS RZ, [RZ] ;  /* 0x00000000fffff984 */ /* 0x000fe20000000800 */
[----:B------:R-:W-:Y:S01]  /*1f3b0*/  @P4 LDGSTS.E.BYPASS.LTC128B.128 [R242+0x15000], desc[UR4][R20.64+0x100] ;  /* 0x1500010014f24fae */ /* 0x000fe2000b901d44 */
[----:B------:R-:W-:-:S02]  /*1f3c0*/  @P3 R2UR UR4, R8 ;  /* 0x00000000080432ca */ /* 0x000fc400000e0000 */
        /* <DEDUP_REMOVED lines=12> */
[----:B------:R-:W-:-:S03]  /*1f490*/  ISETP.GE.AND P6, PT, R165, R245, PT ;  /* 0x000000f5a500720c */ /* 0x000fc60003fc6270 */
[----:B------:R-:W-:Y:S01]  /*1f4a0*/  @!PT LDS RZ, [RZ] ;  /* 0x00000000fffff984 */ /* 0x000fe20000000800 */
[----:B------:R-:W-:Y:S01]  /*1f4b0*/  @!PT LDS RZ, [RZ] ;  /* 0x00000000fffff984 */ /* 0x000fe20000000800 */
[----:B------:R-:W-:Y:S01]  /*1f4c0*/  @!PT LDS RZ, [RZ] ;  /* 0x00000000fffff984 */ /* 0x000fe20000000800 */
[----:B------:R1:W-:Y:S01]  /*1f4d0*/  @P5 LDGSTS.E.BYPASS.LTC128B.128 [R242+0x13800], desc[UR10][R26.64+0x80] ;  /* 0x138000801af25fae */ /* 0x0003e2000b901d4a */
[----:B------:R-:W-:-:S03]  /*1f4e0*/  ISETP.GE.OR P6, PT, R165, R248, !P6 ;  /* 0x000000f8a500720c */ /* 0x000fc600077c6670 */
        /* <DEDUP_REMOVED lines=11> */
[----:B------:R-:W-:Y:S04]  /*1f5a0*/  LDSM.16.M88.4 R176, [R225+0x8800] ;  /* 0x00880000e1b0783b */ /* 0x000fe80000000200 */
[----:B------:R-:W-:Y:S04]  /*1f5b0*/  LDSM.16.M88.4 R168, [R225+0x9000] ;  /* 0x00900000e1a8783b */ /* 0x000fe80000000200 */
[----:B-1----:R-:W-:Y:S04]  /*1f5c0*/  LDSM.16.M88.4 R24, [R225+0x9800] ;  /* 0x00980000e118783b */ /* 0x002fe80000000200 */
[----:B--2---:R-:W-:Y:S04]  /*1f5d0*/  LDSM.16.M88.4 R4, [R225+0x8000] ;  /* 0x00800000e104783b */ /* 0x004fe80000000200 */
[----:B------:R-:W-:Y:S04]  /*1f5e0*/  LDSM.16.M88.4 R20, [R224] ;  /* 0x00000000e014783b */ /* 0x000fe80000000200 */
[----:B---3--:R-:W1:Y:S04]  /*1f5f0*/  LDSM.16.M88.4 R28, [R226] ;  /* 0x00000000e21c783b */ /* 0x008e680000000200 */
[----:B------:R-:W2:Y:S04]  /*1f600*/  LDSM.16.M88.4 R16, [R223] ;  /* 0x00000000df10783b */ /* 0x000ea80000000200 */
[----:B------:R-:W3:Y:S04]  /*1f610*/  LDSM.16.M88.4 R192, [R215] ;  /* 0x00000000d7c0783b */ /* 0x000ee80000000200 */
[----:B------:R-:W4:Y:S04]  /*1f620*/  LDSM.16.M88.4 R188, [R214] ;  /* 0x00000000d6bc783b */ /* 0x000f280000000200 */
[----:B------:R-:W5:Y:S04]  /*1f630*/  LDSM.16.M88.4 R184, [R213] ;  /* 0x00000000d5b8783b */ /* 0x000f680000000200 */
[----:B------:R-:W-:Y:S04]  /*1f640*/  LDSM.16.M88.4 R196, [R219+0x8800] ;  /* 0x00880000dbc4783b */ /* 0x000fe80000000200 */
[----:B------:R-:W0:Y:S01]  /*1f650*/  LDGDEPBAR ;  /* 0x00000000000079af */ /* 0x000e220000000000 */
[C---:B-1----:R-:W-:Y:S06]  /*1f660*/  HMMA.16816.F32 R12, R28.reuse, R4, RZ ;  /* 0x000000041c0c723c */ /* 0x042fec00000018ff */
[C---:B------:R-:W-:Y:S06]  /*1f670*/  HMMA.16816.F32 R4, R28.reuse, R6, RZ ;  /* 0x000000061c04723c */ /* 0x040fec00000018ff */
[C---:B------:R-:W-:Y:S06]  /*1f680*/  HMMA.16816.F32 R180, R28.reuse, R176, RZ ;  /* 0x000000b01cb4723c */ /* 0x040fec00000018ff */
[C---:B------:R-:W-:Y:S06]  /*1f690*/  HMMA.16816.F32 R172, R28.reuse, R168, RZ ;  /* 0x000000a81cac723c */ /* 0x040fec00000018ff */
[C---:B------:R-:W-:Y:S06]  /*1f6a0*/  HMMA.16816.F32 R176, R28.reuse, R178, RZ ;  /* 0x000000b21cb0723c */ /* 0x040fec00000018ff */
[C---:B------:R-:W-:Y:S06]  /*1f6b0*/  HMMA.16816.F32 R168, R28.reuse, R170, RZ ;  /* 0x000000aa1ca8723c */ /* 0x040fec00000018ff */
[C---:B------:R-:W-:Y:S06]  /*1f6c0*/  HMMA.16816.F32 R32, R28.reuse, R24, RZ ;  /* 0x000000181c20723c */ /* 0x040fec00000018ff */
[----:B------:R-:W-:Y:S01]  /*1f6d0*/  HMMA.16816.F32 R28, R28, R26, RZ ;  /* 0x0000001a1c1c723c */ /* 0x000fe200000018ff */
[----:B------:R-:W-:Y:S05]  /*1f6e0*/  LDSM.16.M88.4 R24, [R222] ;  /* 0x00000000de18783b */ /* 0x000fea0000000200 */
[C---:B--2---:R-:W-:Y:S06]  /*1f6f0*/  HMMA.16816.F32 R12, R20.reuse, R16, R12 ;  /* 0x00000010140c723c */ /* 0x044fec000000180c */
[C---:B------:R-:W-:Y:S01]  /*1f700*/  HMMA.16816.F32 R4, R20.reuse, R18, R4 ;  /* 0x000000121404723c */ /* 0x040fe20000001804 */
[----:B------:R-:W1:Y:S05]  /*1f710*/  LDSM.16.M88.4 R16, [R219+0x8000] ;  /* 0x00800000db10783b */ /* 0x000e6a0000000200 */
[C---:B---3--:R-:W-:Y:S06]  /*1f720*/  HMMA.16816.F32 R180, R20.reuse, R192, R180 ;  /* 0x000000c014b4723c */ /* 0x048fec00000018b4 */
[C---:B------:R-:W-:Y:S01]  /*1f730*/  HMMA.16816.F32 R176, R20.reuse, R194, R176 ;  /* 0x000000c214b0723c */ /* 0x040fe200000018b0 */
[----:B------:R-:W2:Y:S05]  /*1f740*/  LDSM.16.M88.4 R192, [R219+0x9000] ;  /* 0x00900000dbc0783b */ /* 0x000eaa0000000200 */
[C---:B----4-:R-:W-:Y:S06]  /*1f750*/  HMMA.16816.F32 R172, R20.reuse, R188, R172 ;  /* 0x000000bc14ac723c */ /* 0x050fec00000018ac */
[C---:B------:R-:W-:Y:S01]  /*1f760*/  HMMA.16816.F32 R168, R20.reuse, R190, R168 ;  /* 0x000000be14a8723c */ /* 0x040fe200000018a8 */
[----:B------:R-:W3:Y:S05]  /*1f770*/  LDSM.16.M88.4 R188, [R219+0x9800] ;  /* 0x00980000dbbc783b */ /* 0x000eea0000000200 */
[C---:B-----5:R-:W-:Y:S06]  /*1f780*/  HMMA.16816.F32 R32, R20.reuse, R184, R32 ;  /* 0x000000b81420723c */ /* 0x060fec0000001820 */
[----:B------:R-:W-:Y:S01]  /*1f790*/  HMMA.16816.F32 R28, R20, R186, R28 ;  /* 0x000000ba141c723c */ /* 0x000fe2000000181c */
[----:B------:R-:W-:Y:S04]  /*1f7a0*/  LDSM.16.M88.4 R184, [R221] ;  /* 0x00000000ddb8783b */ /* 0x000fe80000000200 */
[----:B------:R-:W-:Y:S01]  /*1f7b0*/  LDSM.16.M88.4 R20, [R212] ;  /* 0x00000000d414783b */ /* 0x000fe20000000200 */
[C---:B-1----:R-:W-:Y:S06]  /*1f7c0*/  HMMA.16816.F32 R12, R24.reuse, R16, R12 ;  /* 0x00000010180c723c */ /* 0x042fec000000180c */
[C---:B------:R-:W-:Y:S01]  /*1f7d0*/  HMMA.16816.F32 R4, R24.reuse, R18, R4 ;  /* 0x000000121804723c */ /* 0x040fe20000001804 */
[----:B------:R-:W1:Y:S05]  /*1f7e0*/  LDSM.16.M88.4 R16, [R212+0x800] ;  /* 0x00080000d410783b */ /* 0x000e6a0000000200 */
[C---:B------:R-:W-:Y:S06]  /*1f7f0*/  HMMA.16816.F32 R180, R24.reuse, R196, R180 ;  /* 0x000000c418b4723c */ /* 0x040fec00000018b4 */
[C---:B------:R-:W-:Y:S01]  /*1f800*/  HMMA.16816.F32 R176, R24.reuse, R198, R176 ;  /* 0x000000c618b0723c */ /* 0x040fe200000018b0 */
[----:B------:R-:W4:Y:S05]  /*1f810*/  LDSM.16.M88.4 R196, [R212+0x1000] ;  /* 0x00100000d4c4783b */ /* 0x000f2a0000000200 */
[C---:B--2---:R-:W-:Y:S06]  /*1f820*/  HMMA.16816.F32 R172, R24.reuse, R192, R172 ;  /* 0x000000c018ac723c */ /* 0x044fec00000018ac */
[C---:B------:R-:W-:Y:S01]  /*1f830*/  HMMA.16816.F32 R168, R24.reuse, R194, R168 ;  /* 0x000000c218a8723c */ /* 0x040fe200000018a8 */
[----:B------:R-:W-:Y:S05]  /*1f840*/  LDSM.16.M88.4 R192, [R226+0x2000] ;  /* 0x00200000e2c0783b */ /* 0x000fea0000000200 */
[C---:B---3--:R-:W-:Y:S06]  /*1f850*/  HMMA.16816.F32 R32, R24.reuse, R188, R32 ;  /* 0x000000bc1820723c */ /* 0x048fec0000001820 */
[----:B------:R-:W-:Y:S01]  /*1f860*/  HMMA.16816.F32 R28, R24, R190, R28 ;  /* 0x000000be181c723c */ /* 0x000fe2000000181c */
[----:B------:R-:W2:Y:S04]  /*1f870*/  LDSM.16.M88.4 R24, [R225+0xa000] ;  /* 0x00a00000e118783b */ /* 0x000ea80000000200 */
[----:B------:R-:W-:Y:S01]  /*1f880*/  LDSM.16.M88.4 R188, [R212+0x1800] ;  /* 0x00180000d4bc783b */ /* 0x000fe20000000200 */
[C---:B-1----:R-:W-:Y:S06]  /*1f890*/  HMMA.16816.F32 R180, R184.reuse, R16, R180 ;  /* 0x00000010b8b4723c */ /* 0x042fec00000018b4 */
[C---:B------:R-:W-:Y:S01]  /*1f8a0*/  HMMA.16816.F32 R176, R184.reuse, R18, R176 ;  /* 0x00000012b8b0723c */ /* 0x040fe200000018b0 */
[----:B------:R-:W1:Y:S05]  /*1f8b0*/  LDSM.16.M88.4 R16, [R225+0xb000] ;  /* 0x00b00000e110783b */ /* 0x000e6a0000000200 */
[C---:B------:R-:W-:Y:S06]  /*1f8c0*/  HMMA.16816.F32 R12, R184.reuse, R20, R12 ;  /* 0x00000014b80c723c */ /* 0x040fec000000180c */
[C---:B------:R-:W-:Y:S01]  /*1f8d0*/  HMMA.16816.F32 R4, R184.reuse, R22, R4 ;  /* 0x00000016b804723c */ /* 0x040fe20000001804 */
[----:B------:R-:W3:Y:S05]  /*1f8e0*/  LDSM.16.M88.4 R20, [R225+0xa800] ;  /* 0x00a80000e114783b */ /* 0x000eea0000000200 */
[C---:B----4-:R-:W-:Y:S06]  /*1f8f0*/  HMMA.16816.F32 R172, R184.reuse, R196, R172 ;  /* 0x000000c4b8ac723c */ /* 0x050fec00000018ac */
[----:B------:R-:W-:Y:S01]  /*1f900*/  HMMA.16816.F32 R168, R184, R198, R168 ;  /* 0x000000c6b8a8723c */ /* 0x000fe200000018a8 */
[----:B------:R-:W4:Y:S05]  /*1f910*/  LDSM.16.M88.4 R196, [R225+0xb800] ;  /* 0x00b80000e1c4783b */ /* 0x000f2a0000000200 */
[C---:B--2---:R-:W-:Y:S06]  /*1f920*/  HMMA.16816.F32 R12, R192.reuse, R24, R12 ;  /* 0x00000018c00c723c */ /* 0x044fec000000180c */
[C---:B------:R-:W-:Y:S01]  /*1f930*/  HMMA.16816.F32 R4, R192.reuse, R26, R4 ;  /* 0x0000001ac004723c */ /* 0x040fe20000001804 */
[----:B------:R-:W-:Y:S05]  /*1f940*/  LDSM.16.M88.4 R24, [R209] ;  /* 0x00000000d118783b */ /* 0x000fea0000000200 */
[C---:B-1----:R-:W-:Y:S06]  /*1f950*/  HMMA.16816.F32 R172, R192.reuse, R16, R172 ;  /* 0x00000010c0ac723c */ /* 0x042fec00000018ac */
[----:B------:R-:W-:Y:S01]  /*1f960*/  HMMA.16816.F32 R168, R192, R18, R168 ;  /* 0x00000012c0a8723c */ /* 0x000fe200000018a8 */
[----:B------:R-:W1:Y:S05]  /*1f970*/  LDSM.16.M88.4 R16, [R224+0x2000] ;  /* 0x00200000e010783b */ /* 0x000e6a0000000200 */
[C---:B------:R-:W-:Y:S06]  /*1f980*/  HMMA.16816.F32 R32, R184.reuse, R188, R32 ;  /* 0x000000bcb820723c */ /* 0x040fec0000001820 */
[----:B------:R-:W-:Y:S01]  /*1f990*/  HMMA.16816.F32 R28, R184, R190, R28 ;  /* 0x000000beb81c723c */ /* 0x000fe2000000181c */
[----:B------:R-:W2:Y:S04]  /*1f9a0*/  LDSM.16.M88.4 R188, [R211] ;  /* 0x00000000d3bc783b */ /* 0x000ea80000000200 */
[----:B------:R-:W5:Y:S01]  /*1f9b0*/  LDSM.16.M88.4 R184, [R210] ;  /* 0x00000000d2b8783b */ /* 0x000f620000000200 */
[C---:B---3--:R-:W-:Y:S06]  /*1f9c0*/  HMMA.16816.F32 R180, R192.reuse, R20, R180 ;  /* 0x00000014c0b4723c */ /* 0x048fec00000018b4 */
[C---:B------:R-:W-:Y:S01]  /*1f9d0*/  HMMA.16816.F32 R176, R192.reuse, R22, R176 ;  /* 0x00000016c0b0723c */ /* 0x040fe200000018b0 */
[----:B------:R-:W3:Y:S05]  /*1f9e0*/  LDSM.16.M88.4 R20, [R208] ;  /* 0x00000000d014783b */ /* 0x000eea0000000200 */
[C---:B----4-:R-:W-:Y:S06]  /*1f9f0*/  HMMA.16816.F32 R32, R192.reuse, R196, R32 ;  /* 0x000000c4c020723c */ /* 0x050fec0000001820 */
[----:B------:R-:W-:Y:S01]  /*1fa00*/  HMMA.16816.F32 R28, R192, R198, R28 ;  /* 0x000000c6c01c723c */ /* 0x000fe2000000181c */
[----:B------:R-:W-:Y:S04]  /*1fa10*/  LDSM.16.M88.4 R192, [R219+0xa800] ;  /* 0x00a80000dbc0783b */ /* 0x000fe80000000200 */
[----:B------:R-:W-:Y:S01]  /*1fa20*/  LDSM.16.M88.4 R196, [R219+0xa000] ;  /* 0x00a00000dbc4783b */ /* 0x000fe20000000200 */
        /* <DEDUP_REMOVED lines=8> */
[----:B------:R-:W4:Y:S05]  /*1fab0*/  LDSM.16.M88.4 R184, [R219+0xb800] ;  /* 0x00b80000dbb8783b */ /* 0x000f2a0000000200 */
        /* <DEDUP_REMOVED lines=20> */
[C---:B-1----:R-:W-:Y:S06]  /*1fc00*/  HMMA.16816.F32 R180, R20.reuse, R192, R180 ;  /* 0x000000c014b4723c */ /* 0x042fec00000018b4 */
[C---:B------:R-:W-:Y:S01]  /*1fc10*/  HMMA.16816.F32 R176, R20.reuse, R194, R176 ;  /* 0x000000c214b0723c */ /* 0x040fe200000018b0 */
[----:B------:R-:W1:Y:S05]  /*1fc20*/  LDSM.16.M88.4 R192, [R225+0xd000] ;  /* 0x00d00000e1c0783b */ /* 0x000e6a0000000200 */
[C---:B--2---:R-:W-:Y:S06]  /*1fc30*/  HMMA.16816.F32 R172, R20.reuse, R188, R172 ;  /* 0x000000bc14ac723c */ /* 0x044fec00000018ac */
[C---:B------:R-:W-:Y:S01]  /*1fc40*/  HMMA.16816.F32 R168, R20.reuse, R190, R168 ;  /* 0x000000be14a8723c */ /* 0x040fe200000018a8 */
[----:B------:R-:W-:Y:S05]  /*1fc50*/  LDSM.16.M88.4 R188, [R224+0x4000] ;  /* 0x00400000e0bc783b */ /* 0x000fea0000000200 */
[C---:B----4-:R-:W-:Y:S06]  /*1fc60*/  HMMA.16816.F32 R32, R20.reuse, R184, R32 ;  /* 0x000000b81420723c */ /* 0x050fec0000001820 */
[----:B------:R-:W-:Y:S01]  /*1fc70*/  HMMA.16816.F32 R28, R20, R186, R28 ;  /* 0x000000ba141c723c */ /* 0x000fe2000000181c */
[----:B------:R-:W2:Y:S04]  /*1fc80*/  LDSM.16.M88.4 R184, [R225+0xd800] ;  /* 0x00d80000e1b8783b */ /* 0x000ea80000000200 */
[----:B------:R-:W4:Y:S01]  /*1fc90*/  LDSM.16.M88.4 R20, [R207] ;  /* 0x00000000cf14783b */ /* 0x000f220000000200 */
        /* <DEDUP_REMOVED lines=8> */
[----:B------:R-:W5:Y:S05]  /*1fd20*/  LDSM.16.M88.4 R196, [R205] ;  /* 0x00000000cdc4783b */ /* 0x000f6a0000000200 */
[C---:B--2---:R-:W-:Y:S06]  /*1fd30*/  HMMA.16816.F32 R32, R24.reuse, R184, R32 ;  /* 0x000000b81820723c */ /* 0x044fec0000001820 */
[----:B------:R-:W-:Y:S01]  /*1fd40*/  HMMA.16816.F32 R28, R24, R186, R28 ;  /* 0x000000ba181c723c */ /* 0x000fe2000000181c */
[----:B------:R-:W-:Y:S04]  /*1fd50*/  LDSM.16.M88.4 R184, [R222+0x4000] ;  /* 0x00400000deb8783b */ /* 0x000fe80000000200 */
[----:B------:R-:W2:Y:S01]  /*1fd60*/  LDSM.16.M88.4 R24, [R219+0xc000] ;  /* 0x00c00000db18783b */ /* 0x000ea20000000200 */
[C---:B----4-:R-:W-:Y:S06]  /*1fd70*/  HMMA.16816.F32 R12, R188.reuse, R20, R12 ;  /* 0x00000014bc0c723c */ /* 0x050fec000000180c */
[C---:B------:R-:W-:Y:S01]  /*1fd80*/  HMMA.16816.F32 R4, R188.reuse, R22, R4 ;  /* 0x00000016bc04723c */ /* 0x040fe20000001804 */
[----:B------:R-:W4:Y:S05]  /*1fd90*/  LDSM.16.M88.4 R20, [R219+0xc800] ;  /* 0x00c80000db14783b */ /* 0x000f2a0000000200 */
[C---:B---3--:R-:W-:Y:S06]  /*1fda0*/  HMMA.16816.F32 R180, R188.reuse, R16, R180 ;  /* 0x00000010bcb4723c */ /* 0x048fec00000018b4 */
[C---:B------:R-:W-:Y:S01]  /*1fdb0*/  HMMA.16816.F32 R176, R188.reuse, R18, R176 ;  /* 0x00000012bcb0723c */ /* 0x040fe200000018b0 */
[----:B------:R-:W3:Y:S05]  /*1fdc0*/  LDSM.16.M88.4 R16, [R219+0xd000] ;  /* 0x00d00000db10783b */ /* 0x000eea0000000200 */
[C---:B-1----:R-:W-:Y:S06]  /*1fdd0*/  HMMA.16816.F32 R32, R188.reuse, R192, R32 ;  /* 0x000000c0bc20723c */ /* 0x042fec0000001820 */
[C---:B------:R-:W-:Y:S01]  /*1fde0*/  HMMA.16816.F32 R28, R188.reuse, R194, R28 ;  /* 0x000000c2bc1c723c */ /* 0x040fe2000000181c */
[----:B------:R-:W1:Y:S05]  /*1fdf0*/  LDSM.16.M88.4 R192, [R219+0xd800] ;  /* 0x00d80000dbc0783b */ /* 0x000e6a0000000200 */
[C---:B-----5:R-:W-:Y:S06]  /*1fe00*/  HMMA.16816.F32 R172, R188.reuse, R196, R172 ;  /* 0x000000c4bcac723c */ /* 0x060fec00000018ac */
[----:B------:R-:W-:Y:S01]  /*1fe10*/  HMMA.16816.F32 R168, R188, R198, R168 ;  /* 0x000000c6bca8723c */ /* 0x000fe200000018a8 */
[----:B------:R-:W-:Y:S04]  /*1fe20*/  LDSM.16.M88.4 R188, [R212+0x4000] ;  /* 0x00400000d4bc783b */ /* 0x000fe80000000200 */
[----:B------:R-:W-:Y:S01]  /*1fe30*/  LDSM.16.M88.4 R196, [R222+0x6000] ;  /* 0x00600000dec4783b */ /* 0x000fe20000000200 */
[C---:B--2---:R-:W-:Y:S06]  /*1fe40*/  HMMA.16816.F32 R12, R184.reuse, R24, R12 ;  /* 0x00000018b80c723c */ /* 0x044fec000000180c */
[C---:B------:R-:W-:Y:S01]  /*1fe50*/  HMMA.16816.F32 R4, R184.reuse, R26, R4 ;  /* 0x0000001ab804723c */ /* 0x040fe20000001804 */
[----:B------:R-:W2:Y:S05]  /*1fe60*/  LDSM.16.M88.4 R24, [R221+0x4000] ;  /* 0x00400000dd18783b */ /* 0x000eaa0000000200 */
[C---:B----4-:R-:W-:Y:S06]  /*1fe70*/  HMMA.16816.F32 R180, R184.reuse, R20, R180 ;  /* 0x00000014b8b4723c */ /* 0x050fec00000018b4 */
[C---:B------:R-:W-:Y:S01]  /*1fe80*/  HMMA.16816.F32 R176, R184.reuse, R22, R176 ;  /* 0x00000016b8b0723c */ /* 0x040fe200000018b0 */
[----:B------:R-:W4:Y:S05]  /*1fe90*/  LDSM.16.M88.4 R20, [R212+0x4800] ;  /* 0x00480000d414783b */ /* 0x000f2a0000000200 */
[C---:B---3--:R-:W-:Y:S06]  /*1fea0*/  HMMA.16816.F32 R172, R184.reuse, R16, R172 ;  /* 0x00000010b8ac723c */ /* 0x048fec00000018ac */
[C---:B------:R-:W-:Y:S01]  /*1feb0*/  HMMA.16816.F32 R168, R184.reuse, R18, R168 ;  /* 0x00000012b8a8723c */ /* 0x040fe200000018a8 */
[----:B------:R-:W3:Y:S05]  /*1fec0*/  LDSM.16.M88.4 R16, [R212+0x5000] ;  /* 0x00500000d410783b */ /* 0x000eea0000000200 */
[C---:B-1----:R-:W-:Y:S06]  /*1fed0*/  HMMA.16816.F32 R32, R184.reuse, R192, R32 ;  /* 0x000000c0b820723c */ /* 0x042fec0000001820 */
[----:B------:R-:W-:Y:S01]  /*1fee0*/  HMMA.16816.F32 R28, R184, R194, R28 ;  /* 0x000000c2b81c723c */ /* 0x000fe2000000181c */
[----:B------:R-:W1:Y:S04]  /*1fef0*/  LDSM.16.M88.4 R184, [R212+0x5800] ;  /* 0x00580000d4b8783b */ /* 0x000e680000000200 */
[----:B------:R-:W-:Y:S01]  /*1ff00*/  LDSM.16.M88.4 R192, [R203] ;  /* 0x00000000cbc0783b */ /* 0x000fe20000000200 */
[C---:B--2---:R-:W-:Y:S06]  /*1ff10*/  HMMA.16816.F32 R12, R24.reuse, R188, R12 ;  /* 0x000000bc180c723c */ /* 0x044fec000000180c */
[C---:B------:R-:W-:Y:S01]  /*1ff20*/  HMMA.16816.F32 R4, R24.reuse, R190, R4 ;  /* 0x000000be1804723c */ /* 0x040fe20000001804 */
[----:B------:R-:W-:Y:S05]  /*1ff30*/  LDSM.16.M88.4 R188, [R225+0xe000] ;  /* 0x00e00000e1bc783b */ /* 0x000fea0000000200 */
[C---:B----4-:R-:W-:Y:S06]  /*1ff40*/  HMMA.16816.F32 R180, R24.reuse, R20, R180 ;  /* 0x0000001418b4723c */ /* 0x050fec00000018b4 */
[C---:B------:R-:W-:Y:S01]  /*1ff50*/  HMMA.16816.F32 R176, R24.reuse, R22, R176 ;  /* 0x0000001618b0723c */ /* 0x040fe200000018b0 */
[----:B------:R-:W-:Y:S05]  /*1ff60*/  LDSM.16.M88.4 R20, [R225+0xe800] ;  /* 0x00e80000e114783b */ /* 0x000fea0000000200 */
[C---:B---3--:R-:W-:Y:S06]  /*1ff70*/  HMMA.16816.F32 R172, R24.reuse, R16, R172 ;  /* 0x0000001018ac723c */ /* 0x048fec00000018ac */
[C---:B------:R-:W-:Y:S01]  /*1ff80*/  HMMA.16816.F32 R168, R24.reuse, R18, R168 ;  /* 0x0000001218a8723c */ /* 0x040fe200000018a8 */
[----:B------:R-:W2:Y:S05]  /*1ff90*/  LDSM.16.M88.4 R16, [R226+0x6000] ;  /* 0x00600000e210783b */ /* 0x000eaa0000000200 */
[C---:B-1----:R-:W-:Y:S06]  /*1ffa0*/  HMMA.16816.F32 R32, R24.reuse, R184, R32 ;  /* 0x000000b81820723c */ /* 0x042fec0000001820 */
[----:B------:R-:W-:Y:S01]  /*1ffb0*/  HMMA.16816.F32 R28, R24, R186, R28 ;  /* 0x000000ba181c723c */ /* 0x000fe2000000181c */
[----:B------:R-:W1:Y:S04]  /*1ffc0*/  LDSM.16.M88.4 R184, [R225+0xf000] ;  /* 0x00f00000e1b8783b */ /* 0x000e680000000200 */
[----:B------:R-:W3:Y:S01]  /*1ffd0*/  LDSM.16.M88.4 R24, [R225+0xf800] ;  /* 0x00f80000e118783b */ /* 0x000ee20000000200 */
[C---:B--2---:R-:W-:Y:S06]  /*1ffe0*/  HMMA.16816.F32 R180, R16.reuse, R20, R180 ;  /* 0x0000001410b4723c */ /* 0x044fec00000018b4 */
[C---:B------:R-:W-:Y:S01]  /*1fff0*/  HMMA.16816.F32 R176, R16.reuse, R22, R176 ;  /* 0x0000001610b0723c */ /* 0x040fe200000018b0 */
[----:B------:R-:W2:Y:S05]  /*20000*/  LDSM.16.M88.4 R20, [R224+0x6000] ;  /* 0x00600000e014783b */ /* 0x000eaa0000000200 */
[C---:B------:R-:W-:Y:S06]  /*20010*/  HMMA.16816.F32 R12, R16.reuse, R188, R12 ;  /* 0x000000bc100c723c */ /* 0x040fec000000180c */
[C---:B------:R-:W-:Y:S01]  /*20020*/  HMMA.16816.F32 R4, R16.reuse, R190, R4 ;  /* 0x000000be1004723c */ /* 0x040fe20000001804 */
[----:B------:R-:W4:Y:S05]  /*20030*/  LDSM.16.M88.4 R188, [R202] ;  /* 0x00000000cabc783b */ /* 0x000f2a0000000200 */
[C---:B-1----:R-:W-:Y:S06]  /*20040*/  HMMA.16816.F32 R172, R16.reuse, R184, R172 ;  /* 0x000000b810ac723c */ /* 0x042fec00000018ac */
[C---:B------:R-:W-:Y:S01]  /*20050*/  HMMA.16816.F32 R168, R16.reuse, R186, R168 ;  /* 0x000000ba10a8723c */ /* 0x040fe200000018a8 */
[----:B------:R-:W1:Y:S05]  /*20060*/  LDSM.16.M88.4 R184, [R201] ;  /* 0x00000000c9b8783b */ /* 0x000e6a0000000200 */
[C---:B---3--:R-:W-:Y:S06]  /*20070*/  HMMA.16816.F32 R32, R16.reuse, R24, R32 ;  /* 0x000000181020723c */ /* 0x048fec0000001820 */
[----:B------:R-:W-:Y:S01]  /*20080*/  HMMA.16816.F32 R28, R16, R26, R28 ;  /* 0x0000001a101c723c */ /* 0x000fe2000000181c */
[----:B------:R-:W3:Y:S04]  /*20090*/  LDSM.16.M88.4 R24, [R200] ;  /* 0x00000000c818783b */ /* 0x000ee80000000200 */
[----:B------:R-:W5:Y:S01]  /*200a0*/  LDSM.16.M88.4 R16, [R219+0xe000] ;  /* 0x00e00000db10783b */ /* 0x000f620000000200 */
        /* <DEDUP_REMOVED lines=9> */
[C---:B---3--:R-:W-:Y:S06]  /*20140*/  HMMA.16816.F32 R32, R20.reuse, R24, R32 ;  /* 0x000000181420723c */ /* 0x048fec0000001820 */
[----:B------:R-:W-:Y:S01]  /*20150*/  HMMA.16816.F32 R28, R20, R26, R28 ;  /* 0x0000001a141c723c */ /* 0x000fe2000000181c */
[----:B------:R-:W-:Y:S04]  /*20160*/  LDSM.16.M88.4 R24, [R221+0x6000] ;  /* 0x00600000dd18783b */ /* 0x000fe80000000200 */
[----:B------:R-:W3:Y:S01]  /*20170*/  LDSM.16.M88.4 R20, [R212+0x6000] ;  /* 0x00600000d414783b */ /* 0x000ee20000000200 */
[C---:B-----5:R-:W-:Y:S06]  /*20180*/  HMMA.16816.F32 R12, R196.reuse, R16, R12 ;  /* 0x00000010c40c723c */ /* 0x060fec000000180c */
[C---:B------:R-:W-:Y:S01]  /*20190*/  HMMA.16816.F32 R4, R196.reuse, R18, R4 ;  /* 0x00000012c404723c */ /* 0x040fe20000001804 */
[----:B------:R-:W4:Y:S05]  /*201a0*/  LDSM.16.M88.4 R16, [R212+0x6800] ;  /* 0x00680000d410783b */ /* 0x000f2a0000000200 */
[C---:B--2---:R-:W-:Y:S06]  /*201b0*/  HMMA.16816.F32 R180, R196.reuse, R192, R180 ;  /* 0x000000c0c4b4723c */ /* 0x044fec00000018b4 */
[C---:B------:R-:W-:Y:S06]  /*201c0*/  HMMA.16816.F32 R176, R196.reuse, R194, R176 ;  /* 0x000000c2c4b0723c */ /* 0x040fec00000018b0 */
[C---:B-1----:R-:W-:Y:S06]  /*201d0*/  HMMA.16816.F32 R32, R196.reuse, R184, R32 ;  /* 0x000000b8c420723c */ /* 0x042fec0000001820 */
[----:B------:R-:W-:Y:S01]  /*201e0*/  HMMA.16816.F32 R172, R196, R188, R172 ;  /* 0x000000bcc4ac723c */ /* 0x000fe200000018ac */
[----:B------:R-:W-:-:S05]  /*201f0*/  VIADD R184, R165, 0x1 ;  /* 0x00000001a5b87836 */ /* 0x000fca0000000000 */
[C---:B------:R-:W-:Y:S01]  /*20200*/  ISETP.GE.AND P1, PT, R184.reuse, R247, PT ;  /* 0x000000f7b800720c */ /* 0x040fe20003f26270 */
[----:B------:R-:W-:Y:S03]  /*20210*/  HMMA.16816.F32 R168, R196, R190, R168 ;  /* 0x000000bec4a8723c */ /* 0x000fe600000018a8 */
[----:B------:R-:W-:-:S03]  /*20220*/  ISETP.GE.OR P1, PT, R184, R246, !P1 ;  /* 0x000000f6b800720c */ /* 0x000fc60004f26670 */
[C---:B---3--:R-:W-:Y:S06]  /*20230*/  HMMA.16816.F32 R12, R24.reuse, R20, R12 ;  /* 0x00000014180c723c */ /* 0x048fec000000180c */
[C---:B------:R-:W-:Y:S01]  /*20240*/  HMMA.16816.F32 R4, R24.reuse, R22, R4 ;  /* 0x000000161804723c */ /* 0x040fe20000001804 */
[----:B------:R-:W1:Y:S05]  /*20250*/  LDSM.16.M88.4 R20, [R212+0x7000] ;  /* 0x00700000d414783b */ /* 0x000e6a0000000200 */
[C---:B----4-:R-:W-:Y:S06]  /*20260*/  HMMA.16816.F32 R180, R24.reuse, R16, R180 ;  /* 0x0000001018b4723c */ /* 0x050fec00000018b4 */
[----:B------:R-:W-:Y:S01]  /*20270*/  HMMA.16816.F32 R176, R24, R18, R176 ;  /* 0x0000001218b0723c */ /* 0x000fe200000018b0 */
[----:B------:R-:W-:-:S05]  /*20280*/  VIADD R17, R165, 0x8 ;  /* 0x00000008a5117836 */ /* 0x000fca0000000000 */
[----:B------:R-:W-:Y:S01]  /*20290*/  FSEL R16, R12, -INF , !P2 ;  /* 0xff8000000c107808 */ /* 0x000fe20005000000 */
[C---:B------:R-:W-:Y:S01]  /*202a0*/  VIADD R18, R165.reuse, 0x10 ;  /* 0x00000010a5127836 */ /* 0x040fe20000000000 */
[----:B------:R-:W-:Y:S01]  /*202b0*/  ISETP.GE.AND P2, PT, R184, R245, PT ;  /* 0x000000f5b800720c */ /* 0x000fe20003f46270 */
[----:B------:R-:W-:Y:S01]  /*202c0*/  VIADD R19, R165, 0x11 ;  /* 0x00000011a5137836 */ /* 0x000fe20000000000 */
[----:B------:R-:W-:Y:S01]  /*202d0*/  FSEL R0, R14, -INF , !P6 ;  /* 0xff8000000e007808 */ /* 0x000fe20007000000 */
[----:B------:R-:W-:Y:S01]  /*202e0*/  HMMA.16816.F32 R28, R196, R186, R28 ;  /* 0x000000bac41c723c */ /* 0x000fe2000000181c */
[----:B------:R-:W-:Y:S02]  /*202f0*/  FSEL R2, R13, -INF , !P1 ;  /* 0xff8000000d027808 */ /* 0x000fe40004800000 */
[C---:B------:R-:W-:Y:S02]  /*20300*/  ISETP.GE.AND P6, PT, R17.reuse, R247, PT ;  /* 0x000000f71100720c */ /* 0x040fe40003fc6270 */
[----:B------:R-:W-:-:S02]  /*20310*/  ISETP.GE.AND P1, PT, R17, R245, PT ;  /* 0x000000f51100720c */ /* 0x000fc40003f26270 */
[----:B------:R-:W-:Y:S01]  /*20320*/  ISETP.GE.OR P2, PT, R184, R248, !P2 ;  /* 0x000000f8b800720c */ /* 0x000fe20005746670 */
[----:B------:R-:W-:Y:S01]  /*20330*/  VIADD R184, R165, 0x9 ;  /* 0x00000009a5b87836 */ /* 0x000fe20000000000 */
[C---:B------:R-:W-:Y:S02]  /*20340*/  ISETP.GE.OR P6, PT, R17.reuse, R246, !P6 ;  /* 0x000000f61100720c */ /* 0x040fe400077c6670 */
[----:B------:R-:W-:Y:S02]  /*20350*/  ISETP.GE.OR P1, PT, R17, R248, !P1 ;  /* 0x000000f81100720c */ /* 0x000fe40004f26670 */
[----:B------:R-:W-:Y:S02]  /*20360*/  FSEL R17, R15, -INF , !P2 ;  /* 0xff8000000f117808 */ /* 0x000fe40005000000 */
[----:B------:R-:W-:Y:S01]  /*20370*/  ISETP.GE.AND P2, PT, R184, R247, PT ;  /* 0x000000f7b800720c */ /* 0x000fe20003f46270 */
[----:B------:R-:W2:Y:S01]  /*20380*/  LDSM.16.M88.4 R12, [R212+0x7800] ;  /* 0x00780000d40c783b */ /* 0x000ea20000000200 */
[----:B------:R-:W-:Y:S01]  /*20390*/  FSEL R4, R4, -INF , !P6 ;  /* 0xff80000004047808 */ /* 0x000fe20007000000 */
[----:B-1----:R-:W-:Y:S01]  /*203a0*/  HMMA.16816.F32 R172, R24, R20, R172 ;  /* 0x0000001418ac723c */ /* 0x002fe200000018ac */
[----:B------:R-:W-:Y:S01]  /*203b0*/  ISETP.GE.OR P2, PT, R184, R246, !P2 ;  /* 0x000000f6b800720c */ /* 0x000fe20005746670 */
[----:B------:R-:W-:-:S04]  /*203c0*/  DEPBAR.LE SB0, 0x0 ;  /* 0x000080000000791a */ /* 0x000fc80000000000 */
[----:B------:R-:W-:Y:S01]  /*203d0*/  FSEL R6, R6, -INF , !P1 ;  /* 0xff80000006067808 */ /* 0x000fe20004800000 */
[----:B------:R-:W-:Y:S01]  /*203e0*/  HMMA.16816.F32 R168, R24, R22, R168 ;  /* 0x0000001618a8723c */ /* 0x000fe200000018a8 */
[----:B------:R-:W-:Y:S01]  /*203f0*/  FSEL R5, R5, -INF , !P2 ;  /* 0xff80000005057808 */ /* 0x000fe20005000000 */
[----:B------:R-:W-:Y:S01]  /*20400*/  BAR.SYNC.DEFER_BLOCKING 0x0 ;  /* 0x0000000000007b1d */ /* 0x000fe20000010000 */
[----:B------:R-:W-:Y:S02]  /*20410*/  ISETP.GE.AND P6, PT, R184, R245, PT ;  /* 0x000000f5b800720c */ /* 0x000fe40003fc6270 */
[C---:B------:R-:W-:Y:S02]  /*20420*/  ISETP.GE.AND P1, PT, R18.reuse, R247, PT ;  /* 0x000000f71200720c */ /* 0x040fe40003f26270 */
[----:B------:R-:W-:Y:S02]  /*20430*/  ISETP.GE.AND P2, PT, R18, R245, PT ;  /* 0x000000f51200720c */ /* 0x000fe40003f46270 */
[----:B------:R-:W-:-:S02]  /*20440*/  ISETP.GE.OR P6, PT, R184, R248, !P6 ;  /* 0x000000f8b800720c */ /* 0x000fc400077c6670 */
[C---:B------:R-:W-:Y:S02]  /*20450*/  ISETP.GE.OR P1, PT, R18.reuse, R246, !P1 ;  /* 0x000000f61200720c */ /* 0x040fe40004f26670 */
[----:B------:R-:W-:Y:S01]  /*20460*/  ISETP.GE.OR P2, PT, R18, R248, !P2 ;  /* 0x000000f81200720c */ /* 0x000fe20005746670 */
[----:B------:R-:W-:Y:S01]  /*20470*/  VIADD R18, R165, 0x18 ;  /* 0x00000018a5127836 */ /* 0x000fe20000000000 */
[----:B------:R-:W-:Y:S02]  /*20480*/  FSEL R7, R7, -INF , !P6 ;  /* 0xff80000007077808 */ /* 0x000fe40007000000 */
[----:B------:R-:W-:Y:S01]  /*20490*/  FSEL R191, R180, -INF , !P1 ;  /* 0xff800000b4bf7808 */ /* 0x000fe20004800000 */
[----:B------:R-:W-:Y:S01]  /*204a0*/  IMAD.MOV.U32 R180, RZ, RZ, R167 ;  /* 0x000000ffffb47224 */ /* 0x000fe200078e00a7 */
[C---:B------:R-:W-:Y:S02]  /*204b0*/  ISETP.GE.AND P6, PT, R19.reuse, R247, PT ;  /* 0x000000f71300720c */ /* 0x040fe40003fc6270 */
[----:B------:R-:W-:-:S02]  /*204c0*/  ISETP.GE.AND P1, PT, R19, R245, PT ;  /* 0x000000f51300720c */ /* 0x000fc40003f26270 */
[----:B------:R-:W-:Y:S02]  /*204d0*/  FSEL R190, R182, -INF , !P2 ;  /* 0xff800000b6be7808 */ /* 0x000fe40005000000 */
[C---:B------:R-:W-:Y:S02]  /*204e0*/  ISETP.GE.AND P2, PT, R18.reuse, R247, PT ;  /* 0x000000f71200720c */ /* 0x040fe40003f46270 */
[C---:B------:R-:W-:Y:S02]  /*204f0*/  ISETP.GE.OR P6, PT, R19.reuse, R246, !P6 ;  /* 0x000000f61300720c */ /* 0x040fe400077c6670 */
[----:B------:R-:W-:Y:S01]  /*20500*/  ISETP.GE.OR P1, PT, R19, R248, !P1 ;  /* 0x000000f81300720c */ /* 0x000fe20004f26670 */
[----:B------:R-:W-:Y:S01]  /*20510*/  VIADD R19, R165, 0x19 ;  /* 0x00000019a5137836 */ /* 0x000fe20000000000 */
[----:B------:R-:W-:Y:S01]  /*20520*/  ISETP.GE.OR P2, PT, R18, R246, !P2 ;  /* 0x000000f61200720c */ /* 0x000fe20005746670 */
[----:B--2---:R-:W-:Y:S01]  /*20530*/  HMMA.16816.F32 R32, R24, R12, R32 ;  /* 0x0000000c1820723c */ /* 0x004fe20000001820 */
[----:B------:R-:W-:Y:S01]  /*20540*/  FSEL R21, R181, -INF , !P6 ;  /* 0xff800000b5157808 */ /* 0x000fe20007000000 */
[----:B------:R-:W-:Y:S01]  /*20550*/  IMAD.MOV.U32 R181, RZ, RZ, R166 ;  /* 0x000000ffffb57224 */ /* 0x000fe200078e00a6 */
[----:B------:R-:W-:-:S02]  /*20560*/  FSEL R176, R176, -INF , !P2 ;  /* 0xff800000b0b07808 */ /* 0x000fc40005000000 */
[----:B------:R-:W-:Y:S01]  /*20570*/  FSEL R20, R183, -INF , !P1 ;  /* 0xff800000b7147808 */ /* 0x000fe20004800000 */
[----:B------:R-:W-:Y:S01]  /*20580*/  HMMA.16816.F32 R28, R24, R14, R28 ;  /* 0x0000000e181c723c */ /* 0x000fe2000000181c */
[----:B------:R-:W-:Y:S01]  /*20590*/  ISETP.GE.AND P6, PT, R19, R247, PT ;  /* 0x000000f71300720c */ /* 0x000fe20003fc6270 */
[----:B------:R-:W-:Y:S01]  /*205a0*/  VIADD R12, R165, 0x28 ;  /* 0x00000028a50c7836 */ /* 0x000fe20000000000 */
[-C--:B------:R-:W-:Y:S01]  /*205b0*/  ISETP.GE.AND P2, PT, R19, R245.reuse, PT ;  /* 0x000000f51300720c */ /* 0x080fe20003f46270 */
[----:B------:R-:W-:Y:S01]  /*205c0*/  VIADD R13, R165, 0x29 ;  /* 0x00000029a50d7836 */ /* 0x000fe20000000000 */
[C---:B------:R-:W-:Y:S02]  /*205d0*/  ISETP.GE.AND P1, PT, R18.reuse, R245, PT ;  /* 0x000000f51200720c */ /* 0x040fe40003f26270 */
[C---:B------:R-:W-:Y:S02]  /*205e0*/  ISETP.GE.OR P6, PT, R19.reuse, R246, !P6 ;  /* 0x000000f61300720c */ /* 0x040fe400077c6670 */
[-C--:B------:R-:W-:Y:S01]  /*205f0*/  ISETP.GE.OR P2, PT, R19, R248.reuse, !P2 ;  /* 0x000000f81300720c */ /* 0x080fe20005746670 */
[C---:B------:R-:W-:Y:S01]  /*20600*/  VIADD R19, R165.reuse, 0x20 ;  /* 0x00000020a5137836 */ /* 0x040fe20000000000 */
[----:B------:R-:W-:Y:S01]  /*20610*/  ISETP.GE.OR P1, PT, R18, R248, !P1 ;  /* 0x000000f81200720c */ /* 0x000fe20004f26670 */
[----:B------:R-:W-:Y:S01]  /*20620*/  VIADD R18, R165, 0x21 ;  /* 0x00000021a5127836 */ /* 0x000fe20000000000 */
[----:B------:R-:W-:-:S02]  /*20630*/  FSEL R177, R177, -INF , !P6 ;  /* 0xff800000b1b17808 */ /* 0x000fc40007000000 */
[----:B------:R-:W-:Y:S02]  /*20640*/  FSEL R178, R178, -INF , !P1 ;  /* 0xff800000b2b27808 */ /* 0x000fe40004800000 */
[C---:B------:R-:W-:Y:S02]  /*20650*/  ISETP.GE.AND P1, PT, R19.reuse, R247, PT ;  /* 0x000000f71300720c */ /* 0x040fe40003f26270 */
[C---:B------:R-:W-:Y:S02]  /*20660*/  ISETP.GE.AND P6, PT, R19.reuse, R245, PT ;  /* 0x000000f51300720c */ /* 0x040fe40003fc6270 */
[C---:B------:R-:W-:Y:S02]  /*20670*/  ISETP.GE.OR P1, PT, R19.reuse, R246, !P1 ;  /* 0x000000f61300720c */ /* 0x040fe40004f26670 */
[----:B------:R-:W-:Y:S02]  /*20680*/  ISETP.GE.OR P6, PT, R19, R248, !P6 ;  /* 0x000000f81300720c */ /* 0x000fe400077c6670 */
[----:B------:R-:W-:-:S02]  /*20690*/  FSEL R179, R179, -INF , !P2 ;  /* 0xff800000b3b37808 */ /* 0x000fc40005000000 */
[----:B------:R-:W-:Y:S02]  /*206a0*/  ISETP.GE.AND P2, PT, R18, R247, PT ;  /* 0x000000f71200720c */ /* 0x000fe40003f46270 */
[----:B------:R-:W-:Y:S02]  /*206b0*/  FSEL R189, R172, -INF , !P1 ;  /* 0xff800000acbd7808 */ /* 0x000fe40004800000 */
[----:B------:R-:W-:Y:S02]  /*206c0*/  FSEL R183, R174, -INF , !P6 ;  /* 0xff800000aeb77808 */ /* 0x000fe40007000000 */
[----:B------:R-:W-:Y:S02]  /*206d0*/  ISETP.GE.AND P1, PT, R18, R245, PT ;  /* 0x000000f51200720c */ /* 0x000fe40003f26270 */
[----:B------:R-:W-:Y:S02]  /*206e0*/  ISETP.GE.AND P6, PT, R12, R247, PT ;  /* 0x000000f70c00720c */ /* 0x000fe40003fc6270 */
[----:B------:R-:W-:-:S02]  /*206f0*/  ISETP.GE.OR P2, PT, R18, R246, !P2 ;  /* 0x000000f61200720c */ /* 0x000fc40005746670 */
[----:B------:R-:W-:Y:S02]  /*20700*/  ISETP.GE.OR P1, PT, R18, R248, !P1 ;  /* 0x000000f81200720c */ /* 0x000fe40004f26670 */
[C---:B------:R-:W-:Y:S02]  /*20710*/  ISETP.GE.OR P6, PT, R12.reuse, R246, !P6 ;  /* 0x000000f60c00720c */ /* 0x040fe400077c6670 */
[----:B------:R-:W-:Y:S02]  /*20720*/  FSEL R188, R173, -INF , !P2 ;  /* 0xff800000adbc7808 */ /* 0x000fe40005000000 */
[----:B------:R-:W-:Y:S02]  /*20730*/  ISETP.GE.AND P2, PT, R12, R245, PT ;  /* 0x000000f50c00720c */ /* 0x000fe40003f46270 */
[----:B------:R-:W-:Y:S02]  /*20740*/  FSEL R184, R175, -INF , !P1 ;  /* 0xff800000afb87808 */ /* 0x000fe40004800000 */
[----:B------:R-:W-:-:S02]  /*20750*/  FSEL R186, R168, -INF , !P6 ;  /* 0xff800000a8ba7808 */ /* 0x000fc40007000000 */
[C---:B------:R-:W-:Y:S02]  /*20760*/  ISETP.GE.AND P1, PT, R13.reuse, R247, PT ;  /* 0x000000f70d00720c */ /* 0x040fe40003f26270 */
[----:B------:R-:W-:Y:S02]  /*20770*/  ISETP.GE.AND P6, PT, R13, R245, PT ;  /* 0x000000f50d00720c */ /* 0x000fe40003fc6270 */
[----:B------:R-:W-:Y:S01]  /*20780*/  ISETP.GE.OR P2, PT, R12, R248, !P2 ;  /* 0x000000f80c00720c */ /* 0x000fe20005746670 */
[----:B------:R-:W-:Y:S01]  /*20790*/  VIADD R12, R165, 0x30 ;  /* 0x00000030a50c7836 */ /* 0x000fe20000000000 */
[C---:B------:R-:W-:Y:S02]  /*207a0*/  ISETP.GE.OR P1, PT, R13.reuse, R246, !P1 ;  /* 0x000000f60d00720c */ /* 0x040fe40004f26670 */
[----:B------:R-:W-:Y:S01]  /*207b0*/  ISETP.GE.OR P6, PT, R13, R248, !P6 ;  /* 0x000000f80d00720c */ /* 0x000fe200077c6670 */
[----:B------:R-:W-:Y:S01]  /*207c0*/  VIADD R13, R165, 0x31 ;  /* 0x00000031a50d7836 */ /* 0x000fe20000000000 */
[----:B------:R-:W-:-:S02]  /*207d0*/  FSEL R182, R170, -INF , !P2 ;  /* 0xff800000aab67808 */ /* 0x000fc40005000000 */
[----:B------:R-:W-:Y:S02]  /*207e0*/  FSEL R187, R169, -INF , !P1 ;  /* 0xff800000a9bb7808 */ /* 0x000fe40004800000 */
[C---:B------:R-:W-:Y:S02]  /*207f0*/  ISETP.GE.AND P2, PT, R12.reuse, R247, PT ;  /* 0x000000f70c00720c */ /* 0x040fe40003f46270 */
[C---:B------:R-:W-:Y:S02]  /*20800*/  ISETP.GE.AND P1, PT, R12.reuse, R245, PT ;  /* 0x000000f50c00720c */ /* 0x040fe40003f26270 */
[----:B------:R-:W-:Y:S02]  /*20810*/  FSEL R185, R171, -INF , !P6 ;  /* 0xff800000abb97808 */ /* 0x000fe40007000000 */
[----:B------:R-:W-:Y:S02]  /*20820*/  ISETP.GE.AND P6, PT, R13, R247, PT ;  /* 0x000000f70d00720c */ /* 0x000fe40003fc6270 */
[----:B------:R-:W-:-:S02]  /*20830*/  ISETP.GE.OR P2, PT, R12, R246, !P2 ;  /* 0x000000f60c00720c */ /* 0x000fc40005746670 */
[----:B------:R-:W-:Y:S01]  /*20840*/  ISETP.GE.OR P1, PT, R12, R248, !P1 ;  /* 0x000000f80c00720c */ /* 0x000fe20004f26670 */
[----:B------:R-:W-:Y:S01]  /*20850*/  VIADD R12, R165, 0x38 ;  /* 0x00000038a50c7836 */ /* 0x000fe20000000000 */
[----:B------:R-:W-:Y:S02]  /*20860*/  ISETP.GE.OR P6, PT, R13, R246, !P6 ;  /* 0x000000f60d00720c */ /* 0x000fe400077c6670 */
[----:B------:R-:W-:Y:S02]  /*20870*/  FSEL R172, R32, -INF , !P2 ;  /* 0xff80000020ac7808 */ /* 0x000fe40005000000 */
[----:B------:R-:W-:Y:S02]  /*20880*/  FSEL R171, R33, -INF , !P6 ;  /* 0xff80000021ab7808 */ /* 0x000fe40007000000 */
[-C--:B------:R-:W-:Y:S02]  /*20890*/  ISETP.GE.AND P6, PT, R12, R245.reuse, PT ;  /* 0x000000f50c00720c */ /* 0x080fe40003fc6270 */
[----:B------:R-:W-:-:S02]  /*208a0*/  ISETP.GE.AND P2, PT, R13, R245, PT ;  /* 0x000000f50d00720c */ /* 0x000fc40003f46270 */
[-C--:B------:R-:W-:Y:S02]  /*208b0*/  ISETP.GE.OR P6, PT, R12, R248.reuse, !P6 ;  /* 0x000000f80c00720c */ /* 0x080fe400077c6670 */
[----:B------:R-:W-:Y:S02]  /*208c0*/  FSEL R168, R34, -INF , !P1 ;  /* 0xff80000022a87808 */ /* 0x000fe40004800000 */
[----:B------:R-:W-:Y:S02]  /*208d0*/  ISETP.GE.AND P1, PT, R12, R247, PT ;  /* 0x000000f70c00720c */ /* 0x000fe40003f26270 */
[----:B------:R-:W-:Y:S02]  /*208e0*/  FSEL R25, R30, -INF , !P6 ;  /* 0xff8000001e197808 */ /* 0x000fe40007000000 */
[----:B------:R-:W-:Y:S02]  /*208f0*/  ISETP.GT.AND P6, PT, R243, R231, PT ;  /* 0x000000e7f300720c */ /* 0x000fe40003fc4270 */
[----:B------:R-:W-:Y:S01]  /*20900*/  ISETP.GE.OR P2, PT, R13, R248, !P2 ;  /* 0x000000f80d00720c */ /* 0x000fe20005746670 */
[----:B------:R-:W-:Y:S01]  /*20910*/  VIADD R13, R165, 0x39 ;  /* 0x00000039a50d7836 */ /* 0x000fe20000000000 */
[----:B------:R-:W-:-:S02]  /*20920*/  ISETP.GE.OR P1, PT, R12, R246, !P1 ;  /* 0x000000f60c00720c */ /* 0x000fc40004f26670 */
[----:B------:R-:W-:Y:S02]  /*20930*/  FSEL R165, R35, -INF , !P2 ;  /* 0xff80000023a57808 */ /* 0x000fe40005000000 */
[----:B------:R-:W-:Y:S02]  /*20940*/  FSEL R170, R28, -INF , !P1 ;  /* 0xff8000001caa7808 */ /* 0x000fe40004800000 */
[C---:B------:R-:W-:Y:S02]  /*20950*/  ISETP.GE.AND P2, PT, R13.reuse, R247, PT ;  /* 0x000000f70d00720c */ /* 0x040fe40003f46270 */
[C---:B------:R-:W-:Y:S02]  /*20960*/  ISETP.GE.AND P1, PT, R13.reuse, R245, PT ;  /* 0x000000f50d00720c */ /* 0x040fe40003f26270 */
[C---:B------:R-:W-:Y:S02]  /*20970*/  ISETP.GE.OR P2, PT, R13.reuse, R246, !P2 ;  /* 0x000000f60d00720c */ /* 0x040fe40005746670 */
[----:B------:R-:W-:-:S02]  /*20980*/  ISETP.GE.OR P1, PT, R13, R248, !P1 ;  /* 0x000000f80d00720c */ /* 0x000fc40004f26670 */
[----:B------:R-:W-:Y:S02]  /*20990*/  FSEL R169, R29, -INF , !P2 ;  /* 0xff8000001da97808 */ /* 0x000fe40005000000 */
[----:B------:R-:W-:Y:S01]  /*209a0*/  FSEL R24, R31, -INF , !P1 ;  /* 0xff8000001f187808 */ /* 0x000fe20004800000 */
[----:B------:R-:W-:Y:S05]  /*209b0*/  @!P6 BRA `(.L_x_2754) ;  /* 0x0000000c00c8e947 */ /* 0x000fea0003800000 */
[----:B------:R-:W-:Y:S04]  /*209c0*/  BSSY B0, `(.L_x_2755) ;  /* 0x000004e000007945 */ /* 0x000fe80003800000 */
[----:B------:R-:W-:Y:S05]  /*209d0*/  @!P0 BRA `(.L_x_2756) ;  /* 0x00000004001c8947 */ /* 0x000fea0003800000 */
[----:B------:R-:W-:Y:S02]  /*209e0*/  R2UR UR4, R8 ;  /* 0x00000000080472ca */ /* 0x000fe400000e0000 */
[----:B------:R-:W-:-:S13]  /*209f0*/  R2UR UR5, R9 ;  /* 0x00000000090572ca */ /* 0x000fda00000e0000 */
[----:B------:R-:W2:Y:S01]  /*20a00*/  LD.E R26, desc[UR4][R10.64+0x170] ;  /* 0x000170040a1a7980 */ /* 0x000ea2000c101900 */
[----:B------:R-:W-:Y:S01]  /*20a10*/  IMAD.SHL.U32 R13, R243, 0x40, RZ ;  /* 0x00000040f30d7824 */ /* 0x000fe200078e00ff */
[C---:B------:R-:W-:Y:S02]  /*20a20*/  R2UR UR12, R8.reuse ;  /* 0x00000000080c72ca */ /* 0x040fe400000e0000 */
[----:B------:R-:W-:Y:S01]  /*20a30*/  R2UR UR13, R9 ;  /* 0x00000000090d72ca */ /* 0x000fe200000e0000 */
[----:B------:R-:W-:Y:S01]  /*20a40*/  VIADD R19, R13, 0xffffffc0 ;  /* 0xffffffc00d137836 */ /* 0x000fe20000000000 */
[----:B------:R-:W-:Y:S02]  /*20a50*/  IABS R15, R13 ;  /* 0x0000000d000f7213 */ /* 0x000fe40000000000 */
[----:B------:R-:W-:Y:S02]  /*20a60*/  R2UR UR10, R8 ;  /* 0x00000000080a72ca */ /* 0x000fe400000e0000 */
[----:B------:R-:W-:-:S02]  /*20a70*/  IABS R12, R19 ;  /* 0x00000013000c7213 */ /* 0x000fc40000000000 */
[C---:B------:R-:W-:Y:S02]  /*20a80*/  R2UR UR11, R9.reuse ;  /* 0x00000000090b72ca */ /* 0x040fe400000e0000 */
[----:B------:R-:W-:Y:S02]  /*20a90*/  R2UR UR8, R8 ;  /* 0x00000000080872ca */ /* 0x000fe400000e0000 */
[----:B------:R-:W-:Y:S02]  /*20aa0*/  R2UR UR9, R9 ;  /* 0x00000000090972ca */ /* 0x000fe400000e0000 */
[-C--:B--2---:R-:W-:Y:S02]  /*20ab0*/  IABS R18, R26.reuse ;  /* 0x0000001a00127213 */ /* 0x084fe40000000000 */
[-C--:B------:R-:W-:Y:S02]  /*20ac0*/  IABS R14, R26.reuse ;  /* 0x0000001a000e7213 */ /* 0x080fe40000000000 */
[----:B------:R-:W1:Y:S01]  /*20ad0*/  I2F.RP R28, R18 ;  /* 0x00000012001c7306 */ /* 0x000e620000209400 */
[----:B------:R-:W-:-:S02]  /*20ae0*/  LOP3.LUT R13, R13, R26, RZ, 0x3c, !PT ;  /* 0x0000001a0d0d7212 */ /* 0x000fc400078e3cff */
[----:B------:R-:W-:Y:S01]  /*20af0*/  IMAD.MOV R14, RZ, RZ, -R14 ;  /* 0x000000ffff0e7224 */ /* 0x000fe200078e0a0e */
[----:B------:R-:W-:-:S04]  /*20b00*/  LOP3.LUT R19, R19, R26, RZ, 0x3c, !PT ;  /* 0x0000001a13137212 */ /* 0x000fc800078e3cff */
        /* <DEDUP_REMOVED lines=14> */
[----:B------:R-:W-:-:S03]  /*20bf0*/  @!P2 VIADD R22, R22, 0x1 ;  /* 0x000000011616a836 */ /* 0x000fc60000000000 */
[-C--:B------:R-:W-:Y:S02]  /*20c00*/  ISETP.GE.U32.AND P1, PT, R15, R18.reuse, PT ;  /* 0x000000120f00720c */ /* 0x080fe40003f26070 */
[-C--:B------:R-:W-:Y:S02]  /*20c10*/  @!P0 IADD3 R12, R12, -R18.reuse, RZ ;  /* 0x800000120c0c8210 */ /* 0x080fe40007ffe0ff */
[----:B------:R-:W-:Y:S02]  /*20c20*/  @!P0 IADD3 R23, R23, 0x1, RZ ;  /* 0x0000000117178810 */ /* 0x000fe40007ffe0ff */
[----:B------:R-:W-:Y:S02]  /*20c30*/  ISETP.GE.U32.AND P2, PT, R12, R18, PT ;  /* 0x000000120c00720c */ /* 0x000fe40003f46070 */
[----:B------:R-:W-:Y:S02]  /*20c40*/  ISETP.GE.AND P0, PT, R19, RZ, PT ;  /* 0x000000ff1300720c */ /* 0x000fe40003f06270 */
[----:B------:R-:W-:Y:S01]  /*20c50*/  LOP3.LUT R12, RZ, R26, RZ, 0x33, !PT ;  /* 0x0000001aff0c7212 */ /* 0x000fe200078e33ff */
[----:B------:R-:W2:Y:S02]  /*20c60*/  LD.E.64 R18, desc[UR4][R10.64+0x38] ;  /* 0x000038040a127980 */ /* 0x000ea4000c101b00 */
[----:B------:R-:W-:Y:S01]  /*20c70*/  @P1 VIADD R22, R22, 0x1 ;  /* 0x0000000116161836 */ /* 0x000fe20000000000 */
[----:B------:R-:W-:-:S03]  /*20c80*/  ISETP.GE.AND P1, PT, R13, RZ, PT ;  /* 0x000000ff0d00720c */ /* 0x000fc60003f26270 */
[----:B------:R-:W-:Y:S02]  /*20c90*/  IMAD.MOV.U32 R14, RZ, RZ, R22 ;  /* 0x000000ffff0e7224 */ /* 0x000fe400078e0016 */
[----:B------:R-:W-:Y:S01]  /*20ca0*/  @P2 VIADD R23, R23, 0x1 ;  /* 0x0000000117172836 */ /* 0x000fe20000000000 */
[----:B------:R-:W-:-:S04]  /*20cb0*/  ISETP.NE.AND P2, PT, R26, RZ, PT ;  /* 0x000000ff1a00720c */ /* 0x000fc80003f45270 */
[----:B------:R-:W-:-:S03]  /*20cc0*/  MOV R15, R23 ;  /* 0x00000017000f7202 */ /* 0x000fc60000000f00 */
[----:B------:R-:W-:Y:S02]  /*20cd0*/  @!P1 IMAD.MOV R14, RZ, RZ, -R14 ;  /* 0x000000ffff0e9224 */ /* 0x000fe400078e0a0e */
[----:B------:R-:W-:-:S03]  /*20ce0*/  @!P0 IMAD.MOV R15, RZ, RZ, -R15 ;  /* 0x000000ffff0f8224 */ /* 0x000fc600078e0a0f */
[C---:B------:R-:W-:Y:S02]  /*20cf0*/  SEL R14, R12.reuse, R14, !P2 ;  /* 0x0000000e0c0e7207 */ /* 0x040fe40005000000 */
[----:B------:R-:W-:-:S03]  /*20d00*/  SEL R15, R12, R15, !P2 ;  /* 0x0000000f0c0f7207 */ /* 0x000fc60005000000 */
[----:B------:R-:W-:-:S04]  /*20d10*/  IMAD.WIDE R12, R14, 0x4, R240 ;  /* 0x000000040e0c7825 */ /* 0x000fc800078e02f0 */
[----:B------:R-:W-:Y:S02]  /*20d20*/  IMAD.WIDE R22, R15, 0x4, R240 ;  /* 0x000000040f167825 */ /* 0x000fe400078e02f0 */
        /* <DEDUP_REMOVED lines=8> */
[----:B------:R-:W-:-:S04]  /*20db0*/  IMAD R14, R18, R15, R14 ;  /* 0x0000000f120e7224 */ /* 0x000fc800078e020e */
[----:B------:R-:W-:Y:S02]  /*20dc0*/  IMAD.IADD R27, R27, 0x1, R14 ;  /* 0x000000011b1b7824 */ /* 0x000fe400078e020e */
[----:B---3--:R-:W-:-:S05]  /*20dd0*/  IMAD.IADD R12, R12, 0x1, -R13 ;  /* 0x000000010c0c7824 */ /* 0x008fca00078e0a0d */
[----:B------:R-:W-:Y:S01]  /*20de0*/  SHF.R.S32.HI R15, RZ, 0x1f, R12 ;  /* 0x0000001fff0f7819 */ /* 0x000fe2000001140c */
[----:B----4-:R-:W-:-:S04]  /*20df0*/  IMAD R13, R23, R12, RZ ;  /* 0x0000000c170d7224 */ /* 0x010fc800078e02ff */
[----:B------:R-:W-:Y:S02]  /*20e00*/  IMAD R13, R22, R15, R13 ;  /* 0x0000000f160d7224 */ /* 0x000fe400078e020d */
[----:B------:R-:W-:-:S04]  /*20e10*/  IMAD.WIDE.U32 R22, R12, R22, R26 ;  /* 0x000000160c167225 */ /* 0x000fc800078e001a */
[----:B------:R-:W-:Y:S01]  /*20e20*/  IMAD.MOV.U32 R19, RZ, RZ, R22 ;  /* 0x000000ffff137224 */ /* 0x000fe200078e0016 */
[----:B------:R-:W-:Y:S01]  /*20e30*/  IADD3 R18, R23, R13, RZ ;  /* 0x0000000d17127210 */ /* 0x000fe20007ffe0ff */
[----:B------:R-:W-:Y:S05]  /*20e40*/  BRA `(.L_x_2757) ;  /* 0x0000000000147947 */ /* 0x000fea0003800000 */
.L_x_2756:
[----:B------:R-:W-:Y:S02]  /*20e50*/  R2UR UR4, R8 ;  /* 0x00000000080472ca */ /* 0x000fe400000e0000 */
[----:B------:R-:W-:-:S13]  /*20e60*/  R2UR UR5, R9 ;  /* 0x00000000090572ca */ /* 0x000fda00000e0000 */
[----:B------:R-:W2:Y:S02]  /*20e70*/  LD.E R19, desc[UR4][R10.64+0x38] ;  /* 0x000038040a137980 */ /* 0x000ea4000c101900 */
[----:B--2---:R-:W-:-:S05]  /*20e80*/  IMAD.U32 R19, R19, -0x40, RZ ;  /* 0xffffffc013137824 */ /* 0x004fca00078e00ff */
[----:B------:R-:W-:Y:S02]  /*20e90*/  SHF.R.S32.HI R18, RZ, 0x1f, R19 ;  /* 0x0000001fff127819 */ /* 0x000fe40000011413 */
.L_x_2757:
[----:B------:R-:W-:Y:S05]  /*20ea0*/  BSYNC B0 ;  /* 0x0000000000007941 */ /* 0x000fea0003800000 */
.L_x_2755:
[C---:B------:R-:W-:Y:S01]  /*20eb0*/  @P5 IADD3 R13, P0, R19.reuse, R229, RZ ;  /* 0x000000e5130d5210 */ /* 0x040fe20007f1e0ff */
[----:B------:R1:W-:Y:S01]  /*20ec0*/  STL.64 [R1+0x8], R2 ;  /* 0x0000080201007387 */ /* 0x0003e20000100a00 */
[CC--:B------:R-:W-:Y:S02]  /*20ed0*/  LEA R32, P1, R19.reuse, R233.reuse, 0x1 ;  /* 0x000000e913207211 */ /* 0x0c0fe400078208ff */
[----:B------:R-:W-:Y:S01]  /*20ee0*/  LOP3.LUT R15, R244, 0x1, RZ, 0xc0, !PT ;  /* 0x00000001f40f7812 */ /* 0x000fe200078ec0ff */
[----:B------:R-:W-:Y:S01]  /*20ef0*/  @P5 IMAD.X R12, R18, 0x1, R230, P0 ;  /* 0x00000001120c5824 */ /* 0x000fe200000e06e6 */
[----:B------:R-:W-:Y:S02]  /*20f00*/  LEA.HI.X R33, R19, R232, R18, 0x1, P1 ;  /* 0x000000e813217211 */ /* 0x000fe400008f0c12 */
[----:B------:R-:W-:Y:S02]  /*20f10*/  @P5 LEA R28, P1, R13, R233, 0x1 ;  /* 0x000000e90d1c5211 */ /* 0x000fe400078208ff */
[----:B------:R-:W-:-:S02]  /*20f20*/  @P4 IADD3 R14, P0, R19, R229, RZ ;  /* 0x000000e5130e4210 */ /* 0x000fc40007f1e0ff */
[----:B------:R-:W-:Y:S02]  /*20f30*/  ISETP.NE.U32.AND P2, PT, R15, 0x1, PT ;  /* 0x000000010f00780c */ /* 0x000fe40003f45070 */
[-C--:B------:R-:W-:Y:S01]  /*20f40*/  @P5 LEA.HI.X R29, R13, R232.reuse, R12, 0x1, P1 ;  /* 0x000000e80d1d5211 */ /* 0x080fe200008f0c0c */
[----:B------:R-:W-:Y:S01]  /*20f50*/  @P4 IMAD.X R12, R18, 0x1, R230, P0 ;  /* 0x00000001120c4824 */ /* 0x000fe200000e06e6 */
[C---:B------:R-:W-:Y:S02]  /*20f60*/  @P4 LEA R26, P1, R14.reuse, R233, 0x1 ;  /* 0x000000e90e1a4211 */ /* 0x040fe400078208ff */
[----:B------:R-:W-:Y:S02]  /*20f70*/  @P3 IADD3 R13, P0, R19, R229, RZ ;  /* 0x000000e5130d3210 */ /* 0x000fe40007f1e0ff */
[----:B------:R-:W-:-:S03]  /*20f80*/  @P4 LEA.HI.X R27, R14, R232, R12, 0x1, P1 ;  /* 0x000000e80e1b4211 */ /* 0x000fc600008f0c0c */
[----:B------:R-:W-:Y:S01]  /*20f90*/  @P3 IMAD.X R12, R18, 0x1, R230, P0 ;  /* 0x00000001120c3824 */ /* 0x000fe200000e06e6 */
[----:B------:R-:W-:Y:S02]  /*20fa0*/  IADD3 R15, P1, P0, R229, R229, R19 ;  /* 0x000000e5e50f7210 */ /* 0x000fe4000783e013 */
[----:B------:R-:W-:Y:S02]  /*20fb0*/  @!P2 R2UR UR4, R8 ;  /* 0x000000000804a2ca */ /* 0x000fe400000e0000 */
[----:B------:R-:W-:Y:S02]  /*20fc0*/  IADD3.X R14, R230, R230, R18, P1, P0 ;  /* 0x000000e6e60e7210 */ /* 0x000fe40000fe0412 */
[-C--:B------:R-:W-:Y:S02]  /*20fd0*/  @P3 LEA R22, P0, R13, R233.reuse, 0x1 ;  /* 0x000000e90d163211 */ /* 0x080fe400078008ff */
[----:B------:R-:W-:Y:S02]  /*20fe0*/  @!P2 LEA R30, P1, R15, R233, 0x1 ;  /* 0x000000e90f1ea211 */ /* 0x000fe400078208ff */
[----:B------:R-:W-:-:S02]  /*20ff0*/  @P3 LEA.HI.X R23, R13, R232, R12, 0x1, P0 ;  /* 0x000000e80d173211 */ /* 0x000fc400000f0c0c */
[CCC-:B------:R-:W-:Y:S02]  /*21000*/  @!P2 LEA.HI.X R31, R15.reuse, R232.reuse, R14.reuse, 0x1, P1 ;  /* 0x000000e80f1fa211 */ /* 0x1c0fe400008f0c0e */
[CC--:B------:R-:W-:Y:S02]  /*21010*/  @P5 LEA R174, P0, R15.reuse, R233.reuse, 0x1 ;  /* 0x000000e90fae5211 */ /* 0x0c0fe400078008ff */
[CC--:B------:R-:W-:Y:S02]  /*21020*/  @P4 LEA R166, P1, R15.reuse, R233.reuse, 0x1 ;  /* 0x000000e90fa64211 */ /* 0x0c0fe400078208ff */
[CCC-:B------:R-:W-:Y:S02]  /*21030*/  @P5 LEA.HI.X R175, R15.reuse, R232.reuse, R14.reuse, 0x1, P0 ;  /* 0x000000e80faf5211 */ /* 0x1c0fe400000f0c0e */
[C---:B------:R-:W-:Y:S02]  /*21040*/  @P4 LEA.HI.X R167, R15.reuse, R232, R14, 0x1, P1 ;  /* 0x000000e80fa74211 */ /* 0x040fe400008f0c0e */
[----:B------:R-:W-:-:S02]  /*21050*/  @P3 LEA R34, P0, R15, R233, 0x1 ;  /* 0x000000e90f223211 */ /* 0x000fc400078008ff */
[CC--:B------:R-:W-:Y:S02]  /*21060*/  IADD3 R12, P1, R15.reuse, R229.reuse, RZ ;  /* 0x000000e50f0c7210 */ /* 0x0c0fe40007f3e0ff */
[-C--:B------:R-:W-:Y:S02]  /*21070*/  @P3 LEA.HI.X R35, R15, R232.reuse, R14, 0x1, P0 ;  /* 0x000000e80f233211 */ /* 0x080fe400000f0c0e */
[----:B------:R-:W-:Y:S01]  /*21080*/  @!P2 IADD3 R19, P0, R19, R229, RZ ;  /* 0x000000e51313a210 */ /* 0x000fe20007f1e0ff */
[--C-:B------:R-:W-:Y:S01]  /*21090*/  IMAD.X R14, R14, 0x1, R230.reuse, P1 ;  /* 0x000000010e0e7824 */ /* 0x100fe200008e06e6 */
[----:B------:R-:W-:Y:S02]  /*210a0*/  @!P2 LEA R198, P1, R12, R233, 0x1 ;  /* 0x000000e90cc6a211 */ /* 0x000fe400078208ff */
[----:B------:R-:W-:Y:S01]  /*210b0*/  @!P2 R2UR UR5, R9 ;  /* 0x000000000905a2ca */ /* 0x000fe200000e0000 */
[----:B------:R-:W-:Y:S01]  /*210c0*/  @!P2 IMAD.X R18, R18, 0x1, R230, P0 ;  /* 0x000000011212a824 */ /* 0x000fe200000e06e6 */
[----:B------:R-:W-:-:S02]  /*210d0*/  @!P2 LEA.HI.X R199, R12, R232, R14, 0x1, P1 ;  /* 0x000000e80cc7a211 */ /* 0x000fc400008f0c0e */
[CC--:B------:R-:W-:Y:S02]  /*210e0*/  @P4 LEA R194, P1, R12.reuse, R233.reuse, 0x1 ;  /* 0x000000e90cc24211 */ /* 0x0c0fe400078208ff */
[CC--:B------:R-:W-:Y:S02]  /*210f0*/  @P5 LEA R196, P0, R12.reuse, R233.reuse, 0x1 ;  /* 0x000000e90cc45211 */ /* 0x0c0fe400078008ff */
[CCC-:B------:R-:W-:Y:S02]  /*21100*/  @P4 LEA.HI.X R195, R12.reuse, R232.reuse, R14.reuse, 0x1, P1 ;  /* 0x000000e80cc34211 */ /* 0x1c0fe400008f0c0e */
[-C--:B-1----:R-:W-:Y:S02]  /*21110*/  @!P2 LEA R2, P1, R19, R233.reuse, 0x1 ;  /* 0x000000e91302a211 */ /* 0x082fe400078208ff */
[----:B------:R-:W-:Y:S02]  /*21120*/  @P5 LEA.HI.X R197, R12, R232, R14, 0x1, P0 ;  /* 0x000000e80cc55211 */ /* 0x000fe400000f0c0e */
[----:B------:R-:W-:Y:S01]  /*21130*/  @P5 R2UR UR12, R8 ;  /* 0x00000000080c52ca */ /* 0x000fe200000e0000 */
[----:B------:R1:W-:Y:S01]  /*21140*/  @!P2 STL [R1], R2 ;  /* 0x000000020100a387 */ /* 0x0003e20000100800 */
[----:B------:R-:W-:-:S02]  /*21150*/  @P3 LEA R192, P0, R12, R233, 0x1 ;  /* 0x000000e90cc03211 */ /* 0x000fc400078008ff */
[C---:B------:R-:W-:Y:S02]  /*21160*/  @P5 R2UR UR13, R9.reuse ;  /* 0x00000000090d52ca */ /* 0x040fe400000e0000 */
[----:B------:R-:W-:Y:S02]  /*21170*/  @P4 R2UR UR10, R8 ;  /* 0x00000000080a42ca */ /* 0x000fe400000e0000 */
[C---:B------:R-:W-:Y:S01]  /*21180*/  @P4 R2UR UR11, R9.reuse ;  /* 0x00000000090b42ca */ /* 0x040fe200000e0000 */
[----:B------:R-:W-:Y:S01]  /*21190*/  @P5 IMAD.MOV.U32 R13, RZ, RZ, R33 ;  /* 0x000000ffff0d5224 */ /* 0x000fe200078e0021 */
[----:B------:R-:W-:Y:S01]  /*211a0*/  @P3 LEA.HI.X R193, R12, R232, R14, 0x1, P0 ;  /* 0x000000e80cc13211 */ /* 0x000fe200000f0c0e */
[----:B------:R-:W-:Y:S01]  /*211b0*/  @!PT LDS RZ, [RZ] ;  /* 0x00000000fffff984 */ /* 0x000fe20000000800 */
[----:B------:R-:W-:Y:S01]  /*211c0*/  @!PT LDS RZ, [RZ] ;  /* 0x00000000fffff984 */ /* 0x000fe20000000800 */
[----:B------:R-:W-:Y:S01]  /*211d0*/  @!PT LDS RZ, [RZ] ;  /* 0x00000000fffff984 */ /* 0x000fe20000000800 */
[----:B------:R-:W-:Y:S04]  /*211e0*/  @!P2 LDGSTS.E.BYPASS.LTC128B.128 [R242+0x8000], desc[UR4][R32.64] ;  /* 0x0800000020f2afae */ /* 0x000fe8000b901d44 */
[----:B-1----:R-:W5:Y:S04]  /*211f0*/  LDL.LU.64 R2, [R1+0x8] ;  /* 0x0000080001027983 */ /* 0x002f680000300a00 */
[----:B------:R-:W2:Y:S01]  /*21200*/  LDL.LU.64 R14, [R1] ;  /* 0x00000000010e7983 */ /* 0x000ea20000300a00 */
[--C-:B------:R-:W-:Y:S01]  /*21210*/  @P5 IMAD.MOV.U32 R12, RZ, RZ, R32.reuse ;  /* 0x000000ffff0c5224 */ /* 0x100fe200078e0020 */
[C---:B------:R-:W-:Y:S01]  /*21220*/  @P3 R2UR UR8, R8.reuse ;  /* 0x00000000080832ca */ /* 0x040fe200000e0000 */
[----:B------:R-:W-:Y:S01]  /*21230*/  IMAD.MOV.U32 R233, RZ, RZ, R32 ;  /* 0x000000ffffe97224 */ /* 0x000fe200078e0020 */
[----:B------:R-:W-:Y:S01]  /*21240*/  @P3 R2UR UR9, R9 ;  /* 0x00000000090932ca */ /* 0x000fe200000e0000 */
[----:B------:R1:W-:Y:S01]  /*21250*/  @P2 STS.128 [R242+0x8000], RZ ;  /* 0x008000fff2002388 */ /* 0x0003e20000000c00 */
[----:B------:R-:W-:-:S02]  /*21260*/  @P3 R2UR UR14, R8 ;  /* 0x00000000080e32ca */ /* 0x000fc400000e0000 */
[C---:B------:R-:W-:Y:S01]  /*21270*/  @P3 R2UR UR15, R9.reuse ;  /* 0x00000000090f32ca */ /* 0x040fe200000e0000 */
[----:B------:R-:W-:Y:S01]  /*21280*/  @!PT LDS RZ, [RZ] ;  /* 0x00000000fffff984 */ /* 0x000fe20000000800 */
[----:B------:R-:W-:Y:S01]  /*21290*/  @!PT LDS RZ, [RZ] ;  /* 0x00000000fffff984 */ /* 0x000fe20000000800 */
[----:B------:R-:W-:Y:S01]  /*212a0*/  @!PT LDS RZ, [RZ] ;  /* 0x00000000fffff984 */ /* 0x000fe20000000800 */
[----:B------:R3:W-:Y:S01]  /*212b0*/  @P5 LDGSTS.E.BYPASS.LTC128B.128 [R242+0xa000], desc[UR12][R12.64+0x80] ;  /* 0x0a0000800cf25fae */ /* 0x0007e2000b901d4c */
[----:B------:R-:W-:Y:S02]  /*212c0*/  @!P2 R2UR UR12, R8 ;  /* 0x00000000080ca2ca */ /* 0x000fe400000e0000 */
[----:B------:R-:W-:Y:S01]  /*212d0*/  @!P2 R2UR UR13, R9 ;  /* 0x00000000090da2ca */ /* 0x000fe200000e0000 */
[----:B------:R1:W-:Y:S01]  /*212e0*/  @!P5 STS.128 [R242+0xa000], RZ ;  /* 0x00a000fff200d388 */ /* 0x0003e20000000c00 */
[----:B---3--:R-:W-:Y:S02]  /*212f0*/  @P4 IMAD.MOV.U32 R12, RZ, RZ, R32 ;  /* 0x000000ffff0c4224 */ /* 0x008fe400078e0020 */
[----:B------:R-:W-:-:S05]  /*21300*/  @P4 IMAD.MOV.U32 R13, RZ, RZ, R33 ;  /* 0x000000ffff0d4224 */ /* 0x000fca00078e0021 */
[----:B------:R-:W-:Y:S01]  /*21310*/  @!PT LDS RZ, [RZ] ;  /* 0x00000000fffff984 */ /* 0x000fe20000000800 */
[----:B------:R-:W-:Y:S01]  /*21320*/  @!PT LDS RZ, [RZ] ;  /* 0x00000000fffff984 */ /* 0x000fe20000000800 */
[----:B------:R-:W-:Y:S01]  /*21330*/  @!PT LDS RZ, [RZ] ;  /* 0x00000000fffff984 */ /* 0x000fe20000000800 */
[----:B------:R3:W-:Y:S01]  /*21340*/  @P4 LDGSTS.E.BYPASS.LTC128B.128 [R242+0xc000], desc[UR10][R12.64+0x100] ;  /* 0x0c0001000cf24fae */ /* 0x0007e2000b901d4a */
[----:B------:R-:W-:Y:S02]  /*21350*/  @P5 R2UR UR10, R8 ;  /* 0x00000000080a52ca */ /* 0x000fe400000e0000 */
[----:B------:R-:W-:Y:S01]  /*21360*/  @P5 R2UR UR11, R9 ;  /* 0x00000000090b52ca */ /* 0x000fe200000e0000 */
        /* <DEDUP_REMOVED lines=10> */
[----:B--2---:R-:W-:Y:S01]  /*21410*/  @!P2 LEA.HI.X R15, R19, R232, R18, 0x1, P1 ;  /* 0x000000e8130fa211 */ /* 0x004fe200008f0c12 */
[----:B------:R-:W-:-:S04]  /*21420*/  IMAD.MOV.U32 R232, RZ, RZ, R33 ;  /* 0x000000ffffe87224 */ /* 0x000fc800078e0021 */
[----:B------:R-:W-:Y:S01]  /*21430*/  @!PT LDS RZ, [RZ] ;  /* 0x00000000fffff984 */ /* 0x000fe20000000800 */
[----:B------:R-:W-:Y:S01]  /*21440*/  @!PT LDS RZ, [RZ] ;  /* 0x00000000fffff984 */ /* 0x000fe20000000800 */
[----:B------:R-:W-:Y:S01]  /*21450*/  @!PT LDS RZ, [RZ] ;  /* 0x00000000fffff984 */ /* 0x000fe20000000800 */
[----:B------:R1:W-:Y:S01]  /*21460*/  @!P2 LDGSTS.E.BYPASS.LTC128B.128 [R242+0x8800], desc[UR4][R14.64] ;  /* 0x088000000ef2afae */ /* 0x0003e2000b901d44 */
[C---:B------:R-:W-:Y:S02]  /*21470*/  @P3 R2UR UR4, R8.reuse ;  /* 0x00000000080432ca */ /* 0x040fe400000e0000 */
[C---:B------:R-:W-:Y:S01]  /*21480*/  @P3 R2UR UR5, R9.reuse ;  /* 0x00000000090532ca */ /* 0x040fe200000e0000 */
[----:B------:R1:W-:Y:S04]  /*21490*/  @P2 STS.128 [R242+0x8800], RZ ;  /* 0x008800fff2002388 */ /* 0x0003e80000000c00 */
[----:B------:R-:W-:Y:S01]  /*214a0*/  @!PT LDS RZ, [RZ] ;  /* 0x00000000fffff984 */ /* 0x000fe20000000800 */
[----:B------:R-:W-:Y:S01]  /*214b0*/  @!PT LDS RZ, [RZ] ;  /* 0x00000000fffff984 */ /* 0x000fe20000000800 */
[----:B------:R-:W-:Y:S01]  /*214c0*/  @!PT LDS RZ, [RZ] ;  /* 0x00000000fffff984 */ /* 0x000fe20000000800 */
[----:B------:R1:W-:Y:S01]  /*214d0*/  @P5 LDGSTS.E.BYPASS.LTC128B.128 [R242+0xa800], desc[UR10][R28.64+0x80] ;  /* 0x0a8000801cf25fae */ /* 0x0003e2000b901d4a */
[C---:B------:R-:W-:Y:S02]  /*214e0*/  @!P2 R2UR UR10, R8.reuse ;  /* 0x00000000080aa2ca */ /* 0x040fe400000e0000 */
[----:B------:R-:W-:Y:S01]  /*214f0*/  @!P2 R2UR UR11, R9 ;  /* 0x00000000090ba2ca */ /* 0x000fe200000e0000 */
[----:B------:R1:W-:Y:S04]  /*21500*/  @!P5 STS.128 [R242+0xa800], RZ ;  /* 0x00a800fff200d388 */ /* 0x0003e80000000c00 */
[----:B------:R-:W-:Y:S01]  /*21510*/  @!PT LDS RZ, [RZ] ;  /* 0x00000000fffff984 */ /* 0x000fe20000000800 */
[----:B------:R-:W-:Y:S01]  /*21520*/  @!PT LDS RZ, [RZ] ;  /* 0x00000000fffff984 */ /* 0x000fe20000000800 */
[----:B------:R-:W-:Y:S01]  /*21530*/  @!PT LDS RZ, [RZ] ;  /* 0x00000000fffff984 */ /* 0x000fe20000000800 */
[----:B------:R1:W-:Y:S01]  /*21540*/  @P4 LDGSTS.E.BYPASS.LTC128B.128 [R242+0xc800], desc[UR8][R26.64+0x100] ;  /* 0x0c8001001af24fae */ /* 0x0003e2000b901d48 */
[----:B------:R-:W-:-:S02]  /*21550*/  @P5 R2UR UR8, R8 ;  /* 0x00000000080852ca */ /* 0x000fc400000e0000 */
[C---:B------:R-:W-:Y:S01]  /*21560*/  @P5 R2UR UR9, R9.reuse ;  /* 0x00000000090952ca */ /* 0x040fe200000e0000 */
[----:B------:R1:W-:Y:S04]  /*21570*/  @!P4 STS.128 [R242+0xc800], RZ ;  /* 0x00c800fff200c388 */ /* 0x0003e80000000c00 */
[----:B------:R-:W-:Y:S01]  /*21580*/  @!PT LDS RZ, [RZ] ;  /* 0x00000000fffff984 */ /* 0x000fe20000000800 */
[----:B------:R-:W-:Y:S01]  /*21590*/  @!PT LDS RZ, [RZ] ;  /* 0x00000000fffff984 */ /* 0x000fe20000000800 */
[----:B------:R-:W-:Y:S01]  /*215a0*/  @!PT LDS RZ, [RZ] ;  /* 0x00000000fffff984 */ /* 0x000fe20000000800 */
[----:B------:R1:W-:Y:S01]  /*215b0*/  @P3 LDGSTS.E.BYPASS.LTC128B.128 [R242+0xe800], desc[UR4][R22.64+0x180] ;  /* 0x0e80018016f23fae */ /* 0x0003e2000b901d44 */
[C---:B------:R-:W-:Y:S02]  /*215c0*/  @P4 R2UR UR4, R8.reuse ;  /* 0x00000000080442ca */ /* 0x040fe400000e0000 */
[----:B------:R-:W-:Y:S01]  /*215d0*/  @P4 R2UR UR5, R9 ;  /* 0x00000000090542ca */ /* 0x000fe200000e0000 */
[----:B------:R1:W-:Y:S04]  /*215e0*/  @!P3 STS.128 [R242+0xe800], RZ ;  /* 0x00e800fff200b388 */ /* 0x0003e80000000c00 */
[----:B------:R-:W-:Y:S01]  /*215f0*/  @!PT LDS RZ, [RZ] ;  /* 0x00000000fffff984 */ /* 0x000fe20000000800 */
[----:B------:R-:W-:Y:S01]  /*21600*/  @!PT LDS RZ, [RZ] ;  /* 0x00000000fffff984 */ /* 0x000fe20000000800 */
[----:B------:R-:W-:Y:S01]  /*21610*/  @!PT LDS RZ, [RZ] ;  /* 0x00000000fffff984 */ /* 0x000fe20000000800 */
[----:B------:R1:W-:Y:S01]  /*21620*/  @!P2 LDGSTS.E.BYPASS.LTC128B.128 [R242+0x9000], desc[UR10][R30.64] ;  /* 0x090000001ef2afae */ /* 0x0003e2000b901d4a */
[----:B------:R-:W-:-:S02]  /*21630*/  @P5 R2UR UR10, R8 ;  /* 0x00000000080a52ca */ /* 0x000fc400000e0000 */
[C---:B------:R-:W-:Y:S01]  /*21640*/  @P5 R2UR UR11, R9.reuse ;  /* 0x00000000090b52ca */ /* 0x040fe200000e0000 */
[----:B------:R1:W-:Y:S04]  /*21650*/  @P2 STS.128 [R242+0x9000], RZ ;  /* 0x009000fff2002388 */ /* 0x0003e80000000c00 */
        /* <DEDUP_REMOVED lines=10> */
[----:B------:R1:W-:Y:S01]  /*21700*/  @P4 LDGSTS.E.BYPASS.LTC128B.128 [R242+0xd000], desc[UR4][R166.64+0x100] ;  /* 0x0d000100a6f24fae */ /* 0x0003e2000b901d44 */
[----:B------:R-:W-:-:S02]  /*21710*/  @P3 R2UR UR4, R8 ;  /* 0x00000000080432ca */ /* 0x000fc400000e0000 */
[----:B------:R-:W-:Y:S01]  /*21720*/  @P3 R2UR UR5, R9 ;  /* 0x00000000090532ca */ /* 0x000fe200000e0000 */
        /* <DEDUP_REMOVED lines=27> */
.L_x_2754:
[----:B------:R-:W-:Y:S05]  /*218e0*/  BSYNC B1 ;  /* 0x0000000000017941 */ /* 0x000fea0003800000 */
.L_x_2753:
[----:B------:R-:W-:Y:S01]  /*218f0*/  R2UR UR4, R8 ;  /* 0x00000000080472ca */ /* 0x000fe200000e0000 */
[----:B-1----:R-:W-:Y:S01]  /*21900*/  LDSM.16.MT88.4 R12, [R218+0x10000] ;  /* 0x01000000da0c783b */ /* 0x002fe20000004200 */
[----:B------:R-:W-:-:S13]  /*21910*/  R2UR UR5, R9 ;  /* 0x00000000090572ca */ /* 0x000fda00000e0000 */
[----:B------:R1:W2:Y:S02]  /*21920*/  LD.E R27, desc[UR4][R10.64+0xdc] ;  /* 0x0000dc040a1b7980 */ /* 0x0002a4000c101900 */
[----:B-1----:R-:W-:Y:S02]  /*21930*/  FMNMX.FTZ R11, R164, R16, !PT ;  /* 0x00000010a40b7209 */ /* 0x002fe40007810000 */
[----:B-----5:R-:W-:Y:S02]  /*21940*/  FMNMX.FTZ R10, R3, R0, !PT ;  /* 0x00000000030a7209 */ /* 0x020fe40007810000 */
        /* <DEDUP_REMOVED lines=29> */
[----:B------:R-:W-:-:S03]  /*21b20*/  FMNMX.FTZ R10, R24, R10, !PT ;  /* 0x0000000a180a7209 */ /* 0x000fc60007810000 */
[----:B------:R-:W1:Y:S04]  /*21b30*/  SHFL.BFLY PT, R9, R11, 0x2, 0x1f ;  /* 0x0c401f000b097f89 */ /* 0x000e6800000e0000 */
[----:B------:R-:W3:Y:S01]  /*21b40*/  SHFL.BFLY PT, R8, R10, 0x2, 0x1f ;  /* 0x0c401f000a087f89 */ /* 0x000ee200000e0000 */
[----:B-1----:R-:W-:Y:S02]  /*21b50*/  FMNMX.FTZ R9, R11, R9, !PT ;  /* 0x000000090b097209 */ /* 0x002fe40007810000 */
[----:B---3--:R-:W-:-:S03]  /*21b60*/  FMNMX.FTZ R8, R10, R8, !PT ;  /* 0x000000080a087209 */ /* 0x008fc60007810000 */
[----:B------:R-:W1:Y:S04]  /*21b70*/  SHFL.BFLY PT, R33, R9, 0x1, 0x1f ;  /* 0x0c201f0009217f89 */ /* 0x000e6800000e0000 */
[----:B------:R-:W3:Y:S01]  /*21b80*/  SHFL.BFLY PT, R32, R8, 0x1, 0x1f ;  /* 0x0c201f0008207f89 */ /* 0x000ee200000e0000 */
[----:B-1----:R-:W-:Y:S02]  /*21b90*/  FMNMX.FTZ R33, R9, R33, !PT ;  /* 0x0000002109217209 */ /* 0x002fe40007810000 */
[----:B---3--:R-:W-:Y:S02]  /*21ba0*/  FMNMX.FTZ R32, R8, R32, !PT ;  /* 0x0000002008207209 */ /* 0x008fe40007810000 */
[----:B------:R-:W-:Y:S01]  /*21bb0*/  FSETP.NEU.FTZ.AND P1, PT, R33, -INF , PT ;  /* 0xff8000002100780b */ /* 0x000fe20003f3d000 */
[----:B------:R-:W-:Y:S01]  /*21bc0*/  LDSM.16.MT88.4 R8, [R217+0x10000] ;  /* 0x01000000d908783b */ /* 0x000fe20000004200 */
[----:B------:R-:W-:Y:S01]  /*21bd0*/  FSETP.NEU.FTZ.AND P0, PT, R32, -INF , PT ;  /* 0xff8000002000780b */ /* 0x000fe20003f1d000 */
[C---:B--2---:R-:W-:Y:S01]  /*21be0*/  FMUL.FTZ R166, R27.reuse, R33 ;  /* 0x000000211ba67220 */ /* 0x044fe20000410000 */
[----:B------:R-:W-:-:S04]  /*21bf0*/  FMUL.FTZ R26, R27, R32 ;  /* 0x000000201b1a7220 */ /* 0x000fc80000410000 */
[----:B------:R-:W-:Y:S02]  /*21c00*/  FSEL R166, R166, RZ, P1 ;  /* 0x000000ffa6a67208 */ /* 0x000fe40000800000 */
[----:B------:R-:W-:-:S03]  /*21c10*/  FSEL R26, R26, RZ, P0 ;  /* 0x000000ff1a1a7208 */ /* 0x000fc60000000000 */
[-CC-:B------:R-:W-:Y:S01]  /*21c20*/  FFMA.FTZ R31, R2, R27.reuse, -R166.reuse ;  /* 0x0000001b021f7223 */ /* 0x180fe200000108a6 */
[-C--:B------:R-:W-:Y:S01]  /*21c30*/  FFMA.FTZ R35, R16, R27.reuse, -R166 ;  /* 0x0000001b10237223 */ /* 0x080fe200000108a6 */
[-C--:B------:R-:W-:Y:S01]  /*21c40*/  FFMA.FTZ R2, R17, R27.reuse, -R26 ;  /* 0x0000001b11027223 */ /* 0x080fe2000001081a */
[-CC-:B------:R-:W-:Y:S01]  /*21c50*/  FFMA.FTZ R29, R5, R27.reuse, -R166.reuse ;  /* 0x0000001b051d7223 */ /* 0x180fe200000108a6 */
[----:B------:R-:W1:Y:S01]  /*21c60*/  LDSM.16.MT88.4 R16, [R220+0x10000] ;  /* 0x01000000dc10783b */ /* 0x000e620000004200 */
[----:B------:R-:W-:Y:S01]  /*21c70*/  FSEL R5, R32, RZ, P0 ;  /* 0x000000ff20057208 */ /* 0x000fe20000000000 */
[-C--:B------:R-:W-:Y:S01]  /*21c80*/  FFMA.FTZ R30, R4, R27.reuse, -R166 ;  /* 0x0000001b041e7223 */ /* 0x080fe200000108a6 */
[----:B------:R-:W-:Y:S01]  /*21c90*/  FSEL R4, R33, RZ, P1 ;  /* 0x000000ff21047208 */ /* 0x000fe20000800000 */
[-CC-:B------:R-:W-:Y:S01]  /*21ca0*/  FFMA.FTZ R28, R0, R27.reuse, -R26.reuse ;  /* 0x0000001b001c7223 */ /* 0x180fe2000001081a */
[-CC-:B------:R-:W-:Y:S01]  /*21cb0*/  FFMA.FTZ R0, R6, R27.reuse, -R26.reuse ;  /* 0x0000001b06007223 */ /* 0x180fe2000001081a */
[----:B------:R-:W-:Y:S01]  /*21cc0*/  FADD.FTZ R5, R3, -R5 ;  /* 0x8000000503057221 */ /* 0x000fe20000010000 */
[----:B------:R-:W-:Y:S01]  /*21cd0*/  FFMA.FTZ R34, R7, R27, -R26 ;  /* 0x0000001b07227223 */ /* 0x000fe2000001081a */
[----:B------:R-:W-:Y:S01]  /*21ce0*/  FADD.FTZ R4, R164, -R4 ;  /* 0x80000004a4047221 */ /* 0x000fe20000010000 */
[----:B------:R-:W-:Y:S01]  /*21cf0*/  MUFU.EX2 R35, R35 ;  /* 0x0000002300237308 */ /* 0x000fe20000000800 */
[C---:B------:R-:W-:Y:S01]  /*21d00*/  FMUL.FTZ R3, R27.reuse, R5 ;  /* 0x000000051b037220 */ /* 0x040fe20000410000 */
[-CC-:B------:R-:W-:Y:S01]  /*21d10*/  FFMA.FTZ R174, R176, R27.reuse, -R166.reuse ;  /* 0x0000001bb0ae7223 */ /* 0x180fe200000108a6 */
[----:B------:R-:W-:Y:S01]  /*21d20*/  FMUL.FTZ R4, R27, R4 ;  /* 0x000000041b047220 */ /* 0x000fe20000410000 */
[-CC-:B------:R-:W-:Y:S01]  /*21d30*/  FFMA.FTZ R175, R177, R27.reuse, -R166.reuse ;  /* 0x0000001bb1af7223 */ /* 0x180fe200000108a6 */
[-CC-:B------:R-:W-:Y:S01]  /*21d40*/  FFMA.FTZ R167, R191, R27.reuse, -R166.reuse ;  /* 0x0000001bbfa77223 */ /* 0x180fe200000108a6 */
[-C--:B------:R-:W-:Y:S01]  /*21d50*/  FFMA.FTZ R173, R21, R27.reuse, -R166 ;  /* 0x0000001b15ad7223 */ /* 0x080fe200000108a6 */
[-CC-:B------:R-:W-:Y:S01]  /*21d60*/  FFMA.FTZ R176, R190, R27.reuse, -R26.reuse ;  /* 0x0000001bbeb07223 */ /* 0x180fe2000001081a */
[----:B------:R-:W-:Y:S01]  /*21d70*/  MUFU.EX2 R31, R31 ;  /* 0x0000001f001f7308 */ /* 0x000fe20000000800 */
[-CC-:B------:R-:W-:Y:S01]  /*21d80*/  FFMA.FTZ R177, R20, R27.reuse, -R26.reuse ;  /* 0x0000001b14b17223 */ /* 0x180fe2000001081a */
[-CC-:B------:R-:W-:Y:S01]  /*21d90*/  FFMA.FTZ R178, R178, R27.reuse, -R26.reuse ;  /* 0x0000001bb2b27223 */ /* 0x180fe2000001081a */
[-C--:B------:R-:W-:Y:S01]  /*21da0*/  FFMA.FTZ R179, R179, R27.reuse, -R26 ;  /* 0x0000001bb3b37223 */ /* 0x080fe2000001081a */
[----:B------:R-:W-:Y:S01]  /*21db0*/  LDSM.16.MT88.4 R20, [R218+0x12800] ;  /* 0x01280000da14783b */ /* 0x000fe20000004200 */
[-CC-:B------:R-:W-:Y:S01]  /*21dc0*/  FFMA.FTZ R189, R189, R27.reuse, -R166.reuse ;  /* 0x0000001bbdbd7223 */ /* 0x180fe200000108a6 */
        /* <DEDUP_REMOVED lines=9> */
[-CC-:B------:R-:W-:Y:S01]  /*21e60*/  FFMA.FTZ R171, R171, R27.reuse, -R166.reuse ;  /* 0x0000001babab7223 */ /* 0x180fe200000108a6 */
[----:B------:R-:W2:Y:S01]  /*21e70*/  MUFU.EX2 R29, R29 ;  /* 0x0000001d001d7308 */ /* 0x000ea20000000800 */
[-CC-:B------:R-:W-:Y:S01]  /*21e80*/  FFMA.FTZ R170, R170, R27.reuse, -R166.reuse ;  /* 0x0000001baaaa7223 */ /* 0x180fe200000108a6 */
[-C--:B------:R-:W-:Y:S01]  /*21e90*/  FFMA.FTZ R166, R169, R27.reuse, -R166 ;  /* 0x0000001ba9a67223 */ /* 0x080fe200000108a6 */
[-CC-:B------:R-:W-:Y:S01]  /*21ea0*/  FFMA.FTZ R168, R168, R27.reuse, -R26.reuse ;  /* 0x0000001ba8a87223 */ /* 0x180fe2000001081a */
[-CC-:B------:R-:W-:Y:S01]  /*21eb0*/  FFMA.FTZ R165, R165, R27.reuse, -R26.reuse ;  /* 0x0000001ba5a57223 */ /* 0x180fe2000001081a */
[-CC-:B------:R-:W-:Y:S01]  /*21ec0*/  FFMA.FTZ R169, R25, R27.reuse, -R26.reuse ;  /* 0x0000001b19a97223 */ /* 0x180fe2000001081a */
[----:B------:R-:W-:-:S02]  /*21ed0*/  FFMA.FTZ R190, R24, R27, -R26 ;  /* 0x0000001b18be7223 */ /* 0x000fc4000001081a */
[----:B------:R-:W-:Y:S01]  /*21ee0*/  MUFU.EX2 R28, R28 ;  /* 0x0000001c001c7308 */ /* 0x000fe20000000800 */
[----:B------:R-:W-:Y:S07]  /*21ef0*/  LDSM.16.MT88.4 R24, [R217+0x13800] ;  /* 0x01380000d918783b */ /* 0x000fee0000004200 */
[----:B------:R-:W3:Y:S01]  /*21f00*/  MUFU.EX2 R2, R2 ;  /* 0x0000000200027308 */ /* 0x000ee20000000800 */
[----:B--2---:R-:W-:-:S07]  /*21f10*/  F2FP.F16.F32.PACK_AB R6, R29, R30 ;  /* 0x0000001e1d06723e */ /* 0x004fce00000000ff */
[----:B------:R-:W-:Y:S08]  /*21f20*/  MUFU.EX2 R0, R0 ;  /* 0x0000000000007308 */ /* 0x000ff00000000800 */
[----:B------:R-:W2:Y:S01]  /*21f30*/  MUFU.EX2 R34, R34 ;  /* 0x0000002200227308 */ /* 0x000ea20000000800 */
[----:B---3--:R-:W-:-:S07]  /*21f40*/  F2FP.F16.F32.PACK_AB R5, R2, R28 ;  /* 0x0000001c0205723e */ /* 0x008fce00000000ff */
[----:B------:R3:W4:Y:S08]  /*21f50*/  MUFU.EX2 R164, R4 ;  /* 0x0000000400a47308 */ /* 0x0007300000000800 */
[----:B------:R-:W1:Y:S01]  /*21f60*/  MUFU.EX2 R3, R3 ;  /* 0x0000000300037308 */ /* 0x000e620000000800 */
[----:B--2---:R-:W-:-:S07]  /*21f70*/  F2FP.F16.F32.PACK_AB R7, R34, R0 ;  /* 0x000000002207723e */ /* 0x004fce00000000ff */
[----:B------:R-:W2:Y:S01]  /*21f80*/  MUFU.EX2 R167, R167 ;  /* 0x000000a700a77308 */ /* 0x000ea20000000800 */
[----:B---3--:R-:W-:Y:S01]  /*21f90*/  F2FP.F16.F32.PACK_AB R4, R31, R35 ;  /* 0x000000231f04723e */ /* 0x008fe200000000ff */
[-C--:B----4-:R-:W-:Y:S01]  /*21fa0*/  FMUL.FTZ R160, R160, R164.reuse ;  /* 0x000000a4a0a07220 */ /* 0x090fe20000410000 */
[-C--:B------:R-:W-:Y:S01]  /*21fb0*/  FMUL.FTZ R161, R161, R164.reuse ;  /* 0x000000a4a1a17220 */ /* 0x080fe20000410000 */
[-C--:B------:R-:W-:Y:S01]  /*21fc0*/  FMUL.FTZ R156, R156, R164.reuse ;  /* 0x000000a49c9c7220 */ /* 0x080fe20000410000 */
[-C--:B------:R-:W-:Y:S01]  /*21fd0*/  FMUL.FTZ R157, R157, R164.reuse ;  /* 0x000000a49d9d7220 */ /* 0x080fe20000410000 */
[-C--:B------:R-:W-:Y:S01]  /*21fe0*/  FMUL.FTZ R152, R152, R164.reuse ;  /* 0x000000a498987220 */ /* 0x080fe20000410000 */
[-C--:B------:R-:W-:Y:S01]  /*21ff0*/  FMUL.FTZ R153, R153, R164.reuse ;  /* 0x000000a499997220 */ /* 0x080fe20000410000 */
[-C--:B------:R-:W-:Y:S01]  /*22000*/  FMUL.FTZ R148, R148, R164.reuse ;  /* 0x000000a494947220 */ /* 0x080fe20000410000 */
[-C--:B-1----:R-:W-:Y:S01]  /*22010*/  FMUL.FTZ R162, R162, R3.reuse ;  /* 0x00000003a2a27220 */ /* 0x082fe20000410000 */
        /* <DEDUP_REMOVED lines=14> */
[----:B------:R-:W1:Y:S01]  /*22100*/  LDSM.16.MT88.4 R16, [R216+0x10000] ;  /* 0x01000000d810783b */ /* 0x000e620000004200 */
        /* <DEDUP_REMOVED lines=39> */
[C---:B-1----:R-:W-:Y:S01]  /*22380*/  HMMA.16816.F32 R136, R4.reuse, R16, R136 ;  /* 0x000000100488723c */ /* 0x042fe20000001888 */
        /* <DEDUP_REMOVED lines=93> */
[----:B-1----:R-:W-:Y:S01]  /*22960*/  HMMA.16816.F32 R76, R4, R16, R76 ;  /* 0x00000010044c723c */ /* 0x002fe2000000184c */
[-C--:B------:R-:W-:Y:S01]  /*22970*/  FMUL.FTZ R131, R131, R3.reuse ;  /* 0x0000000383837220 */ /* 0x080fe20000410000 */
[----:B------:R-:W-:Y:S01]  /*22980*/  FFMA.FTZ R35, R250, R164, R35 ;  /* 0x000000a4fa237223 */ /* 0x000fe20000010023 */
[----:B------:R-:W-:Y:S01]  /*22990*/  FFMA.FTZ R3, R249, R3, R28 ;  /* 0x00000003f9037223 */ /* 0x000fe2000001001c */
[----:B------:R-:W-:-:S02]  /*229a0*/  MOV R164, R33 ;  /* 0x0000002100a47202 */ /* 0x000fc40000000f00 */
[C---:B------:R-:W-:Y:S01]  /*229b0*/  HMMA.16816.F32 R80, R4.reuse, R18, R80 ;  /* 0x000000120450723c */ /* 0x040fe20000001850 */
[----:B------:R-:W1:Y:S01]  /*229c0*/  LDSM.16.MT88.4 R16, [R220+0x16000] ;  /* 0x01600000dc10783b */ /* 0x000e620000004200 */
[----:B------:R-:W-:Y:S01]  /*229d0*/  MUFU.EX2 R175, R175 ;  /* 0x000000af00af7308 */ /* 0x000fe20000000800 */
[----:B------:R-:W-:Y:S01]  /*229e0*/  FADD.FTZ R35, R31, R35 ;  /* 0x000000231f237221 */ /* 0x000fe20000010000 */
[----:B------:R-:W-:Y:S02]  /*229f0*/  FADD.FTZ R3, R2, R3 ;  /* 0x0000000302037221 */ /* 0x000fe40000010000 */
[C---:B---3--:R-:W-:Y:S01]  /*22a00*/  HMMA.16816.F32 R84, R4.reuse, R12, R84 ;  /* 0x0000000c0454723c */ /* 0x048fe20000001854 */
[----:B------:R-:W-:Y:S01]  /*22a10*/  FADD.FTZ R35, R30, R35 ;  /* 0x000000231e237221 */ /* 0x000fe20000010000 */
[----:B------:R-:W-:Y:S02]  /*22a20*/  FADD.FTZ R3, R0, R3 ;  /* 0x0000000300037221 */ /* 0x000fe40000010000 */
[----:B------:R-:W3:Y:S01]  /*22a30*/  MUFU.EX2 R176, R176 ;  /* 0x000000b000b07308 */ /* 0x000ee20000000800 */
[----:B------:R-:W-:Y:S01]  /*22a40*/  FADD.FTZ R35, R29, R35 ;  /* 0x000000231d237221 */ /* 0x000fe20000010000 */
[----:B------:R-:W-:Y:S01]  /*22a50*/  HMMA.16816.F32 R88, R4, R14, R88 ;  /* 0x0000000e0458723c */ /* 0x000fe20000001858 */
[----:B------:R-:W1:Y:S01]  /*22a60*/  LDSM.16.MT88.4 R12, [R218+0x16000] ;  /* 0x01600000da0c783b */ /* 0x000e620000004200 */
[----:B------:R-:W-:Y:S01]  /*22a70*/  FADD.FTZ R3, R34, R3 ;  /* 0x0000000322037221 */ /* 0x000fe20000010000 */
[----:B--2---:R-:W-:-:S03]  /*22a80*/  FADD.FTZ R35, R167, R35 ;  /* 0x00000023a7237221 */ /* 0x004fc60000010000 */
[C---:B----4-:R-:W-:Y:S01]  /*22a90*/  HMMA.16816.F32 R92, R4.reuse, R8, R92 ;  /* 0x00000008045c723c */ /* 0x050fe2000000185c */
[----:B------:R-:W2:Y:S05]  /*22aa0*/  MUFU.EX2 R177, R177 ;  /* 0x000000b100b17308 */ /* 0x000eaa0000000800 */
[----:B------:R-:W-:Y:S01]  /*22ab0*/  HMMA.16816.F32 R96, R4, R10, R96 ;  /* 0x0000000a0460723c */ /* 0x000fe20000001860 */
[----:B------:R-:W4:Y:S02]  /*22ac0*/  LDSM.16.MT88.4 R8, [R217+0x16000] ;  /* 0x01600000d908783b */ /* 0x000f240000004200 */
[----:B------:R-:W-:Y:S01]  /*22ad0*/  MUFU.EX2 R178, R178 ;  /* 0x000000b200b27308 */ /* 0x000fe20000000800 */
[----:B---3--:R-:W-:-:S07]  /*22ae0*/  FADD.FTZ R3, R176, R3 ;  /* 0x00000003b0037221 */ /* 0x008fce0000010000 */
[----:B------:R-:W3:Y:S01]  /*22af0*/  MUFU.EX2 R179, R179 ;  /* 0x000000b300b37308 */ /* 0x000ee20000000800 */
[C---:B-1----:R-:W-:Y:S07]  /*22b00*/  HMMA.16816.F32 R100, R4.reuse, R16, R100 ;  /* 0x000000100464723c */ /* 0x042fee0000001864 */
[----:B------:R-:W1:Y:S01]  /*22b10*/  MUFU.EX2 R189, R189 ;  /* 0x000000bd00bd7308 */ /* 0x000e620000000800 */
[C---:B------:R-:W-:Y:S01]  /*22b20*/  HMMA.16816.F32 R104, R4.reuse, R18, R104 ;  /* 0x000000120468723c */ /* 0x040fe20000001868 */
[----:B------:R-:W2:Y:S06]  /*22b30*/  LDSM.16.MT88.4 R16, [R216+0x16000] ;  /* 0x01600000d810783b */ /* 0x000eac0000004200 */
[----:B------:R-:W-:Y:S01]  /*22b40*/  MUFU.EX2 R188, R188 ;  /* 0x000000bc00bc7308 */ /* 0x000fe20000000800 */
[C---:B------:R-:W-:Y:S06]  /*22b50*/  HMMA.16816.F32 R108, R4.reuse, R12, R108 ;  /* 0x0000000c046c723c */ /* 0x040fec000000186c */
[C---:B------:R-:W-:Y:S01]  /*22b60*/  HMMA.16816.F32 R112, R4.reuse, R14, R112 ;  /* 0x0000000e0470723c */ /* 0x040fe20000001870 */
[----:B------:R-:W1:Y:S01]  /*22b70*/  LDSM.16.MT88.4 R12, [R220+0x10800] ;  /* 0x01080000dc0c783b */ /* 0x000e620000004200 */
[----:B------:R-:W-:Y:S04]  /*22b80*/  MUFU.EX2 R186, R186 ;  /* 0x000000ba00ba7308 */ /* 0x000fe80000000800 */
[C---:B----4-:R-:W-:Y:S04]  /*22b90*/  HMMA.16816.F32 R116, R4.reuse, R8, R116 ;  /* 0x000000080474723c */ /* 0x050fe80000001874 */
[----:B------:R-:W-:Y:S02]  /*22ba0*/  MUFU.EX2 R187, R187 ;  /* 0x000000bb00bb7308 */ /* 0x000fe40000000800 */
[C---:B------:R-:W-:Y:S01]  /*22bb0*/  HMMA.16816.F32 R120, R4.reuse, R10, R120 ;  /* 0x0000000a0478723c */ /* 0x040fe20000001878 */
[----:B------:R-:W4:Y:S05]  /*22bc0*/  LDSM.16.MT88.4 R8, [R218+0x10800] ;  /* 0x01080000da08783b */ /* 0x000f2a0000004200 */
[----:B------:R-:W1:Y:S08]  /*22bd0*/  MUFU.EX2 R183, R183 ;  /* 0x000000b700b77308 */ /* 0x000e700000000800 */
[----:B------:R-:W4:Y:S01]  /*22be0*/  MUFU.EX2 R184, R184 ;  /* 0x000000b800b87308 */ /* 0x000f220000000800 */
[C---:B--2---:R-:W-:Y:S07]  /*22bf0*/  HMMA.16816.F32 R124, R4.reuse, R16, R124 ;  /* 0x00000010047c723c */ /* 0x044fee000000187c */
[----:B------:R-:W-:Y:S01]  /*22c00*/  MUFU.EX2 R182, R182 ;  /* 0x000000b600b67308 */ /* 0x000fe20000000800 */
[----:B------:R-:W-:Y:S01]  /*22c10*/  HMMA.16816.F32 R128, R4, R18, R128 ;  /* 0x000000120480723c */ /* 0x000fe20000001880 */
[----:B------:R-:W2:Y:S06]  /*22c20*/  LDSM.16.MT88.4 R16, [R217+0x10800] ;  /* 0x01080000d910783b */ /* 0x000eac0000004200 */
[----:B------:R-:W-:Y:S01]  /*22c30*/  F2FP.F16.F32.PACK_AB R4, R173, R167 ;  /* 0x000000a7ad04723e */ /* 0x000fe200000000ff */
[----:B------:R-:W2:Y:S01]  /*22c40*/  MUFU.EX2 R185, R185 ;  /* 0x000000b900b97308 */ /* 0x000ea20000000800 */
[----:B------:R-:W-:Y:S01]  /*22c50*/  F2FP.F16.F32.PACK_AB R5, R177, R176 ;  /* 0x000000b0b105723e */ /* 0x000fe200000000ff */
[----:B------:R-:W-:Y:S01]  /*22c60*/  FADD.FTZ R173, R173, R35 ;  /* 0x00000023adad7221 */ /* 0x000fe20000010000 */
[----:B------:R-:W-:Y:S01]  /*22c70*/  F2FP.F16.F32.PACK_AB R6, R175, R174 ;  /* 0x000000aeaf06723e */ /* 0x000fe200000000ff */
[----:B------:R-:W-:Y:S01]  /*22c80*/  FADD.FTZ R177, R177, R3 ;  /* 0x00000003b1b17221 */ /* 0x000fe20000010000 */
[----:B---3--:R-:W-:Y:S01]  /*22c90*/  F2FP.F16.F32.PACK_AB R7, R179, R178 ;  /* 0x000000b2b307723e */ /* 0x008fe200000000ff */
[----:B------:R-:W-:Y:S01]  /*22ca0*/  FADD.FTZ R173, R174, R173 ;  /* 0x000000adaead7221 */ /* 0x000fe20000010000 */
[----:B------:R-:W-:Y:S01]  /*22cb0*/  MOV R3, R32 ;  /* 0x0000002000037202 */ /* 0x000fe20000000f00 */
[----:B------:R-:W3:Y:S01]  /*22cc0*/  MUFU.EX2 R172, R172 ;  /* 0x000000ac00ac7308 */ /* 0x000ee20000000800 */
[----:B------:R-:W-:Y:S01]  /*22cd0*/  FADD.FTZ R177, R178, R177 ;  /* 0x000000b1b2b17221 */ /* 0x000fe20000010000 */
[----:B------:R-:W-:-:S02]  /*22ce0*/  FADD.FTZ R175, R175, R173 ;  /* 0x000000adafaf7221 */ /* 0x000fc40000010000 */
[C---:B-1----:R-:W-:Y:S01]  /*22cf0*/  HMMA.16816.F32 R160, R4.reuse, R12, R160 ;  /* 0x0000000c04a0723c */ /* 0x042fe200000018a0 */
[----:B------:R-:W-:Y:S01]  /*22d00*/  FADD.FTZ R179, R179, R177 ;  /* 0x000000b1b3b37221 */ /* 0x000fe20000010000 */
[----:B------:R-:W-:Y:S02]  /*22d10*/  FADD.FTZ R175, R189, R175 ;  /* 0x000000afbdaf7221 */ /* 0x000fe40000010000 */
[----:B------:R-:W-:Y:S01]  /*22d20*/  MUFU.EX2 R171, R171 ;  /* 0x000000ab00ab7308 */ /* 0x000fe20000000800 */
[----:B------:R-:W-:Y:S01]  /*22d30*/  FADD.FTZ R179, R183, R179 ;  /* 0x000000b3b7b37221 */ /* 0x000fe20000010000 */
[C---:B------:R-:W-:Y:S01]  /*22d40*/  HMMA.16816.F32 R156, R4.reuse, R14, R156 ;  /* 0x0000000e049c723c */ /* 0x040fe2000000189c */
[----:B------:R-:W1:Y:S05]  /*22d50*/  LDSM.16.MT88.4 R12, [R216+0x10800] ;  /* 0x01080000d80c783b */ /* 0x000e6a0000004200 */
[C---:B----4-:R-:W-:Y:S01]  /*22d60*/  HMMA.16816.F32 R152, R4.reuse, R8, R152 ;  /* 0x000000080498723c */ /* 0x050fe20000001898 */
[----:B------:R-:W-:Y:S05]  /*22d70*/  MUFU.EX2 R170, R170 ;  /* 0x000000aa00aa7308 */ /* 0x000fea0000000800 */
[C---:B------:R-:W-:Y:S01]  /*22d80*/  HMMA.16816.F32 R148, R4.reuse, R10, R148 ;  /* 0x0000000a0494723c */ /* 0x040fe20000001894 */
[----:B------:R-:W4:Y:S02]  /*22d90*/  LDSM.16.MT88.4 R8, [R220+0x12800] ;  /* 0x01280000dc08783b */ /* 0x000f240000004200 */
[----:B------:R-:W-:Y:S03]  /*22da0*/  MUFU.EX2 R166, R166 ;  /* 0x000000a600a67308 */ /* 0x000fe60000000800 */
[C---:B--2---:R-:W-:Y:S05]  /*22db0*/  HMMA.16816.F32 R144, R4.reuse, R16, R144 ;  /* 0x000000100490723c */ /* 0x044fea0000001890 */
[----:B------:R-:W2:Y:S01]  /*22dc0*/  MUFU.EX2 R168, R168 ;  /* 0x000000a800a87308 */ /* 0x000ea20000000800 */
[C---:B------:R-:W-:Y:S01]  /*22dd0*/  HMMA.16816.F32 R140, R4.reuse, R18, R140 ;  /* 0x00000012048c723c */ /* 0x040fe2000000188c */
[----:B------:R-:W3:Y:S05]  /*22de0*/  LDSM.16.MT88.4 R16, [R217+0x12800] ;  /* 0x01280000d910783b */ /* 0x000eea0000004200 */
[C---:B------:R-:W-:Y:S01]  /*22df0*/  HMMA.16816.F32 R44, R4.reuse, R20, R44 ;  /* 0x00000014042c723c */ /* 0x040fe2000000182c */
[----:B------:R-:W2:Y:S05]  /*22e00*/  MUFU.EX2 R165, R165 ;  /* 0x000000a500a57308 */ /* 0x000eaa0000000800 */
[C---:B------:R-:W-:Y:S01]  /*22e10*/  HMMA.16816.F32 R48, R4.reuse, R22, R48 ;  /* 0x000000160430723c */ /* 0x040fe20000001830 */
[----:B------:R-:W2:Y:S02]  /*22e20*/  LDSM.16.MT88.4 R20, [R218+0x14800] ;  /* 0x01480000da14783b */ /* 0x000ea40000004200 */
[----:B------:R-:W2:Y:S03]  /*22e30*/  MUFU.EX2 R169, R169 ;  /* 0x000000a900a97308 */ /* 0x000ea60000000800 */
[C---:B-1----:R-:W-:Y:S05]  /*22e40*/  HMMA.16816.F32 R136, R4.reuse, R12, R136 ;  /* 0x0000000c0488723c */ /* 0x042fea0000001888 */
[----:B------:R-:W1:Y:S01]  /*22e50*/  MUFU.EX2 R190, R190 ;  /* 0x000000be00be7308 */ /* 0x000e620000000800 */
        /* <DEDUP_REMOVED lines=10> */
[----:B------:R-:W-:Y:S05]  /*22f00*/  LDSM.16.MT88.4 R20, [R217+0x13000] ;  /* 0x01300000d914783b */ /* 0x000fea0000004200 */
[C---:B-1----:R-:W-:Y:S06]  /*22f10*/  HMMA.16816.F32 R60, R4.reuse, R12, R60 ;  /* 0x0000000c043c723c */ /* 0x042fec000000183c */
[C---:B------:R-:W-:Y:S01]  /*22f20*/  HMMA.16816.F32 R64, R4.reuse, R14, R64 ;  /* 0x0000000e0440723c */ /* 0x040fe20000001840 */
[----:B------:R-:W1:Y:S05]  /*22f30*/  LDSM.16.MT88.4 R12, [R216+0x14800] ;  /* 0x01480000d80c783b */ /* 0x000e6a0000004200 */
[C---:B----4-:R-:W-:Y:S06]  /*22f40*/  HMMA.16816.F32 R68, R4.reuse, R8, R68 ;  /* 0x000000080444723c */ /* 0x050fec0000001844 */
        /* <DEDUP_REMOVED lines=18> */
[----:B------:R-:W-:Y:S01]  /*23070*/  HMMA.16816.F32 R128, R4, R10, R128 ;  /* 0x0000000a0480723c */ /* 0x000fe20000001880 */
[----:B------:R-:W2:Y:S06]  /*23080*/  LDSM.16.MT88.4 R8, [R217+0x11000] ;  /* 0x01100000d908783b */ /* 0x000eac0000004200 */
[C---:B------:R-:W-:Y:S01]  /*23090*/  F2FP.F16.F32.PACK_AB R4, R188.reuse, R189 ;  /* 0x000000bdbc04723e */ /* 0x040fe200000000ff */
[----:B------:R-:W-:Y:S01]  /*230a0*/  FADD.FTZ R188, R188, R175 ;  /* 0x000000afbcbc7221 */ /* 0x000fe20000010000 */
[C---:B------:R-:W-:Y:S01]  /*230b0*/  F2FP.F16.F32.PACK_AB R5, R184.reuse, R183 ;  /* 0x000000b7b805723e */ /* 0x040fe200000000ff */
[----:B------:R-:W-:Y:S01]  /*230c0*/  FADD.FTZ R184, R184, R179 ;  /* 0x000000b3b8b87221 */ /* 0x000fe20000010000 */
[----:B------:R-:W-:Y:S01]  /*230d0*/  F2FP.F16.F32.PACK_AB R6, R187, R186 ;  /* 0x000000babb06723e */ /* 0x000fe200000000ff */
[----:B------:R-:W-:Y:S01]  /*230e0*/  FADD.FTZ R188, R186, R188 ;  /* 0x000000bcbabc7221 */ /* 0x000fe20000010000 */
[----:B------:R-:W-:Y:S01]  /*230f0*/  F2FP.F16.F32.PACK_AB R7, R185, R182 ;  /* 0x000000b6b907723e */ /* 0x000fe200000000ff */
[----:B------:R-:W-:-:S02]  /*23100*/  FADD.FTZ R184, R182, R184 ;  /* 0x000000b8b6b87221 */ /* 0x000fc40000010000 */
[----:B------:R-:W-:Y:S02]  /*23110*/  FADD.FTZ R187, R187, R188 ;  /* 0x000000bcbbbb7221 */ /* 0x000fe40000010000 */
[----:B------:R-:W-:Y:S02]  /*23120*/  FADD.FTZ R185, R185, R184 ;  /* 0x000000b8b9b97221 */ /* 0x000fe40000010000 */
[----:B---3--:R-:W-:Y:S01]  /*23130*/  HMMA.16816.F32 R160, R4, R16, R160 ;  /* 0x0000001004a0723c */ /* 0x008fe200000018a0 */
[----:B------:R-:W-:Y:S01]  /*23140*/  FADD.FTZ R187, R172, R187 ;  /* 0x000000bbacbb7221 */ /* 0x000fe20000010000 */
[----:B------:R-:W-:-:S03]  /*23150*/  FADD.FTZ R185, R168, R185 ;  /* 0x000000b9a8b97221 */ /* 0x000fc60000010000 */
[----:B------:R-:W-:Y:S01]  /*23160*/  FADD.FTZ R187, R171, R187 ;  /* 0x000000bbabbb7221 */ /* 0x000fe20000010000 */
[----:B------:R-:W-:Y:S01]  /*23170*/  HMMA.16816.F32 R156, R4, R18, R156 ;  /* 0x00000012049c723c */ /* 0x000fe2000000189c */
[----:B------:R-:W3:Y:S01]  /*23180*/  LDSM.16.MT88.4 R16, [R216+0x11000] ;  /* 0x01100000d810783b */ /* 0x000ee20000004200 */
[----:B------:R-:W-:Y:S01]  /*23190*/  FADD.FTZ R185, R165, R185 ;  /* 0x000000b9a5b97221 */ /* 0x000fe20000010000 */
[----:B------:R-:W-:-:S03]  /*231a0*/  FADD.FTZ R187, R170, R187 ;  /* 0x000000bbaabb7221 */ /* 0x000fc60000010000 */
[----:B-1----:R-:W-:Y:S01]  /*231b0*/  HMMA.16816.F32 R152, R4, R12, R152 ;  /* 0x0000000c0498723c */ /* 0x002fe20000001898 */
[----:B------:R-:W-:Y:S01]  /*231c0*/  FADD.FTZ R185, R169, R185 ;  /* 0x000000b9a9b97221 */ /* 0x000fe20000010000 */
[----:B------:R-:W-:-:S03]  /*231d0*/  FADD.FTZ R250, R166, R187 ;  /* 0x000000bba6fa7221 */ /* 0x000fc60000010000 */
[----:B------:R-:W-:Y:S01]  /*231e0*/  FADD.FTZ R249, R190, R185 ;  /* 0x000000b9bef97221 */ /* 0x000fe20000010000 */
[C---:B------:R-:W-:Y:S01]  /*231f0*/  HMMA.16816.F32 R148, R4.reuse, R14, R148 ;  /* 0x0000000e0494723c */ /* 0x040fe20000001894 */
[----:B------:R-:W1:Y:S05]  /*23200*/  LDSM.16.MT88.4 R12, [R220+0x13000] ;  /* 0x01300000dc0c783b */ /* 0x000e6a0000004200 */
        /* <DEDUP_REMOVED lines=29> */
[----:B------:R-:W-:Y:S05]  /*233e0*/  LDSM.16.MT88.4 R20, [R217+0x11800] ;  /* 0x01180000d914783b */ /* 0x000fea0000004200 */
[C---:B---3--:R-:W-:Y:S06]  /*233f0*/  HMMA.16816.F32 R92, R4.reuse, R16, R92 ;  /* 0x00000010045c723c */ /* 0x048fec000000185c */
[C---:B------:R-:W-:Y:S01]  /*23400*/  HMMA.16816.F32 R96, R4.reuse, R18, R96 ;  /* 0x000000120460723c */ /* 0x040fe20000001860 */
[----:B------:R-:W3:Y:S05]  /*23410*/  LDSM.16.MT88.4 R16, [R216+0x17000] ;  /* 0x01700000d810783b */ /* 0x000eea0000004200 */
[C---:B-1----:R-:W-:Y:S06]  /*23420*/  HMMA.16816.F32 R108, R4.reuse, R12, R108 ;  /* 0x0000000c046c723c */ /* 0x042fec000000186c */
[C---:B------:R-:W-:Y:S01]  /*23430*/  HMMA.16816.F32 R112, R4.reuse, R14, R112 ;  /* 0x0000000e0470723c */ /* 0x040fe20000001870 */
[----:B------:R-:W-:Y:S05]  /*23440*/  LDSM.16.MT88.4 R12, [R218+0x11800] ;  /* 0x01180000da0c783b */ /* 0x000fea0000004200 */
[C---:B--2---:R-:W-:Y:S06]  /*23450*/  HMMA.16816.F32 R100, R4.reuse, R8, R100 ;  /* 0x000000080464723c */ /* 0x044fec0000001864 */
[C---:B------:R-:W-:Y:S01]  /*23460*/  HMMA.16816.F32 R104, R4.reuse, R10, R104 ;  /* 0x0000000a0468723c */ /* 0x040fe20000001868 */
[----:B------:R-:W1:Y:S05]  /*23470*/  LDSM.16.MT88.4 R8, [R220+0x11800] ;  /* 0x01180000dc08783b */ /* 0x000e6a0000004200 */
[C---:B---3--:R-:W-:Y:S06]  /*23480*/  HMMA.16816.F32 R124, R4.reuse, R16, R124 ;  /* 0x00000010047c723c */ /* 0x048fec000000187c */
[----:B------:R-:W-:Y:S01]  /*23490*/  HMMA.16816.F32 R128, R4, R18, R128 ;  /* 0x000000120480723c */ /* 0x000fe20000001880 */
[----:B------:R-:W2:Y:S06]  /*234a0*/  LDSM.16.MT88.4 R16, [R216+0x11800] ;  /* 0x01180000d810783b */ /* 0x000eac0000004200 */
[----:B------:R-:W-:-:S02]  /*234b0*/  F2FP.F16.F32.PACK_AB R4, R171, R172 ;  /* 0x000000acab04723e */ /* 0x000fc400000000ff */
[----:B------:R-:W-:Y:S02]  /*234c0*/  F2FP.F16.F32.PACK_AB R5, R165, R168 ;  /* 0x000000a8a505723e */ /* 0x000fe400000000ff */
[----:B------:R-:W-:Y:S02]  /*234d0*/  F2FP.F16.F32.PACK_AB R6, R166, R170 ;  /* 0x000000aaa606723e */ /* 0x000fe400000000ff */
[----:B------:R-:W-:-:S07]  /*234e0*/  F2FP.F16.F32.PACK_AB R7, R190, R169 ;  /* 0x000000a9be07723e */ /* 0x000fce00000000ff */
        /* <DEDUP_REMOVED lines=41> */
[C---:B----4-:R-:W-:Y:S06]  /*23780*/  HMMA.16816.F32 R124, R4.reuse, R20, R124 ;  /* 0x00000014047c723c */ /* 0x050fec000000187c */
[----:B------:R-:W-:-:S15]  /*23790*/  HMMA.16816.F32 R128, R4, R22, R128 ;  /* 0x000000160480723c */ /* 0x000fde0000001880 */
[----:B------:R-:W-:-:S09]  /*237a0*/  NOP ;  /* 0x0000000000007918 */ /* 0x000fd20000000000 */
.L_x_2749:
[----:B------:R-:W-:Y:S05]  /*237b0*/  @!P6 BRA `(.L_x_2758) ;  /* 0x000000540020e947 */ /* 0x000fea0003800000 */
[----:B------:R-:W-:Y:S02]  /*237c0*/  MOV R2, R3 ;  /* 0x0000000300027202 */ /* 0x000fe40000000f00 */
[----:B------:R-:W-:-:S07]  /*237d0*/  MOV R0, R164 ;  /* 0x000000a400007202 */ /* 0x000fce0000000f00 */
.L_x_2767:
[----:B------:R-:W1:Y:S01]  /*237e0*/  LDC.64 R166, c[0x0][0x208] ;  /* 0x00008200ffa67b82 */ /* 0x000e620000000a00 */
[----:B------:R-:W-:Y:S04]  /*237f0*/  DEPBAR.LE SB0, 0x0 ;  /* 0x000080000000791a */ /* 0x000fe80000000000 */
[----:B------:R-:W-:Y:S05]  /*23800*/  WARPSYNC.ALL ;  /* 0x0000000000007948 */ /* 0x000fea0003800000 */
[----:B------:R-:W2:Y:S08]  /*23810*/  LDC.64 R164, c[0x0][0x198] ;  /* 0x00006600ffa47b82 */ /* 0x000eb00000000a00 */
[----:B------:R-:W-:Y:S01]  /*23820*/  BAR.SYNC.DEFER_BLOCKING 0x0 ;  /* 0x0000000000007b1d */ /* 0x000fe20000010000 */
[----:B------:R-:W-:Y:S01]  /*23830*/  ISETP.NE.U32.AND P0, PT, R240, RZ, PT ;  /* 0x000000fff000720c */ /* 0x000fe20003f05070 */
[----:B------:R-:W-:Y:S03]  /*23840*/  VIADD R243, R243, 0xffffffff ;  /* 0xfffffffff3f37836 */ /* 0x000fe60000000000 */
[----:B------:R-:W-:Y:S01]  /*23850*/  ISETP.NE.AND.EX P0, PT, R241, RZ, PT, P0 ;  /* 0x000000fff100720c */ /* 0x000fe20003f05300 */
[----:B------:R-:W-:Y:S11]  /*23860*/  BSSY B0, `(.L_x_2759) ;  /* 0x000004f000007945 */ /* 0x000ff60003800000 */
[----:B------:R-:W-:Y:S01]  /*23870*/  @!UPT UIADD3 URZ, URZ, URZ, URZ ;  /* 0x0000003f3f3ff290 */ /* 0x000fe2000fffe03f */
[----:B------:R-:W-:Y:S05]  /*23880*/  @!P0 BRA `(.L_x_2760) ;  /* 0x0000000400188947 */ /* 0x000fea0003800000 */
[----:B------:R-:W-:Y:S01]  /*23890*/  IMAD.SHL.U32 R3, R243, 0x40, RZ ;  /* 0x00000040f3037824 */ /* 0x000fe200078e00ff */
[C---:B-1----:R-:W-:Y:S02]  /*238a0*/  R2UR UR4, R166.reuse ;  /* 0x00000000a60472ca */ /* 0x042fe400000e0000 */
        /* <DEDUP_REMOVED lines=8> */
[----:B--2---:R-:W2:Y:S01]  /*23930*/  LD.E R10, desc[UR4][R164.64+0x170] ;  /* 0x00017004a40a7980 */ /* 0x004ea2000c101900 */
        /* <DEDUP_REMOVED lines=59> */
.L_x_2760:
[----:B-1----:R-:W-:Y:S02]  /*23cf0*/  R2UR UR4, R166 ;  /* 0x00000000a60472ca */ /* 0x002fe400000e0000 */
[----:B------:R-:W-:Y:S11]  /*23d00*/  R2UR UR5, R167 ;  /* 0x00000000a70572ca */ /* 0x000ff600000e0000 */
[----:B------:R-:W-:Y:S02]  /*23d10*/  @!UPT UIADD3 URZ, URZ, URZ, URZ ;  /* 0x0000003f3f3ff290 */ /* 0x000fe4000fffe03f */
[----:B--2---:R-:W2:Y:S02]  /*23d20*/  LD.E R10, desc[UR4][R164.64+0x40] ;  /* 0x00004004a40a7980 */ /* 0x004ea4000c101900 */
[----:B--2---:R-:W-:Y:S05]  /*23d30*/  IMAD.U32 R10, R10, -0x40, RZ ;  /* 0xffffffc00a0a7824 */ /* 0x004fea00078e00ff */
[----:B------:R-:W-:Y:S02]  /*23d40*/  SHF.R.S32.HI R4, RZ, 0x1f, R10 ;  /* 0x0000001fff047819 */ /* 0x000fe4000001140a */
.L_x_2761:
[----:B------:R-:W-:Y:S05]  /*23d50*/  BSYNC B0 ;  /* 0x0000000000007941 */ /* 0x000fea0003800000 */
.L_x_2759:
[----:B------:R1:W-:Y:S01]  /*23d60*/  STL.64 [R1+0x8], R36 ;  /* 0x0000082401007387 */ /* 0x0003e20000100a00 */
[C---:B------:R-:W-:Y:S01]  /*23d70*/  LOP3.LUT P6, RZ, R244.reuse, 0x1, RZ, 0xc0, !PT ;  /* 0x00000001f4ff7812 */ /* 0x040fe200078cc0ff */
[----:B------:R-:W-:Y:S01]  /*23d80*/  BSSY B1, `(.L_x_2762) ;  /* 0x0000252000017945 */ /* 0x000fe20003800000 */
[C---:B------:R-:W-:Y:S02]  /*23d90*/  LOP3.LUT P5, RZ, R244.reuse, 0x2, RZ, 0xc0, !PT ;  /* 0x00000002f4ff7812 */ /* 0x040fe400078ac0ff */
[C---:B------:R-:W-:Y:S02]  /*23da0*/  LOP3.LUT P4, RZ, R244.reuse, 0x4, RZ, 0xc0, !PT ;  /* 0x00000004f4ff7812 */ /* 0x040fe4000788c0ff */
[----:B------:R-:W-:Y:S02]  /*23db0*/  LOP3.LUT P3, RZ, R244, 0x8, RZ, 0xc0, !PT ;  /* 0x00000008f4ff7812 */ /* 0x000fe4000786c0ff */
[----:B------:R-:W-:Y:S05]  /*23dc0*/  IADD3 R3, P0, R10, R227, RZ ;  /* 0x000000e30a037210 */ /* 0x000fea0007f1e0ff */
[C---:B------:R-:W-:Y:S02]  /*23dd0*/  @P6 R2UR UR4, R166.reuse ;  /* 0x00000000a60462ca */ /* 0x040fe400000e0000 */
[C---:B------:R-:W-:Y:S02]  /*23de0*/  @P6 R2UR UR5, R167.reuse ;  /* 0x00000000a70562ca */ /* 0x040fe400000e0000 */
[C---:B------:R-:W-:Y:S02]  /*23df0*/  @P5 R2UR UR8, R166.reuse ;  /* 0x00000000a60852ca */ /* 0x040fe400000e0000 */
[C---:B------:R-:W-:Y:S02]  /*23e00*/  @P5 R2UR UR9, R167.reuse ;  /* 0x00000000a70952ca */ /* 0x040fe400000e0000 */
[C---:B------:R-:W-:Y:S02]  /*23e10*/  @P3 R2UR UR12, R166.reuse ;  /* 0x00000000a60c32ca */ /* 0x040fe400000e0000 */
[C---:B------:R-:W-:Y:S02]  /*23e20*/  @P3 R2UR UR13, R167.reuse ;  /* 0x00000000a70d32ca */ /* 0x040fe400000e0000 */
[----:B------:R-:W-:Y:S02]  /*23e30*/  @P6 R2UR UR10, R166 ;  /* 0x00000000a60a62ca */ /* 0x000fe400000e0000 */
[CC--:B-1----:R-:W-:Y:S02]  /*23e40*/  LEA R36, P1, R10.reuse, R181.reuse, 0x1 ;  /* 0x000000b50a247211 */ /* 0x0c2fe400078208ff */
[----:B------:R-:W-:Y:S02]  /*23e50*/  @P6 R2UR UR11, R167 ;  /* 0x00000000a70b62ca */ /* 0x000fe400000e0000 */
[-C--:B------:R-:W-:Y:S01]  /*23e60*/  LEA.HI.X R37, R10, R180.reuse, R4, 0x1, P1 ;  /* 0x000000b40a257211 */ /* 0x080fe200008f0c04 */
[----:B------:R-:W-:Y:S01]  /*23e70*/  IMAD.X R4, R4, 0x1, R228, P0 ;  /* 0x0000000104047824 */ /* 0x000fe200000e06e4 */
        /* <DEDUP_REMOVED lines=10> */
[C---:B------:R-:W-:Y:S02]  /*23f20*/  @P3 LEA R6, P0, R3.reuse, R181, 0x1 ;  /* 0x000000b503063211 */ /* 0x040fe400078008ff */
[C---:B------:R-:W-:Y:S02]  /*23f30*/  IADD3 R5, P2, R3.reuse, R227, RZ ;  /* 0x000000e303057210 */ /* 0x040fe40007f5e0ff */
[CCC-:B------:R-:W-:Y:S02]  /*23f40*/  @P4 LEA.HI.X R9, R3.reuse, R180.reuse, R4.reuse, 0x1, P1 ;  /* 0x000000b403094211 */ /* 0x1c0fe400008f0c04 */
[-C--:B------:R-:W-:Y:S01]  /*23f50*/  @P3 LEA.HI.X R7, R3, R180.reuse, R4, 0x1, P0 ;  /* 0x000000b403073211 */ /* 0x080fe200000f0c04 */
[----:B------:R-:W-:Y:S01]  /*23f60*/  IMAD.X R4, R4, 0x1, R228, P2 ;  /* 0x0000000104047824 */ /* 0x000fe200010e06e4 */
        /* <DEDUP_REMOVED lines=13> */
[CCC-:B------:R-:W-:Y:S02]  /*24040*/  @P6 LEA.HI.X R27, R3.reuse, R180.reuse, R4.reuse, 0x1, P0 ;  /* 0x000000b4031b6211 */ /* 0x1c0fe400000f0c04 */
[CC--:B------:R-:W-:Y:S02]  /*24050*/  @P4 LEA R22, P1, R3.reuse, R181.reuse, 0x1 ;  /* 0x000000b503164211 */ /* 0x0c0fe400078208ff */
        /* <DEDUP_REMOVED lines=12> */
[----:B------:R-:W-:Y:S01]  /*24120*/  @P3 R2UR UR15, R167 ;  /* 0x00000000a70f32ca */ /* 0x000fe200000e0000 */
[----:B------:R-:W-:Y:S01]  /*24130*/  @!P5 STS.128 [R242+0x12000], RZ ;  /* 0x012000fff200d388 */ /* 0x000fe20000000c00 */
        /* <DEDUP_REMOVED lines=87> */
[----:B------:R-:W3:Y:S04]  /*246b0*/  LDSM.16.M88.4 R168, [R225+0x9800] ;  /* 0x00980000e1a8783b */ /* 0x000ee80000000200 */
[----:B------:R-:W0:Y:S04]  /*246c0*/  LDGDEPBAR ;  /* 0x00000000000079af */ /* 0x000e280000000000 */
[----:B------:R-:W-:Y:S04]  /*246d0*/  LDSM.16.M88.4 R172, [R224] ;  /* 0x00000000e0ac783b */ /* 0x000fe80000000200 */
[----:B------:R-:W3:Y:S04]  /*246e0*/  LDSM.16.M88.4 R176, [R223] ;  /* 0x00000000dfb0783b */ /* 0x000ee80000000200 */
[----:B------:R-:W3:Y:S04]  /*246f0*/  LDSM.16.M88.4 R180, [R215] ;  /* 0x00000000d7b4783b */ /* 0x000ee80000000200 */
[----:B------:R-:W3:Y:S04]  /*24700*/  LDSM.16.M88.4 R184, [R214] ;  /* 0x00000000d6b8783b */ /* 0x000ee80000000200 */
[----:B------:R-:W3:Y:S01]  /*24710*/  LDSM.16.M88.4 R188, [R213] ;  /* 0x00000000d5bc783b */ /* 0x000ee20000000200 */
[C---:B-1----:R-:W-:Y:S03]  /*24720*/  HMMA.16816.F32 R4, R32.reuse, R8, RZ ;  /* 0x000000082004723c */ /* 0x042fe600000018ff */
[----:B------:R-:W-:Y:S04]  /*24730*/  LDSM.16.M88.4 R192, [R219+0x8800] ;  /* 0x00880000dbc0783b */ /* 0x000fe80000000200 */
[----:B------:R-:W-:Y:S01]  /*24740*/  LDSM.16.M88.4 R196, [R219+0x9000] ;  /* 0x00900000dbc4783b */ /* 0x000fe20000000200 */
[C---:B------:R-:W-:Y:S06]  /*24750*/  HMMA.16816.F32 R8, R32.reuse, R10, RZ ;  /* 0x0000000a2008723c */ /* 0x040fec00000018ff */
[C---:B--2---:R-:W-:Y:S06]  /*24760*/  HMMA.16816.F32 R12, R32.reuse, R16, RZ ;  /* 0x00000010200c723c */ /* 0x044fec00000018ff */
[C---:B------:R-:W-:Y:S06]  /*24770*/  HMMA.16816.F32 R16, R32.reuse, R18, RZ ;  /* 0x000000122010723c */ /* 0x040fec00000018ff */
[C---:B----4-:R-:W-:Y:S06]  /*24780*/  HMMA.16816.F32 R20, R32.reuse, R24, RZ ;  /* 0x000000182014723c */ /* 0x050fec00000018ff */
[C---:B------:R-:W-:Y:S06]  /*24790*/  HMMA.16816.F32 R24, R32.reuse, R26, RZ ;  /* 0x0000001a2018723c */ /* 0x040fec00000018ff */
[C---:B---3--:R-:W-:Y:S06]  /*247a0*/  HMMA.16816.F32 R28, R32.reuse, R168, RZ ;  /* 0x000000a8201c723c */ /* 0x048fec00000018ff */
[----:B------:R-:W-:Y:S01]  /*247b0*/  HMMA.16816.F32 R32, R32, R170, RZ ;  /* 0x000000aa2020723c */ /* 0x000fe200000018ff */
[----:B------:R-:W-:Y:S05]  /*247c0*/  LDSM.16.M88.4 R168, [R222] ;  /* 0x00000000dea8783b */ /* 0x000fea0000000200 */
[C---:B------:R-:W-:Y:S06]  /*247d0*/  HMMA.16816.F32 R4, R172.reuse, R176, R4 ;  /* 0x000000b0ac04723c */ /* 0x040fec0000001804 */
[C---:B------:R-:W-:Y:S01]  /*247e0*/  HMMA.16816.F32 R8, R172.reuse, R178, R8 ;  /* 0x000000b2ac08723c */ /* 0x040fe20000001808 */
[----:B------:R-:W1:Y:S05]  /*247f0*/  LDSM.16.M88.4 R176, [R219+0x8000] ;  /* 0x00800000dbb0783b */ /* 0x000e6a0000000200 */
[C---:B------:R-:W-:Y:S06]  /*24800*/  HMMA.16816.F32 R12, R172.reuse, R180, R12 ;  /* 0x000000b4ac0c723c */ /* 0x040fec000000180c */
[C---:B------:R-:W-:Y:S01]  /*24810*/  HMMA.16816.F32 R16, R172.reuse, R182, R16 ;  /* 0x000000b6ac10723c */ /* 0x040fe20000001810 */
[----:B------:R-:W-:Y:S05]  /*24820*/  LDSM.16.M88.4 R180, [R221] ;  /* 0x00000000ddb4783b */ /* 0x000fea0000000200 */
[C---:B------:R-:W-:Y:S06]  /*24830*/  HMMA.16816.F32 R20, R172.reuse, R184, R20 ;  /* 0x000000b8ac14723c */ /* 0x040fec0000001814 */
[C---:B------:R-:W-:Y:S01]  /*24840*/  HMMA.16816.F32 R24, R172.reuse, R186, R24 ;  /* 0x000000baac18723c */ /* 0x040fe20000001818 */
[----:B------:R-:W-:Y:S05]  /*24850*/  LDSM.16.M88.4 R184, [R212] ;  /* 0x00000000d4b8783b */ /* 0x000fea0000000200 */
[C---:B------:R-:W-:Y:S06]  /*24860*/  HMMA.16816.F32 R28, R172.reuse, R188, R28 ;  /* 0x000000bcac1c723c */ /* 0x040fec000000181c */
[----:B------:R-:W-:Y:S01]  /*24870*/  HMMA.16816.F32 R32, R172, R190, R32 ;  /* 0x000000beac20723c */ /* 0x000fe20000001820 */
[----:B------:R-:W2:Y:S04]  /*24880*/  LDSM.16.M88.4 R172, [R219+0x9800] ;  /* 0x00980000dbac783b */ /* 0x000ea80000000200 */
[----:B------:R-:W3:Y:S01]  /*24890*/  LDSM.16.M88.4 R188, [R212+0x800] ;  /* 0x00080000d4bc783b */ /* 0x000ee20000000200 */
[C---:B-1----:R-:W-:Y:S06]  /*248a0*/  HMMA.16816.F32 R4, R168.reuse, R176, R4 ;  /* 0x000000b0a804723c */ /* 0x042fec0000001804 */
[C---:B------:R-:W-:Y:S01]  /*248b0*/  HMMA.16816.F32 R8, R168.reuse, R178, R8 ;  /* 0x000000b2a808723c */ /* 0x040fe20000001808 */
[----:B------:R-:W1:Y:S05]  /*248c0*/  LDSM.16.M88.4 R176, [R212+0x1000] ;  /* 0x00100000d4b0783b */ /* 0x000e6a0000000200 */
[C---:B------:R-:W-:Y:S06]  /*248d0*/  HMMA.16816.F32 R12, R168.reuse, R192, R12 ;  /* 0x000000c0a80c723c */ /* 0x040fec000000180c */
[C---:B------:R-:W-:Y:S01]  /*248e0*/  HMMA.16816.F32 R16, R168.reuse, R194, R16 ;  /* 0x000000c2a810723c */ /* 0x040fe20000001810 */
[----:B------:R-:W4:Y:S05]  /*248f0*/  LDSM.16.M88.4 R192, [R212+0x1800] ;  /* 0x00180000d4c0783b */ /* 0x000f2a0000000200 */
[C---:B------:R-:W-:Y:S06]  /*24900*/  HMMA.16816.F32 R20, R168.reuse, R196, R20 ;  /* 0x000000c4a814723c */ /* 0x040fec0000001814 */
[C---:B------:R-:W-:Y:S01]  /*24910*/  HMMA.16816.F32 R24, R168.reuse, R198, R24 ;  /* 0x000000c6a818723c */ /* 0x040fe20000001818 */
[----:B------:R-:W-:Y:S05]  /*24920*/  LDSM.16.M88.4 R196, [R225+0xb000] ;  /* 0x00b00000e1c4783b */ /* 0x000fea0000000200 */
[C---:B--2---:R-:W-:Y:S06]  /*24930*/  HMMA.16816.F32 R28, R168.reuse, R172, R28 ;  /* 0x000000aca81c723c */ /* 0x044fec000000181c */
[----:B------:R-:W-:Y:S01]  /*24940*/  HMMA.16816.F32 R32, R168, R174, R32 ;  /* 0x000000aea820723c */ /* 0x000fe20000001820 */
[----:B------:R-:W-:Y:S04]  /*24950*/  LDSM.16.M88.4 R168, [R226+0x2000] ;  /* 0x00200000e2a8783b */ /* 0x000fe80000000200 */
[----:B------:R-:W2:Y:S01]  /*24960*/  LDSM.16.M88.4 R172, [R225+0xa000] ;  /* 0x00a00000e1ac783b */ /* 0x000ea20000000200 */
[C---:B------:R-:W-:Y:S06]  /*24970*/  HMMA.16816.F32 R4, R180.reuse, R184, R4 ;  /* 0x000000b8b404723c */ /* 0x040fec0000001804 */
[C---:B------:R-:W-:Y:S01]  /*24980*/  HMMA.16816.F32 R8, R180.reuse, R186, R8 ;  /* 0x000000bab408723c */ /* 0x040fe20000001808 */
[----:B------:R-:W2:Y:S05]  /*24990*/  LDSM.16.M88.4 R184, [R225+0xa800] ;  /* 0x00a80000e1b8783b */ /* 0x000eaa0000000200 */
[C---:B---3--:R-:W-:Y:S06]  /*249a0*/  HMMA.16816.F32 R12, R180.reuse, R188, R12 ;  /* 0x000000bcb40c723c */ /* 0x048fec000000180c */
[C---:B------:R-:W-:Y:S01]  /*249b0*/  HMMA.16816.F32 R16, R180.reuse, R190, R16 ;  /* 0x000000beb410723c */ /* 0x040fe20000001810 */
[----:B------:R-:W-:Y:S05]  /*249c0*/  LDSM.16.M88.4 R188, [R211] ;  /* 0x00000000d3bc783b */ /* 0x000fea0000000200 */
[C---:B-1----:R-:W-:Y:S06]  /*249d0*/  HMMA.16816.F32 R20, R180.reuse, R176, R20 ;  /* 0x000000b0b414723c */ /* 0x042fec0000001814 */
[C---:B------:R-:W-:Y:S01]  /*249e0*/  HMMA.16816.F32 R24, R180.reuse, R178, R24 ;  /* 0x000000b2b418723c */ /* 0x040fe20000001818 */
[----:B------:R-:W1:Y:S05]  /*249f0*/  LDSM.16.M88.4 R176, [R225+0xb800] ;  /* 0x00b80000e1b0783b */ /* 0x000e6a0000000200 */
[C---:B----4-:R-:W-:Y:S06]  /*24a00*/  HMMA.16816.F32 R28, R180.reuse, R192, R28 ;  /* 0x000000c0b41c723c */ /* 0x050fec000000181c */
[----:B------:R-:W-:Y:S01]  /*24a10*/  HMMA.16816.F32 R32, R180, R194, R32 ;  /* 0x000000c2b420723c */ /* 0x000fe20000001820 */
[----:B------:R-:W3:Y:S04]  /*24a20*/  LDSM.16.M88.4 R180, [R224+0x2000] ;  /* 0x00200000e0b4783b */ /* 0x000ee80000000200 */
[----:B------:R-:W4:Y:S01]  /*24a30*/  LDSM.16.M88.4 R192, [R210] ;  /* 0x00000000d2c0783b */ /* 0x000f220000000200 */
[C---:B--2---:R-:W-:Y:S06]  /*24a40*/  HMMA.16816.F32 R4, R168.reuse, R172, R4 ;  /* 0x000000aca804723c */ /* 0x044fec0000001804 */
[C---:B------:R-:W-:Y:S01]  /*24a50*/  HMMA.16816.F32 R8, R168.reuse, R174, R8 ;  /* 0x000000aea808723c */ /* 0x040fe20000001808 */
[----:B------:R-:W2:Y:S05]  /*24a60*/  LDSM.16.M88.4 R172, [R209] ;  /* 0x00000000d1ac783b */ /* 0x000eaa0000000200 */
[C---:B------:R-:W-:Y:S06]  /*24a70*/  HMMA.16816.F32 R12, R168.reuse, R184, R12 ;  /* 0x000000b8a80c723c */ /* 0x040fec000000180c */
[C---:B------:R-:W-:Y:S01]  /*24a80*/  HMMA.16816.F32 R16, R168.reuse, R186, R16 ;  /* 0x000000baa810723c */ /* 0x040fe20000001810 */
[----:B------:R-:W2:Y:S05]  /*24a90*/  LDSM.16.M88.4 R184, [R208] ;  /* 0x00000000d0b8783b */ /* 0x000eaa0000000200 */
[C---:B------:R-:W-:Y:S06]  /*24aa0*/  HMMA.16816.F32 R20, R168.reuse, R196, R20 ;  /* 0x000000c4a814723c */ /* 0x040fec0000001814 */
[C---:B------:R-:W-:Y:S01]  /*24ab0*/  HMMA.16816.F32 R24, R168.reuse, R198, R24 ;  /* 0x000000c6a818723c */ /* 0x040fe20000001818 */
[----:B------:R-:W-:Y:S05]  /*24ac0*/  LDSM.16.M88.4 R196, [R219+0xa800] ;  /* 0x00a80000dbc4783b */ /* 0x000fea0000000200 */
[C---:B-1----:R-:W-:Y:S06]  /*24ad0*/  HMMA.16816.F32 R28, R168.reuse, R176, R28 ;  /* 0x000000b0a81c723c */ /* 0x042fec000000181c */
[----:B------:R-:W-:Y:S01]  /*24ae0*/  HMMA.16816.F32 R32, R168, R178, R32 ;  /* 0x000000b2a820723c */ /* 0x000fe20000001820 */
[----:B------:R-:W-:Y:S04]  /*24af0*/  LDSM.16.M88.4 R168, [R222+0x2000] ;  /* 0x00200000dea8783b */ /* 0x000fe80000000200 */
[----:B------:R-:W1:Y:S01]  /*24b00*/  LDSM.16.M88.4 R176, [R219+0xa000] ;  /* 0x00a00000dbb0783b */ /* 0x000e620000000200 */
[C---:B---3--:R-:W-:Y:S06]  /*24b10*/  HMMA.16816.F32 R4, R180.reuse, R188, R4 ;  /* 0x000000bcb404723c */ /* 0x048fec0000001804 */
[C---:B------:R-:W-:Y:S01]  /*24b20*/  HMMA.16816.F32 R8, R180.reuse, R190, R8 ;  /* 0x000000beb408723c */ /* 0x040fe20000001808 */
[----:B------:R-:W3:Y:S05]  /*24b30*/  LDSM.16.M88.4 R188, [R219+0xb000] ;  /* 0x00b00000dbbc783b */ /* 0x000eea0000000200 */
[C---:B----4-:R-:W-:Y:S06]  /*24b40*/  HMMA.16816.F32 R12, R180.reuse, R192, R12 ;  /* 0x000000c0b40c723c */ /* 0x050fec000000180c */
[C---:B------:R-:W-:Y:S01]  /*24b50*/  HMMA.16816.F32 R16, R180.reuse, R194, R16 ;  /* 0x000000c2b410723c */ /* 0x040fe20000001810 */
[----:B------:R-:W-:Y:S05]  /*24b60*/  LDSM.16.M88.4 R192, [R212+0x2800] ;  /* 0x00280000d4c0783b */ /* 0x000fea0000000200 */
[C---:B--2---:R-:W-:Y:S06]  /*24b70*/  HMMA.16816.F32 R20, R180.reuse, R172, R20 ;  /* 0x000000acb414723c */ /* 0x044fec0000001814 */
[C---:B------:R-:W-:Y:S01]  /*24b80*/  HMMA.16816.F32 R24, R180.reuse, R174, R24 ;  /* 0x000000aeb418723c */ /* 0x040fe20000001818 */
[----:B------:R-:W2:Y:S05]  /*24b90*/  LDSM.16.M88.4 R172, [R219+0xb800] ;  /* 0x00b80000dbac783b */ /* 0x000eaa0000000200 */
[C---:B------:R-:W-:Y:S06]  /*24ba0*/  HMMA.16816.F32 R28, R180.reuse, R184, R28 ;  /* 0x000000b8b41c723c */ /* 0x040fec000000181c */
[----:B------:R-:W-:Y:S01]  /*24bb0*/  HMMA.16816.F32 R32, R180, R186, R32 ;  /* 0x000000bab420723c */ /* 0x000fe20000001820 */
[----:B------:R-:W-:Y:S04]  /*24bc0*/  LDSM.16.M88.4 R180, [R221+0x2000] ;  /* 0x00200000ddb4783b */ /* 0x000fe80000000200 */
[----:B------:R-:W4:Y:S01]  /*24bd0*/  LDSM.16.M88.4 R184, [R212+0x2000] ;  /* 0x00200000d4b8783b */ /* 0x000f220000000200 */
[C---:B-1----:R-:W-:Y:S06]  /*24be0*/  HMMA.16816.F32 R4, R168.reuse, R176, R4 ;  /* 0x000000b0a804723c */ /* 0x042fec0000001804 */
[C---:B------:R-:W-:Y:S01]  /*24bf0*/  HMMA.16816.F32 R8, R168.reuse, R178, R8 ;  /* 0x000000b2a808723c */ /* 0x040fe20000001808 */
[----:B------:R-:W1:Y:S05]  /*24c00*/  LDSM.16.M88.4 R176, [R212+0x3000] ;  /* 0x00300000d4b0783b */ /* 0x000e6a0000000200 */
[C---:B------:R-:W-:Y:S06]  /*24c10*/  HMMA.16816.F32 R12, R168.reuse, R196, R12 ;  /* 0x000000c4a80c723c */ /* 0x040fec000000180c */
[C---:B------:R-:W-:Y:S01]  /*24c20*/  HMMA.16816.F32 R16, R168.reuse, R198, R16 ;  /* 0x000000c6a810723c */ /* 0x040fe20000001810 */
[----:B------:R-:W1:Y:S05]  /*24c30*/  LDSM.16.M88.4 R196, [R212+0x3800] ;  /* 0x00380000d4c4783b */ /* 0x000e6a0000000200 */
[C---:B---3--:R-:W-:Y:S06]  /*24c40*/  HMMA.16816.F32 R20, R168.reuse, R188, R20 ;  /* 0x000000bca814723c */ /* 0x048fec0000001814 */
[C---:B------:R-:W-:Y:S01]  /*24c50*/  HMMA.16816.F32 R24, R168.reuse, R190, R24 ;  /* 0x000000bea818723c */ /* 0x040fe20000001818 */
[----:B------:R-:W-:Y:S05]  /*24c60*/  LDSM.16.M88.4 R188, [R225+0xd000] ;  /* 0x00d00000e1bc783b */ /* 0x000fea0000000200 */
[C---:B--2---:R-:W-:Y:S06]  /*24c70*/  HMMA.16816.F32 R28, R168.reuse, R172, R28 ;  /* 0x000000aca81c723c */ /* 0x044fec000000181c */
[----:B------:R-:W-:Y:S01]  /*24c80*/  HMMA.16816.F32 R32, R168, R174, R32 ;  /* 0x000000aea820723c */ /* 0x000fe20000001820 */
[----:B------:R-:W-:Y:S04]  /*24c90*/  LDSM.16.M88.4 R168, [R226+0x4000] ;  /* 0x00400000e2a8783b */ /* 0x000fe80000000200 */
[----:B------:R-:W2:Y:S01]  /*24ca0*/  LDSM.16.M88.4 R172, [R225+0xc000] ;  /* 0x00c00000e1ac783b */ /* 0x000ea20000000200 */
[C---:B----4-:R-:W-:Y:S06]  /*24cb0*/  HMMA.16816.F32 R4, R180.reuse, R184, R4 ;  /* 0x000000b8b404723c */ /* 0x050fec0000001804 */
[C---:B------:R-:W-:Y:S01]  /*24cc0*/  HMMA.16816.F32 R8, R180.reuse, R186, R8 ;  /* 0x000000bab408723c */ /* 0x040fe20000001808 */
[----:B------:R-:W3:Y:S05]  /*24cd0*/  LDSM.16.M88.4 R184, [R225+0xc800] ;  /* 0x00c80000e1b8783b */ /* 0x000eea0000000200 */
[C---:B------:R-:W-:Y:S06]  /*24ce0*/  HMMA.16816.F32 R12, R180.reuse, R192, R12 ;  /* 0x000000c0b40c723c */ /* 0x040fec000000180c */
[C---:B------:R-:W-:Y:S01]  /*24cf0*/  HMMA.16816.F32 R16, R180.reuse, R194, R16 ;  /* 0x000000c2b410723c */ /* 0x040fe20000001810 */
[----:B------:R-:W-:Y:S05]  /*24d00*/  LDSM.16.M88.4 R192, [R207] ;  /* 0x00000000cfc0783b */ /* 0x000fea0000000200 */
[C---:B-1----:R-:W-:Y:S06]  /*24d10*/  HMMA.16816.F32 R20, R180.reuse, R176, R20 ;  /* 0x000000b0b414723c */ /* 0x042fec0000001814 */
[C---:B------:R-:W-:Y:S01]  /*24d20*/  HMMA.16816.F32 R24, R180.reuse, R178, R24 ;  /* 0x000000b2b418723c */ /* 0x040fe20000001818 */
[----:B------:R-:W1:Y:S05]  /*24d30*/  LDSM.16.M88.4 R176, [R225+0xd800] ;  /* 0x00d80000e1b0783b */ /* 0x000e6a0000000200 */
[C---:B------:R-:W-:Y:S06]  /*24d40*/  HMMA.16816.F32 R28, R180.reuse, R196, R28 ;  /* 0x000000c4b41c723c */ /* 0x040fec000000181c */
[----:B------:R-:W-:Y:S01]  /*24d50*/  HMMA.16816.F32 R32, R180, R198, R32 ;  /* 0x000000c6b420723c */ /* 0x000fe20000001820 */
[----:B------:R-:W4:Y:S04]  /*24d60*/  LDSM.16.M88.4 R180, [R224+0x4000] ;  /* 0x00400000e0b4783b */ /* 0x000f280000000200 */
[----:B------:R-:W4:Y:S01]  /*24d70*/  LDSM.16.M88.4 R196, [R206] ;  /* 0x00000000cec4783b */ /* 0x000f220000000200 */
[C---:B--2---:R-:W-:Y:S06]  /*24d80*/  HMMA.16816.F32 R4, R168.reuse, R172, R4 ;  /* 0x000000aca804723c */ /* 0x044fec0000001804 */
[C---:B------:R-:W-:Y:S01]  /*24d90*/  HMMA.16816.F32 R8, R168.reuse, R174, R8 ;  /* 0x000000aea808723c */ /* 0x040fe20000001808 */
[----:B------:R-:W2:Y:S05]  /*24da0*/  LDSM.16.M88.4 R172, [R205] ;  /* 0x00000000cdac783b */ /* 0x000eaa0000000200 */
[C---:B---3--:R-:W-:Y:S06]  /*24db0*/  HMMA.16816.F32 R12, R168.reuse, R184, R12 ;  /* 0x000000b8a80c723c */ /* 0x048fec000000180c */
[C---:B------:R-:W-:Y:S01]  /*24dc0*/  HMMA.16816.F32 R16, R168.reuse, R186, R16 ;  /* 0x000000baa810723c */ /* 0x040fe20000001810 */
[----:B------:R-:W3:Y:S05]  /*24dd0*/  LDSM.16.M88.4 R184, [R204] ;  /* 0x00000000ccb8783b */ /* 0x000eea0000000200 */
[C---:B------:R-:W-:Y:S06]  /*24de0*/  HMMA.16816.F32 R20, R168.reuse, R188, R20 ;  /* 0x000000bca814723c */ /* 0x040fec0000001814 */
[C---:B------:R-:W-:Y:S01]  /*24df0*/  HMMA.16816.F32 R24, R168.reuse, R190, R24 ;  /* 0x000000bea818723c */ /* 0x040fe20000001818 */
[----:B------:R-:W-:Y:S05]  /*24e00*/  LDSM.16.M88.4 R188, [R219+0xc800] ;  /* 0x00c80000dbbc783b */ /* 0x000fea0000000200 */
[C---:B-1----:R-:W-:Y:S06]  /*24e10*/  HMMA.16816.F32 R28, R168.reuse, R176, R28 ;  /* 0x000000b0a81c723c */ /* 0x042fec000000181c */
[----:B------:R-:W-:Y:S01]  /*24e20*/  HMMA.16816.F32 R32, R168, R178, R32 ;  /* 0x000000b2a820723c */ /* 0x000fe20000001820 */
[----:B------:R-:W-:Y:S04]  /*24e30*/  LDSM.16.M88.4 R168, [R222+0x4000] ;  /* 0x00400000dea8783b */ /* 0x000fe80000000200 */
[----:B------:R-:W1:Y:S01]  /*24e40*/  LDSM.16.M88.4 R176, [R219+0xc000] ;  /* 0x00c00000dbb0783b */ /* 0x000e620000000200 */
[C---:B----4-:R-:W-:Y:S06]  /*24e50*/  HMMA.16816.F32 R4, R180.reuse, R192, R4 ;  /* 0x000000c0b404723c */ /* 0x050fec0000001804 */
[C---:B------:R-:W-:Y:S01]  /*24e60*/  HMMA.16816.F32 R8, R180.reuse, R194, R8 ;  /* 0x000000c2b408723c */ /* 0x040fe20000001808 */
[----:B------:R-:W4:Y:S05]  /*24e70*/  LDSM.16.M88.4 R192, [R219+0xd000] ;  /* 0x00d00000dbc0783b */ /* 0x000f2a0000000200 */
        /* <DEDUP_REMOVED lines=15> */
[----:B------:R-:W1:Y:S05]  /*24f70*/  LDSM.16.M88.4 R188, [R212+0x5000] ;  /* 0x00500000d4bc783b */ /* 0x000e6a0000000200 */
[C---:B----4-:R-:W-:Y:S06]  /*24f80*/  HMMA.16816.F32 R20, R168.reuse, R192, R20 ;  /* 0x000000c0a814723c */ /* 0x050fec0000001814 */
[C---:B------:R-:W-:Y:S01]  /*24f90*/  HMMA.16816.F32 R24, R168.reuse, R194, R24 ;  /* 0x000000c2a818723c */ /* 0x040fe20000001818 */
[----:B------:R-:W-:Y:S05]  /*24fa0*/  LDSM.16.M88.4 R192, [R203] ;  /* 0x00000000cbc0783b */ /* 0x000fea0000000200 */
[C---:B--2---:R-:W-:Y:S06]  /*24fb0*/  HMMA.16816.F32 R28, R168.reuse, R172, R28 ;  /* 0x000000aca81c723c */ /* 0x044fec000000181c */
[----:B------:R-:W-:Y:S01]  /*24fc0*/  HMMA.16816.F32 R32, R168, R174, R32 ;  /* 0x000000aea820723c */ /* 0x000fe20000001820 */
[----:B------:R-:W-:Y:S04]  /*24fd0*/  LDSM.16.M88.4 R168, [R226+0x6000] ;  /* 0x00600000e2a8783b */ /* 0x000fe80000000200 */
[----:B------:R-:W2:Y:S01]  /*24fe0*/  LDSM.16.M88.4 R172, [R225+0xe000] ;  /* 0x00e00000e1ac783b */ /* 0x000ea20000000200 */
[C---:B---3--:R-:W-:Y:S06]  /*24ff0*/  HMMA.16816.F32 R4, R180.reuse, R184, R4 ;  /* 0x000000b8b404723c */ /* 0x048fec0000001804 */
[C---:B------:R-:W-:Y:S01]  /*25000*/  HMMA.16816.F32 R8, R180.reuse, R186, R8 ;  /* 0x000000bab408723c */ /* 0x040fe20000001808 */
[----:B------:R-:W-:Y:S05]  /*25010*/  LDSM.16.M88.4 R184, [R225+0xf000] ;  /* 0x00f00000e1b8783b */ /* 0x000fea0000000200 */
[C---:B-1----:R-:W-:Y:S06]  /*25020*/  HMMA.16816.F32 R12, R180.reuse, R176, R12 ;  /* 0x000000b0b40c723c */ /* 0x042fec000000180c */
[C---:B------:R-:W-:Y:S01]  /*25030*/  HMMA.16816.F32 R16, R180.reuse, R178, R16 ;  /* 0x000000b2b410723c */ /* 0x040fe20000001810 */
[----:B------:R-:W1:Y:S05]  /*25040*/  LDSM.16.M88.4 R176, [R225+0xe800] ;  /* 0x00e80000e1b0783b */ /* 0x000e6a0000000200 */
[C---:B------:R-:W-:Y:S06]  /*25050*/  HMMA.16816.F32 R20, R180.reuse, R188, R20 ;  /* 0x000000bcb414723c */ /* 0x040fec0000001814 */
[C---:B------:R-:W-:Y:S01]  /*25060*/  HMMA.16816.F32 R24, R180.reuse, R190, R24 ;  /* 0x000000beb418723c */ /* 0x040fe20000001818 */
[----:B------:R-:W3:Y:S05]  /*25070*/  LDSM.16.M88.4 R188, [R225+0xf800] ;  /* 0x00f80000e1bc783b */ /* 0x000eea0000000200 */
[C---:B------:R-:W-:Y:S06]  /*25080*/  HMMA.16816.F32 R28, R180.reuse, R196, R28 ;  /* 0x000000c4b41c723c */ /* 0x040fec000000181c */
[----:B------:R-:W-:Y:S01]  /*25090*/  HMMA.16816.F32 R32, R180, R198, R32 ;  /* 0x000000c6b420723c */ /* 0x000fe20000001820 */
[----:B------:R-:W4:Y:S04]  /*250a0*/  LDSM.16.M88.4 R180, [R224+0x6000] ;  /* 0x00600000e0b4783b */ /* 0x000f280000000200 */
[----:B------:R-:W4:Y:S01]  /*250b0*/  LDSM.16.M88.4 R196, [R202] ;  /* 0x00000000cac4783b */ /* 0x000f220000000200 */
[C---:B--2---:R-:W-:Y:S06]  /*250c0*/  HMMA.16816.F32 R4, R168.reuse, R172, R4 ;  /* 0x000000aca804723c */ /* 0x044fec0000001804 */
[C---:B------:R-:W-:Y:S05]  /*250d0*/  HMMA.16816.F32 R8, R168.reuse, R174, R8 ;  /* 0x000000aea808723c */ /* 0x040fea0000001808 */
[----:B------:R-:W-:Y:S01]  /*250e0*/  IMAD.MOV.U32 R172, RZ, RZ, R36 ;  /* 0x000000ffffac7224 */ /* 0x000fe200078e0024 */
[C---:B-1----:R-:W-:Y:S05]  /*250f0*/  HMMA.16816.F32 R12, R168.reuse, R176, R12 ;  /* 0x000000b0a80c723c */ /* 0x042fea000000180c */
[----:B------:R-:W-:Y:S01]  /*25100*/  IMAD.MOV.U32 R173, RZ, RZ, R37 ;  /* 0x000000ffffad7224 */ /* 0x000fe200078e0025 */
[C---:B------:R-:W-:Y:S01]  /*25110*/  HMMA.16816.F32 R16, R168.reuse, R178, R16 ;  /* 0x000000b2a810723c */ /* 0x040fe20000001810 */
[----:B------:R1:W5:Y:S04]  /*25120*/  LDL.LU.64 R36, [R1+0x8] ;  /* 0x0000080001247983 */ /* 0x0003680000300a00 */
[----:B------:R-:W-:Y:S01]  /*25130*/  IMAD.MOV.U32 R176, RZ, RZ, R172 ;  /* 0x000000ffffb07224 */ /* 0x000fe200078e00ac */
[C---:B------:R-:W-:Y:S05]  /*25140*/  HMMA.16816.F32 R20, R168.reuse, R184, R20 ;  /* 0x000000b8a814723c */ /* 0x040fea0000001814 */
[----:B------:R-:W-:Y:S01]  /*25150*/  IMAD.MOV.U32 R177, RZ, RZ, R173 ;  /* 0x000000ffffb17224 */ /* 0x000fe200078e00ad */
[C---:B------:R-:W-:Y:S01]  /*25160*/  HMMA.16816.F32 R24, R168.reuse, R186, R24 ;  /* 0x000000baa818723c */ /* 0x040fe20000001818 */
[----:B------:R-:W2:Y:S04]  /*25170*/  LDSM.16.M88.4 R172, [R201] ;  /* 0x00000000c9ac783b */ /* 0x000ea80000000200 */
[----:B------:R-:W-:Y:S01]  /*25180*/  LDSM.16.M88.4 R184, [R219+0xe000] ;  /* 0x00e00000dbb8783b */ /* 0x000fe20000000200 */
[C---:B---3--:R-:W-:Y:S06]  /*25190*/  HMMA.16816.F32 R28, R168.reuse, R188, R28 ;  /* 0x000000bca81c723c */ /* 0x048fec000000181c */
[----:B------:R-:W-:Y:S01]  /*251a0*/  HMMA.16816.F32 R32, R168, R190, R32 ;  /* 0x000000bea820723c */ /* 0x000fe20000001820 */
[----:B------:R-:W3:Y:S04]  /*251b0*/  LDSM.16.M88.4 R168, [R200] ;  /* 0x00000000c8a8783b */ /* 0x000ee80000000200 */
[----:B------:R-:W-:Y:S01]  /*251c0*/  IMAD.MOV.U32 R188, RZ, RZ, R176 ;  /* 0x000000ffffbc7224 */ /* 0x000fe200078e00b0 */
[C---:B----4-:R-:W-:Y:S05]  /*251d0*/  HMMA.16816.F32 R4, R180.reuse, R192, R4 ;  /* 0x000000c0b404723c */ /* 0x050fea0000001804 */
[----:B------:R-:W-:Y:S01]  /*251e0*/  IMAD.MOV.U32 R189, RZ, RZ, R177 ;  /* 0x000000ffffbd7224 */ /* 0x000fe200078e00b1 */
[C---:B------:R-:W-:Y:S01]  /*251f0*/  HMMA.16816.F32 R8, R180.reuse, R194, R8 ;  /* 0x000000c2b408723c */ /* 0x040fe20000001808 */
[----:B------:R-:W4:Y:S04]  /*25200*/  LDSM.16.M88.4 R176, [R222+0x6000] ;  /* 0x00600000deb0783b */ /* 0x000f280000000200 */
[----:B------:R-:W-:Y:S01]  /*25210*/  IMAD.MOV.U32 R192, RZ, RZ, R188 ;  /* 0x000000ffffc07224 */ /* 0x000fe200078e00bc */
[C---:B------:R-:W-:Y:S05]  /*25220*/  HMMA.16816.F32 R12, R180.reuse, R196, R12 ;  /* 0x000000c4b40c723c */ /* 0x040fea000000180c */
[----:B------:R-:W-:Y:S01]  /*25230*/  IMAD.MOV.U32 R193, RZ, RZ, R189 ;  /* 0x000000ffffc17224 */ /* 0x000fe200078e00bd */
[C---:B------:R-:W-:Y:S01]  /*25240*/  HMMA.16816.F32 R16, R180.reuse, R198, R16 ;  /* 0x000000c6b410723c */ /* 0x040fe20000001810 */
[----:B------:R-:W1:Y:S04]  /*25250*/  LDSM.16.M88.4 R188, [R219+0xe800] ;  /* 0x00e80000dbbc783b */ /* 0x000e680000000200 */
[----:B------:R-:W-:Y:S01]  /*25260*/  IMAD.MOV.U32 R196, RZ, RZ, R192 ;  /* 0x000000ffffc47224 */ /* 0x000fe200078e00c0 */
[C---:B--2---:R-:W-:Y:S05]  /*25270*/  HMMA.16816.F32 R20, R180.reuse, R172, R20 ;  /* 0x000000acb414723c */ /* 0x044fea0000001814 */
[----:B------:R-:W-:Y:S01]  /*25280*/  IMAD.MOV.U32 R197, RZ, RZ, R193 ;  /* 0x000000ffffc57224 */ /* 0x000fe200078e00c1 */
[C---:B------:R-:W-:Y:S01]  /*25290*/  HMMA.16816.F32 R24, R180.reuse, R174, R24 ;  /* 0x000000aeb418723c */ /* 0x040fe20000001818 */
[----:B------:R-:W2:Y:S04]  /*252a0*/  LDSM.16.M88.4 R192, [R219+0xf000] ;  /* 0x00f00000dbc0783b */ /* 0x000ea80000000200 */
[----:B------:R-:W-:Y:S01]  /*252b0*/  IMAD.MOV.U32 R172, RZ, RZ, R196 ;  /* 0x000000ffffac7224 */ /* 0x000fe200078e00c4 */
[C---:B---3--:R-:W-:Y:S05]  /*252c0*/  HMMA.16816.F32 R28, R180.reuse, R168, R28 ;  /* 0x000000a8b41c723c */ /* 0x048fea000000181c */
[----:B------:R-:W-:Y:S01]  /*252d0*/  IMAD.MOV.U32 R173, RZ, RZ, R197 ;  /* 0x000000ffffad7224 */ /* 0x000fe200078e00c5 */
[----:B------:R-:W-:Y:S01]  /*252e0*/  HMMA.16816.F32 R32, R180, R170, R32 ;  /* 0x000000aab420723c */ /* 0x000fe20000001820 */
[----:B------:R-:W3:Y:S04]  /*252f0*/  LDSM.16.M88.4 R196, [R219+0xf800] ;  /* 0x00f80000dbc4783b */ /* 0x000ee80000000200 */
[----:B------:R-:W-:Y:S01]  /*25300*/  LDSM.16.M88.4 R168, [R221+0x6000] ;  /* 0x00600000dda8783b */ /* 0x000fe20000000200 */
[C---:B----4-:R-:W-:Y:S03]  /*25310*/  HMMA.16816.F32 R4, R176.reuse, R184, R4 ;  /* 0x000000b8b004723c */ /* 0x050fe60000001804 */
[----:B------:R-:W-:Y:S03]  /*25320*/  LDSM.16.M88.4 R180, [R212+0x6800] ;  /* 0x00680000d4b4783b */ /* 0x000fe60000000200 */
[C---:B------:R-:W-:Y:S01]  /*25330*/  HMMA.16816.F32 R8, R176.reuse, R186, R8 ;  /* 0x000000bab008723c */ /* 0x040fe20000001808 */
[----:B------:R-:W-:Y:S05]  /*25340*/  LDSM.16.M88.4 R184, [R212+0x7000] ;  /* 0x00700000d4b8783b */ /* 0x000fea0000000200 */
[C---:B-1----:R-:W-:Y:S06]  /*25350*/  HMMA.16816.F32 R12, R176.reuse, R188, R12 ;  /* 0x000000bcb00c723c */ /* 0x042fec000000180c */
[C---:B------:R-:W-:Y:S05]  /*25360*/  HMMA.16816.F32 R16, R176.reuse, R190, R16 ;  /* 0x000000beb010723c */ /* 0x040fea0000001810 */
[----:B------:R-:W-:Y:S01]  /*25370*/  IMAD.MOV.U32 R188, RZ, RZ, R172 ;  /* 0x000000ffffbc7224 */ /* 0x000fe200078e00ac */
[C---:B--2---:R-:W-:Y:S05]  /*25380*/  HMMA.16816.F32 R20, R176.reuse, R192, R20 ;  /* 0x000000c0b014723c */ /* 0x044fea0000001814 */
[----:B------:R-:W-:Y:S01]  /*25390*/  IMAD.MOV.U32 R189, RZ, RZ, R173 ;  /* 0x000000ffffbd7224 */ /* 0x000fe200078e00ad */
[C---:B------:R-:W-:Y:S01]  /*253a0*/  HMMA.16816.F32 R24, R176.reuse, R194, R24 ;  /* 0x000000c2b018723c */ /* 0x040fe20000001818 */
[----:B------:R-:W1:Y:S04]  /*253b0*/  LDSM.16.M88.4 R172, [R212+0x6000] ;  /* 0x00600000d4ac783b */ /* 0x000e680000000200 */
[----:B------:R-:W-:Y:S01]  /*253c0*/  IMAD.MOV.U32 R192, RZ, RZ, R188 ;  /* 0x000000ffffc07224 */ /* 0x000fe200078e00bc */
[C---:B---3--:R-:W-:Y:S05]  /*253d0*/  HMMA.16816.F32 R28, R176.reuse, R196, R28 ;  /* 0x000000c4b01c723c */ /* 0x048fea000000181c */
[----:B------:R-:W-:Y:S01]  /*253e0*/  IMAD.MOV.U32 R193, RZ, RZ, R189 ;  /* 0x000000ffffc17224 */ /* 0x000fe200078e00bd */
[----:B------:R-:W-:Y:S01]  /*253f0*/  HMMA.16816.F32 R32, R176, R198, R32 ;  /* 0x000000c6b020723c */ /* 0x000fe20000001820 */
[----:B------:R-:W2:Y:S01]  /*25400*/  LDSM.16.M88.4 R188, [R212+0x7800] ;  /* 0x00780000d4bc783b */ /* 0x000ea20000000200 */
[----:B------:R-:W-:Y:S04]  /*25410*/  DEPBAR.LE SB0, 0x0 ;  /* 0x000080000000791a */ /* 0x000fe80000000000 */
[----:B------:R-:W-:Y:S01]  /*25420*/  BAR.SYNC.DEFER_BLOCKING 0x0 ;  /* 0x0000000000007b1d */ /* 0x000fe20000010000 */
[C---:B-1----:R-:W-:Y:S06]  /*25430*/  HMMA.16816.F32 R4, R168.reuse, R172, R4 ;  /* 0x000000aca804723c */ /* 0x042fec0000001804 */
[C---:B------:R-:W-:Y:S06]  /*25440*/  HMMA.16816.F32 R8, R168.reuse, R174, R8 ;  /* 0x000000aea808723c */ /* 0x040fec0000001808 */
[C---:B------:R-:W-:Y:S06]  /*25450*/  HMMA.16816.F32 R12, R168.reuse, R180, R12 ;  /* 0x000000b4a80c723c */ /* 0x040fec000000180c */
[C---:B------:R-:W-:Y:S05]  /*25460*/  HMMA.16816.F32 R16, R168.reuse, R182, R16 ;  /* 0x000000b6a810723c */ /* 0x040fea0000001810 */
[----:B------:R-:W-:Y:S01]  /*25470*/  IMAD.MOV.U32 R181, RZ, RZ, R192 ;  /* 0x000000ffffb57224 */ /* 0x000fe200078e00c0 */
[C---:B------:R-:W-:Y:S05]  /*25480*/  HMMA.16816.F32 R20, R168.reuse, R184, R20 ;  /* 0x000000b8a814723c */ /* 0x040fea0000001814 */
[----:B------:R-:W-:Y:S01]  /*25490*/  IMAD.MOV.U32 R180, RZ, RZ, R193 ;  /* 0x000000ffffb47224 */ /* 0x000fe200078e00c1 */
[C---:B------:R-:W-:Y:S06]  /*254a0*/  HMMA.16816.F32 R24, R168.reuse, R186, R24 ;  /* 0x000000baa818723c */ /* 0x040fec0000001818 */
[C---:B--2---:R-:W-:Y:S06]  /*254b0*/  HMMA.16816.F32 R28, R168.reuse, R188, R28 ;  /* 0x000000bca81c723c */ /* 0x044fec000000181c */
        /* <DEDUP_REMOVED lines=80> */
.L_x_2765:
[----:B------:R-:W-:Y:S02]  /*259c0*/  R2UR UR4, R166 ;  /* 0x00000000a60472ca */ /* 0x000fe400000e0000 */
[----:B------:R-:W-:Y:S11]  /*259d0*/  R2UR UR5, R167 ;  /* 0x00000000a70572ca */ /* 0x000ff600000e0000 */
[----:B------:R-:W-:Y:S02]  /*259e0*/  @!UPT UIADD3 URZ, URZ, URZ, URZ ;  /* 0x0000003f3f3ff290 */ /* 0x000fe4000fffe03f */
[----:B------:R-:W2:Y:S02]  /*259f0*/  LD.E R172, desc[UR4][R164.64+0x38] ;  /* 0x00003804a4ac7980 */ /* 0x000ea4000c101900 */
[----:B--2---:R-:W-:Y:S05]  /*25a00*/  IMAD.U32 R172, R172, -0x40, RZ ;  /* 0xffffffc0acac7824 */ /* 0x004fea00078e00ff */
[----:B------:R-:W-:Y:S02]  /*25a10*/  SHF.R.S32.HI R168, RZ, 0x1f, R172 ;  /* 0x0000001fffa87819 */ /* 0x000fe400000114ac */
.L_x_2766:
[----:B------:R-:W-:Y:S05]  /*25a20*/  BSYNC B0 ;  /* 0x0000000000007941 */ /* 0x000fea0003800000 */
.L_x_2764:
        /* <DEDUP_REMOVED lines=135> */
.L_x_2763:
[----:B------:R-:W-:Y:S05]  /*262a0*/  BSYNC B1 ;  /* 0x0000000000017941 */ /* 0x000fea0003800000 */
.L_x_2762:
[----:B------:R-:W-:Y:S01]  /*262b0*/  R2UR UR4, R166 ;  /* 0x00000000a60472ca */ /* 0x000fe200000e0000 */
[----:B------:R-:W2:Y:S01]  /*262c0*/  S2R R3, SR_TID.X ;  /* 0x0000000000037919 */ /* 0x000ea20000002100 */
[----:B------:R-:W-:Y:S11]  /*262d0*/  R2UR UR5, R167 ;  /* 0x00000000a70572ca */ /* 0x000ff600000e0000 */
[----:B------:R-:W-:Y:S02]  /*262e0*/  @!UPT UIADD3 URZ, URZ, URZ, URZ ;  /* 0x0000003f3f3ff290 */ /* 0x000fe4000fffe03f */
[----:B------:R3:W4:Y:S01]  /*262f0*/  LD.E R165, desc[UR4][R164.64+0xdc] ;  /* 0x0000dc04a4a57980 */ /* 0x000722000c101900 */
[----:B--2---:R-:W-:Y:S04]  /*26300*/  SHF.L.U32 R3, R3, 0x1, RZ ;  /* 0x0000000103037819 */ /* 0x004fe800000006ff */
[----:B------:R-:W-:Y:S04]  /*26310*/  LOP3.LUT R3, R3, 0x6, RZ, 0xc0, !PT ;  /* 0x0000000603037812 */ /* 0x000fe800078ec0ff */
[----:B------:R-:W-:Y:S04]  /*26320*/  LEA R3, R243, R3, 0x6 ;  /* 0x00000003f3037211 */ /* 0x000fe800078e30ff */
[C---:B------:R-:W-:Y:S01]  /*26330*/  IADD3 R166, R3.reuse, 0x1, RZ ;  /* 0x0000000103a67810 */ /* 0x040fe20007ffe0ff */
[C---:B---3--:R-:W-:Y:S01]  /*26340*/  VIADD R164, R3.reuse, 0x8 ;  /* 0x0000000803a47836 */ /* 0x048fe20000000000 */
[C---:B------:R-:W-:Y:S02]  /*26350*/  ISETP.GE.AND P6, PT, R3.reuse, R247, PT ;  /* 0x000000f70300720c */ /* 0x040fe40003fc6270 */
[C---:B------:R-:W-:Y:S02]  /*26360*/  ISETP.GE.AND P1, PT, R166.reuse, R245, PT ;  /* 0x000000f5a600720c */ /* 0x040fe40003f26270 */
[C---:B------:R-:W-:Y:S02]  /*26370*/  ISETP.GE.OR P6, PT, R3.reuse, R246, !P6 ;  /* 0x000000f60300720c */ /* 0x040fe400077c6670 */
[----:B------:R-:W-:Y:S02]  /*26380*/  ISETP.GE.OR P1, PT, R166, R248, !P1 ;  /* 0x000000f8a600720c */ /* 0x000fe40004f26670 */
[----:B------:R-:W-:Y:S02]  /*26390*/  FSEL R167, R4, -INF , !P6 ;  /* 0xff80000004a77808 */ /* 0x000fe40007000000 */
[----:B------:R-:W-:Y:S02]  /*263a0*/  IADD3 R4, R3, 0x11, RZ ;  /* 0x0000001103047810 */ /* 0x000fe40007ffe0ff */
[----:B------:R-:W-:Y:S02]  /*263b0*/  FSEL R7, R7, -INF , !P1 ;  /* 0xff80000007077808 */ /* 0x000fe40004800000 */
[-C--:B------:R-:W-:Y:S02]  /*263c0*/  ISETP.GE.AND P0, PT, R166, R247.reuse, PT ;  /* 0x000000f7a600720c */ /* 0x080fe40003f06270 */
[-C--:B------:R-:W-:Y:S02]  /*263d0*/  ISETP.GE.AND P1, PT, R4, R247.reuse, PT ;  /* 0x000000f70400720c */ /* 0x080fe40003f26270 */
[C---:B------:R-:W-:Y:S02]  /*263e0*/  ISETP.GE.AND P4, PT, R164.reuse, R247, PT ;  /* 0x000000f7a400720c */ /* 0x040fe40003f86270 */
[-C--:B------:R-:W-:Y:S02]  /*263f0*/  ISETP.GE.AND P2, PT, R164, R245.reuse, PT ;  /* 0x000000f5a400720c */ /* 0x080fe40003f46270 */
[C---:B------:R-:W-:Y:S02]  /*26400*/  ISETP.GE.AND P5, PT, R3.reuse, R245, PT ;  /* 0x000000f50300720c */ /* 0x040fe40003fa6270 */
[-C--:B------:R-:W-:Y:S02]  /*26410*/  ISETP.GE.OR P1, PT, R4, R246.reuse, !P1 ;  /* 0x000000f60400720c */ /* 0x080fe40004f26670 */
[-C--:B------:R-:W-:Y:S02]  /*26420*/  ISETP.GE.OR P0, PT, R166, R246.reuse, !P0 ;  /* 0x000000f6a600720c */ /* 0x080fe40004706670 */
[C---:B------:R-:W-:Y:S02]  /*26430*/  ISETP.GE.OR P4, PT, R164.reuse, R246, !P4 ;  /* 0x000000f6a400720c */ /* 0x040fe40006786670 */
[-C--:B------:R-:W-:Y:S02]  /*26440*/  ISETP.GE.OR P2, PT, R164, R248.reuse, !P2 ;  /* 0x000000f8a400720c */ /* 0x080fe40005746670 */
[C---:B------:R-:W-:Y:S02]  /*26450*/  IADD3 R166, R3.reuse, 0x9, RZ ;  /* 0x0000000903a67810 */ /* 0x040fe40007ffe0ff */
[C---:B------:R-:W-:Y:S02]  /*26460*/  ISETP.GE.OR P5, PT, R3.reuse, R248, !P5 ;  /* 0x000000f80300720c */ /* 0x040fe40006fa6670 */
[----:B------:R-:W-:Y:S02]  /*26470*/  IADD3 R164, R3, 0x10, RZ ;  /* 0x0000001003a47810 */ /* 0x000fe40007ffe0ff */
[----:B-1----:R-:W-:Y:S02]  /*26480*/  FSEL R190, R13, -INF , !P1 ;  /* 0xff8000000dbe7808 */ /* 0x002fe40004800000 */
[-C--:B------:R-:W-:Y:S02]  /*26490*/  ISETP.GE.AND P3, PT, R166, R247.reuse, PT ;  /* 0x000000f7a600720c */ /* 0x080fe40003f66270 */
[----:B------:R-:W-:Y:S02]  /*264a0*/  FSEL R6, R6, -INF , !P5 ;  /* 0xff80000006067808 */ /* 0x000fe40006800000 */
[----:B------:R-:W-:Y:S02]  /*264b0*/  FSEL R5, R5, -INF , !P0 ;  /* 0xff80000005057808 */ /* 0x000fe40004000000 */
[----:B------:R-:W-:Y:S02]  /*264c0*/  FMNMX.FTZ R13, R167, R0, !PT ;  /* 0x00000000a70d7209 */ /* 0x000fe40007810000 */
[C---:B------:R-:W-:Y:S02]  /*264d0*/  ISETP.GE.AND P5, PT, R164.reuse, R247, PT ;  /* 0x000000f7a400720c */ /* 0x040fe40003fa6270 */
[-C--:B------:R-:W-:Y:S02]  /*264e0*/  ISETP.GE.AND P0, PT, R164, R245.reuse, PT ;  /* 0x000000f5a400720c */ /* 0x080fe40003f06270 */
[----:B------:R-:W-:Y:S02]  /*264f0*/  FSEL R8, R8, -INF , !P4 ;  /* 0xff80000008087808 */ /* 0x000fe40006000000 */
[C---:B------:R-:W-:Y:S02]  /*26500*/  ISETP.GE.AND P6, PT, R166.reuse, R245, PT ;  /* 0x000000f5a600720c */ /* 0x040fe40003fc6270 */
[----:B------:R-:W-:Y:S02]  /*26510*/  ISETP.GE.OR P3, PT, R166, R246, !P3 ;  /* 0x000000f6a600720c */ /* 0x000fe40005f66670 */
[----:B------:R-:W-:Y:S02]  /*26520*/  FMNMX.FTZ R13, R5, R13, !PT ;  /* 0x0000000d050d7209 */ /* 0x000fe40007810000 */
[----:B------:R-:W-:Y:S02]  /*26530*/  ISETP.GE.AND P4, PT, R4, R245, PT ;  /* 0x000000f50400720c */ /* 0x000fe40003f86270 */
[C---:B------:R-:W-:Y:S02]  /*26540*/  ISETP.GE.OR P0, PT, R164.reuse, R248, !P0 ;  /* 0x000000f8a400720c */ /* 0x040fe40004706670 */
[----:B------:R-:W-:Y:S01]  /*26550*/  ISETP.GE.OR P5, PT, R164, R246, !P5 ;  /* 0x000000f6a400720c */ /* 0x000fe20006fa6670 */
[----:B------:R-:W-:Y:S01]  /*26560*/  VIADD R164, R3, 0x18 ;  /* 0x0000001803a47836 */ /* 0x000fe20000000000 */
[----:B------:R-:W-:Y:S02]  /*26570*/  FSEL R9, R9, -INF , !P3 ;  /* 0xff80000009097808 */ /* 0x000fe40005800000 */
[----:B------:R-:W-:Y:S02]  /*26580*/  FMNMX.FTZ R13, R8, R13, !PT ;  /* 0x0000000d080d7209 */ /* 0x000fe40007810000 */
[-C--:B------:R-:W-:Y:S02]  /*26590*/  ISETP.GE.OR P6, PT, R166, R248.reuse, !P6 ;  /* 0x000000f8a600720c */ /* 0x080fe400077c6670 */
[----:B------:R-:W-:Y:S02]  /*265a0*/  ISETP.GE.OR P4, PT, R4, R248, !P4 ;  /* 0x000000f80400720c */ /* 0x000fe40006786670 */
[----:B------:R-:W-:Y:S02]  /*265b0*/  IADD3 R4, R3, 0x19, RZ ;  /* 0x0000001903047810 */ /* 0x000fe40007ffe0ff */
[----:B------:R-:W-:Y:S02]  /*265c0*/  FSEL R10, R10, -INF , !P2 ;  /* 0xff8000000a0a7808 */ /* 0x000fe40005000000 */
[C---:B------:R-:W-:Y:S02]  /*265d0*/  ISETP.GE.AND P3, PT, R164.reuse, R247, PT ;  /* 0x000000f7a400720c */ /* 0x040fe40003f66270 */
[----:B------:R-:W-:Y:S02]  /*265e0*/  ISETP.GE.AND P2, PT, R164, R245, PT ;  /* 0x000000f5a400720c */ /* 0x000fe40003f46270 */
[----:B------:R-:W-:Y:S02]  /*265f0*/  FSEL R11, R11, -INF , !P6 ;  /* 0xff8000000b0b7808 */ /* 0x000fe40007000000 */
[----:B------:R-:W-:Y:S02]  /*26600*/  FMNMX.FTZ R13, R9, R13, !PT ;  /* 0x0000000d090d7209 */ /* 0x000fe40007810000 */
[----:B------:R-:W-:Y:S01]  /*26610*/  FSEL R191, R12, -INF , !P5 ;  /* 0xff8000000cbf7808 */ /* 0x000fe20006800000 */
[C---:B------:R-:W-:Y:S01]  /*26620*/  VIADD R12, R3.reuse, 0x28 ;  /* 0x00000028030c7836 */ /* 0x040fe20000000000 */
[C---:B------:R-:W-:Y:S02]  /*26630*/  ISETP.GE.AND P6, PT, R4.reuse, R247, PT ;  /* 0x000000f70400720c */ /* 0x040fe40003fc6270 */
[----:B------:R-:W-:Y:S02]  /*26640*/  ISETP.GE.AND P5, PT, R4, R245, PT ;  /* 0x000000f50400720c */ /* 0x000fe40003fa6270 */
[C---:B------:R-:W-:Y:S02]  /*26650*/  ISETP.GE.OR P3, PT, R164.reuse, R246, !P3 ;  /* 0x000000f6a400720c */ /* 0x040fe40005f66670 */
[----:B------:R-:W-:Y:S02]  /*26660*/  ISETP.GE.OR P2, PT, R164, R248, !P2 ;  /* 0x000000f8a400720c */ /* 0x000fe40005746670 */
[----:B------:R-:W-:Y:S02]  /*26670*/  FSEL R195, R14, -INF , !P0 ;  /* 0xff8000000ec37808 */ /* 0x000fe40004000000 */
[----:B------:R-:W-:Y:S02]  /*26680*/  IADD3 R164, R3, 0x20, RZ ;  /* 0x0000002003a47810 */ /* 0x000fe40007ffe0ff */
[----:B------:R-:W-:Y:S02]  /*26690*/  FMNMX.FTZ R14, R191, R13, !PT ;  /* 0x0000000dbf0e7209 */ /* 0x000fe40007810000 */
[C---:B------:R-:W-:Y:S02]  /*266a0*/  ISETP.GE.OR P6, PT, R4.reuse, R246, !P6 ;  /* 0x000000f60400720c */ /* 0x040fe400077c6670 */
[----:B------:R-:W-:Y:S02]  /*266b0*/  ISETP.GE.OR P5, PT, R4, R248, !P5 ;  /* 0x000000f80400720c */ /* 0x000fe40006fa6670 */
[----:B------:R-:W-:Y:S02]  /*266c0*/  FMNMX.FTZ R13, R6, R2, !PT ;  /* 0x00000002060d7209 */ /* 0x000fe40007810000 */
[----:B------:R-:W-:Y:S02]  /*266d0*/  IADD3 R4, R3, 0x21, RZ ;  /* 0x0000002103047810 */ /* 0x000fe40007ffe0ff */
[----:B------:R-:W-:Y:S02]  /*266e0*/  ISETP.GE.AND P1, PT, R164, R247, PT ;  /* 0x000000f7a400720c */ /* 0x000fe40003f26270 */
[----:B------:R-:W-:Y:S02]  /*266f0*/  FSEL R193, R16, -INF , !P3 ;  /* 0xff80000010c17808 */ /* 0x000fe40005800000 */
[----:B------:R-:W-:Y:S02]  /*26700*/  FMNMX.FTZ R14, R190, R14, !PT ;  /* 0x0000000ebe0e7209 */ /* 0x000fe40007810000 */
[----:B------:R-:W-:Y:S02]  /*26710*/  FSEL R194, R15, -INF , !P4 ;  /* 0xff8000000fc27808 */ /* 0x000fe40006000000 */
[----:B------:R-:W-:Y:S02]  /*26720*/  FSEL R192, R17, -INF , !P6 ;  /* 0xff80000011c07808 */ /* 0x000fe40007000000 */
[----:B------:R-:W-:Y:S02]  /*26730*/  FSEL R196, R18, -INF , !P2 ;  /* 0xff80000012c47808 */ /* 0x000fe40005000000 */
[----:B------:R-:W-:Y:S02]  /*26740*/  FMNMX.FTZ R13, R7, R13, !PT ;  /* 0x0000000d070d7209 */ /* 0x000fe40007810000 */
[----:B------:R-:W-:Y:S02]  /*26750*/  ISETP.GE.AND P0, PT, R164, R245, PT ;  /* 0x000000f5a400720c */ /* 0x000fe40003f06270 */
[-C--:B------:R-:W-:Y:S02]  /*26760*/  ISETP.GE.AND P4, PT, R4, R247.reuse, PT ;  /* 0x000000f70400720c */ /* 0x080fe40003f86270 */
[C---:B------:R-:W-:Y:S02]  /*26770*/  ISETP.GE.AND P6, PT, R12.reuse, R247, PT ;  /* 0x000000f70c00720c */ /* 0x040fe40003fc6270 */
[-C--:B------:R-:W-:Y:S02]  /*26780*/  ISETP.GE.AND P2, PT, R12, R245.reuse, PT ;  /* 0x000000f50c00720c */ /* 0x080fe40003f46270 */
[----:B------:R-:W-:Y:S02]  /*26790*/  ISETP.GE.AND P3, PT, R4, R245, PT ;  /* 0x000000f50400720c */ /* 0x000fe40003f66270 */
[----:B------:R-:W-:Y:S02]  /*267a0*/  ISETP.GE.OR P1, PT, R164, R246, !P1 ;  /* 0x000000f6a400720c */ /* 0x000fe40004f26670 */
[----:B------:R-:W-:Y:S02]  /*267b0*/  FMNMX.FTZ R14, R193, R14, !PT ;  /* 0x0000000ec10e7209 */ /* 0x000fe40007810000 */
[----:B------:R-:W-:Y:S02]  /*267c0*/  FMNMX.FTZ R13, R10, R13, !PT ;  /* 0x0000000d0a0d7209 */ /* 0x000fe40007810000 */
[----:B------:R-:W-:Y:S02]  /*267d0*/  ISETP.GE.OR P0, PT, R164, R248, !P0 ;  /* 0x000000f8a400720c */ /* 0x000fe40004706670 */
[-C--:B------:R-:W-:Y:S02]  /*267e0*/  ISETP.GE.OR P4, PT, R4, R246.reuse, !P4 ;  /* 0x000000f60400720c */ /* 0x080fe40006786670 */
[C---:B------:R-:W-:Y:S02]  /*267f0*/  ISETP.GE.OR P6, PT, R12.reuse, R246, !P6 ;  /* 0x000000f60c00720c */ /* 0x040fe400077c6670 */
[-C--:B------:R-:W-:Y:S02]  /*26800*/  ISETP.GE.OR P2, PT, R12, R248.reuse, !P2 ;  /* 0x000000f80c00720c */ /* 0x080fe40005746670 */
[----:B------:R-:W-:Y:S02]  /*26810*/  ISETP.GE.OR P3, PT, R4, R248, !P3 ;  /* 0x000000f80400720c */ /* 0x000fe40005f66670 */
[C---:B------:R-:W-:Y:S02]  /*26820*/  IADD3 R12, R3.reuse, 0x30, RZ ;  /* 0x00000030030c7810 */ /* 0x040fe40007ffe0ff */
[----:B------:R-:W-:Y:S02]  /*26830*/  FSEL R16, R20, -INF , !P1 ;  /* 0xff80000014107808 */ /* 0x000fe40004800000 */
[----:B------:R-:W-:Y:S02]  /*26840*/  FMNMX.FTZ R14, R192, R14, !PT ;  /* 0x0000000ec00e7209 */ /* 0x000fe40007810000 */
[----:B------:R-:W-:Y:S02]  /*26850*/  IADD3 R4, R3, 0x29, RZ ;  /* 0x0000002903047810 */ /* 0x000fe40007ffe0ff */
[----:B------:R-:W-:Y:S02]  /*26860*/  FMNMX.FTZ R13, R11, R13, !PT ;  /* 0x0000000d0b0d7209 */ /* 0x000fe40007810000 */
[----:B------:R-:W-:Y:S02]  /*26870*/  FSEL R17, R21, -INF , !P4 ;  /* 0xff80000015117808 */ /* 0x000fe40006000000 */
[----:B------:R-:W-:Y:S02]  /*26880*/  FSEL R252, R22, -INF , !P0 ;  /* 0xff80000016fc7808 */ /* 0x000fe40004000000 */
[----:B------:R-:W-:Y:S02]  /*26890*/  FSEL R197, R19, -INF , !P5 ;  /* 0xff80000013c57808 */ /* 0x000fe40006800000 */
[C---:B------:R-:W-:Y:S02]  /*268a0*/  ISETP.GE.AND P4, PT, R12.reuse, R247, PT ;  /* 0x000000f70c00720c */ /* 0x040fe40003f86270 */
[----:B------:R-:W-:Y:S02]  /*268b0*/  ISETP.GE.AND P0, PT, R12, R245, PT ;  /* 0x000000f50c00720c */ /* 0x000fe40003f06270 */
[----:B------:R-:W-:Y:S02]  /*268c0*/  FMNMX.FTZ R14, R16, R14, !PT ;  /* 0x0000000e100e7209 */ /* 0x000fe40007810000 */
[C---:B------:R-:W-:Y:S02]  /*268d0*/  ISETP.GE.AND P5, PT, R4.reuse, R247, PT ;  /* 0x000000f70400720c */ /* 0x040fe40003fa6270 */
[----:B------:R-:W-:Y:S02]  /*268e0*/  FMNMX.FTZ R13, R195, R13, !PT ;  /* 0x0000000dc30d7209 */ /* 0x000fe40007810000 */
[----:B------:R-:W-:Y:S02]  /*268f0*/  ISETP.GE.AND P1, PT, R4, R245, PT ;  /* 0x000000f50400720c */ /* 0x000fe40003f26270 */
[C---:B------:R-:W-:Y:S02]  /*26900*/  ISETP.GE.OR P4, PT, R12.reuse, R246, !P4 ;  /* 0x000000f60c00720c */ /* 0x040fe40006786670 */
[----:B------:R-:W-:Y:S02]  /*26910*/  ISETP.GE.OR P0, PT, R12, R248, !P0 ;  /* 0x000000f80c00720c */ /* 0x000fe40004706670 */
[----:B------:R-:W-:Y:S02]  /*26920*/  IADD3 R12, R3, 0x31, RZ ;  /* 0x00000031030c7810 */ /* 0x000fe40007ffe0ff */
[----:B------:R-:W-:Y:S02]  /*26930*/  FSEL R24, R24, -INF , !P6 ;  /* 0xff80000018187808 */ /* 0x000fe40007000000 */
[----:B------:R-:W-:Y:S02]  /*26940*/  FMNMX.FTZ R14, R17, R14, !PT ;  /* 0x0000000e110e7209 */ /* 0x000fe40007810000 */
[----:B------:R-:W-:Y:S02]  /*26950*/  ISETP.GE.OR P5, PT, R4, R246, !P5 ;  /* 0x000000f60400720c */ /* 0x000fe40006fa6670 */
[----:B------:R-:W-:Y:S02]  /*26960*/  FMNMX.FTZ R13, R194, R13, !PT ;  /* 0x0000000dc20d7209 */ /* 0x000fe40007810000 */
[----:B------:R-:W-:Y:S01]  /*26970*/  ISETP.GE.OR P1, PT, R4, R248, !P1 ;  /* 0x000000f80400720c */ /* 0x000fe20004f26670 */
[----:B------:R-:W-:Y:S01]  /*26980*/  VIADD R4, R3, 0x38 ;  /* 0x0000003803047836 */ /* 0x000fe20000000000 */
[----:B------:R-:W-:Y:S02]  /*26990*/  FSEL R251, R23, -INF , !P3 ;  /* 0xff80000017fb7808 */ /* 0x000fe40005800000 */
[----:B------:R-:W-:Y:S01]  /*269a0*/  ISETP.GE.AND P3, PT, R12, R247, PT ;  /* 0x000000f70c00720c */ /* 0x000fe20003f66270 */
[----:B------:R-:W-:Y:S01]  /*269b0*/  LDSM.16.MT88.4 R20, [R218+0x10000] ;  /* 0x01000000da14783b */ /* 0x000fe20000004200 */
[----:B------:R-:W-:Y:S02]  /*269c0*/  FSEL R25, R25, -INF , !P5 ;  /* 0xff80000019197808 */ /* 0x000fe40006800000 */
[----:B------:R-:W-:Y:S02]  /*269d0*/  FMNMX.FTZ R14, R24, R14, !PT ;  /* 0x0000000e180e7209 */ /* 0x000fe40007810000 */
[----:B------:R-:W-:Y:S02]  /*269e0*/  FMNMX.FTZ R13, R196, R13, !PT ;  /* 0x0000000dc40d7209 */ /* 0x000fe40007810000 */
[----:B------:R-:W-:Y:S02]  /*269f0*/  FSEL R189, R28, -INF , !P4 ;  /* 0xff8000001cbd7808 */ /* 0x000fe40006000000 */
[----:B------:R-:W-:Y:S02]  /*26a00*/  ISETP.GE.AND P6, PT, R4, R247, PT ;  /* 0x000000f70400720c */ /* 0x000fe40003fc6270 */
[----:B------:R-:W-:Y:S02]  /*26a10*/  ISETP.GE.OR P3, PT, R12, R246, !P3 ;  /* 0x000000f60c00720c */ /* 0x000fe40005f66670 */
[----:B------:R-:W-:Y:S02]  /*26a20*/  FMNMX.FTZ R14, R25, R14, !PT ;  /* 0x0000000e190e7209 */ /* 0x000fe40007810000 */
[----:B------:R-:W-:Y:S02]  /*26a30*/  FMNMX.FTZ R13, R197, R13, !PT ;  /* 0x0000000dc50d7209 */ /* 0x000fe40007810000 */
[----:B------:R-:W-:Y:S02]  /*26a40*/  FSEL R179, R29, -INF , !P3 ;  /* 0xff8000001db37808 */ /* 0x000fe40005800000 */
[----:B------:R-:W-:Y:S02]  /*26a50*/  ISETP.GE.OR P6, PT, R4, R246, !P6 ;  /* 0x000000f60400720c */ /* 0x000fe400077c6670 */
[----:B------:R-:W-:Y:S02]  /*26a60*/  FMNMX.FTZ R14, R189, R14, !PT ;  /* 0x0000000ebd0e7209 */ /* 0x000fe40007810000 */
[----:B------:R-:W-:Y:S02]  /*26a70*/  FMNMX.FTZ R13, R252, R13, !PT ;  /* 0x0000000dfc0d7209 */ /* 0x000fe40007810000 */
[----:B------:R-:W-:Y:S02]  /*26a80*/  FSEL R178, R32, -INF , !P6 ;  /* 0xff80000020b27808 */ /* 0x000fe40007000000 */
[----:B------:R-:W-:Y:S02]  /*26a90*/  FMNMX.FTZ R14, R179, R14, !PT ;  /* 0x0000000eb30e7209 */ /* 0x000fe40007810000 */
[----:B------:R-:W-:Y:S02]  /*26aa0*/  FSEL R199, R26, -INF , !P2 ;  /* 0xff8000001ac77808 */ /* 0x000fe40005000000 */
[----:B------:R-:W-:Y:S02]  /*26ab0*/  FMNMX.FTZ R13, R251, R13, !PT ;  /* 0x0000000dfb0d7209 */ /* 0x000fe40007810000 */
[----:B------:R-:W-:Y:S02]  /*26ac0*/  FSEL R198, R27, -INF , !P1 ;  /* 0xff8000001bc67808 */ /* 0x000fe40004800000 */
[----:B------:R-:W-:Y:S02]  /*26ad0*/  IADD3 R3, R3, 0x39, RZ ;  /* 0x0000003903037810 */ /* 0x000fe40007ffe0ff */
[----:B------:R-:W-:Y:S02]  /*26ae0*/  FMNMX.FTZ R15, R178, R14, !PT ;  /* 0x0000000eb20f7209 */ /* 0x000fe40007810000 */
[----:B------:R-:W-:Y:S02]  /*26af0*/  ISETP.GE.AND P1, PT, R4, R245, PT ;  /* 0x000000f50400720c */ /* 0x000fe40003f26270 */
[----:B------:R-:W-:Y:S02]  /*26b00*/  FMNMX.FTZ R14, R199, R13, !PT ;  /* 0x0000000dc70e7209 */ /* 0x000fe40007810000 */
[----:B------:R-:W-:Y:S02]  /*26b10*/  ISETP.GE.AND P2, PT, R12, R245, PT ;  /* 0x000000f50c00720c */ /* 0x000fe40003f46270 */
[C---:B------:R-:W-:Y:S02]  /*26b20*/  ISETP.GE.AND P5, PT, R3.reuse, R247, PT ;  /* 0x000000f70300720c */ /* 0x040fe40003fa6270 */
[----:B------:R-:W-:Y:S02]  /*26b30*/  ISETP.GE.OR P1, PT, R4, R248, !P1 ;  /* 0x000000f80400720c */ /* 0x000fe40004f26670 */
[----:B------:R-:W-:Y:S02]  /*26b40*/  FSEL R175, R30, -INF , !P0 ;  /* 0xff8000001eaf7808 */ /* 0x000fe40004000000 */
[----:B------:R-:W-:Y:S02]  /*26b50*/  FMNMX.FTZ R4, R198, R14, !PT ;  /* 0x0000000ec6047209 */ /* 0x000fe40007810000 */
[----:B------:R-:W-:Y:S02]  /*26b60*/  ISETP.GE.OR P2, PT, R12, R248, !P2 ;  /* 0x000000f80c00720c */ /* 0x000fe40005746670 */
[C---:B------:R-:W-:Y:S02]  /*26b70*/  ISETP.GE.OR P5, PT, R3.reuse, R246, !P5 ;  /* 0x000000f60300720c */ /* 0x040fe40006fa6670 */
[----:B------:R-:W-:Y:S02]  /*26b80*/  ISETP.GE.AND P0, PT, R3, R245, PT ;  /* 0x000000f50300720c */ /* 0x000fe40003f06270 */
[----:B------:R-:W-:Y:S02]  /*26b90*/  FSEL R174, R31, -INF , !P2 ;  /* 0xff8000001fae7808 */ /* 0x000fe40005000000 */
[----:B------:R-:W-:Y:S01]  /*26ba0*/  FMNMX.FTZ R4, R175, R4, !PT ;  /* 0x00000004af047209 */ /* 0x000fe20007810000 */
[----:B------:R-:W-:Y:S01]  /*26bb0*/  LDSM.16.MT88.4 R28, [R217+0x10000] ;  /* 0x01000000d91c783b */ /* 0x000fe20000004200 */
        /* <DEDUP_REMOVED lines=9> */
[----:B------:R-:W2:Y:S01]  /*26c50*/  SHFL.BFLY PT, R4, R3, 0x2, 0x1f ;  /* 0x0c401f0003047f89 */ /* 0x000ea200000e0000 */
[----:B-1----:R-:W-:Y:S07]  /*26c60*/  FMNMX.FTZ R12, R13, R12, !PT ;  /* 0x0000000c0d0c7209 */ /* 0x002fee0007810000 */
[----:B------:R-:W1:Y:S01]  /*26c70*/  SHFL.BFLY PT, R164, R12, 0x1, 0x1f ;  /* 0x0c201f000ca47f89 */ /* 0x000e6200000e0000 */
[----:B--2---:R-:W-:Y:S07]  /*26c80*/  FMNMX.FTZ R4, R3, R4, !PT ;  /* 0x0000000403047209 */ /* 0x004fee0007810000 */
[----:B------:R-:W2:Y:S01]  /*26c90*/  SHFL.BFLY PT, R3, R4, 0x1, 0x1f ;  /* 0x0c201f0004037f89 */ /* 0x000ea200000e0000 */
[----:B-1----:R-:W-:Y:S07]  /*26ca0*/  FMNMX.FTZ R164, R12, R164, !PT ;  /* 0x000000a40ca47209 */ /* 0x002fee0007810000 */
[----:B------:R-:W1:Y:S01]  /*26cb0*/  LDSM.16.MT88.4 R12, [R220+0x10000] ;  /* 0x01000000dc0c783b */ /* 0x000e620000004200 */
[----:B------:R-:W-:Y:S01]  /*26cc0*/  FSETP.NEU.FTZ.AND P1, PT, R164, -INF , PT ;  /* 0xff800000a400780b */ /* 0x000fe20003f3d000 */
[----:B----4-:R-:W-:Y:S01]  /*26cd0*/  FMUL.FTZ R177, R165, R164 ;  /* 0x000000a4a5b17220 */ /* 0x010fe20000410000 */
[----:B--2---:R-:W-:Y:S02]  /*26ce0*/  FMNMX.FTZ R3, R4, R3, !PT ;  /* 0x0000000304037209 */ /* 0x004fe40007810000 */
[----:B------:R-:W-:Y:S02]  /*26cf0*/  FSEL R4, R164, RZ, P1 ;  /* 0x000000ffa4047208 */ /* 0x000fe40000800000 */
[----:B------:R-:W-:Y:S01]  /*26d00*/  FSETP.NEU.FTZ.AND P0, PT, R3, -INF , PT ;  /* 0xff8000000300780b */ /* 0x000fe20003f1d000 */
[----:B------:R-:W-:Y:S01]  /*26d10*/  FMUL.FTZ R172, R165, R3 ;  /* 0x00000003a5ac7220 */ /* 0x000fe20000410000 */
[----:B------:R-:W-:Y:S01]  /*26d20*/  FSEL R177, R177, RZ, P1 ;  /* 0x000000ffb1b17208 */ /* 0x000fe20000800000 */
[----:B------:R-:W-:Y:S01]  /*26d30*/  FADD.FTZ R4, -R4, R0 ;  /* 0x0000000004047221 */ /* 0x000fe20000010100 */
[----:B------:R-:W-:Y:S02]  /*26d40*/  FSEL R0, R3, RZ, P0 ;  /* 0x000000ff03007208 */ /* 0x000fe40000000000 */
[----:B------:R-:W-:Y:S01]  /*26d50*/  FSEL R172, R172, RZ, P0 ;  /* 0x000000ffacac7208 */ /* 0x000fe20000000000 */
[-CC-:B------:R-:W-:Y:S01]  /*26d60*/  FFMA.FTZ R187, R167, R165.reuse, -R177.reuse ;  /* 0x000000a5a7bb7223 */ /* 0x180fe200000108b1 */
[-CC-:B------:R-:W-:Y:S01]  /*26d70*/  FFMA.FTZ R185, R5, R165.reuse, -R177.reuse ;  /* 0x000000a505b97223 */ /* 0x180fe200000108b1 */
[----:B------:R-:W-:Y:S01]  /*26d80*/  FADD.FTZ R0, -R0, R2 ;  /* 0x0000000200007221 */ /* 0x000fe20000010100 */
[-CC-:B------:R-:W-:Y:S01]  /*26d90*/  FFMA.FTZ R184, R8, R165.reuse, -R177.reuse ;  /* 0x000000a508b87223 */ /* 0x180fe200000108b1 */
[-CC-:B------:R-:W-:Y:S01]  /*26da0*/  FFMA.FTZ R183, R9, R165.reuse, -R177.reuse ;  /* 0x000000a509b77223 */ /* 0x180fe200000108b1 */
[-CC-:B------:R-:W-:Y:S01]  /*26db0*/  FFMA.FTZ R188, R6, R165.reuse, -R172.reuse ;  /* 0x000000a506bc7223 */ /* 0x180fe200000108ac */
[-CC-:B------:R-:W-:Y:S01]  /*26dc0*/  FFMA.FTZ R182, R7, R165.reuse, -R172.reuse ;  /* 0x000000a507b67223 */ /* 0x180fe200000108ac */
[-CC-:B------:R-:W-:Y:S01]  /*26dd0*/  FFMA.FTZ R167, R10, R165.reuse, -R172.reuse ;  /* 0x000000a50aa77223 */ /* 0x180fe200000108ac */
[-CC-:B------:R-:W-:Y:S01]  /*26de0*/  FFMA.FTZ R186, R11, R165.reuse, -R172.reuse ;  /* 0x000000a50bba7223 */ /* 0x180fe200000108ac */
[C---:B------:R-:W-:Y:S01]  /*26df0*/  FMUL.FTZ R0, R165.reuse, R0 ;  /* 0x00000000a5007220 */ /* 0x040fe20000410000 */
[----:B------:R-:W-:Y:S01]  /*26e00*/  FMUL.FTZ R4, R165, R4 ;  /* 0x00000004a5047220 */ /* 0x000fe20000410000 */
[----:B------:R-:W-:Y:S01]  /*26e10*/  MUFU.EX2 R187, R187 ;  /* 0x000000bb00bb7308 */ /* 0x000fe20000000800 */
[-CC-:B------:R-:W-:Y:S01]  /*26e20*/  FFMA.FTZ R179, R179, R165.reuse, -R177.reuse ;  /* 0x000000a5b3b37223 */ /* 0x180fe200000108b1 */
[-CC-:B------:R-:W-:Y:S01]  /*26e30*/  FFMA.FTZ R178, R178, R165.reuse, -R177.reuse ;  /* 0x000000a5b2b27223 */ /* 0x180fe200000108b1 */
[-CC-:B------:R-:W-:Y:S01]  /*26e40*/  FFMA.FTZ R175, R175, R165.reuse, -R172.reuse ;  /* 0x000000a5afaf7223 */ /* 0x180fe200000108ac */
[-CC-:B------:R-:W-:Y:S01]  /*26e50*/  FFMA.FTZ R174, R174, R165.reuse, -R172.reuse ;  /* 0x000000a5aeae7223 */ /* 0x180fe200000108ac */
[-CC-:B------:R-:W-:Y:S01]  /*26e60*/  FFMA.FTZ R173, R173, R165.reuse, -R172.reuse ;  /* 0x000000a5adad7223 */ /* 0x180fe200000108ac */
[-CC-:B------:R-:W-:Y:S01]  /*26e70*/  FFMA.FTZ R191, R191, R165.reuse, -R177.reuse ;  /* 0x000000a5bfbf7223 */ /* 0x180fe200000108b1 */
[-CC-:B------:R-:W-:Y:S03]  /*26e80*/  FFMA.FTZ R190, R190, R165.reuse, -R177.reuse ;  /* 0x000000a5bebe7223 */ /* 0x180fe600000108b1 */
[----:B------:R-:W2:Y:S01]  /*26e90*/  MUFU.EX2 R2, R4 ;  /* 0x0000000400027308 */ /* 0x000ea20000000800 */
[-CC-:B------:R-:W-:Y:S01]  /*26ea0*/  FFMA.FTZ R195, R195, R165.reuse, -R172.reuse ;  /* 0x000000a5c3c37223 */ /* 0x180fe200000108ac */
[-CC-:B------:R-:W-:Y:S01]  /*26eb0*/  FFMA.FTZ R194, R194, R165.reuse, -R172.reuse ;  /* 0x000000a5c2c27223 */ /* 0x180fe200000108ac */
[-CC-:B------:R-:W-:Y:S01]  /*26ec0*/  FFMA.FTZ R196, R196, R165.reuse, -R172.reuse ;  /* 0x000000a5c4c47223 */ /* 0x180fe200000108ac */
[-CC-:B------:R-:W-:Y:S01]  /*26ed0*/  FFMA.FTZ R197, R197, R165.reuse, -R172.reuse ;  /* 0x000000a5c5c57223 */ /* 0x180fe200000108ac */
[-CC-:B------:R-:W-:Y:S01]  /*26ee0*/  FFMA.FTZ R252, R252, R165.reuse, -R172.reuse ;  /* 0x000000a5fcfc7223 */ /* 0x180fe200000108ac */
[-CC-:B------:R-:W-:Y:S01]  /*26ef0*/  FFMA.FTZ R251, R251, R165.reuse, -R172.reuse ;  /* 0x000000a5fbfb7223 */ /* 0x180fe200000108ac */
[-CC-:B------:R-:W-:Y:S03]  /*26f00*/  FFMA.FTZ R199, R199, R165.reuse, -R172.reuse ;  /* 0x000000a5c7c77223 */ /* 0x180fe600000108ac */
[----:B------:R-:W3:Y:S01]  /*26f10*/  MUFU.EX2 R0, R0 ;  /* 0x0000000000007308 */ /* 0x000ee20000000800 */
[-CC-:B------:R-:W-:Y:S01]  /*26f20*/  FFMA.FTZ R198, R198, R165.reuse, -R172.reuse ;  /* 0x000000a5c6c67223 */ /* 0x180fe200000108ac */
[-C--:B------:R-:W-:Y:S01]  /*26f30*/  FFMA.FTZ R172, R166, R165.reuse, -R172 ;  /* 0x000000a5a6ac7223 */ /* 0x080fe200000108ac */
[----:B------:R-:W-:Y:S01]  /*26f40*/  FFMA.FTZ R189, R189, R165, -R177 ;  /* 0x000000a5bdbd7223 */ /* 0x000fe200000108b1 */
[----:B------:R-:W-:Y:S06]  /*26f50*/  ISETP.GT.AND P0, PT, R243, R231, PT ;  /* 0x000000e7f300720c */ /* 0x000fec0003f04270 */
[----:B------:R-:W4:Y:S01]  /*26f60*/  MUFU.EX2 R185, R185 ;  /* 0x000000b900b97308 */ /* 0x000f220000000800 */
[C---:B--2---:R-:W-:Y:S01]  /*26f70*/  FMUL.FTZ R4, R2.reuse, R160 ;  /* 0x000000a002047220 */ /* 0x044fe20000410000 */
[C---:B------:R-:W-:Y:S01]  /*26f80*/  FMUL.FTZ R5, R2.reuse, R161 ;  /* 0x000000a102057220 */ /* 0x040fe20000410000 */
[C---:B------:R-:W-:Y:S01]  /*26f90*/  FMUL.FTZ R8, R2.reuse, R156 ;  /* 0x0000009c02087220 */ /* 0x040fe20000410000 */
[C---:B------:R-:W-:Y:S01]  /*26fa0*/  FMUL.FTZ R9, R2.reuse, R157 ;  /* 0x0000009d02097220 */ /* 0x040fe20000410000 */
[----:B------:R-:W-:Y:S01]  /*26fb0*/  MOV R160, R17 ;  /* 0x0000001100a07202 */ /* 0x000fe20000000f00 */
[----:B------:R-:W-:Y:S01]  /*26fc0*/  FMUL.FTZ R17, R2, R149 ;  /* 0x0000009502117220 */ /* 0x000fe20000410000 */
[----:B------:R-:W-:Y:S03]  /*26fd0*/  MOV R161, R24 ;  /* 0x0000001800a17202 */ /* 0x000fe60000000f00 */
[----:B------:R-:W-:Y:S01]  /*26fe0*/  MUFU.EX2 R184, R184 ;  /* 0x000000b800b87308 */ /* 0x000fe20000000800 */
[C---:B---3--:R-:W-:Y:S01]  /*26ff0*/  FMUL.FTZ R6, R0.reuse, R162 ;  /* 0x000000a200067220 */ /* 0x048fe20000410000 */
[C---:B------:R-:W-:Y:S01]  /*27000*/  FMUL.FTZ R7, R0.reuse, R163 ;  /* 0x000000a300077220 */ /* 0x040fe20000410000 */
[C---:B------:R-:W-:Y:S01]  /*27010*/  FMUL.FTZ R10, R0.reuse, R158 ;  /* 0x0000009e000a7220 */ /* 0x040fe20000410000 */
[----:B------:R-:W-:Y:S01]  /*27020*/  FMUL.FTZ R11, R0, R159 ;  /* 0x0000009f000b7220 */ /* 0x000fe20000410000 */
[----:B------:R-:W-:Y:S01]  /*27030*/  MOV R163, R16 ;  /* 0x0000001000a37202 */ /* 0x000fe20000000f00 */
[----:B------:R-:W-:Y:S01]  /*27040*/  FMUL.FTZ R16, R2, R148 ;  /* 0x0000009402107220 */ /* 0x000fe20000410000 */
[C---:B------:R-:W-:Y:S03]  /*27050*/  FMUL.FTZ R18, R0.reuse, R150 ;  /* 0x0000009600127220 */ /* 0x040fe60000410000 */
[----:B------:R-:W2:Y:S01]  /*27060*/  MUFU.EX2 R183, R183 ;  /* 0x000000b700b77308 */ /* 0x000ea20000000800 */
[----:B----4-:R-:W-:Y:S01]  /*27070*/  F2FP.F16.F32.PACK_AB R168, R185, R187 ;  /* 0x000000bbb9a8723e */ /* 0x010fe200000000ff */
[----:B------:R-:W-:Y:S01]  /*27080*/  FMUL.FTZ R19, R0, R151 ;  /* 0x0000009700137220 */ /* 0x000fe20000410000 */
[----:B------:R-:W3:Y:S01]  /*27090*/  LDSM.16.MT88.4 R156, [R216+0x10000] ;  /* 0x01000000d89c783b */ /* 0x000ee20000004200 */
[----:B------:R-:W-:Y:S02]  /*270a0*/  IMAD.MOV.U32 R162, RZ, RZ, R25 ;  /* 0x000000ffffa27224 */ /* 0x000fe400078e0019 */
[C---:B------:R-:W-:Y:S01]  /*270b0*/  FMUL.FTZ R24, R2.reuse, R140 ;  /* 0x0000008c02187220 */ /* 0x040fe20000410000 */
[----:B------:R-:W-:Y:S01]  /*270c0*/  FMUL.FTZ R25, R2, R141 ;  /* 0x0000008d02197220 */ /* 0x000fe20000410000 */
[C---:B------:R-:W-:Y:S02]  /*270d0*/  FMUL.FTZ R26, R0.reuse, R142 ;  /* 0x0000008e001a7220 */ /* 0x040fe40000410000 */
[----:B------:R-:W-:Y:S01]  /*270e0*/  MUFU.EX2 R188, R188 ;  /* 0x000000bc00bc7308 */ /* 0x000fe20000000800 */
[----:B------:R-:W-:Y:S01]  /*270f0*/  FMUL.FTZ R27, R0, R143 ;  /* 0x0000008f001b7220 */ /* 0x000fe20000410000 */
[C---:B------:R-:W-:Y:S01]  /*27100*/  FMUL.FTZ R32, R2.reuse, R132 ;  /* 0x0000008402207220 */ /* 0x040fe20000410000 */
[----:B------:R-:W4:Y:S01]  /*27110*/  LDSM.16.MT88.4 R148, [R220+0x12000] ;  /* 0x01200000dc94783b */ /* 0x000f220000004200 */
[----:B------:R-:W-:Y:S01]  /*27120*/  FMUL.FTZ R33, R2, R133 ;  /* 0x0000008502217220 */ /* 0x000fe20000410000 */
[C---:B------:R-:W-:Y:S01]  /*27130*/  FMUL.FTZ R34, R0.reuse, R134 ;  /* 0x0000008600227220 */ /* 0x040fe20000410000 */
[----:B------:R-:W-:Y:S01]  /*27140*/  FMUL.FTZ R35, R0, R135 ;  /* 0x0000008700237220 */ /* 0x000fe20000410000 */
[C---:B-----5:R-:W-:Y:S03]  /*27150*/  FMUL.FTZ R36, R2.reuse, R36 ;  /* 0x0000002402247220 */ /* 0x060fe60000410000 */
[----:B------:R-:W1:Y:S01]  /*27160*/  MUFU.EX2 R182, R182 ;  /* 0x000000b600b67308 */ /* 0x000e620000000800 */
[----:B--2---:R-:W-:Y:S01]  /*27170*/  F2FP.F16.F32.PACK_AB R170, R183, R184 ;  /* 0x000000b8b7aa723e */ /* 0x004fe200000000ff */
[----:B------:R-:W-:Y:S01]  /*27180*/  FMUL.FTZ R37, R2, R37 ;  /* 0x0000002502257220 */ /* 0x000fe20000410000 */
[----:B------:R-:W2:Y:S01]  /*27190*/  LDSM.16.MT88.4 R140, [R218+0x12000] ;  /* 0x01200000da8c783b */ /* 0x000ea20000004200 */
[C---:B------:R-:W-:Y:S01]  /*271a0*/  FMUL.FTZ R38, R0.reuse, R38 ;  /* 0x0000002600267220 */ /* 0x040fe20000410000 */
[----:B------:R-:W-:Y:S01]  /*271b0*/  FMUL.FTZ R39, R0, R39 ;  /* 0x0000002700277220 */ /* 0x000fe20000410000 */
[C---:B------:R-:W-:Y:S01]  /*271c0*/  FMUL.FTZ R40, R2.reuse, R40 ;  /* 0x0000002802287220 */ /* 0x040fe20000410000 */
[----:B------:R-:W-:Y:S03]  /*271d0*/  FMUL.FTZ R41, R2, R41 ;  /* 0x0000002902297220 */ /* 0x000fe60000410000 */
[----:B------:R-:W-:Y:S01]  /*271e0*/  MUFU.EX2 R167, R167 ;  /* 0x000000a700a77308 */ /* 0x000fe20000000800 */
[C---:B------:R-:W-:Y:S01]  /*271f0*/  FMUL.FTZ R42, R0.reuse, R42 ;  /* 0x0000002a002a7220 */ /* 0x040fe20000410000 */
[----:B------:R-:W-:Y:S01]  /*27200*/  FMUL.FTZ R43, R0, R43 ;  /* 0x0000002b002b7220 */ /* 0x000fe20000410000 */
[----:B------:R-:W2:Y:S01]  /*27210*/  LDSM.16.MT88.4 R132, [R217+0x12000] ;  /* 0x01200000d984783b */ /* 0x000ea20000004200 */
        /* <DEDUP_REMOVED lines=30> */
[C---:B------:R-:W-:Y:S01]  /*27400*/  FMUL.FTZ R69, R2.reuse, R69 ;  /* 0x0000004502457220 */ /* 0x040fe20000410000 */
[C---:B------:R-:W-:Y:S05]  /*27410*/  HMMA.16816.F32 R8, R168.reuse, R14, R8 ;  /* 0x0000000ea808723c */ /* 0x040fea0000001808 */
[----:B------:R-:W1:Y:S01]  /*27420*/  MUFU.EX2 R190, R190 ;  /* 0x000000be00be7308 */ /* 0x000e620000000800 */
[C---:B------:R-:W-:Y:S01]  /*27430*/  FMUL.FTZ R12, R2.reuse, R152 ;  /* 0x00000098020c7220 */ /* 0x040fe20000410000 */
[----:B------:R-:W-:Y:S01]  /*27440*/  FMUL.FTZ R13, R2, R153 ;  /* 0x00000099020d7220 */ /* 0x000fe20000410000 */
[C---:B------:R-:W-:Y:S03]  /*27450*/  FMUL.FTZ R14, R0.reuse, R154 ;  /* 0x0000009a000e7220 */ /* 0x040fe60000410000 */
[C---:B------:R-:W-:Y:S02]  /*27460*/  FMUL.FTZ R15, R0.reuse, R155 ;  /* 0x0000009b000f7220 */ /* 0x040fe40000410000 */
        /* <DEDUP_REMOVED lines=9> */
[C---:B------:R-:W-:Y:S01]  /*27500*/  FMUL.FTZ R76, R2.reuse, R76 ;  /* 0x0000004c024c7220 */ /* 0x040fe20000410000 */
[C---:B------:R-:W-:Y:S05]  /*27510*/  HMMA.16816.F32 R16, R168.reuse, R22, R16 ;  /* 0x00000016a810723c */ /* 0x040fea0000001810 */
[----:B------:R-:W-:Y:S01]  /*27520*/  MUFU.EX2 R194, R194 ;  /* 0x000000c200c27308 */ /* 0x000fe20000000800 */
[C---:B------:R-:W-:Y:S01]  /*27530*/  FMUL.FTZ R21, R2.reuse, R145 ;  /* 0x0000009102157220 */ /* 0x040fe20000410000 */
[----:B------:R-:W-:Y:S01]  /*27540*/  FMUL.FTZ R20, R2, R144 ;  /* 0x0000009002147220 */ /* 0x000fe20000410000 */
[C---:B------:R-:W-:Y:S03]  /*27550*/  FMUL.FTZ R22, R0.reuse, R146 ;  /* 0x0000009200167220 */ /* 0x040fe60000410000 */
[----:B------:R-:W-:Y:S01]  /*27560*/  FMUL.FTZ R23, R0, R147 ;  /* 0x0000009300177220 */ /* 0x000fe20000410000 */
[--C-:B------:R-:W-:Y:S01]  /*27570*/  FFMA.FTZ R144, R193, R165, -R177.reuse ;  /* 0x000000a5c1907223 */ /* 0x100fe200000108b1 */
[----:B------:R-:W-:Y:S01]  /*27580*/  FMUL.FTZ R77, R2, R77 ;  /* 0x0000004d024d7220 */ /* 0x000fe20000410000 */
[C---:B------:R-:W-:Y:S01]  /*27590*/  FMUL.FTZ R78, R0.reuse, R78 ;  /* 0x0000004e004e7220 */ /* 0x040fe20000410000 */
[----:B------:R-:W-:Y:S03]  /*275a0*/  FMUL.FTZ R79, R0, R79 ;  /* 0x0000004f004f7220 */ /* 0x000fe60000410000 */
        /* <DEDUP_REMOVED lines=11> */
[----:B------:R-:W3:Y:S01]  /*27660*/  LDSM.16.MT88.4 R136, [R216+0x12000] ;  /* 0x01200000d888783b */ /* 0x000ee20000004200 */
        /* <DEDUP_REMOVED lines=9> */
[C---:B------:R-:W-:Y:S01]  /*27700*/  HMMA.16816.F32 R32, R168.reuse, R158, R32 ;  /* 0x0000009ea820723c */ /* 0x040fe20000001820 */
[----:B------:R-:W-:Y:S04]  /*27710*/  LDSM.16.MT88.4 R156, [R220+0x12800] ;  /* 0x01280000dc9c783b */ /* 0x000fe80000004200 */
[----:B------:R-:W-:Y:S01]  /*27720*/  MUFU.EX2 R251, R251 ;  /* 0x000000fb00fb7308 */ /* 0x000fe20000000800 */
[C---:B------:R-:W-:Y:S01]  /*27730*/  FMUL.FTZ R90, R0.reuse, R90 ;  /* 0x0000005a005a7220 */ /* 0x040fe20000410000 */
[C---:B----4-:R-:W-:Y:S04]  /*27740*/  HMMA.16816.F32 R36, R168.reuse, R148, R36 ;  /* 0x00000094a824723c */ /* 0x050fe80000001824 */
[----:B------:R-:W-:Y:S02]  /*27750*/  FMUL.FTZ R91, R0, R91 ;  /* 0x0000005b005b7220 */ /* 0x000fe40000410000 */
[C---:B------:R-:W-:Y:S01]  /*27760*/  HMMA.16816.F32 R40, R168.reuse, R150, R40 ;  /* 0x00000096a828723c */ /* 0x040fe20000001828 */
[----:B------:R-:W-:Y:S01]  /*27770*/  LDSM.16.MT88.4 R148, [R218+0x10800] ;  /* 0x01080000da94783b */ /* 0x000fe20000004200 */
[----:B------:R-:W-:Y:S03]  /*27780*/  MUFU.EX2 R199, R199 ;  /* 0x000000c700c77308 */ /* 0x000fe60000000800 */
[C---:B------:R-:W-:Y:S01]  /*27790*/  FMUL.FTZ R92, R2.reuse, R92 ;  /* 0x0000005c025c7220 */ /* 0x040fe20000410000 */
[C---:B--2---:R-:W-:Y:S06]  /*277a0*/  HMMA.16816.F32 R44, R168.reuse, R140, R44 ;  /* 0x0000008ca82c723c */ /* 0x044fec000000182c */
[----:B------:R-:W-:Y:S01]  /*277b0*/  MUFU.EX2 R198, R198 ;  /* 0x000000c600c67308 */ /* 0x000fe20000000800 */
[----:B------:R-:W-:Y:S01]  /*277c0*/  FMUL.FTZ R93, R2, R93 ;  /* 0x0000005d025d7220 */ /* 0x000fe20000410000 */
[C---:B------:R-:W-:Y:S01]  /*277d0*/  HMMA.16816.F32 R48, R168.reuse, R142, R48 ;  /* 0x0000008ea830723c */ /* 0x040fe20000001830 */
[----:B------:R-:W2:Y:S02]  /*277e0*/  LDSM.16.MT88.4 R140, [R220+0x14000] ;  /* 0x01400000dc8c783b */ /* 0x000ea40000004200 */
[C---:B------:R-:W-:Y:S03]  /*277f0*/  FMUL.FTZ R94, R0.reuse, R94 ;  /* 0x0000005e005e7220 */ /* 0x040fe60000410000 */
[C---:B------:R-:W-:Y:S02]  /*27800*/  HMMA.16816.F32 R52, R168.reuse, R132, R52 ;  /* 0x00000084a834723c */ /* 0x040fe40000001834 */
[----:B------:R-:W-:Y:S03]  /*27810*/  MUFU.EX2 R189, R189 ;  /* 0x000000bd00bd7308 */ /* 0x000fe60000000800 */
[----:B------:R-:W-:Y:S01]  /*27820*/  FMUL.FTZ R95, R0, R95 ;  /* 0x0000005f005f7220 */ /* 0x000fe20000410000 */
[C---:B------:R-:W-:Y:S01]  /*27830*/  HMMA.16816.F32 R56, R168.reuse, R134, R56 ;  /* 0x00000086a838723c */ /* 0x040fe20000001838 */
[----:B------:R-:W4:Y:S04]  /*27840*/  LDSM.16.MT88.4 R132, [R218+0x14000] ;  /* 0x01400000da84783b */ /* 0x000f280000004200 */
        /* <DEDUP_REMOVED lines=16> */
[----:B------:R-:W-:Y:S01]  /*27950*/  FFMA.FTZ R193, R192, R165, -R177 ;  /* 0x000000a5c0c17223 */ /* 0x000fe200000108b1 */
[C---:B------:R-:W-:Y:S01]  /*27960*/  FMUL.FTZ R116, R2.reuse, R116 ;  /* 0x0000007402747220 */ /* 0x040fe20000410000 */
[----:B------:R2:W-:Y:S01]  /*27970*/  MUFU.EX2 R192, R144 ;  /* 0x0000009000c07308 */ /* 0x0005e20000000800 */
[C---:B------:R-:W-:Y:S01]  /*27980*/  HMMA.16816.F32 R72, R168.reuse, R142, R72 ;  /* 0x0000008ea848723c */ /* 0x040fe20000001848 */
[----:B------:R-:W1:Y:S04]  /*27990*/  LDSM.16.MT88.4 R140, [R216+0x14000] ;  /* 0x01400000d88c783b */ /* 0x000e680000004200 */
[----:B------:R-:W-:Y:S01]  /*279a0*/  FMUL.FTZ R117, R2, R117 ;  /* 0x0000007502757220 */ /* 0x000fe20000410000 */
[C---:B----4-:R-:W-:Y:S03]  /*279b0*/  HMMA.16816.F32 R76, R168.reuse, R132, R76 ;  /* 0x00000084a84c723c */ /* 0x050fe6000000184c */
[----:B------:R-:W4:Y:S02]  /*279c0*/  MUFU.EX2 R193, R193 ;  /* 0x000000c100c17308 */ /* 0x000f240000000800 */
[C---:B------:R-:W-:Y:S01]  /*279d0*/  FMUL.FTZ R118, R0.reuse, R118 ;  /* 0x0000007600767220 */ /* 0x040fe20000410000 */
[C---:B------:R-:W-:Y:S01]  /*279e0*/  HMMA.16816.F32 R80, R168.reuse, R134, R80 ;  /* 0x00000086a850723c */ /* 0x040fe20000001850 */
[----:B------:R-:W4:Y:S04]  /*279f0*/  LDSM.16.MT88.4 R132, [R220+0x16000] ;  /* 0x01600000dc84783b */ /* 0x000f280000004200 */
[----:B------:R-:W-:Y:S01]  /*27a00*/  FMUL.FTZ R119, R0, R119 ;  /* 0x0000007700777220 */ /* 0x000fe20000410000 */
[C---:B---3--:R-:W-:Y:S03]  /*27a10*/  HMMA.16816.F32 R84, R168.reuse, R136, R84 ;  /* 0x00000088a854723c */ /* 0x048fe60000001854 */
[----:B--2---:R-:W-:Y:S02]  /*27a20*/  LDSM.16.MT88.4 R144, [R220+0x10800] ;  /* 0x01080000dc90783b */ /* 0x004fe40000004200 */
[C---:B------:R-:W-:Y:S01]  /*27a30*/  FMUL.FTZ R120, R2.reuse, R120 ;  /* 0x0000007802787220 */ /* 0x040fe20000410000 */
[C---:B------:R-:W-:Y:S05]  /*27a40*/  HMMA.16816.F32 R88, R168.reuse, R138, R88 ;  /* 0x0000008aa858723c */ /* 0x040fea0000001858 */
[----:B------:R-:W2:Y:S01]  /*27a50*/  LDSM.16.MT88.4 R136, [R218+0x16000] ;  /* 0x01600000da88783b */ /* 0x000ea20000004200 */
        /* <DEDUP_REMOVED lines=16> */
[C---:B----4-:R-:W-:Y:S05]  /*27b60*/  HMMA.16816.F32 R100, R168.reuse, R132, R100 ;  /* 0x00000084a864723c */ /* 0x050fea0000001864 */
        /* <DEDUP_REMOVED lines=9> */
[----:B------:R-:W-:Y:S01]  /*27c00*/  FFMA.FTZ R187, R2, R250, R187 ;  /* 0x000000fa02bb7223 */ /* 0x000fe200000100bb */
[----:B------:R-:W-:Y:S01]  /*27c10*/  MOV R2, R3 ;  /* 0x0000000300027202 */ /* 0x000fe20000000f00 */
[----:B------:R-:W-:Y:S01]  /*27c20*/  FFMA.FTZ R188, R0, R249, R188 ;  /* 0x000000f900bc7223 */ /* 0x000fe200000100bc */
[C---:B------:R-:W-:Y:S05]  /*27c30*/  HMMA.16816.F32 R112, R168.reuse, R138, R112 ;  /* 0x0000008aa870723c */ /* 0x040fea0000001870 */
[----:B------:R-:W-:Y:S01]  /*27c40*/  F2FP.F16.F32.PACK_AB R136, R190, R191 ;  /* 0x000000bfbe88723e */ /* 0x000fe200000000ff */
[----:B------:R-:W-:Y:S01]  /*27c50*/  FADD.FTZ R187, R185, R187 ;  /* 0x000000bbb9bb7221 */ /* 0x000fe20000010000 */
[----:B------:R-:W-:Y:S01]  /*27c60*/  F2FP.F16.F32.PACK_AB R138, R193, R192 ;  /* 0x000000c0c18a723e */ /* 0x000fe200000000ff */
[----:B------:R-:W-:Y:S01]  /*27c70*/  FADD.FTZ R188, R182, R188 ;  /* 0x000000bcb6bc7221 */ /* 0x000fe20000010000 */
[C---:B-1----:R-:W-:Y:S03]  /*27c80*/  HMMA.16816.F32 R116, R168.reuse, R140, R116 ;  /* 0x0000008ca874723c */ /* 0x042fe60000001874 */
[----:B------:R-:W-:Y:S01]  /*27c90*/  F2FP.F16.F32.PACK_AB R137, R194, R195 ;  /* 0x000000c3c289723e */ /* 0x000fe200000000ff */
[----:B------:R-:W-:Y:S01]  /*27ca0*/  FADD.FTZ R187, R184, R187 ;  /* 0x000000bbb8bb7221 */ /* 0x000fe20000010000 */
[----:B------:R-:W-:Y:S01]  /*27cb0*/  F2FP.F16.F32.PACK_AB R139, R197, R196 ;  /* 0x000000c4c58b723e */ /* 0x000fe200000000ff */
[C---:B------:R-:W-:Y:S01]  /*27cc0*/  HMMA.16816.F32 R120, R168.reuse, R142, R120 ;  /* 0x0000008ea878723c */ /* 0x040fe20000001878 */
[----:B------:R-:W1:Y:S04]  /*27cd0*/  LDSM.16.MT88.4 R140, [R216+0x10800] ;  /* 0x01080000d88c783b */ /* 0x000e680000004200 */
[----:B------:R-:W-:Y:S01]  /*27ce0*/  MOV R0, R164 ;  /* 0x000000a400007202 */ /* 0x000fe20000000f00 */
[C---:B---3--:R-:W-:Y:S05]  /*27cf0*/  HMMA.16816.F32 R124, R168.reuse, R132, R124 ;  /* 0x00000084a87c723c */ /* 0x048fea000000187c */
[----:B------:R-:W-:Y:S01]  /*27d00*/  FADD.FTZ R188, R167, R188 ;  /* 0x000000bca7bc7221 */ /* 0x000fe20000010000 */
[----:B------:R-:W-:Y:S01]  /*27d10*/  HMMA.16816.F32 R128, R168, R134, R128 ;  /* 0x00000086a880723c */ /* 0x000fe20000001880 */
[----:B------:R-:W2:Y:S04]  /*27d20*/  LDSM.16.MT88.4 R132, [R218+0x12800] ;  /* 0x01280000da84783b */ /* 0x000ea80000004200 */
[----:B------:R-:W-:Y:S01]  /*27d30*/  FADD.FTZ R187, R183, R187 ;  /* 0x000000bbb7bb7221 */ /* 0x000fe20000010000 */
[C---:B------:R-:W-:Y:S05]  /*27d40*/  HMMA.16816.F32 R4, R136.reuse, R144, R4 ;  /* 0x000000908804723c */ /* 0x040fea0000001804 */
[----:B------:R-:W-:Y:S01]  /*27d50*/  MOV R168, R163 ;  /* 0x000000a300a87202 */ /* 0x000fe20000000f00 */
[C---:B------:R-:W-:Y:S01]  /*27d60*/  HMMA.16816.F32 R8, R136.reuse, R146, R8 ;  /* 0x000000928808723c */ /* 0x040fe20000001808 */
[----:B------:R-:W3:Y:S04]  /*27d70*/  LDSM.16.MT88.4 R144, [R217+0x12800] ;  /* 0x01280000d990783b */ /* 0x000ee80000004200 */
[----:B------:R-:W-:Y:S01]  /*27d80*/  MOV R171, R162 ;  /* 0x000000a200ab7202 */ /* 0x000fe20000000f00 */
[C---:B------:R-:W-:Y:S05]  /*27d90*/  HMMA.16816.F32 R12, R136.reuse, R148, R12 ;  /* 0x00000094880c723c */ /* 0x040fea000000180c */
[----:B------:R-:W-:Y:S01]  /*27da0*/  IMAD.MOV.U32 R170, RZ, RZ, R161 ;  /* 0x000000ffffaa7224 */ /* 0x000fe200078e00a1 */
[C---:B------:R-:W-:Y:S01]  /*27db0*/  HMMA.16816.F32 R16, R136.reuse, R150, R16 ;  /* 0x000000968810723c */ /* 0x040fe20000001810 */
[----:B------:R-:W4:Y:S04]  /*27dc0*/  LDSM.16.MT88.4 R148, [R216+0x12800] ;  /* 0x01280000d894783b */ /* 0x000f280000004200 */
[----:B------:R-:W-:Y:S01]  /*27dd0*/  MOV R169, R160 ;  /* 0x000000a000a97202 */ /* 0x000fe20000000f00 */
[C---:B------:R-:W-:Y:S03]  /*27de0*/  HMMA.16816.F32 R20, R136.reuse, R152, R20 ;  /* 0x000000988814723c */ /* 0x040fe60000001814 */
[----:B------:R-:W-:Y:S02]  /*27df0*/  LDSM.16.MT88.4 R160, [R218+0x14800] ;  /* 0x01480000daa0783b */ /* 0x000fe40000004200 */
[----:B------:R-:W-:Y:S01]  /*27e00*/  FADD.FTZ R188, R186, R188 ;  /* 0x000000bcbabc7221 */ /* 0x000fe20000010000 */
[C---:B------:R-:W-:Y:S05]  /*27e10*/  HMMA.16816.F32 R24, R136.reuse, R154, R24 ;  /* 0x0000009a8818723c */ /* 0x040fea0000001818 */
[----:B------:R-:W4:Y:S01]  /*27e20*/  LDSM.16.MT88.4 R152, [R220+0x14800] ;  /* 0x01480000dc98783b */ /* 0x000f220000004200 */
        /* <DEDUP_REMOVED lines=15> */
[C---:B---3--:R-:W-:Y:S05]  /*27f20*/  HMMA.16816.F32 R52, R136.reuse, R144, R52 ;  /* 0x000000908834723c */ /* 0x048fea0000001834 */
[----:B------:R-:W-:Y:S01]  /*27f30*/  FADD.FTZ R187, R193, R187 ;  /* 0x000000bbc1bb7221 */ /* 0x000fe20000010000 */
[C---:B------:R-:W-:Y:S05]  /*27f40*/  HMMA.16816.F32 R56, R136.reuse, R146, R56 ;  /* 0x000000928838723c */ /* 0x040fea0000001838 */
[-CC-:B------:R-:W-:Y:S01]  /*27f50*/  FFMA.FTZ R144, R168, R165.reuse, -R177.reuse ;  /* 0x000000a5a8907223 */ /* 0x180fe200000108b1 */
[C---:B----4-:R-:W-:Y:S05]  /*27f60*/  HMMA.16816.F32 R60, R136.reuse, R148, R60 ;  /* 0x00000094883c723c */ /* 0x050fea000000183c */
[----:B------:R-:W-:Y:S01]  /*27f70*/  FADD.FTZ R188, R197, R188 ;  /* 0x000000bcc5bc7221 */ /* 0x000fe20000010000 */
[C---:B------:R-:W-:Y:S05]  /*27f80*/  HMMA.16816.F32 R64, R136.reuse, R150, R64 ;  /* 0x000000968840723c */ /* 0x040fea0000001840 */
[-CC-:B------:R-:W-:Y:S01]  /*27f90*/  FFMA.FTZ R148, R169, R165.reuse, -R177.reuse ;  /* 0x000000a5a9947223 */ /* 0x180fe200000108b1 */
[C---:B------:R-:W-:Y:S05]  /*27fa0*/  HMMA.16816.F32 R68, R136.reuse, R152, R68 ;  /* 0x000000988844723c */ /* 0x040fea0000001844 */
[----:B------:R-:W-:Y:S01]  /*27fb0*/  FADD.FTZ R188, R252, R188 ;  /* 0x000000bcfcbc7221 */ /* 0x000fe20000010000 */
[C---:B------:R-:W-:Y:S01]  /*27fc0*/  HMMA.16816.F32 R72, R136.reuse, R154, R72 ;  /* 0x0000009a8848723c */ /* 0x040fe20000001848 */
[----:B------:R-:W-:Y:S04]  /*27fd0*/  LDSM.16.MT88.4 R152, [R216+0x16800] ;  /* 0x01680000d898783b */ /* 0x000fe80000004200 */
[----:B------:R-:W-:Y:S01]  /*27fe0*/  FADD.FTZ R188, R251, R188 ;  /* 0x000000bcfbbc7221 */ /* 0x000fe20000010000 */
[C---:B------:R-:W-:Y:S01]  /*27ff0*/  HMMA.16816.F32 R76, R136.reuse, R160, R76 ;  /* 0x000000a0884c723c */ /* 0x040fe2000000184c */
[----:B------:R3:W-:Y:S04]  /*28000*/  MUFU.EX2 R161, R144 ;  /* 0x0000009000a17308 */ /* 0x0007e80000000800 */
[----:B------:R-:W-:Y:S01]  /*28010*/  FADD.FTZ R188, R199, R188 ;  /* 0x000000bcc7bc7221 */ /* 0x000fe20000010000 */
[C---:B------:R-:W-:Y:S05]  /*28020*/  HMMA.16816.F32 R80, R136.reuse, R162, R80 ;  /* 0x000000a28850723c */ /* 0x040fea0000001850 */
[----:B------:R4:W2:Y:S01]  /*28030*/  MUFU.EX2 R163, R148 ;  /* 0x0000009400a37308 */ /* 0x0008a20000000800 */
[----:B------:R-:W-:Y:S01]  /*28040*/  FADD.FTZ R188, R198, R188 ;  /* 0x000000bcc6bc7221 */ /* 0x000fe20000010000 */
[C---:B-1----:R-:W-:Y:S06]  /*28050*/  HMMA.16816.F32 R84, R136.reuse, R140, R84 ;  /* 0x0000008c8854723c */ /* 0x042fec0000001854 */
[C---:B------:R-:W-:Y:S01]  /*28060*/  HMMA.16816.F32 R88, R136.reuse, R142, R88 ;  /* 0x0000008e8858723c */ /* 0x040fe20000001858 */
[----:B---3--:R-:W1:Y:S04]  /*28070*/  LDSM.16.MT88.4 R144, [R218+0x16800] ;  /* 0x01680000da90783b */ /* 0x008e680000004200 */
[-CC-:B------:R-:W-:Y:S01]  /*28080*/  FFMA.FTZ R140, R170, R165.reuse, -R177.reuse ;  /* 0x000000a5aa8c7223 */ /* 0x180fe200000108b1 */
[C---:B------:R-:W-:Y:S03]  /*28090*/  HMMA.16816.F32 R92, R136.reuse, R156, R92 ;  /* 0x0000009c885c723c */ /* 0x040fe6000000185c */
[----:B------:R3:W3:Y:S01]  /*280a0*/  MUFU.EX2 R160, R140 ;  /* 0x0000008c00a07308 */ /* 0x0006e20000000800 */
[----:B----4-:R-:W4:Y:S02]  /*280b0*/  LDSM.16.MT88.4 R148, [R217+0x16800] ;  /* 0x01680000d994783b */ /* 0x010f240000004200 */
[C---:B------:R-:W-:Y:S06]  /*280c0*/  HMMA.16816.F32 R96, R136.reuse, R158, R96 ;  /* 0x0000009e8860723c */ /* 0x040fec0000001860 */
[C---:B--2---:R-:W-:Y:S01]  /*280d0*/  HMMA.16816.F32 R100, R136.reuse, R132, R100 ;  /* 0x000000848864723c */ /* 0x044fe20000001864 */
[----:B------:R-:W-:Y:S05]  /*280e0*/  LDSM.16.MT88.4 R156, [R218+0x11000] ;  /* 0x01100000da9c783b */ /* 0x000fea0000004200 */
[C---:B------:R-:W-:Y:S05]  /*280f0*/  HMMA.16816.F32 R104, R136.reuse, R134, R104 ;  /* 0x000000868868723c */ /* 0x040fea0000001868 */
[----:B---3--:R-:W-:Y:S01]  /*28100*/  FFMA.FTZ R140, R171, R165, -R177 ;  /* 0x000000a5ab8c7223 */ /* 0x008fe200000108b1 */
[----:B------:R-:W-:Y:S01]  /*28110*/  MOV R132, R163 ;  /* 0x000000a300847202 */ /* 0x000fe20000000f00 */
[----:B------:R-:W-:Y:S01]  /*28120*/  LDSM.16.MT88.4 R168, [R216+0x11000] ;  /* 0x01100000d8a8783b */ /* 0x000fe20000004200 */
[----:B------:R-:W-:Y:S01]  /*28130*/  IMAD.MOV.U32 R134, RZ, RZ, R161 ;  /* 0x000000ffff867224 */ /* 0x000fe200078e00a1 */
[----:B------:R-:W2:Y:S02]  /*28140*/  MUFU.EX2 R162, R140 ;  /* 0x0000008c00a27308 */ /* 0x000ea40000000800 */
[----:B------:R-:W-:Y:S01]  /*28150*/  MOV R135, R160 ;  /* 0x000000a000877202 */ /* 0x000fe20000000f00 */
[----:B------:R-:W-:Y:S01]  /*28160*/  FFMA.FTZ R177, R176, R165, -R177 ;  /* 0x000000a5b0b17223 */ /* 0x000fe200000108b1 */
[C---:B-1----:R-:W-:Y:S06]  /*28170*/  HMMA.16816.F32 R108, R136.reuse, R144, R108 ;  /* 0x00000090886c723c */ /* 0x042fec000000186c */
[----:B------:R-:W-:Y:S01]  /*28180*/  MUFU.EX2 R165, R172 ;  /* 0x000000ac00a57308 */ /* 0x000fe20000000800 */
[C---:B------:R-:W-:Y:S01]  /*28190*/  HMMA.16816.F32 R112, R136.reuse, R146, R112 ;  /* 0x000000928870723c */ /* 0x040fe20000001870 */
[----:B------:R-:W-:Y:S03]  /*281a0*/  LDSM.16.MT88.4 R144, [R220+0x13000] ;  /* 0x01300000dc90783b */ /* 0x000fe60000004200 */
[----:B--2---:R-:W-:Y:S02]  /*281b0*/  MOV R133, R162 ;  /* 0x000000a200857202 */ /* 0x004fe40000000f00 */
[C---:B----4-:R-:W-:Y:S03]  /*281c0*/  HMMA.16816.F32 R116, R136.reuse, R148, R116 ;  /* 0x000000948874723c */ /* 0x050fe60000001874 */
[----:B------:R-:W1:Y:S03]  /*281d0*/  LDSM.16.MT88.4 R140, [R220+0x11000] ;  /* 0x01100000dc8c783b */ /* 0x000e660000004200 */
[C---:B------:R-:W-:Y:S05]  /*281e0*/  HMMA.16816.F32 R120, R136.reuse, R150, R120 ;  /* 0x000000968878723c */ /* 0x040fea0000001878 */
[----:B------:R-:W2:Y:S01]  /*281f0*/  LDSM.16.MT88.4 R160, [R217+0x11000] ;  /* 0x01100000d9a0783b */ /* 0x000ea20000004200 */
[C---:B------:R-:W-:Y:S05]  /*28200*/  HMMA.16816.F32 R124, R136.reuse, R152, R124 ;  /* 0x00000098887c723c */ /* 0x040fea000000187c */
[----:B------:R-:W-:Y:S01]  /*28210*/  MOV R148, R134 ;  /* 0x0000008600947202 */ /* 0x000fe20000000f00 */
[----:B------:R-:W-:Y:S01]  /*28220*/  HMMA.16816.F32 R128, R136, R154, R128 ;  /* 0x0000009a8880723c */ /* 0x000fe20000001880 */
[----:B------:R-:W3:Y:S04]  /*28230*/  LDSM.16.MT88.4 R136, [R218+0x13000] ;  /* 0x01300000da88783b */ /* 0x000ee80000004200 */
[----:B------:R-:W-:Y:S01]  /*28240*/  IMAD.MOV.U32 R152, RZ, RZ, R132 ;  /* 0x000000ffff987224 */ /* 0x000fe200078e0084 */
[----:B------:R-:W-:Y:S02]  /*28250*/  MOV R149, R135 ;  /* 0x0000008700957202 */ /* 0x000fe40000000f00 */
[----:B------:R-:W-:Y:S03]  /*28260*/  MOV R153, R133 ;  /* 0x0000008500997202 */ /* 0x000fe60000000f00 */
[----:B------:R-:W-:Y:S02]  /*28270*/  F2FP.F16.F32.PACK_AB R132, R152, R148 ;  /* 0x000000949884723e */ /* 0x000fe400000000ff */
[----:B------:R-:W-:Y:S02]  /*28280*/  F2FP.F16.F32.PACK_AB R134, R153, R149 ;  /* 0x000000959986723e */ /* 0x000fe400000000ff */
[----:B------:R-:W-:Y:S02]  /*28290*/  F2FP.F16.F32.PACK_AB R133, R251, R252 ;  /* 0x000000fcfb85723e */ /* 0x000fe400000000ff */
[----:B------:R-:W-:Y:S07]  /*282a0*/  F2FP.F16.F32.PACK_AB R135, R198, R199 ;  /* 0x000000c7c687723e */ /* 0x000fee00000000ff */
[C---:B-1----:R-:W-:Y:S06]  /*282b0*/  HMMA.16816.F32 R4, R132.reuse, R140, R4 ;  /* 0x0000008c8404723c */ /* 0x042fec0000001804 */
[C---:B------:R-:W-:Y:S01]  /*282c0*/  HMMA.16816.F32 R8, R132.reuse, R142, R8 ;  /* 0x0000008e8408723c */ /* 0x040fe20000001808 */
[----:B------:R-:W1:Y:S05]  /*282d0*/  LDSM.16.MT88.4 R140, [R217+0x13000] ;  /* 0x01300000d98c783b */ /* 0x000e6a0000004200 */
[C---:B------:R-:W-:Y:S06]  /*282e0*/  HMMA.16816.F32 R12, R132.reuse, R156, R12 ;  /* 0x0000009c840c723c */ /* 0x040fec000000180c */
[C---:B------:R-:W-:Y:S05]  /*282f0*/  HMMA.16816.F32 R16, R132.reuse, R158, R16 ;  /* 0x0000009e8410723c */ /* 0x040fea0000001810 */
[----:B------:R-:W-:Y:S01]  /*28300*/  MOV R156, R148 ;  /* 0x00000094009c7202 */ /* 0x000fe20000000f00 */
[C---:B--2---:R-:W-:Y:S05]  /*28310*/  HMMA.16816.F32 R20, R132.reuse, R160, R20 ;  /* 0x000000a08414723c */ /* 0x044fea0000001814 */
[----:B------:R-:W-:Y:S01]  /*28320*/  MOV R157, R149 ;  /* 0x00000095009d7202 */ /* 0x000fe20000000f00 */
[C---:B------:R-:W-:Y:S01]  /*28330*/  HMMA.16816.F32 R24, R132.reuse, R162, R24 ;  /* 0x000000a28418723c */ /* 0x040fe20000001818 */
[----:B------:R-:W2:Y:S04]  /*28340*/  LDSM.16.MT88.4 R148, [R216+0x13000] ;  /* 0x01300000d894783b */ /* 0x000ea80000004200 */
[----:B------:R-:W-:Y:S01]  /*28350*/  IMAD.MOV.U32 R160, RZ, RZ, R152 ;  /* 0x000000ffffa07224 */ /* 0x000fe200078e0098 */
[C---:B------:R-:W-:Y:S05]  /*28360*/  HMMA.16816.F32 R28, R132.reuse, R168, R28 ;  /* 0x000000a8841c723c */ /* 0x040fea000000181c */
[----:B------:R-:W-:Y:S01]  /*28370*/  MOV R161, R153 ;  /* 0x0000009900a17202 */ /* 0x000fe20000000f00 */
[C---:B------:R-:W-:Y:S01]  /*28380*/  HMMA.16816.F32 R32, R132.reuse, R170, R32 ;  /* 0x000000aa8420723c */ /* 0x040fe20000001820 */
[----:B------:R-:W4:Y:S04]  /*28390*/  LDSM.16.MT88.4 R152, [R220+0x15000] ;  /* 0x01500000dc98783b */ /* 0x000f280000004200 */
[----:B------:R-:W-:Y:S01]  /*283a0*/  MOV R169, R156 ;  /* 0x0000009c00a97202 */ /* 0x000fe20000000f00 */
[C---:B------:R-:W-:Y:S05]  /*283b0*/  HMMA.16816.F32 R36, R132.reuse, R144, R36 ;  /* 0x000000908424723c */ /* 0x040fea0000001824 */
[----:B------:R-:W-:Y:S01]  /*283c0*/  MOV R168, R157 ;  /* 0x0000009d00a87202 */ /* 0x000fe20000000f00 */
[C---:B------:R-:W-:Y:S01]  /*283d0*/  HMMA.16816.F32 R40, R132.reuse, R146, R40 ;  /* 0x000000928428723c */ /* 0x040fe20000001828 */
[----:B------:R-:W4:Y:S04]  /*283e0*/  LDSM.16.MT88.4 R156, [R218+0x15000] ;  /* 0x01500000da9c783b */ /* 0x000f280000004200 */
[----:B------:R-:W-:Y:S01]  /*283f0*/  IMAD.MOV.U32 R170, RZ, RZ, R160 ;  /* 0x000000ffffaa7224 */ /* 0x000fe200078e00a0 */
[C---:B---3--:R-:W-:Y:S03]  /*28400*/  HMMA.16816.F32 R44, R132.reuse, R136, R44 ;  /* 0x00000088842c723c */ /* 0x048fe6000000182c */
[----:B------:R-:W-:Y:S02]  /*28410*/  LDSM.16.MT88.4 R144, [R216+0x15000] ;  /* 0x01500000d890783b */ /* 0x000fe40000004200 */
[----:B------:R-:W-:Y:S01]  /*28420*/  MOV R171, R161 ;  /* 0x000000a100ab7202 */ /* 0x000fe20000000f00 */
[C---:B------:R-:W-:Y:S05]  /*28430*/  HMMA.16816.F32 R48, R132.reuse, R138, R48 ;  /* 0x0000008a8430723c */ /* 0x040fea0000001830 */
[----:B------:R-:W3:Y:S01]  /*28440*/  LDSM.16.MT88.4 R160, [R217+0x15000] ;  /* 0x01500000d9a0783b */ /* 0x000ee20000004200 */
[C---:B-1----:R-:W-:Y:S06]  /*28450*/  HMMA.16816.F32 R52, R132.reuse, R140, R52 ;  /* 0x0000008c8434723c */ /* 0x042fec0000001834 */
[C---:B------:R-:W-:Y:S01]  /*28460*/  HMMA.16816.F32 R56, R132.reuse, R142, R56 ;  /* 0x0000008e8438723c */ /* 0x040fe20000001838 */
[----:B------:R-:W1:Y:S05]  /*28470*/  LDSM.16.MT88.4 R136, [R220+0x17000] ;  /* 0x01700000dc88783b */ /* 0x000e6a0000004200 */
[C---:B--2---:R-:W-:Y:S01]  /*28480*/  HMMA.16816.F32 R60, R132.reuse, R148, R60 ;  /* 0x00000094843c723c */ /* 0x044fe2000000183c */
[----:B------:R-:W2:Y:S02]  /*28490*/  MUFU.EX2 R149, R179 ;  /* 0x000000b300957308 */ /* 0x000ea40000000800 */
[----:B------:R-:W1:Y:S03]  /*284a0*/  LDSM.16.MT88.4 R140, [R218+0x17000] ;  /* 0x01700000da8c783b */ /* 0x000e660000004200 */
[C---:B------:R-:W-:Y:S06]  /*284b0*/  HMMA.16816.F32 R64, R132.reuse, R150, R64 ;  /* 0x000000968440723c */ /* 0x040fec0000001840 */
[C---:B----4-:R-:W-:Y:S06]  /*284c0*/  HMMA.16816.F32 R68, R132.reuse, R152, R68 ;  /* 0x000000988444723c */ /* 0x050fec0000001844 */
[C---:B------:R-:W-:Y:S01]  /*284d0*/  HMMA.16816.F32 R72, R132.reuse, R154, R72 ;  /* 0x0000009a8448723c */ /* 0x040fe20000001848 */
[----:B------:R-:W-:Y:S05]  /*284e0*/  LDSM.16.MT88.4 R152, [R216+0x17000] ;  /* 0x01700000d898783b */ /* 0x000fea0000004200 */
[C---:B------:R-:W-:Y:S01]  /*284f0*/  HMMA.16816.F32 R76, R132.reuse, R156, R76 ;  /* 0x0000009c844c723c */ /* 0x040fe2000000184c */
[----:B------:R-:W4:Y:S05]  /*28500*/  MUFU.EX2 R156, R178 ;  /* 0x000000b2009c7308 */ /* 0x000f2a0000000800 */
[C---:B------:R-:W-:Y:S06]  /*28510*/  HMMA.16816.F32 R80, R132.reuse, R158, R80 ;  /* 0x0000009e8450723c */ /* 0x040fec0000001850 */
[C---:B---3--:R-:W-:Y:S01]  /*28520*/  HMMA.16816.F32 R84, R132.reuse, R160, R84 ;  /* 0x000000a08454723c */ /* 0x048fe20000001854 */
[----:B------:R-:W-:Y:S05]  /*28530*/  MUFU.EX2 R160, R175 ;  /* 0x000000af00a07308 */ /* 0x000fea0000000800 */
[C---:B------:R-:W-:Y:S05]  /*28540*/  HMMA.16816.F32 R88, R132.reuse, R162, R88 ;  /* 0x000000a28458723c */ /* 0x040fea0000001858 */
[----:B------:R-:W-:Y:S01]  /*28550*/  MUFU.EX2 R162, R174 ;  /* 0x000000ae00a27308 */ /* 0x000fe20000000800 */
[----:B------:R-:W-:Y:S01]  /*28560*/  MOV R161, R171 ;  /* 0x000000ab00a17202 */ /* 0x000fe20000000f00 */
[C---:B------:R-:W-:Y:S04]  /*28570*/  HMMA.16816.F32 R92, R132.reuse, R144, R92 ;  /* 0x00000090845c723c */ /* 0x040fe8000000185c */
[----:B--2---:R-:W-:Y:S02]  /*28580*/  MOV R163, R149 ;  /* 0x0000009500a37202 */ /* 0x004fe40000000f00 */
[C---:B------:R-:W-:Y:S01]  /*28590*/  HMMA.16816.F32 R96, R132.reuse, R146, R96 ;  /* 0x000000928460723c */ /* 0x040fe20000001860 */
[----:B------:R-:W2:Y:S01]  /*285a0*/  LDSM.16.MT88.4 R148, [R217+0x17000] ;  /* 0x01700000d994783b */ /* 0x000ea20000004200 */
[----:B------:R-:W3:Y:S03]  /*285b0*/  MUFU.EX2 R146, R173 ;  /* 0x000000ad00927308 */ /* 0x000ee60000000800 */
[----:B------:R-:W-:Y:S01]  /*285c0*/  IMAD.MOV.U32 R144, RZ, RZ, R168 ;  /* 0x000000ffff907224 */ /* 0x000fe200078e00a8 */
[C---:B-1----:R-:W-:Y:S06]  /*285d0*/  HMMA.16816.F32 R100, R132.reuse, R136, R100 ;  /* 0x000000888464723c */ /* 0x042fec0000001864 */
[----:B------:R-:W1:Y:S01]  /*285e0*/  MUFU.EX2 R168, R177 ;  /* 0x000000b100a87308 */ /* 0x000e620000000800 */
[----:B----4-:R-:W-:Y:S01]  /*285f0*/  MOV R147, R156 ;  /* 0x0000009c00937202 */ /* 0x010fe20000000f00 */
[C---:B------:R-:W-:Y:S01]  /*28600*/  HMMA.16816.F32 R104, R132.reuse, R138, R104 ;  /* 0x0000008a8468723c */ /* 0x040fe20000001868 */
[----:B------:R-:W4:Y:S02]  /*28610*/  LDSM.16.MT88.4 R156, [R220+0x11800] ;  /* 0x01180000dc9c783b */ /* 0x000f240000004200 */
[----:B------:R-:W-:Y:S03]  /*28620*/  MOV R145, R170 ;  /* 0x000000aa00917202 */ /* 0x000fe60000000f00 */
[C---:B------:R-:W-:Y:S03]  /*28630*/  HMMA.16816.F32 R108, R132.reuse, R140, R108 ;  /* 0x0000008c846c723c */ /* 0x040fe6000000186c */
[----:B------:R-:W4:Y:S02]  /*28640*/  LDSM.16.MT88.4 R136, [R218+0x11800] ;  /* 0x01180000da88783b */ /* 0x000f240000004200 */
[----:B---3--:R-:W-:Y:S01]  /*28650*/  F2FP.F16.F32.PACK_AB R171, R165, R146 ;  /* 0x00000092a5ab723e */ /* 0x008fe200000000ff */
[C---:B------:R-:W-:Y:S05]  /*28660*/  HMMA.16816.F32 R112, R132.reuse, R142, R112 ;  /* 0x0000008e8470723c */ /* 0x040fea0000001870 */
[----:B------:R-:W3:Y:S01]  /*28670*/  LDSM.16.MT88.4 R140, [R217+0x11800] ;  /* 0x01180000d98c783b */ /* 0x000ee20000004200 */
[----:B-1----:R-:W-:Y:S02]  /*28680*/  MOV R166, R168 ;  /* 0x000000a800a67202 */ /* 0x002fe40000000f00 */
[----:B------:R-:W-:Y:S03]  /*28690*/  F2FP.F16.F32.PACK_AB R168, R163, R189 ;  /* 0x000000bda3a8723e */ /* 0x000fe600000000ff */
[----:B------:R-:W-:Y:S02]  /*286a0*/  F2FP.F16.F32.PACK_AB R170, R166, R147 ;  /* 0x00000093a6aa723e */ /* 0x000fe400000000ff */
[----:B------:R-:W1:Y:S01]  /*286b0*/  LDSM.16.MT88.4 R172, [R216+0x11800] ;  /* 0x01180000d8ac783b */ /* 0x000e620000004200 */
[C---:B--2---:R-:W-:Y:S07]  /*286c0*/  HMMA.16816.F32 R116, R132.reuse, R148, R116 ;  /* 0x000000948474723c */ /* 0x044fee0000001874 */
[----:B------:R-:W2:Y:S01]  /*286d0*/  LDSM.16.MT88.4 R176, [R220+0x13800] ;  /* 0x01380000dcb0783b */ /* 0x000ea20000004200 */
[C---:B------:R-:W-:Y:S03]  /*286e0*/  HMMA.16816.F32 R120, R132.reuse, R150, R120 ;  /* 0x000000968478723c */ /* 0x040fe60000001878 */
[----:B------:R-:W-:Y:S03]  /*286f0*/  MOV R149, R169 ;  /* 0x000000a900957202 */ /* 0x000fe60000000f00 */
[C---:B------:R-:W-:Y:S05]  /*28700*/  HMMA.16816.F32 R124, R132.reuse, R152, R124 ;  /* 0x00000098847c723c */ /* 0x040fea000000187c */
[-C--:B------:R-:W-:Y:S01]  /*28710*/  F2FP.F16.F32.PACK_AB R169, R162, R160.reuse ;  /* 0x000000a0a2a9723e */ /* 0x080fe200000000ff */
[----:B------:R-:W-:Y:S07]  /*28720*/  HMMA.16816.F32 R128, R132, R154, R128 ;  /* 0x0000009a8480723c */ /* 0x000fee0000001880 */
[----:B------:R-:W-:Y:S01]  /*28730*/  IMAD.MOV.U32 R132, RZ, RZ, R162 ;  /* 0x000000ffff847224 */ /* 0x000fe200078e00a2 */
[----:B------:R-:W-:Y:S03]  /*28740*/  MOV R133, R163 ;  /* 0x000000a300857202 */ /* 0x000fe60000000f00 */
[----:B------:R-:W-:Y:S02]  /*28750*/  MOV R134, R160 ;  /* 0x000000a000867202 */ /* 0x000fe40000000f00 */
[----:B------:R-:W-:Y:S02]  /*28760*/  MOV R135, R161 ;  /* 0x000000a100877202 */ /* 0x000fe40000000f00 */
[C---:B----4-:R-:W-:Y:S01]  /*28770*/  HMMA.16816.F32 R160, R168.reuse, R156, R4 ;  /* 0x0000009ca8a0723c */ /* 0x050fe20000001804 */
[----:B------:R-:W4:Y:S05]  /*28780*/  LDSM.16.MT88.4 R4, [R218+0x13800] ;  /* 0x01380000da04783b */ /* 0x000f2a0000004200 */
[C---:B------:R-:W-:Y:S03]  /*28790*/  HMMA.16816.F32 R156, R168.reuse, R158, R8 ;  /* 0x0000009ea89c723c */ /* 0x040fe60000001808 */
[----:B------:R-:W4:Y:S03]  /*287a0*/  LDSM.16.MT88.4 R8, [R217+0x13800] ;  /* 0x01380000d908783b */ /* 0x000f260000004200 */
[C---:B------:R-:W-:Y:S05]  /*287b0*/  HMMA.16816.F32 R152, R168.reuse, R136, R12 ;  /* 0x00000088a898723c */ /* 0x040fea000000180c */
[----:B------:R-:W4:Y:S02]  /*287c0*/  LDSM.16.MT88.4 R12, [R216+0x13800] ;  /* 0x01380000d80c783b */ /* 0x000f240000004200 */
[----:B------:R-:W-:Y:S01]  /*287d0*/  MOV R136, R149 ;  /* 0x0000009500887202 */ /* 0x000fe20000000f00 */
[----:B------:R-:W-:Y:S01]  /*287e0*/  IMAD.MOV.U32 R137, RZ, RZ, R146 ;  /* 0x000000ffff897224 */ /* 0x000fe200078e0092 */
[C---:B------:R-:W-:Y:S07]  /*287f0*/  HMMA.16816.F32 R148, R168.reuse, R138, R16 ;  /* 0x0000008aa894723c */ /* 0x040fee0000001810 */
[----:B------:R-:W-:Y:S04]  /*28800*/  MOV R17, R147 ;  /* 0x0000009300117202 */ /* 0x000fe80000000f00 */
[----:B------:R-:W-:Y:S02]  /*28810*/  MOV R18, R144 ;  /* 0x0000009000127202 */ /* 0x000fe40000000f00 */
[----:B------:R-:W-:Y:S02]  /*28820*/  MOV R19, R145 ;  /* 0x0000009100137202 */ /* 0x000fe40000000f00 */
[C---:B---3--:R-:W-:Y:S06]  /*28830*/  HMMA.16816.F32 R144, R168.reuse, R140, R20 ;  /* 0x0000008ca890723c */ /* 0x048fec0000001814 */
[C---:B------:R-:W-:Y:S05]  /*28840*/  HMMA.16816.F32 R140, R168.reuse, R142, R24 ;  /* 0x0000008ea88c723c */ /* 0x040fea0000001818 */
[----:B------:R-:W-:Y:S01]  /*28850*/  MOV R23, R136 ;  /* 0x0000008800177202 */ /* 0x000fe20000000f00 */
[----:B------:R-:W-:Y:S01]  /*28860*/  IMAD.MOV.U32 R21, RZ, RZ, R18 ;  /* 0x000000ffff157224 */ /* 0x000fe200078e0012 */
[----:B------:R-:W-:Y:S02]  /*28870*/  MOV R27, R137 ;  /* 0x00000089001b7202 */ /* 0x000fe40000000f00 */
[C---:B-1----:R-:W-:Y:S03]  /*28880*/  HMMA.16816.F32 R136, R168.reuse, R172, R28 ;  /* 0x000000aca888723c */ /* 0x042fe6000000181c */
[----:B------:R-:W-:Y:S02]  /*28890*/  MOV R20, R17 ;  /* 0x0000001100147202 */ /* 0x000fe40000000f00 */
[----:B------:R-:W-:Y:S02]  /*288a0*/  MOV R22, R19 ;  /* 0x0000001300167202 */ /* 0x000fe40000000f00 */
[----:B------:R-:W-:Y:S01]  /*288b0*/  MOV R29, R132 ;  /* 0x00000084001d7202 */ /* 0x000fe20000000f00 */
[----:B------:R-:W1:Y:S03]  /*288c0*/  LDSM.16.MT88.4 R16, [R220+0x15800] ;  /* 0x01580000dc10783b */ /* 0x000e660000004200 */
[----:B------:R-:W-:Y:S01]  /*288d0*/  MOV R28, R133 ;  /* 0x00000085001c7202 */ /* 0x000fe20000000f00 */
[----:B------:R-:W-:Y:S01]  /*288e0*/  IMAD.MOV.U32 R30, RZ, RZ, R20 ;  /* 0x000000ffff1e7224 */ /* 0x000fe200078e0014 */
[----:B------:R-:W-:Y:S02]  /*288f0*/  MOV R173, R134 ;  /* 0x0000008600ad7202 */ /* 0x000fe40000000f00 */
[----:B------:R-:W-:Y:S02]  /*28900*/  MOV R172, R135 ;  /* 0x0000008700ac7202 */ /* 0x000fe40000000f00 */
[C---:B------:R-:W-:Y:S03]  /*28910*/  HMMA.16816.F32 R132, R168.reuse, R174, R32 ;  /* 0x000000aea884723c */ /* 0x040fe60000001820 */
[----:B------:R-:W-:Y:S01]  /*28920*/  MOV R31, R27 ;  /* 0x0000001b001f7202 */ /* 0x000fe20000000f00 */
[----:B------:R-:W-:Y:S01]  /*28930*/  FADD.FTZ R188, R173, R188 ;  /* 0x000000bcadbc7221 */ /* 0x000fe20000010000 */
[----:B------:R-:W-:Y:S01]  /*28940*/  LDSM.16.MT88.4 R24, [R217+0x15800] ;  /* 0x01580000d918783b */ /* 0x000fe20000004200 */
[C---:B--2---:R-:W-:Y:S05]  /*28950*/  HMMA.16816.F32 R36, R168.reuse, R176, R36 ;  /* 0x000000b0a824723c */ /* 0x044fea0000001824 */
[----:B------:R-:W-:Y:S01]  /*28960*/  IMAD.MOV.U32 R35, RZ, RZ, R21 ;  /* 0x000000ffff237224 */ /* 0x000fe200078e0015 */
[C---:B------:R-:W-:Y:S05]  /*28970*/  HMMA.16816.F32 R40, R168.reuse, R178, R40 ;  /* 0x000000b2a828723c */ /* 0x040fea0000001828 */
[----:B------:R-:W-:Y:S01]  /*28980*/  MOV R34, R22 ;  /* 0x0000001600227202 */ /* 0x000fe20000000f00 */
[C---:B----4-:R-:W-:Y:S05]  /*28990*/  HMMA.16816.F32 R44, R168.reuse, R4, R44 ;  /* 0x00000004a82c723c */ /* 0x050fea000000182c */
[----:B------:R-:W-:Y:S01]  /*289a0*/  MOV R33, R23 ;  /* 0x0000001700217202 */ /* 0x000fe20000000f00 */
[C---:B------:R-:W-:Y:S01]  /*289b0*/  HMMA.16816.F32 R48, R168.reuse, R6, R48 ;  /* 0x00000006a830723c */ /* 0x040fe20000001830 */
[----:B------:R-:W2:Y:S04]  /*289c0*/  LDSM.16.MT88.4 R20, [R218+0x15800] ;  /* 0x01580000da14783b */ /* 0x000ea80000004200 */
[----:B------:R-:W-:Y:S01]  /*289d0*/  FADD.FTZ R187, R33, R187 ;  /* 0x000000bb21bb7221 */ /* 0x000fe20000010000 */
[C---:B------:R-:W-:Y:S03]  /*289e0*/  HMMA.16816.F32 R52, R168.reuse, R8, R52 ;  /* 0x00000008a834723c */ /* 0x040fe60000001834 */
[----:B------:R-:W3:Y:S02]  /*289f0*/  LDSM.16.MT88.4 R4, [R216+0x15800] ;  /* 0x01580000d804783b */ /* 0x000ee40000004200 */
[----:B------:R-:W-:Y:S01]  /*28a00*/  FADD.FTZ R187, R34, R187 ;  /* 0x000000bb22bb7221 */ /* 0x000fe20000010000 */
[C---:B------:R-:W-:Y:S05]  /*28a10*/  HMMA.16816.F32 R56, R168.reuse, R10, R56 ;  /* 0x0000000aa838723c */ /* 0x040fea0000001838 */
[----:B------:R-:W4:Y:S01]  /*28a20*/  LDSM.16.MT88.4 R8, [R220+0x17800] ;  /* 0x01780000dc08783b */ /* 0x000f220000004200 */
        /* <DEDUP_REMOVED lines=15> */
[C---:B------:R-:W-:Y:S05]  /*28b20*/  HMMA.16816.F32 R84, R168.reuse, R24, R84 ;  /* 0x00000018a854723c */ /* 0x040fea0000001854 */
[----:B------:R-:W-:Y:S01]  /*28b30*/  FADD.FTZ R188, R31, R188 ;  /* 0x000000bc1fbc7221 */ /* 0x000fe20000010000 */
[C---:B------:R-:W-:Y:S05]  /*28b40*/  HMMA.16816.F32 R88, R168.reuse, R26, R88 ;  /* 0x0000001aa858723c */ /* 0x040fea0000001858 */
[----:B------:R-:W-:Y:S01]  /*28b50*/  FADD.FTZ R250, R166, R187 ;  /* 0x000000bba6fa7221 */ /* 0x000fe20000010000 */
[C---:B---3--:R-:W-:Y:S05]  /*28b60*/  HMMA.16816.F32 R92, R168.reuse, R4, R92 ;  /* 0x00000004a85c723c */ /* 0x048fea000000185c */
[----:B------:R-:W-:Y:S01]  /*28b70*/  FADD.FTZ R249, R165, R188 ;  /* 0x000000bca5f97221 */ /* 0x000fe20000010000 */
[C---:B------:R-:W-:Y:S06]  /*28b80*/  HMMA.16816.F32 R96, R168.reuse, R6, R96 ;  /* 0x00000006a860723c */ /* 0x040fec0000001860 */
[C---:B----4-:R-:W-:Y:S06]  /*28b90*/  HMMA.16816.F32 R100, R168.reuse, R8, R100 ;  /* 0x00000008a864723c */ /* 0x050fec0000001864 */
[C---:B------:R-:W-:Y:S06]  /*28ba0*/  HMMA.16816.F32 R104, R168.reuse, R10, R104 ;  /* 0x0000000aa868723c */ /* 0x040fec0000001868 */
[C---:B------:R-:W-:Y:S06]  /*28bb0*/  HMMA.16816.F32 R108, R168.reuse, R12, R108 ;  /* 0x0000000ca86c723c */ /* 0x040fec000000186c */
[C---:B------:R-:W-:Y:S06]  /*28bc0*/  HMMA.16816.F32 R112, R168.reuse, R14, R112 ;  /* 0x0000000ea870723c */ /* 0x040fec0000001870 */
[C---:B-1----:R-:W-:Y:S06]  /*28bd0*/  HMMA.16816.F32 R116, R168.reuse, R16, R116 ;  /* 0x00000010a874723c */ /* 0x042fec0000001874 */
[C---:B------:R-:W-:Y:S06]  /*28be0*/  HMMA.16816.F32 R120, R168.reuse, R18, R120 ;  /* 0x00000012a878723c */ /* 0x040fec0000001878 */
[C---:B--2---:R-:W-:Y:S06]  /*28bf0*/  HMMA.16816.F32 R124, R168.reuse, R20, R124 ;  /* 0x00000014a87c723c */ /* 0x044fec000000187c */
[----:B------:R-:W-:Y:S01]  /*28c00*/  HMMA.16816.F32 R128, R168, R22, R128 ;  /* 0x00000016a880723c */ /* 0x000fe20000001880 */
[----:B------:R-:W-:Y:S11]  /*28c10*/  @!UPT UIADD3 URZ, URZ, URZ, URZ ;  /* 0x0000003f3f3ff290 */ /* 0x000ff6000fffe03f */
[----:B------:R-:W-:Y:S01]  /*28c20*/  @!UPT UIADD3 URZ, URZ, URZ, URZ ;  /* 0x0000003f3f3ff290 */ /* 0x000fe2000fffe03f */
[----:B------:R-:W-:Y:S11]  /*28c30*/  @P0 BRA `(.L_x_2767) ;  /* 0xffffffa800e80947 */ /* 0x000ff6000383ffff */
.L_x_2758:
        /* <DEDUP_REMOVED lines=14> */
.L_x_2784:
        /* <DEDUP_REMOVED lines=259> */
[----:B------:R1:W-:Y:S01]  /*29d50*/  STS [R15+0x4400], R82 ;  /* 0x004400520f007388 */ /* 0x0003e20000000800 */
        /* <DEDUP_REMOVED lines=81> */
.L_x_2770:
        /* <DEDUP_REMOVED lines=8> */
.L_x_2771:
[----:B------:R-:W-:Y:S05]  /*2a2f0*/  BSYNC B0 ;  /* 0x0000000000007941 */ /* 0x000fea0003800000 */
.L_x_2769:
[----:B------:R-:W1:Y:S01]  /*2a300*/  S2R R5, SR_TID.X ;  /* 0x0000000000057919 */ /* 0x000e620000002100 */
[C---:B------:R-:W-:Y:S02]  /*2a310*/  R2UR UR8, R10.reuse ;  /* 0x000000000a0872ca */ /* 0x040fe400000e0000 */
[C---:B------:R-:W-:Y:S02]  /*2a320*/  R2UR UR9, R11.reuse ;  /* 0x000000000b0972ca */ /* 0x040fe400000e0000 */
[----:B------:R-:W-:Y:S02]  /*2a330*/  R2UR UR4, R10 ;  /* 0x000000000a0472ca */ /* 0x000fe400000e0000 */
[----:B------:R-:W-:Y:S02]  /*2a340*/  R2UR UR5, R11 ;  /* 0x000000000b0572ca */ /* 0x000fe400000e0000 */
[----:B------:R-:W-:Y:S02]  /*2a350*/  SHF.R.S32.HI R13, RZ, 0x1f, R16 ;  /* 0x0000001fff0d7819 */ /* 0x000fe40000011410 */
[----:B------:R-:W-:-:S02]  /*2a360*/  LOP3.LUT R17, R14, 0xffffffe0, RZ, 0xc0, !PT ;  /* 0xffffffe00e117812 */ /* 0x000fc400078ec0ff */
[----:B------:R-:W-:-:S03]  /*2a370*/  LEA.HI R14, R13, R16, RZ, 0x2 ;  /* 0x000000100d0e7211 */ /* 0x000fc600078f10ff */
[----:B------:R2:W5:Y:S01]  /*2a380*/  LD.E.64 R84, desc[UR8][R8.64+0x70] ;  /* 0x0000700808547980 */ /* 0x000562000c101b00 */
[----:B------:R-:W-:Y:S01]  /*2a390*/  LOP3.LUT R14, R14, 0xffffffc, RZ, 0xc0, !PT ;  /* 0x0ffffffc0e0e7812 */ /* 0x000fe200078ec0ff */
[----:B------:R-:W-:Y:S02]  /*2a3a0*/  IMAD.IADD R17, R6, 0x1, -R17 ;  /* 0x0000000106117824 */ /* 0x000fe400078e0a11 */
[----:B------:R2:W5:Y:S01]  /*2a3b0*/  LD.E.64 R86, desc[UR4][R8.64+0xa0] ;  /* 0x0000a00408567980 */ /* 0x000562000c101b00 */
[----:B------:R-:W-:Y:S05]  /*2a3c0*/  WARPSYNC.ALL ;  /* 0x0000000000007948 */ /* 0x000fea0003800000 */
[----:B------:R-:W-:Y:S01]  /*2a3d0*/  BAR.SYNC.DEFER_BLOCKING 0x0 ;  /* 0x0000000000007b1d */ /* 0x000fe20000010000 */
[----:B------:R-:W-:Y:S01]  /*2a3e0*/  IMAD.IADD R16, R16, 0x1, -R14 ;  /* 0x0000000110107824 */ /* 0x000fe200078e0a0e */
[----:B------:R-:W-:-:S02]  /*2a3f0*/  LOP3.LUT P0, RZ, R17, 0x3, RZ, 0xc0, !PT ;  /* 0x0000000311ff7812 */ /* 0x000fc4000780c0ff */
[----:B-1----:R-:W-:-:S04]  /*2a400*/  SHF.R.S32.HI R3, RZ, 0x1f, R5 ;  /* 0x0000001fff037819 */ /* 0x002fc80000011405 */
[----:B------:R-:W-:-:S04]  /*2a410*/  LEA.HI R15, R3, R5, RZ, 0x5 ;  /* 0x00000005030f7211 */ /* 0x000fc800078f28ff */
[----:B------:R-:W-:-:S05]  /*2a420*/  LOP3.LUT R15, R15, 0xffffffe0, RZ, 0xc0, !PT ;  /* 0xffffffe00f0f7812 */ /* 0x000fca00078ec0ff */
[----:B------:R-:W-:-:S05]  /*2a430*/  IMAD.IADD R15, R5, 0x1, -R15 ;  /* 0x00000001050f7824 */ /* 0x000fca00078e0a0f */
[----:B------:R-:W-:Y:S01]  /*2a440*/  SHF.R.S32.HI R13, RZ, 0x1f, R15 ;  /* 0x0000001fff0d7819 */ /* 0x000fe2000001140f */
[----:B------:R2:W1:Y:S03]  /*2a450*/  LDS.128 R72, [R242] ;  /* 0x00000000f2487984 */ /* 0x0004660000000c00 */
[----:B------:R-:W-:Y:S01]  /*2a460*/  LEA.HI R13, R13, R15, RZ, 0x2 ;  /* 0x0000000f0d0d7211 */ /* 0x000fe200078f10ff */
[----:B------:R2:W3:Y:S03]  /*2a470*/  LDS.128 R68, [R242+0x800] ;  /* 0x00080000f2447984 */ /* 0x0004e60000000c00 */
[----:B------:R-:W-:Y:S01]  /*2a480*/  SHF.R.S32.HI R13, RZ, 0x2, R13 ;  /* 0x00000002ff0d7819 */ /* 0x000fe2000001140d */
[----:B------:R2:W4:Y:S04]  /*2a490*/  LDS.128 R64, [R242+0x1000] ;  /* 0x00100000f2407984 */ /* 0x0005280000000c00 */
[----:B------:R-:W-:Y:S01]  /*2a4a0*/  IMAD R13, R16, 0x10, R13 ;  /* 0x00000010100d7824 */ /* 0x000fe200078e020d */
        /* <DEDUP_REMOVED lines=14> */
[----:B---34-:R-:W-:Y:S05]  /*2a590*/  @P0 BRA `(.L_x_2773) ;  /* 0x0000000000400947 */ /* 0x018fea0003800000 */
        /* <DEDUP_REMOVED lines=16> */
.L_x_2773:
[----:B------:R-:W-:Y:S05]  /*2a6a0*/  BSYNC B0 ;  /* 0x0000000000007941 */ /* 0x000fea0003800000 */
.L_x_2772:
[----:B---3--:R-:W-:Y:S02]  /*2a6b0*/  LEA.HI R4, R12, R6, RZ, 0x3 ;  /* 0x000000060c047211 */ /* 0x008fe400078f18ff */
[----:B------:R-:W-:Y:S02]  /*2a6c0*/  R2UR UR4, R10 ;  /* 0x000000000a0472ca */ /* 0x000fe400000e0000 */
[----:B------:R-:W-:Y:S02]  /*2a6d0*/  LOP3.LUT R4, R4, 0xfffffff8, RZ, 0xc0, !PT ;  /* 0xfffffff804047812 */ /* 0x000fe400078ec0ff */
[----:B------:R-:W-:-:S03]  /*2a6e0*/  R2UR UR5, R11 ;  /* 0x000000000b0572ca */ /* 0x000fc600000e0000 */
[----:B------:R-:W-:-:S04]  /*2a6f0*/  IMAD.IADD R4, R6, 0x1, -R4 ;  /* 0x0000000106047824 */ /* 0x000fc800078e0a04 */
[----:B------:R-:W-:Y:S02]  /*2a700*/  IMAD.SHL.U32 R12, R4, 0x8, RZ ;  /* 0x00000008040c7824 */ /* 0x000fe400078e00ff */
[----:B------:R-:W-:-:S03]  /*2a710*/  IMAD.SHL.U32 R237, R237, 0x40, RZ ;  /* 0x00000040eded7824 */ /* 0x000fc600078e00ff */
[--C-:B------:R-:W-:Y:S01]  /*2a720*/  SHF.R.S32.HI R13, RZ, 0x1f, R12.reuse ;  /* 0x0000001fff0d7819 */ /* 0x100fe2000001140c */
[--C-:B------:R-:W-:Y:S01]  /*2a730*/  IMAD.IADD R238, R238, 0x1, -R237.reuse ;  /* 0x00000001eeee7824 */ /* 0x100fe200078e0aed */
[----:B------:R-:W-:Y:S01]  /*2a740*/  SHF.R.S32.HI R7, RZ, 0x1f, R237 ;  /* 0x0000001fff077819 */ /* 0x000fe200000114ed */
[----:B--2---:R2:W5:Y:S01]  /*2a750*/  LD.E R8, desc[UR4][R8.64+0xc0] ;  /* 0x0000c00408087980 */ /* 0x004562000c101900 */
[----:B------:R-:W-:Y:S01]  /*2a760*/  LEA.HI R3, R3, R5, RZ, 0x3 ;  /* 0x0000000503037211 */ /* 0x000fe200078f18ff */
[-C--:B------:R-:W-:Y:S01]  /*2a770*/  IMAD.WIDE.U32 R14, R82, R237.reuse, R12 ;  /* 0x000000ed520e7225 */ /* 0x080fe200078e000c */
[----:B------:R-:W-:Y:S01]  /*2a780*/  SHF.R.S32.HI R6, RZ, 0x1f, R235 ;  /* 0x0000001fff067819 */ /* 0x000fe200000114eb */
[----:B------:R-:W-:Y:S02]  /*2a790*/  BSSY B0, `(.L_x_2774) ;  /* 0x0000030000007945 */ /* 0x000fe40003800000 */
[----:B------:R-:W-:Y:S01]  /*2a7a0*/  IMAD R237, R83, R237, RZ ;  /* 0x000000ed53ed7224 */ /* 0x000fe200078e02ff */
[----:B------:R-:W-:Y:S01]  /*2a7b0*/  IADD3 R14, P1, R2, R14, RZ ;  /* 0x0000000e020e7210 */ /* 0x000fe20007f3e0ff */
[----:B------:R-:W-:-:S02]  /*2a7c0*/  IMAD R4, R81, R235, RZ ;  /* 0x000000eb51047224 */ /* 0x000fc400078e02ff */
[----:B------:R-:W-:Y:S02]  /*2a7d0*/  IMAD R7, R82, R7, R237 ;  /* 0x0000000752077224 */ /* 0x000fe400078e02ed */
[----:B------:R-:W-:-:S03]  /*2a7e0*/  IMAD R4, R80, R6, R4 ;  /* 0x0000000650047224 */ /* 0x000fc600078e0204 */
[----:B------:R-:W-:-:S03]  /*2a7f0*/  IADD3.X R15, R0, R15, R7, P1, !PT ;  /* 0x0000000f000f7210 */ /* 0x000fc60000ffe407 */
[----:B------:R-:W-:-:S04]  /*2a800*/  IMAD.WIDE.U32 R80, R80, R235, R14 ;  /* 0x000000eb50507225 */ /* 0x000fc800078e000e */
[----:B------:R-:W-:Y:S01]  /*2a810*/  IMAD.IADD R15, R81, 0x1, R4 ;  /* 0x00000001510f7824 */ /* 0x000fe200078e0204 */
[----:B--2---:R-:W-:Y:S02]  /*2a820*/  SHF.R.S32.HI R9, RZ, 0x3, R3 ;  /* 0x00000003ff097819 */ /* 0x004fe40000011403 */
[----:B------:R-:W-:Y:S02]  /*2a830*/  LOP3.LUT R3, R3, 0xfffffff8, RZ, 0xc0, !PT ;  /* 0xfffffff803037812 */ /* 0x000fe400078ec0ff */
[CC--:B------:R-:W-:Y:S01]  /*2a840*/  ISETP.GE.AND P1, PT, R9.reuse, R238.reuse, PT ;  /* 0x000000ee0900720c */ /* 0x0c0fe20003f26270 */
[C---:B------:R-:W-:Y:S01]  /*2a850*/  VIADD R6, R9.reuse, 0x10 ;  /* 0x0000001009067836 */ /* 0x040fe20000000000 */
[----:B------:R-:W-:Y:S01]  /*2a860*/  IADD3 R2, R9, 0x20, RZ ;  /* 0x0000002009027810 */ /* 0x000fe20007ffe0ff */
[----:B------:R-:W-:Y:S02]  /*2a870*/  IMAD.IADD R3, R5, 0x1, -R3 ;  /* 0x0000000105037824 */ /* 0x000fe400078e0a03 */
[----:B------:R-:W-:Y:S01]  /*2a880*/  VIADD R5, R9, 0x30 ;  /* 0x0000003009057836 */ /* 0x000fe20000000000 */
[-C--:B------:R-:W-:Y:S01]  /*2a890*/  ISETP.GE.AND P6, PT, R2, R238.reuse, PT ;  /* 0x000000ee0200720c */ /* 0x080fe20003fc6270 */
[----:B------:R-:W-:Y:S01]  /*2a8a0*/  IMAD.SHL.U32 R3, R3, 0x8, RZ ;  /* 0x0000000803037824 */ /* 0x000fe200078e00ff */
[----:B------:R-:W-:-:S02]  /*2a8b0*/  ISETP.GE.AND P0, PT, R6, R238, PT ;  /* 0x000000ee0600720c */ /* 0x000fc40003f06270 */
[----:B------:R-:W-:Y:S01]  /*2a8c0*/  ISETP.GE.AND P5, PT, R5, R238, PT ;  /* 0x000000ee0500720c */ /* 0x000fe20003fa6270 */
[C---:B------:R-:W-:Y:S01]  /*2a8d0*/  VIADD R5, R3.reuse, 0xc0 ;  /* 0x000000c003057836 */ /* 0x040fe20000000000 */
[C---:B------:R-:W-:Y:S01]  /*2a8e0*/  IADD3 R0, R3.reuse, 0x40, RZ ;  /* 0x0000004003007810 */ /* 0x040fe20007ffe0ff */
[----:B------:R-:W-:Y:S01]  /*2a8f0*/  VIADD R3, R3, 0x80 ;  /* 0x0000008003037836 */ /* 0x000fe20000000000 */
[----:B------:R-:W-:Y:S01]  /*2a900*/  SHF.R.S32.HI R2, RZ, 0x1f, R9 ;  /* 0x0000001fff027819 */ /* 0x000fe20000011409 */
[----:B------:R-:W-:Y:S08]  /*2a910*/  @P1 BRA `(.L_x_2775) ;  /* 0x00000000005c1947 */ /* 0x000ff00003800000 */
[----:B------:R-:W-:Y:S01]  /*2a920*/  IMAD R4, R83, R9, RZ ;  /* 0x0000000953047224 */ /* 0x000fe200078e02ff */
[-C--:B-----5:R-:W-:Y:S01]  /*2a930*/  ISETP.GE.AND P4, PT, R12, R8.reuse, PT ;  /* 0x000000080c00720c */ /* 0x0a0fe20003f86270 */
[----:B------:R-:W-:Y:S01]  /*2a940*/  IMAD.MOV.U32 R14, RZ, RZ, R80 ;  /* 0x000000ffff0e7224 */ /* 0x000fe200078e0050 */
[----:B------:R-:W-:Y:S01]  /*2a950*/  ISETP.GE.AND P3, PT, R0, R8, PT ;  /* 0x000000080000720c */ /* 0x000fe20003f66270 */
        /* <DEDUP_REMOVED lines=15> */
[----:B-1----:R2:W-:Y:S04]  /*2aa50*/  @!P4 ST.E.128 desc[UR12][R86.64], R72 ;  /* 0x000000485600c985 */ /* 0x0025e8000c101d0c */
[----:B------:R2:W-:Y:S04]  /*2aa60*/  @!P3 ST.E.128 desc[UR10][R86.64+0x80], R56 ;  /* 0x000080385600b985 */ /* 0x0005e8000c101d0a */
[----:B------:R2:W-:Y:S04]  /*2aa70*/  @!P2 ST.E.128 desc[UR8][R86.64+0x100], R40 ;  /* 0x000100285600a985 */ /* 0x0005e8000c101d08 */
[----:B------:R2:W-:Y:S02]  /*2aa80*/  @!P1 ST.E.128 desc[UR4][R86.64+0x180], R24 ;  /* 0x0001801856009985 */ /* 0x0005e4000c101d04 */
.L_x_2775:
[----:B------:R-:W-:Y:S05]  /*2aa90*/  BSYNC B0 ;  /* 0x0000000000007941 */ /* 0x000fea0003800000 */
.L_x_2774:
[----:B------:R-:W-:Y:S04]  /*2aaa0*/  BSSY B0, `(.L_x_2776) ;  /* 0x000001c000007945 */ /* 0x000fe80003800000 */
[----:B------:R-:W-:Y:S05]  /*2aab0*/  @P0 BRA `(.L_x_2777) ;  /* 0x0000000000680947 */ /* 0x000fea0003800000 */
[----:B------:R-:W-:Y:S01]  /*2aac0*/  IADD3 R6, P3, R9, 0x10, RZ ;  /* 0x0000001009067810 */ /* 0x000fe20007f7e0ff */
[----:B-12---:R-:W-:Y:S01]  /*2aad0*/  IMAD.MOV.U32 R24, RZ, RZ, R80 ;  /* 0x000000ffff187224 */ /* 0x006fe200078e0050 */
[-C--:B-----5:R-:W-:Y:S01]  /*2aae0*/  ISETP.GE.AND P4, PT, R12, R8.reuse, PT ;  /* 0x000000080c00720c */ /* 0x0a0fe20003f86270 */
[----:B------:R-:W-:Y:S01]  /*2aaf0*/  IMAD.MOV.U32 R25, RZ, RZ, R15 ;  /* 0x000000ffff197224 */ /* 0x000fe200078e000f */
[-C--:B------:R-:W-:Y:S01]  /*2ab00*/  ISETP.GE.AND P2, PT, R0, R8.reuse, PT ;  /* 0x000000080000720c */ /* 0x080fe20003f46270 */
[----:B------:R-:W-:Y:S01]  /*2ab10*/  IMAD.X R4, RZ, RZ, R2, P3 ;  /* 0x000000ffff047224 */ /* 0x000fe200018e0602 */
[----:B------:R-:W-:Y:S01]  /*2ab20*/  ISETP.GE.AND P1, PT, R3, R8, PT ;  /* 0x000000080300720c */ /* 0x000fe20003f26270 */
[----:B------:R-:W-:Y:S01]  /*2ab30*/  IMAD.WIDE.U32 R24, R82, R6, R24 ;  /* 0x0000000652187225 */ /* 0x000fe200078e0018 */
[----:B------:R-:W-:-:S03]  /*2ab40*/  ISETP.GE.AND P0, PT, R5, R8, PT ;  /* 0x000000080500720c */ /* 0x000fc60003f06270 */
[----:B------:R-:W-:-:S04]  /*2ab50*/  IMAD R4, R4, R82, RZ ;  /* 0x0000005204047224 */ /* 0x000fc800078e02ff */
        /* <DEDUP_REMOVED lines=10> */
[----:B------:R-:W-:-:S04]  /*2ac00*/  LEA R6, P3, R24, R84, 0x1 ;  /* 0x0000005418067211 */ /* 0x000fc800078608ff */
[----:B------:R-:W-:-:S05]  /*2ac10*/  LEA.HI.X R7, R24, R85, R4, 0x1, P3 ;  /* 0x0000005518077211 */ /* 0x000fca00018f0c04 */
[----:B------:R3:W-:Y:S04]  /*2ac20*/  @!P4 ST.E.128 desc[UR12][R6.64], R68 ;  /* 0x000000440600c985 */ /* 0x0007e8000c101d0c */
[----:B------:R3:W-:Y:S04]  /*2ac30*/  @!P2 ST.E.128 desc[UR10][R6.64+0x80], R52 ;  /* 0x000080340600a985 */ /* 0x0007e8000c101d0a */
[----:B------:R3:W-:Y:S04]  /*2ac40*/  @!P1 ST.E.128 desc[UR8][R6.64+0x100], R36 ;  /* 0x0001002406009985 */ /* 0x0007e8000c101d08 */
[----:B------:R3:W-:Y:S02]  /*2ac50*/  @!P0 ST.E.128 desc[UR4][R6.64+0x180], R20 ;  /* 0x0001801406008985 */ /* 0x0007e4000c101d04 */
.L_x_2777:
[----:B------:R-:W-:Y:S05]  /*2ac60*/  BSYNC B0 ;  /* 0x0000000000007941 */ /* 0x000fea0003800000 */
.L_x_2776:
[----:B------:R-:W-:Y:S04]  /*2ac70*/  BSSY B0, `(.L_x_2778) ;  /* 0x000001c000007945 */ /* 0x000fe80003800000 */
[----:B------:R-:W-:Y:S05]  /*2ac80*/  @P6 BRA `(.L_x_2779) ;  /* 0x0000000000686947 */ /* 0x000fea0003800000 */
[----:B---3--:R-:W-:Y:S01]  /*2ac90*/  IADD3 R6, P3, R9, 0x20, RZ ;  /* 0x0000002009067810 */ /* 0x008fe20007f7e0ff */
[----:B-1----:R-:W-:Y:S01]  /*2aca0*/  IMAD.MOV.U32 R20, RZ, RZ, R80 ;  /* 0x000000ffff147224 */ /* 0x002fe200078e0050 */
        /* <DEDUP_REMOVED lines=24> */
.L_x_2779:
[----:B------:R-:W-:Y:S05]  /*2ae30*/  BSYNC B0 ;  /* 0x0000000000007941 */ /* 0x000fea0003800000 */
.L_x_2778:
[----:B---34-:R-:W-:Y:S02]  /*2ae40*/  MOV R6, R234 ;  /* 0x000000ea00067202 */ /* 0x018fe40000000f00 */
[----:B------:R-:W-:-:S04]  /*2ae50*/  MOV R7, 0x0 ;  /* 0x0000000000077802 */ /* 0x000fc80000000f00 */
[----:B-12--5:R-:W-:Y:S05]  /*2ae60*/  @P5 RET.REL.NODEC R6 `(_ZN5flash24flash_fwd_splitkv_kernelI23Flash_fwd_kernel_traitsILi256ELi64ELi64ELi4ELb0ELb0EN7cutlass6half_tE19Flash_kernel_traitsILi256ELi64ELi64ELi4ES3_EELb0ELb1ELb0ELb0ELb0ELb0ELb0ELb1EEEvNS_16Flash_fwd_paramsE) ;  /* 0xfffffd5006645950 */ /* 0x026fea0003c3ffff */
        /* <DEDUP_REMOVED lines=10> */
[----:B------:R-:W-:Y:S01]  /*2af10*/  LEA R4, P4, R6, R84, 0x1 ;  /* 0x0000005406047211 */ /* 0x000fe200078808ff */
[----:B------:R-:W-:Y:S02]  /*2af20*/  IMAD.MOV.U32 R3, RZ, RZ, 0x0 ;  /* 0x00000000ff037424 */ /* 0x000fe400078e00ff */
[----:B------:R-:W-:Y:S01]  /*2af30*/  IMAD R2, R83, R9, R2 ;  /* 0x0000000953027224 */ /* 0x000fe200078e0202 */
[C---:B------:R-:W-:Y:S02]  /*2af40*/  @!P3 R2UR UR10, R10.reuse ;  /* 0x000000000a0ab2ca */ /* 0x040fe400000e0000 */
[----:B------:R-:W-:Y:S01]  /*2af50*/  @!P3 R2UR UR11, R11 ;  /* 0x000000000b0bb2ca */ /* 0x000fe200000e0000 */
[----:B------:R-:W-:Y:S01]  /*2af60*/  IMAD.IADD R2, R7, 0x1, R2 ;  /* 0x0000000107027824 */ /* 0x000fe200078e0202 */
[----:B------:R-:W-:Y:S02]  /*2af70*/  @!P2 R2UR UR8, R10 ;  /* 0x000000000a08a2ca */ /* 0x000fe400000e0000 */
[----:B------:R-:W-:-:S02]  /*2af80*/  @!P2 R2UR UR9, R11 ;  /* 0x000000000b09a2ca */ /* 0x000fc400000e0000 */
[----:B------:R-:W-:Y:S02]  /*2af90*/  @!P1 R2UR UR4, R10 ;  /* 0x000000000a0492ca */ /* 0x000fe400000e0000 */
[----:B------:R-:W-:Y:S02]  /*2afa0*/  @!P1 R2UR UR5, R11 ;  /* 0x000000000b0592ca */ /* 0x000fe400000e0000 */
[----:B------:R-:W-:Y:S01]  /*2afb0*/  LEA.HI.X R5, R6, R85, R2, 0x1, P4 ;  /* 0x0000005506057211 */ /* 0x000fe200020f0c02 */
[----:B------:R-:W-:-:S04]  /*2afc0*/  IMAD.MOV.U32 R2, RZ, RZ, R234 ;  /* 0x000000ffff027224 */ /* 0x000fc800078e00ea */
[----:B------:R-:W-:Y:S04]  /*2afd0*/  @!P3 ST.E.128 desc[UR10][R4.64], R60 ;  /* 0x0000003c0400b985 */ /* 0x000fe8000c101d0a */
[----:B------:R-:W-:Y:S04]  /*2afe0*/  @!P2 ST.E.128 desc[UR8][R4.64+0x80], R44 ;  /* 0x0000802c0400a985 */ /* 0x000fe8000c101d08 */
[----:B------:R1:W-:Y:S02]  /*2aff0*/  @!P1 ST.E.128 desc[UR4][R4.64+0x100], R28 ;  /* 0x0001001c04009985 */ /* 0x0003e4000c101d04 */
[----:B-1----:R-:W-:Y:S05]  /*2b000*/  @P0 RET.REL.NODEC R2 `(_ZN5flash24flash_fwd_splitkv_kernelI23Flash_fwd_kernel_traitsILi256ELi64ELi64ELi4ELb0ELb0EN7cutlass6half_tE19Flash_kernel_traitsILi256ELi64ELi64ELi4ES3_EELb0ELb1ELb0ELb0ELb0ELb0ELb0ELb1EEEvNS_16Flash_fwd_paramsE) ;  /* 0xfffffd4c02fc0950 */ /* 0x002fea0003c3ffff */
[----:B------:R-:W-:Y:S01]  /*2b010*/  R2UR UR4, R10 ;  /* 0x000000000a0472ca */ /* 0x000fe200000e0000 */
[----:B------:R-:W-:Y:S01]  /*2b020*/  IMAD.MOV.U32 R235, RZ, RZ, 0x0 ;  /* 0x00000000ffeb7424 */ /* 0x000fe200078e00ff */
[----:B------:R-:W-:-:S13]  /*2b030*/  R2UR UR5, R11 ;  /* 0x000000000b0572ca */ /* 0x000fda00000e0000 */
[----:B------:R1:W-:Y:S02]  /*2b040*/  ST.E.128 desc[UR4][R4.64+0x180], R76 ;  /* 0x0001804c04007985 */ /* 0x0003e4000c101d04 */
[----:B-1----:R-:W-:Y:S05]  /*2b050*/  RET.REL.NODEC R234 `(_ZN5flash24flash_fwd_splitkv_kernelI23Flash_fwd_kernel_traitsILi256ELi64ELi64ELi4ELb0ELb0EN7cutlass6half_tE19Flash_kernel_traitsILi256ELi64ELi64ELi4ES3_EELb0ELb1ELb0ELb0ELb0ELb0ELb0ELb1EEEvNS_16Flash_fwd_paramsE) ;  /* 0xfffffd4ceae87950 */ /* 0x002fea0003c3ffff */
.L_x_2768:
[----:B------:R-:W-:Y:S01]  /*2b060*/  MOV R0, 0x1f ;  /* 0x0000001f00007802 */ /* 0x000fe20000000f00 */
[----:B------:R-:W-:Y:S01]  /*2b070*/  IMAD.MOV.U32 R2, RZ, RZ, 0x2 ;  /* 0x00000002ff027424 */ /* 0x000fe200078e00ff */
[----:B------:R-:W-:Y:S01]  /*2b080*/  MOV R6, R250 ;  /* 0x000000fa00067202 */ /* 0x000fe20000000f00 */
[----:B------:R-:W-:-:S07]  /*2b090*/  IMAD.MOV.U32 R4, RZ, RZ, -0x1 ;  /* 0xffffffffff047424 */ /* 0x000fce00078e00ff */
[----:B-1---5:R-:W-:Y:S05]  /*2b0a0*/  WARPSYNC.COLLECTIVE R4, `(.L_x_2780) ;  /* 0x0000000004087348 */ /* 0x022fea0003c00000 */
[----:B------:R2:W3:Y:S02]  /*2b0b0*/  SHFL.BFLY P0, R0, R6, R2, R0 ;  /* 0x0c00000206007389 */ /* 0x0004e40000000000 */
[----:B-123-5:R-:W-:Y:S01]  /*2b0c0*/  ENDCOLLECTIVE ;  /* 0x000000000000791b */ /* 0x02efe20003800000 */
.L_x_2780:
        /* <DEDUP_REMOVED lines=8> */
.L_x_2781:
        /* <DEDUP_REMOVED lines=8> */
.L_x_2782:
[----:B------:R-:W-:Y:S01]  /*2b1d0*/  FADD.FTZ R249, R0, R249 ;  /* 0x000000f900f97221 */ /* 0x000fe20000010000 */
[----:B------:R-:W-:Y:S02]  /*2b1e0*/  MOV R0, 0x1f ;  /* 0x0000001f00007802 */ /* 0x000fe40000000f00 */
[----:B------:R-:W-:Y:S01]  /*2b1f0*/  MOV R2, 0x1 ;  /* 0x0000000100027802 */ /* 0x000fe20000000f00 */
[----:B------:R-:W-:-:S07]  /*2b200*/  IMAD.MOV.U32 R6, RZ, RZ, R249 ;  /* 0x000000ffff067224 */ /* 0x000fce00078e00f9 */
[----:B------:R-:W-:Y:S05]  /*2b210*/  WARPSYNC.COLLECTIVE R4, `(.L_x_2783) ;  /* 0x0000000004087348 */ /* 0x000fea0003c00000 */
[----:B------:R1:W2:Y:S02]  /*2b220*/  SHFL.BFLY P0, R0, R6, R2, R0 ;  /* 0x0c00000206007389 */ /* 0x0002a40000000000 */
[----:B-12---:R-:W-:Y:S01]  /*2b230*/  ENDCOLLECTIVE ;  /* 0x000000000000791b */ /* 0x006fe20003800000 */
.L_x_2783:
[----:B------:R-:W-:Y:S05]  /*2b240*/  BRA `(.L_x_2784) ;  /* 0xffffffd800b47947 */ /* 0x000fea000383ffff */
.L_x_2785:
        /* <DEDUP_REMOVED lines=11> */
.L_x_8856:


//--------------------- .text._ZN5flash24flash_fwd_splitkv_kernelI23Flash_fwd_kernel_traitsILi256ELi64ELi64ELi4ELb0ELb0EN7cutlass6half_tE19Flash_kernel_traitsILi256ELi64ELi64ELi4ES3_EELb0ELb1ELb0ELb0ELb0ELb1ELb0ELb1EEEvNS_16Flash_fwd_paramsE --------------------------
	.section	.text._ZN5flash24flash_fwd_splitkv_kernelI23Flash_fwd_kernel_traitsILi256ELi64ELi64ELi4ELb0ELb0EN7cutlass6half_tE19Flash_kernel_traitsILi256ELi64ELi64ELi4ES3_EELb0ELb1ELb0ELb0ELb0ELb1ELb0ELb1EEEvNS_16Flash_fwd_paramsE,"ax",@progbits
	.align	128
        .global         _ZN5flash24flash_fwd_splitkv_kernelI23Flash_fwd_kernel_traitsILi256ELi64ELi64ELi4ELb0ELb0EN7cutlass6half_tE19Flash_kernel_traitsILi256ELi64ELi64ELi4ES3_EELb0ELb1ELb0ELb0ELb0ELb1ELb0ELb1EEEvNS_16Flash_fwd_paramsE
        .type           _ZN5flash24flash_fwd_splitkv_kernelI23Flash_fwd_kernel_traitsILi256ELi64ELi64ELi4ELb0ELb0EN7cutlass6half_tE19Flash_kernel_traitsILi256ELi64ELi64ELi4ES3_EELb0ELb1ELb0ELb0ELb0ELb1ELb0ELb1EEEvNS_16Flash_fwd_paramsE,@function
        .size           _ZN5flash24flash_fwd_splitkv_kernelI23Flash_fwd_kernel_traitsILi256ELi64ELi64ELi4ELb0ELb0EN7cutlass6half_tE19Flash_kernel_traitsILi256ELi64ELi64ELi4ES3_EELb0ELb1ELb0ELb0ELb0ELb1ELb0ELb1EEEvNS_16Flash_fwd_paramsE,(.L_x_8857 - _ZN5flash24flash_fwd_splitkv_kernelI23Flash_fwd_kernel_traitsILi256ELi64ELi64ELi4ELb0ELb0EN7cutlass6half_tE19Flash_kernel_traitsILi256ELi64ELi64ELi4ES3_EELb0ELb1ELb0ELb0ELb0ELb1ELb0ELb1EEEvNS_16Flash_fwd_paramsE)
        .other          _ZN5flash24flash_fwd_splitkv_kernelI23Flash_fwd_kernel_traitsILi256ELi64ELi64ELi4ELb0ELb0EN7cutlass6half_tE19Flash_kernel_traitsILi256ELi64ELi64ELi4ES3_EELb0ELb1ELb0ELb0ELb0ELb1ELb0ELb1EEEvNS_16Flash_fwd_paramsE,@"STO_CUDA_ENTRY STV_DEFAULT"
_ZN5flash24flash_fwd_splitkv_kernelI23Flash_fwd_kernel_traitsILi256ELi64ELi64ELi4ELb0ELb0EN7cutlass6half_tE19Flash_kernel_traitsILi256ELi64ELi64ELi4ES3_EELb0ELb1ELb0ELb0ELb0ELb1ELb0ELb1EEEvNS_16Flash_fwd_paramsE:
.text._ZN5flash24flash_fwd_splitkv_kernelI23Flash_fwd_kernel_traitsILi256ELi64ELi64ELi4ELb0ELb0EN7cutlass6half_tE19Flash_kernel_traitsILi256ELi64ELi64ELi4ES3_EELb0ELb1ELb0ELb0ELb0ELb1ELb0ELb1EEEvNS_16Flash_fwd_paramsE:
        /* <DEDUP_REMOVED lines=8> */
[----:B-1-34-:R-:W-:Y:S05]  /*0080*/  CALL.REL.NOINC `($_ZN5flash24flash_fwd_splitkv_kernelI23Flash_fwd_kernel_traitsILi256ELi64ELi64ELi4ELb0ELb0EN7cutlass6half_tE19Flash_kernel_traitsILi256ELi64ELi64ELi4ES3_EELb0ELb1ELb0ELb0ELb0ELb1ELb0ELb1EEEvNS_16Flash_fwd_paramsE$_ZN5flash30compute_attn_1rowblock_splitkvI23Flash_fwd_kernel_traitsILi256ELi64ELi64ELi4ELb0ELb0EN7cutlass6half_tE19Flash_kernel_traitsILi256ELi64ELi64ELi4ES3_EELb0ELb1ELb0ELb0ELb0ELb1ELb0ELb1ENS_16Flash_fwd_paramsEEEvRKT8_iiiii) ;  /* 0x0000000000087944 */ /* 0x01afea0003c00000 */
[----:B------:R-:W-:Y:S05]  /*0090*/  BSYNC B4 ;  /* 0x0000000000047941 */ /* 0x000fea0003800000 */
.L_x_2786:
[----:B------:R-:W-:Y:S05]  /*00a0*/  EXIT ;  /* 0x000000000000794d */ /* 0x000fea0003800000 */
        .type           $_ZN5flash24flash_fwd_splitkv_kernelI23Flash_fwd_kernel_traitsILi256ELi64ELi64ELi4ELb0ELb0EN7cutlass6half_tE19Flash_kernel_traitsILi256ELi64ELi64ELi4ES3_EELb0ELb1ELb0ELb0ELb0ELb1ELb0ELb1EEEvNS_16Flash_fwd_paramsE$_ZN5flash30compute_attn_1rowblock_splitkvI23Flash_fwd_kernel_traitsILi256ELi64ELi64ELi4ELb0ELb0EN7cutlass6half_tE19Flash_kernel_traitsILi256ELi64ELi64ELi4ES3_EELb0ELb1ELb0ELb0ELb0ELb1ELb0ELb1ENS_16Flash_fwd_paramsEEEvRKT8_iiiii,@function
        .size           $_ZN5flash24flash_fwd_splitkv_kernelI23Flash_fwd_kernel_traitsILi256ELi64ELi64ELi4ELb0ELb0EN7cutlass6half_tE19Flash_kernel_traitsILi256ELi64ELi64ELi4ES3_EELb0ELb1ELb0ELb0ELb0ELb1ELb0ELb1EEEvNS_16Flash_fwd_paramsE$_ZN5flash30compute_attn_1rowblock_splitkvI23Flash_fwd_kernel_traitsILi256ELi64ELi64ELi4ELb0ELb0EN7cutlass6half_tE19Flash_kernel_traitsILi256ELi64ELi64ELi4ES3_EELb0ELb1ELb0ELb0ELb0ELb1ELb0ELb1ENS_16Flash_fwd_paramsEEEvRKT8_iiiii,(.L_x_8857 - $_ZN5flash24flash_fwd_splitkv_kernelI23Flash_fwd_kernel_traitsILi256ELi64ELi64ELi4ELb0ELb0EN7cutlass6half_tE19Flash_kernel_traitsILi256ELi64ELi64ELi4ES3_EELb0ELb1ELb0ELb0ELb0ELb1ELb0ELb1EEEvNS_16Flash_fwd_paramsE$_ZN5flash30compute_attn_1rowblock_splitkvI23Flash_fwd_kernel_traitsILi256ELi64ELi64ELi4ELb0ELb0EN7cutlass6half_tE19Flash_kernel_traitsILi256ELi64ELi64ELi4ES3_EELb0ELb1ELb0ELb0ELb0ELb1ELb0ELb1ENS_16Flash_fwd_paramsEEEvRKT8_iiiii)
$_ZN5flash24flash_fwd_splitkv_kernelI23Flash_fwd_kernel_traitsILi256ELi64ELi64ELi4ELb0ELb0EN7cutlass6half_tE19Flash_kernel_traitsILi256ELi64ELi64ELi4ES3_EELb0ELb1ELb0ELb0ELb0ELb1ELb0ELb1EEEvNS_16Flash_fwd_paramsE$_ZN5flash30compute_attn_1rowblock_splitkvI23Flash_fwd_kernel_traitsILi256ELi64ELi64ELi4ELb0ELb0EN7cutlass6half_tE19Flash_kernel_traitsILi256ELi64ELi64ELi4ES3_EELb0ELb1ELb0ELb0ELb0ELb1ELb0ELb1ENS_16Flash_fwd_paramsEEEvRKT8_iiiii:
        /* <DEDUP_REMOVED lines=27> */
.L_x_2788:
[----:B------:R-:W-:Y:S05]  /*0260*/  BSYNC B0 ;  /* 0x0000000000007941 */ /* 0x000fea0003800000 */
.L_x_2787:
        /* <DEDUP_REMOVED lines=8> */
.L_x_2790:
[----:B------:R2:W5:Y:S02]  /*02f0*/  LD.E R84, desc[UR6][R10.64+0xb8] ;  /* 0x0000b8060a547980 */ /* 0x000564000c101900 */
.L_x_2791:
[----:B------:R-:W-:Y:S05]  /*0300*/  BSYNC B0 ;  /* 0x0000000000007941 */ /* 0x000fea0003800000 */
.L_x_2789:
        /* <DEDUP_REMOVED lines=10> */
.L_x_2793:
[----:B------:R-:W3:Y:S01]  /*03b0*/  LD.E.64 R2, desc[UR6][R10.64+0x108] ;  /* 0x000108060a027980 */ /* 0x000ee2000c101b00 */
[----:B------:R-:W-:Y:S01]  /*03c0*/  BSSY B0, `(.L_x_2795) ;  /* 0x0000006000007945 */ /* 0x000fe20003800000 */
[----:B------:R-:W-:Y:S01]  /*03d0*/  IMAD.MOV.U32 R53, RZ, RZ, RZ ;  /* 0x000000ffff357224 */ /* 0x000fe200078e00ff */
[----:B---3--:R-:W-:-:S04]  /*03e0*/  ISETP.NE.U32.AND P0, PT, R2, RZ, PT ;  /* 0x000000ff0200720c */ /* 0x008fc80003f05070 */
[----:B------:R-:W-:-:S13]  /*03f0*/  ISETP.NE.AND.EX P0, PT, R3, RZ, PT, P0 ;  /* 0x000000ff0300720c */ /* 0x000fda0003f05300 */
[----:B------:R-:W-:Y:S05]  /*0400*/  @!P0 BRA `(.L_x_2796) ;  /* 0x0000000000048947 */ /* 0x000fea0003800000 */
[----:B------:R1:W5:Y:S02]  /*0410*/  LD.E R53, desc[UR6][R10.64+0xbc] ;  /* 0x0000bc060a357980 */ /* 0x000364000c101900 */
.L_x_2796:
[----:B------:R-:W-:Y:S05]  /*0420*/  BSYNC B0 ;  /* 0x0000000000007941 */ /* 0x000fea0003800000 */
.L_x_2795:
[----:B-----5:R-:W-:Y:S02]  /*0430*/  IADD3 R53, R84, R53, RZ ;  /* 0x0000003554357210 */ /* 0x020fe40007ffe0ff */
.L_x_2794:
[----:B------:R-:W-:Y:S05]  /*0440*/  BSYNC B1 ;  /* 0x0000000000017941 */ /* 0x000fea0003800000 */
.L_x_2792:
[----:B------:R-:W-:Y:S01]  /*0450*/  IMAD.SHL.U32 R52, R237, 0x40, RZ ;  /* 0x00000040ed347824 */ /* 0x000fe200078e00ff */
[----:B------:R-:W-:Y:S01]  /*0460*/  MOV R2, R234 ;  /* 0x000000ea00027202 */ /* 0x000fe20000000f00 */
[----:B------:R-:W-:-:S03]  /*0470*/  IMAD.MOV.U32 R3, RZ, RZ, 0x0 ;  /* 0x00000000ff037424 */ /* 0x000fc600078e00ff */
[----:B------:R-:W-:-:S13]  /*0480*/  ISETP.GT.AND P0, PT, R238, R52, PT ;  /* 0x00000034ee00720c */ /* 0x000fda0003f04270 */
[----:B-12---:R-:W-:Y:S05]  /*0490*/  @!P0 RET.REL.NODEC R2 `(_ZN5flash24flash_fwd_splitkv_kernelI23Flash_fwd_kernel_traitsILi256ELi64ELi64ELi4ELb0ELb0EN7cutlass6half_tE19Flash_kernel_traitsILi256ELi64ELi64ELi4ES3_EELb0ELb1ELb0ELb0ELb0ELb1ELb0ELb1EEEvNS_16Flash_fwd_paramsE) ;  /* 0xfffffff802d88950 */ /* 0x006fea0003c3ffff */
        /* <DEDUP_REMOVED lines=89> */
.L_x_2799:
[----:B------:R-:W-:Y:S05]  /*0a30*/  BSYNC B0 ;  /* 0x0000000000007941 */ /* 0x000fea0003800000 */
.L_x_2798:
        /* <DEDUP_REMOVED lines=21> */
.L_x_2801:
[----:B------:R-:W-:Y:S05]  /*0b90*/  BSYNC B0 ;  /* 0x0000000000007941 */ /* 0x000fea0003800000 */
.L_x_2800:
        /* <DEDUP_REMOVED lines=23> */
.L_x_2803:
[----:B------:R-:W-:Y:S05]  /*0d10*/  BSYNC B0 ;  /* 0x0000000000007941 */ /* 0x000fea0003800000 */
.L_x_2802:
        /* <DEDUP_REMOVED lines=32> */
.L_x_2805:
[----:B------:R-:W-:Y:S05]  /*0f20*/  BSYNC B0 ;  /* 0x0000000000007941 */ /* 0x000fea0003800000 */
.L_x_2804:
[----:B------:R5:W-:Y:S01]  /*0f30*/  @!P5 ST.E desc[UR6][R12.64+0x40], R3 ;  /* 0x000040030c00d985 */ /* 0x000be2000c101906 */
[----:B------:R-:W-:-:S03]  /*0f40*/  MOV R2, R234 ;  /* 0x000000ea00027202 */ /* 0x000fc60000000f00 */
[----:B------:R-:W-:Y:S04]  /*0f50*/  @!P6 ST.E desc[UR6][R12.64], R4 ;  /* 0x000000040c00e985 */ /* 0x000fe8000c101906 */
[----:B------:R1:W-:Y:S01]  /*0f60*/  @!P4 ST.E desc[UR6][R12.64+0x80], R0 ;  /* 0x000080000c00c985 */ /* 0x0003e2000c101906 */
[----:B-----5:R-:W-:-:S04]  /*0f70*/  MOV R3, 0x0 ;  /* 0x0000000000037802 */ /* 0x020fc80000000f00 */
[----:B-1234-:R-:W-:Y:S05]  /*0f80*/  @P3 RET.REL.NODEC R2 `(_ZN5flash24flash_fwd_splitkv_kernelI23Flash_fwd_kernel_traitsILi256ELi64ELi64ELi4ELb0ELb0EN7cutlass6half_tE19Flash_kernel_traitsILi256ELi64ELi64ELi4ES3_EELb0ELb1ELb0ELb0ELb0ELb1ELb0ELb1EEEvNS_16Flash_fwd_paramsE) ;  /* 0xfffffff0021c3950 */ /* 0x01efea0003c3ffff */
[----:B------:R-:W-:Y:S02]  /*0f90*/  MOV R0, 0x7f800000 ;  /* 0x7f80000000007802 */ /* 0x000fe40000000f00 */
[----:B------:R-:W-:-:S03]  /*0fa0*/  MOV R235, 0x0 ;  /* 0x0000000000eb7802 */ /* 0x000fc60000000f00 */
[----:B------:R1:W-:Y:S02]  /*0fb0*/  ST.E desc[UR6][R12.64+0xc0], R0 ;  /* 0x0000c0000c007985 */ /* 0x0003e4000c101906 */
[----:B-1----:R-:W-:Y:S05]  /*0fc0*/  RET.REL.NODEC R234 `(_ZN5flash24flash_fwd_splitkv_kernelI23Flash_fwd_kernel_traitsILi256ELi64ELi64ELi4ELb0ELb0EN7cutlass6half_tE19Flash_kernel_traitsILi256ELi64ELi64ELi4ES3_EELb0ELb1ELb0ELb0ELb0ELb1ELb0ELb1EEEvNS_16Flash_fwd_paramsE) ;  /* 0xfffffff0ea0c7950 */ /* 0x002fea0003c3ffff */
.L_x_2797:
        /* <DEDUP_REMOVED lines=109> */
.L_x_2807:
        /* <DEDUP_REMOVED lines=81> */
.L_x_2808:
[----:B------:R-:W-:Y:S05]  /*1bb0*/  BSYNC B0 ;  /* 0x0000000000007941 */ /* 0x000fea0003800000 */
.L_x_2806:
        /* <DEDUP_REMOVED lines=304> */
.L_x_2927:
        /* <DEDUP_REMOVED lines=33> */
.L_x_2811:
[----:B------:R-:W-:Y:S05]  /*30d0*/  BSYNC B0 ;  /* 0x0000000000007941 */ /* 0x000fea0003800000 */
.L_x_2810:
        /* <DEDUP_REMOVED lines=18> */
.L_x_2813:
[----:B------:R-:W-:Y:S05]  /*3200*/  BSYNC B0 ;  /* 0x0000000000007941 */ /* 0x000fea0003800000 */
.L_x_2812:
        /* <DEDUP_REMOVED lines=21> */
.L_x_2815:
[----:B------:R-:W-:Y:S05]  /*3360*/  BSYNC B0 ;  /* 0x0000000000007941 */ /* 0x000fea0003800000 */
.L_x_2814:
        /* <DEDUP_REMOVED lines=18> */
.L_x_2817:
[----:B------:R-:W-:Y:S05]  /*3490*/  BSYNC B0 ;  /* 0x0000000000007941 */ /* 0x000fea0003800000 */
.L_x_2816:
        /* <DEDUP_REMOVED lines=72> */
.L_x_2824:
[----:B------:R-:W-:Y:S05]  /*3920*/  BSYNC B0 ;  /* 0x0000000000007941 */ /* 0x000fea0003800000 */
.L_x_2823:
        /* <DEDUP_REMOVED lines=53> */
.L_x_2826:
[----:B------:R-:W-:Y:S05]  /*3c80*/  BSYNC B0 ;  /* 0x0000000000007941 */ /* 0x000fea0003800000 */
.L_x_2825:
        /* <DEDUP_REMOVED lines=53> */
.L_x_2828:
[----:B------:R-:W-:Y:S05]  /*3fe0*/  BSYNC B0 ;  /* 0x0000000000007941 */ /* 0x000fea0003800000 */
.L_x_2827:
        /* <DEDUP_REMOVED lines=52> */
.L_x_2822:
[----:B------:R-:W-:Y:S05]  /*4330*/  BSYNC B1 ;  /* 0x0000000000017941 */ /* 0x000fea0003800000 */
.L_x_2821:
        /* <DEDUP_REMOVED lines=70> */
.L_x_2832:
[----:B------:R-:W-:Y:S05]  /*47a0*/  BSYNC B0 ;  /* 0x0000000000007941 */ /* 0x000fea0003800000 */
.L_x_2831:
        /* <DEDUP_REMOVED lines=55> */
.L_x_2834:
[----:B------:R-:W-:Y:S05]  /*4b20*/  BSYNC B0 ;  /* 0x0000000000007941 */ /* 0x000fea0003800000 */
.L_x_2833:
        /* <DEDUP_REMOVED lines=55> */
.L_x_2836:
[----:B------:R-:W-:Y:S05]  /*4ea0*/  BSYNC B0 ;  /* 0x0000000000007941 */ /* 0x000fea0003800000 */
.L_x_2835:
        /* <DEDUP_REMOVED lines=54> */
.L_x_2830:
[----:B------:R-:W-:Y:S05]  /*5210*/  BSYNC B1 ;  /* 0x0000000000017941 */ /* 0x000fea0003800000 */
.L_x_2829:
        /* <DEDUP_REMOVED lines=70> */
.L_x_2840:
[----:B------:R-:W-:Y:S05]  /*5680*/  BSYNC B0 ;  /* 0x0000000000007941 */ /* 0x000fea0003800000 */
.L_x_2839:
        /* <DEDUP_REMOVED lines=55> */
.L_x_2842:
[----:B------:R-:W-:Y:S05]  /*5a00*/  BSYNC B0 ;  /* 0x0000000000007941 */ /* 0x000fea0003800000 */
.L_x_2841:
        /* <DEDUP_REMOVED lines=55> */
.L_x_2844:
[----:B------:R-:W-:Y:S05]  /*5d80*/  BSYNC B0 ;  /* 0x0000000000007941 */ /* 0x000fea0003800000 */
.L_x_2843:
        /* <DEDUP_REMOVED lines=54> */
.L_x_2838:
[----:B------:R-:W-:Y:S05]  /*60f0*/  BSYNC B1 ;  /* 0x0000000000017941 */ /* 0x000fea0003800000 */
.L_x_2837:
        /* <DEDUP_REMOVED lines=74> */
.L_x_2848:
[----:B------:R-:W-:Y:S05]  /*65a0*/  BSYNC B0 ;  /* 0x0000000000007941 */ /* 0x000fea0003800000 */
.L_x_2847:
        /* <DEDUP_REMOVED lines=55> */
.L_x_2850:
[----:B------:R-:W-:Y:S05]  /*6920*/  BSYNC B0 ;  /* 0x0000000000007941 */ /* 0x000fea0003800000 */
.L_x_2849:
        /* <DEDUP_REMOVED lines=55> */
.L_x_2852:
[----:B------:R-:W-:Y:S05]  /*6ca0*/  BSYNC B0 ;  /* 0x0000000000007941 */ /* 0x000fea0003800000 */
.L_x_2851:
        /* <DEDUP_REMOVED lines=54> */
.L_x_2846:
[----:B------:R-:W-:Y:S05]  /*7010*/  BSYNC B1 ;  /* 0x0000000000017941 */ /* 0x000fea0003800000 */
.L_x_2845:
[----:B------:R-:W2:Y:S02]  /*7020*/  LD.E R0, desc[UR6][R10.64+0xd0] ;  /* 0x0000d0060a007980 */ /* 0x000ea4000c101900 */
[----:B--2---:R-:W-:Y:S05]  /*7030*/  IMAD.U32 R0, R0, -0x20, RZ ;  /* 0xffffffe000007824 */ /* 0x004fea00078e00ff */
[C---:B------:R-:W-:Y:S02]  /*7040*/  LEA R20, P1, R0.reuse, R20, 0x1 ;  /* 0x0000001400147211 */ /* 0x040fe400078208ff */
[C---:B------:R-:W-:Y:S02]  /*7050*/  LEA R36, P0, R0.reuse, R36, 0x1 ;  /* 0x0000002400247211 */ /* 0x040fe400078008ff */
[C---:B------:R-:W-:Y:S02]  /*7060*/  LEA.HI.X.SX32 R21, R0.reuse, R21, 0x1, P1 ;  /* 0x0000001500157211 */ /* 0x040fe400008f0eff */
[----:B------:R-:W-:Y:S01]  /*7070*/  LEA.HI.X.SX32 R37, R0, R37, 0x1, P0 ;  /* 0x0000002500257211 */ /* 0x000fe200000f0eff */
[----:B------:R-:W-:Y:S05]  /*7080*/  BRA `(.L_x_2853) ;  /* 0x0000007000487947 */ /* 0x000fea0003800000 */
.L_x_2820:
        /* <DEDUP_REMOVED lines=101> */
.L_x_2859:
[----:B------:R-:W-:Y:S05]  /*76e0*/  BSYNC B0 ;  /* 0x0000000000007941 */ /* 0x000fea0003800000 */
.L_x_2858:
[----:B-----5:R2:W-:Y:S02]  /*76f0*/  ST.E.128 desc[UR6][R120.64], R28 ;  /* 0x0000001c78007985 */ /* 0x0205e4000c101d06 */
.L_x_2857:
[----:B------:R-:W-:Y:S05]  /*7700*/  BSYNC B1 ;  /* 0x0000000000017941 */ /* 0x000fea0003800000 */
.L_x_2856:
        /* <DEDUP_REMOVED lines=99> */
.L_x_2863:
[----:B------:R-:W-:Y:S05]  /*7d40*/  BSYNC B0 ;  /* 0x0000000000007941 */ /* 0x000fea0003800000 */
.L_x_2862:
[----:B-----5:R3:W-:Y:S02]  /*7d50*/  ST.E.128 desc[UR6][R120.64+0x80], R28 ;  /* 0x0000801c78007985 */ /* 0x0207e4000c101d06 */
.L_x_2861:
[----:B------:R-:W-:Y:S05]  /*7d60*/  BSYNC B1 ;  /* 0x0000000000017941 */ /* 0x000fea0003800000 */
.L_x_2860:
        /* <DEDUP_REMOVED lines=99> */
.L_x_2867:
[----:B------:R-:W-:Y:S05]  /*83a0*/  BSYNC B0 ;  /* 0x0000000000007941 */ /* 0x000fea0003800000 */
.L_x_2866:
[----:B-----5:R3:W-:Y:S02]  /*83b0*/  ST.E.128 desc[UR6][R120.64+0x100], R28 ;  /* 0x0001001c78007985 */ /* 0x0207e4000c101d06 */
.L_x_2865:
[----:B------:R-:W-:Y:S05]  /*83c0*/  BSYNC B1 ;  /* 0x0000000000017941 */ /* 0x000fea0003800000 */
.L_x_2864:
        /* <DEDUP_REMOVED lines=98> */
.L_x_2869:
[----:B------:R-:W-:Y:S05]  /*89f0*/  BSYNC B0 ;  /* 0x0000000000007941 */ /* 0x000fea0003800000 */
.L_x_2868:
[----:B-----5:R3:W-:Y:S02]  /*8a00*/  ST.E.128 desc[UR6][R120.64+0x180], R28 ;  /* 0x0001801c78007985 */ /* 0x0207e4000c101d06 */
.L_x_2855:
[----:B------:R-:W-:Y:S05]  /*8a10*/  BSYNC B2 ;  /* 0x0000000000027941 */ /* 0x000fea0003800000 */
.L_x_2854:
        /* <DEDUP_REMOVED lines=106> */
.L_x_2875:
[----:B------:R-:W-:Y:S05]  /*90c0*/  BSYNC B0 ;  /* 0x0000000000007941 */ /* 0x000fea0003800000 */
.L_x_2874:
[----:B-----5:R3:W-:Y:S02]  /*90d0*/  ST.E.128 desc[UR6][R188.64], R28 ;  /* 0x0000001cbc007985 */ /* 0x0207e4000c101d06 */
.L_x_2873:
[----:B------:R-:W-:Y:S05]  /*90e0*/  BSYNC B1 ;  /* 0x0000000000017941 */ /* 0x000fea0003800000 */
.L_x_2872:
        /* <DEDUP_REMOVED lines=101> */
.L_x_2879:
[----:B------:R-:W-:Y:S05]  /*9740*/  BSYNC B0 ;  /* 0x0000000000007941 */ /* 0x000fea0003800000 */
.L_x_2878:
[----:B-----5:R3:W-:Y:S02]  /*9750*/  ST.E.128 desc[UR6][R188.64], R28 ;  /* 0x0000001cbc007985 */ /* 0x0207e4000c101d06 */
.L_x_2877:
[----:B------:R-:W-:Y:S05]  /*9760*/  BSYNC B1 ;  /* 0x0000000000017941 */ /* 0x000fea0003800000 */
.L_x_2876:
        /* <DEDUP_REMOVED lines=101> */
.L_x_2883:
[----:B------:R-:W-:Y:S05]  /*9dc0*/  BSYNC B0 ;  /* 0x0000000000007941 */ /* 0x000fea0003800000 */
.L_x_2882:
[----:B-----5:R3:W-:Y:S02]  /*9dd0*/  ST.E.128 desc[UR6][R188.64], R28 ;  /* 0x0000001cbc007985 */ /* 0x0207e4000c101d06 */
.L_x_2881:
[----:B------:R-:W-:Y:S05]  /*9de0*/  BSYNC B1 ;  /* 0x0000000000017941 */ /* 0x000fea0003800000 */
.L_x_2880:
        /* <DEDUP_REMOVED lines=100> */
.L_x_2885:
[----:B------:R-:W-:Y:S05]  /*a430*/  BSYNC B0 ;  /* 0x0000000000007941 */ /* 0x000fea0003800000 */
.L_x_2884:
[----:B-----5:R3:W-:Y:S02]  /*a440*/  ST.E.128 desc[UR6][R188.64], R28 ;  /* 0x0000001cbc007985 */ /* 0x0207e4000c101d06 */
.L_x_2871:
[----:B------:R-:W-:Y:S05]  /*a450*/  BSYNC B2 ;  /* 0x0000000000027941 */ /* 0x000fea0003800000 */
.L_x_2870:
        /* <DEDUP_REMOVED lines=106> */
.L_x_2891:
[----:B------:R-:W-:Y:S05]  /*ab00*/  BSYNC B0 ;  /* 0x0000000000007941 */ /* 0x000fea0003800000 */
.L_x_2890:
[----:B-----5:R3:W-:Y:S02]  /*ab10*/  ST.E.128 desc[UR6][R188.64], R28 ;  /* 0x0000001cbc007985 */ /* 0x0207e4000c101d06 */
.L_x_2889:
[----:B------:R-:W-:Y:S05]  /*ab20*/  BSYNC B1 ;  /* 0x0000000000017941 */ /* 0x000fea0003800000 */
.L_x_2888:
        /* <DEDUP_REMOVED lines=101> */
.L_x_2895:
[----:B------:R-:W-:Y:S05]  /*b180*/  BSYNC B0 ;  /* 0x0000000000007941 */ /* 0x000fea0003800000 */
.L_x_2894:
[----:B-----5:R3:W-:Y:S02]  /*b190*/  ST.E.128 desc[UR6][R188.64], R28 ;  /* 0x0000001cbc007985 */ /* 0x0207e4000c101d06 */
.L_x_2893:
[----:B------:R-:W-:Y:S05]  /*b1a0*/  BSYNC B1 ;  /* 0x0000000000017941 */ /* 0x000fea0003800000 */
.L_x_2892:
        /* <DEDUP_REMOVED lines=101> */
.L_x_2899:
[----:B------:R-:W-:Y:S05]  /*b800*/  BSYNC B0 ;  /* 0x0000000000007941 */ /* 0x000fea0003800000 */
.L_x_2898:
[----:B-----5:R3:W-:Y:S02]  /*b810*/  ST.E.128 desc[UR6][R188.64], R28 ;  /* 0x0000001cbc007985 */ /* 0x0207e4000c101d06 */
.L_x_2897:
[----:B------:R-:W-:Y:S05]  /*b820*/  BSYNC B1 ;  /* 0x0000000000017941 */ /* 0x000fea0003800000 */
.L_x_2896:
        /* <DEDUP_REMOVED lines=100> */
.L_x_2901:
[----:B------:R-:W-:Y:S05]  /*be70*/  BSYNC B0 ;  /* 0x0000000000007941 */ /* 0x000fea0003800000 */
.L_x_2900:
[----:B-----5:R3:W-:Y:S02]  /*be80*/  ST.E.128 desc[UR6][R188.64], R28 ;  /* 0x0000001cbc007985 */ /* 0x0207e4000c101d06 */
.L_x_2887:
[----:B------:R-:W-:Y:S05]  /*be90*/  BSYNC B2 ;  /* 0x0000000000027941 */ /* 0x000fea0003800000 */
.L_x_2886:
        /* <DEDUP_REMOVED lines=110> */
.L_x_2907:
[----:B------:R-:W-:Y:S05]  /*c580*/  BSYNC B0 ;  /* 0x0000000000007941 */ /* 0x000fea0003800000 */
.L_x_2906:
[----:B-----5:R3:W-:Y:S02]  /*c590*/  ST.E.128 desc[UR6][R182.64], R28 ;  /* 0x0000001cb6007985 */ /* 0x0207e4000c101d06 */
.L_x_2905:
[----:B------:R-:W-:Y:S05]  /*c5a0*/  BSYNC B1 ;  /* 0x0000000000017941 */ /* 0x000fea0003800000 */
.L_x_2904:
        /* <DEDUP_REMOVED lines=101> */
.L_x_2911:
[----:B------:R-:W-:Y:S05]  /*cc00*/  BSYNC B0 ;  /* 0x0000000000007941 */ /* 0x000fea0003800000 */
.L_x_2910:
[----:B-----5:R3:W-:Y:S02]  /*cc10*/  ST.E.128 desc[UR6][R182.64], R28 ;  /* 0x0000001cb6007985 */ /* 0x0207e4000c101d06 */
.L_x_2909:
[----:B------:R-:W-:Y:S05]  /*cc20*/  BSYNC B1 ;  /* 0x0000000000017941 */ /* 0x000fea0003800000 */
.L_x_2908:
        /* <DEDUP_REMOVED lines=101> */
.L_x_2915:
[----:B------:R-:W-:Y:S05]  /*d280*/  BSYNC B0 ;  /* 0x0000000000007941 */ /* 0x000fea0003800000 */
.L_x_2914:
[----:B-----5:R3:W-:Y:S02]  /*d290*/  ST.E.128 desc[UR6][R182.64], R28 ;  /* 0x0000001cb6007985 */ /* 0x0207e4000c101d06 */
.L_x_2913:
[----:B------:R-:W-:Y:S05]  /*d2a0*/  BSYNC B1 ;  /* 0x0000000000017941 */ /* 0x000fea0003800000 */
.L_x_2912:
        /* <DEDUP_REMOVED lines=101> */
.L_x_2917:
[----:B------:R-:W-:Y:S05]  /*d900*/  BSYNC B0 ;  /* 0x0000000000007941 */ /* 0x000fea0003800000 */
.L_x_2916:
[----:B-----5:R3:W-:Y:S02]  /*d910*/  ST.E.128 desc[UR6][R182.64], R40 ;  /* 0x00000028b6007985 */ /* 0x0207e4000c101d06 */
.L_x_2903:
[----:B------:R-:W-:Y:S05]  /*d920*/  BSYNC B2 ;  /* 0x0000000000027941 */ /* 0x000fea0003800000 */
.L_x_2902:
        /* <DEDUP_REMOVED lines=11> */
.L_x_2819:
        /* <DEDUP_REMOVED lines=29> */
.L_x_2919:
[----:B------:R-:W-:Y:S05]  /*dbb0*/  BSYNC B0 ;  /* 0x0000000000007941 */ /* 0x000fea0003800000 */
.L_x_2918:
        /* <DEDUP_REMOVED lines=30> */
.L_x_2921:
[----:B------:R-:W-:Y:S05]  /*dda0*/  BSYNC B0 ;  /* 0x0000000000007941 */ /* 0x000fea0003800000 */
.L_x_2920:
        /* <DEDUP_REMOVED lines=30> */
.L_x_2923:
[----:B------:R-:W-:Y:S05]  /*df90*/  BSYNC B0 ;  /* 0x0000000000007941 */ /* 0x000fea0003800000 */
.L_x_2922:
        /* <DEDUP_REMOVED lines=33> */
.L_x_2853:
[----:B------:R-:W-:Y:S05]  /*e1b0*/  BSYNC B3 ;  /* 0x0000000000037941 */ /* 0x000fea0003800000 */
.L_x_2818:
        /* <DEDUP_REMOVED lines=91> */
.L_x_2925:
        /* <DEDUP_REMOVED lines=10> */
.L_x_2926:
[----:B------:R-:W-:Y:S05]  /*e810*/  BSYNC B0 ;  /* 0x0000000000007941 */ /* 0x000fea0003800000 */
.L_x_2924:
[----:B------:R-:W-:Y:S04]  /*e820*/  IADD3 R14, R14, -0x1, RZ ;  /* 0xffffffff0e0e7810 */ /* 0x000fe80007ffe0ff */
[----:B------:R-:W-:Y:S11]  /*e830*/  ISETP.GT.AND P0, PT, R14, R83, PT ;  /* 0x000000530e00720c */ /* 0x000ff60003f04270 */
[----:B------:R-:W-:Y:S02]  /*e840*/  @!UPT UIADD3 URZ, URZ, URZ, URZ ;  /* 0x0000003f3f3ff290 */ /* 0x000fe4000fffe03f */
[----:B------:R-:W-:Y:S05]  /*e850*/  @P0 BRA `(.L_x_2927) ;  /* 0xffffff4400980947 */ /* 0x000fea000383ffff */
.L_x_2809:
        /* <DEDUP_REMOVED lines=117> */
.L_x_2936:
[----:B------:R-:W-:Y:S05]  /*efb0*/  BSYNC B0 ;  /* 0x0000000000007941 */ /* 0x000fea0003800000 */
.L_x_2935:
[----:B-----5:R3:W-:Y:S02]  /*efc0*/  STS.128 [R242], R40 ;  /* 0x00000028f2007388 */ /* 0x0207e40000000c00 */
.L_x_2934:
[----:B------:R-:W-:Y:S05]  /*efd0*/  BSYNC B1 ;  /* 0x0000000000017941 */ /* 0x000fea0003800000 */
.L_x_2933:
        /* <DEDUP_REMOVED lines=53> */
.L_x_2940:
[----:B------:R-:W-:Y:S05]  /*f330*/  BSYNC B0 ;  /* 0x0000000000007941 */ /* 0x000fea0003800000 */
.L_x_2939:
[----:B-----5:R1:W-:Y:S02]  /*f340*/  STS.128 [R242+0x2000], R40 ;  /* 0x00200028f2007388 */ /* 0x0203e40000000c00 */
.L_x_2938:
[----:B------:R-:W-:Y:S05]  /*f350*/  BSYNC B1 ;  /* 0x0000000000017941 */ /* 0x000fea0003800000 */
.L_x_2937:
        /* <DEDUP_REMOVED lines=53> */
.L_x_2944:
[----:B------:R-:W-:Y:S05]  /*f6b0*/  BSYNC B0 ;  /* 0x0000000000007941 */ /* 0x000fea0003800000 */
.L_x_2943:
[----:B-----5:R3:W-:Y:S02]  /*f6c0*/  STS.128 [R242+0x4000], R40 ;  /* 0x00400028f2007388 */ /* 0x0207e40000000c00 */
.L_x_2942:
[----:B------:R-:W-:Y:S05]  /*f6d0*/  BSYNC B1 ;  /* 0x0000000000017941 */ /* 0x000fea0003800000 */
.L_x_2941:
        /* <DEDUP_REMOVED lines=51> */
.L_x_2946:
[----:B------:R-:W-:Y:S05]  /*fa10*/  BSYNC B0 ;  /* 0x0000000000007941 */ /* 0x000fea0003800000 */
.L_x_2945:
[----:B-----5:R3:W-:Y:S02]  /*fa20*/  STS.128 [R242+0x6000], R40 ;  /* 0x00600028f2007388 */ /* 0x0207e40000000c00 */
.L_x_2932:
[----:B------:R-:W-:Y:S05]  /*fa30*/  BSYNC B2 ;  /* 0x0000000000027941 */ /* 0x000fea0003800000 */
.L_x_2931:
        /* <DEDUP_REMOVED lines=67> */
.L_x_2952:
[----:B------:R-:W-:Y:S05]  /*fe70*/  BSYNC B0 ;  /* 0x0000000000007941 */ /* 0x000fea0003800000 */
.L_x_2951:
[----:B-----5:R3:W-:Y:S02]  /*fe80*/  STS.128 [R242+0x800], R40 ;  /* 0x00080028f2007388 */ /* 0x0207e40000000c00 */
.L_x_2950:
[----:B------:R-:W-:Y:S05]  /*fe90*/  BSYNC B1 ;  /* 0x0000000000017941 */ /* 0x000fea0003800000 */
.L_x_2949:
        /* <DEDUP_REMOVED lines=54> */
.L_x_2956:
[----:B------:R-:W-:Y:S05]  /*10200*/  BSYNC B0 ;  /* 0x0000000000007941 */ /* 0x000fea0003800000 */
.L_x_2955:
[----:B-----5:R3:W-:Y:S02]  /*10210*/  STS.128 [R242+0x2800], R40 ;  /* 0x00280028f2007388 */ /* 0x0207e40000000c00 */
.L_x_2954:
[----:B------:R-:W-:Y:S05]  /*10220*/  BSYNC B1 ;  /* 0x0000000000017941 */ /* 0x000fea0003800000 */
.L_x_2953:
        /* <DEDUP_REMOVED lines=54> */
.L_x_2960:
[----:B------:R-:W-:Y:S05]  /*10590*/  BSYNC B0 ;  /* 0x0000000000007941 */ /* 0x000fea0003800000 */
.L_x_2959:
[----:B-----5:R3:W-:Y:S02]  /*105a0*/  STS.128 [R242+0x4800], R40 ;  /* 0x00480028f2007388 */ /* 0x0207e40000000c00 */
.L_x_2958:
[----:B------:R-:W-:Y:S05]  /*105b0*/  BSYNC B1 ;  /* 0x0000000000017941 */ /* 0x000fea0003800000 */
.L_x_2957:
        /* <DEDUP_REMOVED lines=53> */
.L_x_2962:
[----:B------:R-:W-:Y:S05]  /*10910*/  BSYNC B0 ;  /* 0x0000000000007941 */ /* 0x000fea0003800000 */
.L_x_2961:
[----:B-----5:R1:W-:Y:S02]  /*10920*/  STS.128 [R242+0x6800], R36 ;  /* 0x00680024f2007388 */ /* 0x0203e40000000c00 */
.L_x_2948:
[----:B------:R-:W-:Y:S05]  /*10930*/  BSYNC B2 ;  /* 0x0000000000027941 */ /* 0x000fea0003800000 */
.L_x_2947:
        /* <DEDUP_REMOVED lines=67> */
.L_x_2968:
[----:B------:R-:W-:Y:S05]  /*10d70*/  BSYNC B0 ;  /* 0x0000000000007941 */ /* 0x000fea0003800000 */
.L_x_2967:
[----:B-----5:R3:W-:Y:S02]  /*10d80*/  STS.128 [R242+0x1000], R36 ;  /* 0x00100024f2007388 */ /* 0x0207e40000000c00 */
.L_x_2966:
[----:B------:R-:W-:Y:S05]  /*10d90*/  BSYNC B1 ;  /* 0x0000000000017941 */ /* 0x000fea0003800000 */
.L_x_2965:
        /* <DEDUP_REMOVED lines=53> */
.L_x_2972:
[----:B------:R-:W-:Y:S05]  /*110f0*/  BSYNC B0 ;  /* 0x0000000000007941 */ /* 0x000fea0003800000 */
.L_x_2971:
[----:B-----5:R3:W-:Y:S02]  /*11100*/  STS.128 [R242+0x3000], R36 ;  /* 0x00300024f2007388 */ /* 0x0207e40000000c00 */
.L_x_2970:
[----:B------:R-:W-:Y:S05]  /*11110*/  BSYNC B1 ;  /* 0x0000000000017941 */ /* 0x000fea0003800000 */
.L_x_2969:
        /* <DEDUP_REMOVED lines=53> */
.L_x_2976:
[----:B------:R-:W-:Y:S05]  /*11470*/  BSYNC B0 ;  /* 0x0000000000007941 */ /* 0x000fea0003800000 */
.L_x_2975:
[----:B-----5:R3:W-:Y:S02]  /*11480*/  STS.128 [R242+0x5000], R36 ;  /* 0x00500024f2007388 */ /* 0x0207e40000000c00 */
.L_x_2974:
[----:B------:R-:W-:Y:S05]  /*11490*/  BSYNC B1 ;  /* 0x0000000000017941 */ /* 0x000fea0003800000 */
.L_x_2973:
        /* <DEDUP_REMOVED lines=53> */
.L_x_2978:
[----:B------:R-:W-:Y:S05]  /*117f0*/  BSYNC B0 ;  /* 0x0000000000007941 */ /* 0x000fea0003800000 */
.L_x_2977:
[----:B-----5:R3:W-:Y:S02]  /*11800*/  STS.128 [R242+0x7000], R36 ;  /* 0x00700024f2007388 */ /* 0x0207e40000000c00 */
.L_x_2964:
[----:B------:R-:W-:Y:S05]  /*11810*/  BSYNC B2 ;  /* 0x0000000000027941 */ /* 0x000fea0003800000 */
.L_x_2963:
        /* <DEDUP_REMOVED lines=67> */
.L_x_2983:
[----:B------:R-:W-:Y:S05]  /*11c50*/  BSYNC B0 ;  /* 0x0000000000007941 */ /* 0x000fea0003800000 */
.L_x_2982:
[----:B-----5:R1:W-:Y:S02]  /*11c60*/  STS.128 [R242+0x1800], R20 ;  /* 0x00180014f2007388 */ /* 0x0203e40000000c00 */
.L_x_2981:
[----:B------:R-:W-:Y:S05]  /*11c70*/  BSYNC B1 ;  /* 0x0000000000017941 */ /* 0x000fea0003800000 */
.L_x_2980:
        /* <DEDUP_REMOVED lines=53> */
.L_x_2987:
[----:B------:R-:W-:Y:S05]  /*11fd0*/  BSYNC B0 ;  /* 0x0000000000007941 */ /* 0x000fea0003800000 */
.L_x_2986:
[----:B-----5:R1:W-:Y:S02]  /*11fe0*/  STS.128 [R242+0x3800], R16 ;  /* 0x00380010f2007388 */ /* 0x0203e40000000c00 */
.L_x_2985:
[----:B------:R-:W-:Y:S05]  /*11ff0*/  BSYNC B1 ;  /* 0x0000000000017941 */ /* 0x000fea0003800000 */
.L_x_2984:
        /* <DEDUP_REMOVED lines=53> */
.L_x_2991:
[----:B------:R-:W-:Y:S05]  /*12350*/  BSYNC B0 ;  /* 0x0000000000007941 */ /* 0x000fea0003800000 */
.L_x_2990:
[----:B-----5:R2:W-:Y:S02]  /*12360*/  STS.128 [R242+0x5800], R16 ;  /* 0x00580010f2007388 */ /* 0x0205e40000000c00 */
.L_x_2989:
[----:B------:R-:W-:Y:S05]  /*12370*/  BSYNC B1 ;  /* 0x0000000000017941 */ /* 0x000fea0003800000 */
.L_x_2988:
        /* <DEDUP_REMOVED lines=53> */
.L_x_2993:
[----:B------:R-:W-:Y:S05]  /*126d0*/  BSYNC B0 ;  /* 0x0000000000007941 */ /* 0x000fea0003800000 */
.L_x_2992:
[----:B-----5:R1:W-:Y:S01]  /*126e0*/  STS.128 [R242+0x7800], R28 ;  /* 0x0078001cf2007388 */ /* 0x0203e20000000c00 */
[----:B------:R-:W-:Y:S05]  /*126f0*/  BRA `(.L_x_2979) ;  /* 0x0000007000187947 */ /* 0x000fea0003800000 */
.L_x_2930:
        /* <DEDUP_REMOVED lines=99> */
.L_x_2999:
[----:B------:R-:W-:Y:S05]  /*12d30*/  BSYNC B0 ;  /* 0x0000000000007941 */ /* 0x000fea0003800000 */
.L_x_2998:
[----:B-----5:R3:W-:Y:S02]  /*12d40*/  STS.128 [R242], R56 ;  /* 0x00000038f2007388 */ /* 0x0207e40000000c00 */
.L_x_2997:
[----:B------:R-:W-:Y:S05]  /*12d50*/  BSYNC B1 ;  /* 0x0000000000017941 */ /* 0x000fea0003800000 */
.L_x_2996:
        /* <DEDUP_REMOVED lines=97> */
.L_x_3003:
[----:B------:R-:W-:Y:S05]  /*13370*/  BSYNC B0 ;  /* 0x0000000000007941 */ /* 0x000fea0003800000 */
.L_x_3002:
[----:B-----5:R1:W-:Y:S02]  /*13380*/  STS.128 [R242+0x2000], R56 ;  /* 0x00200038f2007388 */ /* 0x0203e40000000c00 */
.L_x_3001:
[----:B------:R-:W-:Y:S05]  /*13390*/  BSYNC B1 ;  /* 0x0000000000017941 */ /* 0x000fea0003800000 */
.L_x_3000:
        /* <DEDUP_REMOVED lines=97> */
.L_x_3007:
[----:B------:R-:W-:Y:S05]  /*139b0*/  BSYNC B0 ;  /* 0x0000000000007941 */ /* 0x000fea0003800000 */
.L_x_3006:
[----:B-----5:R3:W-:Y:S02]  /*139c0*/  STS.128 [R242+0x4000], R56 ;  /* 0x00400038f2007388 */ /* 0x0207e40000000c00 */
.L_x_3005:
[----:B------:R-:W-:Y:S05]  /*139d0*/  BSYNC B1 ;  /* 0x0000000000017941 */ /* 0x000fea0003800000 */
.L_x_3004:
        /* <DEDUP_REMOVED lines=96> */
.L_x_3009:
[----:B------:R-:W-:Y:S05]  /*13fe0*/  BSYNC B0 ;  /* 0x0000000000007941 */ /* 0x000fea0003800000 */
.L_x_3008:
[----:B-----5:R3:W-:Y:S02]  /*13ff0*/  STS.128 [R242+0x6000], R56 ;  /* 0x00600038f2007388 */ /* 0x0207e40000000c00 */
.L_x_2995:
[----:B------:R-:W-:Y:S05]  /*14000*/  BSYNC B2 ;  /* 0x0000000000027941 */ /* 0x000fea0003800000 */
.L_x_2994:
        /* <DEDUP_REMOVED lines=104> */
.L_x_3015:
[----:B------:R-:W-:Y:S05]  /*14690*/  BSYNC B0 ;  /* 0x0000000000007941 */ /* 0x000fea0003800000 */
.L_x_3014:
[----:B-----5:R3:W-:Y:S02]  /*146a0*/  STS.128 [R242+0x800], R56 ;  /* 0x00080038f2007388 */ /* 0x0207e40000000c00 */
.L_x_3013:
[----:B------:R-:W-:Y:S05]  /*146b0*/  BSYNC B1 ;  /* 0x0000000000017941 */ /* 0x000fea0003800000 */
.L_x_3012:
        /* <DEDUP_REMOVED lines=100> */
.L_x_3019:
[----:B------:R-:W-:Y:S05]  /*14d00*/  BSYNC B0 ;  /* 0x0000000000007941 */ /* 0x000fea0003800000 */
.L_x_3018:
[----:B-----5:R3:W-:Y:S02]  /*14d10*/  STS.128 [R242+0x2800], R56 ;  /* 0x00280038f2007388 */ /* 0x0207e40000000c00 */
.L_x_3017:
[----:B------:R-:W-:Y:S05]  /*14d20*/  BSYNC B1 ;  /* 0x0000000000017941 */ /* 0x000fea0003800000 */
.L_x_3016:
        /* <DEDUP_REMOVED lines=100> */
.L_x_3023:
[----:B------:R-:W-:Y:S05]  /*15370*/  BSYNC B0 ;  /* 0x0000000000007941 */ /* 0x000fea0003800000 */
.L_x_3022:
[----:B-----5:R3:W-:Y:S02]  /*15380*/  STS.128 [R242+0x4800], R56 ;  /* 0x00480038f2007388 */ /* 0x0207e40000000c00 */
.L_x_3021:
[----:B------:R-:W-:Y:S05]  /*15390*/  BSYNC B1 ;  /* 0x0000000000017941 */ /* 0x000fea0003800000 */
.L_x_3020:
        /* <DEDUP_REMOVED lines=98> */
.L_x_3025:
[----:B------:R-:W-:Y:S05]  /*159c0*/  BSYNC B0 ;  /* 0x0000000000007941 */ /* 0x000fea0003800000 */
.L_x_3024:
[----:B-----5:R1:W-:Y:S02]  /*159d0*/  STS.128 [R242+0x6800], R40 ;  /* 0x00680028f2007388 */ /* 0x0203e40000000c00 */
.L_x_3011:
[----:B------:R-:W-:Y:S05]  /*159e0*/  BSYNC B2 ;  /* 0x0000000000027941 */ /* 0x000fea0003800000 */
.L_x_3010:
        /* <DEDUP_REMOVED lines=103> */
.L_x_3031:
[----:B------:R-:W-:Y:S05]  /*16060*/  BSYNC B0 ;  /* 0x0000000000007941 */ /* 0x000fea0003800000 */
.L_x_3030:
[----:B-----5:R1:W-:Y:S02]  /*16070*/  STS.128 [R242+0x1000], R40 ;  /* 0x00100028f2007388 */ /* 0x0203e40000000c00 */
.L_x_3029:
[----:B------:R-:W-:Y:S05]  /*16080*/  BSYNC B1 ;  /* 0x0000000000017941 */ /* 0x000fea0003800000 */
.L_x_3028:
        /* <DEDUP_REMOVED lines=98> */
.L_x_3035:
[----:B------:R-:W-:Y:S05]  /*166b0*/  BSYNC B0 ;  /* 0x0000000000007941 */ /* 0x000fea0003800000 */
.L_x_3034:
[----:B-----5:R1:W-:Y:S02]  /*166c0*/  STS.128 [R242+0x3000], R40 ;  /* 0x00300028f2007388 */ /* 0x0203e40000000c00 */
.L_x_3033:
[----:B------:R-:W-:Y:S05]  /*166d0*/  BSYNC B1 ;  /* 0x0000000000017941 */ /* 0x000fea0003800000 */
.L_x_3032:
        /* <DEDUP_REMOVED lines=98> */
.L_x_3039:
[----:B------:R-:W-:Y:S05]  /*16d00*/  BSYNC B0 ;  /* 0x0000000000007941 */ /* 0x000fea0003800000 */
.L_x_3038:
[----:B-----5:R1:W-:Y:S02]  /*16d10*/  STS.128 [R242+0x5000], R40 ;  /* 0x00500028f2007388 */ /* 0x0203e40000000c00 */
.L_x_3037:
[----:B------:R-:W-:Y:S05]  /*16d20*/  BSYNC B1 ;  /* 0x0000000000017941 */ /* 0x000fea0003800000 */
.L_x_3036:
        /* <DEDUP_REMOVED lines=101> */
.L_x_3041:
[----:B------:R-:W-:Y:S05]  /*17380*/  BSYNC B0 ;  /* 0x0000000000007941 */ /* 0x000fea0003800000 */
.L_x_3040:
[----:B-----5:R2:W-:Y:S02]  /*17390*/  STS.128 [R242+0x7000], R36 ;  /* 0x00700024f2007388 */ /* 0x0205e40000000c00 */
.L_x_3027:
[----:B------:R-:W-:Y:S05]  /*173a0*/  BSYNC B2 ;  /* 0x0000000000027941 */ /* 0x000fea0003800000 */
.L_x_3026:
        /* <DEDUP_REMOVED lines=103> */
.L_x_3045:
[----:B------:R-:W-:Y:S05]  /*17a20*/  BSYNC B0 ;  /* 0x0000000000007941 */ /* 0x000fea0003800000 */
.L_x_3044:
[----:B-----5:R1:W-:Y:S02]  /*17a30*/  STS.128 [R242+0x1800], R20 ;  /* 0x00180014f2007388 */ /* 0x0203e40000000c00 */
.L_x_3043:
[----:B------:R-:W-:Y:S05]  /*17a40*/  BSYNC B1 ;  /* 0x0000000000017941 */ /* 0x000fea0003800000 */
.L_x_3042:
        /* <DEDUP_REMOVED lines=103> */
.L_x_3049:
[----:B------:R-:W-:Y:S05]  /*180c0*/  BSYNC B0 ;  /* 0x0000000000007941 */ /* 0x000fea0003800000 */
.L_x_3048:
[----:B-----5:R1:W-:Y:S02]  /*180d0*/  STS.128 [R242+0x3800], R20 ;  /* 0x00380014f2007388 */ /* 0x0203e40000000c00 */
.L_x_3047:
[----:B------:R-:W-:Y:S05]  /*180e0*/  BSYNC B1 ;  /* 0x0000000000017941 */ /* 0x000fea0003800000 */
.L_x_3046:
        /* <DEDUP_REMOVED lines=100> */
.L_x_3053:
[----:B------:R-:W-:Y:S05]  /*18730*/  BSYNC B0 ;  /* 0x0000000000007941 */ /* 0x000fea0003800000 */
.L_x_3052:
[----:B-----5:R1:W-:Y:S02]  /*18740*/  STS.128 [R242+0x5800], R16 ;  /* 0x00580010f2007388 */ /* 0x0203e40000000c00 */
.L_x_3051:
[----:B------:R-:W-:Y:S05]  /*18750*/  BSYNC B1 ;  /* 0x0000000000017941 */ /* 0x000fea0003800000 */
.L_x_3050:
        /* <DEDUP_REMOVED lines=104> */
.L_x_3055:
[----:B------:R-:W-:Y:S05]  /*18de0*/  BSYNC B0 ;  /* 0x0000000000007941 */ /* 0x000fea0003800000 */
.L_x_3054:
[----:B-----5:R1:W-:Y:S01]  /*18df0*/  STS.128 [R242+0x7800], R16 ;  /* 0x00780010f2007388 */ /* 0x0203e20000000c00 */
[----:B------:R-:W-:Y:S05]  /*18e00*/  BRA `(.L_x_2979) ;  /* 0x0000000800547947 */ /* 0x000fea0003800000 */
.L_x_2929:
        /* <DEDUP_REMOVED lines=42> */
.L_x_3057:
[----:B------:R-:W-:Y:S05]  /*190b0*/  BSYNC B0 ;  /* 0x0000000000007941 */ /* 0x000fea0003800000 */
.L_x_3056:
        /* <DEDUP_REMOVED lines=35> */
.L_x_3059:
[----:B------:R-:W-:Y:S05]  /*192f0*/  BSYNC B0 ;  /* 0x0000000000007941 */ /* 0x000fea0003800000 */
.L_x_3058:
        /* <DEDUP_REMOVED lines=34> */
.L_x_3061:
[----:B------:R-:W-:Y:S05]  /*19520*/  BSYNC B0 ;  /* 0x0000000000007941 */ /* 0x000fea0003800000 */
.L_x_3060:
        /* <DEDUP_REMOVED lines=35> */
.L_x_2979:
[----:B------:R-:W-:Y:S05]  /*19760*/  BSYNC B3 ;  /* 0x0000000000037941 */ /* 0x000fea0003800000 */
.L_x_2928:
        /* <DEDUP_REMOVED lines=43> */
.L_x_3063:
[----:B------:R-:W-:Y:S05]  /*19a20*/  BSYNC B0 ;  /* 0x0000000000007941 */ /* 0x000fea0003800000 */
.L_x_3062:
        /* <DEDUP_REMOVED lines=37> */
.L_x_3065:
[----:B------:R-:W-:Y:S05]  /*19c80*/  BSYNC B0 ;  /* 0x0000000000007941 */ /* 0x000fea0003800000 */
.L_x_3064:
        /* <DEDUP_REMOVED lines=39> */
.L_x_3067:
[----:B------:R-:W-:Y:S05]  /*19f00*/  BSYNC B0 ;  /* 0x0000000000007941 */ /* 0x000fea0003800000 */
.L_x_3066:
        /* <DEDUP_REMOVED lines=42> */
.L_x_3069:
[----:B------:R-:W-:Y:S05]  /*1a1b0*/  BSYNC B0 ;  /* 0x0000000000007941 */ /* 0x000fea0003800000 */
.L_x_3068:
        /* <DEDUP_REMOVED lines=54> */
.L_x_3071:
[----:B------:R-:W-:Y:S05]  /*1a520*/  BSYNC B0 ;  /* 0x0000000000007941 */ /* 0x000fea0003800000 */
.L_x_3070:
        /* <DEDUP_REMOVED lines=39> */
.L_x_3073:
[----:B------:R-:W-:Y:S05]  /*1a7a0*/  BSYNC B0 ;  /* 0x0000000000007941 */ /* 0x000fea0003800000 */
.L_x_3072:
        /* <DEDUP_REMOVED lines=41> */
.L_x_3075:
[----:B------:R-:W-:Y:S05]  /*1aa40*/  BSYNC B0 ;  /* 0x0000000000007941 */ /* 0x000fea0003800000 */
.L_x_3074:
        /* <DEDUP_REMOVED lines=53> */
.L_x_3077:
[----:B------:R-:W-:Y:S05]  /*1ada0*/  BSYNC B0 ;  /* 0x0000000000007941 */ /* 0x000fea0003800000 */
.L_x_3076:
[----:B------:R-:W-:Y:S01]  /*1adb0*/  LDSM.16.M88.4 R60, [R226] ;  /* 0x00000000e23c783b */ /* 0x000fe20000000200 */
[----:B------:R-:W-:Y:S01]  /*1adc0*/  R2P PR, R54, 0x6 ;  /* 0x0000000636007804 */ /* 0x000fe20000000000 */
[----:B------:R-:W-:Y:S01]  /*1add0*/  IMAD R224, R34, 0x2, R226 ;  /* 0x0000000222e07824 */ /* 0x000fe200078e02e2 */
[C---:B------:R-:W-:Y:S01]  /*1ade0*/  IADD3 R0, R225.reuse, 0x8000, RZ ;  /* 0x00008000e1007810 */ /* 0x040fe20007ffe0ff */
[----:B--2---:R-:W2:Y:S01]  /*1adf0*/  LDSM.16.M88.4 R28, [R225+0x8000] ;  /* 0x00800000e11c783b */ /* 0x004ea20000000200 */
[----:B------:R-:W-:Y:S01]  /*1ae00*/  IADD3 R223, R225, 0x8020, RZ ;  /* 0x00008020e1df7810 */ /* 0x000fe20007ffe0ff */
[C---:B------:R-:W-:Y:S01]  /*1ae10*/  IMAD R221, R33.reuse, 0x2, R224 ;  /* 0x0000000221dd7824 */ /* 0x040fe200078e02e0 */
[----:B------:R-:W-:Y:S01]  /*1ae20*/  LEA R222, R33, R226, 0x1 ;  /* 0x000000e221de7211 */ /* 0x000fe200078e08ff */
[----:B-----5:R-:W-:Y:S04]  /*1ae30*/  LDSM.16.M88.4 R20, [R224] ;  /* 0x00000000e014783b */ /* 0x020fe80000000200 */
[----:B------:R-:W4:Y:S02]  /*1ae40*/  LDSM.16.M88.4 R76, [R225+0x8800] ;  /* 0x00880000e14c783b */ /* 0x000f240000000200 */
[----:B------:R-:W-:-:S02]  /*1ae50*/  @P1 IADD3 R223, R0, -0x20, RZ ;  /* 0xffffffe000df1810 */ /* 0x000fc40007ffe0ff */
[----:B------:R-:W1:Y:S01]  /*1ae60*/  LDSM.16.M88.4 R68, [R225+0x9000] ;  /* 0x00900000e144783b */ /* 0x000e620000000200 */
[----:B------:R-:W-:-:S03]  /*1ae70*/  MOV R0, 0x40 ;  /* 0x0000004000007802 */ /* 0x000fc60000000f00 */
[----:B------:R-:W1:Y:S01]  /*1ae80*/  LDSM.16.M88.4 R100, [R223] ;  /* 0x00000000df64783b */ /* 0x000e620000000200 */
[----:B------:R-:W-:-:S03]  /*1ae90*/  SEL R0, R0, 0xffffffc0, !P2 ;  /* 0xffffffc000007807 */ /* 0x000fc60005000000 */
[----:B---3--:R-:W3:Y:S01]  /*1aea0*/  LDSM.16.M88.4 R12, [R225+0x9800] ;  /* 0x00980000e10c783b */ /* 0x008ee20000000200 */
[----:B------:R-:W-:Y:S02]  /*1aeb0*/  IADD3 R219, R225, R0, RZ ;  /* 0x00000000e1db7210 */ /* 0x000fe40007ffe0ff */
[----:B------:R-:W-:Y:S01]  /*1aec0*/  IADD3 R212, R0, R223, RZ ;  /* 0x000000df00d47210 */ /* 0x000fe20007ffe0ff */
[----:B------:R-:W-:Y:S04]  /*1aed0*/  LDSM.16.M88.4 R92, [R222] ;  /* 0x00000000de5c783b */ /* 0x000fe80000000200 */
[----:B------:R-:W3:Y:S04]  /*1aee0*/  LDSM.16.M88.4 R64, [R219+0x8000] ;  /* 0x00800000db40783b */ /* 0x000ee80000000200 */
[----:B------:R-:W3:Y:S04]  /*1aef0*/  LDSM.16.M88.4 R80, [R223+0x800] ;  /* 0x00080000df50783b */ /* 0x000ee80000000200 */
[----:B------:R-:W3:Y:S01]  /*1af00*/  LDSM.16.M88.4 R36, [R223+0x1000] ;  /* 0x00100000df24783b */ /* 0x000ee20000000200 */
[C---:B--2---:R-:W-:Y:S03]  /*1af10*/  HMMA.16816.F32 R16, R60.reuse, R28, RZ ;  /* 0x0000001c3c10723c */ /* 0x044fe600000018ff */
[----:B------:R-:W2:Y:S04]  /*1af20*/  LDSM.16.M88.4 R88, [R223+0x1800] ;  /* 0x00180000df58783b */ /* 0x000ea80000000200 */
[----:B------:R-:W-:Y:S01]  /*1af30*/  LDSM.16.M88.4 R40, [R212] ;  /* 0x00000000d428783b */ /* 0x000fe20000000200 */
[C---:B------:R-:W-:Y:S03]  /*1af40*/  HMMA.16816.F32 R28, R60.reuse, R30, RZ ;  /* 0x0000001e3c1c723c */ /* 0x040fe600000018ff */
[----:B------:R-:W-:Y:S03]  /*1af50*/  LDSM.16.M88.4 R24, [R219+0x8800] ;  /* 0x00880000db18783b */ /* 0x000fe60000000200 */
[C---:B----4-:R-:W-:Y:S01]  /*1af60*/  HMMA.16816.F32 R56, R60.reuse, R76, RZ ;  /* 0x0000004c3c38723c */ /* 0x050fe200000018ff */
[----:B------:R-:W-:Y:S04]  /*1af70*/  LDSM.16.M88.4 R4, [R219+0x9000] ;  /* 0x00900000db04783b */ /* 0x000fe80000000200 */
[----:B------:R-:W-:Y:S01]  /*1af80*/  LDSM.16.M88.4 R84, [R219+0x9800] ;  /* 0x00980000db54783b */ /* 0x000fe20000000200 */
[----:B-1----:R-:W-:Y:S03]  /*1af90*/  HMMA.16816.F32 R72, R60, R68, RZ ;  /* 0x000000443c48723c */ /* 0x002fe600000018ff */
[----:B------:R-:W-:Y:S03]  /*1afa0*/  LDSM.16.M88.4 R104, [R225+0xa000] ;  /* 0x00a00000e168783b */ /* 0x000fe60000000200 */
[----:B------:R-:W-:Y:S01]  /*1afb0*/  HMMA.16816.F32 R16, R20, R100, R16 ;  /* 0x000000641410723c */ /* 0x000fe20000001810 */
[----:B------:R-:W4:Y:S04]  /*1afc0*/  LD.E R0, desc[UR6][R10.64+0x18c] ;  /* 0x00018c060a007980 */ /* 0x000f28000c101900 */
[----:B------:R-:W-:Y:S01]  /*1afd0*/  LDSM.16.M88.4 R112, [R223+0x6000] ;  /* 0x00600000df70783b */ /* 0x000fe20000000200 */
[C---:B------:R-:W-:Y:S03]  /*1afe0*/  HMMA.16816.F32 R76, R60.reuse, R78, RZ ;  /* 0x0000004e3c4c723c */ /* 0x040fe600000018ff */
[----:B------:R-:W-:Y:S03]  /*1aff0*/  LDSM.16.M88.4 R108, [R219+0xd000] ;  /* 0x00d00000db6c783b */ /* 0x000fe60000000200 */
[C---:B------:R-:W-:Y:S01]  /*1b000*/  HMMA.16816.F32 R68, R60.reuse, R70, RZ ;  /* 0x000000463c44723c */ /* 0x040fe200000018ff */
[----:B------:R-:W-:Y:S04]  /*1b010*/  LDSM.16.M88.4 R116, [R212+0x4800] ;  /* 0x00480000d474783b */ /* 0x000fe80000000200 */
[----:B------:R-:W0:Y:S01]  /*1b020*/  LDGDEPBAR ;  /* 0x00000000000079af */ /* 0x000e220000000000 */
[C---:B---3--:R-:W-:Y:S06]  /*1b030*/  HMMA.16816.F32 R96, R60.reuse, R12, RZ ;  /* 0x0000000c3c60723c */ /* 0x048fec00000018ff */
[----:B------:R-:W-:Y:S01]  /*1b040*/  HMMA.16816.F32 R60, R60, R14, RZ ;  /* 0x0000000e3c3c723c */ /* 0x000fe200000018ff */
[----:B------:R-:W1:Y:S05]  /*1b050*/  LDSM.16.M88.4 R12, [R221] ;  /* 0x00000000dd0c783b */ /* 0x000e6a0000000200 */
[----:B------:R-:W-:Y:S06]  /*1b060*/  HMMA.16816.F32 R16, R92, R64, R16 ;  /* 0x000000405c10723c */ /* 0x000fec0000001810 */
[C---:B------:R-:W-:Y:S01]  /*1b070*/  HMMA.16816.F32 R28, R20.reuse, R102, R28 ;  /* 0x00000066141c723c */ /* 0x040fe2000000181c */
[----:B------:R-:W-:Y:S05]  /*1b080*/  LDSM.16.M88.4 R100, [R223+0x2000] ;  /* 0x00200000df64783b */ /* 0x000fea0000000200 */
[C---:B------:R-:W-:Y:S06]  /*1b090*/  HMMA.16816.F32 R56, R20.reuse, R80, R56 ;  /* 0x000000501438723c */ /* 0x040fec0000001838 */
[C---:B------:R-:W-:Y:S01]  /*1b0a0*/  HMMA.16816.F32 R76, R20.reuse, R82, R76 ;  /* 0x00000052144c723c */ /* 0x040fe2000000184c */
[----:B------:R-:W-:Y:S05]  /*1b0b0*/  LDSM.16.M88.4 R80, [R212+0x1000] ;  /* 0x00100000d450783b */ /* 0x000fea0000000200 */
[C---:B------:R-:W-:Y:S06]  /*1b0c0*/  HMMA.16816.F32 R72, R20.reuse, R36, R72 ;  /* 0x000000241448723c */ /* 0x040fec0000001848 */
[C---:B------:R-:W-:Y:S01]  /*1b0d0*/  HMMA.16816.F32 R68, R20.reuse, R38, R68 ;  /* 0x000000261444723c */ /* 0x040fe20000001844 */
[----:B------:R-:W-:Y:S05]  /*1b0e0*/  LDSM.16.M88.4 R36, [R212+0x800] ;  /* 0x00080000d424783b */ /* 0x000fea0000000200 */
[C---:B--2---:R-:W-:Y:S06]  /*1b0f0*/  HMMA.16816.F32 R96, R20.reuse, R88, R96 ;  /* 0x000000581460723c */ /* 0x044fec0000001860 */
[----:B------:R-:W-:Y:S01]  /*1b100*/  HMMA.16816.F32 R20, R20, R90, R60 ;  /* 0x0000005a1414723c */ /* 0x000fe2000000183c */
[----:B------:R-:W2:Y:S04]  /*1b110*/  LDSM.16.M88.4 R60, [R226+0x2000] ;  /* 0x00200000e23c783b */ /* 0x000ea80000000200 */
[----:B------:R-:W-:Y:S01]  /*1b120*/  LDSM.16.M88.4 R88, [R222+0x2000] ;  /* 0x00200000de58783b */ /* 0x000fe20000000200 */
[----:B-1----:R-:W-:Y:S06]  /*1b130*/  HMMA.16816.F32 R16, R12, R40, R16 ;  /* 0x000000280c10723c */ /* 0x002fec0000001810 */
        /* <DEDUP_REMOVED lines=10> */
[----:B------:R-:W1:Y:S04]  /*1b1e0*/  LDSM.16.M88.4 R20, [R224+0x2000] ;  /* 0x00200000e014783b */ /* 0x000e680000000200 */
[----:B------:R-:W-:Y:S01]  /*1b1f0*/  LDSM.16.M88.4 R84, [R225+0xb800] ;  /* 0x00b80000e154783b */ /* 0x000fe20000000200 */
[----:B--2---:R-:W-:Y:S06]  /*1b200*/  HMMA.16816.F32 R16, R60, R104, R16 ;  /* 0x000000683c10723c */ /* 0x004fec0000001810 */
[C---:B------:R-:W-:Y:S01]  /*1b210*/  HMMA.16816.F32 R28, R12.reuse, R42, R28 ;  /* 0x0000002a0c1c723c */ /* 0x040fe2000000181c */
[----:B------:R-:W-:Y:S05]  /*1b220*/  LDSM.16.M88.4 R40, [R223+0x2800] ;  /* 0x00280000df28783b */ /* 0x000fea0000000200 */
[C---:B------:R-:W-:Y:S06]  /*1b230*/  HMMA.16816.F32 R72, R12.reuse, R80, R72 ;  /* 0x000000500c48723c */ /* 0x040fec0000001848 */
[C---:B------:R-:W-:Y:S01]  /*1b240*/  HMMA.16816.F32 R68, R12.reuse, R82, R68 ;  /* 0x000000520c44723c */ /* 0x040fe20000001844 */
[----:B------:R-:W2:Y:S05]  /*1b250*/  LDSM.16.M88.4 R80, [R219+0xa000] ;  /* 0x00a00000db50783b */ /* 0x000eaa0000000200 */
[C---:B------:R-:W-:Y:S06]  /*1b260*/  HMMA.16816.F32 R56, R12.reuse, R36, R56 ;  /* 0x000000240c38723c */ /* 0x040fec0000001838 */
[----:B------:R-:W-:Y:S01]  /*1b270*/  HMMA.16816.F32 R76, R12, R38, R76 ;  /* 0x000000260c4c723c */ /* 0x000fe2000000184c */
[----:B------:R-:W3:Y:S05]  /*1b280*/  LDSM.16.M88.4 R36, [R223+0x3000] ;  /* 0x00300000df24783b */ /* 0x000eea0000000200 */
[----:B-1----:R-:W-:Y:S06]  /*1b290*/  HMMA.16816.F32 R16, R20, R100, R16 ;  /* 0x000000641410723c */ /* 0x002fec0000001810 */
[C---:B------:R-:W-:Y:S06]  /*1b2a0*/  HMMA.16816.F32 R96, R12.reuse, R64, R96 ;  /* 0x000000400c60723c */ /* 0x040fec0000001860 */
[----:B------:R-:W-:Y:S01]  /*1b2b0*/  HMMA.16816.F32 R92, R12, R66, R92 ;  /* 0x000000420c5c723c */ /* 0x000fe2000000185c */
[----:B------:R-:W-:Y:S04]  /*1b2c0*/  LDSM.16.M88.4 R64, [R223+0x3800] ;  /* 0x00380000df40783b */ /* 0x000fe80000000200 */
[----:B------:R-:W-:Y:S01]  /*1b2d0*/  LDSM.16.M88.4 R12, [R219+0xa800] ;  /* 0x00a80000db0c783b */ /* 0x000fe20000000200 */
[C---:B------:R-:W-:Y:S03]  /*1b2e0*/  HMMA.16816.F32 R28, R60.reuse, R106, R28 ;  /* 0x0000006a3c1c723c */ /* 0x040fe6000000181c */
[----:B------:R-:W-:Y:S03]  /*1b2f0*/  LDSM.16.M88.4 R104, [R212+0x2000] ;  /* 0x00200000d468783b */ /* 0x000fe60000000200 */
[C---:B------:R-:W-:Y:S06]  /*1b300*/  HMMA.16816.F32 R72, R60.reuse, R24, R72 ;  /* 0x000000183c48723c */ /* 0x040fec0000001848 */
[C---:B------:R-:W-:Y:S01]  /*1b310*/  HMMA.16816.F32 R68, R60.reuse, R26, R68 ;  /* 0x0000001a3c44723c */ /* 0x040fe20000001844 */
[----:B------:R-:W1:Y:S05]  /*1b320*/  LDSM.16.M88.4 R24, [R221+0x2000] ;  /* 0x00200000dd18783b */ /* 0x000e6a0000000200 */
[C---:B------:R-:W-:Y:S06]  /*1b330*/  HMMA.16816.F32 R56, R60.reuse, R4, R56 ;  /* 0x000000043c38723c */ /* 0x040fec0000001838 */
[----:B------:R-:W-:Y:S01]  /*1b340*/  HMMA.16816.F32 R76, R60, R6, R76 ;  /* 0x000000063c4c723c */ /* 0x000fe2000000184c */
[----:B------:R-:W1:Y:S05]  /*1b350*/  LDSM.16.M88.4 R4, [R219+0xb000] ;  /* 0x00b00000db04783b */ /* 0x000e6a0000000200 */
[----:B--2---:R-:W-:Y:S06]  /*1b360*/  HMMA.16816.F32 R16, R88, R80, R16 ;  /* 0x000000505810723c */ /* 0x004fec0000001810 */
[C---:B------:R-:W-:Y:S06]  /*1b370*/  HMMA.16816.F32 R96, R60.reuse, R84, R96 ;  /* 0x000000543c60723c */ /* 0x040fec0000001860 */
[----:B------:R-:W-:Y:S01]  /*1b380*/  HMMA.16816.F32 R92, R60, R86, R92 ;  /* 0x000000563c5c723c */ /* 0x000fe2000000185c */
[----:B------:R-:W-:Y:S04]  /*1b390*/  LDSM.16.M88.4 R84, [R225+0xc000] ;  /* 0x00c00000e154783b */ /* 0x000fe80000000200 */
[----:B------:R-:W-:Y:S01]  /*1b3a0*/  LDSM.16.M88.4 R60, [R212+0x2800] ;  /* 0x00280000d43c783b */ /* 0x000fe20000000200 */
[C---:B------:R-:W-:Y:S03]  /*1b3b0*/  HMMA.16816.F32 R28, R20.reuse, R102, R28 ;  /* 0x00000066141c723c */ /* 0x040fe6000000181c */
[----:B------:R-:W-:Y:S03]  /*1b3c0*/  LDSM.16.M88.4 R100, [R219+0xb800] ;  /* 0x00b80000db64783b */ /* 0x000fe60000000200 */
[C---:B---3--:R-:W-:Y:S06]  /*1b3d0*/  HMMA.16816.F32 R72, R20.reuse, R36, R72 ;  /* 0x000000241448723c */ /* 0x048fec0000001848 */
        /* <DEDUP_REMOVED lines=17> */
[----:B------:R-:W4:Y:S05]  /*1b4f0*/  LDSM.16.M88.4 R12, [R225+0xc800] ;  /* 0x00c80000e10c783b */ /* 0x000f2a0000000200 */
        /* <DEDUP_REMOVED lines=16> */
[----:B------:R-:W1:Y:S04]  /*1b600*/  LDSM.16.M88.4 R24, [R212+0x4000] ;  /* 0x00400000d418783b */ /* 0x000e680000000200 */
[----:B------:R-:W-:Y:S01]  /*1b610*/  LDSM.16.M88.4 R80, [R219+0xc800] ;  /* 0x00c80000db50783b */ /* 0x000fe20000000200 */
[C---:B------:R-:W-:Y:S03]  /*1b620*/  HMMA.16816.F32 R28, R36.reuse, R86, R28 ;  /* 0x00000056241c723c */ /* 0x040fe6000000181c */
[----:B------:R-:W-:Y:S03]  /*1b630*/  LDSM.16.M88.4 R84, [R212+0x5000] ;  /* 0x00500000d454783b */ /* 0x000fe60000000200 */
[C---:B----4-:R-:W-:Y:S06]  /*1b640*/  HMMA.16816.F32 R56, R36.reuse, R12, R56 ;  /* 0x0000000c2438723c */ /* 0x050fec0000001838 */
[----:B------:R-:W-:Y:S01]  /*1b650*/  HMMA.16816.F32 R76, R36, R14, R76 ;  /* 0x0000000e244c723c */ /* 0x000fe2000000184c */
[----:B------:R-:W4:Y:S05]  /*1b660*/  LDSM.16.M88.4 R12, [R223+0x4800] ;  /* 0x00480000df0c783b */ /* 0x000f2a0000000200 */
[----:B--2---:R-:W-:Y:S06]  /*1b670*/  HMMA.16816.F32 R16, R104, R40, R16 ;  /* 0x000000286810723c */ /* 0x004fec0000001810 */
[C---:B------:R-:W-:Y:S06]  /*1b680*/  HMMA.16816.F32 R72, R36.reuse, R20, R72 ;  /* 0x000000142448723c */ /* 0x040fec0000001848 */
[C---:B------:R-:W-:Y:S01]  /*1b690*/  HMMA.16816.F32 R68, R36.reuse, R22, R68 ;  /* 0x000000162444723c */ /* 0x040fe20000001844 */
[----:B------:R-:W2:Y:S05]  /*1b6a0*/  LDSM.16.M88.4 R20, [R223+0x5000] ;  /* 0x00500000df14783b */ /* 0x000eaa0000000200 */
[----:B---3--:R-:W-:Y:S06]  /*1b6b0*/  HMMA.16816.F32 R96, R36, R60, R96 ;  /* 0x0000003c2460723c */ /* 0x008fec0000001860 */
[----:B------:R-:W-:Y:S01]  /*1b6c0*/  HMMA.16816.F32 R28, R4, R66, R28 ;  /* 0x00000042041c723c */ /* 0x000fe2000000181c */
[----:B------:R-:W-:Y:S05]  /*1b6d0*/  LDSM.16.M88.4 R64, [R226+0x6000] ;  /* 0x00600000e240783b */ /* 0x000fea0000000200 */
[----:B------:R-:W-:Y:S01]  /*1b6e0*/  HMMA.16816.F32 R92, R36, R62, R92 ;  /* 0x0000003e245c723c */ /* 0x000fe2000000185c */
[----:B------:R-:W3:Y:S04]  /*1b6f0*/  LDSM.16.M88.4 R36, [R225+0xe000] ;  /* 0x00e00000e124783b */ /* 0x000ee80000000200 */
[----:B------:R-:W-:Y:S01]  /*1b700*/  LDSM.16.M88.4 R60, [R225+0xe800] ;  /* 0x00e80000e13c783b */ /* 0x000fe20000000200 */
[----:B-1----:R-:W-:Y:S06]  /*1b710*/  HMMA.16816.F32 R16, R88, R24, R16 ;  /* 0x000000185810723c */ /* 0x002fec0000001810 */
[----:B----4-:R-:W-:Y:S06]  /*1b720*/  HMMA.16816.F32 R56, R4, R12, R56 ;  /* 0x0000000c0438723c */ /* 0x010fec0000001838 */
[----:B------:R-:W-:Y:S01]  /*1b730*/  HMMA.16816.F32 R28, R104, R42, R28 ;  /* 0x0000002a681c723c */ /* 0x000fe2000000181c */
[----:B------:R-:W1:Y:S05]  /*1b740*/  LDSM.16.M88.4 R40, [R224+0x6000] ;  /* 0x00600000e028783b */ /* 0x000e6a0000000200 */
[C---:B------:R-:W-:Y:S01]  /*1b750*/  HMMA.16816.F32 R76, R4.reuse, R14, R76 ;  /* 0x0000000e044c723c */ /* 0x040fe2000000184c */
[----:B------:R-:W4:Y:S05]  /*1b760*/  LDSM.16.M88.4 R12, [R223+0x5800] ;  /* 0x00580000df0c783b */ /* 0x000f2a0000000200 */
[----:B--2---:R-:W-:Y:S06]  /*1b770*/  HMMA.16816.F32 R72, R4, R20, R72 ;  /* 0x000000140448723c */ /* 0x004fec0000001848 */
[----:B---3--:R-:W-:Y:S06]  /*1b780*/  HMMA.16816.F32 R16, R64, R36, R16 ;  /* 0x000000244010723c */ /* 0x008fec0000001810 */
[----:B------:R-:W-:Y:S01]  /*1b790*/  HMMA.16816.F32 R28, R88, R26, R28 ;  /* 0x0000001a581c723c */ /* 0x000fe2000000181c */
[----:B------:R-:W-:Y:S05]  /*1b7a0*/  LDSM.16.M88.4 R24, [R222+0x6000] ;  /* 0x00600000de18783b */ /* 0x000fea0000000200 */
[----:B------:R-:W-:Y:S01]  /*1b7b0*/  HMMA.16816.F32 R68, R4, R22, R68 ;  /* 0x000000160444723c */ /* 0x000fe20000001844 */
[----:B------:R-:W2:Y:S11]  /*1b7c0*/  LDSM.16.M88.4 R20, [R219+0xe000] ;  /* 0x00e00000db14783b */ /* 0x000eb60000000200 */
[----:B-1----:R-:W-:Y:S06]  /*1b7d0*/  HMMA.16816.F32 R16, R40, R112, R16 ;  /* 0x000000702810723c */ /* 0x002fec0000001810 */
[C---:B----4-:R-:W-:Y:S06]  /*1b7e0*/  HMMA.16816.F32 R96, R4.reuse, R12, R96 ;  /* 0x0000000c0460723c */ /* 0x050fec0000001860 */
[----:B------:R-:W-:Y:S01]  /*1b7f0*/  HMMA.16816.F32 R92, R4, R14, R92 ;  /* 0x0000000e045c723c */ /* 0x000fe2000000185c */
[----:B------:R-:W-:Y:S04]  /*1b800*/  LDSM.16.M88.4 R12, [R221+0x6000] ;  /* 0x00600000dd0c783b */ /* 0x000fe80000000200 */
[----:B------:R-:W1:Y:S01]  /*1b810*/  LDSM.16.M88.4 R4, [R212+0x6000] ;  /* 0x00600000d404783b */ /* 0x000e620000000200 */
[C---:B------:R-:W-:Y:S06]  /*1b820*/  HMMA.16816.F32 R56, R104.reuse, R80, R56 ;  /* 0x000000506838723c */ /* 0x040fec0000001838 */
[----:B------:R-:W-:Y:S01]  /*1b830*/  HMMA.16816.F32 R76, R104, R82, R76 ;  /* 0x00000052684c723c */ /* 0x000fe2000000184c */
[----:B------:R-:W3:Y:S05]  /*1b840*/  LDSM.16.M88.4 R80, [R212+0x5800] ;  /* 0x00580000d450783b */ /* 0x000eea0000000200 */
[----:B------:R-:W-:Y:S01]  /*1b850*/  HMMA.16816.F32 R28, R64, R38, R28 ;  /* 0x00000026401c723c */ /* 0x000fe2000000181c */
[----:B------:R-:W-:Y:S05]  /*1b860*/  LDSM.16.M88.4 R36, [R223+0x6800] ;  /* 0x00680000df24783b */ /* 0x000fea0000000200 */
[----:B--2---:R-:W-:Y:S06]  /*1b870*/  HMMA.16816.F32 R16, R24, R20, R16 ;  /* 0x000000141810723c */ /* 0x004fec0000001810 */
[C---:B------:R-:W-:Y:S06]  /*1b880*/  HMMA.16816.F32 R96, R104.reuse, R100, R96 ;  /* 0x000000646860723c */ /* 0x040fec0000001860 */
[C---:B------:R-:W-:Y:S06]  /*1b890*/  HMMA.16816.F32 R72, R104.reuse, R108, R72 ;  /* 0x0000006c6848723c */ /* 0x040fec0000001848 */
[C---:B------:R-:W-:Y:S01]  /*1b8a0*/  HMMA.16816.F32 R68, R104.reuse, R110, R68 ;  /* 0x0000006e6844723c */ /* 0x040fe20000001844 */
[----:B------:R-:W2:Y:S05]  /*1b8b0*/  LDSM.16.M88.4 R108, [R225+0xf000] ;  /* 0x00f00000e16c783b */ /* 0x000eaa0000000200 */
[----:B------:R-:W-:Y:S01]  /*1b8c0*/  HMMA.16816.F32 R100, R104, R102, R92 ;  /* 0x000000666864723c */ /* 0x000fe2000000185c */
[----:B------:R-:W-:Y:S05]  /*1b8d0*/  LDSM.16.M88.4 R92, [R219+0xe800] ;  /* 0x00e80000db5c783b */ /* 0x000fea0000000200 */
[----:B------:R-:W-:Y:S06]  /*1b8e0*/  HMMA.16816.F32 R28, R40, R114, R28 ;  /* 0x00000072281c723c */ /* 0x000fec000000181c */
[----:B-1----:R-:W-:Y:S06]  /*1b8f0*/  HMMA.16816.F32 R16, R12, R4, R16 ;  /* 0x000000040c10723c */ /* 0x002fec0000001810 */
[C---:B------:R-:W-:Y:S06]  /*1b900*/  HMMA.16816.F32 R72, R88.reuse, R84, R72 ;  /* 0x000000545848723c */ /* 0x040fec0000001848 */
[C---:B------:R-:W-:Y:S06]  /*1b910*/  HMMA.16816.F32 R68, R88.reuse, R86, R68 ;  /* 0x000000565844723c */ /* 0x040fec0000001844 */
[C---:B---3--:R-:W-:Y:S06]  /*1b920*/  HMMA.16816.F32 R96, R88.reuse, R80, R96 ;  /* 0x000000505860723c */ /* 0x048fec0000001860 */
[----:B------:R-:W-:Y:S01]  /*1b930*/  HMMA.16816.F32 R100, R88, R82, R100 ;  /* 0x000000525864723c */ /* 0x000fe20000001864 */
[----:B------:R-:W1:Y:S05]  /*1b940*/  LDSM.16.M88.4 R80, [R225+0xf800] ;  /* 0x00f80000e150783b */ /* 0x000e6a0000000200 */
[----:B------:R-:W-:Y:S01]  /*1b950*/  HMMA.16816.F32 R28, R24, R22, R28 ;  /* 0x00000016181c723c */ /* 0x000fe2000000181c */
[----:B------:R-:W3:Y:S01]  /*1b960*/  LDSM.16.M88.4 R20, [R223+0x7000] ;  /* 0x00700000df14783b */ /* 0x000ee20000000200 */
[----:B------:R-:W-:-:S04]  /*1b970*/  FMUL.FTZ R17, R17, R0 ;  /* 0x0000000011117220 */ /* 0x000fc80000410000 */
[----:B------:R-:W-:Y:S01]  /*1b980*/  HMMA.16816.F32 R56, R88, R116, R56 ;  /* 0x000000745838723c */ /* 0x000fe20000001838 */
[----:B------:R-:W-:-:S05]  /*1b990*/  FMUL.FTZ R18, R18, R0 ;  /* 0x0000000012127220 */ /* 0x000fca0000410000 */
[----:B------:R-:W-:Y:S01]  /*1b9a0*/  HMMA.16816.F32 R76, R88, R118, R76 ;  /* 0x00000076584c723c */ /* 0x000fe2000000184c */
[-C--:B------:R-:W-:Y:S01]  /*1b9b0*/  FMUL.FTZ R9, R16, R0.reuse ;  /* 0x0000000010097220 */ /* 0x080fe20000410000 */
[----:B------:R-:W4:Y:S01]  /*1b9c0*/  MUFU.TANH R32, R17 ;  /* 0x0000001100207308 */ /* 0x000f220000002400 */
[----:B------:R-:W-:-:S03]  /*1b9d0*/  FMUL.FTZ R46, R19, R0 ;  /* 0x00000000132e7220 */ /* 0x000fc60000410000 */
[C---:B--2---:R-:W-:Y:S04]  /*1b9e0*/  HMMA.16816.F32 R72, R64.reuse, R108, R72 ;  /* 0x0000006c4048723c */ /* 0x044fe80000001848 */
[----:B------:R2:W1:Y:S02]  /*1b9f0*/  MUFU.TANH R44, R18 ;  /* 0x00000012002c7308 */ /* 0x0004640000002400 */
[----:B------:R-:W-:Y:S06]  /*1ba00*/  HMMA.16816.F32 R68, R64, R110, R68 ;  /* 0x0000006e4044723c */ /* 0x000fec0000001844 */
[----:B------:R-:W-:Y:S01]  /*1ba10*/  HMMA.16816.F32 R28, R12, R6, R28 ;  /* 0x000000060c1c723c */ /* 0x000fe2000000181c */
[----:B------:R-:W-:Y:S04]  /*1ba20*/  LDSM.16.M88.4 R4, [R219+0xf000] ;  /* 0x00f00000db04783b */ /* 0x000fe80000000200 */
[----:B--2---:R-:W2:Y:S01]  /*1ba30*/  LDSM.16.M88.4 R16, [R223+0x7800] ;  /* 0x00780000df10783b */ /* 0x004ea20000000200 */
[C---:B------:R-:W-:Y:S06]  /*1ba40*/  HMMA.16816.F32 R56, R64.reuse, R60, R56 ;  /* 0x0000003c4038723c */ /* 0x040fec0000001838 */
[C---:B------:R-:W-:Y:S01]  /*1ba50*/  HMMA.16816.F32 R76, R64.reuse, R62, R76 ;  /* 0x0000003e404c723c */ /* 0x040fe2000000184c */
[----:B------:R-:W-:Y:S05]  /*1ba60*/  LDSM.16.M88.4 R60, [R212+0x6800] ;  /* 0x00680000d43c783b */ /* 0x000fea0000000200 */
[C---:B-1----:R-:W-:Y:S06]  /*1ba70*/  HMMA.16816.F32 R96, R64.reuse, R80, R96 ;  /* 0x000000504060723c */ /* 0x042fec0000001860 */
[----:B------:R-:W-:Y:S06]  /*1ba80*/  HMMA.16816.F32 R100, R64, R82, R100 ;  /* 0x000000524064723c */ /* 0x000fec0000001864 */
[C---:B---3--:R-:W-:Y:S06]  /*1ba90*/  HMMA.16816.F32 R72, R40.reuse, R20, R72 ;  /* 0x000000142848723c */ /* 0x048fec0000001848 */
[C---:B------:R-:W-:Y:S01]  /*1baa0*/  HMMA.16816.F32 R68, R40.reuse, R22, R68 ;  /* 0x000000162844723c */ /* 0x040fe20000001844 */
[----:B------:R-:W1:Y:S05]  /*1bab0*/  LDSM.16.M88.4 R20, [R219+0xf800] ;  /* 0x00f80000db14783b */ /* 0x000e6a0000000200 */
[C---:B------:R-:W-:Y:S06]  /*1bac0*/  HMMA.16816.F32 R56, R40.reuse, R36, R56 ;  /* 0x000000242838723c */ /* 0x040fec0000001838 */
[C---:B------:R-:W-:Y:S01]  /*1bad0*/  HMMA.16816.F32 R76, R40.reuse, R38, R76 ;  /* 0x00000026284c723c */ /* 0x040fe2000000184c */
[----:B------:R-:W3:Y:S05]  /*1bae0*/  LDSM.16.M88.4 R36, [R212+0x7000] ;  /* 0x00700000d424783b */ /* 0x000eea0000000200 */
[C---:B--2---:R-:W-:Y:S06]  /*1baf0*/  HMMA.16816.F32 R96, R40.reuse, R16, R96 ;  /* 0x000000102860723c */ /* 0x044fec0000001860 */
[----:B------:R-:W-:Y:S06]  /*1bb00*/  HMMA.16816.F32 R100, R40, R18, R100 ;  /* 0x000000122864723c */ /* 0x000fec0000001864 */
[C---:B------:R-:W-:Y:S06]  /*1bb10*/  HMMA.16816.F32 R72, R24.reuse, R4, R72 ;  /* 0x000000041848723c */ /* 0x040fec0000001848 */
[C---:B------:R-:W-:Y:S01]  /*1bb20*/  HMMA.16816.F32 R68, R24.reuse, R6, R68 ;  /* 0x000000061844723c */ /* 0x040fe20000001844 */
[----:B------:R-:W2:Y:S01]  /*1bb30*/  LDSM.16.M88.4 R4, [R212+0x7800] ;  /* 0x00780000d404783b */ /* 0x000ea20000000200 */
[-C--:B------:R-:W-:Y:S01]  /*1bb40*/  FMUL.FTZ R28, R28, R0.reuse ;  /* 0x000000001c1c7220 */ /* 0x080fe20000410000 */
[-C--:B------:R-:W-:Y:S01]  /*1bb50*/  FMUL.FTZ R29, R29, R0.reuse ;  /* 0x000000001d1d7220 */ /* 0x080fe20000410000 */
[-C--:B------:R-:W-:Y:S01]  /*1bb60*/  FMUL.FTZ R30, R30, R0.reuse ;  /* 0x000000001e1e7220 */ /* 0x080fe20000410000 */
[----:B------:R-:W-:Y:S01]  /*1bb70*/  FMUL.FTZ R31, R31, R0 ;  /* 0x000000001f1f7220 */ /* 0x000fe20000410000 */
[----:B------:R-:W-:Y:S01]  /*1bb80*/  HMMA.16816.F32 R56, R24, R92, R56 ;  /* 0x0000005c1838723c */ /* 0x000fe20000001838 */
[----:B------:R-:W-:Y:S01]  /*1bb90*/  ISETP.GT.AND P6, PT, R243, R231, PT ;  /* 0x000000e7f300720c */ /* 0x000fe20003fc4270 */
[----:B------:R-:W2:Y:S01]  /*1bba0*/  MUFU.TANH R9, R9 ;  /* 0x0000000900097308 */ /* 0x000ea20000002400 */
[----:B------:R-:W-:Y:S01]  /*1bbb0*/  IADD3 R8, -R8, R53, -R238 ;  /* 0x0000003508087210 */ /* 0x000fe20007ffe9ee */
[----:B------:R-:W-:-:S04]  /*1bbc0*/  DEPBAR.LE SB0, 0x0 ;  /* 0x000080000000791a */ /* 0x000fc80000000000 */
[C---:B------:R-:W-:Y:S06]  /*1bbd0*/  HMMA.16816.F32 R76, R24.reuse, R94, R76 ;  /* 0x0000005e184c723c */ /* 0x040fec000000184c */
[C---:B-1----:R-:W-:Y:S06]  /*1bbe0*/  HMMA.16816.F32 R96, R24.reuse, R20, R96 ;  /* 0x000000141860723c */ /* 0x042fec0000001860 */
[----:B------:R-:W-:Y:S06]  /*1bbf0*/  HMMA.16816.F32 R100, R24, R22, R100 ;  /* 0x000000161864723c */ /* 0x000fec0000001864 */
[C---:B------:R-:W-:Y:S06]  /*1bc00*/  HMMA.16816.F32 R56, R12.reuse, R60, R56 ;  /* 0x0000003c0c38723c */ /* 0x040fec0000001838 */
[C---:B------:R-:W-:Y:S06]  /*1bc10*/  HMMA.16816.F32 R76, R12.reuse, R62, R76 ;  /* 0x0000003e0c4c723c */ /* 0x040fec000000184c */
[C---:B---3--:R-:W-:Y:S06]  /*1bc20*/  HMMA.16816.F32 R72, R12.reuse, R36, R72 ;  /* 0x000000240c48723c */ /* 0x048fec0000001848 */
[C---:B------:R-:W-:Y:S06]  /*1bc30*/  HMMA.16816.F32 R68, R12.reuse, R38, R68 ;  /* 0x000000260c44723c */ /* 0x040fec0000001844 */
[C---:B--2---:R-:W-:Y:S06]  /*1bc40*/  HMMA.16816.F32 R96, R12.reuse, R4, R96 ;  /* 0x000000040c60723c */ /* 0x044fec0000001860 */
[----:B------:R-:W-:Y:S01]  /*1bc50*/  HMMA.16816.F32 R100, R12, R6, R100 ;  /* 0x000000060c64723c */ /* 0x000fe20000001864 */
[----:B------:R-:W-:-:S04]  /*1bc60*/  SHF.R.S32.HI R5, RZ, 0x1f, R50 ;  /* 0x0000001fff057819 */ /* 0x000fc80000011432 */
[----:B------:R-:W-:Y:S01]  /*1bc70*/  LEA.HI R5, R5, R50, RZ, 0x2 ;  /* 0x0000003205057211 */ /* 0x000fe200078f10ff */
[----:B------:R-:W-:-:S03]  /*1bc80*/  FMUL.FTZ R47, R56, R0 ;  /* 0x00000000382f7220 */ /* 0x000fc60000410000 */
[----:B------:R-:W-:Y:S01]  /*1bc90*/  SHF.R.S32.HI R5, RZ, 0x2, R5 ;  /* 0x00000002ff057819 */ /* 0x000fe20000011405 */
        /* <DEDUP_REMOVED lines=10> */
[----:B------:R-:W-:Y:S01]  /*1bd40*/  LEA R5, R51, R5, 0x4 ;  /* 0x0000000533057211 */ /* 0x000fe200078e20ff */
        /* <DEDUP_REMOVED lines=12> */
[----:B------:R-:W-:Y:S01]  /*1be10*/  FMUL.FTZ R103, R103, R0 ;  /* 0x0000000067677220 */ /* 0x000fe20000410000 */
[----:B------:R-:W-:Y:S01]  /*1be20*/  IADD3 R52, R52, R5, RZ ;  /* 0x0000000534347210 */ /* 0x000fe20007ffe0ff */
[----:B------:R-:W1:Y:S01]  /*1be30*/  MUFU.TANH R46, R46 ;  /* 0x0000002e002e7308 */ /* 0x000e620000002400 */
[----:B------:R-:W-:-:S07]  /*1be40*/  IADD3 R5, R53, 0x1, -R238 ;  /* 0x0000000135057810 */ /* 0x000fce0007ffe8ee */
[----:B------:R-:W2:Y:S01]  /*1be50*/  MUFU.TANH R28, R28 ;  /* 0x0000001c001c7308 */ /* 0x000ea20000002400 */
[----:B------:R-:W-:-:S07]  /*1be60*/  IADD3 R3, R3, R5, RZ ;  /* 0x0000000503037210 */ /* 0x000fce0007ffe0ff */
[----:B------:R-:W3:Y:S01]  /*1be70*/  MUFU.TANH R29, R29 ;  /* 0x0000001d001d7308 */ /* 0x000ee20000002400 */
[----:B------:R-:W-:-:S07]  /*1be80*/  VIADD R245, R52, 0x8 ;  /* 0x0000000834f57836 */ /* 0x000fce0000000000 */
[----:B------:R-:W1:Y:S08]  /*1be90*/  MUFU.TANH R30, R30 ;  /* 0x0000001e001e7308 */ /* 0x000e700000002400 */
        /* <DEDUP_REMOVED lines=11> */
[----:B------:R1:W1:Y:S08]  /*1bf50*/  MUFU.TANH R251, R74 ;  /* 0x0000004a00fb7308 */ /* 0x0002700000002400 */
[----:B------:R1:W1:Y:S08]  /*1bf60*/  MUFU.TANH R250, R75 ;  /* 0x0000004b00fa7308 */ /* 0x0002700000002400 */
[----:B------:R-:W1:Y:S08]  /*1bf70*/  MUFU.TANH R4, R4 ;  /* 0x0000000400047308 */ /* 0x000e700000002400 */
[----:B------:R1:W1:Y:S08]  /*1bf80*/  MUFU.TANH R252, R69 ;  /* 0x0000004500fc7308 */ /* 0x0002700000002400 */
        /* <DEDUP_REMOVED lines=9> */
[----:B------:R1:W1:Y:S01]  /*1c020*/  MUFU.TANH R190, R103 ;  /* 0x0000006700be7308 */ /* 0x0002620000002400 */
[----:B------:R-:W-:Y:S01]  /*1c030*/  IADD3 R248, R3, 0x8, R52 ;  /* 0x0000000803f87810 */ /* 0x000fe20007ffe034 */
[----:B------:R-:W-:Y:S01]  /*1c040*/  BSSY B1, `(.L_x_3078) ;  /* 0x00000d3000017945 */ /* 0x000fe20003800000 */
[----:B------:R-:W-:-:S02]  /*1c050*/  SHF.L.U32 R45, R45, 0x1, RZ ;  /* 0x000000012d2d7819 */ /* 0x000fc400000006ff */
[----:B------:R-:W-:Y:S01]  /*1c060*/  ISETP.NE.U32.AND P0, PT, R240, RZ, PT ;  /* 0x000000fff000720c */ /* 0x000fe20003f05070 */
[C---:B------:R-:W-:Y:S01]  /*1c070*/  VIADD R214, R223.reuse, 0x1000 ;  /* 0x00001000dfd67836 */ /* 0x040fe20000000000 */
[C---:B------:R-:W-:Y:S01]  /*1c080*/  VIADDMNMX R245, R8.reuse, R245, RZ, !PT ;  /* 0x000000f508f57246 */ /* 0x040fe200078001ff */
[C---:B------:R-:W-:Y:S01]  /*1c090*/  VIADD R209, R223.reuse, 0x3000 ;  /* 0x00003000dfd17836 */ /* 0x040fe20000000000 */
[-C--:B------:R-:W-:Y:S01]  /*1c0a0*/  VIADDMNMX R247, R8, R52.reuse, RZ, !PT ;  /* 0x0000003408f77246 */ /* 0x080fe200078001ff */
[----:B------:R-:W-:Y:S01]  /*1c0b0*/  VIADD R204, R223, 0x5800 ;  /* 0x00005800dfcc7836 */ /* 0x000fe20000000000 */
[----:B------:R-:W-:Y:S02]  /*1c0c0*/  VIADDMNMX R246, R3, R52, R53, PT ;  /* 0x0000003403f67246 */ /* 0x000fe40003800135 */
[----:B------:R-:W-:Y:S02]  /*1c0d0*/  VIMNMX R248, R248, R53, PT ;  /* 0x00000035f8f87248 */ /* 0x000fe40003fe0100 */
[----:B------:R-:W-:-:S02]  /*1c0e0*/  LOP3.LUT R0, R45, 0x6, RZ, 0xc0, !PT ;  /* 0x000000062d007812 */ /* 0x000fc400078ec0ff */
[----:B------:R-:W-:Y:S02]  /*1c0f0*/  ISETP.NE.AND.EX P0, PT, R241, RZ, PT, P0 ;  /* 0x000000fff100720c */ /* 0x000fe40003f05300 */
[C---:B------:R-:W-:Y:S02]  /*1c100*/  IADD3 R215, R223.reuse, 0x800, RZ ;  /* 0x00000800dfd77810 */ /* 0x040fe40007ffe0ff */
[C---:B------:R-:W-:Y:S02]  /*1c110*/  IADD3 R213, R223.reuse, 0x1800, RZ ;  /* 0x00001800dfd57810 */ /* 0x040fe40007ffe0ff */
[C---:B------:R-:W-:Y:S02]  /*1c120*/  IADD3 R211, R223.reuse, 0x2000, RZ ;  /* 0x00002000dfd37810 */ /* 0x040fe40007ffe0ff */
[C---:B------:R-:W-:Y:S02]  /*1c130*/  IADD3 R210, R223.reuse, 0x2800, RZ ;  /* 0x00002800dfd27810 */ /* 0x040fe40007ffe0ff */
[----:B------:R-:W-:-:S02]  /*1c140*/  IADD3 R208, R223, 0x3800, RZ ;  /* 0x00003800dfd07810 */ /* 0x000fc40007ffe0ff */
[C---:B------:R-:W-:Y:S02]  /*1c150*/  IADD3 R207, R223.reuse, 0x4000, RZ ;  /* 0x00004000dfcf7810 */ /* 0x040fe40007ffe0ff */
[C---:B------:R-:W-:Y:S02]  /*1c160*/  IADD3 R206, R223.reuse, 0x4800, RZ ;  /* 0x00004800dfce7810 */ /* 0x040fe40007ffe0ff */
[C---:B------:R-:W-:Y:S02]  /*1c170*/  IADD3 R205, R223.reuse, 0x5000, RZ ;  /* 0x00005000dfcd7810 */ /* 0x040fe40007ffe0ff */
[C---:B------:R-:W-:Y:S02]  /*1c180*/  IADD3 R203, R223.reuse, 0x6000, RZ ;  /* 0x00006000dfcb7810 */ /* 0x040fe40007ffe0ff */
[C---:B------:R-:W-:Y:S02]  /*1c190*/  IADD3 R202, R223.reuse, 0x6800, RZ ;  /* 0x00006800dfca7810 */ /* 0x040fe40007ffe0ff */
[----:B------:R-:W-:-:S02]  /*1c1a0*/  IADD3 R201, R223, 0x7000, RZ ;  /* 0x00007000dfc97810 */ /* 0x000fc40007ffe0ff */
[----:B------:R-:W-:Y:S01]  /*1c1b0*/  IADD3 R200, R223, 0x7800, RZ ;  /* 0x00007800dfc87810 */ /* 0x000fe20007ffe0ff */
[----:B------:R-:W-:Y:S06]  /*1c1c0*/  BAR.SYNC.DEFER_BLOCKING 0x0 ;  /* 0x0000000000007b1d */ /* 0x000fec0000010000 */
[----:B-1234-:R-:W-:Y:S05]  /*1c1d0*/  @!P6 BRA `(.L_x_3079) ;  /* 0x0000000800e4e947 */ /* 0x01efea0003800000 */
        /* <DEDUP_REMOVED lines=44> */
[C---:B------:R-:W-:Y:S01]  /*1c4a0*/  IMAD.WIDE R14, R3.reuse, 0x4, R240 ;  /* 0x00000004030e7825 */ /* 0x040fe200078e02f0 */
[----:B------:R1:W3:Y:S04]  /*1c4b0*/  LD.E R7, desc[UR6][R22.64] ;  /* 0x0000000616077980 */ /* 0x0002e8000c101900 */
[----:B------:R-:W3:Y:S04]  /*1c4c0*/  LD.E R8, desc[UR6][R14.64] ;  /* 0x000000060e087980 */ /* 0x000ee8000c101900 */
[----:B------:R-:W4:Y:S01]  /*1c4d0*/  LD.E.64 R14, desc[UR6][R10.64+0x20] ;  /* 0x000020060a0e7980 */ /* 0x000f22000c101b00 */
[----:B------:R-:W-:-:S05]  /*1c4e0*/  IADD3 R3, R3, -R5, RZ ;  /* 0x8000000503037210 */ /* 0x000fca0007ffe0ff */
[----:B------:R-:W-:-:S05]  /*1c4f0*/  IMAD R6, R6, R3, -0x40 ;  /* 0xffffffc006067424 */ /* 0x000fca00078e0203 */
[----:B------:R-:W-:Y:S01]  /*1c500*/  SHF.R.S32.HI R5, RZ, 0x1f, R6 ;  /* 0x0000001fff057819 */ /* 0x000fe20000011406 */
[-C--:B--2---:R-:W-:Y:S02]  /*1c510*/  IMAD R3, R13, R6.reuse, RZ ;  /* 0x000000060d037224 */ /* 0x084fe400078e02ff */
[----:B-1----:R-:W-:-:S04]  /*1c520*/  IMAD.WIDE.U32 R22, R12, R6, RZ ;  /* 0x000000060c167225 */ /* 0x002fc800078e00ff */
        /* <DEDUP_REMOVED lines=9> */
.L_x_3081:
[----:B------:R-:W2:Y:S02]  /*1c5c0*/  LD.E R6, desc[UR6][R10.64+0x38] ;  /* 0x000038060a067980 */ /* 0x000ea4000c101900 */
[----:B--2---:R-:W-:-:S04]  /*1c5d0*/  LEA R6, -R6, RZ, 0x6 ;  /* 0x000000ff06067211 */ /* 0x004fc800078e31ff */
[----:B------:R-:W-:Y:S02]  /*1c5e0*/  SHF.R.S32.HI R3, RZ, 0x1f, R6 ;  /* 0x0000001fff037819 */ /* 0x000fe40000011406 */
.L_x_3082:
[----:B------:R-:W-:Y:S05]  /*1c5f0*/  BSYNC B0 ;  /* 0x0000000000007941 */ /* 0x000fea0003800000 */
.L_x_3080:
[C---:B------:R-:W-:Y:S02]  /*1c600*/  LOP3.LUT P5, RZ, R244.reuse, 0x1, RZ, 0xc0, !PT ;  /* 0x00000001f4ff7812 */ /* 0x040fe400078ac0ff */
[----:B------:R-:W-:Y:S02]  /*1c610*/  LOP3.LUT P4, RZ, R244, 0x2, RZ, 0xc0, !PT ;  /* 0x00000002f4ff7812 */ /* 0x000fe4000788c0ff */
[C---:B------:R-:W-:Y:S02]  /*1c620*/  LEA R42, P2, R6.reuse, R233, 0x1 ;  /* 0x000000e9062a7211 */ /* 0x040fe400078408ff */
[----:B------:R-:W-:Y:S02]  /*1c630*/  IADD3 R5, P1, R6, R229, RZ ;  /* 0x000000e506057210 */ /* 0x000fe40007f3e0ff */
[----:B------:R-:W-:Y:S02]  /*1c640*/  LOP3.LUT P3, RZ, R244, 0x4, RZ, 0xc0, !PT ;  /* 0x00000004f4ff7812 */ /* 0x000fe4000786c0ff */
[----:B------:R-:W-:Y:S01]  /*1c650*/  LEA.HI.X R43, R6, R232, R3, 0x1, P2 ;  /* 0x000000e8062b7211 */ /* 0x000fe200010f0c03 */
[----:B------:R-:W-:Y:S01]  /*1c660*/  IMAD.X R3, R3, 0x1, R230, P1 ;  /* 0x0000000103037824 */ /* 0x000fe200008e06e6 */
[----:B------:R-:W-:-:S02]  /*1c670*/  LOP3.LUT P2, RZ, R244, 0x8, RZ, 0xc0, !PT ;  /* 0x00000008f4ff7812 */ /* 0x000fc4000784c0ff */
[CC--:B------:R-:W-:Y:S01]  /*1c680*/  @P5 LEA R40, P1, R5.reuse, R233.reuse, 0x1 ;  /* 0x000000e905285211 */ /* 0x0c0fe200078208ff */
[----:B------:R-:W-:Y:S01]  /*1c690*/  @!PT LDS RZ, [RZ] ;  /* 0x00000000fffff984 */ /* 0x000fe20000000800 */
[----:B------:R-:W-:Y:S01]  /*1c6a0*/  @!PT LDS RZ, [RZ] ;  /* 0x00000000fffff984 */ /* 0x000fe20000000800 */
[----:B------:R-:W-:Y:S01]  /*1c6b0*/  @!PT LDS RZ, [RZ] ;  /* 0x00000000fffff984 */ /* 0x000fe20000000800 */
[----:B------:R1:W-:Y:S03]  /*1c6c0*/  @P5 LDGSTS.E.BYPASS.LTC128B.128 [R242+0x8000], desc[UR6][R42.64] ;  /* 0x080000002af25fae */ /* 0x0003e6000b901d46 */
[C---:B------:R-:W-:Y:S01]  /*1c6d0*/  @P5 LEA.HI.X R41, R5.reuse, R232, R3, 0x1, P1 ;  /* 0x000000e805295211 */ /* 0x040fe200008f0c03 */
[----:B------:R1:W-:Y:S01]  /*1c6e0*/  @!P5 STS.128 [R242+0x8000], RZ ;  /* 0x008000fff200d388 */ /* 0x0003e20000000c00 */
[----:B------:R-:W-:-:S03]  /*1c6f0*/  @P4 LEA R26, P1, R5, R233, 0x1 ;  /* 0x000000e9051a4211 */ /* 0x000fc600078208ff */
[----:B------:R-:W-:Y:S01]  /*1c700*/  @!PT LDS RZ, [RZ] ;  /* 0x00000000fffff984 */ /* 0x000fe20000000800 */
[----:B------:R-:W-:Y:S01]  /*1c710*/  @!PT LDS RZ, [RZ] ;  /* 0x00000000fffff984 */ /* 0x000fe20000000800 */
[----:B------:R-:W-:Y:S01]  /*1c720*/  @!PT LDS RZ, [RZ] ;  /* 0x00000000fffff984 */ /* 0x000fe20000000800 */
[----:B------:R1:W-:Y:S01]  /*1c730*/  @P4 LDGSTS.E.BYPASS.LTC128B.128 [R242+0xa000], desc[UR6][R42.64+0x80] ;  /* 0x0a0000802af24fae */ /* 0x0003e2000b901d46 */
[CCC-:B------:R-:W-:Y:S02]  /*1c740*/  @P4 LEA.HI.X R27, R5.reuse, R232.reuse, R3.reuse, 0x1, P1 ;  /* 0x000000e8051b4211 */ /* 0x1c0fe400008f0c03 */
[CC--:B------:R-:W-:Y:S01]  /*1c750*/  @P3 LEA R24, P1, R5.reuse, R233.reuse, 0x1 ;  /* 0x000000e905183211 */ /* 0x0c0fe200078208ff */
[----:B------:R1:W-:Y:S03]  /*1c760*/  @!P4 STS.128 [R242+0xa000], RZ ;  /* 0x00a000fff200c388 */ /* 0x0003e60000000c00 */
[C---:B------:R-:W-:Y:S01]  /*1c770*/  @P3 LEA.HI.X R25, R5.reuse, R232, R3, 0x1, P1 ;  /* 0x000000e805193211 */ /* 0x040fe200008f0c03 */
[----:B------:R-:W-:Y:S01]  /*1c780*/  @!PT LDS RZ, [RZ] ;  /* 0x00000000fffff984 */ /* 0x000fe20000000800 */
[----:B------:R-:W-:Y:S01]  /*1c790*/  @!PT LDS RZ, [RZ] ;  /* 0x00000000fffff984 */ /* 0x000fe20000000800 */
[----:B------:R-:W-:Y:S01]  /*1c7a0*/  @!PT LDS RZ, [RZ] ;  /* 0x00000000fffff984 */ /* 0x000fe20000000800 */
[----:B------:R1:W-:Y:S01]  /*1c7b0*/  @P3 LDGSTS.E.BYPASS.LTC128B.128 [R242+0xc000], desc[UR6][R42.64+0x100] ;  /* 0x0c0001002af23fae */ /* 0x0003e2000b901d46 */
[----:B------:R-:W-:-:S03]  /*1c7c0*/  @P2 LEA R22, P1, R5, R233, 0x1 ;  /* 0x000000e905162211 */ /* 0x000fc600078208ff */
[----:B------:R1:W-:Y:S01]  /*1c7d0*/  @!P3 STS.128 [R242+0xc000], RZ ;  /* 0x00c000fff200b388 */ /* 0x0003e20000000c00 */
[CC--:B------:R-:W-:Y:S02]  /*1c7e0*/  @P2 LEA.HI.X R23, R5.reuse, R232.reuse, R3, 0x1, P1 ;  /* 0x000000e805172211 */ /* 0x0c0fe400008f0c03 */
[----:B------:R-:W-:Y:S01]  /*1c7f0*/  IADD3 R5, P1, R5, R229, RZ ;  /* 0x000000e505057210 */ /* 0x000fe20007f3e0ff */
[----:B------:R-:W-:Y:S01]  /*1c800*/  @!PT LDS RZ, [RZ] ;  /* 0x00000000fffff984 */ /* 0x000fe20000000800 */
[----:B------:R-:W-:Y:S01]  /*1c810*/  @!PT LDS RZ, [RZ] ;  /* 0x00000000fffff984 */ /* 0x000fe20000000800 */
[----:B------:R-:W-:Y:S01]  /*1c820*/  @!PT LDS RZ, [RZ] ;  /* 0x00000000fffff984 */ /* 0x000fe20000000800 */
[----:B------:R1:W-:Y:S04]  /*1c830*/  @P2 LDGSTS.E.BYPASS.LTC128B.128 [R242+0xe000], desc[UR6][R42.64+0x180] ;  /* 0x0e0001802af22fae */ /* 0x0003e8000b901d46 */
        /* <DEDUP_REMOVED lines=10> */
[CCC-:B------:R-:W-:Y:S02]  /*1c8e0*/  @P4 LEA.HI.X R15, R5.reuse, R232.reuse, R3.reuse, 0x1, P1 ;  /* 0x000000e8050f4211 */ /* 0x1c0fe400008f0c03 */
        /* <DEDUP_REMOVED lines=12> */
[CC--:B------:R-:W-:Y:S02]  /*1c9b0*/  @P2 LEA.HI.X R7, R5.reuse, R232.reuse, R3, 0x1, P1 ;  /* 0x000000e805072211 */ /* 0x0c0fe400008f0c03 */
[----:B------:R-:W-:Y:S01]  /*1c9c0*/  IADD3 R5, P1, R5, R229, RZ ;  /* 0x000000e505057210 */ /* 0x000fe20007f3e0ff */
[----:B------:R1:W-:Y:S04]  /*1c9d0*/  @!P3 STS.128 [R242+0xc800], RZ ;  /* 0x00c800fff200b388 */ /* 0x0003e80000000c00 */
        /* <DEDUP_REMOVED lines=21> */
[----:B------:R-:W-:Y:S01]  /*1cb30*/  @P2 LEA R56, P1, R5, R233, 0x1 ;  /* 0x000000e905382211 */ /* 0x000fe200078208ff */
[----:B------:R-:W-:-:S02]  /*1cb40*/  IMAD.MOV.U32 R233, RZ, RZ, R42 ;  /* 0x000000ffffe97224 */ /* 0x000fc400078e002a */
        /* <DEDUP_REMOVED lines=34> */
.L_x_3079:
[----:B------:R-:W-:Y:S05]  /*1cd70*/  BSYNC B1 ;  /* 0x0000000000017941 */ /* 0x000fea0003800000 */
.L_x_3078:
[----:B------:R-:W2:Y:S01]  /*1cd80*/  LD.E R189, desc[UR6][R10.64+0xdc] ;  /* 0x0000dc060abd7980 */ /* 0x000ea2000c101900 */
[----:B------:R-:W-:Y:S01]  /*1cd90*/  IMAD.IADD R0, R2, 0x1, R0 ;  /* 0x0000000102007824 */ /* 0x000fe200078e0200 */
[----:B------:R-:W-:-:S03]  /*1cda0*/  LEA R220, R35, UR4, 0x1 ;  /* 0x0000000423dc7c11 */ /* 0x000fc6000f8e08ff */
[C---:B------:R-:W-:Y:S01]  /*1cdb0*/  VIADD R2, R0.reuse, 0x1 ;  /* 0x0000000100027836 */ /* 0x040fe20000000000 */
[C---:B------:R-:W-:Y:S01]  /*1cdc0*/  ISETP.GE.AND P1, PT, R0.reuse, R247, PT ;  /* 0x000000f70000720c */ /* 0x040fe20003f26270 */
[C---:B------:R-:W-:Y:S01]  /*1cdd0*/  VIADD R3, R0.reuse, 0x8 ;  /* 0x0000000800037836 */ /* 0x040fe20000000000 */
[C---:B------:R-:W-:Y:S01]  /*1cde0*/  ISETP.GE.AND P5, PT, R0.reuse, R245, PT ;  /* 0x000000f50000720c */ /* 0x040fe20003fa6270 */
[----:B-1----:R-:W-:Y:S01]  /*1cdf0*/  VIADD R12, R0, 0x20 ;  /* 0x00000020000c7836 */ /* 0x002fe20000000000 */
[----:B------:R-:W-:Y:S01]  /*1ce00*/  ISETP.GE.AND P4, PT, R2, R247, PT ;  /* 0x000000f70200720c */ /* 0x000fe20003f86270 */
[----:B------:R-:W-:Y:S01]  /*1ce10*/  VIADD R8, R0, 0x21 ;  /* 0x0000002100087836 */ /* 0x000fe20000000000 */
[----:B------:R-:W-:Y:S01]  /*1ce20*/  ISETP.GE.AND P2, PT, R2, R245, PT ;  /* 0x000000f50200720c */ /* 0x000fe20003f46270 */
[C---:B------:R-:W-:Y:S01]  /*1ce30*/  VIADD R7, R0.reuse, 0x28 ;  /* 0x0000002800077836 */ /* 0x040fe20000000000 */
[CC--:B------:R-:W-:Y:S01]  /*1ce40*/  ISETP.GE.OR P1, PT, R0.reuse, R246.reuse, !P1 ;  /* 0x000000f60000720c */ /* 0x0c0fe20004f26670 */
[----:B------:R-:W-:Y:S01]  /*1ce50*/  VIADD R5, R0, 0x30 ;  /* 0x0000003000057836 */ /* 0x000fe20000000000 */
[----:B------:R-:W-:Y:S01]  /*1ce60*/  ISETP.GE.OR P4, PT, R2, R246, !P4 ;  /* 0x000000f60200720c */ /* 0x000fe20006786670 */
[----:B------:R-:W-:Y:S01]  /*1ce70*/  VIADD R6, R0, 0x29 ;  /* 0x0000002900067836 */ /* 0x000fe20000000000 */
[-C--:B------:R-:W-:Y:S01]  /*1ce80*/  ISETP.GE.OR P2, PT, R2, R248.reuse, !P2 ;  /* 0x000000f80200720c */ /* 0x080fe20005746670 */
[C---:B------:R-:W-:Y:S01]  /*1ce90*/  VIADD R2, R0.reuse, 0x9 ;  /* 0x0000000900027836 */ /* 0x040fe20000000000 */
[----:B------:R-:W-:Y:S01]  /*1cea0*/  ISETP.GE.OR P5, PT, R0, R248, !P5 ;  /* 0x000000f80000720c */ /* 0x000fe20006fa6670 */
[--C-:B------:R-:W-:Y:S01]  /*1ceb0*/  IMAD R218, R34, 0x2, R220.reuse ;  /* 0x0000000222da7824 */ /* 0x100fe200078e02dc */
[----:B------:R-:W-:Y:S01]  /*1cec0*/  FSEL R9, R9, -INF , !P1 ;  /* 0xff80000009097808 */ /* 0x000fe20004800000 */
[----:B------:R-:W-:Y:S01]  /*1ced0*/  LDSM.16.MT88.4 R156, [R220+0x10000] ;  /* 0x01000000dc9c783b */ /* 0x000fe20000004200 */
[----:B------:R-:W-:Y:S01]  /*1cee0*/  ISETP.GE.AND P3, PT, R3, R247, PT ;  /* 0x000000f70300720c */ /* 0x000fe20003f66270 */
[----:B------:R-:W-:Y:S01]  /*1cef0*/  IMAD R217, R33, 0x2, R220 ;  /* 0x0000000221d97824 */ /* 0x000fe200078e02dc */
[----:B------:R-:W-:Y:S01]  /*1cf00*/  ISETP.GE.AND P1, PT, R3, R245, PT ;  /* 0x000000f50300720c */ /* 0x000fe20003f26270 */
[----:B------:R-:W-:Y:S01]  /*1cf10*/  LDSM.16.MT88.4 R148, [R218+0x10000] ;  /* 0x01000000da94783b */ /* 0x000fe20000004200 */
[----:B------:R-:W-:Y:S01]  /*1cf20*/  FSEL R44, R44, -INF , !P5 ;  /* 0xff8000002c2c7808 */ /* 0x000fe20006800000 */
[----:B------:R-:W-:Y:S01]  /*1cf30*/  IMAD R216, R33, 0x2, R218 ;  /* 0x0000000221d87824 */ /* 0x000fe200078e02da */
[----:B------:R-:W-:Y:S01]  /*1cf40*/  FSEL R32, R32, -INF , !P4 ;  /* 0xff80000020207808 */ /* 0x000fe20006000000 */
        /* <DEDUP_REMOVED lines=14> */
[C---:B------:R-:W-:Y:S01]  /*1d030*/  ISETP.GE.AND P2, PT, R3.reuse, R247, PT ;  /* 0x000000f70300720c */ /* 0x040fe20003f46270 */
[----:B------:R-:W-:Y:S01]  /*1d040*/  LDSM.16.MT88.4 R24, [R220+0x12800] ;  /* 0x01280000dc18783b */ /* 0x000fe20000004200 */
[----:B------:R-:W-:Y:S02]  /*1d050*/  ISETP.GE.AND P3, PT, R3, R245, PT ;  /* 0x000000f50300720c */ /* 0x000fe40003f66270 */
[----:B------:R-:W-:Y:S01]  /*1d060*/  FMNMX.FTZ R13, R9, R32, !PT ;  /* 0x00000020090d7209 */ /* 0x000fe20007810000 */
[----:B------:R-:W-:Y:S01]  /*1d070*/  LDSM.16.MT88.4 R132, [R216+0x10000] ;  /* 0x01000000d884783b */ /* 0x000fe20000004200 */
[----:B------:R-:W-:Y:S02]  /*1d080*/  FSEL R30, R30, -INF , !P1 ;  /* 0xff8000001e1e7808 */ /* 0x000fe40004800000 */
        /* <DEDUP_REMOVED lines=8> */
[----:B------:R-:W-:Y:S01]  /*1d110*/  FMNMX.FTZ R13, R28, R13, !PT ;  /* 0x0000000d1c0d7209 */ /* 0x000fe20007810000 */
[----:B------:R-:W-:Y:S01]  /*1d120*/  LDSM.16.MT88.4 R104, [R220+0x16000] ;  /* 0x01600000dc68783b */ /* 0x000fe20000004200 */
[C---:B------:R-:W-:Y:S02]  /*1d130*/  ISETP.GE.OR P1, PT, R2.reuse, R246, !P1 ;  /* 0x000000f60200720c */ /* 0x040fe40004f26670 */
[----:B------:R-:W-:Y:S01]  /*1d140*/  ISETP.GE.OR P5, PT, R2, R248, !P5 ;  /* 0x000000f80200720c */ /* 0x000fe20006fa6670 */
[----:B------:R-:W-:Y:S01]  /*1d150*/  VIADD R2, R0, 0x19 ;  /* 0x0000001900027836 */ /* 0x000fe20000000000 */
[----:B------:R-:W-:Y:S01]  /*1d160*/  FSEL R31, R31, -INF , !P4 ;  /* 0xff8000001f1f7808 */ /* 0x000fe20006000000 */
[----:B------:R-:W-:Y:S01]  /*1d170*/  LDSM.16.MT88.4 R140, [R217+0x10000] ;  /* 0x01000000d98c783b */ /* 0x000fe20000004200 */
[----:B------:R-:W-:-:S02]  /*1d180*/  ISETP.GE.AND P4, PT, R3, R247, PT ;  /* 0x000000f70300720c */ /* 0x000fc40003f86270 */
[----:B------:R-:W-:Y:S01]  /*1d190*/  FSEL R47, R47, -INF , !P2 ;  /* 0xff8000002f2f7808 */ /* 0x000fe20005000000 */
[----:B------:R-:W-:Y:S01]  /*1d1a0*/  LDSM.16.MT88.4 R72, [R220+0x14000] ;  /* 0x01400000dc48783b */ /* 0x000fe20000004200 */
[----:B------:R-:W-:Y:S02]  /*1d1b0*/  FMNMX.FTZ R13, R29, R13, !PT ;  /* 0x0000000d1d0d7209 */ /* 0x000fe40007810000 */
[----:B------:R-:W-:Y:S01]  /*1d1c0*/  FSEL R16, R16, -INF , !P3 ;  /* 0xff80000010107808 */ /* 0x000fe20005800000 */
[----:B------:R-:W-:Y:S01]  /*1d1d0*/  LDSM.16.MT88.4 R88, [R217+0x14000] ;  /* 0x01400000d958783b */ /* 0x000fe20000004200 */
[----:B------:R-:W-:Y:S02]  /*1d1e0*/  ISETP.GE.AND P3, PT, R2, R247, PT ;  /* 0x000000f70200720c */ /* 0x000fe40003f66270 */
[----:B------:R-:W-:Y:S01]  /*1d1f0*/  FSEL R48, R48, -INF , !P1 ;  /* 0xff80000030307808 */ /* 0x000fe20004800000 */
[----:B------:R-:W-:Y:S01]  /*1d200*/  LDSM.16.MT88.4 R112, [R218+0x16000] ;  /* 0x01600000da70783b */ /* 0x000fe20000004200 */
[----:B------:R-:W-:-:S02]  /*1d210*/  ISETP.GE.OR P4, PT, R3, R246, !P4 ;  /* 0x000000f60300720c */ /* 0x000fc40006786670 */
[----:B------:R-:W-:Y:S01]  /*1d220*/  FMNMX.FTZ R13, R47, R13, !PT ;  /* 0x0000000d2f0d7209 */ /* 0x000fe20007810000 */
[----:B------:R-:W-:Y:S01]  /*1d230*/  LDSM.16.MT88.4 R120, [R217+0x16000] ;  /* 0x01600000d978783b */ /* 0x000fe20000004200 */
[----:B------:R-:W-:Y:S02]  /*1d240*/  FSEL R17, R17, -INF , !P5 ;  /* 0xff80000011117808 */ /* 0x000fe40006800000 */
[----:B------:R-:W-:Y:S01]  /*1d250*/  ISETP.GE.OR P3, PT, R2, R246, !P3 ;  /* 0x000000f60200720c */ /* 0x000fe20005f66670 */
[----:B------:R-:W-:Y:S01]  /*1d260*/  LDSM.16.MT88.4 R168, [R216+0x16000] ;  /* 0x01600000d8a8783b */ /* 0x000fe20000004200 */
[----:B------:R-:W-:Y:S02]  /*1d270*/  ISETP.GE.AND P5, PT, R12, R247, PT ;  /* 0x000000f70c00720c */ /* 0x000fe40003fa6270 */
[----:B------:R-:W-:Y:S02]  /*1d280*/  FSEL R36, R36, -INF , !P4 ;  /* 0xff80000024247808 */ /* 0x000fe40006000000 */
[----:B------:R-:W-:-:S02]  /*1d290*/  FMNMX.FTZ R13, R48, R13, !PT ;  /* 0x0000000d300d7209 */ /* 0x000fc40007810000 */
[----:B------:R-:W-:Y:S02]  /*1d2a0*/  ISETP.GE.AND P4, PT, R8, R247, PT ;  /* 0x000000f70800720c */ /* 0x000fe40003f86270 */
[-C--:B------:R-:W-:Y:S02]  /*1d2b0*/  ISETP.GE.OR P5, PT, R12, R246.reuse, !P5 ;  /* 0x000000f60c00720c */ /* 0x080fe40006fa6670 */
[----:B------:R-:W-:Y:S02]  /*1d2c0*/  FSEL R37, R37, -INF , !P3 ;  /* 0xff80000025257808 */ /* 0x000fe40005800000 */
[----:B------:R-:W-:Y:S02]  /*1d2d0*/  FMNMX.FTZ R13, R36, R13, !PT ;  /* 0x0000000d240d7209 */ /* 0x000fe40007810000 */
[----:B------:R-:W-:Y:S02]  /*1d2e0*/  ISETP.GE.AND P3, PT, R7, R247, PT ;  /* 0x000000f70700720c */ /* 0x000fe40003f66270 */
[----:B------:R-:W-:-:S02]  /*1d2f0*/  ISETP.GE.OR P4, PT, R8, R246, !P4 ;  /* 0x000000f60800720c */ /* 0x000fc40006786670 */
[----:B------:R-:W-:Y:S02]  /*1d300*/  FSEL R19, R19, -INF , !P5 ;  /* 0xff80000013137808 */ /* 0x000fe40006800000 */
[----:B------:R-:W-:Y:S02]  /*1d310*/  FMNMX.FTZ R13, R37, R13, !PT ;  /* 0x0000000d250d7209 */ /* 0x000fe40007810000 */
[----:B------:R-:W-:Y:S02]  /*1d320*/  ISETP.GE.OR P3, PT, R7, R246, !P3 ;  /* 0x000000f60700720c */ /* 0x000fe40005f66670 */
[----:B------:R-:W-:Y:S02]  /*1d330*/  FSEL R18, R18, -INF , !P4 ;  /* 0xff80000012127808 */ /* 0x000fe40006000000 */
[----:B------:R-:W-:Y:S02]  /*1d340*/  FMNMX.FTZ R13, R19, R13, !PT ;  /* 0x0000000d130d7209 */ /* 0x000fe40007810000 */
[----:B------:R-:W-:-:S02]  /*1d350*/  ISETP.GE.AND P2, PT, R3, R245, PT ;  /* 0x000000f50300720c */ /* 0x000fc40003f46270 */
[----:B------:R-:W-:Y:S02]  /*1d360*/  FSEL R234, R4, -INF , !P3 ;  /* 0xff80000004ea7808 */ /* 0x000fe40005800000 */
[----:B------:R-:W-:Y:S02]  /*1d370*/  FMNMX.FTZ R4, R18, R13, !PT ;  /* 0x0000000d12047209 */ /* 0x000fe40007810000 */
[----:B------:R-:W-:Y:S02]  /*1d380*/  ISETP.GE.AND P1, PT, R2, R245, PT ;  /* 0x000000f50200720c */ /* 0x000fe40003f26270 */
[----:B------:R-:W-:Y:S02]  /*1d390*/  FMNMX.FTZ R13, R44, R46, !PT ;  /* 0x0000002e2c0d7209 */ /* 0x000fe40007810000 */
[----:B------:R-:W-:Y:S01]  /*1d3a0*/  ISETP.GE.OR P2, PT, R3, R248, !P2 ;  /* 0x000000f80300720c */ /* 0x000fe20005746670 */
[----:B------:R-:W-:Y:S01]  /*1d3b0*/  VIADD R3, R0, 0x31 ;  /* 0x0000003100037836 */ /* 0x000fe20000000000 */
[----:B------:R-:W-:-:S02]  /*1d3c0*/  ISETP.GE.AND P4, PT, R5, R247, PT ;  /* 0x000000f70500720c */ /* 0x000fc40003f86270 */
[----:B------:R-:W-:Y:S01]  /*1d3d0*/  ISETP.GE.OR P1, PT, R2, R248, !P1 ;  /* 0x000000f80200720c */ /* 0x000fe20004f26670 */
[----:B------:R-:W-:Y:S01]  /*1d3e0*/  VIADD R2, R0, 0x38 ;  /* 0x0000003800027836 */ /* 0x000fe20000000000 */
[----:B------:R-:W-:Y:S01]  /*1d3f0*/  FMNMX.FTZ R13, R30, R13, !PT ;  /* 0x0000000d1e0d7209 */ /* 0x000fe20007810000 */
[----:B------:R-:W-:Y:S01]  /*1d400*/  VIADD R0, R0, 0x39 ;  /* 0x0000003900007836 */ /* 0x000fe20000000000 */
[----:B------:R-:W-:Y:S02]  /*1d410*/  ISETP.GE.OR P4, PT, R5, R246, !P4 ;  /* 0x000000f60500720c */ /* 0x000fe40006786670 */
[----:B------:R-:W-:Y:S02]  /*1d420*/  ISETP.GE.AND P3, PT, R3, R247, PT ;  /* 0x000000f70300720c */ /* 0x000fe40003f66270 */
[----:B------:R-:W-:Y:S02]  /*1d430*/  FMNMX.FTZ R13, R31, R13, !PT ;  /* 0x0000000d1f0d7209 */ /* 0x000fe40007810000 */
[----:B------:R-:W-:-:S02]  /*1d440*/  FSEL R198, R198, -INF , !P4 ;  /* 0xff800000c6c67808 */ /* 0x000fc40006000000 */
[----:B------:R-:W-:Y:S02]  /*1d450*/  ISETP.GE.AND P4, PT, R0, R247, PT ;  /* 0x000000f70000720c */ /* 0x000fe40003f86270 */
[-C--:B------:R-:W-:Y:S02]  /*1d460*/  ISETP.GE.OR P3, PT, R3, R246.reuse, !P3 ;  /* 0x000000f60300720c */ /* 0x080fe40005f66670 */
[----:B------:R-:W-:Y:S02]  /*1d470*/  FMNMX.FTZ R13, R16, R13, !PT ;  /* 0x0000000d100d7209 */ /* 0x000fe40007810000 */
[----:B------:R-:W-:Y:S02]  /*1d480*/  FSEL R197, R197, -INF , !P3 ;  /* 0xff800000c5c57808 */ /* 0x000fe40005800000 */
[----:B------:R-:W-:Y:S02]  /*1d490*/  ISETP.GE.OR P4, PT, R0, R246, !P4 ;  /* 0x000000f60000720c */ /* 0x000fe40006786670 */
[----:B------:R-:W-:-:S02]  /*1d4a0*/  ISETP.GE.AND P3, PT, R12, R245, PT ;  /* 0x000000f50c00720c */ /* 0x000fc40003f66270 */
[----:B------:R-:W-:Y:S02]  /*1d4b0*/  FSEL R20, R20, -INF , !P2 ;  /* 0xff80000014147808 */ /* 0x000fe40005000000 */
[----:B------:R-:W-:Y:S02]  /*1d4c0*/  FMNMX.FTZ R13, R17, R13, !PT ;  /* 0x0000000d110d7209 */ /* 0x000fe40007810000 */
[----:B------:R-:W-:Y:S02]  /*1d4d0*/  FSEL R195, R195, -INF , !P4 ;  /* 0xff800000c3c37808 */ /* 0x000fe40006000000 */
[----:B------:R-:W-:Y:S02]  /*1d4e0*/  ISETP.GE.OR P3, PT, R12, R248, !P3 ;  /* 0x000000f80c00720c */ /* 0x000fe40005f66670 */
[----:B------:R-:W-:Y:S02]  /*1d4f0*/  ISETP.GE.AND P4, PT, R8, R245, PT ;  /* 0x000000f50800720c */ /* 0x000fe40003f86270 */
[----:B------:R-:W-:-:S02]  /*1d500*/  FSEL R21, R21, -INF , !P1 ;  /* 0xff80000015157808 */ /* 0x000fc40004800000 */
[----:B------:R-:W-:Y:S02]  /*1d510*/  FMNMX.FTZ R13, R20, R13, !PT ;  /* 0x0000000d140d7209 */ /* 0x000fe40007810000 */
[----:B------:R-:W-:Y:S02]  /*1d520*/  ISETP.GE.AND P5, PT, R6, R247, PT ;  /* 0x000000f70600720c */ /* 0x000fe40003fa6270 */
[----:B------:R-:W-:Y:S02]  /*1d530*/  ISETP.GE.AND P2, PT, R7, R245, PT ;  /* 0x000000f50700720c */ /* 0x000fe40003f46270 */
[----:B------:R-:W-:Y:S02]  /*1d540*/  ISETP.GE.OR P4, PT, R8, R248, !P4 ;  /* 0x000000f80800720c */ /* 0x000fe40006786670 */
[----:B------:R-:W-:Y:S02]  /*1d550*/  FSEL R251, R251, -INF , !P3 ;  /* 0xff800000fbfb7808 */ /* 0x000fe40005800000 */
[----:B------:R-:W-:-:S02]  /*1d560*/  FMNMX.FTZ R13, R21, R13, !PT ;  /* 0x0000000d150d7209 */ /* 0x000fc40007810000 */
[C---:B------:R-:W-:Y:S02]  /*1d570*/  ISETP.GE.OR P5, PT, R6.reuse, R246, !P5 ;  /* 0x000000f60600720c */ /* 0x040fe40006fa6670 */
[----:B------:R-:W-:Y:S02]  /*1d580*/  ISETP.GE.OR P2, PT, R7, R248, !P2 ;  /* 0x000000f80700720c */ /* 0x000fe40005746670 */
[----:B------:R-:W-:Y:S02]  /*1d590*/  ISETP.GE.AND P1, PT, R6, R245, PT ;  /* 0x000000f50600720c */ /* 0x000fe40003f26270 */
[----:B------:R-:W-:Y:S02]  /*1d5a0*/  FSEL R250, R250, -INF , !P4 ;  /* 0xff800000fafa7808 */ /* 0x000fe40006000000 */
[----:B------:R-:W-:Y:S02]  /*1d5b0*/  FMNMX.FTZ R13, R251, R13, !PT ;  /* 0x0000000dfb0d7209 */ /* 0x000fe40007810000 */
[----:B------:R-:W-:-:S02]  /*1d5c0*/  FSEL R252, R252, -INF , !P5 ;  /* 0xff800000fcfc7808 */ /* 0x000fc40006800000 */
[----:B------:R-:W-:Y:S02]  /*1d5d0*/  FMNMX.FTZ R4, R234, R4, !PT ;  /* 0x00000004ea047209 */ /* 0x000fe40007810000 */
[----:B------:R-:W-:Y:S02]  /*1d5e0*/  ISETP.GE.AND P3, PT, R5, R245, PT ;  /* 0x000000f50500720c */ /* 0x000fe40003f66270 */
[----:B------:R-:W-:Y:S02]  /*1d5f0*/  ISETP.GE.OR P1, PT, R6, R248, !P1 ;  /* 0x000000f80600720c */ /* 0x000fe40004f26670 */
[----:B------:R-:W-:Y:S02]  /*1d600*/  FSEL R249, R249, -INF , !P2 ;  /* 0xff800000f9f97808 */ /* 0x000fe40005000000 */
[----:B------:R-:W-:Y:S02]  /*1d610*/  FMNMX.FTZ R13, R250, R13, !PT ;  /* 0x0000000dfa0d7209 */ /* 0x000fe40007810000 */
[----:B------:R-:W-:-:S02]  /*1d620*/  ISETP.GE.AND P5, PT, R2, R247, PT ;  /* 0x000000f70200720c */ /* 0x000fc40003fa6270 */
[----:B------:R-:W-:Y:S02]  /*1d630*/  FMNMX.FTZ R4, R252, R4, !PT ;  /* 0x00000004fc047209 */ /* 0x000fe40007810000 */
[----:B------:R-:W-:Y:S02]  /*1d640*/  ISETP.GE.OR P3, PT, R5, R248, !P3 ;  /* 0x000000f80500720c */ /* 0x000fe40005f66670 */
[----:B------:R-:W-:Y:S02]  /*1d650*/  ISETP.GE.AND P2, PT, R3, R245, PT ;  /* 0x000000f50300720c */ /* 0x000fe40003f46270 */
[----:B------:R-:W-:Y:S02]  /*1d660*/  FSEL R199, R199, -INF , !P1 ;  /* 0xff800000c7c77808 */ /* 0x000fe40004800000 */
[----:B------:R-:W-:Y:S02]  /*1d670*/  FMNMX.FTZ R13, R249, R13, !PT ;  /* 0x0000000df90d7209 */ /* 0x000fe40007810000 */
[----:B------:R-:W-:-:S02]  /*1d680*/  ISETP.GE.OR P5, PT, R2, R246, !P5 ;  /* 0x000000f60200720c */ /* 0x000fc40006fa6670 */
[----:B------:R-:W-:Y:S02]  /*1d690*/  FMNMX.FTZ R4, R198, R4, !PT ;  /* 0x00000004c6047209 */ /* 0x000fe40007810000 */
[----:B------:R-:W-:Y:S02]  /*1d6a0*/  ISETP.GE.AND P1, PT, R2, R245, PT ;  /* 0x000000f50200720c */ /* 0x000fe40003f26270 */
[----:B------:R-:W-:Y:S02]  /*1d6b0*/  ISETP.GE.OR P2, PT, R3, R248, !P2 ;  /* 0x000000f80300720c */ /* 0x000fe40005746670 */
[----:B------:R-:W-:Y:S02]  /*1d6c0*/  FSEL R193, R193, -INF , !P3 ;  /* 0xff800000c1c17808 */ /* 0x000fe40005800000 */
[----:B------:R-:W-:Y:S02]  /*1d6d0*/  FMNMX.FTZ R13, R199, R13, !PT ;  /* 0x0000000dc70d7209 */ /* 0x000fe40007810000 */
[----:B------:R-:W-:-:S02]  /*1d6e0*/  FSEL R196, R196, -INF , !P5 ;  /* 0xff800000c4c47808 */ /* 0x000fc40006800000 */
[----:B------:R-:W-:Y:S02]  /*1d6f0*/  FMNMX.FTZ R4, R197, R4, !PT ;  /* 0x00000004c5047209 */ /* 0x000fe40007810000 */
[----:B------:R-:W-:Y:S02]  /*1d700*/  ISETP.GE.OR P3, PT, R2, R248, !P1 ;  /* 0x000000f80200720c */ /* 0x000fe40004f66670 */
[----:B------:R-:W-:Y:S02]  /*1d710*/  ISETP.GE.AND P1, PT, R0, R245, PT ;  /* 0x000000f50000720c */ /* 0x000fe40003f26270 */
[----:B------:R-:W-:Y:S02]  /*1d720*/  FSEL R192, R192, -INF , !P2 ;  /* 0xff800000c0c07808 */ /* 0x000fe40005000000 */
[----:B------:R-:W-:Y:S02]  /*1d730*/  FMNMX.FTZ R13, R193, R13, !PT ;  /* 0x0000000dc10d7209 */ /* 0x000fe40007810000 */
[----:B------:R-:W-:-:S02]  /*1d740*/  FMNMX.FTZ R4, R196, R4, !PT ;  /* 0x00000004c4047209 */ /* 0x000fc40007810000 */
[----:B------:R-:W-:Y:S02]  /*1d750*/  ISETP.GE.OR P1, PT, R0, R248, !P1 ;  /* 0x000000f80000720c */ /* 0x000fe40004f26670 */
[----:B------:R-:W-:Y:S02]  /*1d760*/  FSEL R191, R191, -INF , !P3 ;  /* 0xff800000bfbf7808 */ /* 0x000fe40005800000 */
[----:B------:R-:W-:Y:S02]  /*1d770*/  FMNMX.FTZ R13, R192, R13, !PT ;  /* 0x0000000dc00d7209 */ /* 0x000fe40007810000 */
[----:B------:R-:W-:Y:S02]  /*1d780*/  FMNMX.FTZ R4, R195, R4, !PT ;  /* 0x00000004c3047209 */ /* 0x000fe40007810000 */
[----:B------:R-:W-:Y:S02]  /*1d790*/  FSEL R190, R190, -INF , !P1 ;  /* 0xff800000bebe7808 */ /* 0x000fe40004800000 */
[----:B------:R-:W-:Y:S01]  /*1d7a0*/  FMNMX.FTZ R0, R191, R13, !PT ;  /* 0x0000000dbf007209 */ /* 0x000fe20007810000 */
[----:B------:R-:W1:Y:S03]  /*1d7b0*/  SHFL.BFLY PT, R12, R4, 0x2, 0x1f ;  /* 0x0c401f00040c7f89 */ /* 0x000e6600000e0000 */
[----:B------:R-:W-:-:S05]  /*1d7c0*/  FMNMX.FTZ R0, R190, R0, !PT ;  /* 0x00000000be007209 */ /* 0x000fca0007810000 */
[----:B------:R-:W3:Y:S01]  /*1d7d0*/  SHFL.BFLY PT, R3, R0, 0x2, 0x1f ;  /* 0x0c401f0000037f89 */ /* 0x000ee200000e0000 */
[----:B-1----:R-:W-:-:S03]  /*1d7e0*/  FMNMX.FTZ R12, R4, R12, !PT ;  /* 0x0000000c040c7209 */ /* 0x002fc60007810000 */
[----:B------:R-:W-:Y:S04]  /*1d7f0*/  LDSM.16.MT88.4 R4, [R220+0x10800] ;  /* 0x01080000dc04783b */ /* 0x000fe80000004200 */
[----:B------:R-:W1:Y:S01]  /*1d800*/  SHFL.BFLY PT, R164, R12, 0x1, 0x1f ;  /* 0x0c201f000ca47f89 */ /* 0x000e6200000e0000 */
[----:B---3--:R-:W-:-:S05]  /*1d810*/  FMNMX.FTZ R3, R0, R3, !PT ;  /* 0x0000000300037209 */ /* 0x008fca0007810000 */
[----:B------:R-:W3:Y:S01]  /*1d820*/  SHFL.BFLY PT, R0, R3, 0x1, 0x1f ;  /* 0x0c201f0003007f89 */ /* 0x000ee200000e0000 */
[----:B-1----:R-:W-:-:S04]  /*1d830*/  FMNMX.FTZ R164, R12, R164, !PT ;  /* 0x000000a40ca47209 */ /* 0x002fc80007810000 */
[----:B------:R-:W-:Y:S01]  /*1d840*/  FSETP.NEU.FTZ.AND P1, PT, R164, -INF , PT ;  /* 0xff800000a400780b */ /* 0x000fe20003f3d000 */
[----:B--2---:R-:W-:Y:S01]  /*1d850*/  FMUL.FTZ R194, R189, R164 ;  /* 0x000000a4bdc27220 */ /* 0x004fe20000410000 */
[----:B---3--:R-:W-:-:S04]  /*1d860*/  FMNMX.FTZ R3, R3, R0, !PT ;  /* 0x0000000003037209 */ /* 0x008fc80007810000 */
[----:B------:R-:W-:Y:S01]  /*1d870*/  FSEL R194, R194, RZ, P1 ;  /* 0x000000ffc2c27208 */ /* 0x000fe20000800000 */
[----:B------:R-:W-:Y:S01]  /*1d880*/  FMUL.FTZ R188, R189, R3 ;  /* 0x00000003bdbc7220 */ /* 0x000fe20000410000 */
[----:B------:R-:W-:-:S03]  /*1d890*/  FSETP.NEU.FTZ.AND P1, PT, R3, -INF , PT ;  /* 0xff8000000300780b */ /* 0x000fc60003f3d000 */
[-CC-:B------:R-:W-:Y:S01]  /*1d8a0*/  FFMA.FTZ R179, R9, R189.reuse, -R194.reuse ;  /* 0x000000bd09b37223 */ /* 0x180fe200000108c2 */
[-CC-:B------:R-:W-:Y:S01]  /*1d8b0*/  FFMA.FTZ R178, R32, R189.reuse, -R194.reuse ;  /* 0x000000bd20b27223 */ /* 0x180fe200000108c2 */
[----:B------:R-:W-:Y:S01]  /*1d8c0*/  FSEL R188, R188, RZ, P1 ;  /* 0x000000ffbcbc7208 */ /* 0x000fe20000800000 */
[-CC-:B------:R-:W-:Y:S01]  /*1d8d0*/  FFMA.FTZ R176, R28, R189.reuse, -R194.reuse ;  /* 0x000000bd1cb07223 */ /* 0x180fe200000108c2 */
[-CC-:B------:R-:W-:Y:S01]  /*1d8e0*/  FFMA.FTZ R174, R29, R189.reuse, -R194.reuse ;  /* 0x000000bd1dae7223 */ /* 0x180fe200000108c2 */
[-C--:B------:R-:W-:Y:S01]  /*1d8f0*/  FFMA.FTZ R172, R47, R189.reuse, -R194 ;  /* 0x000000bd2fac7223 */ /* 0x080fe200000108c2 */
[----:B------:R-:W-:Y:S01]  /*1d900*/  MUFU.EX2 R179, R179 ;  /* 0x000000b300b37308 */ /* 0x000fe20000000800 */
[-CC-:B------:R-:W-:Y:S01]  /*1d910*/  FFMA.FTZ R183, R44, R189.reuse, -R188.reuse ;  /* 0x000000bd2cb77223 */ /* 0x180fe200000108bc */
[-CC-:B------:R-:W-:Y:S01]  /*1d920*/  FFMA.FTZ R182, R46, R189.reuse, -R188.reuse ;  /* 0x000000bd2eb67223 */ /* 0x180fe200000108bc */
[-CC-:B------:R-:W-:Y:S01]  /*1d930*/  FFMA.FTZ R177, R30, R189.reuse, -R188.reuse ;  /* 0x000000bd1eb17223 */ /* 0x180fe200000108bc */
[-C--:B------:R-:W-:Y:S01]  /*1d940*/  FFMA.FTZ R175, R31, R189.reuse, -R188 ;  /* 0x000000bd1faf7223 */ /* 0x080fe200000108bc */
[-CC-:B------:R-:W-:Y:S01]  /*1d950*/  FFMA.FTZ R9, R48, R189.reuse, -R194.reuse ;  /* 0x000000bd30097223 */ /* 0x180fe200000108c2 */
[-CC-:B------:R-:W-:Y:S01]  /*1d960*/  FFMA.FTZ R8, R36, R189.reuse, -R194.reuse ;  /* 0x000000bd24087223 */ /* 0x180fe200000108c2 */
[-C--:B------:R-:W-:Y:S01]  /*1d970*/  FFMA.FTZ R0, R37, R189.reuse, -R194 ;  /* 0x000000bd25007223 */ /* 0x080fe200000108c2 */
[----:B------:R-:W1:Y:S01]  /*1d980*/  MUFU.EX2 R178, R178 ;  /* 0x000000b200b27308 */ /* 0x000e620000000800 */
[-CC-:B------:R-:W-:Y:S01]  /*1d990*/  FFMA.FTZ R173, R16, R189.reuse, -R188.reuse ;  /* 0x000000bd10ad7223 */ /* 0x180fe200000108bc */
[-CC-:B------:R-:W-:Y:S01]  /*1d9a0*/  FFMA.FTZ R167, R17, R189.reuse, -R188.reuse ;  /* 0x000000bd11a77223 */ /* 0x180fe200000108bc */
[-CC-:B------:R-:W-:Y:S01]  /*1d9b0*/  FFMA.FTZ R166, R20, R189.reuse, -R188.reuse ;  /* 0x000000bd14a67223 */ /* 0x180fe200000108bc */
[-CC-:B------:R-:W-:Y:S01]  /*1d9c0*/  FFMA.FTZ R2, R21, R189.reuse, -R188.reuse ;  /* 0x000000bd15027223 */ /* 0x180fe200000108bc */
[----:B------:R-:W2:Y:S01]  /*1d9d0*/  LDSM.16.MT88.4 R48, [R218+0x12000] ;  /* 0x01200000da30783b */ /* 0x000ea20000004200 */
[-CC-:B------:R-:W-:Y:S01]  /*1d9e0*/  FFMA.FTZ R192, R192, R189.reuse, -R188.reuse ;  /* 0x000000bdc0c07223 */ /* 0x180fe200000108bc */
[----:B------:R-:W-:Y:S01]  /*1d9f0*/  FFMA.FTZ R191, R191, R189, -R188 ;  /* 0x000000bdbfbf7223 */ /* 0x000fe200000108bc */
[----:B------:R-:W3:Y:S01]  /*1da00*/  MUFU.EX2 R176, R176 ;  /* 0x000000b000b07308 */ /* 0x000ee20000000800 */
[----:B------:R-:W-:Y:S04]  /*1da10*/  LDSM.16.MT88.4 R28, [R216+0x10800] ;  /* 0x01080000d81c783b */ /* 0x000fe80000004200 */
[----:B------:R-:W-:Y:S03]  /*1da20*/  LDSM.16.MT88.4 R20, [R218+0x12800] ;  /* 0x01280000da14783b */ /* 0x000fe60000004200 */
[----:B------:R-:W4:Y:S01]  /*1da30*/  MUFU.EX2 R174, R174 ;  /* 0x000000ae00ae7308 */ /* 0x000f220000000800 */
[----:B-1----:R-:W-:Y:S01]  /*1da40*/  F2FP.F16.F32.PACK_AB R128, R178, R179 ;  /* 0x000000b3b280723e */ /* 0x002fe200000000ff */
[----:B------:R-:W-:Y:S01]  /*1da50*/  LDSM.16.MT88.4 R32, [R217+0x10800] ;  /* 0x01080000d920783b */ /* 0x000fe20000004200 */
[----:B------:R-:W-:-:S05]  /*1da60*/  FADD.FTZ R178, R179, R178 ;  /* 0x000000b2b3b27221 */ /* 0x000fca0000010000 */
[----:B------:R-:W-:Y:S01]  /*1da70*/  MUFU.EX2 R183, R183 ;  /* 0x000000b700b77308 */ /* 0x000fe20000000800 */
[----:B---3--:R-:W-:-:S07]  /*1da80*/  FADD.FTZ R178, R176, R178 ;  /* 0x000000b2b0b27221 */ /* 0x008fce0000010000 */
[----:B------:R-:W1:Y:S01]  /*1da90*/  MUFU.EX2 R182, R182 ;  /* 0x000000b600b67308 */ /* 0x000e620000000800 */
[C---:B----4-:R-:W-:Y:S01]  /*1daa0*/  F2FP.F16.F32.PACK_AB R130, R174.reuse, R176 ;  /* 0x000000b0ae82723e */ /* 0x050fe200000000ff */
[----:B------:R-:W-:-:S06]  /*1dab0*/  FADD.FTZ R178, R174, R178 ;  /* 0x000000b2aeb27221 */ /* 0x000fcc0000010000 */
[----:B------:R-:W3:Y:S08]  /*1dac0*/  MUFU.EX2 R177, R177 ;  /* 0x000000b100b17308 */ /* 0x000ef00000000800 */
[----:B------:R-:W4:Y:S01]  /*1dad0*/  MUFU.EX2 R175, R175 ;  /* 0x000000af00af7308 */ /* 0x000f220000000800 */
[----:B-1----:R-:W-:Y:S01]  /*1dae0*/  F2FP.F16.F32.PACK_AB R129, R182, R183 ;  /* 0x000000b7b681723e */ /* 0x002fe200000000ff */
[----:B------:R-:W-:-:S06]  /*1daf0*/  FADD.FTZ R182, R183, R182 ;  /* 0x000000b6b7b67221 */ /* 0x000fcc0000010000 */
[----:B------:R-:W1:Y:S01]  /*1db00*/  MUFU.EX2 R172, R172 ;  /* 0x000000ac00ac7308 */ /* 0x000e620000000800 */
[----:B---3--:R-:W-:-:S07]  /*1db10*/  FADD.FTZ R182, R177, R182 ;  /* 0x000000b6b1b67221 */ /* 0x008fce0000010000 */
[----:B------:R-:W3:Y:S01]  /*1db20*/  MUFU.EX2 R9, R9 ;  /* 0x0000000900097308 */ /* 0x000ee20000000800 */
[C---:B----4-:R-:W-:Y:S01]  /*1db30*/  F2FP.F16.F32.PACK_AB R131, R175.reuse, R177 ;  /* 0x000000b1af83723e */ /* 0x050fe200000000ff */
[----:B------:R-:W-:-:S06]  /*1db40*/  FADD.FTZ R182, R175, R182 ;  /* 0x000000b6afb67221 */ /* 0x000fcc0000010000 */
[----:B------:R-:W-:Y:S01]  /*1db50*/  MUFU.EX2 R8, R8 ;  /* 0x0000000800087308 */ /* 0x000fe20000000800 */
[----:B------:R-:W-:Y:S01]  /*1db60*/  HMMA.16816.F32 R160, R128, R156, RZ ;  /* 0x0000009c80a0723c */ /* 0x000fe200000018ff */
[----:B-1----:R-:W-:-:S05]  /*1db70*/  FADD.FTZ R178, R172, R178 ;  /* 0x000000b2acb27221 */ /* 0x002fca0000010000 */
[----:B------:R-:W-:Y:S01]  /*1db80*/  HMMA.16816.F32 R152, R128, R148, RZ ;  /* 0x000000948098723c */ /* 0x000fe200000018ff */
[----:B------:R-:W1:Y:S01]  /*1db90*/  MUFU.EX2 R0, R0 ;  /* 0x0000000000007308 */ /* 0x000e620000000800 */
[C---:B---3--:R-:W-:Y:S01]  /*1dba0*/  F2FP.F16.F32.PACK_AB R12, R9.reuse, R172 ;  /* 0x000000ac090c723e */ /* 0x048fe200000000ff */
[----:B------:R-:W-:-:S03]  /*1dbb0*/  FADD.FTZ R178, R9, R178 ;  /* 0x000000b209b27221 */ /* 0x000fc60000010000 */
[C---:B------:R-:W-:Y:S03]  /*1dbc0*/  HMMA.16816.F32 R156, R128.reuse, R158, RZ ;  /* 0x0000009e809c723c */ /* 0x040fe600000018ff */
[----:B------:R-:W3:Y:S03]  /*1dbd0*/  MUFU.EX2 R173, R173 ;  /* 0x000000ad00ad7308 */ /* 0x000ee60000000800 */
[C---:B------:R-:W-:Y:S05]  /*1dbe0*/  HMMA.16816.F32 R36, R128.reuse, R40, RZ ;  /* 0x000000288024723c */ /* 0x040fea00000018ff */
[----:B------:R-:W4:Y:S01]  /*1dbf0*/  MUFU.EX2 R167, R167 ;  /* 0x000000a700a77308 */ /* 0x000f220000000800 */
[----:B-1----:R-:W-:Y:S01]  /*1dc00*/  F2FP.F16.F32.PACK_AB R14, R0, R8 ;  /* 0x00000008000e723e */ /* 0x002fe200000000ff */
[----:B------:R-:W-:Y:S01]  /*1dc10*/  HMMA.16816.F32 R52, R128, R56, RZ ;  /* 0x000000388034723c */ /* 0x000fe200000018ff */
[----:B------:R-:W-:-:S04]  /*1dc20*/  FADD.FTZ R8, R8, R178 ;  /* 0x000000b208087221 */ /* 0x000fc80000010000 */
[----:B------:R-:W-:Y:S01]  /*1dc30*/  FADD.FTZ R8, R0, R8 ;  /* 0x0000000800087221 */ /* 0x000fe20000010000 */
[----:B------:R-:W-:Y:S01]  /*1dc40*/  MUFU.EX2 R166, R166 ;  /* 0x000000a600a67308 */ /* 0x000fe20000000800 */
[----:B------:R-:W-:Y:S01]  /*1dc50*/  HMMA.16816.F32 R60, R128, R64, RZ ;  /* 0x00000040803c723c */ /* 0x000fe200000018ff */
[----:B---3--:R-:W-:-:S05]  /*1dc60*/  FADD.FTZ R182, R173, R182 ;  /* 0x000000b6adb67221 */ /* 0x008fca0000010000 */
[----:B------:R-:W-:Y:S01]  /*1dc70*/  HMMA.16816.F32 R40, R128, R42, RZ ;  /* 0x0000002a8028723c */ /* 0x000fe200000018ff */
[----:B------:R-:W1:Y:S01]  /*1dc80*/  MUFU.EX2 R2, R2 ;  /* 0x0000000200027308 */ /* 0x000e620000000800 */
[C---:B----4-:R-:W-:Y:S01]  /*1dc90*/  F2FP.F16.F32.PACK_AB R13, R167.reuse, R173 ;  /* 0x000000ada70d723e */ /* 0x050fe200000000ff */
        /* <DEDUP_REMOVED lines=14> */
[----:B------:R-:W3:Y:S03]  /*1dd80*/  LDSM.16.MT88.4 R4, [R216+0x12800] ;  /* 0x01280000d804783b */ /* 0x000ee60000004200 */
[C---:B------:R-:W-:Y:S06]  /*1dd90*/  HMMA.16816.F32 R36, R12.reuse, R24, R36 ;  /* 0x000000180c24723c */ /* 0x040fec0000001824 */
[----:B------:R-:W-:Y:S01]  /*1dda0*/  HMMA.16816.F32 R40, R12, R26, R40 ;  /* 0x0000001a0c28723c */ /* 0x000fe20000001828 */
[----:B------:R-:W4:Y:S05]  /*1ddb0*/  LDSM.16.MT88.4 R24, [R218+0x14800] ;  /* 0x01480000da18783b */ /* 0x000f2a0000004200 */
[C---:B--2---:R-:W-:Y:S06]  /*1ddc0*/  HMMA.16816.F32 R44, R128.reuse, R48, RZ ;  /* 0x00000030802c723c */ /* 0x044fec00000018ff */
[C---:B------:R-:W-:Y:S06]  /*1ddd0*/  HMMA.16816.F32 R76, R128.reuse, R80, RZ ;  /* 0x00000050804c723c */ /* 0x040fec00000018ff */
[C---:B------:R-:W-:Y:S06]  /*1dde0*/  HMMA.16816.F32 R92, R128.reuse, R96, RZ ;  /* 0x00000060805c723c */ /* 0x040fec00000018ff */
[----:B------:R-:W-:Y:S06]  /*1ddf0*/  HMMA.16816.F32 R100, R128, R104, RZ ;  /* 0x000000688064723c */ /* 0x000fec00000018ff */
[C---:B-1----:R-:W-:Y:S06]  /*1de00*/  HMMA.16816.F32 R52, R12.reuse, R16, R52 ;  /* 0x000000100c34723c */ /* 0x042fec0000001834 */
[C---:B------:R-:W-:Y:S01]  /*1de10*/  HMMA.16816.F32 R56, R12.reuse, R18, R56 ;  /* 0x000000120c38723c */ /* 0x040fe20000001838 */
[----:B------:R-:W-:Y:S05]  /*1de20*/  LDSM.16.MT88.4 R16, [R220+0x16800] ;  /* 0x01680000dc10783b */ /* 0x000fea0000004200 */
[C---:B---3--:R-:W-:Y:S06]  /*1de30*/  HMMA.16816.F32 R60, R12.reuse, R4, R60 ;  /* 0x000000040c3c723c */ /* 0x048fec000000183c */
        /* <DEDUP_REMOVED lines=57> */
[C---:B---3--:R-:W-:Y:S05]  /*1e1d0*/  HMMA.16816.F32 R84, R12.reuse, R20, R84 ;  /* 0x000000140c54723c */ /* 0x048fea0000001854 */
[----:B------:R-:W-:Y:S01]  /*1e1e0*/  MUFU.EX2 R187, R187 ;  /* 0x000000bb00bb7308 */ /* 0x000fe20000000800 */
[C---:B------:R-:W-:Y:S01]  /*1e1f0*/  HMMA.16816.F32 R88, R12.reuse, R22, R88 ;  /* 0x000000160c58723c */ /* 0x040fe20000001858 */
[----:B------:R-:W2:Y:S05]  /*1e200*/  LDSM.16.MT88.4 R20, [R220+0x11000] ;  /* 0x01100000dc14783b */ /* 0x000eaa0000004200 */
[C---:B----4-:R-:W-:Y:S01]  /*1e210*/  HMMA.16816.F32 R108, R12.reuse, R24, R108 ;  /* 0x000000180c6c723c */ /* 0x050fe2000000186c */
        /* <DEDUP_REMOVED lines=214> */
.L_x_3085:
[----:B-1----:R-:W-:Y:S02]  /*1ef80*/  R2UR UR4, R8 ;  /* 0x00000000080472ca */ /* 0x002fe400000e0000 */
[----:B------:R-:W-:-:S13]  /*1ef90*/  R2UR UR5, R9 ;  /* 0x00000000090572ca */ /* 0x000fda00000e0000 */
[----:B------:R-:W2:Y:S02]  /*1efa0*/  LD.E R4, desc[UR4][R10.64+0x40] ;  /* 0x000040040a047980 */ /* 0x000ea4000c101900 */
[----:B--2---:R-:W-:-:S05]  /*1efb0*/  IMAD.U32 R4, R4, -0x40, RZ ;  /* 0xffffffc004047824 */ /* 0x004fca00078e00ff */
[----:B------:R-:W-:Y:S02]  /*1efc0*/  SHF.R.S32.HI R2, RZ, 0x1f, R4 ;  /* 0x0000001fff027819 */ /* 0x000fe40000011404 */
.L_x_3086:
[----:B------:R-:W-:Y:S05]  /*1efd0*/  BSYNC B0 ;  /* 0x0000000000007941 */ /* 0x000fea0003800000 */
.L_x_3084:
[C---:B------:R-:W-:Y:S02]  /*1efe0*/  LOP3.LUT P6, RZ, R244.reuse, 0x1, RZ, 0xc0, !PT ;  /* 0x00000001f4ff7812 */ /* 0x040fe400078cc0ff */
        /* <DEDUP_REMOVED lines=63> */
[----:B------:R-:W-:Y:S01]  /*1f3e0*/  @P3 LEA.HI.X R31, R0, R180, R2, 0x1, P1 ;  /* 0x000000b4001f3211 */ /* 0x000fe200008f0c02 */
        /* <DEDUP_REMOVED lines=25> */
[----:B------:R-:W-:Y:S01]  /*1f580*/  @P3 LDGSTS.E.BYPASS.LTC128B.128 [R242+0x16800], desc[UR12][R6.64+0x180] ;  /* 0x1680018006f23fae */ /* 0x000fe2000b901d4c */
[----:B------:R-:W-:-:S02]  /*1f590*/  @P6 R2UR UR12, R8 ;  /* 0x00000000080c62ca */ /* 0x000fc400000e0000 */
        /* <DEDUP_REMOVED lines=46> */
[----:B------:R3:W-:Y:S01]  /*1f880*/  @P3 LDGSTS.E.BYPASS.LTC128B.128 [R242+0x17800], desc[UR4][R30.64+0x180] ;  /* 0x178001801ef23fae */ /* 0x0007e2000b901d44 */
[----:B------:R-:W-:-:S02]  /*1f890*/  R2UR UR4, R8 ;  /* 0x00000000080472ca */ /* 0x000fc400000e0000 */
[----:B------:R-:W-:Y:S01]  /*1f8a0*/  R2UR UR5, R9 ;  /* 0x00000000090572ca */ /* 0x000fe200000e0000 */
[----:B------:R-:W-:Y:S04]  /*1f8b0*/  @!P3 STS.128 [R242+0x17800], RZ ;  /* 0x017800fff200b388 */ /* 0x000fe80000000c00 */
[----:B------:R-:W-:Y:S04]  /*1f8c0*/  LDSM.16.M88.4 R172, [R225+0x8800] ;  /* 0x00880000e1ac783b */ /* 0x000fe80000000200 */
[----:B-1----:R-:W1:Y:S04]  /*1f8d0*/  LDSM.16.M88.4 R24, [R226] ;  /* 0x00000000e218783b */ /* 0x002e680000000200 */
[----:B------:R-:W4:Y:S04]  /*1f8e0*/  LDSM.16.M88.4 R32, [R225+0x9000] ;  /* 0x00900000e120783b */ /* 0x000f280000000200 */
[----:B--2---:R-:W2:Y:S04]  /*1f8f0*/  LDSM.16.M88.4 R4, [R225+0x8000] ;  /* 0x00800000e104783b */ /* 0x004ea80000000200 */
[----:B------:R-:W3:Y:S04]  /*1f900*/  LDSM.16.M88.4 R192, [R225+0x9800] ;  /* 0x00980000e1c0783b */ /* 0x000ee80000000200 */
[----:B------:R-:W-:Y:S04]  /*1f910*/  LDSM.16.M88.4 R20, [R224] ;  /* 0x00000000e014783b */ /* 0x000fe80000000200 */
[----:B------:R-:W5:Y:S04]  /*1f920*/  LDSM.16.M88.4 R188, [R223] ;  /* 0x00000000dfbc783b */ /* 0x000f680000000200 */
[----:B------:R-:W5:Y:S04]  /*1f930*/  LDSM.16.M88.4 R184, [R215] ;  /* 0x00000000d7b8783b */ /* 0x000f680000000200 */
[----:B------:R-:W5:Y:S04]  /*1f940*/  LDSM.16.M88.4 R16, [R214] ;  /* 0x00000000d610783b */ /* 0x000f680000000200 */
[----:B------:R-:W5:Y:S04]  /*1f950*/  LDSM.16.M88.4 R180, [R213] ;  /* 0x00000000d5b4783b */ /* 0x000f680000000200 */
[----:B------:R-:W5:Y:S01]  /*1f960*/  LD.E R0, desc[UR4][R10.64+0x18c] ;  /* 0x00018c040a007980 */ /* 0x000f62000c101900 */
[C---:B-1----:R-:W-:Y:S03]  /*1f970*/  HMMA.16816.F32 R176, R24.reuse, R172, RZ ;  /* 0x000000ac18b0723c */ /* 0x042fe600000018ff */
[----:B------:R-:W0:Y:S03]  /*1f980*/  LDGDEPBAR ;  /* 0x00000000000079af */ /* 0x000e260000000000 */
[C---:B----4-:R-:W-:Y:S06]  /*1f990*/  HMMA.16816.F32 R168, R24.reuse, R32, RZ ;  /* 0x0000002018a8723c */ /* 0x050fec00000018ff */
[C---:B--2---:R-:W-:Y:S06]  /*1f9a0*/  HMMA.16816.F32 R12, R24.reuse, R4, RZ ;  /* 0x00000004180c723c */ /* 0x044fec00000018ff */
[C---:B------:R-:W-:Y:S06]  /*1f9b0*/  HMMA.16816.F32 R4, R24.reuse, R6, RZ ;  /* 0x000000061804723c */ /* 0x040fec00000018ff */
[C---:B------:R-:W-:Y:S06]  /*1f9c0*/  HMMA.16816.F32 R172, R24.reuse, R174, RZ ;  /* 0x000000ae18ac723c */ /* 0x040fec00000018ff */
[C---:B------:R-:W-:Y:S06]  /*1f9d0*/  HMMA.16816.F32 R32, R24.reuse, R34, RZ ;  /* 0x000000221820723c */ /* 0x040fec00000018ff */
[C---:B---3--:R-:W-:Y:S06]  /*1f9e0*/  HMMA.16816.F32 R28, R24.reuse, R192, RZ ;  /* 0x000000c0181c723c */ /* 0x048fec00000018ff */
[----:B------:R-:W-:Y:S01]  /*1f9f0*/  HMMA.16816.F32 R24, R24, R194, RZ ;  /* 0x000000c21818723c */ /* 0x000fe200000018ff */
[----:B------:R-:W-:Y:S05]  /*1fa00*/  LDSM.16.M88.4 R192, [R204] ;  /* 0x00000000ccc0783b */ /* 0x000fea0000000200 */
[C---:B-----5:R-:W-:Y:S06]  /*1fa10*/  HMMA.16816.F32 R12, R20.reuse, R188, R12 ;  /* 0x000000bc140c723c */ /* 0x060fec000000180c */
[C---:B------:R-:W-:Y:S01]  /*1fa20*/  HMMA.16816.F32 R4, R20.reuse, R190, R4 ;  /* 0x000000be1404723c */ /* 0x040fe20000001804 */
[----:B------:R-:W-:Y:S05]  /*1fa30*/  LDSM.16.M88.4 R188, [R219+0x8000] ;  /* 0x00800000dbbc783b */ /* 0x000fea0000000200 */
[C---:B------:R-:W-:Y:S06]  /*1fa40*/  HMMA.16816.F32 R176, R20.reuse, R184, R176 ;  /* 0x000000b814b0723c */ /* 0x040fec00000018b0 */
[C---:B------:R-:W-:Y:S01]  /*1fa50*/  HMMA.16816.F32 R172, R20.reuse, R186, R172 ;  /* 0x000000ba14ac723c */ /* 0x040fe200000018ac */
[----:B------:R-:W-:Y:S05]  /*1fa60*/  LDSM.16.M88.4 R184, [R219+0x8800] ;  /* 0x00880000dbb8783b */ /* 0x000fea0000000200 */
[C---:B------:R-:W-:Y:S06]  /*1fa70*/  HMMA.16816.F32 R168, R20.reuse, R16, R168 ;  /* 0x0000001014a8723c */ /* 0x040fec00000018a8 */
[C---:B------:R-:W-:Y:S01]  /*1fa80*/  HMMA.16816.F32 R32, R20.reuse, R18, R32 ;  /* 0x000000121420723c */ /* 0x040fe20000001820 */
[----:B------:R-:W1:Y:S05]  /*1fa90*/  LDSM.16.M88.4 R16, [R222] ;  /* 0x00000000de10783b */ /* 0x000e6a0000000200 */
[C---:B------:R-:W-:Y:S06]  /*1faa0*/  HMMA.16816.F32 R28, R20.reuse, R180, R28 ;  /* 0x000000b4141c723c */ /* 0x040fec000000181c */
[----:B------:R-:W-:Y:S01]  /*1fab0*/  HMMA.16816.F32 R24, R20, R182, R24 ;  /* 0x000000b61418723c */ /* 0x000fe20000001818 */
[----:B------:R-:W2:Y:S04]  /*1fac0*/  LDSM.16.M88.4 R20, [R219+0x9000] ;  /* 0x00900000db14783b */ /* 0x000ea80000000200 */
[----:B------:R-:W3:Y:S01]  /*1fad0*/  LDSM.16.M88.4 R180, [R219+0x9800] ;  /* 0x00980000dbb4783b */ /* 0x000ee20000000200 */
[C---:B-1----:R-:W-:Y:S06]  /*1fae0*/  HMMA.16816.F32 R12, R16.reuse, R188, R12 ;  /* 0x000000bc100c723c */ /* 0x042fec000000180c */
[C---:B------:R-:W-:Y:S01]  /*1faf0*/  HMMA.16816.F32 R4, R16.reuse, R190, R4 ;  /* 0x000000be1004723c */ /* 0x040fe20000001804 */
[----:B------:R-:W-:Y:S05]  /*1fb00*/  LDSM.16.M88.4 R188, [R212] ;  /* 0x00000000d4bc783b */ /* 0x000fea0000000200 */
[C---:B------:R-:W-:Y:S06]  /*1fb10*/  HMMA.16816.F32 R176, R16.reuse, R184, R176 ;  /* 0x000000b810b0723c */ /* 0x040fec00000018b0 */
[C---:B------:R-:W-:Y:S01]  /*1fb20*/  HMMA.16816.F32 R172, R16.reuse, R186, R172 ;  /* 0x000000ba10ac723c */ /* 0x040fe200000018ac */
[----:B------:R-:W-:Y:S05]  /*1fb30*/  LDSM.16.M88.4 R184, [R212+0x800] ;  /* 0x00080000d4b8783b */ /* 0x000fea0000000200 */
[C---:B--2---:R-:W-:Y:S06]  /*1fb40*/  HMMA.16816.F32 R168, R16.reuse, R20, R168 ;  /* 0x0000001410a8723c */ /* 0x044fec00000018a8 */
[C---:B------:R-:W-:Y:S01]  /*1fb50*/  HMMA.16816.F32 R32, R16.reuse, R22, R32 ;  /* 0x000000161020723c */ /* 0x040fe20000001820 */
[----:B------:R-:W1:Y:S05]  /*1fb60*/  LDSM.16.M88.4 R20, [R221] ;  /* 0x00000000dd14783b */ /* 0x000e6a0000000200 */
[C---:B---3--:R-:W-:Y:S06]  /*1fb70*/  HMMA.16816.F32 R28, R16.reuse, R180, R28 ;  /* 0x000000b4101c723c */ /* 0x048fec000000181c */
[----:B------:R-:W-:Y:S01]  /*1fb80*/  HMMA.16816.F32 R24, R16, R182, R24 ;  /* 0x000000b61018723c */ /* 0x000fe20000001818 */
[----:B------:R-:W2:Y:S04]  /*1fb90*/  LDSM.16.M88.4 R16, [R212+0x1000] ;  /* 0x00100000d410783b */ /* 0x000ea80000000200 */
[----:B------:R-:W3:Y:S01]  /*1fba0*/  LDSM.16.M88.4 R180, [R212+0x1800] ;  /* 0x00180000d4b4783b */ /* 0x000ee20000000200 */
        /* <DEDUP_REMOVED lines=18> */
[----:B------:R-:W-:Y:S05]  /*1fcd0*/  LDSM.16.M88.4 R184, [R210] ;  /* 0x00000000d2b8783b */ /* 0x000fea0000000200 */
[C---:B--2---:R-:W-:Y:S06]  /*1fce0*/  HMMA.16816.F32 R168, R16.reuse, R20, R168 ;  /* 0x0000001410a8723c */ /* 0x044fec00000018a8 */
[C---:B------:R-:W-:Y:S01]  /*1fcf0*/  HMMA.16816.F32 R32, R16.reuse, R22, R32 ;  /* 0x000000161020723c */ /* 0x040fe20000001820 */
[----:B------:R-:W1:Y:S05]  /*1fd00*/  LDSM.16.M88.4 R20, [R224+0x2000] ;  /* 0x00200000e014783b */ /* 0x000e6a0000000200 */
[C---:B---3--:R-:W-:Y:S06]  /*1fd10*/  HMMA.16816.F32 R28, R16.reuse, R180, R28 ;  /* 0x000000b4101c723c */ /* 0x048fec000000181c */
[----:B------:R-:W-:Y:S01]  /*1fd20*/  HMMA.16816.F32 R24, R16, R182, R24 ;  /* 0x000000b61018723c */ /* 0x000fe20000001818 */
[----:B------:R-:W2:Y:S04]  /*1fd30*/  LDSM.16.M88.4 R16, [R209] ;  /* 0x00000000d110783b */ /* 0x000ea80000000200 */
[----:B------:R-:W3:Y:S01]  /*1fd40*/  LDSM.16.M88.4 R180, [R208] ;  /* 0x00000000d0b4783b */ /* 0x000ee20000000200 */
        /* <DEDUP_REMOVED lines=55> */
[C---:B--2---:R-:W-:Y:S06]  /*200c0*/  HMMA.16816.F32 R176, R20.reuse, R180, R176 ;  /* 0x000000b414b0723c */ /* 0x044fec00000018b0 */
[C---:B------:R-:W-:Y:S01]  /*200d0*/  HMMA.16816.F32 R172, R20.reuse, R182, R172 ;  /* 0x000000b614ac723c */ /* 0x040fe200000018ac */
[----:B------:R-:W-:Y:S05]  /*200e0*/  LDSM.16.M88.4 R180, [R219+0xc800] ;  /* 0x00c80000dbb4783b */ /* 0x000fea0000000200 */
[C---:B---3--:R-:W-:Y:S06]  /*200f0*/  HMMA.16816.F32 R168, R20.reuse, R16, R168 ;  /* 0x0000001014a8723c */ /* 0x048fec00000018a8 */
[C---:B------:R-:W-:Y:S01]  /*20100*/  HMMA.16816.F32 R32, R20.reuse, R18, R32 ;  /* 0x000000121420723c */ /* 0x040fe20000001820 */
[----:B------:R-:W1:Y:S05]  /*20110*/  LDSM.16.M88.4 R16, [R222+0x4000] ;  /* 0x00400000de10783b */ /* 0x000e6a0000000200 */
[C---:B------:R-:W-:Y:S06]  /*20120*/  HMMA.16816.F32 R28, R20.reuse, R192, R28 ;  /* 0x000000c0141c723c */ /* 0x040fec000000181c */
[----:B------:R-:W-:Y:S01]  /*20130*/  HMMA.16816.F32 R24, R20, R194, R24 ;  /* 0x000000c21418723c */ /* 0x000fe20000001818 */
[----:B------:R-:W2:Y:S04]  /*20140*/  LDSM.16.M88.4 R20, [R219+0xd800] ;  /* 0x00d80000db14783b */ /* 0x000ea80000000200 */
[----:B------:R-:W-:Y:S01]  /*20150*/  LDSM.16.M88.4 R192, [R224+0x6000] ;  /* 0x00600000e0c0783b */ /* 0x000fe20000000200 */
[C---:B-1----:R-:W-:Y:S06]  /*20160*/  HMMA.16816.F32 R12, R16.reuse, R188, R12 ;  /* 0x000000bc100c723c */ /* 0x042fec000000180c */
[C---:B------:R-:W-:Y:S01]  /*20170*/  HMMA.16816.F32 R4, R16.reuse, R190, R4 ;  /* 0x000000be1004723c */ /* 0x040fe20000001804 */
[----:B------:R-:W-:Y:S05]  /*20180*/  LDSM.16.M88.4 R188, [R212+0x4000] ;  /* 0x00400000d4bc783b */ /* 0x000fea0000000200 */
[C---:B------:R-:W-:Y:S06]  /*20190*/  HMMA.16816.F32 R176, R16.reuse, R180, R176 ;  /* 0x000000b410b0723c */ /* 0x040fec00000018b0 */
[C---:B------:R-:W-:Y:S01]  /*201a0*/  HMMA.16816.F32 R172, R16.reuse, R182, R172 ;  /* 0x000000b610ac723c */ /* 0x040fe200000018ac */
[----:B------:R-:W1:Y:S05]  /*201b0*/  LDSM.16.M88.4 R180, [R221+0x4000] ;  /* 0x00400000ddb4783b */ /* 0x000e6a0000000200 */
[C---:B------:R-:W-:Y:S06]  /*201c0*/  HMMA.16816.F32 R168, R16.reuse, R184, R168 ;  /* 0x000000b810a8723c */ /* 0x040fec00000018a8 */
[C---:B------:R-:W-:Y:S01]  /*201d0*/  HMMA.16816.F32 R32, R16.reuse, R186, R32 ;  /* 0x000000ba1020723c */ /* 0x040fe20000001820 */
[----:B------:R-:W-:Y:S05]  /*201e0*/  LDSM.16.M88.4 R184, [R212+0x5800] ;  /* 0x00580000d4b8783b */ /* 0x000fea0000000200 */
[C---:B--2---:R-:W-:Y:S06]  /*201f0*/  HMMA.16816.F32 R28, R16.reuse, R20, R28 ;  /* 0x00000014101c723c */ /* 0x044fec000000181c */
[----:B------:R-:W-:Y:S01]  /*20200*/  HMMA.16816.F32 R24, R16, R22, R24 ;  /* 0x000000161018723c */ /* 0x000fe20000001818 */
[----:B------:R-:W2:Y:S04]  /*20210*/  LDSM.16.M88.4 R20, [R212+0x4800] ;  /* 0x00480000d414783b */ /* 0x000ea80000000200 */
[----:B------:R-:W3:Y:S01]  /*20220*/  LDSM.16.M88.4 R16, [R212+0x5000] ;  /* 0x00500000d410783b */ /* 0x000ee20000000200 */
        /* <DEDUP_REMOVED lines=12> */
[----:B------:R-:W3:Y:S01]  /*202f0*/  LDSM.16.M88.4 R180, [R225+0xf800] ;  /* 0x00f80000e1b4783b */ /* 0x000ee20000000200 */
[C---:B-1----:R-:W-:Y:S06]  /*20300*/  HMMA.16816.F32 R176, R20.reuse, R16, R176 ;  /* 0x0000001014b0723c */ /* 0x042fec00000018b0 */
[C---:B------:R-:W-:Y:S01]  /*20310*/  HMMA.16816.F32 R172, R20.reuse, R18, R172 ;  /* 0x0000001214ac723c */ /* 0x040fe200000018ac */
[----:B------:R-:W1:Y:S05]  /*20320*/  LDSM.16.M88.4 R16, [R203] ;  /* 0x00000000cb10783b */ /* 0x000e6a0000000200 */
[C---:B------:R-:W-:Y:S06]  /*20330*/  HMMA.16816.F32 R12, R20.reuse, R188, R12 ;  /* 0x000000bc140c723c */ /* 0x040fec000000180c */
[C---:B------:R-:W-:Y:S01]  /*20340*/  HMMA.16816.F32 R4, R20.reuse, R190, R4 ;  /* 0x000000be1404723c */ /* 0x040fe20000001804 */
[----:B------:R-:W4:Y:S05]  /*20350*/  LDSM.16.M88.4 R188, [R202] ;  /* 0x00000000cabc783b */ /* 0x000f2a0000000200 */
[C---:B--2---:R-:W-:Y:S06]  /*20360*/  HMMA.16816.F32 R168, R20.reuse, R184, R168 ;  /* 0x000000b814a8723c */ /* 0x044fec00000018a8 */
[C---:B------:R-:W-:Y:S01]  /*20370*/  HMMA.16816.F32 R32, R20.reuse, R186, R32 ;  /* 0x000000ba1420723c */ /* 0x040fe20000001820 */
[----:B------:R-:W2:Y:S05]  /*20380*/  LDSM.16.M88.4 R184, [R201] ;  /* 0x00000000c9b8783b */ /* 0x000eaa0000000200 */
[C---:B---3--:R-:W-:Y:S06]  /*20390*/  HMMA.16816.F32 R28, R20.reuse, R180, R28 ;  /* 0x000000b4141c723c */ /* 0x048fec000000181c */
[----:B------:R-:W-:Y:S01]  /*203a0*/  HMMA.16816.F32 R24, R20, R182, R24 ;  /* 0x000000b61418723c */ /* 0x000fe20000001818 */
[----:B------:R-:W3:Y:S04]  /*203b0*/  LDSM.16.M88.4 R180, [R200] ;  /* 0x00000000c8b4783b */ /* 0x000ee80000000200 */
[----:B------:R-:W-:Y:S01]  /*203c0*/  LDSM.16.M88.4 R20, [R222+0x6000] ;  /* 0x00600000de14783b */ /* 0x000fe20000000200 */
[C---:B-1----:R-:W-:Y:S06]  /*203d0*/  HMMA.16816.F32 R12, R192.reuse, R16, R12 ;  /* 0x00000010c00c723c */ /* 0x042fec000000180c */
[C---:B------:R-:W-:Y:S01]  /*203e0*/  HMMA.16816.F32 R4, R192.reuse, R18, R4 ;  /* 0x00000012c004723c */ /* 0x040fe20000001804 */
[----:B------:R-:W1:Y:S05]  /*203f0*/  LDSM.16.M88.4 R16, [R219+0xe000] ;  /* 0x00e00000db10783b */ /* 0x000e6a0000000200 */
[C---:B----4-:R-:W-:Y:S06]  /*20400*/  HMMA.16816.F32 R176, R192.reuse, R188, R176 ;  /* 0x000000bcc0b0723c */ /* 0x050fec00000018b0 */
        /* <DEDUP_REMOVED lines=12> */
[----:B--2---:R-:W-:-:S12]  /*204d0*/  HMMA.16816.F32 R176, R20, R184, R176 ;  /* 0x000000b814b0723c */ /* 0x004fd800000018b0 */
[C---:B---3--:R-:W-:Y:S06]  /*204e0*/  HMMA.16816.F32 R4, R180.reuse, R26, R4 ;  /* 0x0000001ab404723c */ /* 0x048fec0000001804 */
[C---:B------:R-:W-:Y:S01]  /*204f0*/  HMMA.16816.F32 R12, R180.reuse, R24, R12 ;  /* 0x00000018b40c723c */ /* 0x040fe2000000180c */
[----:B------:R-:W2:Y:S05]  /*20500*/  LDSM.16.M88.4 R24, [R212+0x7000] ;  /* 0x00700000d418783b */ /* 0x000eaa0000000200 */
[----:B-1----:R-:W-:-:S12]  /*20510*/  HMMA.16816.F32 R176, R180, R16, R176 ;  /* 0x00000010b4b0723c */ /* 0x002fd800000018b0 */
[----:B------:R-:W-:-:S06]  /*20520*/  FMUL.FTZ R4, R4, R0 ;  /* 0x0000000004047220 */ /* 0x000fcc0000410000 */
[-C--:B------:R-:W-:Y:S01]  /*20530*/  FMUL.FTZ R12, R12, R0.reuse ;  /* 0x000000000c0c7220 */ /* 0x080fe20000410000 */
[-C--:B------:R-:W-:Y:S01]  /*20540*/  FMUL.FTZ R14, R14, R0.reuse ;  /* 0x000000000e0e7220 */ /* 0x080fe20000410000 */
[-C--:B------:R-:W-:Y:S01]  /*20550*/  FMUL.FTZ R15, R15, R0.reuse ;  /* 0x000000000f0f7220 */ /* 0x080fe20000410000 */
[----:B------:R1:W-:Y:S01]  /*20560*/  MUFU.TANH R16, R4 ;  /* 0x0000000400107308 */ /* 0x0003e20000002400 */
[----:B------:R-:W-:-:S07]  /*20570*/  FMUL.FTZ R2, R13, R0 ;  /* 0x000000000d027220 */ /* 0x000fce0000410000 */
[----:B------:R-:W3:Y:S08]  /*20580*/  MUFU.TANH R185, R12 ;  /* 0x0000000c00b97308 */ /* 0x000ef00000002400 */
[----:B------:R-:W-:Y:S01]  /*20590*/  MUFU.TANH R165, R14 ;  /* 0x0000000e00a57308 */ /* 0x000fe20000002400 */
[----:B-1----:R-:W1:Y:S07]  /*205a0*/  S2R R4, SR_TID.X ;  /* 0x0000000000047919 */ /* 0x002e6e0000002100 */
[----:B------:R4:W-:Y:S01]  /*205b0*/  MUFU.TANH R184, R15 ;  /* 0x0000000f00b87308 */ /* 0x0009e20000002400 */
[C---:B------:R-:W-:Y:S01]  /*205c0*/  HMMA.16816.F32 R168, R20.reuse, R188, R168 ;  /* 0x000000bc14a8723c */ /* 0x040fe200000018a8 */
[----:B----4-:R-:W4:Y:S05]  /*205d0*/  LDSM.16.M88.4 R12, [R219+0xf800] ;  /* 0x00f80000db0c783b */ /* 0x010f2a0000000200 */
[----:B------:R-:W-:Y:S01]  /*205e0*/  HMMA.16816.F32 R172, R20, R186, R172 ;  /* 0x000000ba14ac723c */ /* 0x000fe200000018ac */
[-C--:B------:R-:W-:Y:S01]  /*205f0*/  FMUL.FTZ R5, R5, R0.reuse ;  /* 0x0000000005057220 */ /* 0x080fe20000410000 */
[----:B------:R-:W-:Y:S01]  /*20600*/  FMUL.FTZ R6, R6, R0 ;  /* 0x0000000006067220 */ /* 0x000fe20000410000 */
[----:B-1----:R-:W-:-:S02]  /*20610*/  IMAD.SHL.U32 R4, R4, 0x2, RZ ;  /* 0x0000000204047824 */ /* 0x002fc400078e00ff */
[----:B------:R-:W-:-:S03]  /*20620*/  FMUL.FTZ R7, R7, R0 ;  /* 0x0000000007077220 */ /* 0x000fc60000410000 */
[----:B------:R-:W-:-:S10]  /*20630*/  LOP3.LUT R4, R4, 0x6, RZ, 0xc0, !PT ;  /* 0x0000000604047812 */ /* 0x000fd400078ec0ff */
[----:B--2---:R-:W-:Y:S01]  /*20640*/  HMMA.16816.F32 R168, R180, R24, R168 ;  /* 0x00000018b4a8723c */ /* 0x004fe200000018a8 */
[----:B------:R-:W-:Y:S08]  /*20650*/  MUFU.TANH R17, R5 ;  /* 0x0000000500117308 */ /* 0x000ff00000002400 */
[----:B------:R-:W-:Y:S08]  /*20660*/  MUFU.TANH R187, R6 ;  /* 0x0000000600bb7308 */ /* 0x000ff00000002400 */
[----:B------:R1:W-:Y:S01]  /*20670*/  MUFU.TANH R25, R7 ;  /* 0x0000000700197308 */ /* 0x0003e20000002400 */
[----:B----4-:R-:W-:Y:S07]  /*20680*/  HMMA.16816.F32 R28, R20, R12, R28 ;  /* 0x0000000c141c723c */ /* 0x010fee000000181c */
[----:B------:R-:W2:Y:S01]  /*20690*/  MUFU.TANH R2, R2 ;  /* 0x0000000200027308 */ /* 0x000ea20000002400 */
[----:B------:R-:W-:-:S02]  /*206a0*/  IMAD R12, R243, 0x40, R4 ;  /* 0x00000040f30c7824 */ /* 0x000fc400078e0204 */
[----:B-1----:R-:W1:Y:S01]  /*206b0*/  LDSM.16.M88.4 R4, [R212+0x7800] ;  /* 0x00780000d404783b */ /* 0x002e620000000200 */
[C---:B------:R-:W-:Y:S06]  /*206c0*/  HMMA.16816.F32 R192, R20.reuse, R14, R192 ;  /* 0x0000000e14c0723c */ /* 0x040fec00000018c0 */
[----:B------:R-:W-:Y:S01]  /*206d0*/  HMMA.16816.F32 R32, R20, R190, R32 ;  /* 0x000000be1420723c */ /* 0x000fe20000001820 */
[C---:B------:R-:W-:Y:S01]  /*206e0*/  ISETP.GE.AND P1, PT, R12.reuse, R247, PT ;  /* 0x000000f70c00720c */ /* 0x040fe20003f26270 */
[----:B------:R-:W-:-:S04]  /*206f0*/  VIADD R14, R12, 0x1 ;  /* 0x000000010c0e7836 */ /* 0x000fc80000000000 */
[----:B------:R-:W-:Y:S01]  /*20700*/  HMMA.16816.F32 R172, R180, R18, R172 ;  /* 0x00000012b4ac723c */ /* 0x000fe200000018ac */
[----:B------:R-:W-:Y:S01]  /*20710*/  ISETP.GE.OR P1, PT, R12, R246, !P1 ;  /* 0x000000f60c00720c */ /* 0x000fe20004f26670 */
[-C--:B------:R-:W-:Y:S01]  /*20720*/  FMUL.FTZ R176, R176, R0.reuse ;  /* 0x00000000b0b07220 */ /* 0x080fe20000410000 */
[----:B------:R-:W-:Y:S01]  /*20730*/  ISETP.GE.AND P6, PT, R14, R247, PT ;  /* 0x000000f70e00720c */ /* 0x000fe20003fc6270 */
[-C--:B------:R-:W-:Y:S01]  /*20740*/  FMUL.FTZ R178, R178, R0.reuse ;  /* 0x00000000b2b27220 */ /* 0x080fe20000410000 */
[----:B---3--:R-:W-:Y:S01]  /*20750*/  FSEL R13, R185, -INF , !P1 ;  /* 0xff800000b90d7808 */ /* 0x008fe20004800000 */
[C---:B------:R-:W-:Y:S01]  /*20760*/  VIADD R15, R12.reuse, 0x8 ;  /* 0x000000080c0f7836 */ /* 0x040fe20000000000 */
[-C--:B------:R-:W-:Y:S01]  /*20770*/  ISETP.GE.AND P1, PT, R12, R245.reuse, PT ;  /* 0x000000f50c00720c */ /* 0x080fe20003f26270 */
[----:B------:R-:W-:Y:S01]  /*20780*/  FMUL.FTZ R24, R177, R0 ;  /* 0x00000000b1187220 */ /* 0x000fe20000410000 */
[----:B------:R-:W-:Y:S01]  /*20790*/  ISETP.GE.OR P6, PT, R14, R246, !P6 ;  /* 0x000000f60e00720c */ /* 0x000fe200077c6670 */
[-C--:B------:R-:W-:Y:S01]  /*207a0*/  FMUL.FTZ R170, R170, R0.reuse ;  /* 0x00000000aaaa7220 */ /* 0x080fe20000410000 */
[-C--:B------:R-:W-:Y:S01]  /*207b0*/  ISETP.GE.AND P2, PT, R14, R245.reuse, PT ;  /* 0x000000f50e00720c */ /* 0x080fe20003f46270 */
[----:B------:R-:W-:Y:S01]  /*207c0*/  FMUL.FTZ R169, R169, R0 ;  /* 0x00000000a9a97220 */ /* 0x000fe20000410000 */
[-C--:B------:R-:W-:Y:S01]  /*207d0*/  ISETP.GE.OR P1, PT, R12, R248.reuse, !P1 ;  /* 0x000000f80c00720c */ /* 0x080fe20004f26670 */
[----:B------:R-:W3:Y:S01]  /*207e0*/  MUFU.TANH R186, R176 ;  /* 0x000000b000ba7308 */ /* 0x000ee20000002400 */
[----:B--2---:R-:W-:Y:S01]  /*207f0*/  FSEL R18, R2, -INF , !P6 ;  /* 0xff80000002127808 */ /* 0x004fe20007000000 */
[----:B------:R-:W-:Y:S01]  /*20800*/  VIADD R21, R12, 0x9 ;  /* 0x000000090c157836 */ /* 0x000fe20000000000 */
[----:B------:R-:W-:Y:S01]  /*20810*/  ISETP.GE.OR P2, PT, R14, R248, !P2 ;  /* 0x000000f80e00720c */ /* 0x000fe20005746670 */
[-C--:B------:R-:W-:Y:S01]  /*20820*/  FMUL.FTZ R168, R168, R0.reuse ;  /* 0x00000000a8a87220 */ /* 0x080fe20000410000 */
[----:B------:R-:W-:Y:S01]  /*20830*/  ISETP.GE.AND P6, PT, R15, R245, PT ;  /* 0x000000f50f00720c */ /* 0x000fe20003fc6270 */
[----:B------:R-:W-:Y:S01]  /*20840*/  FMUL.FTZ R177, R179, R0 ;  /* 0x00000000b3b17220 */ /* 0x000fe20000410000 */
[----:B------:R-:W-:Y:S01]  /*20850*/  FSEL R14, R165, -INF , !P1 ;  /* 0xff800000a50e7808 */ /* 0x000fe20004800000 */
[----:B------:R-:W-:Y:S01]  /*20860*/  VIADD R22, R12, 0x10 ;  /* 0x000000100c167836 */ /* 0x000fe20000000000 */
[C---:B------:R-:W-:Y:S01]  /*20870*/  ISETP.GE.AND P1, PT, R15.reuse, R247, PT ;  /* 0x000000f70f00720c */ /* 0x040fe20003f26270 */
[----:B------:R-:W2:Y:S01]  /*20880*/  MUFU.TANH R178, R178 ;  /* 0x000000b200b27308 */ /* 0x000ea20000002400 */
[----:B------:R-:W-:Y:S01]  /*20890*/  ISETP.GE.OR P6, PT, R15, R248, !P6 ;  /* 0x000000f80f00720c */ /* 0x000fe200077c6670 */
[----:B------:R-:W-:Y:S01]  /*208a0*/  FMUL.FTZ R171, R171, R0 ;  /* 0x00000000abab7220 */ /* 0x000fe20000410000 */
[----:B------:R-:W-:Y:S01]  /*208b0*/  FSEL R2, R184, -INF , !P2 ;  /* 0xff800000b8027808 */ /* 0x000fe20005000000 */
[----:B------:R-:W-:-:S04]  /*208c0*/  DEPBAR.LE SB0, 0x0 ;  /* 0x000080000000791a */ /* 0x000fc80000000000 */
[-C--:B------:R-:W-:Y:S02]  /*208d0*/  ISETP.GE.AND P2, PT, R21, R247.reuse, PT ;  /* 0x000000f71500720c */ /* 0x080fe40003f46270 */
[----:B------:R-:W-:Y:S01]  /*208e0*/  ISETP.GE.OR P1, PT, R15, R246, !P1 ;  /* 0x000000f60f00720c */ /* 0x000fe20004f26670 */
[----:B------:R-:W4:Y:S01]  /*208f0*/  MUFU.TANH R177, R177 ;  /* 0x000000b100b17308 */ /* 0x000f220000002400 */
[----:B------:R-:W-:Y:S01]  /*20900*/  FSEL R15, R187, -INF , !P6 ;  /* 0xff800000bb0f7808 */ /* 0x000fe20007000000 */
[----:B------:R-:W-:Y:S01]  /*20910*/  FMUL.FTZ R172, R172, R0 ;  /* 0x00000000acac7220 */ /* 0x000fe20000410000 */
[----:B------:R-:W-:Y:S01]  /*20920*/  ISETP.GE.OR P2, PT, R21, R246, !P2 ;  /* 0x000000f61500720c */ /* 0x000fe20005746670 */
[----:B------:R-:W-:Y:S01]  /*20930*/  HMMA.16816.F32 R32, R180, R26, R32 ;  /* 0x0000001ab420723c */ /* 0x000fe20000001820 */
[----:B------:R-:W-:Y:S01]  /*20940*/  ISETP.GE.AND P6, PT, R22, R247, PT ;  /* 0x000000f71600720c */ /* 0x000fe20003fc6270 */
[----:B------:R-:W-:Y:S01]  /*20950*/  FMUL.FTZ R19, R173, R0 ;  /* 0x00000000ad137220 */ /* 0x000fe20000410000 */
[----:B------:R-:W-:Y:S01]  /*20960*/  FSEL R16, R16, -INF , !P1 ;  /* 0xff80000010107808 */ /* 0x000fe20004800000 */
[----:B------:R-:W-:Y:S01]  /*20970*/  VIADD R23, R12, 0x11 ;  /* 0x000000110c177836 */ /* 0x000fe20000000000 */
[----:B------:R-:W-:Y:S01]  /*20980*/  ISETP.GE.AND P1, PT, R21, R245, PT ;  /* 0x000000f51500720c */ /* 0x000fe20003f26270 */
[----:B------:R-:W-:Y:S01]  /*20990*/  MUFU.TANH R176, R172 ;  /* 0x000000ac00b07308 */ /* 0x000fe20000002400 */
[----:B------:R-:W-:-:S02]  /*209a0*/  FSEL R17, R17, -INF , !P2 ;  /* 0xff80000011117808 */ /* 0x000fc40005000000 */
[C---:B------:R-:W-:Y:S02]  /*209b0*/  ISETP.GE.OR P6, PT, R22.reuse, R246, !P6 ;  /* 0x000000f61600720c */ /* 0x040fe400077c6670 */
[-C--:B------:R-:W-:Y:S01]  /*209c0*/  ISETP.GE.AND P2, PT, R22, R245.reuse, PT ;  /* 0x000000f51600720c */ /* 0x080fe20003f46270 */
[----:B------:R-:W-:Y:S01]  /*209d0*/  FMUL.FTZ R20, R175, R0 ;  /* 0x00000000af147220 */ /* 0x000fe20000410000 */
[-C--:B------:R-:W-:Y:S01]  /*209e0*/  ISETP.GE.OR P1, PT, R21, R248.reuse, !P1 ;  /* 0x000000f81500720c */ /* 0x080fe20004f26670 */
[----:B------:R-:W5:Y:S01]  /*209f0*/  MUFU.TANH R24, R24 ;  /* 0x0000001800187308 */ /* 0x000f620000002400 */
[----:B---3--:R-:W-:Y:S01]  /*20a00*/  FSEL R173, R186, -INF , !P6 ;  /* 0xff800000baad7808 */ /* 0x008fe20007000000 */
[----:B------:R-:W-:Y:S01]  /*20a10*/  VIADD R21, R12, 0x18 ;  /* 0x000000180c157836 */ /* 0x000fe20000000000 */
[----:B------:R-:W-:Y:S01]  /*20a20*/  ISETP.GE.OR P2, PT, R22, R248, !P2 ;  /* 0x000000f81600720c */ /* 0x000fe20005746670 */
[----:B-1----:R-:W-:Y:S01]  /*20a30*/  HMMA.16816.F32 R28, R180, R4, R28 ;  /* 0x00000004b41c723c */ /* 0x002fe2000000181c */
[----:B------:R-:W-:-:S03]  /*20a40*/  ISETP.GE.AND P6, PT, R23, R245, PT ;  /* 0x000000f51700720c */ /* 0x000fc60003fc6270 */
[----:B------:R-:W1:Y:S01]  /*20a50*/  MUFU.TANH R19, R19 ;  /* 0x0000001300137308 */ /* 0x000e620000002400 */
[----:B------:R-:W-:Y:S02]  /*20a60*/  FMUL.FTZ R174, R174, R0 ;  /* 0x00000000aeae7220 */ /* 0x000fe40000410000 */
[----:B------:R-:W-:Y:S01]  /*20a70*/  FSEL R4, R25, -INF , !P1 ;  /* 0xff80000019047808 */ /* 0x000fe20004800000 */
[----:B------:R-:W-:Y:S01]  /*20a80*/  VIADD R26, R12, 0x19 ;  /* 0x000000190c1a7836 */ /* 0x000fe20000000000 */
[CC--:B------:R-:W-:Y:S02]  /*20a90*/  ISETP.GE.AND P1, PT, R23.reuse, R247.reuse, PT ;  /* 0x000000f71700720c */ /* 0x0c0fe40003f26270 */
[----:B--2---:R-:W-:Y:S01]  /*20aa0*/  FSEL R22, R178, -INF , !P2 ;  /* 0xff800000b2167808 */ /* 0x004fe20005000000 */
[----:B------:R-:W2:Y:S01]  /*20ab0*/  MUFU.TANH R20, R20 ;  /* 0x0000001400147308 */ /* 0x000ea20000002400 */
[----:B------:R-:W-:Y:S02]  /*20ac0*/  ISETP.GE.OR P6, PT, R23, R248, !P6 ;  /* 0x000000f81700720c */ /* 0x000fe400077c6670 */
[----:B------:R-:W-:-:S02]  /*20ad0*/  ISETP.GE.AND P2, PT, R21, R247, PT ;  /* 0x000000f71500720c */ /* 0x000fc40003f46270 */
[-C--:B------:R-:W-:Y:S02]  /*20ae0*/  ISETP.GE.OR P1, PT, R23, R246.reuse, !P1 ;  /* 0x000000f61700720c */ /* 0x080fe40004f26670 */
[----:B----4-:R-:W-:Y:S01]  /*20af0*/  FSEL R23, R177, -INF , !P6 ;  /* 0xff800000b1177808 */ /* 0x010fe20007000000 */
[----:B------:R3:W4:Y:S01]  /*20b00*/  MUFU.TANH R179, R174 ;  /* 0x000000ae00b37308 */ /* 0x0007220000002400 */
[----:B------:R-:W-:Y:S02]  /*20b10*/  ISETP.GE.OR P2, PT, R21, R246, !P2 ;  /* 0x000000f61500720c */ /* 0x000fe40005746670 */
[----:B------:R-:W-:Y:S01]  /*20b20*/  ISETP.GE.AND P6, PT, R26, R247, PT ;  /* 0x000000f71a00720c */ /* 0x000fe20003fc6270 */
[----:B------:R-:W-:-:S04]  /*20b30*/  VIADD R27, R12, 0x20 ;  /* 0x000000200c1b7836 */ /* 0x000fc80000000000 */
[----:B------:R-:W4:Y:S01]  /*20b40*/  MUFU.TANH R184, R170 ;  /* 0x000000aa00b87308 */ /* 0x000f220000002400 */
[----:B------:R-:W-:Y:S01]  /*20b50*/  ISETP.GE.OR P6, PT, R26, R246, !P6 ;  /* 0x000000f61a00720c */ /* 0x000fe200077c6670 */
[-C--:B------:R-:W-:Y:S01]  /*20b60*/  FMUL.FTZ R32, R32, R0.reuse ;  /* 0x0000000020207220 */ /* 0x080fe20000410000 */
[----:B-----5:R-:W-:Y:S01]  /*20b70*/  FSEL R172, R24, -INF , !P1 ;  /* 0xff80000018ac7808 */ /* 0x020fe20004800000 */
[----:B------:R-:W-:Y:S01]  /*20b80*/  FMUL.FTZ R24, R34, R0 ;  /* 0x0000000022187220 */ /* 0x000fe20000410000 */
[----:B------:R-:W-:-:S03]  /*20b90*/  ISETP.GE.AND P1, PT, R21, R245, PT ;  /* 0x000000f51500720c */ /* 0x000fc60003f26270 */
[----:B------:R-:W5:Y:S01]  /*20ba0*/  MUFU.TANH R188, R169 ;  /* 0x000000a900bc7308 */ /* 0x000f620000002400 */
[----:B---3--:R-:W-:Y:S02]  /*20bb0*/  FSEL R174, R176, -INF , !P2 ;  /* 0xff800000b0ae7808 */ /* 0x008fe40005000000 */
[----:B------:R-:W-:Y:S01]  /*20bc0*/  ISETP.GE.AND P2, PT, R26, R245, PT ;  /* 0x000000f51a00720c */ /* 0x000fe20003f46270 */
[----:B------:R-:W-:Y:S01]  /*20bd0*/  HMMA.16816.F32 R192, R180, R6, R192 ;  /* 0x00000006b4c0723c */ /* 0x000fe200000018c0 */
[----:B-1----:R-:W-:Y:S01]  /*20be0*/  FSEL R175, R19, -INF , !P6 ;  /* 0xff80000013af7808 */ /* 0x002fe20007000000 */
[----:B------:R-:W-:Y:S02]  /*20bf0*/  VIADD R19, R12, 0x21 ;  /* 0x000000210c137836 */ /* 0x000fe40000000000 */
[----:B------:R-:W1:Y:S01]  /*20c00*/  MUFU.TANH R189, R168 ;  /* 0x000000a800bd7308 */ /* 0x000e620000002400 */
[-C--:B------:R-:W-:Y:S02]  /*20c10*/  ISETP.GE.OR P2, PT, R26, R248.reuse, !P2 ;  /* 0x000000f81a00720c */ /* 0x080fe40005746670 */
[----:B------:R-:W-:-:S02]  /*20c20*/  ISETP.GE.OR P1, PT, R21, R248, !P1 ;  /* 0x000000f81500720c */ /* 0x000fc40004f26670 */
[----:B------:R-:W-:-:S03]  /*20c30*/  ISETP.GE.AND P6, PT, R27, R245, PT ;  /* 0x000000f51b00720c */ /* 0x000fc60003fc6270 */
[----:B------:R-:W3:Y:S01]  /*20c40*/  MUFU.TANH R5, R32 ;  /* 0x0000002000057308 */ /* 0x000ee20000002400 */
[----:B--2---:R-:W-:Y:S01]  /*20c50*/  FSEL R20, R20, -INF , !P2 ;  /* 0xff80000014147808 */ /* 0x004fe20005000000 */
[----:B------:R-:W-:Y:S01]  /*20c60*/  FMUL.FTZ R25, R35, R0 ;  /* 0x0000000023197220 */ /* 0x000fe20000410000 */
[-C--:B------:R-:W-:Y:S01]  /*20c70*/  ISETP.GE.AND P2, PT, R19, R247.reuse, PT ;  /* 0x000000f71300720c */ /* 0x080fe20003f46270 */
[----:B------:R-:W-:Y:S01]  /*20c80*/  VIADD R7, R12, 0x28 ;  /* 0x000000280c077836 */ /* 0x000fe20000000000 */
[----:B----4-:R-:W-:Y:S02]  /*20c90*/  FSEL R21, R179, -INF , !P1 ;  /* 0xff800000b3157808 */ /* 0x010fe40004800000 */
[C---:B------:R-:W-:Y:S01]  /*20ca0*/  ISETP.GE.OR P6, PT, R27.reuse, R248, !P6 ;  /* 0x000000f81b00720c */ /* 0x040fe200077c6670 */
[----:B------:R-:W2:Y:S01]  /*20cb0*/  MUFU.TANH R24, R24 ;  /* 0x0000001800187308 */ /* 0x000ea20000002400 */
[----:B------:R-:W-:Y:S02]  /*20cc0*/  ISETP.GE.AND P1, PT, R27, R247, PT ;  /* 0x000000f71b00720c */ /* 0x000fe40003f26270 */
[----:B------:R-:W-:-:S02]  /*20cd0*/  ISETP.GE.OR P2, PT, R19, R246, !P2 ;  /* 0x000000f61300720c */ /* 0x000fc40005746670 */
[----:B------:R-:W-:-:S03]  /*20ce0*/  FSEL R184, R184, -INF , !P6 ;  /* 0xff800000b8b87808 */ /* 0x000fc60007000000 */
[----:B------:R-:W4:Y:S01]  /*20cf0*/  MUFU.TANH R185, R171 ;  /* 0x000000ab00b97308 */ /* 0x000f220000002400 */
[----:B------:R-:W-:Y:S01]  /*20d00*/  ISETP.GE.OR P1, PT, R27, R246, !P1 ;  /* 0x000000f61b00720c */ /* 0x000fe20004f26670 */
[----:B------:R-:W-:Y:S01]  /*20d10*/  FMUL.FTZ R33, R33, R0 ;  /* 0x0000000021217220 */ /* 0x000fe20000410000 */
[----:B------:R-:W-:Y:S02]  /*20d20*/  ISETP.GE.AND P6, PT, R7, R247, PT ;  /* 0x000000f70700720c */ /* 0x000fe40003fc6270 */
[----:B-----5:R-:W-:-:S03]  /*20d30*/  FSEL R188, R188, -INF , !P2 ;  /* 0xff800000bcbc7808 */ /* 0x020fc60005000000 */
[----:B------:R-:W5:Y:S01]  /*20d40*/  MUFU.TANH R25, R25 ;  /* 0x0000001900197308 */ /* 0x000f620000002400 */
[-C--:B------:R-:W-:Y:S01]  /*20d50*/  ISETP.GE.AND P2, PT, R7, R245.reuse, PT ;  /* 0x000000f50700720c */ /* 0x080fe20003f46270 */
[----:B------:R-:W-:Y:S01]  /*20d60*/  VIADD R6, R12, 0x29 ;  /* 0x000000290c067836 */ /* 0x000fe20000000000 */
[----:B-1----:R-:W-:Y:S01]  /*20d70*/  FSEL R189, R189, -INF , !P1 ;  /* 0xff800000bdbd7808 */ /* 0x002fe20004800000 */
[----:B------:R-:W-:Y:S01]  /*20d80*/  FMUL.FTZ R29, R29, R0 ;  /* 0x000000001d1d7220 */ /* 0x000fe20000410000 */
[----:B------:R-:W-:Y:S02]  /*20d90*/  ISETP.GE.OR P6, PT, R7, R246, !P6 ;  /* 0x000000f60700720c */ /* 0x000fe400077c6670 */
[----:B------:R-:W-:Y:S01]  /*20da0*/  ISETP.GE.AND P1, PT, R19, R245, PT ;  /* 0x000000f51300720c */ /* 0x000fe20003f26270 */
[----:B------:R-:W1:Y:S01]  /*20db0*/  MUFU.TANH R187, R33 ;  /* 0x0000002100bb7308 */ /* 0x000e620000002400 */
[----:B------:R-:W-:Y:S02]  /*20dc0*/  ISETP.GE.OR P2, PT, R7, R248, !P2 ;  /* 0x000000f80700720c */ /* 0x000fe40005746670 */
[----:B---3--:R-:W-:Y:S01]  /*20dd0*/  FSEL R186, R5, -INF , !P6 ;  /* 0xff80000005ba7808 */ /* 0x008fe20007000000 */
[----:B------:R-:W-:Y:S01]  /*20de0*/  FMUL.FTZ R28, R28, R0 ;  /* 0x000000001c1c7220 */ /* 0x000fe20000410000 */
[----:B------:R-:W-:-:S02]  /*20df0*/  ISETP.GE.OR P1, PT, R19, R248, !P1 ;  /* 0x000000f81300720c */ /* 0x000fc40004f26670 */
[----:B------:R-:W-:Y:S01]  /*20e00*/  ISETP.GE.AND P6, PT, R6, R245, PT ;  /* 0x000000f50600720c */ /* 0x000fe20003fc6270 */
[----:B------:R-:W3:Y:S01]  /*20e10*/  MUFU.TANH R170, R29 ;  /* 0x0000001d00aa7308 */ /* 0x000ee20000002400 */
[----:B--2---:R-:W-:Y:S01]  /*20e20*/  FSEL R182, R24, -INF , !P2 ;  /* 0xff80000018b67808 */ /* 0x004fe20005000000 */
[-C--:B------:R-:W-:Y:S01]  /*20e30*/  FMUL.FTZ R30, R30, R0.reuse ;  /* 0x000000001e1e7220 */ /* 0x080fe20000410000 */
[----:B------:R-:W-:Y:S01]  /*20e40*/  FMUL.FTZ R24, R194, R0 ;  /* 0x00000000c2187220 */ /* 0x000fe20000410000 */
[----:B----4-:R-:W-:Y:S01]  /*20e50*/  FSEL R185, R185, -INF , !P1 ;  /* 0xff800000b9b97808 */ /* 0x010fe20004800000 */
[----:B------:R-:W-:Y:S01]  /*20e60*/  VIADD R7, R12, 0x31 ;  /* 0x000000310c077836 */ /* 0x000fe20000000000 */
[C---:B------:R-:W-:Y:S02]  /*20e70*/  ISETP.GE.OR P6, PT, R6.reuse, R248, !P6 ;  /* 0x000000f80600720c */ /* 0x040fe400077c6670 */
[-C--:B------:R-:W-:Y:S01]  /*20e80*/  ISETP.GE.AND P1, PT, R6, R247.reuse, PT ;  /* 0x000000f70600720c */ /* 0x080fe20003f26270 */
[----:B------:R-:W2:Y:S01]  /*20e90*/  MUFU.TANH R28, R28 ;  /* 0x0000001c001c7308 */ /* 0x000ea20000002400 */
[----:B-----5:R-:W-:Y:S01]  /*20ea0*/  FSEL R183, R25, -INF , !P6 ;  /* 0xff80000019b77808 */ /* 0x020fe20007000000 */
[----:B------:R-:W-:Y:S01]  /*20eb0*/  VIADD R5, R12, 0x30 ;  /* 0x000000300c057836 */ /* 0x000fe20000000000 */
[----:B------:R-:W-:Y:S01]  /*20ec0*/  ISETP.GE.OR P1, PT, R6, R246, !P1 ;  /* 0x000000f60600720c */ /* 0x000fe20004f26670 */
[----:B------:R-:W-:Y:S01]  /*20ed0*/  FMUL.FTZ R169, R192, R0 ;  /* 0x00000000c0a97220 */ /* 0x000fe20000410000 */
[----:B------:R-:W-:-:S03]  /*20ee0*/  ISETP.GE.AND P6, PT, R7, R247, PT ;  /* 0x000000f70700720c */ /* 0x000fc60003fc6270 */
[----:B------:R-:W4:Y:S01]  /*20ef0*/  MUFU.TANH R168, R30 ;  /* 0x0000001e00a87308 */ /* 0x000f220000002400 */
[----:B------:R-:W-:Y:S01]  /*20f00*/  FMUL.FTZ R31, R31, R0 ;  /* 0x000000001f1f7220 */ /* 0x000fe20000410000 */
[----:B-1----:R-:W-:Y:S01]  /*20f10*/  FSEL R187, R187, -INF , !P1 ;  /* 0xff800000bbbb7808 */ /* 0x002fe20004800000 */
[----:B------:R-:W-:Y:S01]  /*20f20*/  VIADD R6, R12, 0x38 ;  /* 0x000000380c067836 */ /* 0x000fe20000000000 */
[----:B------:R-:W-:-:S04]  /*20f30*/  ISETP.GE.OR P6, PT, R7, R246, !P6 ;  /* 0x000000f60700720c */ /* 0x000fc800077c6670 */
[----:B------:R-:W1:Y:S01]  /*20f40*/  MUFU.TANH R24, R24 ;  /* 0x0000001800187308 */ /* 0x000e620000002400 */
[C---:B------:R-:W-:Y:S02]  /*20f50*/  ISETP.GE.AND P2, PT, R5.reuse, R247, PT ;  /* 0x000000f70500720c */ /* 0x040fe40003f46270 */
[----:B------:R-:W-:Y:S02]  /*20f60*/  ISETP.GE.AND P1, PT, R5, R245, PT ;  /* 0x000000f50500720c */ /* 0x000fe40003f26270 */
[----:B---3--:R-:W-:-:S03]  /*20f70*/  FSEL R170, R170, -INF , !P6 ;  /* 0xff800000aaaa7808 */ /* 0x008fc60007000000 */
[----:B------:R-:W3:Y:S01]  /*20f80*/  MUFU.TANH R165, R31 ;  /* 0x0000001f00a57308 */ /* 0x000ee20000002400 */
[----:B------:R-:W-:Y:S01]  /*20f90*/  ISETP.GE.OR P2, PT, R5, R246, !P2 ;  /* 0x000000f60500720c */ /* 0x000fe20005746670 */
[----:B------:R-:W-:Y:S01]  /*20fa0*/  FMUL.FTZ R25, R195, R0 ;  /* 0x00000000c3197220 */ /* 0x000fe20000410000 */
[----:B------:R-:W-:Y:S01]  /*20fb0*/  ISETP.GE.OR P1, PT, R5, R248, !P1 ;  /* 0x000000f80500720c */ /* 0x000fe20004f26670 */
[----:B------:R-:W-:Y:S01]  /*20fc0*/  FMUL.FTZ R5, R193, R0 ;  /* 0x00000000c1057220 */ /* 0x000fe20000410000 */
[----:B------:R-:W-:-:S03]  /*20fd0*/  ISETP.GE.AND P6, PT, R6, R245, PT ;  /* 0x000000f50600720c */ /* 0x000fc60003fc6270 */
[----:B------:R-:W5:Y:S01]  /*20fe0*/  MUFU.TANH R169, R169 ;  /* 0x000000a900a97308 */ /* 0x000f620000002400 */
[----:B------:R-:W-:Y:S02]  /*20ff0*/  ISETP.GE.OR P6, PT, R6, R248, !P6 ;  /* 0x000000f80600720c */ /* 0x000fe400077c6670 */
[----:B--2---:R-:W-:Y:S02]  /*21000*/  FSEL R171, R28, -INF , !P2 ;  /* 0xff8000001cab7808 */ /* 0x004fe40005000000 */
[----:B----4-:R-:W-:Y:S02]  /*21010*/  FSEL R168, R168, -INF , !P1 ;  /* 0xff800000a8a87808 */ /* 0x010fe40004800000 */
[----:B------:R-:W-:Y:S01]  /*21020*/  ISETP.GE.AND P2, PT, R7, R245, PT ;  /* 0x000000f50700720c */ /* 0x000fe20003f46270 */
[----:B------:R-:W2:Y:S01]  /*21030*/  MUFU.TANH R5, R5 ;  /* 0x0000000500057308 */ /* 0x000ea20000002400 */
[----:B------:R-:W-:Y:S02]  /*21040*/  ISETP.GE.AND P1, PT, R6, R247, PT ;  /* 0x000000f70600720c */ /* 0x000fe40003f26270 */
[----:B-1----:R-:W-:-:S02]  /*21050*/  FSEL R24, R24, -INF , !P6 ;  /* 0xff80000018187808 */ /* 0x002fc40007000000 */
[----:B------:R-:W-:-:S03]  /*21060*/  ISETP.GT.AND P6, PT, R243, R231, PT ;  /* 0x000000e7f300720c */ /* 0x000fc60003fc4270 */
[----:B------:R-:W1:Y:S01]  /*21070*/  MUFU.TANH R25, R25 ;  /* 0x0000001900197308 */ /* 0x000e620000002400 */
[----:B------:R-:W-:Y:S01]  /*21080*/  BAR.SYNC.DEFER_BLOCKING 0x0 ;  /* 0x0000000000007b1d */ /* 0x000fe20000010000 */
[----:B------:R-:W-:Y:S01]  /*21090*/  ISETP.GE.OR P2, PT, R7, R248, !P2 ;  /* 0x000000f80700720c */ /* 0x000fe20005746670 */
[----:B------:R-:W-:Y:S01]  /*210a0*/  VIADD R12, R12, 0x39 ;  /* 0x000000390c0c7836 */ /* 0x000fe20000000000 */
[----:B------:R-:W-:Y:S02]  /*210b0*/  ISETP.GE.OR P1, PT, R6, R246, !P1 ;  /* 0x000000f60600720c */ /* 0x000fe40004f26670 */
[----:B---3--:R-:W-:Y:S02]  /*210c0*/  FSEL R165, R165, -INF , !P2 ;  /* 0xff800000a5a57808 */ /* 0x008fe40005000000 */
[----:B-----5:R-:W-:Y:S02]  /*210d0*/  FSEL R169, R169, -INF , !P1 ;  /* 0xff800000a9a97808 */ /* 0x020fe40004800000 */
[----:B------:R-:W-:-:S02]  /*210e0*/  ISETP.GE.AND P2, PT, R12, R247, PT ;  /* 0x000000f70c00720c */ /* 0x000fc40003f46270 */
[C---:B------:R-:W-:Y:S01]  /*210f0*/  ISETP.GE.AND P1, PT, R12.reuse, R245, PT ;  /* 0x000000f50c00720c */ /* 0x040fe20003f26270 */
[----:B------:R-:W-:Y:S01]  /*21100*/  BSSY B1, `(.L_x_3087) ;  /* 0x00000fc000017945 */ /* 0x000fe20003800000 */
[C---:B------:R-:W-:Y:S02]  /*21110*/  ISETP.GE.OR P2, PT, R12.reuse, R246, !P2 ;  /* 0x000000f60c00720c */ /* 0x040fe40005746670 */
[----:B------:R-:W-:Y:S01]  /*21120*/  ISETP.GE.OR P1, PT, R12, R248, !P1 ;  /* 0x000000f80c00720c */ /* 0x000fe20004f26670 */
[----:B------:R-:W-:Y:S01]  /*21130*/  IMAD.MOV.U32 R181, RZ, RZ, R166 ;  /* 0x000000ffffb57224 */ /* 0x000fe200078e00a6 */
[----:B--2---:R-:W-:Y:S01]  /*21140*/  FSEL R166, R5, -INF , !P2 ;  /* 0xff80000005a67808 */ /* 0x004fe20005000000 */
[----:B------:R-:W-:Y:S01]  /*21150*/  IMAD.MOV.U32 R180, RZ, RZ, R167 ;  /* 0x000000ffffb47224 */ /* 0x000fe200078e00a7 */
[----:B-1----:R-:W-:Y:S01]  /*21160*/  FSEL R25, R25, -INF , !P1 ;  /* 0xff80000019197808 */ /* 0x002fe20004800000 */
        /* <DEDUP_REMOVED lines=42> */
[----:B------:R-:W-:-:S03]  /*21410*/  LOP3.LUT R0, RZ, R28, RZ, 0x33, !PT ;  /* 0x0000001cff007212 */ /* 0x000fc600078e33ff */
[----:B------:R-:W-:Y:S01]  /*21420*/  @P1 VIADD R26, R26, 0x1 ;  /* 0x000000011a1a1836 */ /* 0x000fe20000000000 */
[----:B------:R-:W-:-:S03]  /*21430*/  ISETP.GE.AND P1, PT, R5, RZ, PT ;  /* 0x000000ff0500720c */ /* 0x000fc60003f26270 */
[----:B------:R-:W-:Y:S02]  /*21440*/  IMAD.MOV.U32 R6, RZ, RZ, R26 ;  /* 0x000000ffff067224 */ /* 0x000fe400078e001a */
[----:B------:R-:W-:Y:S01]  /*21450*/  @P2 VIADD R27, R27, 0x1 ;  /* 0x000000011b1b2836 */ /* 0x000fe20000000000 */
[----:B------:R-:W-:-:S04]  /*21460*/  ISETP.NE.AND P2, PT, R28, RZ, PT ;  /* 0x000000ff1c00720c */ /* 0x000fc80003f45270 */
[----:B------:R-:W-:Y:S02]  /*21470*/  MOV R7, R27 ;  /* 0x0000001b00077202 */ /* 0x000fe40000000f00 */
[----:B------:R-:W2:Y:S01]  /*21480*/  LD.E.64 R26, desc[UR4][R10.64+0x38] ;  /* 0x000038040a1a7980 */ /* 0x000ea2000c101b00 */
[----:B------:R-:W-:Y:S02]  /*21490*/  @!P1 IMAD.MOV R6, RZ, RZ, -R6 ;  /* 0x000000ffff069224 */ /* 0x000fe400078e0a06 */
[----:B------:R-:W-:-:S03]  /*214a0*/  @!P0 IMAD.MOV R7, RZ, RZ, -R7 ;  /* 0x000000ffff078224 */ /* 0x000fc600078e0a07 */
[C---:B------:R-:W-:Y:S02]  /*214b0*/  SEL R6, R0.reuse, R6, !P2 ;  /* 0x0000000600067207 */ /* 0x040fe40005000000 */
[----:B------:R-:W-:-:S03]  /*214c0*/  SEL R7, R0, R7, !P2 ;  /* 0x0000000700077207 */ /* 0x000fc60005000000 */
[----:B------:R-:W-:-:S04]  /*214d0*/  IMAD.WIDE R32, R6, 0x4, R240 ;  /* 0x0000000406207825 */ /* 0x000fc800078e02f0 */
[----:B------:R-:W-:Y:S01]  /*214e0*/  IMAD.WIDE R30, R7, 0x4, R240 ;  /* 0x00000004071e7825 */ /* 0x000fe200078e02f0 */
        /* <DEDUP_REMOVED lines=12> */
[----:B----4-:R-:W-:Y:S02]  /*215b0*/  IMAD R5, R31, R0, RZ ;  /* 0x000000001f057224 */ /* 0x010fe400078e02ff */
[----:B------:R-:W-:-:S04]  /*215c0*/  IMAD.WIDE.U32 R28, R0, R30, R28 ;  /* 0x0000001e001c7225 */ /* 0x000fc800078e001c */
[----:B------:R-:W-:Y:S02]  /*215d0*/  IMAD R5, R30, R7, R5 ;  /* 0x000000071e057224 */ /* 0x000fe400078e0205 */
[----:B------:R-:W-:-:S03]  /*215e0*/  IMAD.MOV.U32 R19, RZ, RZ, R28 ;  /* 0x000000ffff137224 */ /* 0x000fc600078e001c */
[----:B------:R-:W-:Y:S01]  /*215f0*/  IADD3 R12, R29, R5, RZ ;  /* 0x000000051d0c7210 */ /* 0x000fe20007ffe0ff */
[----:B------:R-:W-:Y:S05]  /*21600*/  BRA `(.L_x_3091) ;  /* 0x0000000000147947 */ /* 0x000fea0003800000 */
.L_x_3090:
[----:B------:R-:W-:Y:S02]  /*21610*/  R2UR UR4, R8 ;  /* 0x00000000080472ca */ /* 0x000fe400000e0000 */
[----:B------:R-:W-:-:S13]  /*21620*/  R2UR UR5, R9 ;  /* 0x00000000090572ca */ /* 0x000fda00000e0000 */
[----:B------:R-:W2:Y:S02]  /*21630*/  LD.E R19, desc[UR4][R10.64+0x38] ;  /* 0x000038040a137980 */ /* 0x000ea4000c101900 */
[----:B--2---:R-:W-:-:S05]  /*21640*/  IMAD.U32 R19, R19, -0x40, RZ ;  /* 0xffffffc013137824 */ /* 0x004fca00078e00ff */
[----:B------:R-:W-:Y:S02]  /*21650*/  SHF.R.S32.HI R12, RZ, 0x1f, R19 ;  /* 0x0000001fff0c7819 */ /* 0x000fe40000011413 */
.L_x_3091:
[----:B------:R-:W-:Y:S05]  /*21660*/  BSYNC B0 ;  /* 0x0000000000007941 */ /* 0x000fea0003800000 */
.L_x_3089:
        /* <DEDUP_REMOVED lines=39> */
[C---:B------:R-:W-:Y:S01]  /*218e0*/  @P5 LEA.HI.X R197, R0.reuse, R232, R6, 0x1, P0 ;  /* 0x000000e800c55211 */ /* 0x040fe200000f0c06 */
[----:B------:R-:W-:Y:S01]  /*218f0*/  @!PT LDS RZ, [RZ] ;  /* 0x00000000fffff984 */ /* 0x000fe20000000800 */
[----:B------:R-:W-:Y:S01]  /*21900*/  @!PT LDS RZ, [RZ] ;  /* 0x00000000fffff984 */ /* 0x000fe20000000800 */
[----:B------:R-:W-:Y:S01]  /*21910*/  @!PT LDS RZ, [RZ] ;  /* 0x00000000fffff984 */ /* 0x000fe20000000800 */
[----:B------:R-:W-:Y:S01]  /*21920*/  @!P2 LDGSTS.E.BYPASS.LTC128B.128 [R242+0x8000], desc[UR4][R34.64] ;  /* 0x0800000022f2afae */ /* 0x000fe2000b901d44 */
[----:B------:R-:W-:-:S03]  /*21930*/  @P3 LEA R192, P0, R0, R233, 0x1 ;  /* 0x000000e900c03211 */ /* 0x000fc600078008ff */
[----:B------:R1:W-:Y:S01]  /*21940*/  @!P2 STL [R1], R2 ;  /* 0x000000020100a387 */ /* 0x0003e20000100800 */
[----:B------:R-:W-:-:S03]  /*21950*/  @P3 LEA.HI.X R193, R0, R232, R6, 0x1, P0 ;  /* 0x000000e800c13211 */ /* 0x000fc600000f0c06 */
[----:B-1----:R-:W5:Y:S04]  /*21960*/  LDL.LU.64 R2, [R1+0x8] ;  /* 0x0000080001027983 */ /* 0x002f680000300a00 */
[----:B------:R-:W2:Y:S01]  /*21970*/  LDL.LU.64 R6, [R1] ;  /* 0x0000000001067983 */ /* 0x000ea20000300a00 */
[C---:B------:R-:W-:Y:S02]  /*21980*/  @P5 R2UR UR12, R8.reuse ;  /* 0x00000000080c52ca */ /* 0x040fe400000e0000 */
[C---:B------:R-:W-:Y:S01]  /*21990*/  @P5 R2UR UR13, R9.reuse ;  /* 0x00000000090d52ca */ /* 0x040fe200000e0000 */
[----:B------:R1:W-:Y:S01]  /*219a0*/  @P2 STS.128 [R242+0x8000], RZ ;  /* 0x008000fff2002388 */ /* 0x0003e20000000c00 */
[----:B------:R-:W-:Y:S02]  /*219b0*/  @P4 R2UR UR10, R8 ;  /* 0x00000000080a42ca */ /* 0x000fe400000e0000 */
[----:B------:R-:W-:-:S02]  /*219c0*/  @P4 R2UR UR11, R9 ;  /* 0x00000000090b42ca */ /* 0x000fc400000e0000 */
[C---:B------:R-:W-:Y:S02]  /*219d0*/  @P3 R2UR UR8, R8.reuse ;  /* 0x00000000080832ca */ /* 0x040fe400000e0000 */
[C---:B------:R-:W-:Y:S02]  /*219e0*/  @P3 R2UR UR9, R9.reuse ;  /* 0x00000000090932ca */ /* 0x040fe400000e0000 */
[----:B------:R-:W-:Y:S02]  /*219f0*/  @P3 R2UR UR14, R8 ;  /* 0x00000000080e32ca */ /* 0x000fe400000e0000 */
[----:B------:R-:W-:Y:S02]  /*21a00*/  @P3 R2UR UR15, R9 ;  /* 0x00000000090f32ca */ /* 0x000fe400000e0000 */
[----:B--2---:R-:W-:Y:S01]  /*21a10*/  @!P2 LEA.HI.X R7, R19, R232, R12, 0x1, P1 ;  /* 0x000000e81307a211 */ /* 0x004fe200008f0c0c */
[----:B------:R-:W-:Y:S02]  /*21a20*/  IMAD.MOV.U32 R232, RZ, RZ, R6 ;  /* 0x000000ffffe87224 */ /* 0x000fe400078e0006 */
[----:B------:R-:W-:-:S02]  /*21a30*/  @P5 IMAD.MOV.U32 R6, RZ, RZ, R34 ;  /* 0x000000ffff065224 */ /* 0x000fc400078e0022 */
[----:B------:R-:W-:Y:S02]  /*21a40*/  IMAD.MOV.U32 R233, RZ, RZ, R7 ;  /* 0x000000ffffe97224 */ /* 0x000fe400078e0007 */
[----:B------:R-:W-:-:S05]  /*21a50*/  @P5 IMAD.MOV.U32 R7, RZ, RZ, R35 ;  /* 0x000000ffff075224 */ /* 0x000fca00078e0023 */
[----:B------:R-:W-:Y:S01]  /*21a60*/  @!PT LDS RZ, [RZ] ;  /* 0x00000000fffff984 */ /* 0x000fe20000000800 */
[----:B------:R-:W-:Y:S01]  /*21a70*/  @!PT LDS RZ, [RZ] ;  /* 0x00000000fffff984 */ /* 0x000fe20000000800 */
[----:B------:R-:W-:Y:S01]  /*21a80*/  @!PT LDS RZ, [RZ] ;  /* 0x00000000fffff984 */ /* 0x000fe20000000800 */
[----:B------:R2:W-:Y:S01]  /*21a90*/  @P5 LDGSTS.E.BYPASS.LTC128B.128 [R242+0xa000], desc[UR12][R6.64+0x80] ;  /* 0x0a00008006f25fae */ /* 0x0005e2000b901d4c */
[----:B------:R-:W-:Y:S02]  /*21aa0*/  @!P2 R2UR UR12, R8 ;  /* 0x00000000080ca2ca */ /* 0x000fe400000e0000 */
[----:B------:R-:W-:Y:S01]  /*21ab0*/  @!P2 R2UR UR13, R9 ;  /* 0x00000000090da2ca */ /* 0x000fe200000e0000 */
[----:B------:R1:W-:Y:S01]  /*21ac0*/  @!P5 STS.128 [R242+0xa000], RZ ;  /* 0x00a000fff200d388 */ /* 0x0003e20000000c00 */
[----:B--2---:R-:W-:Y:S02]  /*21ad0*/  @P4 IMAD.MOV.U32 R6, RZ, RZ, R34 ;  /* 0x000000ffff064224 */ /* 0x004fe400078e0022 */
        /* <DEDUP_REMOVED lines=8> */
[----:B--2---:R-:W-:Y:S02]  /*21b60*/  @P3 IMAD.MOV.U32 R6, RZ, RZ, R34 ;  /* 0x000000ffff063224 */ /* 0x004fe400078e0022 */
[----:B------:R-:W-:-:S05]  /*21b70*/  @P3 IMAD.MOV.U32 R7, RZ, RZ, R35 ;  /* 0x000000ffff073224 */ /* 0x000fca00078e0023 */
[----:B------:R-:W-:Y:S01]  /*21b80*/  @!PT LDS RZ, [RZ] ;  /* 0x00000000fffff984 */ /* 0x000fe20000000800 */
[----:B------:R-:W-:Y:S01]  /*21b90*/  @!PT LDS RZ, [RZ] ;  /* 0x00000000fffff984 */ /* 0x000fe20000000800 */
[----:B------:R-:W-:Y:S01]  /*21ba0*/  @!PT LDS RZ, [RZ] ;  /* 0x00000000fffff984 */ /* 0x000fe20000000800 */
[----:B------:R-:W-:Y:S01]  /*21bb0*/  @P3 LDGSTS.E.BYPASS.LTC128B.128 [R242+0xe000], desc[UR8][R6.64+0x180] ;  /* 0x0e00018006f23fae */ /* 0x000fe2000b901d48 */
[C---:B------:R-:W-:Y:S02]  /*21bc0*/  @P4 R2UR UR8, R8.reuse ;  /* 0x00000000080842ca */ /* 0x040fe400000e0000 */
[C---:B------:R-:W-:Y:S01]  /*21bd0*/  @P4 R2UR UR9, R9.reuse ;  /* 0x00000000090942ca */ /* 0x040fe200000e0000 */
[----:B------:R1:W-:Y:S04]  /*21be0*/  @!P3 STS.128 [R242+0xe000], RZ ;  /* 0x00e000fff200b388 */ /* 0x0003e80000000c00 */
[----:B------:R-:W-:Y:S01]  /*21bf0*/  @!PT LDS RZ, [RZ] ;  /* 0x00000000fffff984 */ /* 0x000fe20000000800 */
[----:B------:R-:W-:Y:S01]  /*21c00*/  @!PT LDS RZ, [RZ] ;  /* 0x00000000fffff984 */ /* 0x000fe20000000800 */
[----:B------:R-:W-:Y:S01]  /*21c10*/  @!PT LDS RZ, [RZ] ;  /* 0x00000000fffff984 */ /* 0x000fe20000000800 */
[----:B------:R2:W-:Y:S01]  /*21c20*/  @!P2 LDGSTS.E.BYPASS.LTC128B.128 [R242+0x8800], desc[UR4][R232.64] ;  /* 0x08800000e8f2afae */ /* 0x0005e2000b901d44 */
[C---:B------:R-:W-:Y:S02]  /*21c30*/  @P3 R2UR UR4, R8.reuse ;  /* 0x00000000080432ca */ /* 0x040fe400000e0000 */
[----:B------:R-:W-:Y:S01]  /*21c40*/  @P3 R2UR UR5, R9 ;  /* 0x00000000090532ca */ /* 0x000fe200000e0000 */
[----:B------:R1:W-:Y:S04]  /*21c50*/  @P2 STS.128 [R242+0x8800], RZ ;  /* 0x008800fff2002388 */ /* 0x0003e80000000c00 */
[----:B------:R-:W-:Y:S01]  /*21c60*/  @!PT LDS RZ, [RZ] ;  /* 0x00000000fffff984 */ /* 0x000fe20000000800 */
[----:B------:R-:W-:Y:S01]  /*21c70*/  @!PT LDS RZ, [RZ] ;  /* 0x00000000fffff984 */ /* 0x000fe20000000800 */
[----:B------:R-:W-:Y:S01]  /*21c80*/  @!PT LDS RZ, [RZ] ;  /* 0x00000000fffff984 */ /* 0x000fe20000000800 */
[----:B------:R1:W-:Y:S01]  /*21c90*/  @P5 LDGSTS.E.BYPASS.LTC128B.128 [R242+0xa800], desc[UR10][R30.64+0x80] ;  /* 0x0a8000801ef25fae */ /* 0x0003e2000b901d4a */
[----:B------:R-:W-:-:S02]  /*21ca0*/  @!P2 R2UR UR10, R8 ;  /* 0x00000000080aa2ca */ /* 0x000fc400000e0000 */
[C---:B------:R-:W-:Y:S01]  /*21cb0*/  @!P2 R2UR UR11, R9.reuse ;  /* 0x00000000090ba2ca */ /* 0x040fe200000e0000 */
        /* <DEDUP_REMOVED lines=13> */
[C---:B------:R-:W-:Y:S01]  /*21d90*/  @P4 R2UR UR5, R9.reuse ;  /* 0x00000000090542ca */ /* 0x040fe200000e0000 */
[----:B------:R1:W-:Y:S01]  /*21da0*/  @!P3 STS.128 [R242+0xe800], RZ ;  /* 0x00e800fff200b388 */ /* 0x0003e20000000c00 */
[----:B--2---:R-:W-:Y:S02]  /*21db0*/  IMAD.MOV.U32 R233, RZ, RZ, R34 ;  /* 0x000000ffffe97224 */ /* 0x004fe400078e0022 */
[----:B------:R-:W-:Y:S01]  /*21dc0*/  IMAD.MOV.U32 R232, RZ, RZ, R35 ;  /* 0x000000ffffe87224 */ /* 0x000fe200078e0023 */
        /* <DEDUP_REMOVED lines=18> */
[----:B------:R-:W-:Y:S02]  /*21ef0*/  @P3 R2UR UR4, R8 ;  /* 0x00000000080432ca */ /* 0x000fe400000e0000 */
        /* <DEDUP_REMOVED lines=28> */
.L_x_3088:
[----:B------:R-:W-:Y:S05]  /*220c0*/  BSYNC B1 ;  /* 0x0000000000017941 */ /* 0x000fea0003800000 */
.L_x_3087:
[----:B------:R-:W-:Y:S02]  /*220d0*/  R2UR UR4, R8 ;  /* 0x00000000080472ca */ /* 0x000fe400000e0000 */
[----:B------:R-:W-:-:S13]  /*220e0*/  R2UR UR5, R9 ;  /* 0x00000000090572ca */ /* 0x000fda00000e0000 */
[----:B-1----:R1:W2:Y:S01]  /*220f0*/  LD.E R27, desc[UR4][R10.64+0xdc] ;  /* 0x0000dc040a1b7980 */ /* 0x0022a2000c101900 */
[----:B------:R-:W-:Y:S02]  /*22100*/  FMNMX.FTZ R7, R164, R13, !PT ;  /* 0x0000000da4077209 */ /* 0x000fe40007810000 */
[----:B-----5:R-:W-:Y:S02]  /*22110*/  FMNMX.FTZ R6, R3, R14, !PT ;  /* 0x0000000e03067209 */ /* 0x020fe40007810000 */
        /* <DEDUP_REMOVED lines=10> */
[----:B------:R-:W-:Y:S01]  /*221c0*/  FMNMX.FTZ R7, R174, R7, !PT ;  /* 0x00000007ae077209 */ /* 0x000fe20007810000 */
[----:B-1----:R-:W-:Y:S01]  /*221d0*/  LDSM.16.MT88.4 R8, [R217+0x10000] ;  /* 0x01000000d908783b */ /* 0x002fe20000004200 */
        /* <DEDUP_REMOVED lines=27> */
[----:B------:R-:W-:Y:S02]  /*22390*/  FSETP.NEU.FTZ.AND P1, PT, R33, -INF , PT ;  /* 0xff8000002100780b */ /* 0x000fe40003f3d000 */
[----:B------:R-:W-:-:S02]  /*223a0*/  FSETP.NEU.FTZ.AND P0, PT, R32, -INF , PT ;  /* 0xff8000002000780b */ /* 0x000fc40003f1d000 */
[----:B------:R-:W-:-:S05]  /*223b0*/  FSEL R5, R33, RZ, P1 ;  /* 0x000000ff21057208 */ /* 0x000fca0000800000 */
[----:B------:R-:W-:Y:S01]  /*223c0*/  FADD.FTZ R5, R164, -R5 ;  /* 0x80000005a4057221 */ /* 0x000fe20000010000 */
[C---:B--2---:R-:W-:Y:S01]  /*223d0*/  FMUL.FTZ R167, R27.reuse, R33 ;  /* 0x000000211ba77220 */ /* 0x044fe20000410000 */
[C---:B------:R-:W-:Y:S02]  /*223e0*/  FMUL.FTZ R26, R27.reuse, R32 ;  /* 0x000000201b1a7220 */ /* 0x040fe40000410000 */
[----:B------:R-:W-:Y:S02]  /*223f0*/  FMUL.FTZ R5, R27, R5 ;  /* 0x000000051b057220 */ /* 0x000fe40000410000 */
[----:B------:R-:W-:Y:S02]  /*22400*/  FSEL R167, R167, RZ, P1 ;  /* 0x000000ffa7a77208 */ /* 0x000fe40000800000 */
[----:B------:R-:W1:Y:S01]  /*22410*/  MUFU.EX2 R164, R5 ;  /* 0x0000000500a47308 */ /* 0x000e620000000800 */
[----:B------:R-:W-:Y:S02]  /*22420*/  FSEL R26, R26, RZ, P0 ;  /* 0x000000ff1a1a7208 */ /* 0x000fe40000000000 */
[-CC-:B------:R-:W-:Y:S01]  /*22430*/  FFMA.FTZ R31, R18, R27.reuse, -R167.reuse ;  /* 0x0000001b121f7223 */ /* 0x180fe200000108a7 */
[-CC-:B------:R-:W-:Y:S01]  /*22440*/  FFMA.FTZ R30, R16, R27.reuse, -R167.reuse ;  /* 0x0000001b101e7223 */ /* 0x180fe200000108a7 */
[-CC-:B------:R-:W-:Y:S01]  /*22450*/  FFMA.FTZ R29, R17, R27.reuse, -R167.reuse ;  /* 0x0000001b111d7223 */ /* 0x180fe200000108a7 */
[-CC-:B------:R-:W-:Y:S01]  /*22460*/  FFMA.FTZ R34, R4, R27.reuse, -R26.reuse ;  /* 0x0000001b04227223 */ /* 0x180fe2000001081a */
[----:B------:R-:W2:Y:S01]  /*22470*/  LDSM.16.MT88.4 R16, [R220+0x10000] ;  /* 0x01000000dc10783b */ /* 0x000ea20000004200 */
[----:B------:R-:W-:Y:S01]  /*22480*/  FSEL R4, R32, RZ, P0 ;  /* 0x000000ff20047208 */ /* 0x000fe20000000000 */
[-CC-:B------:R-:W-:Y:S01]  /*22490*/  FFMA.FTZ R35, R13, R27.reuse, -R167.reuse ;  /* 0x0000001b0d237223 */ /* 0x180fe200000108a7 */
[-CC-:B------:R-:W-:Y:S01]  /*224a0*/  FFMA.FTZ R28, R14, R27.reuse, -R26.reuse ;  /* 0x0000001b0e1c7223 */ /* 0x180fe2000001081a */
[-CC-:B------:R-:W-:Y:S01]  /*224b0*/  FFMA.FTZ R0, R15, R27.reuse, -R26.reuse ;  /* 0x0000001b0f007223 */ /* 0x180fe2000001081a */
[----:B------:R-:W-:Y:S01]  /*224c0*/  FFMA.FTZ R2, R2, R27, -R26 ;  /* 0x0000001b02027223 */ /* 0x000fe2000001081a */
[----:B------:R-:W-:Y:S01]  /*224d0*/  FADD.FTZ R4, R3, -R4 ;  /* 0x8000000403047221 */ /* 0x000fe20000010000 */
[----:B------:R-:W3:Y:S01]  /*224e0*/  LDSM.16.MT88.4 R12, [R218+0x10000] ;  /* 0x01000000da0c783b */ /* 0x000ee20000004200 */
[----:B------:R-:W-:Y:S01]  /*224f0*/  MUFU.EX2 R35, R35 ;  /* 0x0000002300237308 */ /* 0x000fe20000000800 */
[----:B-1----:R-:W-:Y:S01]  /*22500*/  FMUL.FTZ R160, R160, R164 ;  /* 0x000000a4a0a07220 */ /* 0x002fe20000410000 */
[----:B------:R-:W-:Y:S01]  /*22510*/  FMUL.FTZ R3, R27, R4 ;  /* 0x000000041b037220 */ /* 0x000fe20000410000 */
[-C--:B------:R-:W-:Y:S01]  /*22520*/  FMUL.FTZ R161, R161, R164.reuse ;  /* 0x000000a4a1a17220 */ /* 0x080fe20000410000 */
[-C--:B------:R-:W-:Y:S01]  /*22530*/  FMUL.FTZ R156, R156, R164.reuse ;  /* 0x000000a49c9c7220 */ /* 0x080fe20000410000 */
[-C--:B------:R-:W-:Y:S01]  /*22540*/  FMUL.FTZ R157, R157, R164.reuse ;  /* 0x000000a49d9d7220 */ /* 0x080fe20000410000 */
[-C--:B------:R-:W-:Y:S01]  /*22550*/  FMUL.FTZ R152, R152, R164.reuse ;  /* 0x000000a498987220 */ /* 0x080fe20000410000 */
[-C--:B------:R-:W-:Y:S01]  /*22560*/  FMUL.FTZ R153, R153, R164.reuse ;  /* 0x000000a499997220 */ /* 0x080fe20000410000 */
[----:B------:R-:W1:Y:S01]  /*22570*/  MUFU.EX2 R31, R31 ;  /* 0x0000001f001f7308 */ /* 0x000e620000000800 */
        /* <DEDUP_REMOVED lines=15> */
[----:B------:R-:W4:Y:S01]  /*22670*/  MUFU.EX2 R29, R29 ;  /* 0x0000001d001d7308 */ /* 0x000f220000000800 */
[----:B-1----:R-:W-:Y:S01]  /*22680*/  F2FP.F16.F32.PACK_AB R4, R31, R35 ;  /* 0x000000231f04723e */ /* 0x002fe200000000ff */
        /* <DEDUP_REMOVED lines=13> */
[----:B------:R-:W-:Y:S01]  /*22760*/  FMUL.FTZ R68, R68, R164 ;  /* 0x000000a444447220 */ /* 0x000fe20000410000 */
[----:B------:R-:W1:Y:S01]  /*22770*/  MUFU.EX2 R2, R2 ;  /* 0x0000000200027308 */ /* 0x000e620000000800 */
[----:B----4-:R-:W-:Y:S01]  /*22780*/  F2FP.F16.F32.PACK_AB R6, R29, R30 ;  /* 0x0000001e1d06723e */ /* 0x010fe200000000ff */
        /* <DEDUP_REMOVED lines=31> */
[----:B----4-:R-:W-:Y:S01]  /*22980*/  F2FP.F16.F32.PACK_AB R7, R34, R0 ;  /* 0x000000002207723e */ /* 0x010fe200000000ff */
[-CC-:B------:R-:W-:Y:S01]  /*22990*/  FFMA.FTZ R176, R173, R27.reuse, -R167.reuse ;  /* 0x0000001badb07223 */ /* 0x180fe200000108a7 */
[-CC-:B------:R-:W-:Y:S01]  /*229a0*/  FFMA.FTZ R173, R172, R27.reuse, -R167.reuse ;  /* 0x0000001bacad7223 */ /* 0x180fe200000108a7 */
[-CC-:B------:R-:W-:Y:S01]  /*229b0*/  FFMA.FTZ R174, R174, R27.reuse, -R167.reuse ;  /* 0x0000001baeae7223 */ /* 0x180fe200000108a7 */
[-CC-:B------:R-:W-:Y:S01]  /*229c0*/  FFMA.FTZ R175, R175, R27.reuse, -R167.reuse ;  /* 0x0000001bafaf7223 */ /* 0x180fe200000108a7 */
[----:B------:R4:W4:Y:S01]  /*229d0*/  MUFU.EX2 R172, R176 ;  /* 0x000000b000ac7308 */ /* 0x0009220000000800 */
[-CC-:B------:R-:W-:Y:S01]  /*229e0*/  FFMA.FTZ R177, R23, R27.reuse, -R26.reuse ;  /* 0x0000001b17b17223 */ /* 0x180fe2000001081a */
[--C-:B------:R-:W-:Y:S01]  /*229f0*/  FFMA.FTZ R178, R21, R27, -R26.reuse ;  /* 0x0000001b15b27223 */ /* 0x100fe2000001081a */
        /* <DEDUP_REMOVED lines=72> */
[----:B------:R-:W-:Y:S01]  /*22e80*/  FMUL.FTZ R123, R123, R3 ;  /* 0x000000037b7b7220 */ /* 0x000fe20000410000 */
[C---:B------:R-:W-:Y:S01]  /*22e90*/  HMMA.16816.F32 R40, R4.reuse, R14, R40 ;  /* 0x0000000e0428723c */ /* 0x040fe20000001828 */
[----:B------:R-:W2:Y:S01]  /*22ea0*/  LDSM.16.MT88.4 R12, [R216+0x12000] ;  /* 0x01200000d80c783b */ /* 0x000ea20000004200 */
[-CC-:B----4-:R-:W-:Y:S01]  /*22eb0*/  FFMA.FTZ R176, R22, R27.reuse, -R26.reuse ;  /* 0x0000001b16b07223 */ /* 0x190fe2000001081a */
[--C-:B------:R-:W-:Y:S01]  /*22ec0*/  FFMA.FTZ R179, R20, R27, -R26.reuse ;  /* 0x0000001b14b37223 */ /* 0x100fe2000001081a */
[----:B------:R-:W-:Y:S01]  /*22ed0*/  MUFU.EX2 R173, R173 ;  /* 0x000000ad00ad7308 */ /* 0x000fe20000000800 */
        /* <DEDUP_REMOVED lines=9> */
[----:B------:R-:W-:Y:S01]  /*22f70*/  MUFU.EX2 R174, R174 ;  /* 0x000000ae00ae7308 */ /* 0x000fe20000000800 */
[-C--:B------:R-:W-:Y:S01]  /*22f80*/  FMUL.FTZ R130, R130, R3.reuse ;  /* 0x0000000382827220 */ /* 0x080fe20000410000 */
[----:B------:R-:W-:Y:S01]  /*22f90*/  FMUL.FTZ R131, R131, R3 ;  /* 0x0000000383837220 */ /* 0x000fe20000410000 */
[----:B------:R-:W-:Y:S01]  /*22fa0*/  LDSM.16.MT88.4 R20, [R218+0x12800] ;  /* 0x01280000da14783b */ /* 0x000fe20000004200 */
[-CC-:B------:R-:W-:Y:S01]  /*22fb0*/  FFMA.FTZ R189, R189, R27.reuse, -R167.reuse ;  /* 0x0000001bbdbd7223 */ /* 0x180fe200000108a7 */
[-CC-:B------:R-:W-:Y:S01]  /*22fc0*/  FFMA.FTZ R188, R188, R27.reuse, -R167.reuse ;  /* 0x0000001bbcbc7223 */ /* 0x180fe200000108a7 */
[-CC-:B------:R-:W-:Y:S01]  /*22fd0*/  FFMA.FTZ R186, R186, R27.reuse, -R167.reuse ;  /* 0x0000001bbaba7223 */ /* 0x180fe200000108a7 */
[-CC-:B------:R-:W-:Y:S01]  /*22fe0*/  FFMA.FTZ R187, R187, R27.reuse, -R167.reuse ;  /* 0x0000001bbbbb7223 */ /* 0x180fe200000108a7 */
[----:B------:R-:W-:Y:S01]  /*22ff0*/  MUFU.EX2 R175, R175 ;  /* 0x000000af00af7308 */ /* 0x000fe20000000800 */
[-CC-:B------:R-:W-:Y:S01]  /*23000*/  FFMA.FTZ R184, R184, R27.reuse, -R26.reuse ;  /* 0x0000001bb8b87223 */ /* 0x180fe2000001081a */
[-CC-:B------:R-:W-:Y:S01]  /*23010*/  FFMA.FTZ R185, R185, R27.reuse, -R26.reuse ;  /* 0x0000001bb9b97223 */ /* 0x180fe2000001081a */
[-CC-:B------:R-:W-:Y:S01]  /*23020*/  FFMA.FTZ R182, R182, R27.reuse, -R26.reuse ;  /* 0x0000001bb6b67223 */ /* 0x180fe2000001081a */
[-CC-:B------:R-:W-:Y:S01]  /*23030*/  FFMA.FTZ R183, R183, R27.reuse, -R26.reuse ;  /* 0x0000001bb7b77223 */ /* 0x180fe2000001081a */
[-CC-:B------:R-:W-:Y:S01]  /*23040*/  FFMA.FTZ R171, R171, R27.reuse, -R167.reuse ;  /* 0x0000001babab7223 */ /* 0x180fe200000108a7 */
[-CC-:B------:R-:W-:Y:S01]  /*23050*/  FFMA.FTZ R170, R170, R27.reuse, -R167.reuse ;  /* 0x0000001baaaa7223 */ /* 0x180fe200000108a7 */
[C---:B-1----:R-:W-:Y:S01]  /*23060*/  HMMA.16816.F32 R52, R4.reuse, R16, R52 ;  /* 0x000000100434723c */ /* 0x042fe20000001834 */
[----:B------:R-:W1:Y:S01]  /*23070*/  MUFU.EX2 R176, R176 ;  /* 0x000000b000b07308 */ /* 0x000e620000000800 */
[-CC-:B------:R-:W-:Y:S01]  /*23080*/  FFMA.FTZ R169, R169, R27.reuse, -R167.reuse ;  /* 0x0000001ba9a97223 */ /* 0x180fe200000108a7 */
[-C--:B------:R-:W-:Y:S01]  /*23090*/  FFMA.FTZ R166, R166, R27.reuse, -R167 ;  /* 0x0000001ba6a67223 */ /* 0x080fe200000108a7 */
[-CC-:B------:R-:W-:Y:S01]  /*230a0*/  FFMA.FTZ R167, R168, R27.reuse, -R26.reuse ;  /* 0x0000001ba8a77223 */ /* 0x180fe2000001081a */
[-CC-:B------:R-:W-:Y:S01]  /*230b0*/  FFMA.FTZ R165, R165, R27.reuse, -R26.reuse ;  /* 0x0000001ba5a57223 */ /* 0x180fe2000001081a */
[C---:B------:R-:W-:Y:S01]  /*230c0*/  HMMA.16816.F32 R56, R4.reuse, R18, R56 ;  /* 0x000000120438723c */ /* 0x040fe20000001838 */
[----:B------:R-:W4:Y:S01]  /*230d0*/  LDSM.16.MT88.4 R16, [R218+0x14000] ;  /* 0x01400000da10783b */ /* 0x000f220000004200 */
[-CC-:B------:R-:W-:Y:S01]  /*230e0*/  FFMA.FTZ R168, R24, R27.reuse, -R26.reuse ;  /* 0x0000001b18a87223 */ /* 0x180fe2000001081a */
[----:B------:R-:W4:Y:S01]  /*230f0*/  MUFU.EX2 R177, R177 ;  /* 0x000000b100b17308 */ /* 0x000f220000000800 */
[----:B------:R-:W-:Y:S01]  /*23100*/  FFMA.FTZ R190, R25, R27, -R26 ;  /* 0x0000001b19be7223 */ /* 0x000fe2000001081a */
[----:B------:R-:W-:Y:S01]  /*23110*/  FFMA.FTZ R35, R250, R164, R35 ;  /* 0x000000a4fa237223 */ /* 0x000fe20000010023 */
[C---:B--2---:R-:W-:Y:S01]  /*23120*/  HMMA.16816.F32 R60, R4.reuse, R12, R60 ;  /* 0x0000000c043c723c */ /* 0x044fe2000000183c */
[----:B------:R-:W-:Y:S01]  /*23130*/  FFMA.FTZ R3, R249, R3, R28 ;  /* 0x00000003f9037223 */ /* 0x000fe2000001001c */
[----:B------:R-:W-:Y:S01]  /*23140*/  LDSM.16.MT88.4 R24, [R217+0x13800] ;  /* 0x01380000d918783b */ /* 0x000fe20000004200 */
[----:B------:R-:W-:Y:S01]  /*23150*/  FADD.FTZ R35, R31, R35 ;  /* 0x000000231f237221 */ /* 0x000fe20000010000 */
[----:B------:R-:W-:Y:S01]  /*23160*/  MOV R164, R33 ;  /* 0x0000002100a47202 */ /* 0x000fe20000000f00 */
[----:B------:R-:W-:Y:S01]  /*23170*/  MUFU.EX2 R178, R178 ;  /* 0x000000b200b27308 */ /* 0x000fe20000000800 */
[----:B------:R-:W-:Y:S01]  /*23180*/  HMMA.16816.F32 R64, R4, R14, R64 ;  /* 0x0000000e0440723c */ /* 0x000fe20000001840 */
[----:B------:R-:W2:Y:S01]  /*23190*/  LDSM.16.MT88.4 R12, [R217+0x14000] ;  /* 0x01400000d90c783b */ /* 0x000ea20000004200 */
[----:B------:R-:W-:Y:S01]  /*231a0*/  FADD.FTZ R3, R2, R3 ;  /* 0x0000000302037221 */ /* 0x000fe20000010000 */
[----:B------:R-:W-:-:S03]  /*231b0*/  FADD.FTZ R35, R30, R35 ;  /* 0x000000231e237221 */ /* 0x000fc60000010000 */
[----:B---3--:R-:W-:Y:S01]  /*231c0*/  HMMA.16816.F32 R68, R4, R8, R68 ;  /* 0x000000080444723c */ /* 0x008fe20000001844 */
[----:B------:R-:W3:Y:S01]  /*231d0*/  MUFU.EX2 R179, R179 ;  /* 0x000000b300b37308 */ /* 0x000ee20000000800 */
[----:B------:R-:W-:Y:S01]  /*231e0*/  FADD.FTZ R3, R0, R3 ;  /* 0x0000000300037221 */ /* 0x000fe20000010000 */
[----:B------:R-:W-:-:S03]  /*231f0*/  FADD.FTZ R35, R29, R35 ;  /* 0x000000231d237221 */ /* 0x000fc60000010000 */
[----:B------:R-:W-:Y:S01]  /*23200*/  HMMA.16816.F32 R72, R4, R10, R72 ;  /* 0x0000000a0448723c */ /* 0x000fe20000001848 */
[----:B------:R-:W3:Y:S01]  /*23210*/  LDSM.16.MT88.4 R8, [R216+0x14000] ;  /* 0x01400000d808783b */ /* 0x000ee20000004200 */
[----:B------:R-:W-:Y:S01]  /*23220*/  FADD.FTZ R3, R34, R3 ;  /* 0x0000000322037221 */ /* 0x000fe20000010000 */
[----:B------:R-:W3:Y:S01]  /*23230*/  MUFU.EX2 R189, R189 ;  /* 0x000000bd00bd7308 */ /* 0x000ee20000000800 */
[----:B------:R-:W-:Y:S02]  /*23240*/  FADD.FTZ R35, R172, R35 ;  /* 0x00000023ac237221 */ /* 0x000fe40000010000 */
[----:B-1----:R-:W-:-:S05]  /*23250*/  FADD.FTZ R3, R176, R3 ;  /* 0x00000003b0037221 */ /* 0x002fca0000010000 */
[----:B------:R-:W-:Y:S01]  /*23260*/  MUFU.EX2 R188, R188 ;  /* 0x000000bc00bc7308 */ /* 0x000fe20000000800 */
[C---:B----4-:R-:W-:Y:S07]  /*23270*/  HMMA.16816.F32 R76, R4.reuse, R16, R76 ;  /* 0x00000010044c723c */ /* 0x050fee000000184c */
[----:B------:R-:W-:Y:S01]  /*23280*/  MUFU.EX2 R186, R186 ;  /* 0x000000ba00ba7308 */ /* 0x000fe20000000800 */
[C---:B------:R-:W-:Y:S01]  /*23290*/  HMMA.16816.F32 R80, R4.reuse, R18, R80 ;  /* 0x000000120450723c */ /* 0x040fe20000001850 */
[----:B------:R-:W1:Y:S06]  /*232a0*/  LDSM.16.MT88.4 R16, [R220+0x16000] ;  /* 0x01600000dc10783b */ /* 0x000e6c0000004200 */
[----:B------:R-:W-:Y:S01]  /*232b0*/  MUFU.EX2 R187, R187 ;  /* 0x000000bb00bb7308 */ /* 0x000fe20000000800 */
[C---:B--2---:R-:W-:Y:S06]  /*232c0*/  HMMA.16816.F32 R84, R4.reuse, R12, R84 ;  /* 0x0000000c0454723c */ /* 0x044fec0000001854 */
[C---:B------:R-:W-:Y:S01]  /*232d0*/  HMMA.16816.F32 R88, R4.reuse, R14, R88 ;  /* 0x0000000e0458723c */ /* 0x040fe20000001858 */
[----:B------:R-:W2:Y:S01]  /*232e0*/  LDSM.16.MT88.4 R12, [R218+0x16000] ;  /* 0x01600000da0c783b */ /* 0x000ea20000004200 */
[----:B------:R-:W4:Y:S04]  /*232f0*/  MUFU.EX2 R184, R184 ;  /* 0x000000b800b87308 */ /* 0x000f280000000800 */
[C---:B---3--:R-:W-:Y:S04]  /*23300*/  HMMA.16816.F32 R92, R4.reuse, R8, R92 ;  /* 0x00000008045c723c */ /* 0x048fe8000000185c */
[----:B------:R-:W3:Y:S02]  /*23310*/  MUFU.EX2 R185, R185 ;  /* 0x000000b900b97308 */ /* 0x000ee40000000800 */
[C---:B------:R-:W-:Y:S01]  /*23320*/  HMMA.16816.F32 R96, R4.reuse, R10, R96 ;  /* 0x0000000a0460723c */ /* 0x040fe20000001860 */
[----:B------:R-:W4:Y:S05]  /*23330*/  LDSM.16.MT88.4 R8, [R217+0x16000] ;  /* 0x01600000d908783b */ /* 0x000f2a0000004200 */
[----:B------:R-:W-:Y:S08]  /*23340*/  MUFU.EX2 R182, R182 ;  /* 0x000000b600b67308 */ /* 0x000ff00000000800 */
[----:B------:R-:W3:Y:S01]  /*23350*/  MUFU.EX2 R183, R183 ;  /* 0x000000b700b77308 */ /* 0x000ee20000000800 */
[C---:B-1----:R-:W-:Y:S07]  /*23360*/  HMMA.16816.F32 R100, R4.reuse, R16, R100 ;  /* 0x000000100464723c */ /* 0x042fee0000001864 */
[----:B------:R-:W1:Y:S01]  /*23370*/  MUFU.EX2 R171, R171 ;  /* 0x000000ab00ab7308 */ /* 0x000e620000000800 */
[C---:B------:R-:W-:Y:S01]  /*23380*/  HMMA.16816.F32 R104, R4.reuse, R18, R104 ;  /* 0x000000120468723c */ /* 0x040fe20000001868 */
[----:B------:R-:W3:Y:S05]  /*23390*/  LDSM.16.MT88.4 R16, [R216+0x16000] ;  /* 0x01600000d810783b */ /* 0x000eea0000004200 */
[C---:B--2---:R-:W-:Y:S01]  /*233a0*/  HMMA.16816.F32 R108, R4.reuse, R12, R108 ;  /* 0x0000000c046c723c */ /* 0x044fe2000000186c */
[----:B------:R-:W-:Y:S05]  /*233b0*/  MUFU.EX2 R170, R170 ;  /* 0x000000aa00aa7308 */ /* 0x000fea0000000800 */
[C---:B------:R-:W-:Y:S01]  /*233c0*/  HMMA.16816.F32 R112, R4.reuse, R14, R112 ;  /* 0x0000000e0470723c */ /* 0x040fe20000001870 */
[----:B------:R-:W2:Y:S02]  /*233d0*/  LDSM.16.MT88.4 R12, [R220+0x10800] ;  /* 0x01080000dc0c783b */ /* 0x000ea40000004200 */
[----:B------:R-:W-:Y:S03]  /*233e0*/  MUFU.EX2 R169, R169 ;  /* 0x000000a900a97308 */ /* 0x000fe60000000800 */
[C---:B----4-:R-:W-:Y:S05]  /*233f0*/  HMMA.16816.F32 R116, R4.reuse, R8, R116 ;  /* 0x000000080474723c */ /* 0x050fea0000001874 */
[----:B------:R-:W-:Y:S01]  /*23400*/  MUFU.EX2 R166, R166 ;  /* 0x000000a600a67308 */ /* 0x000fe20000000800 */
[C---:B------:R-:W-:Y:S01]  /*23410*/  HMMA.16816.F32 R120, R4.reuse, R10, R120 ;  /* 0x0000000a0478723c */ /* 0x040fe20000001878 */
[----:B------:R-:W4:Y:S06]  /*23420*/  LDSM.16.MT88.4 R8, [R218+0x10800] ;  /* 0x01080000da08783b */ /* 0x000f2c0000004200 */
[----:B------:R-:W1:Y:S08]  /*23430*/  MUFU.EX2 R167, R167 ;  /* 0x000000a700a77308 */ /* 0x000e700000000800 */
[----:B------:R-:W1:Y:S01]  /*23440*/  MUFU.EX2 R165, R165 ;  /* 0x000000a500a57308 */ /* 0x000e620000000800 */
[C---:B---3--:R-:W-:Y:S06]  /*23450*/  HMMA.16816.F32 R124, R4.reuse, R16, R124 ;  /* 0x00000010047c723c */ /* 0x048fec000000187c */
[----:B------:R-:W-:Y:S01]  /*23460*/  HMMA.16816.F32 R128, R4, R18, R128 ;  /* 0x000000120480723c */ /* 0x000fe20000001880 */
[----:B------:R-:W3:Y:S01]  /*23470*/  LDSM.16.MT88.4 R16, [R217+0x10800] ;  /* 0x01080000d910783b */ /* 0x000ee20000004200 */
[----:B------:R-:W1:Y:S05]  /*23480*/  MUFU.EX2 R168, R168 ;  /* 0x000000a800a87308 */ /* 0x000e6a0000000800 */
[C---:B------:R-:W-:Y:S01]  /*23490*/  F2FP.F16.F32.PACK_AB R4, R173.reuse, R172 ;  /* 0x000000acad04723e */ /* 0x040fe200000000ff */
[----:B------:R-:W-:Y:S01]  /*234a0*/  FADD.FTZ R173, R173, R35 ;  /* 0x00000023adad7221 */ /* 0x000fe20000010000 */
[----:B------:R-:W-:Y:S01]  /*234b0*/  F2FP.F16.F32.PACK_AB R5, R177, R176 ;  /* 0x000000b0b105723e */ /* 0x000fe200000000ff */
[----:B------:R-:W1:Y:S01]  /*234c0*/  MUFU.EX2 R190, R190 ;  /* 0x000000be00be7308 */ /* 0x000e620000000800 */
[----:B------:R-:W-:Y:S01]  /*234d0*/  F2FP.F16.F32.PACK_AB R6, R175, R174 ;  /* 0x000000aeaf06723e */ /* 0x000fe200000000ff */
[----:B------:R-:W-:Y:S01]  /*234e0*/  FADD.FTZ R177, R177, R3 ;  /* 0x00000003b1b17221 */ /* 0x000fe20000010000 */
[----:B------:R-:W-:Y:S01]  /*234f0*/  F2FP.F16.F32.PACK_AB R7, R179, R178 ;  /* 0x000000b2b307723e */ /* 0x000fe200000000ff */
[----:B------:R-:W-:Y:S01]  /*23500*/  FADD.FTZ R173, R174, R173 ;  /* 0x000000adaead7221 */ /* 0x000fe20000010000 */
[----:B------:R-:W-:Y:S01]  /*23510*/  MOV R3, R32 ;  /* 0x0000002000037202 */ /* 0x000fe20000000f00 */
[----:B------:R-:W-:-:S02]  /*23520*/  FADD.FTZ R177, R178, R177 ;  /* 0x000000b1b2b17221 */ /* 0x000fc40000010000 */
[----:B------:R-:W-:Y:S02]  /*23530*/  FADD.FTZ R175, R175, R173 ;  /* 0x000000adafaf7221 */ /* 0x000fe40000010000 */
        /* <DEDUP_REMOVED lines=165> */
.L_x_3083:
[----:B------:R-:W-:Y:S05]  /*23f90*/  @!P6 BRA `(.L_x_3092) ;  /* 0x0000005400e0e947 */ /* 0x000fea0003800000 */
[----:B------:R-:W-:Y:S02]  /*23fa0*/  MOV R2, R3 ;  /* 0x0000000300027202 */ /* 0x000fe40000000f00 */
[----:B------:R-:W-:-:S07]  /*23fb0*/  MOV R0, R164 ;  /* 0x000000a400007202 */ /* 0x000fce0000000f00 */
.L_x_3101:
        /* <DEDUP_REMOVED lines=81> */
.L_x_3094:
[----:B--2---:R-:W-:Y:S02]  /*244d0*/  R2UR UR4, R164 ;  /* 0x00000000a40472ca */ /* 0x004fe400000e0000 */
[----:B------:R-:W-:Y:S11]  /*244e0*/  R2UR UR5, R165 ;  /* 0x00000000a50572ca */ /* 0x000ff600000e0000 */
[----:B------:R-:W-:Y:S02]  /*244f0*/  @!UPT UIADD3 URZ, URZ, URZ, URZ ;  /* 0x0000003f3f3ff290 */ /* 0x000fe4000fffe03f */
[----:B-1----:R-:W2:Y:S02]  /*24500*/  LD.E R10, desc[UR4][R166.64+0x40] ;  /* 0x00004004a60a7980 */ /* 0x002ea4000c101900 */
[----:B--2---:R-:W-:Y:S05]  /*24510*/  IMAD.U32 R10, R10, -0x40, RZ ;  /* 0xffffffc00a0a7824 */ /* 0x004fea00078e00ff */
[----:B------:R-:W-:Y:S02]  /*24520*/  SHF.R.S32.HI R4, RZ, 0x1f, R10 ;  /* 0x0000001fff047819 */ /* 0x000fe4000001140a */
.L_x_3095:
[----:B------:R-:W-:Y:S05]  /*24530*/  BSYNC B0 ;  /* 0x0000000000007941 */ /* 0x000fea0003800000 */
.L_x_3093:
        /* <DEDUP_REMOVED lines=161> */
[C---:B------:R-:W-:Y:S03]  /*24f50*/  HMMA.16816.F32 R8, R32.reuse, R10, RZ ;  /* 0x0000000a2008723c */ /* 0x040fe600000018ff */
[----:B------:R-:W3:Y:S03]  /*24f60*/  LD.E R3, desc[UR4][R166.64+0x18c] ;  /* 0x00018c04a6037980 */ /* 0x000ee6000c101900 */
        /* <DEDUP_REMOVED lines=17> */
[----:B------:R-:W-:Y:S01]  /*25080*/  HMMA.16816.F32 R32, R172, R190, R32 ;  /* 0x000000beac20723c */ /* 0x000fe20000001820 */
[----:B------:R-:W3:Y:S04]  /*25090*/  LDSM.16.M88.4 R172, [R221] ;  /* 0x00000000ddac783b */ /* 0x000ee80000000200 */
[----:B------:R-:W4:Y:S01]  /*250a0*/  LDSM.16.M88.4 R188, [R212+0x800] ;  /* 0x00080000d4bc783b */ /* 0x000f220000000200 */
[C---:B-1----:R-:W-:Y:S06]  /*250b0*/  HMMA.16816.F32 R4, R168.reuse, R176, R4 ;  /* 0x000000b0a804723c */ /* 0x042fec0000001804 */
[C---:B------:R-:W-:Y:S01]  /*250c0*/  HMMA.16816.F32 R8, R168.reuse, R178, R8 ;  /* 0x000000b2a808723c */ /* 0x040fe20000001808 */
[----:B------:R-:W1:Y:S05]  /*250d0*/  LDSM.16.M88.4 R176, [R212+0x1000] ;  /* 0x00100000d4b0783b */ /* 0x000e6a0000000200 */
        /* <DEDUP_REMOVED lines=8> */
[----:B------:R-:W-:Y:S04]  /*25160*/  LDSM.16.M88.4 R168, [R226+0x2000] ;  /* 0x00200000e2a8783b */ /* 0x000fe80000000200 */
[----:B------:R-:W2:Y:S01]  /*25170*/  LDSM.16.M88.4 R180, [R225+0xa000] ;  /* 0x00a00000e1b4783b */ /* 0x000ea20000000200 */
[C---:B---3--:R-:W-:Y:S06]  /*25180*/  HMMA.16816.F32 R4, R172.reuse, R184, R4 ;  /* 0x000000b8ac04723c */ /* 0x048fec0000001804 */
[C---:B------:R-:W-:Y:S01]  /*25190*/  HMMA.16816.F32 R8, R172.reuse, R186, R8 ;  /* 0x000000baac08723c */ /* 0x040fe20000001808 */
[----:B------:R-:W3:Y:S05]  /*251a0*/  LDSM.16.M88.4 R184, [R225+0xa800] ;  /* 0x00a80000e1b8783b */ /* 0x000eea0000000200 */
[C---:B----4-:R-:W-:Y:S06]  /*251b0*/  HMMA.16816.F32 R12, R172.reuse, R188, R12 ;  /* 0x000000bcac0c723c */ /* 0x050fec000000180c */
        /* <DEDUP_REMOVED lines=57> */
[C---:B----4-:R-:W-:Y:S06]  /*25550*/  HMMA.16816.F32 R28, R172.reuse, R188, R28 ;  /* 0x000000bcac1c723c */ /* 0x050fec000000181c */
[----:B------:R-:W-:Y:S01]  /*25560*/  HMMA.16816.F32 R32, R172, R190, R32 ;  /* 0x000000beac20723c */ /* 0x000fe20000001820 */
[----:B------:R-:W-:Y:S04]  /*25570*/  LDSM.16.M88.4 R172, [R224+0x4000] ;  /* 0x00400000e0ac783b */ /* 0x000fe80000000200 */
        /* <DEDUP_REMOVED lines=23> */
[C---:B------:R-:W-:Y:S06]  /*256f0*/  HMMA.16816.F32 R28, R172.reuse, R192, R28 ;  /* 0x000000c0ac1c723c */ /* 0x040fec000000181c */
        /* <DEDUP_REMOVED lines=8> */
[----:B------:R-:W-:Y:S05]  /*25780*/  LDSM.16.M88.4 R180, [R226+0x6000] ;  /* 0x00600000e2b4783b */ /* 0x000fea0000000200 */
[C---:B---3--:R-:W-:Y:S06]  /*25790*/  HMMA.16816.F32 R20, R168.reuse, R184, R20 ;  /* 0x000000b8a814723c */ /* 0x048fec0000001814 */
[C---:B------:R-:W-:Y:S01]  /*257a0*/  HMMA.16816.F32 R24, R168.reuse, R186, R24 ;  /* 0x000000baa818723c */ /* 0x040fe20000001818 */
[----:B------:R-:W-:Y:S05]  /*257b0*/  LDSM.16.M88.4 R184, [R225+0xe000] ;  /* 0x00e00000e1b8783b */ /* 0x000fea0000000200 */
[C---:B------:R-:W-:Y:S06]  /*257c0*/  HMMA.16816.F32 R28, R168.reuse, R188, R28 ;  /* 0x000000bca81c723c */ /* 0x040fec000000181c */
[----:B------:R-:W-:Y:S01]  /*257d0*/  HMMA.16816.F32 R32, R168, R190, R32 ;  /* 0x000000bea820723c */ /* 0x000fe20000001820 */
[----:B------:R-:W2:Y:S04]  /*257e0*/  LDSM.16.M88.4 R168, [R212+0x5800] ;  /* 0x00580000d4a8783b */ /* 0x000ea80000000200 */
[----:B------:R-:W3:Y:S01]  /*257f0*/  LDSM.16.M88.4 R188, [R225+0xe800] ;  /* 0x00e80000e1bc783b */ /* 0x000ee20000000200 */
        /* <DEDUP_REMOVED lines=8> */
[----:B------:R-:W-:Y:S05]  /*25880*/  LDSM.16.M88.4 R176, [R202] ;  /* 0x00000000cab0783b */ /* 0x000fea0000000200 */
[C---:B--2---:R-:W-:Y:S06]  /*25890*/  HMMA.16816.F32 R28, R172.reuse, R168, R28 ;  /* 0x000000a8ac1c723c */ /* 0x044fec000000181c */
[----:B------:R-:W-:Y:S01]  /*258a0*/  HMMA.16816.F32 R32, R172, R170, R32 ;  /* 0x000000aaac20723c */ /* 0x000fe20000001820 */
[----:B------:R-:W-:Y:S04]  /*258b0*/  LDSM.16.M88.4 R168, [R224+0x6000] ;  /* 0x00600000e0a8783b */ /* 0x000fe80000000200 */
[----:B------:R-:W1:Y:S01]  /*258c0*/  LDSM.16.M88.4 R172, [R203] ;  /* 0x00000000cbac783b */ /* 0x000e620000000200 */
[C---:B------:R-:W-:Y:S06]  /*258d0*/  HMMA.16816.F32 R4, R180.reuse, R184, R4 ;  /* 0x000000b8b404723c */ /* 0x040fec0000001804 */
[C---:B------:R-:W-:Y:S01]  /*258e0*/  HMMA.16816.F32 R8, R180.reuse, R186, R8 ;  /* 0x000000bab408723c */ /* 0x040fe20000001808 */
[----:B------:R-:W2:Y:S05]  /*258f0*/  LDSM.16.M88.4 R184, [R201] ;  /* 0x00000000c9b8783b */ /* 0x000eaa0000000200 */
[C---:B---3--:R-:W-:Y:S06]  /*25900*/  HMMA.16816.F32 R12, R180.reuse, R188, R12 ;  /* 0x000000bcb40c723c */ /* 0x048fec000000180c */
[C---:B------:R-:W-:Y:S01]  /*25910*/  HMMA.16816.F32 R16, R180.reuse, R190, R16 ;  /* 0x000000beb410723c */ /* 0x040fe20000001810 */
[----:B------:R-:W3:Y:S05]  /*25920*/  LDSM.16.M88.4 R188, [R200] ;  /* 0x00000000c8bc783b */ /* 0x000eea0000000200 */
[C---:B----4-:R-:W-:Y:S06]  /*25930*/  HMMA.16816.F32 R20, R180.reuse, R192, R20 ;  /* 0x000000c0b414723c */ /* 0x050fec0000001814 */
[C---:B------:R-:W-:Y:S01]  /*25940*/  HMMA.16816.F32 R24, R180.reuse, R194, R24 ;  /* 0x000000c2b418723c */ /* 0x040fe20000001818 */
[----:B------:R-:W-:Y:S05]  /*25950*/  LDSM.16.M88.4 R192, [R219+0xe000] ;  /* 0x00e00000dbc0783b */ /* 0x000fea0000000200 */
[C---:B------:R-:W-:Y:S06]  /*25960*/  HMMA.16816.F32 R28, R180.reuse, R196, R28 ;  /* 0x000000c4b41c723c */ /* 0x040fec000000181c */
[----:B------:R-:W-:Y:S01]  /*25970*/  HMMA.16816.F32 R32, R180, R198, R32 ;  /* 0x000000c6b420723c */ /* 0x000fe20000001820 */
[----:B------:R-:W4:Y:S05]  /*25980*/  LDSM.16.M88.4 R180, [R222+0x6000] ;  /* 0x00600000deb4783b */ /* 0x000f2a0000000200 */
        /* <DEDUP_REMOVED lines=9> */
[C---:B---3--:R-:W-:Y:S06]  /*25a20*/  HMMA.16816.F32 R28, R168.reuse, R188, R28 ;  /* 0x000000bca81c723c */ /* 0x048fec000000181c */
[----:B------:R-:W-:Y:S01]  /*25a30*/  HMMA.16816.F32 R32, R168, R190, R32 ;  /* 0x000000bea820723c */ /* 0x000fe20000001820 */
[----:B------:R-:W-:Y:S04]  /*25a40*/  LDSM.16.M88.4 R168, [R221+0x6000] ;  /* 0x00600000dda8783b */ /* 0x000fe80000000200 */
[----:B------:R-:W3:Y:S01]  /*25a50*/  LDSM.16.M88.4 R188, [R212+0x6000] ;  /* 0x00600000d4bc783b */ /* 0x000ee20000000200 */
[C---:B----4-:R-:W-:Y:S06]  /*25a60*/  HMMA.16816.F32 R4, R180.reuse, R192, R4 ;  /* 0x000000c0b404723c */ /* 0x050fec0000001804 */
[C---:B------:R-:W-:Y:S06]  /*25a70*/  HMMA.16816.F32 R8, R180.reuse, R194, R8 ;  /* 0x000000c2b408723c */ /* 0x040fec0000001808 */
[C---:B-1----:R-:W-:Y:S06]  /*25a80*/  HMMA.16816.F32 R12, R180.reuse, R172, R12 ;  /* 0x000000acb40c723c */ /* 0x042fec000000180c */
[C---:B------:R-:W-:Y:S01]  /*25a90*/  HMMA.16816.F32 R16, R180.reuse, R174, R16 ;  /* 0x000000aeb410723c */ /* 0x040fe20000001810 */
[----:B------:R-:W1:Y:S05]  /*25aa0*/  LDSM.16.M88.4 R172, [R212+0x6800] ;  /* 0x00680000d4ac783b */ /* 0x000e6a0000000200 */
[C---:B------:R-:W-:Y:S06]  /*25ab0*/  HMMA.16816.F32 R20, R180.reuse, R176, R20 ;  /* 0x000000b0b414723c */ /* 0x040fec0000001814 */
[C---:B------:R-:W-:Y:S06]  /*25ac0*/  HMMA.16816.F32 R24, R180.reuse, R178, R24 ;  /* 0x000000b2b418723c */ /* 0x040fec0000001818 */
[C---:B--2---:R-:W-:Y:S06]  /*25ad0*/  HMMA.16816.F32 R28, R180.reuse, R184, R28 ;  /* 0x000000b8b41c723c */ /* 0x044fec000000181c */
[----:B------:R-:W-:Y:S06]  /*25ae0*/  HMMA.16816.F32 R32, R180, R186, R32 ;  /* 0x000000bab420723c */ /* 0x000fec0000001820 */
[C---:B---3--:R-:W-:Y:S05]  /*25af0*/  HMMA.16816.F32 R4, R168.reuse, R188, R4 ;  /* 0x000000bca804723c */ /* 0x048fea0000001804 */
[----:B------:R-:W-:Y:S01]  /*25b00*/  IMAD.MOV.U32 R181, RZ, RZ, R36 ;  /* 0x000000ffffb57224 */ /* 0x000fe200078e0024 */
[C---:B------:R-:W-:Y:S05]  /*25b10*/  HMMA.16816.F32 R8, R168.reuse, R190, R8 ;  /* 0x000000bea808723c */ /* 0x040fea0000001808 */
[----:B------:R-:W-:Y:S01]  /*25b20*/  IMAD.MOV.U32 R180, RZ, RZ, R37 ;  /* 0x000000ffffb47224 */ /* 0x000fe200078e0025 */
[C---:B-1----:R-:W-:Y:S01]  /*25b30*/  HMMA.16816.F32 R12, R168.reuse, R172, R12 ;  /* 0x000000aca80c723c */ /* 0x042fe2000000180c */
[----:B------:R1:W5:Y:S05]  /*25b40*/  LDL.LU.64 R36, [R1+0x8] ;  /* 0x0000080001247983 */ /* 0x00036a0000300a00 */
[C---:B------:R-:W-:Y:S06]  /*25b50*/  HMMA.16816.F32 R16, R168.reuse, R174, R16 ;  /* 0x000000aea810723c */ /* 0x040fec0000001810 */
[-C--:B------:R-:W-:Y:S01]  /*25b60*/  FMUL.FTZ R4, R4, R3.reuse ;  /* 0x0000000304047220 */ /* 0x080fe20000410000 */
[-C--:B------:R-:W-:Y:S01]  /*25b70*/  FMUL.FTZ R5, R5, R3.reuse ;  /* 0x0000000305057220 */ /* 0x080fe20000410000 */
[-C--:B------:R-:W-:Y:S02]  /*25b80*/  FMUL.FTZ R6, R6, R3.reuse ;  /* 0x0000000306067220 */ /* 0x080fe40000410000 */
[----:B------:R-:W2:Y:S01]  /*25b90*/  MUFU.TANH R176, R4 ;  /* 0x0000000400b07308 */ /* 0x000ea20000002400 */
[-C--:B------:R-:W-:Y:S01]  /*25ba0*/  FMUL.FTZ R7, R7, R3.reuse ;  /* 0x0000000307077220 */ /* 0x080fe20000410000 */
[-C--:B------:R-:W-:Y:S01]  /*25bb0*/  FMUL.FTZ R8, R8, R3.reuse ;  /* 0x0000000308087220 */ /* 0x080fe20000410000 */
[-C--:B------:R-:W-:Y:S01]  /*25bc0*/  FMUL.FTZ R9, R9, R3.reuse ;  /* 0x0000000309097220 */ /* 0x080fe20000410000 */
[-C--:B------:R-:W-:Y:S01]  /*25bd0*/  FMUL.FTZ R10, R10, R3.reuse ;  /* 0x000000030a0a7220 */ /* 0x080fe20000410000 */
[-C--:B------:R-:W-:Y:S05]  /*25be0*/  FMUL.FTZ R11, R11, R3.reuse ;  /* 0x000000030b0b7220 */ /* 0x080fea0000410000 */
[----:B------:R-:W3:Y:S01]  /*25bf0*/  MUFU.TANH R177, R5 ;  /* 0x0000000500b17308 */ /* 0x000ee20000002400 */
[-C--:B------:R-:W-:Y:S01]  /*25c00*/  FMUL.FTZ R12, R12, R3.reuse ;  /* 0x000000030c0c7220 */ /* 0x080fe20000410000 */
[-C--:B------:R-:W-:Y:S01]  /*25c10*/  FMUL.FTZ R13, R13, R3.reuse ;  /* 0x000000030d0d7220 */ /* 0x080fe20000410000 */
[-C--:B------:R-:W-:Y:S01]  /*25c20*/  FMUL.FTZ R14, R14, R3.reuse ;  /* 0x000000030e0e7220 */ /* 0x080fe20000410000 */
[-C--:B------:R-:W-:Y:S01]  /*25c30*/  FMUL.FTZ R15, R15, R3.reuse ;  /* 0x000000030f0f7220 */ /* 0x080fe20000410000 */
[-C--:B------:R-:W-:Y:S01]  /*25c40*/  FMUL.FTZ R17, R17, R3.reuse ;  /* 0x0000000311117220 */ /* 0x080fe20000410000 */
[-C--:B------:R-:W-:Y:S04]  /*25c50*/  FMUL.FTZ R18, R18, R3.reuse ;  /* 0x0000000312127220 */ /* 0x080fe80000410000 */
[----:B------:R-:W4:Y:S01]  /*25c60*/  MUFU.TANH R178, R6 ;  /* 0x0000000600b27308 */ /* 0x000f220000002400 */
[-C--:B------:R-:W-:Y:S01]  /*25c70*/  FMUL.FTZ R19, R19, R3.reuse ;  /* 0x0000000313137220 */ /* 0x080fe20000410000 */
[-C--:B------:R-:W-:Y:S08]  /*25c80*/  FMUL.FTZ R16, R16, R3.reuse ;  /* 0x0000000310107220 */ /* 0x080ff00000410000 */
[----:B------:R1:W1:Y:S10]  /*25c90*/  MUFU.TANH R172, R7 ;  /* 0x0000000700ac7308 */ /* 0x0002740000002400 */
[----:B------:R-:W2:Y:S10]  /*25ca0*/  MUFU.TANH R179, R8 ;  /* 0x0000000800b37308 */ /* 0x000eb40000002400 */
[----:B------:R-:W2:Y:S01]  /*25cb0*/  MUFU.TANH R182, R9 ;  /* 0x0000000900b67308 */ /* 0x000ea20000002400 */
[----:B-1----:R-:W1:Y:S09]  /*25cc0*/  LDSM.16.M88.4 R4, [R212+0x7000] ;  /* 0x00700000d404783b */ /* 0x002e720000000200 */
[----:B------:R-:W1:Y:S10]  /*25cd0*/  MUFU.TANH R173, R10 ;  /* 0x0000000a00ad7308 */ /* 0x000e740000002400 */
[----:B------:R3:W1:Y:S10]  /*25ce0*/  MUFU.TANH R174, R11 ;  /* 0x0000000b00ae7308 */ /* 0x0006740000002400 */
[----:B------:R-:W1:Y:S10]  /*25cf0*/  MUFU.TANH R192, R17 ;  /* 0x0000001100c07308 */ /* 0x000e740000002400 */
[----:B------:R4:W2:Y:S01]  /*25d00*/  MUFU.TANH R196, R18 ;  /* 0x0000001200c47308 */ /* 0x0008a20000002400 */
[----:B---3--:R-:W3:Y:S01]  /*25d10*/  LDSM.16.M88.4 R8, [R212+0x7800] ;  /* 0x00780000d408783b */ /* 0x008ee20000000200 */
[----:B------:R-:W-:Y:S08]  /*25d20*/  DEPBAR.LE SB0, 0x0 ;  /* 0x000080000000791a */ /* 0x000ff00000000000 */
[----:B------:R2:W2:Y:S01]  /*25d30*/  MUFU.TANH R197, R19 ;  /* 0x0000001300c57308 */ /* 0x0004a20000002400 */
[----:B------:R-:W-:Y:S01]  /*25d40*/  BAR.SYNC.DEFER_BLOCKING 0x0 ;  /* 0x0000000000007b1d */ /* 0x000fe20000010000 */
[C---:B-1----:R-:W-:Y:S08]  /*25d50*/  HMMA.16816.F32 R20, R168.reuse, R4, R20 ;  /* 0x00000004a814723c */ /* 0x042ff00000001814 */
[----:B------:R1:W1:Y:S01]  /*25d60*/  MUFU.TANH R191, R12 ;  /* 0x0000000c00bf7308 */ /* 0x0002620000002400 */
[C---:B------:R-:W-:Y:S09]  /*25d70*/  HMMA.16816.F32 R24, R168.reuse, R6, R24 ;  /* 0x00000006a818723c */ /* 0x040ff20000001818 */
[----:B------:R1:W1:Y:S10]  /*25d80*/  MUFU.TANH R190, R13 ;  /* 0x0000000d00be7308 */ /* 0x0002740000002400 */
[----:B------:R1:W1:Y:S01]  /*25d90*/  MUFU.TANH R195, R14 ;  /* 0x0000000e00c37308 */ /* 0x0002620000002400 */
[-C--:B------:R-:W-:Y:S01]  /*25da0*/  FMUL.FTZ R5, R20, R3.reuse ;  /* 0x0000000314057220 */ /* 0x080fe20000410000 */
[-C--:B------:R-:W-:Y:S01]  /*25db0*/  FMUL.FTZ R4, R21, R3.reuse ;  /* 0x0000000315047220 */ /* 0x080fe20000410000 */
[-C--:B------:R-:W-:Y:S01]  /*25dc0*/  FMUL.FTZ R22, R22, R3.reuse ;  /* 0x0000000316167220 */ /* 0x080fe20000410000 */
[-C--:B------:R-:W-:Y:S06]  /*25dd0*/  FMUL.FTZ R23, R23, R3.reuse ;  /* 0x0000000317177220 */ /* 0x080fec0000410000 */
[----:B------:R1:W1:Y:S01]  /*25de0*/  MUFU.TANH R194, R15 ;  /* 0x0000000f00c27308 */ /* 0x0002620000002400 */
[C---:B---3--:R-:W-:Y:S03]  /*25df0*/  HMMA.16816.F32 R28, R168.reuse, R8, R28 ;  /* 0x00000008a81c723c */ /* 0x048fe6000000181c */
[-C--:B------:R-:W-:Y:S01]  /*25e00*/  FMUL.FTZ R7, R24, R3.reuse ;  /* 0x0000000318077220 */ /* 0x080fe20000410000 */
[-C--:B------:R-:W-:Y:S01]  /*25e10*/  FMUL.FTZ R6, R25, R3.reuse ;  /* 0x0000000319067220 */ /* 0x080fe20000410000 */
[-C--:B------:R-:W-:Y:S01]  /*25e20*/  FMUL.FTZ R26, R26, R3.reuse ;  /* 0x000000031a1a7220 */ /* 0x080fe20000410000 */
[----:B------:R-:W-:Y:S03]  /*25e30*/  HMMA.16816.F32 R32, R168, R10, R32 ;  /* 0x0000000aa820723c */ /* 0x000fe60000001820 */
[----:B------:R3:W1:Y:S02]  /*25e40*/  MUFU.TANH R193, R16 ;  /* 0x0000001000c17308 */ /* 0x0006640000002400 */
[-C--:B------:R-:W-:Y:S08]  /*25e50*/  FMUL.FTZ R27, R27, R3.reuse ;  /* 0x000000031b1b7220 */ /* 0x080ff00000410000 */
[----:B------:R-:W1:Y:S10]  /*25e60*/  MUFU.TANH R5, R5 ;  /* 0x0000000500057308 */ /* 0x000e740000002400 */
[----:B------:R-:W1:Y:S01]  /*25e70*/  MUFU.TANH R4, R4 ;  /* 0x0000000400047308 */ /* 0x000e620000002400 */
[-C--:B------:R-:W-:Y:S01]  /*25e80*/  FMUL.FTZ R28, R28, R3.reuse ;  /* 0x000000031c1c7220 */ /* 0x080fe20000410000 */
[-C--:B----4-:R-:W-:Y:S01]  /*25e90*/  FMUL.FTZ R18, R29, R3.reuse ;  /* 0x000000031d127220 */ /* 0x090fe20000410000 */
[-C--:B------:R-:W-:Y:S01]  /*25ea0*/  FMUL.FTZ R30, R30, R3.reuse ;  /* 0x000000031e1e7220 */ /* 0x080fe20000410000 */
[-C--:B------:R-:W-:Y:S01]  /*25eb0*/  FMUL.FTZ R9, R31, R3.reuse ;  /* 0x000000031f097220 */ /* 0x080fe20000410000 */
[-C--:B--2---:R-:W-:Y:S05]  /*25ec0*/  FMUL.FTZ R19, R32, R3.reuse ;  /* 0x0000000320137220 */ /* 0x084fea0000410000 */
[----:B------:R3:W2:Y:S01]  /*25ed0*/  MUFU.TANH R252, R22 ;  /* 0x0000001600fc7308 */ /* 0x0006a20000002400 */
[-C--:B------:R-:W-:Y:S01]  /*25ee0*/  FMUL.FTZ R17, R33, R3.reuse ;  /* 0x0000000321117220 */ /* 0x080fe20000410000 */
[-C--:B------:R-:W-:Y:S01]  /*25ef0*/  FMUL.FTZ R10, R34, R3.reuse ;  /* 0x00000003220a7220 */ /* 0x080fe20000410000 */
[----:B------:R-:W-:Y:S07]  /*25f00*/  FMUL.FTZ R3, R35, R3 ;  /* 0x0000000323037220 */ /* 0x000fee0000410000 */
[----:B------:R3:W4:Y:S10]  /*25f10*/  MUFU.TANH R251, R23 ;  /* 0x0000001700fb7308 */ /* 0x0007340000002400 */
[----:B------:R-:W1:Y:S10]  /*25f20*/  MUFU.TANH R7, R7 ;  /* 0x0000000700077308 */ /* 0x000e740000002400 */
[----:B------:R-:W1:Y:S10]  /*25f30*/  MUFU.TANH R6, R6 ;  /* 0x0000000600067308 */ /* 0x000e740000002400 */
[----:B------:R3:W1:Y:S10]  /*25f40*/  MUFU.TANH R199, R26 ;  /* 0x0000001a00c77308 */ /* 0x0006740000002400 */
[----:B------:R3:W1:Y:S10]  /*25f50*/  MUFU.TANH R198, R27 ;  /* 0x0000001b00c67308 */ /* 0x0006740000002400 */
[----:B------:R3:W1:Y:S10]  /*25f60*/  MUFU.TANH R189, R28 ;  /* 0x0000001c00bd7308 */ /* 0x0006740000002400 */
[----:B------:R-:W1:Y:S10]  /*25f70*/  MUFU.TANH R18, R18 ;  /* 0x0000001200127308 */ /* 0x000e740000002400 */
[----:B------:R3:W1:Y:S10]  /*25f80*/  MUFU.TANH R175, R30 ;  /* 0x0000001e00af7308 */ /* 0x0006740000002400 */
[----:B------:R-:W1:Y:S10]  /*25f90*/  MUFU.TANH R9, R9 ;  /* 0x0000000900097308 */ /* 0x000e740000002400 */
[----:B------:R-:W1:Y:S10]  /*25fa0*/  MUFU.TANH R19, R19 ;  /* 0x0000001300137308 */ /* 0x000e740000002400 */
[----:B------:R-:W1:Y:S10]  /*25fb0*/  MUFU.TANH R17, R17 ;  /* 0x0000001100117308 */ /* 0x000e740000002400 */
[----:B------:R-:W1:Y:S10]  /*25fc0*/  MUFU.TANH R10, R10 ;  /* 0x0000000a000a7308 */ /* 0x000e740000002400 */
[----:B------:R-:W1:Y:S01]  /*25fd0*/  MUFU.TANH R3, R3 ;  /* 0x0000000300037308 */ /* 0x000e620000002400 */
        /* <DEDUP_REMOVED lines=10> */
[----:B------:R-:W-:Y:S02]  /*26080*/  IABS R8, R11 ;  /* 0x0000000b00087213 */ /* 0x000fe40000000000 */
[C---:B------:R-:W-:Y:S02]  /*26090*/  R2UR UR10, R164.reuse ;  /* 0x00000000a40a72ca */ /* 0x040fe400000e0000 */
[----:B-1----:R-:W-:Y:S02]  /*260a0*/  IABS R12, R16 ;  /* 0x00000010000c7213 */ /* 0x002fe40000000000 */
[C---:B------:R-:W-:Y:S02]  /*260b0*/  R2UR UR11, R165.reuse ;  /* 0x00000000a50b72ca */ /* 0x040fe400000e0000 */
[C---:B------:R-:W-:Y:S02]  /*260c0*/  R2UR UR12, R164.reuse ;  /* 0x00000000a40c72ca */ /* 0x040fe400000e0000 */
[C---:B------:R-:W-:Y:S01]  /*260d0*/  R2UR UR13, R165.reuse ;  /* 0x00000000a50d72ca */ /* 0x040fe200000e0000 */
[----:B------:R-:W2:Y:S01]  /*260e0*/  LD.E R21, desc[UR4][R166.64+0x170] ;  /* 0x00017004a6157980 */ /* 0x000ea2000c101900 */
[----:B------:R-:W-:Y:S02]  /*260f0*/  R2UR UR8, R164 ;  /* 0x00000000a40872ca */ /* 0x000fe400000e0000 */
[----:B------:R-:W-:Y:S02]  /*26100*/  R2UR UR9, R165 ;  /* 0x00000000a50972ca */ /* 0x000fe400000e0000 */
        /* <DEDUP_REMOVED lines=14> */
[C---:B------:R-:W-:Y:S04]  /*261f0*/  IMAD.HI.U32 R15, R20.reuse, R12, RZ ;  /* 0x0000000c140f7227 */ /* 0x040fe800078e00ff */
[CC--:B------:R-:W-:Y:S02]  /*26200*/  IMAD R12, R15.reuse, R13.reuse, R12 ;  /* 0x0000000d0f0c7224 */ /* 0x0c0fe400078e020c */
        /* <DEDUP_REMOVED lines=20> */
[----:B------:R-:W-:Y:S02]  /*26350*/  LEA.HI.X.SX32 R25, R15, R241, 0x2, P1 ;  /* 0x000000f10f197211 */ /* 0x000fe400008f16ff */
[----:B------:R-:W-:Y:S03]  /*26360*/  SEL R20, R8, R20, !P2 ;  /* 0x0000001408147207 */ /* 0x000fe60005000000 */
[----:B------:R-:W3:Y:S01]  /*26370*/  LD.E R8, desc[UR10][R24.64] ;  /* 0x0000000a18087980 */ /* 0x000ee2000c101900 */
[C---:B------:R-:W-:Y:S02]  /*26380*/  LEA R12, P0, R20.reuse, R240, 0x2 ;  /* 0x000000f0140c7211 */ /* 0x040fe400078010ff */
[C---:B------:R-:W-:Y:S02]  /*26390*/  IADD3 R15, R20.reuse, -R15, RZ ;  /* 0x8000000f140f7210 */ /* 0x040fe40007ffe0ff */
[----:B------:R-:W-:Y:S03]  /*263a0*/  LEA.HI.X.SX32 R13, R20, R241, 0x2, P0 ;  /* 0x000000f1140d7211 */ /* 0x000fe600000f16ff */
[----:B------:R-:W-:Y:S02]  /*263b0*/  IMAD R21, R21, R15, -0x40 ;  /* 0xffffffc015157424 */ /* 0x000fe400078e020f */
[----:B------:R1:W3:Y:S04]  /*263c0*/  LD.E R11, desc[UR12][R12.64] ;  /* 0x0000000c0c0b7980 */ /* 0x0002e8000c101900 */
[----:B------:R-:W4:Y:S01]  /*263d0*/  LD.E.64 R24, desc[UR8][R166.64+0x20] ;  /* 0x00002008a6187980 */ /* 0x000f22000c101b00 */
[----:B-1----:R-:W-:Y:S01]  /*263e0*/  SHF.R.S32.HI R13, RZ, 0x1f, R21 ;  /* 0x0000001fff0d7819 */ /* 0x002fe20000011415 */
[-C--:B--2---:R-:W-:Y:S02]  /*263f0*/  IMAD R12, R23, R21.reuse, RZ ;  /* 0x00000015170c7224 */ /* 0x084fe400078e02ff */
[C---:B------:R-:W-:Y:S04]  /*26400*/  IMAD.WIDE.U32 R14, R22.reuse, R21, RZ ;  /* 0x00000015160e7225 */ /* 0x040fe800078e00ff */
[----:B------:R-:W-:Y:S04]  /*26410*/  IMAD R12, R22, R13, R12 ;  /* 0x0000000d160c7224 */ /* 0x000fe800078e020c */
[----:B------:R-:W-:Y:S02]  /*26420*/  IMAD.IADD R15, R15, 0x1, R12 ;  /* 0x000000010f0f7824 */ /* 0x000fe400078e020c */
[----:B---3--:R-:W-:Y:S05]  /*26430*/  IMAD.IADD R8, R8, 0x1, -R11 ;  /* 0x0000000108087824 */ /* 0x008fea00078e0a0b */
[----:B------:R-:W-:Y:S01]  /*26440*/  SHF.R.S32.HI R12, RZ, 0x1f, R8 ;  /* 0x0000001fff0c7819 */ /* 0x000fe20000011408 */
[----:B----4-:R-:W-:Y:S02]  /*26450*/  IMAD R11, R25, R8, RZ ;  /* 0x00000008190b7224 */ /* 0x010fe400078e02ff */
[----:B------:R-:W-:Y:S04]  /*26460*/  IMAD.WIDE.U32 R14, R8, R24, R14 ;  /* 0x00000018080e7225 */ /* 0x000fe800078e000e */
[----:B------:R-:W-:Y:S04]  /*26470*/  IMAD R11, R24, R12, R11 ;  /* 0x0000000c180b7224 */ /* 0x000fe800078e020b */
[----:B------:R-:W-:Y:S01]  /*26480*/  IMAD.IADD R11, R15, 0x1, R11 ;  /* 0x000000010f0b7824 */ /* 0x000fe200078e020b */
[----:B------:R-:W-:Y:S05]  /*26490*/  BRA `(.L_x_3100) ;  /* 0x0000000000187947 */ /* 0x000fea0003800000 */
.L_x_3099:
[----:B------:R-:W-:Y:S02]  /*264a0*/  R2UR UR4, R164 ;  /* 0x00000000a40472ca */ /* 0x000fe400000e0000 */
[----:B------:R-:W-:Y:S11]  /*264b0*/  R2UR UR5, R165 ;  /* 0x00000000a50572ca */ /* 0x000ff600000e0000 */
[----:B------:R-:W-:Y:S02]  /*264c0*/  @!UPT UIADD3 URZ, URZ, URZ, URZ ;  /* 0x0000003f3f3ff290 */ /* 0x000fe4000fffe03f */
[----:B-1----:R-:W2:Y:S02]  /*264d0*/  LD.E R14, desc[UR4][R166.64+0x38] ;  /* 0x00003804a60e7980 */ /* 0x002ea4000c101900 */
[----:B--2---:R-:W-:Y:S05]  /*264e0*/  IMAD.U32 R14, R14, -0x40, RZ ;  /* 0xffffffc00e0e7824 */ /* 0x004fea00078e00ff */
[----:B------:R-:W-:Y:S02]  /*264f0*/  SHF.R.S32.HI R11, RZ, 0x1f, R14 ;  /* 0x0000001fff0b7819 */ /* 0x000fe4000001140e */
.L_x_3100:
[----:B------:R-:W-:Y:S05]  /*26500*/  BSYNC B0 ;  /* 0x0000000000007941 */ /* 0x000fea0003800000 */
.L_x_3098:
        /* <DEDUP_REMOVED lines=135> */
.L_x_3097:
[----:B------:R-:W-:Y:S05]  /*26d80*/  BSYNC B1 ;  /* 0x0000000000017941 */ /* 0x000fea0003800000 */
.L_x_3096:
[----:B------:R-:W-:Y:S01]  /*26d90*/  R2UR UR4, R164 ;  /* 0x00000000a40472ca */ /* 0x000fe200000e0000 */
[----:B--2---:R-:W2:Y:S01]  /*26da0*/  S2R R20, SR_TID.X ;  /* 0x0000000000147919 */ /* 0x004ea20000002100 */
[----:B------:R-:W-:Y:S01]  /*26db0*/  R2UR UR5, R165 ;  /* 0x00000000a50572ca */ /* 0x000fe200000e0000 */
[----:B------:R-:W-:Y:S11]  /*26dc0*/  LDSM.16.MT88.4 R28, [R217+0x10000] ;  /* 0x01000000d91c783b */ /* 0x000ff60000004200 */
[----:B------:R-:W-:Y:S01]  /*26dd0*/  @!UPT UIADD3 URZ, URZ, URZ, URZ ;  /* 0x0000003f3f3ff290 */ /* 0x000fe2000fffe03f */
[----:B------:R3:W4:Y:S01]  /*26de0*/  LD.E R165, desc[UR4][R166.64+0xdc] ;  /* 0x0000dc04a6a57980 */ /* 0x000722000c101900 */
[----:B--2---:R-:W-:Y:S04]  /*26df0*/  SHF.L.U32 R20, R20, 0x1, RZ ;  /* 0x0000000114147819 */ /* 0x004fe800000006ff */
[----:B------:R-:W-:Y:S04]  /*26e00*/  LOP3.LUT R20, R20, 0x6, RZ, 0xc0, !PT ;  /* 0x0000000614147812 */ /* 0x000fe800078ec0ff */
[----:B------:R-:W-:Y:S04]  /*26e10*/  LEA R20, R243, R20, 0x6 ;  /* 0x00000014f3147211 */ /* 0x000fe800078e30ff */
[C---:B------:R-:W-:Y:S01]  /*26e20*/  IADD3 R11, R20.reuse, 0x1, RZ ;  /* 0x00000001140b7810 */ /* 0x040fe20007ffe0ff */
[C---:B------:R-:W-:Y:S01]  /*26e30*/  VIADD R8, R20.reuse, 0x8 ;  /* 0x0000000814087836 */ /* 0x040fe20000000000 */
[C---:B------:R-:W-:Y:S01]  /*26e40*/  ISETP.GE.AND P0, PT, R20.reuse, R245, PT ;  /* 0x000000f51400720c */ /* 0x040fe20003f06270 */
[C---:B-1----:R-:W-:Y:S01]  /*26e50*/  VIADD R15, R20.reuse, 0x18 ;  /* 0x00000018140f7836 */ /* 0x042fe20000000000 */
[CC--:B------:R-:W-:Y:S01]  /*26e60*/  ISETP.GE.AND P5, PT, R20.reuse, R247.reuse, PT ;  /* 0x000000f71400720c */ /* 0x0c0fe20003fa6270 */
[----:B------:R-:W-:Y:S01]  /*26e70*/  VIADD R23, R20, 0x28 ;  /* 0x0000002814177836 */ /* 0x000fe20000000000 */
[C---:B------:R-:W-:Y:S02]  /*26e80*/  ISETP.GE.AND P2, PT, R11.reuse, R247, PT ;  /* 0x000000f70b00720c */ /* 0x040fe40003f46270 */
[C---:B------:R-:W-:Y:S02]  /*26e90*/  ISETP.GE.AND P3, PT, R11.reuse, R245, PT ;  /* 0x000000f50b00720c */ /* 0x040fe40003f66270 */
[C---:B------:R-:W-:Y:S02]  /*26ea0*/  ISETP.GE.AND P6, PT, R8.reuse, R247, PT ;  /* 0x000000f70800720c */ /* 0x040fe40003fc6270 */
[----:B------:R-:W-:Y:S02]  /*26eb0*/  ISETP.GE.AND P4, PT, R8, R245, PT ;  /* 0x000000f50800720c */ /* 0x000fe40003f86270 */
[C---:B------:R-:W-:Y:S02]  /*26ec0*/  ISETP.GE.OR P0, PT, R20.reuse, R248, !P0 ;  /* 0x000000f81400720c */ /* 0x040fe40004706670 */
[----:B------:R-:W-:Y:S02]  /*26ed0*/  IADD3 R12, R20, 0x10, RZ ;  /* 0x00000010140c7810 */ /* 0x000fe40007ffe0ff */
[CC--:B------:R-:W-:Y:S02]  /*26ee0*/  ISETP.GE.OR P2, PT, R11.reuse, R246.reuse, !P2 ;  /* 0x000000f60b00720c */ /* 0x0c0fe40005746670 */
[C---:B------:R-:W-:Y:S02]  /*26ef0*/  ISETP.GE.OR P6, PT, R8.reuse, R246, !P6 ;  /* 0x000000f60800720c */ /* 0x040fe400077c6670 */
[----:B------:R-:W-:Y:S02]  /*26f00*/  ISETP.GE.OR P4, PT, R8, R248, !P4 ;  /* 0x000000f80800720c */ /* 0x000fe40006786670 */
[C---:B------:R-:W-:Y:S02]  /*26f10*/  ISETP.GE.OR P5, PT, R20.reuse, R246, !P5 ;  /* 0x000000f61400720c */ /* 0x040fe40006fa6670 */
[----:B------:R-:W-:Y:S02]  /*26f20*/  ISETP.GE.OR P3, PT, R11, R248, !P3 ;  /* 0x000000f80b00720c */ /* 0x000fe40005f66670 */
[----:B------:R-:W-:Y:S02]  /*26f30*/  IADD3 R11, R20, 0x9, RZ ;  /* 0x00000009140b7810 */ /* 0x000fe40007ffe0ff */
[----:B------:R-:W-:Y:S02]  /*26f40*/  FSEL R8, R178, -INF , !P0 ;  /* 0xff800000b2087808 */ /* 0x000fe40004000000 */
[-C--:B------:R-:W-:Y:S02]  /*26f50*/  ISETP.GE.AND P0, PT, R12, R247.reuse, PT ;  /* 0x000000f70c00720c */ /* 0x080fe40003f06270 */
[----:B------:R-:W-:Y:S02]  /*26f60*/  FSEL R14, R176, -INF , !P5 ;  /* 0xff800000b00e7808 */ /* 0x000fe40006800000 */
[C---:B------:R-:W-:Y:S02]  /*26f70*/  ISETP.GE.AND P1, PT, R11.reuse, R247, PT ;  /* 0x000000f70b00720c */ /* 0x040fe40003f26270 */
[-C--:B------:R-:W-:Y:S02]  /*26f80*/  ISETP.GE.AND P5, PT, R11, R245.reuse, PT ;  /* 0x000000f50b00720c */ /* 0x080fe40003fa6270 */
[C---:B------:R-:W-:Y:S02]  /*26f90*/  ISETP.GE.OR P0, PT, R12.reuse, R246, !P0 ;  /* 0x000000f60c00720c */ /* 0x040fe40004706670 */
[----:B------:R-:W-:Y:S02]  /*26fa0*/  FSEL R13, R177, -INF , !P2 ;  /* 0xff800000b10d7808 */ /* 0x000fe40005000000 */
[----:B------:R-:W-:Y:S02]  /*26fb0*/  ISETP.GE.AND P2, PT, R12, R245, PT ;  /* 0x000000f50c00720c */ /* 0x000fe40003f46270 */
[C---:B------:R-:W-:Y:S02]  /*26fc0*/  ISETP.GE.OR P5, PT, R11.reuse, R248, !P5 ;  /* 0x000000f80b00720c */ /* 0x040fe40006fa6670 */
[----:B------:R-:W-:Y:S02]  /*26fd0*/  ISETP.GE.OR P1, PT, R11, R246, !P1 ;  /* 0x000000f60b00720c */ /* 0x000fe40004f26670 */
[----:B------:R-:W-:Y:S02]  /*26fe0*/  IADD3 R11, R20, 0x11, RZ ;  /* 0x00000011140b7810 */ /* 0x000fe40007ffe0ff */
[----:B------:R-:W-:Y:S02]  /*26ff0*/  FSEL R191, R191, -INF , !P0 ;  /* 0xff800000bfbf7808 */ /* 0x000fe40004000000 */
[-C--:B------:R-:W-:Y:S02]  /*27000*/  ISETP.GE.AND P0, PT, R15, R247.reuse, PT ;  /* 0x000000f70f00720c */ /* 0x080fe40003f06270 */
[----:B------:R-:W-:Y:S02]  /*27010*/  ISETP.GE.OR P2, PT, R12, R248, !P2 ;  /* 0x000000f80c00720c */ /* 0x000fe40005746670 */
[----:B------:R-:W-:Y:S02]  /*27020*/  FSEL R12, R179, -INF , !P6 ;  /* 0xff800000b30c7808 */ /* 0x000fe40007000000 */
[----:B------:R-:W-:Y:S02]  /*27030*/  FSEL R182, R182, -INF , !P1 ;  /* 0xff800000b6b67808 */ /* 0x000fe40004800000 */
[C---:B------:R-:W-:Y:S02]  /*27040*/  ISETP.GE.AND P6, PT, R11.reuse, R247, PT ;  /* 0x000000f70b00720c */ /* 0x040fe40003fc6270 */
[----:B------:R-:W-:Y:S02]  /*27050*/  ISETP.GE.AND P1, PT, R11, R245, PT ;  /* 0x000000f50b00720c */ /* 0x000fe40003f26270 */
[-C--:B------:R-:W-:Y:S02]  /*27060*/  ISETP.GE.OR P0, PT, R15, R246.reuse, !P0 ;  /* 0x000000f60f00720c */ /* 0x080fe40004706670 */
[----:B------:R-:W-:Y:S02]  /*27070*/  IADD3 R16, R20, 0x19, RZ ;  /* 0x0000001914107810 */ /* 0x000fe40007ffe0ff */
[C---:B------:R-:W-:Y:S02]  /*27080*/  ISETP.GE.OR P6, PT, R11.reuse, R246, !P6 ;  /* 0x000000f60b00720c */ /* 0x040fe400077c6670 */
[----:B------:R-:W-:Y:S02]  /*27090*/  ISETP.GE.OR P1, PT, R11, R248, !P1 ;  /* 0x000000f80b00720c */ /* 0x000fe40004f26670 */
[----:B------:R-:W-:Y:S02]  /*270a0*/  FSEL R11, R172, -INF , !P3 ;  /* 0xff800000ac0b7808 */ /* 0x000fe40005800000 */
[----:B------:R-:W-:Y:S02]  /*270b0*/  FSEL R193, R193, -INF , !P0 ;  /* 0xff800000c1c17808 */ /* 0x000fe40004000000 */
[C---:B------:R-:W-:Y:S02]  /*270c0*/  ISETP.GE.AND P3, PT, R16.reuse, R247, PT ;  /* 0x000000f71000720c */ /* 0x040fe40003f66270 */
[----:B------:R-:W-:Y:S02]  /*270d0*/  ISETP.GE.AND P0, PT, R16, R245, PT ;  /* 0x000000f51000720c */ /* 0x000fe40003f06270 */
[----:B------:R-:W-:Y:S02]  /*270e0*/  IADD3 R22, R20, 0x20, RZ ;  /* 0x0000002014167810 */ /* 0x000fe40007ffe0ff */
[C---:B------:R-:W-:Y:S02]  /*270f0*/  ISETP.GE.OR P3, PT, R16.reuse, R246, !P3 ;  /* 0x000000f61000720c */ /* 0x040fe40005f66670 */
[----:B------:R-:W-:Y:S02]  /*27100*/  ISETP.GE.OR P0, PT, R16, R248, !P0 ;  /* 0x000000f81000720c */ /* 0x000fe40004706670 */
[----:B------:R-:W-:Y:S02]  /*27110*/  FSEL R16, R173, -INF , !P4 ;  /* 0xff800000ad107808 */ /* 0x000fe40006000000 */
[-C--:B------:R-:W-:Y:S02]  /*27120*/  ISETP.GE.AND P4, PT, R22, R247.reuse, PT ;  /* 0x000000f71600720c */ /* 0x080fe40003f86270 */
[----:B------:R-:W-:Y:S02]  /*27130*/  IADD3 R21, R20, 0x21, RZ ;  /* 0x0000002114157810 */ /* 0x000fe40007ffe0ff */
[-C--:B------:R-:W-:Y:S02]  /*27140*/  ISETP.GE.OR P4, PT, R22, R246.reuse, !P4 ;  /* 0x000000f61600720c */ /* 0x080fe40006786670 */
[----:B------:R-:W-:Y:S02]  /*27150*/  FSEL R192, R192, -INF , !P3 ;  /* 0xff800000c0c07808 */ /* 0x000fe40005800000 */
[----:B------:R-:W-:Y:S02]  /*27160*/  FSEL R24, R5, -INF , !P4 ;  /* 0xff80000005187808 */ /* 0x000fe40006000000 */
[C---:B------:R-:W-:Y:S02]  /*27170*/  ISETP.GE.AND P3, PT, R21.reuse, R247, PT ;  /* 0x000000f71500720c */ /* 0x040fe40003f66270 */
[----:B------:R-:W-:Y:S02]  /*27180*/  ISETP.GE.AND P4, PT, R21, R245, PT ;  /* 0x000000f51500720c */ /* 0x000fe40003f86270 */
[----:B------:R-:W-:Y:S02]  /*27190*/  FSEL R195, R195, -INF , !P2 ;  /* 0xff800000c3c37808 */ /* 0x000fe40005000000 */
[----:B------:R-:W-:Y:S02]  /*271a0*/  ISETP.GE.AND P2, PT, R23, R247, PT ;  /* 0x000000f71700720c */ /* 0x000fe40003f46270 */
[C---:B------:R-:W-:Y:S02]  /*271b0*/  ISETP.GE.OR P3, PT, R21.reuse, R246, !P3 ;  /* 0x000000f61500720c */ /* 0x040fe40005f66670 */
[----:B------:R-:W-:Y:S02]  /*271c0*/  ISETP.GE.OR P4, PT, R21, R248, !P4 ;  /* 0x000000f81500720c */ /* 0x000fe40006786670 */
[----:B------:R-:W-:Y:S02]  /*271d0*/  FMNMX.FTZ R21, R14, R0, !PT ;  /* 0x000000000e157209 */ /* 0x000fe40007810000 */
[-C--:B------:R-:W-:Y:S02]  /*271e0*/  ISETP.GE.OR P2, PT, R23, R246.reuse, !P2 ;  /* 0x000000f61700720c */ /* 0x080fe40005746670 */
[----:B------:R-:W-:Y:S02]  /*271f0*/  FMNMX.FTZ R21, R13, R21, !PT ;  /* 0x000000150d157209 */ /* 0x000fe40007810000 */
[----:B------:R-:W-:Y:S02]  /*27200*/  IADD3 R5, R20, 0x29, RZ ;  /* 0x0000002914057810 */ /* 0x000fe40007ffe0ff */
[----:B------:R-:W-:Y:S02]  /*27210*/  FSEL R26, R7, -INF , !P2 ;  /* 0xff800000071a7808 */ /* 0x000fe40005000000 */
[----:B------:R-:W-:Y:S02]  /*27220*/  FSEL R194, R194, -INF , !P1 ;  /* 0xff800000c2c27808 */ /* 0x000fe40004800000 */
[----:B------:R-:W-:Y:S02]  /*27230*/  FMNMX.FTZ R7, R12, R21, !PT ;  /* 0x000000150c077209 */ /* 0x000fe40007810000 */
[C---:B------:R-:W-:Y:S02]  /*27240*/  ISETP.GE.AND P1, PT, R5.reuse, R247, PT ;  /* 0x000000f70500720c */ /* 0x040fe40003f26270 */
[----:B------:R-:W-:Y:S02]  /*27250*/  FMNMX.FTZ R7, R182, R7, !PT ;  /* 0x00000007b6077209 */ /* 0x000fe40007810000 */
[----:B------:R-:W-:Y:S02]  /*27260*/  ISETP.GE.OR P1, PT, R5, R246, !P1 ;  /* 0x000000f60500720c */ /* 0x000fe40004f26670 */
[----:B------:R-:W-:Y:S02]  /*27270*/  FSEL R190, R190, -INF , !P6 ;  /* 0xff800000bebe7808 */ /* 0x000fe40007000000 */
[----:B------:R-:W-:Y:S02]  /*27280*/  FSEL R25, R6, -INF , !P1 ;  /* 0xff80000006197808 */ /* 0x000fe40004800000 */
[----:B------:R-:W-:Y:S02]  /*27290*/  FMNMX.FTZ R7, R191, R7, !PT ;  /* 0x00000007bf077209 */ /* 0x000fe40007810000 */
[----:B------:R-:W-:Y:S02]  /*272a0*/  FMNMX.FTZ R6, R8, R2, !PT ;  /* 0x0000000208067209 */ /* 0x000fe40007810000 */
[----:B------:R-:W-:Y:S02]  /*272b0*/  ISETP.GE.AND P6, PT, R15, R245, PT ;  /* 0x000000f50f00720c */ /* 0x000fe40003fc6270 */
[----:B------:R-:W-:Y:S02]  /*272c0*/  FMNMX.FTZ R7, R190, R7, !PT ;  /* 0x00000007be077209 */ /* 0x000fe40007810000 */
[----:B------:R-:W-:Y:S02]  /*272d0*/  FMNMX.FTZ R6, R11, R6, !PT ;  /* 0x000000060b067209 */ /* 0x000fe40007810000 */
[----:B------:R-:W-:Y:S02]  /*272e0*/  ISETP.GE.OR P6, PT, R15, R248, !P6 ;  /* 0x000000f80f00720c */ /* 0x000fe400077c6670 */
[----:B------:R-:W-:Y:S02]  /*272f0*/  FMNMX.FTZ R7, R193, R7, !PT ;  /* 0x00000007c1077209 */ /* 0x000fe40007810000 */
[----:B------:R-:W-:Y:S02]  /*27300*/  FSEL R15, R174, -INF , !P5 ;  /* 0xff800000ae0f7808 */ /* 0x000fe40006800000 */
[----:B------:R-:W-:Y:S02]  /*27310*/  FMNMX.FTZ R6, R16, R6, !PT ;  /* 0x0000000610067209 */ /* 0x000fe40007810000 */
[----:B------:R-:W-:Y:S02]  /*27320*/  FMNMX.FTZ R7, R192, R7, !PT ;  /* 0x00000007c0077209 */ /* 0x000fe40007810000 */
[----:B------:R-:W-:Y:S02]  /*27330*/  FMNMX.FTZ R6, R15, R6, !PT ;  /* 0x000000060f067209 */ /* 0x000fe40007810000 */
[----:B------:R-:W-:Y:S02]  /*27340*/  FSEL R27, R4, -INF , !P3 ;  /* 0xff800000041b7808 */ /* 0x000fe40005800000 */
[----:B------:R-:W-:Y:S02]  /*27350*/  IADD3 R4, R20, 0x30, RZ ;  /* 0x0000003014047810 */ /* 0x000fe40007ffe0ff */
[----:B------:R-:W-:Y:S02]  /*27360*/  ISETP.GE.AND P2, PT, R5, R245, PT ;  /* 0x000000f50500720c */ /* 0x000fe40003f46270 */
[----:B------:R-:W-:Y:S02]  /*27370*/  FMNMX.FTZ R7, R24, R7, !PT ;  /* 0x0000000718077209 */ /* 0x000fe40007810000 */
[----:B------:R-:W-:Y:S02]  /*27380*/  FSEL R196, R196, -INF , !P6 ;  /* 0xff800000c4c47808 */ /* 0x000fe40007000000 */
[----:B------:R-:W-:Y:S02]  /*27390*/  FMNMX.FTZ R6, R195, R6, !PT ;  /* 0x00000006c3067209 */ /* 0x000fe40007810000 */
[C---:B------:R-:W-:Y:S02]  /*273a0*/  ISETP.GE.AND P6, PT, R4.reuse, R247, PT ;  /* 0x000000f70400720c */ /* 0x040fe40003fc6270 */
[----:B------:R-:W-:Y:S02]  /*273b0*/  ISETP.GE.AND P1, PT, R4, R245, PT ;  /* 0x000000f50400720c */ /* 0x000fe40003f26270 */
[----:B------:R-:W-:Y:S02]  /*273c0*/  ISETP.GE.OR P2, PT, R5, R248, !P2 ;  /* 0x000000f80500720c */ /* 0x000fe40005746670 */
[----:B------:R-:W-:Y:S02]  /*273d0*/  IADD3 R5, R20, 0x31, RZ ;  /* 0x0000003114057810 */ /* 0x000fe40007ffe0ff */
[----:B------:R-:W-:Y:S02]  /*273e0*/  FMNMX.FTZ R7, R27, R7, !PT ;  /* 0x000000071b077209 */ /* 0x000fe40007810000 */
[----:B------:R-:W-:Y:S02]  /*273f0*/  ISETP.GE.AND P5, PT, R22, R245, PT ;  /* 0x000000f51600720c */ /* 0x000fe40003fa6270 */
[----:B------:R-:W-:Y:S02]  /*27400*/  FMNMX.FTZ R6, R194, R6, !PT ;  /* 0x00000006c2067209 */ /* 0x000fe40007810000 */
[C---:B------:R-:W-:Y:S02]  /*27410*/  ISETP.GE.OR P1, PT, R4.reuse, R248, !P1 ;  /* 0x000000f80400720c */ /* 0x040fe40004f26670 */
[----:B------:R-:W-:Y:S01]  /*27420*/  ISETP.GE.OR P6, PT, R4, R246, !P6 ;  /* 0x000000f60400720c */ /* 0x000fe200077c6670 */
[----:B------:R-:W-:Y:S01]  /*27430*/  VIADD R4, R20, 0x38 ;  /* 0x0000003814047836 */ /* 0x000fe20000000000 */
[----:B------:R-:W-:Y:S02]  /*27440*/  FSEL R197, R197, -INF , !P0 ;  /* 0xff800000c5c57808 */ /* 0x000fe40004000000 */
[----:B------:R-:W-:Y:S02]  /*27450*/  FMNMX.FTZ R7, R26, R7, !PT ;  /* 0x000000071a077209 */ /* 0x000fe40007810000 */
[----:B------:R-:W-:Y:S02]  /*27460*/  ISETP.GE.AND P0, PT, R5, R247, PT ;  /* 0x000000f70500720c */ /* 0x000fe40003f06270 */
[----:B------:R-:W-:Y:S02]  /*27470*/  ISETP.GE.OR P5, PT, R22, R248, !P5 ;  /* 0x000000f81600720c */ /* 0x000fe40006fa6670 */
[----:B------:R-:W-:Y:S02]  /*27480*/  FMNMX.FTZ R6, R196, R6, !PT ;  /* 0x00000006c4067209 */ /* 0x000fe40007810000 */
[----:B------:R-:W-:Y:S02]  /*27490*/  IADD3 R20, R20, 0x39, RZ ;  /* 0x0000003914147810 */ /* 0x000fe40007ffe0ff */
[----:B------:R-:W-:Y:S02]  /*274a0*/  FSEL R189, R189, -INF , !P6 ;  /* 0xff800000bdbd7808 */ /* 0x000fe40007000000 */
[----:B------:R-:W-:Y:S02]  /*274b0*/  FMNMX.FTZ R7, R25, R7, !PT ;  /* 0x0000000719077209 */ /* 0x000fe40007810000 */
[----:B------:R-:W-:Y:S02]  /*274c0*/  ISETP.GE.OR P0, PT, R5, R246, !P0 ;  /* 0x000000f60500720c */ /* 0x000fe40004706670 */
[----:B------:R-:W-:Y:S02]  /*274d0*/  ISETP.GE.AND P6, PT, R4, R247, PT ;  /* 0x000000f70400720c */ /* 0x000fe40003fc6270 */
[----:B------:R-:W-:Y:S02]  /*274e0*/  ISETP.GE.AND P3, PT, R23, R245, PT ;  /* 0x000000f51700720c */ /* 0x000fe40003f66270 */
[----:B------:R-:W-:Y:S02]  /*274f0*/  FSEL R252, R252, -INF , !P5 ;  /* 0xff800000fcfc7808 */ /* 0x000fe40006800000 */
[----:B------:R-:W-:Y:S02]  /*27500*/  FMNMX.FTZ R6, R197, R6, !PT ;  /* 0x00000006c5067209 */ /* 0x000fe40007810000 */
[----:B------:R-:W-:Y:S02]  /*27510*/  ISETP.GE.AND P5, PT, R20, R247, PT ;  /* 0x000000f71400720c */ /* 0x000fe40003fa6270 */
[----:B------:R-:W-:Y:S02]  /*27520*/  FSEL R179, R18, -INF , !P0 ;  /* 0xff80000012b37808 */ /* 0x000fe40004000000 */
        /* <DEDUP_REMOVED lines=8> */
[----:B------:R-:W-:Y:S02]  /*275b0*/  FMNMX.FTZ R6, R251, R6, !PT ;  /* 0x00000006fb067209 */ /* 0x000fe40007810000 */
[----:B------:R-:W-:Y:S02]  /*275c0*/  FSEL R199, R199, -INF , !P3 ;  /* 0xff800000c7c77808 */ /* 0x000fe40005800000 */
[----:B------:R-:W-:Y:S02]  /*275d0*/  FSEL R176, R17, -INF , !P5 ;  /* 0xff80000011b07808 */ /* 0x000fe40006800000 */
[----:B------:R-:W-:Y:S02]  /*275e0*/  FMNMX.FTZ R17, R178, R7, !PT ;  /* 0x00000007b2117209 */ /* 0x000fe40007810000 */
[-C--:B------:R-:W-:Y:S02]  /*275f0*/  ISETP.GE.AND P3, PT, R4, R245.reuse, PT ;  /* 0x000000f50400720c */ /* 0x080fe40003f66270 */
[----:B------:R-:W-:Y:S02]  /*27600*/  FMNMX.FTZ R7, R199, R6, !PT ;  /* 0x00000006c7077209 */ /* 0x000fe40007810000 */
[----:B------:R-:W-:Y:S02]  /*27610*/  FSEL R198, R198, -INF , !P2 ;  /* 0xff800000c6c67808 */ /* 0x000fe40005000000 */
[----:B------:R-:W-:Y:S02]  /*27620*/  ISETP.GE.AND P0, PT, R5, R245, PT ;  /* 0x000000f50500720c */ /* 0x000fe40003f06270 */
[-C--:B------:R-:W-:Y:S02]  /*27630*/  ISETP.GE.OR P3, PT, R4, R248.reuse, !P3 ;  /* 0x000000f80400720c */ /* 0x080fe40005f66670 */
[----:B------:R-:W-:Y:S02]  /*27640*/  FSEL R175, R175, -INF , !P1 ;  /* 0xff800000afaf7808 */ /* 0x000fe40004800000 */
[----:B------:R-:W-:Y:S02]  /*27650*/  ISETP.GE.OR P0, PT, R5, R248, !P0 ;  /* 0x000000f80500720c */ /* 0x000fe40004706670 */
[----:B------:R-:W-:Y:S02]  /*27660*/  FMNMX.FTZ R4, R198, R7, !PT ;  /* 0x00000007c6047209 */ /* 0x000fe40007810000 */
[C---:B------:R-:W-:Y:S02]  /*27670*/  ISETP.GE.AND P1, PT, R20.reuse, R245, PT ;  /* 0x000000f51400720c */ /* 0x040fe40003f26270 */
[----:B------:R-:W-:Y:S02]  /*27680*/  FSEL R174, R9, -INF , !P0 ;  /* 0xff80000009ae7808 */ /* 0x000fe40004000000 */
[----:B------:R-:W-:Y:S02]  /*27690*/  FMNMX.FTZ R4, R175, R4, !PT ;  /* 0x00000004af047209 */ /* 0x000fe40007810000 */
[----:B------:R-:W-:Y:S02]  /*276a0*/  ISETP.GE.OR P1, PT, R20, R248, !P1 ;  /* 0x000000f81400720c */ /* 0x000fe40004f26670 */
[----:B------:R-:W-:Y:S01]  /*276b0*/  FSEL R173, R10, -INF , !P3 ;  /* 0xff8000000aad7808 */ /* 0x000fe20005800000 */
[----:B------:R-:W-:Y:S01]  /*276c0*/  LDSM.16.MT88.4 R20, [R218+0x10000] ;  /* 0x01000000da14783b */ /* 0x000fe20000004200 */
[----:B------:R-:W-:Y:S02]  /*276d0*/  FMNMX.FTZ R4, R174, R4, !PT ;  /* 0x00000004ae047209 */ /* 0x000fe40007810000 */
[----:B---3--:R-:W-:Y:S02]  /*276e0*/  FSEL R166, R3, -INF , !P1 ;  /* 0xff80000003a67808 */ /* 0x008fe40004800000 */
[----:B------:R-:W-:Y:S02]  /*276f0*/  FMNMX.FTZ R3, R173, R4, !PT ;  /* 0x00000004ad037209 */ /* 0x000fe40007810000 */
[----:B------:R-:W-:Y:S02]  /*27700*/  FMNMX.FTZ R6, R176, R17, !PT ;  /* 0x00000011b0067209 */ /* 0x000fe40007810000 */
[----:B------:R-:W-:Y:S03]  /*27710*/  FMNMX.FTZ R3, R166, R3, !PT ;  /* 0x00000003a6037209 */ /* 0x000fe60007810000 */
[----:B------:R-:W1:Y:S08]  /*27720*/  SHFL.BFLY PT, R5, R6, 0x2, 0x1f ;  /* 0x0c401f0006057f89 */ /* 0x000e7000000e0000 */
[----:B------:R-:W2:Y:S01]  /*27730*/  SHFL.BFLY PT, R4, R3, 0x2, 0x1f ;  /* 0x0c401f0003047f89 */ /* 0x000ea200000e0000 */
[----:B-1----:R-:W-:Y:S02]  /*27740*/  FMNMX.FTZ R5, R6, R5, !PT ;  /* 0x0000000506057209 */ /* 0x002fe40007810000 */
[----:B--2---:R-:W-:Y:S05]  /*27750*/  FMNMX.FTZ R4, R3, R4, !PT ;  /* 0x0000000403047209 */ /* 0x004fea0007810000 */
[----:B------:R-:W1:Y:S08]  /*27760*/  SHFL.BFLY PT, R164, R5, 0x1, 0x1f ;  /* 0x0c201f0005a47f89 */ /* 0x000e7000000e0000 */
[----:B------:R-:W2:Y:S01]  /*27770*/  SHFL.BFLY PT, R3, R4, 0x1, 0x1f ;  /* 0x0c201f0004037f89 */ /* 0x000ea200000e0000 */
[----:B-1----:R-:W-:Y:S02]  /*27780*/  FMNMX.FTZ R164, R5, R164, !PT ;  /* 0x000000a405a47209 */ /* 0x002fe40007810000 */
[----:B--2---:R-:W-:Y:S03]  /*27790*/  FMNMX.FTZ R3, R4, R3, !PT ;  /* 0x0000000304037209 */ /* 0x004fe60007810000 */
[----:B----4-:R-:W-:Y:S01]  /*277a0*/  FMUL.FTZ R177, R165, R164 ;  /* 0x000000a4a5b17220 */ /* 0x010fe20000410000 */
[C---:B------:R-:W-:Y:S02]  /*277b0*/  FSETP.NEU.FTZ.AND P1, PT, R164.reuse, -INF , PT ;  /* 0xff800000a400780b */ /* 0x040fe40003f3d000 */
[----:B------:R-:W-:Y:S01]  /*277c0*/  FSETP.NEU.FTZ.AND P0, PT, R3, -INF , PT ;  /* 0xff8000000300780b */ /* 0x000fe20003f1d000 */
[----:B------:R-:W-:Y:S01]  /*277d0*/  FMUL.FTZ R172, R165, R3 ;  /* 0x00000003a5ac7220 */ /* 0x000fe20000410000 */
[----:B------:R-:W-:Y:S02]  /*277e0*/  FSEL R177, R177, RZ, P1 ;  /* 0x000000ffb1b17208 */ /* 0x000fe40000800000 */
[----:B------:R-:W-:Y:S02]  /*277f0*/  FSEL R4, R164, RZ, P1 ;  /* 0x000000ffa4047208 */ /* 0x000fe40000800000 */
[----:B------:R-:W-:Y:S01]  /*27800*/  FSEL R172, R172, RZ, P0 ;  /* 0x000000ffacac7208 */ /* 0x000fe20000000000 */
[-CC-:B------:R-:W-:Y:S01]  /*27810*/  FFMA.FTZ R187, R14, R165.reuse, -R177.reuse ;  /* 0x000000a50ebb7223 */ /* 0x180fe200000108b1 */
[-CC-:B------:R-:W-:Y:S01]  /*27820*/  FFMA.FTZ R185, R13, R165.reuse, -R177.reuse ;  /* 0x000000a50db97223 */ /* 0x180fe200000108b1 */
[-CC-:B------:R-:W-:Y:S01]  /*27830*/  FFMA.FTZ R184, R12, R165.reuse, -R177.reuse ;  /* 0x000000a50cb87223 */ /* 0x180fe200000108b1 */
[----:B------:R-:W-:Y:S01]  /*27840*/  FADD.FTZ R4, -R4, R0 ;  /* 0x0000000004047221 */ /* 0x000fe20000010100 */
[-CC-:B------:R-:W-:Y:S01]  /*27850*/  FFMA.FTZ R186, R15, R165.reuse, -R172.reuse ;  /* 0x000000a50fba7223 */ /* 0x180fe200000108ac */
[----:B------:R-:W-:Y:S01]  /*27860*/  FSEL R0, R3, RZ, P0 ;  /* 0x000000ff03007208 */ /* 0x000fe20000000000 */
[----:B------:R-:W1:Y:S01]  /*27870*/  LDSM.16.MT88.4 R12, [R220+0x10000] ;  /* 0x01000000dc0c783b */ /* 0x000e620000004200 */
[-CC-:B------:R-:W-:Y:S01]  /*27880*/  FFMA.FTZ R183, R182, R165.reuse, -R177.reuse ;  /* 0x000000a5b6b77223 */ /* 0x180fe200000108b1 */
[-CC-:B------:R-:W-:Y:S01]  /*27890*/  FFMA.FTZ R188, R8, R165.reuse, -R172.reuse ;  /* 0x000000a508bc7223 */ /* 0x180fe200000108ac */
[-C--:B------:R-:W-:Y:S01]  /*278a0*/  FFMA.FTZ R182, R11, R165.reuse, -R172 ;  /* 0x000000a50bb67223 */ /* 0x080fe200000108ac */
[----:B------:R-:W-:Y:S01]  /*278b0*/  FADD.FTZ R0, -R0, R2 ;  /* 0x0000000200007221 */ /* 0x000fe20000010100 */
[-CC-:B------:R-:W-:Y:S01]  /*278c0*/  FFMA.FTZ R167, R16, R165.reuse, -R172.reuse ;  /* 0x000000a510a77223 */ /* 0x180fe200000108ac */
[C---:B------:R-:W-:Y:S01]  /*278d0*/  FMUL.FTZ R4, R165.reuse, R4 ;  /* 0x00000004a5047220 */ /* 0x040fe20000410000 */
[----:B------:R-:W-:Y:S01]  /*278e0*/  MUFU.EX2 R187, R187 ;  /* 0x000000bb00bb7308 */ /* 0x000fe20000000800 */
[----:B------:R-:W-:Y:S01]  /*278f0*/  FMUL.FTZ R0, R165, R0 ;  /* 0x00000000a5007220 */ /* 0x000fe20000410000 */
        /* <DEDUP_REMOVED lines=16> */
[-CC-:B------:R-:W-:Y:S01]  /*27a00*/  FFMA.FTZ R198, R198, R165.reuse, -R172.reuse ;  /* 0x000000a5c6c67223 */ /* 0x180fe200000108ac */
[-C--:B------:R-:W-:Y:S01]  /*27a10*/  FFMA.FTZ R172, R166, R165.reuse, -R172 ;  /* 0x000000a5a6ac7223 */ /* 0x080fe200000108ac */
[----:B------:R-:W-:Y:S01]  /*27a20*/  FFMA.FTZ R189, R189, R165, -R177 ;  /* 0x000000a5bdbd7223 */ /* 0x000fe200000108b1 */
[----:B------:R-:W-:Y:S05]  /*27a30*/  ISETP.GT.AND P0, PT, R243, R231, PT ;  /* 0x000000e7f300720c */ /* 0x000fea0003f04270 */
[----:B------:R-:W4:Y:S01]  /*27a40*/  MUFU.EX2 R185, R185 ;  /* 0x000000b900b97308 */ /* 0x000f220000000800 */
[C---:B--2---:R-:W-:Y:S01]  /*27a50*/  FMUL.FTZ R4, R2.reuse, R160 ;  /* 0x000000a002047220 */ /* 0x044fe20000410000 */
[C---:B------:R-:W-:Y:S01]  /*27a60*/  FMUL.FTZ R5, R2.reuse, R161 ;  /* 0x000000a102057220 */ /* 0x040fe20000410000 */
[C---:B------:R-:W-:Y:S01]  /*27a70*/  FMUL.FTZ R8, R2.reuse, R156 ;  /* 0x0000009c02087220 */ /* 0x040fe20000410000 */
[C---:B------:R-:W-:Y:S01]  /*27a80*/  FMUL.FTZ R9, R2.reuse, R157 ;  /* 0x0000009d02097220 */ /* 0x040fe20000410000 */
[C---:B------:R-:W-:Y:S01]  /*27a90*/  FMUL.FTZ R16, R2.reuse, R148 ;  /* 0x0000009402107220 */ /* 0x040fe20000410000 */
[----:B------:R-:W-:Y:S01]  /*27aa0*/  FMUL.FTZ R17, R2, R149 ;  /* 0x0000009502117220 */ /* 0x000fe20000410000 */
[----:B------:R-:W-:Y:S03]  /*27ab0*/  MOV R160, R27 ;  /* 0x0000001b00a07202 */ /* 0x000fe60000000f00 */
[----:B------:R-:W-:Y:S01]  /*27ac0*/  MUFU.EX2 R184, R184 ;  /* 0x000000b800b87308 */ /* 0x000fe20000000800 */
[C---:B---3--:R-:W-:Y:S01]  /*27ad0*/  FMUL.FTZ R6, R0.reuse, R162 ;  /* 0x000000a200067220 */ /* 0x048fe20000410000 */
[C---:B------:R-:W-:Y:S01]  /*27ae0*/  FMUL.FTZ R7, R0.reuse, R163 ;  /* 0x000000a300077220 */ /* 0x040fe20000410000 */
[C---:B------:R-:W-:Y:S01]  /*27af0*/  FMUL.FTZ R10, R0.reuse, R158 ;  /* 0x0000009e000a7220 */ /* 0x040fe20000410000 */
[C---:B------:R-:W-:Y:S01]  /*27b00*/  FMUL.FTZ R11, R0.reuse, R159 ;  /* 0x0000009f000b7220 */ /* 0x040fe20000410000 */
[C---:B------:R-:W-:Y:S01]  /*27b10*/  FMUL.FTZ R18, R0.reuse, R150 ;  /* 0x0000009600127220 */ /* 0x040fe20000410000 */
[----:B------:R-:W-:Y:S01]  /*27b20*/  FMUL.FTZ R19, R0, R151 ;  /* 0x0000009700137220 */ /* 0x000fe20000410000 */
[----:B------:R-:W2:Y:S03]  /*27b30*/  LDSM.16.MT88.4 R156, [R216+0x10000] ;  /* 0x01000000d89c783b */ /* 0x000ea60000004200 */
[----:B------:R-:W3:Y:S01]  /*27b40*/  MUFU.EX2 R183, R183 ;  /* 0x000000b700b77308 */ /* 0x000ee20000000800 */
[----:B----4-:R-:W-:Y:S01]  /*27b50*/  F2FP.F16.F32.PACK_AB R168, R185, R187 ;  /* 0x000000bbb9a8723e */ /* 0x010fe200000000ff */
[----:B------:R-:W-:Y:S01]  /*27b60*/  IMAD.MOV.U32 R162, RZ, RZ, R25 ;  /* 0x000000ffffa27224 */ /* 0x000fe200078e0019 */
[----:B------:R-:W-:Y:S01]  /*27b70*/  MOV R161, R26 ;  /* 0x0000001a00a17202 */ /* 0x000fe20000000f00 */
[C---:B------:R-:W-:Y:S01]  /*27b80*/  FMUL.FTZ R25, R2.reuse, R141 ;  /* 0x0000008d02197220 */ /* 0x040fe20000410000 */
[----:B------:R-:W-:Y:S01]  /*27b90*/  MOV R163, R24 ;  /* 0x0000001800a37202 */ /* 0x000fe20000000f00 */
[----:B------:R-:W-:Y:S01]  /*27ba0*/  FMUL.FTZ R24, R2, R140 ;  /* 0x0000008c02187220 */ /* 0x000fe20000410000 */
[----:B------:R-:W4:Y:S03]  /*27bb0*/  LDSM.16.MT88.4 R148, [R220+0x12000] ;  /* 0x01200000dc94783b */ /* 0x000f260000004200 */
[----:B------:R-:W-:Y:S01]  /*27bc0*/  MUFU.EX2 R188, R188 ;  /* 0x000000bc00bc7308 */ /* 0x000fe20000000800 */
[C---:B------:R-:W-:Y:S01]  /*27bd0*/  FMUL.FTZ R26, R0.reuse, R142 ;  /* 0x0000008e001a7220 */ /* 0x040fe20000410000 */
[----:B------:R-:W-:Y:S01]  /*27be0*/  FMUL.FTZ R27, R0, R143 ;  /* 0x0000008f001b7220 */ /* 0x000fe20000410000 */
[C---:B------:R-:W-:Y:S01]  /*27bf0*/  FMUL.FTZ R32, R2.reuse, R132 ;  /* 0x0000008402207220 */ /* 0x040fe20000410000 */
[----:B------:R-:W-:Y:S01]  /*27c00*/  FMUL.FTZ R33, R2, R133 ;  /* 0x0000008502217220 */ /* 0x000fe20000410000 */
[C---:B------:R-:W-:Y:S01]  /*27c10*/  FMUL.FTZ R34, R0.reuse, R134 ;  /* 0x0000008600227220 */ /* 0x040fe20000410000 */
[----:B------:R-:W-:Y:S01]  /*27c20*/  FMUL.FTZ R35, R0, R135 ;  /* 0x0000008700237220 */ /* 0x000fe20000410000 */
[----:B------:R-:W4:Y:S03]  /*27c30*/  LDSM.16.MT88.4 R140, [R218+0x12000] ;  /* 0x01200000da8c783b */ /* 0x000f260000004200 */
[----:B------:R-:W1:Y:S01]  /*27c40*/  MUFU.EX2 R182, R182 ;  /* 0x000000b600b67308 */ /* 0x000e620000000800 */
[----:B---3--:R-:W-:Y:S01]  /*27c50*/  F2FP.F16.F32.PACK_AB R170, R183, R184 ;  /* 0x000000b8b7aa723e */ /* 0x008fe200000000ff */
[C---:B-----5:R-:W-:Y:S01]  /*27c60*/  FMUL.FTZ R36, R2.reuse, R36 ;  /* 0x0000002402247220 */ /* 0x060fe20000410000 */
[----:B------:R-:W-:Y:S01]  /*27c70*/  FMUL.FTZ R37, R2, R37 ;  /* 0x0000002502257220 */ /* 0x000fe20000410000 */
[C---:B------:R-:W-:Y:S01]  /*27c80*/  FMUL.FTZ R38, R0.reuse, R38 ;  /* 0x0000002600267220 */ /* 0x040fe20000410000 */
[----:B------:R-:W-:Y:S01]  /*27c90*/  FMUL.FTZ R39, R0, R39 ;  /* 0x0000002700277220 */ /* 0x000fe20000410000 */
[C---:B------:R-:W-:Y:S01]  /*27ca0*/  FMUL.FTZ R40, R2.reuse, R40 ;  /* 0x0000002802287220 */ /* 0x040fe20000410000 */
[----:B------:R-:W3:Y:S03]  /*27cb0*/  LDSM.16.MT88.4 R132, [R217+0x12000] ;  /* 0x01200000d984783b */ /* 0x000ee60000004200 */
        /* <DEDUP_REMOVED lines=25> */
[----:B--2---:R-:W-:Y:S01]  /*27e50*/  F2FP.F16.F32.PACK_AB R171, R186, R167 ;  /* 0x000000a7baab723e */ /* 0x004fe200000000ff */
        /* <DEDUP_REMOVED lines=46> */
[----:B------:R-:W2:Y:S01]  /*28140*/  LDSM.16.MT88.4 R136, [R216+0x12000] ;  /* 0x01200000d888783b */ /* 0x000ea20000004200 */
        /* <DEDUP_REMOVED lines=19> */
[C---:B------:R-:W-:Y:S06]  /*28280*/  HMMA.16816.F32 R44, R168.reuse, R140, R44 ;  /* 0x0000008ca82c723c */ /* 0x040fec000000182c */
[----:B------:R-:W-:Y:S01]  /*28290*/  MUFU.EX2 R198, R198 ;  /* 0x000000c600c67308 */ /* 0x000fe20000000800 */
[----:B------:R-:W-:Y:S01]  /*282a0*/  FMUL.FTZ R93, R2, R93 ;  /* 0x0000005d025d7220 */ /* 0x000fe20000410000 */
[C---:B------:R-:W-:Y:S01]  /*282b0*/  HMMA.16816.F32 R48, R168.reuse, R142, R48 ;  /* 0x0000008ea830723c */ /* 0x040fe20000001830 */
[----:B------:R-:W4:Y:S02]  /*282c0*/  LDSM.16.MT88.4 R140, [R220+0x14000] ;  /* 0x01400000dc8c783b */ /* 0x000f240000004200 */
[C---:B------:R-:W-:Y:S03]  /*282d0*/  FMUL.FTZ R94, R0.reuse, R94 ;  /* 0x0000005e005e7220 */ /* 0x040fe60000410000 */
[C---:B---3--:R-:W-:Y:S02]  /*282e0*/  HMMA.16816.F32 R52, R168.reuse, R132, R52 ;  /* 0x00000084a834723c */ /* 0x048fe40000001834 */
[----:B------:R-:W-:Y:S03]  /*282f0*/  MUFU.EX2 R189, R189 ;  /* 0x000000bd00bd7308 */ /* 0x000fe60000000800 */
        /* <DEDUP_REMOVED lines=18> */
[C---:B----4-:R-:W-:Y:S03]  /*28420*/  HMMA.16816.F32 R68, R168.reuse, R140, R68 ;  /* 0x0000008ca844723c */ /* 0x050fe60000001844 */
[----:B------:R-:W-:Y:S01]  /*28430*/  FFMA.FTZ R193, R192, R165, -R177 ;  /* 0x000000a5c0c17223 */ /* 0x000fe200000108b1 */
[C---:B------:R-:W-:Y:S01]  /*28440*/  FMUL.FTZ R116, R2.reuse, R116 ;  /* 0x0000007402747220 */ /* 0x040fe20000410000 */
[----:B------:R4:W-:Y:S01]  /*28450*/  MUFU.EX2 R192, R144 ;  /* 0x0000009000c07308 */ /* 0x0009e20000000800 */
[C---:B------:R-:W-:Y:S01]  /*28460*/  HMMA.16816.F32 R72, R168.reuse, R142, R72 ;  /* 0x0000008ea848723c */ /* 0x040fe20000001848 */
[----:B------:R-:W1:Y:S04]  /*28470*/  LDSM.16.MT88.4 R140, [R216+0x14000] ;  /* 0x01400000d88c783b */ /* 0x000e680000004200 */
[----:B------:R-:W-:Y:S01]  /*28480*/  FMUL.FTZ R117, R2, R117 ;  /* 0x0000007502757220 */ /* 0x000fe20000410000 */
[C---:B---3--:R-:W-:Y:S03]  /*28490*/  HMMA.16816.F32 R76, R168.reuse, R132, R76 ;  /* 0x00000084a84c723c */ /* 0x048fe6000000184c */
[----:B------:R-:W3:Y:S02]  /*284a0*/  MUFU.EX2 R193, R193 ;  /* 0x000000c100c17308 */ /* 0x000ee40000000800 */
[C---:B------:R-:W-:Y:S01]  /*284b0*/  FMUL.FTZ R118, R0.reuse, R118 ;  /* 0x0000007600767220 */ /* 0x040fe20000410000 */
[C---:B------:R-:W-:Y:S01]  /*284c0*/  HMMA.16816.F32 R80, R168.reuse, R134, R80 ;  /* 0x00000086a850723c */ /* 0x040fe20000001850 */
[----:B------:R-:W3:Y:S04]  /*284d0*/  LDSM.16.MT88.4 R132, [R220+0x16000] ;  /* 0x01600000dc84783b */ /* 0x000ee80000004200 */
[----:B------:R-:W-:Y:S01]  /*284e0*/  FMUL.FTZ R119, R0, R119 ;  /* 0x0000007700777220 */ /* 0x000fe20000410000 */
[C---:B--2---:R-:W-:Y:S03]  /*284f0*/  HMMA.16816.F32 R84, R168.reuse, R136, R84 ;  /* 0x00000088a854723c */ /* 0x044fe60000001854 */
[----:B----4-:R-:W-:Y:S02]  /*28500*/  LDSM.16.MT88.4 R144, [R220+0x10800] ;  /* 0x01080000dc90783b */ /* 0x010fe40000004200 */
        /* <DEDUP_REMOVED lines=289> */
.L_x_3092:
        /* <DEDUP_REMOVED lines=14> */
.L_x_3118:
        /* <DEDUP_REMOVED lines=341> */
.L_x_3104:
        /* <DEDUP_REMOVED lines=8> */
.L_x_3105:
[----:B------:R-:W-:Y:S05]  /*2add0*/  BSYNC B0 ;  /* 0x0000000000007941 */ /* 0x000fea0003800000 */
.L_x_3103:
        /* <DEDUP_REMOVED lines=58> */
.L_x_3107:
[----:B------:R-:W-:Y:S05]  /*2b180*/  BSYNC B0 ;  /* 0x0000000000007941 */ /* 0x000fea0003800000 */
.L_x_3106:
        /* <DEDUP_REMOVED lines=28> */
[----:B------:R-:W-:Y:S01]  /*2b350*/  IMAD.IADD R3, R5, 0x1, -R3 ;  /* 0x0000000105037824 */ /* 0x000fe200078e0a03 */
[----:B------:R-:W-:Y:S01]  /*2b360*/  SHF.R.S32.HI R0, RZ, 0x1f, R9 ;  /* 0x0000001fff007819 */ /* 0x000fe20000011409 */
        /* <DEDUP_REMOVED lines=8> */
[----:B------:R-:W-:Y:S09]  /*2b3f0*/  @P1 BRA `(.L_x_3109) ;  /* 0x00000000005c1947 */ /* 0x000ff20003800000 */
        /* <DEDUP_REMOVED lines=23> */
.L_x_3109:
[----:B------:R-:W-:Y:S05]  /*2b570*/  BSYNC B0 ;  /* 0x0000000000007941 */ /* 0x000fea0003800000 */
.L_x_3108:
        /* <DEDUP_REMOVED lines=28> */
.L_x_3111:
[----:B------:R-:W-:Y:S05]  /*2b740*/  BSYNC B0 ;  /* 0x0000000000007941 */ /* 0x000fea0003800000 */
.L_x_3110:
        /* <DEDUP_REMOVED lines=28> */
.L_x_3113:
[----:B------:R-:W-:Y:S05]  /*2b910*/  BSYNC B0 ;  /* 0x0000000000007941 */ /* 0x000fea0003800000 */
.L_x_3112:
[----:B---34-:R-:W-:Y:S02]  /*2b920*/  MOV R6, R234 ;  /* 0x000000ea00067202 */ /* 0x018fe40000000f00 */
[----:B------:R-:W-:-:S04]  /*2b930*/  MOV R7, 0x0 ;  /* 0x0000000000077802 */ /* 0x000fc80000000f00 */
[----:B-12--5:R-:W-:Y:S05]  /*2b940*/  @P5 RET.REL.NODEC R6 `(_ZN5flash24flash_fwd_splitkv_kernelI23Flash_fwd_kernel_traitsILi256ELi64ELi64ELi4ELb0ELb0EN7cutlass6half_tE19Flash_kernel_traitsILi256ELi64ELi64ELi4ES3_EELb0ELb1ELb0ELb0ELb0ELb1ELb0ELb1EEEvNS_16Flash_fwd_paramsE) ;  /* 0xfffffd4406ac5950 */ /* 0x026fea0003c3ffff */
[----:B------:R-:W-:Y:S01]  /*2b950*/  IADD3 R9, P0, R9, 0x30, RZ ;  /* 0x0000003009097810 */ /* 0x000fe20007f1e0ff */
[----:B------:R-:W-:Y:S01]  /*2b960*/  IMAD.MOV.U32 R4, RZ, RZ, R80 ;  /* 0x000000ffff047224 */ /* 0x000fe200078e0050 */
[-C--:B------:R-:W-:Y:S02]  /*2b970*/  ISETP.GE.AND P3, PT, R12, R8.reuse, PT ;  /* 0x000000080c00720c */ /* 0x080fe40003f66270 */
        /* <DEDUP_REMOVED lines=8> */
[C---:B------:R-:W-:Y:S01]  /*2ba00*/  @!P3 R2UR UR10, R10.reuse ;  /* 0x000000000a0ab2ca */ /* 0x040fe200000e0000 */
[----:B------:R-:W-:Y:S01]  /*2ba10*/  IMAD.MOV.U32 R2, RZ, RZ, R234 ;  /* 0x000000ffff027224 */ /* 0x000fe200078e00ea */
[----:B------:R-:W-:Y:S01]  /*2ba20*/  @!P3 R2UR UR11, R11 ;  /* 0x000000000b0bb2ca */ /* 0x000fe200000e0000 */
[----:B------:R-:W-:Y:S01]  /*2ba30*/  IMAD.IADD R0, R5, 0x1, R0 ;  /* 0x0000000105007824 */ /* 0x000fe200078e0200 */
[C---:B------:R-:W-:Y:S01]  /*2ba40*/  @!P2 R2UR UR8, R10.reuse ;  /* 0x000000000a08a2ca */ /* 0x040fe200000e0000 */
[----:B------:R-:W-:Y:S01]  /*2ba50*/  IMAD.MOV.U32 R3, RZ, RZ, 0x0 ;  /* 0x00000000ff037424 */ /* 0x000fe200078e00ff */
        /* <DEDUP_REMOVED lines=8> */
[----:B-1----:R-:W-:Y:S05]  /*2bae0*/  @P0 RET.REL.NODEC R2 `(_ZN5flash24flash_fwd_splitkv_kernelI23Flash_fwd_kernel_traitsILi256ELi64ELi64ELi4ELb0ELb0EN7cutlass6half_tE19Flash_kernel_traitsILi256ELi64ELi64ELi4ES3_EELb0ELb1ELb0ELb0ELb0ELb1ELb0ELb1EEEvNS_16Flash_fwd_paramsE) ;  /* 0xfffffd4402440950 */ /* 0x002fea0003c3ffff */
[----:B------:R-:W-:Y:S01]  /*2baf0*/  R2UR UR4, R10 ;  /* 0x000000000a0472ca */ /* 0x000fe200000e0000 */
[----:B------:R-:W-:Y:S01]  /*2bb00*/  IMAD.MOV.U32 R235, RZ, RZ, 0x0 ;  /* 0x00000000ffeb7424 */ /* 0x000fe200078e00ff */
[----:B------:R-:W-:-:S13]  /*2bb10*/  R2UR UR5, R11 ;  /* 0x000000000b0572ca */ /* 0x000fda00000e0000 */
[----:B------:R1:W-:Y:S02]  /*2bb20*/  ST.E.128 desc[UR4][R6.64+0x180], R76 ;  /* 0x0001804c06007985 */ /* 0x0003e4000c101d04 */
[----:B-1----:R-:W-:Y:S05]  /*2bb30*/  RET.REL.NODEC R234 `(_ZN5flash24flash_fwd_splitkv_kernelI23Flash_fwd_kernel_traitsILi256ELi64ELi64ELi4ELb0ELb0EN7cutlass6half_tE19Flash_kernel_traitsILi256ELi64ELi64ELi4ES3_EELb0ELb1ELb0ELb0ELb0ELb1ELb0ELb1EEEvNS_16Flash_fwd_paramsE) ;  /* 0xfffffd44ea307950 */ /* 0x002fea0003c3ffff */
.L_x_3102:
[----:B------:R-:W-:Y:S01]  /*2bb40*/  MOV R0, 0x1f ;  /* 0x0000001f00007802 */ /* 0x000fe20000000f00 */
[----:B------:R-:W-:Y:S01]  /*2bb50*/  IMAD.MOV.U32 R2, RZ, RZ, 0x2 ;  /* 0x00000002ff027424 */ /* 0x000fe200078e00ff */
[----:B------:R-:W-:Y:S01]  /*2bb60*/  MOV R6, R250 ;  /* 0x000000fa00067202 */ /* 0x000fe20000000f00 */
[----:B------:R-:W-:-:S07]  /*2bb70*/  IMAD.MOV.U32 R4, RZ, RZ, -0x1 ;  /* 0xffffffffff047424 */ /* 0x000fce00078e00ff */
[----:B-1---5:R-:W-:Y:S05]  /*2bb80*/  WARPSYNC.COLLECTIVE R4, `(.L_x_3114) ;  /* 0x0000000004087348 */ /* 0x022fea0003c00000 */
[----:B------:R2:W3:Y:S02]  /*2bb90*/  SHFL.BFLY P0, R0, R6, R2, R0 ;  /* 0x0c00000206007389 */ /* 0x0004e40000000000 */
[----:B-123-5:R-:W-:Y:S01]  /*2bba0*/  ENDCOLLECTIVE ;  /* 0x000000000000791b */ /* 0x02efe20003800000 */
.L_x_3114:
        /* <DEDUP_REMOVED lines=8> */
.L_x_3115:
        /* <DEDUP_REMOVED lines=8> */
.L_x_3116:
[----:B------:R-:W-:Y:S01]  /*2bcb0*/  FADD.FTZ R249, R0, R249 ;  /* 0x000000f900f97221 */ /* 0x000fe20000010000 */
[----:B------:R-:W-:Y:S02]  /*2bcc0*/  MOV R0, 0x1f ;  /* 0x0000001f00007802 */ /* 0x000fe40000000f00 */
[----:B------:R-:W-:Y:S01]  /*2bcd0*/  MOV R2, 0x1 ;  /* 0x0000000100027802 */ /* 0x000fe20000000f00 */
[----:B------:R-:W-:-:S07]  /*2bce0*/  IMAD.MOV.U32 R6, RZ, RZ, R249 ;  /* 0x000000ffff067224 */ /* 0x000fce00078e00f9 */
[----:B------:R-:W-:Y:S05]  /*2bcf0*/  WARPSYNC.COLLECTIVE R4, `(.L_x_3117) ;  /* 0x0000000004087348 */ /* 0x000fea0003c00000 */
[----:B------:R1:W2:Y:S02]  /*2bd00*/  SHFL.BFLY P0, R0, R6, R2, R0 ;  /* 0x0c00000206007389 */ /* 0x0002a40000000000 */
[----:B-12---:R-:W-:Y:S01]  /*2bd10*/  ENDCOLLECTIVE ;  /* 0x000000000000791b */ /* 0x006fe20003800000 */
.L_x_3117:
[----:B------:R-:W-:Y:S05]  /*2bd20*/  BRA `(.L_x_3118) ;  /* 0xffffffd800b47947 */ /* 0x000fea000383ffff */
.L_x_3119:
        /* <DEDUP_REMOVED lines=13> */
.L_x_8857:


//--------------------- .text._ZN5flash24flash_fwd_splitkv_kernelI23Flash_fwd_kernel_traitsILi256ELi64ELi64ELi4ELb0ELb0EN7cutlass6half_tE19Flash_kernel_traitsILi256ELi64ELi64ELi4ES3_EELb0ELb1ELb0ELb0ELb0ELb0ELb1ELb0EEEvNS_16Flash_fwd_paramsE --------------------------
	.section	.text._ZN5flash24flash_fwd_splitkv_kernelI23Flash_fwd_kernel_traitsILi256ELi64ELi64ELi4ELb0ELb0EN7cutlass6half_tE19Flash_kernel_traitsILi256ELi64ELi64ELi4ES3_EELb0ELb1ELb0ELb0ELb0ELb0ELb1ELb0EEEvNS_16Flash_fwd_paramsE,"ax",@progbits
	.align	128
        .global         _ZN5flash24flash_fwd_splitkv_kernelI23Flash_fwd_kernel_traitsILi256ELi64ELi64ELi4ELb0ELb0EN7cutlass6half_tE19Flash_kernel_traitsILi256ELi64ELi64ELi4ES3_EELb0ELb1ELb0ELb0ELb0ELb0ELb1ELb0EEEvNS_16Flash_fwd_paramsE
        .type           _ZN5flash24flash_fwd_splitkv_kernelI23Flash_fwd_kernel_traitsILi256ELi64ELi64ELi4ELb0ELb0EN7cutlass6half_tE19Flash_kernel_traitsILi256ELi64ELi64ELi4ES3_EELb0ELb1ELb0ELb0ELb0ELb0ELb1ELb0EEEvNS_16Flash_fwd_paramsE,@function
        .size           _ZN5flash24flash_fwd_splitkv_kernelI23Flash_fwd_kernel_traitsILi256ELi64ELi64ELi4ELb0ELb0EN7cutlass6half_tE19Flash_kernel_traitsILi256ELi64ELi64ELi4ES3_EELb0ELb1ELb0ELb0ELb0ELb0ELb1ELb0EEEvNS_16Flash_fwd_paramsE,(.L_x_8896 - _ZN5flash24flash_fwd_splitkv_kernelI23Flash_fwd_kernel_traitsILi256ELi64ELi64ELi4ELb0ELb0EN7cutlass6half_tE19Flash_kernel_traitsILi256ELi64ELi64ELi4ES3_EELb0ELb1ELb0ELb0ELb0ELb0ELb1ELb0EEEvNS_16Flash_fwd_paramsE)
        .other          _ZN5flash24flash_fwd_splitkv_kernelI23Flash_fwd_kernel_traitsILi256ELi64ELi64ELi4ELb0ELb0EN7cutlass6half_tE19Flash_kernel_traitsILi256ELi64ELi64ELi4ES3_EELb0ELb1ELb0ELb0ELb0ELb0ELb1ELb0EEEvNS_16Flash_fwd_paramsE,@"STO_CUDA_ENTRY STV_DEFAULT"
_ZN5flash24flash_fwd_splitkv_kernelI23Flash_fwd_kernel_traitsILi256ELi64ELi64ELi4ELb0ELb0EN7cutlass6half_tE19Flash_kernel_traitsILi256ELi64ELi64ELi4ES3_EELb0ELb1ELb0ELb0ELb0ELb0ELb1ELb0EEEvNS_16Flash_fwd_paramsE:
.text._ZN5flash24flash_fwd_splitkv_kernelI23Flash_fwd_kernel_traitsILi256ELi64ELi64ELi4ELb0ELb0EN7cutlass6half_tE19Flash_kernel_traitsILi256ELi64ELi64ELi4ES3_EELb0ELb1ELb0ELb0ELb0ELb0ELb1ELb0EEEvNS_16Flash_fwd_paramsE:
        /* <DEDUP_REMOVED lines=15> */
[----:B-1----:R-:W-:-:S07]  /*00f0*/  UIMAD.WIDE.U32 UR4, UR5, UR14, URZ ;  /* 0x0000000e050472a5 */ /* 0x002fce000f8e003f */
[----:B------:R-:W-:Y:S01]  /*0100*/  UMOV UR15, UR5 ;  /* 0x00000005000f7c82 */ /* 0x000fe20008000000 */
        /* <DEDUP_REMOVED lines=15> */
[----:B------:R-:W-:Y:S01]  /*0200*/  @UP3 UIADD3 UR15, UR15, 0x1, URZ ;  /* 0x000000010f0f3890 */ /* 0x000fe2000fffe03f */
[----:B------:R-:W-:Y:S01]  /*0210*/  PLOP3.LUT P0, PT, PT, PT, UP0, 0x80, 0x0 ;  /* 0x000000000000781c */ /* 0x000fe20003f0f008 */
[----:B------:R-:W-:Y:S02]  /*0220*/  @!UP2 ULOP3.LUT UR15, URZ, UR6, URZ, 0x33, !UPT ;  /* 0x000000063f0fa292 */ /* 0x000fe4000f8e333f */
        /* <DEDUP_REMOVED lines=42> */
.L_x_3120:
[----:B------:R-:W-:-:S04]  /*04d0*/  ULDC UR8, c[0x0][0x2c8] ;  /* 0x0000b20000087ab9 */ /* 0x000fc80000000800 */
.L_x_3121:
        /* <DEDUP_REMOVED lines=17> */
[----:B------:R-:W-:Y:S01]  /*05f0*/  UIADD3 UR5, UR5, 0x3f, URZ ;  /* 0x0000003f05057890 */ /* 0x000fe2000fffe03f */
[----:B------:R-:W2:Y:S01]  /*0600*/  S2R R80, SR_TID.X ;  /* 0x0000000000507919 */ /* 0x000ea20000002100 */
[----:B------:R-:W-:Y:S01]  /*0610*/  ULDC UR19, c[0x0][0x394] ;  /* 0x0000e50000137ab9 */ /* 0x000fe20000000800 */
[----:B------:R-:W-:Y:S01]  /*0620*/  ULDC UR18, c[0x0][0x398] ;  /* 0x0000e60000127ab9 */ /* 0x000fe20000000800 */
        /* <DEDUP_REMOVED lines=24> */
[----:B------:R-:W-:-:S05]  /*07b0*/  UIMAD.WIDE.U32 UR16, UR5, UR11, URZ ;  /* 0x0000000b051072a5 */ /* 0x000fca000f8e003f */
        /* <DEDUP_REMOVED lines=16> */
[----:B------:R-:W-:Y:S02]  /*08c0*/  ULEA.HI UR4, UR5, UR4, URZ, 0x6 ;  /* 0x0000000405047291 */ /* 0x000fe4000f8f303f */
[----:B------:R-:W-:-:S02]  /*08d0*/  UIADD3 UR9, UR23, UR22, -UR24 ;  /* 0x0000001617097290 */ /* 0x000fc4000fffe818 */
[----:B------:R-:W-:Y:S02]  /*08e0*/  @!UP0 UIADD3 UR17, -UR17, URZ, URZ ;  /* 0x0000003f11118290 */ /* 0x000fe4000fffe13f */
[----:B------:R-:W-:Y:S02]  /*08f0*/  USHF.R.S32.HI UR4, URZ, 0x6, UR4 ;  /* 0x000000063f047899 */ /* 0x000fe40008011404 */
[----:B------:R-:W-:Y:S02]  /*0900*/  @!UP1 ULOP3.LUT UR17, URZ, UR10, URZ, 0x33, !UPT ;  /* 0x0000000a3f119292 */ /* 0x000fe4000f8e333f */
[----:B------:R-:W-:Y:S02]  /*0910*/  UIADD3 UR5, -UR24, 0x7f, UR22 ;  /* 0x0000007f18057890 */ /* 0x000fe4000fffe116 */
[----:B------:R-:W-:Y:S01]  /*0920*/  UIMAD UR12, UR17, UR7, URZ ;  /* 0x00000007110c72a4 */ /* 0x000fe2000f8e023f */
[----:B------:R-:W-:Y:S01]  /*0930*/  IMAD.U32 R3, RZ, RZ, UR4 ;  /* 0x00000004ff037e24 */ /* 0x000fe2000f8e00ff */
[----:B------:R-:W-:Y:S01]  /*0940*/  UIADD3 UR9, UR9, -UR19, URZ ;  /* 0x8000001309097290 */ /* 0x000fe2000fffe03f */
[----:B------:R-:W-:Y:S01]  /*0950*/  IMAD.U32 R0, RZ, RZ, UR17 ;  /* 0x00000011ff007e24 */ /* 0x000fe2000f8e00ff */
[----:B------:R-:W-:-:S02]  /*0960*/  UIADD3 UR5, UR5, UR18, UR23 ;  /* 0x0000001205057290 */ /* 0x000fc4000fffe017 */
[----:B------:R-:W-:Y:S02]  /*0970*/  USHF.R.S32.HI UR8, URZ, 0x1f, UR9 ;  /* 0x0000001f3f087899 */ /* 0x000fe40008011409 */
[----:B------:R-:W-:Y:S01]  /*0980*/  VIADDMNMX R0, R0, UR12, R3, PT ;  /* 0x0000000c00007c46 */ /* 0x000fe2000b800103 */
[----:B------:R-:W-:Y:S02]  /*0990*/  USHF.R.S32.HI UR4, URZ, 0x1f, UR5 ;  /* 0x0000001f3f047899 */ /* 0x000fe40008011405 */
[----:B------:R-:W-:Y:S01]  /*09a0*/  ULEA.HI UR8, UR8, UR9, URZ, 0x6 ;  /* 0x0000000908087291 */ /* 0x000fe2000f8f303f */
[----:B------:R-:W-:Y:S01]  /*09b0*/  R2UR UR17, R0 ;  /* 0x00000000001172ca */ /* 0x000fe200000e0000 */
[----:B------:R-:W-:Y:S02]  /*09c0*/  ULEA.HI UR4, UR4, UR5, URZ, 0x6 ;  /* 0x0000000504047291 */ /* 0x000fe4000f8f303f */
[----:B------:R-:W-:Y:S02]  /*09d0*/  USHF.R.S32.HI UR8, URZ, 0x6, UR8 ;  /* 0x000000063f087899 */ /* 0x000fe40008011408 */
[----:B------:R-:W-:-:S02]  /*09e0*/  USHF.R.S32.HI UR4, URZ, 0x6, UR4 ;  /* 0x000000063f047899 */ /* 0x000fc40008011404 */
[----:B------:R-:W-:-:S04]  /*09f0*/  UISETP.LT.AND UP1, UPT, UR12, UR8, UPT ;  /* 0x000000080c00728c */ /* 0x000fc8000bf21270 */
[----:B------:R-:W-:Y:S02]  /*0a00*/  USEL UR12, UR12, UR8, !UP1 ;  /* 0x000000080c0c7287 */ /* 0x000fe4000c800000 */
[----:B------:R-:W-:-:S04]  /*0a10*/  UISETP.LT.AND UP0, UPT, UR17, UR4, UPT ;  /* 0x000000041100728c */ /* 0x000fc8000bf01270 */
[----:B------:R-:W-:-:S04]  /*0a20*/  USEL UR17, UR17, UR4, UP0 ;  /* 0x0000000411117287 */ /* 0x000fc80008000000 */
[----:B------:R-:W-:-:S06]  /*0a30*/  UISETP.GE.AND UP0, UPT, UR12, UR17, UPT ;  /* 0x000000110c00728c */ /* 0x000fcc000bf06270 */
[----:B------:R-:W-:-:S13]  /*0a40*/  PLOP3.LUT P0, PT, PT, PT, UP0, 0x80, 0x0 ;  /* 0x000000000000781c */ /* 0x000fda0003f0f008 */
[----:B--2---:R-:W-:Y:S05]  /*0a50*/  @!P0 BRA `(.L_x_3122) ;  /* 0x0000000800a08947 */ /* 0x004fea0003800000 */
        /* <DEDUP_REMOVED lines=48> */
.L_x_3124:
[----:B------:R-:W-:Y:S05]  /*0d60*/  BSYNC B0 ;  /* 0x0000000000007941 */ /* 0x000fea0003800000 */
.L_x_3123:
        /* <DEDUP_REMOVED lines=13> */
.L_x_3126:
[----:B------:R-:W-:Y:S05]  /*0e40*/  BSYNC B0 ;  /* 0x0000000000007941 */ /* 0x000fea0003800000 */
.L_x_3125:
        /* <DEDUP_REMOVED lines=12> */
.L_x_3128:
[----:B------:R-:W-:Y:S05]  /*0f10*/  BSYNC B0 ;  /* 0x0000000000007941 */ /* 0x000fea0003800000 */
.L_x_3127:
        /* <DEDUP_REMOVED lines=12> */
.L_x_3130:
[----:B------:R-:W-:Y:S05]  /*0fe0*/  BSYNC B0 ;  /* 0x0000000000007941 */ /* 0x000fea0003800000 */
.L_x_3129:
        /* <DEDUP_REMOVED lines=11> */
.L_x_3132:
[----:B------:R-:W-:Y:S05]  /*10a0*/  BSYNC B0 ;  /* 0x0000000000007941 */ /* 0x000fea0003800000 */
.L_x_3131:
        /* <DEDUP_REMOVED lines=11> */
.L_x_3134:
[----:B------:R-:W-:Y:S05]  /*1160*/  BSYNC B0 ;  /* 0x0000000000007941 */ /* 0x000fea0003800000 */
.L_x_3133:
        /* <DEDUP_REMOVED lines=11> */
.L_x_3136:
[----:B------:R-:W-:Y:S05]  /*1220*/  BSYNC B0 ;  /* 0x0000000000007941 */ /* 0x000fea0003800000 */
.L_x_3135:
        /* <DEDUP_REMOVED lines=11> */
.L_x_3138:
[----:B------:R-:W-:Y:S05]  /*12e0*/  BSYNC B0 ;  /* 0x0000000000007941 */ /* 0x000fea0003800000 */
.L_x_3137:
        /* <DEDUP_REMOVED lines=31> */
.L_x_3122:
        /* <DEDUP_REMOVED lines=29> */
.L_x_3139:
        /* <DEDUP_REMOVED lines=39> */
[----:B------:R-:W-:Y:S01]  /*1920*/  IMAD.U32 R0, RZ, RZ, UR14 ;  /* 0x0000000eff007e24 */ /* 0x000fe2000f8e00ff */
[----:B------:R-:W-:Y:S02]  /*1930*/  UIADD3 UR8, -UR8, URZ, URZ ;  /* 0x0000003f08087290 */ /* 0x000fe4000fffe13f */
[----:B------:R1:W2:Y:S01]  /*1940*/  LDG.E R2, desc[UR26][R2.64] ;  /* 0x0000001a02027981 */ /* 0x0002a2000c1e1900 */
[----:B------:R-:W3:Y:S01]  /*1950*/  I2F.RP R8, R5 ;  /* 0x0000000500087306 */ /* 0x000ee20000209400 */
[----:B------:R-:W-:Y:S01]  /*1960*/  IABS R0, R0 ;  /* 0x0000000000007213 */ /* 0x000fe20000000000 */
[----:B------:R-:W-:Y:S01]  /*1970*/  ULDC.64 UR4, c[0x0][0x230] ;  /* 0x00008c0000047ab9 */ /* 0x000fe20000000a00 */
[----:B------:R-:W-:-:S04]  /*1980*/  UIMAD UR9, UR10, UR8, UR9 ;  /* 0x000000080a0972a4 */ /* 0x000fc8000f8e0209 */
[----:B------:R-:W-:Y:S01]  /*1990*/  USHF.R.S32.HI UR8, URZ, 0x1f, UR9 ;  /* 0x0000001f3f087899 */ /* 0x000fe20008011409 */
[----:B---3--:R-:W3:Y:S02]  /*19a0*/  MUFU.RCP R7, R8 ;  /* 0x0000000800077308 */ /* 0x008ee40000001000 */
[----:B---3--:R-:W-:-:S06]  /*19b0*/  IADD3 R7, R7, 0xffffffe, RZ ;  /* 0x0ffffffe07077810 */ /* 0x008fcc0007ffe0ff */
[----:B------:R-:W3:Y:S02]  /*19c0*/  F2I.FTZ.U32.TRUNC.NTZ R7, R7 ;  /* 0x0000000700077305 */ /* 0x000ee4000021f000 */
[----:B---3--:R-:W-:-:S04]  /*19d0*/  IMAD.MOV R6, RZ, RZ, -R7 ;  /* 0x000000ffff067224 */ /* 0x008fc800078e0a07 */
[----:B-1----:R-:W-:Y:S01]  /*19e0*/  IMAD R3, R6, R5, RZ ;  /* 0x0000000506037224 */ /* 0x002fe200078e02ff */
[----:B------:R-:W-:-:S05]  /*19f0*/  MOV R6, RZ ;  /* 0x000000ff00067202 */ /* 0x000fca0000000f00 */
[----:B------:R-:W-:-:S04]  /*1a00*/  IMAD.HI.U32 R6, R7, R3, R6 ;  /* 0x0000000307067227 */ /* 0x000fc800078e0006 */
[----:B------:R-:W-:-:S04]  /*1a10*/  IMAD.MOV.U32 R3, RZ, RZ, R0 ;  /* 0x000000ffff037224 */ /* 0x000fc800078e0000 */
        /* <DEDUP_REMOVED lines=9> */
[----:B------:R-:W-:-:S07]  /*1ab0*/  ISETP.GE.AND P0, PT, R0, RZ, PT ;  /* 0x000000ff0000720c */ /* 0x000fce0003f06270 */
[----:B------:R-:W-:-:S06]  /*1ac0*/  @P2 VIADD R6, R6, 0x1 ;  /* 0x0000000106062836 */ /* 0x000fcc0000000000 */
[----:B------:R-:W-:Y:S02]  /*1ad0*/  @!P0 IADD3 R6, -R6, RZ, RZ ;  /* 0x000000ff06068210 */ /* 0x000fe40007ffe1ff */
[----:B------:R-:W-:-:S04]  /*1ae0*/  @!P1 LOP3.LUT R6, RZ, R4, RZ, 0x33, !PT ;  /* 0x00000004ff069212 */ /* 0x000fc800078e33ff */
[----:B------:R-:W-:Y:S02]  /*1af0*/  SHF.R.S32.HI R3, RZ, 0x1f, R6 ;  /* 0x0000001fff037819 */ /* 0x000fe40000011406 */
[----:B------:R-:W-:Y:S02]  /*1b00*/  MOV R18, R6 ;  /* 0x0000000600127202 */ /* 0x000fe40000000f00 */
[----:B--2---:R-:W-:-:S13]  /*1b10*/  R2UR UR25, R2 ;  /* 0x00000000021972ca */ /* 0x004fda00000e0000 */
        /* <DEDUP_REMOVED lines=12> */
[----:B------:R-:W-:Y:S01]  /*1be0*/  IMAD.U32 R5, RZ, RZ, UR31 ;  /* 0x0000001fff057e24 */ /* 0x000fe2000f8e00ff */
[----:B------:R-:W-:Y:S01]  /*1bf0*/  UIMAD UR16, UR16, UR4, URZ ;  /* 0x00000004101072a4 */ /* 0x000fe2000f8e023f */
[----:B------:R-:W-:Y:S01]  /*1c00*/  IMAD.U32 R4, RZ, RZ, UR30 ;  /* 0x0000001eff047e24 */ /* 0x000fe2000f8e00ff */
[----:B------:R-:W-:Y:S01]  /*1c10*/  UIMAD.WIDE.U32 UR30, UR25, UR4, URZ ;  /* 0x00000004191e72a5 */ /* 0x000fe2000f8e003f */
[----:B------:R-:W-:Y:S01]  /*1c20*/  IMAD R17, R3, UR6, RZ ;  /* 0x0000000603117c24 */ /* 0x000fe2000f8e02ff */
[----:B------:R-:W-:Y:S01]  /*1c30*/  MOV R5, UR28 ;  /* 0x0000001c00057c02 */ /* 0x000fe20008000f00 */
[----:B------:R-:W-:-:S02]  /*1c40*/  UIMAD UR5, UR25, UR5, UR16 ;  /* 0x00000005190572a4 */ /* 0x000fc4000f8e0210 */
[C---:B------:R-:W-:Y:S02]  /*1c50*/  IMAD R17, R6.reuse, UR7, R17 ;  /* 0x0000000706117c24 */ /* 0x040fe4000f8e0211 */
[----:B------:R-:W-:Y:S01]  /*1c60*/  IMAD.WIDE.U32 R34, R6, UR6, R4 ;  /* 0x0000000606227c25 */ /* 0x000fe2000f8e0004 */
[----:B------:R-:W-:-:S03]  /*1c70*/  UIADD3 UR28, UR31, UR5, URZ ;  /* 0x000000051f1c7290 */ /* 0x000fc6000fffe03f */
[----:B------:R-:W-:Y:S01]  /*1c80*/  IMAD.IADD R17, R35, 0x1, R17 ;  /* 0x0000000123117824 */ /* 0x000fe200078e0211 */
[----:B------:R-:W-:Y:S08]  /*1c90*/  BRA `(.L_x_3141) ;  /* 0x00000004003c7947 */ /* 0x000ff00003800000 */
.L_x_3140:
        /* <DEDUP_REMOVED lines=46> */
.L_x_3142:
[----:B------:R-:W-:Y:S01]  /*1f80*/  UIMAD UR4, UR8, UR10, URZ ;  /* 0x0000000a080472a4 */ /* 0x000fe2000f8e023f */
[----:B------:R-:W-:Y:S01]  /*1f90*/  MOV R18, R3 ;  /* 0x0000000300127202 */ /* 0x000fe20000000f00 */
[----:B------:R-:W-:Y:S01]  /*1fa0*/  UMOV UR7, UR5 ;  /* 0x0000000500077c82 */ /* 0x000fe20008000000 */
[----:B------:R-:W-:Y:S02]  /*1fb0*/  @UP0 UIADD3 UR28, UR25, UR28, URZ ;  /* 0x0000001c191c0290 */ /* 0x000fe4000fffe03f */
[----:B------:R-:W-:Y:S01]  /*1fc0*/  UIMAD.WIDE.U32 UR6, UR10, UR9, UR6 ;  /* 0x000000090a0672a5 */ /* 0x000fe2000f8e0006 */
[----:B------:R-:W-:Y:S01]  /*1fd0*/  @!P2 IADD3 R18, -R18, RZ, RZ ;  /* 0x000000ff1212a210 */ /* 0x000fe20007ffe1ff */
[----:B------:R-:W-:Y:S01]  /*1fe0*/  UIMAD UR4, UR11, UR9, UR4 ;  /* 0x000000090b0472a4 */ /* 0x000fe2000f8e0204 */
[----:B------:R-:W-:-:S03]  /*1ff0*/  @!P1 LOP3.LUT R18, RZ, R6, RZ, 0x33, !PT ;  /* 0x00000006ff129212 */ /* 0x000fc600078e33ff */
[----:B------:R-:W-:Y:S01]  /*2000*/  UIADD3 UR4, UR7, UR4, URZ ;  /* 0x0000000407047290 */ /* 0x000fe2000fffe03f */
[----:B------:R-:W-:Y:S01]  /*2010*/  SHF.R.S32.HI R3, RZ, 0x1f, R18 ;  /* 0x0000001fff037819 */ /* 0x000fe20000011412 */
[----:B------:R-:W-:Y:S01]  /*2020*/  IMAD.U32 R7, RZ, RZ, UR7 ;  /* 0x00000007ff077e24 */ /* 0x000fe2000f8e00ff */
[----:B------:R-:W-:-:S03]  /*2030*/  MOV R6, UR6 ;  /* 0x0000000600067c02 */ /* 0x000fc60008000f00 */
[----:B------:R-:W-:Y:S01]  /*2040*/  MOV R7, UR4 ;  /* 0x0000000400077c02 */ /* 0x000fe20008000f00 */
[----:B------:R-:W-:Y:S01]  /*2050*/  @UP0 ULDC.64 UR4, c[0x0][0x250] ;  /* 0x0000940000040ab9 */ /* 0x000fe20000000a00 */
[-C--:B------:R-:W-:Y:S01]  /*2060*/  IMAD R0, R3, R4.reuse, RZ ;  /* 0x0000000403007224 */ /* 0x080fe200078e02ff */
[----:B------:R-:W-:Y:S01]  /*2070*/  @UP0 UIMAD.WIDE.U32 UR30, UR28, UR4, URZ ;  /* 0x000000041c1e02a5 */ /* 0x000fe2000f8e003f */
[----:B------:R-:W-:-:S03]  /*2080*/  IMAD.WIDE.U32 R34, R18, R4, R6 ;  /* 0x0000000412227225 */ /* 0x000fc600078e0006 */
[----:B------:R-:W-:Y:S01]  /*2090*/  @UP0 UIMAD UR28, UR28, UR5, UR31 ;  /* 0x000000051c1c02a4 */ /* 0x000fe2000f8e021f */
[----:B------:R-:W-:-:S04]  /*20a0*/  IMAD R5, R18, R5, R0 ;  /* 0x0000000512057224 */ /* 0x000fc800078e0200 */
[----:B------:R-:W-:Y:S01]  /*20b0*/  IMAD.IADD R17, R35, 0x1, R5 ;  /* 0x0000000123117824 */ /* 0x000fe200078e0205 */
        /* <DEDUP_REMOVED lines=13> */
.L_x_3141:
[----:B------:R-:W-:Y:S01]  /*2190*/  UISETP.NE.AND UP0, UPT, UR13, -0x1, UPT ;  /* 0xffffffff0d00788c */ /* 0x000fe2000bf05270 */
[----:B------:R-:W-:Y:S01]  /*21a0*/  SHF.R.S32.HI R15, RZ, 0x1f, R80 ;  /* 0x0000001fff0f7819 */ /* 0x000fe20000011450 */
[----:B------:R-:W1:Y:S01]  /*21b0*/  S2R R31, SR_CTAID.X ;  /* 0x00000000001f7919 */ /* 0x000e620000002500 */
[----:B------:R-:W-:Y:S01]  /*21c0*/  USHF.R.S32.HI UR29, URZ, 0x1f, UR14 ;  /* 0x0000001f3f1d7899 */ /* 0x000fe2000801140e */
[----:B------:R-:W2:Y:S01]  /*21d0*/  S2UR UR25, SR_CgaCtaId ;  /* 0x00000000001979c3 */ /* 0x000ea20000008800 */
[CC--:B------:R-:W-:Y:S01]  /*21e0*/  LEA.HI R5, R15.reuse, R80.reuse, RZ, 0x3 ;  /* 0x000000500f057211 */ /* 0x0c0fe200078f18ff */
[----:B------:R-:W-:Y:S01]  /*21f0*/  ULDC.64 UR6, c[0x0][0x268] ;  /* 0x00009a0000067ab9 */ /* 0x000fe20000000a00 */
[-C--:B------:R-:W-:Y:S01]  /*2200*/  LEA.HI R25, R15, R80.reuse, RZ, 0x4 ;  /* 0x000000500f197211 */ /* 0x080fe200078f20ff */
[----:B------:R-:W-:Y:S01]  /*2210*/  IMAD R3, R3, UR6, RZ ;  /* 0x0000000603037c24 */ /* 0x000fe2000f8e02ff */
[----:B------:R-:W-:Y:S01]  /*2220*/  SHF.R.S32.HI R22, RZ, 0x3, R5 ;  /* 0x00000003ff167819 */ /* 0x000fe20000011405 */
[----:B------:R-:W-:Y:S01]  /*2230*/  BSSY B0, `(.L_x_3143) ;  /* 0x000006d000007945 */ /* 0x000fe20003800000 */
        /* <DEDUP_REMOVED lines=17> */
[----:B------:R-:W-:Y:S01]  /*2350*/  VIADD R32, R22, 0x10 ;  /* 0x0000001016207836 */ /* 0x000fe20000000000 */
[----:B------:R-:W-:Y:S01]  /*2360*/  ULDC.64 UR4, c[0x0][0x258] ;  /* 0x0000960000047ab9 */ /* 0x000fe20000000a00 */
[--C-:B------:R-:W-:Y:S01]  /*2370*/  SHF.R.S32.HI R24, RZ, 0x1f, R232.reuse ;  /* 0x0000001fff187819 */ /* 0x100fe200000114e8 */
[----:B------:R-:W-:Y:S01]  /*2380*/  UIMAD UR29, UR29, UR4, URZ ;  /* 0x000000041d1d72a4 */ /* 0x000fe2000f8e023f */
[----:B------:R-:W-:Y:S01]  /*2390*/  IADD3 R6, P1, R232, UR30, RZ ;  /* 0x0000001ee8067c10 */ /* 0x000fe2000ff3e0ff */
[----:B------:R-:W-:Y:S01]  /*23a0*/  @!UP0 UIADD3 UR13, UR35, UR16, URZ ;  /* 0x00000010230d8290 */ /* 0x000fe2000fffe03f */
[----:B------:R-:W-:Y:S01]  /*23b0*/  LEA.HI R16, R16, R21, RZ, 0x3 ;  /* 0x0000001510107211 */ /* 0x000fe200078f18ff */
[----:B------:R-:W-:Y:S01]  /*23c0*/  @!UP0 UMOV UR32, UR34 ;  /* 0x0000002200208c82 */ /* 0x000fe20008000000 */
[----:B------:R-:W-:Y:S01]  /*23d0*/  LOP3.LUT R0, R231, 0x38, R232, 0xf8, !PT ;  /* 0x00000038e7007812 */ /* 0x000fe200078ef8e8 */
[----:B------:R-:W-:Y:S01]  /*23e0*/  IMAD.U32 R26, RZ, RZ, UR4 ;  /* 0x00000004ff1a7e24 */ /* 0x000fe2000f8e00ff */
[----:B------:R-:W-:Y:S01]  /*23f0*/  SHF.R.U32.HI R231, RZ, 0x3, R231 ;  /* 0x00000003ffe77819 */ /* 0x000fe200000116e7 */
[----:B------:R-:W-:Y:S01]  /*2400*/  UMOV UR4, 0x400 ;  /* 0x0000040000047882 */ /* 0x000fe20000000000 */
[----:B------:R-:W-:Y:S01]  /*2410*/  IADD3.X R7, R24, UR28, RZ, P1, !PT ;  /* 0x0000001c18077c10 */ /* 0x000fe20008ffe4ff */
[----:B------:R-:W-:Y:S01]  /*2420*/  UIMAD UR28, UR14, UR5, UR29 ;  /* 0x000000050e1c72a4 */ /* 0x000fe2000f8e021d */
[----:B------:R-:W-:Y:S01]  /*2430*/  LOP3.LUT R4, R16, 0xfffffff8, RZ, 0xc0, !PT ;  /* 0xfffffff810047812 */ /* 0x000fe200078ec0ff */
[----:B------:R-:W-:Y:S01]  /*2440*/  UIADD3 UR5, -UR22, UR24, URZ ;  /* 0x0000001816057290 */ /* 0x000fe2000fffe13f */
[----:B------:R-:W-:Y:S01]  /*2450*/  LOP3.LUT R231, R0, R231, RZ, 0x3c, !PT ;  /* 0x000000e700e77212 */ /* 0x000fe200078e3cff */
[----:B--2---:R-:W-:Y:S01]  /*2460*/  ULEA UR4, UR25, UR4, 0x18 ;  /* 0x0000000419047291 */ /* 0x004fe2000f8ec03f */
[----:B------:R-:W-:Y:S01]  /*2470*/  LEA.HI R0, R15, R80, RZ, 0x6 ;  /* 0x000000500f007211 */ /* 0x000fe200078f30ff */
[----:B------:R-:W-:Y:S01]  /*2480*/  IMAD.IADD R21, R21, 0x1, -R4 ;  /* 0x0000000115157824 */ /* 0x000fe200078e0a04 */
[----:B------:R-:W-:Y:S01]  /*2490*/  IADD3 R4, P0, R232, UR32, RZ ;  /* 0x00000020e8047c10 */ /* 0x000fe2000ff1e0ff */
[----:B-1----:R-:W-:Y:S01]  /*24a0*/  IMAD.WIDE R30, R31, 0x40, R22 ;  /* 0x000000401f1e7825 */ /* 0x002fe200078e0216 */
[----:B------:R-:W-:-:S02]  /*24b0*/  ISETP.GE.AND P4, PT, R22, UR5, PT ;  /* 0x0000000516007c0c */ /* 0x000fc4000bf86270 */
[----:B------:R-:W-:Y:S01]  /*24c0*/  IADD3.X R5, R24, UR13, RZ, P0, !PT ;  /* 0x0000000d18057c10 */ /* 0x000fe200087fe4ff */
[----:B------:R-:W-:Y:S01]  /*24d0*/  IMAD.SHL.U32 R0, R0, 0x8, RZ ;  /* 0x0000000800007824 */ /* 0x000fe200078e00ff */
[----:B------:R-:W-:Y:S01]  /*24e0*/  UIADD3 UR13, UR17, -0x1, URZ ;  /* 0xffffffff110d7890 */ /* 0x000fe2000fffe03f */
[----:B------:R-:W-:Y:S02]  /*24f0*/  IADD3 R168, P1, R22, UR9, RZ ;  /* 0x0000000916a87c10 */ /* 0x000fe4000ff3e0ff */
[----:B------:R-:W-:Y:S01]  /*2500*/  ISETP.GE.AND P0, PT, R32, UR5, PT ;  /* 0x0000000520007c0c */ /* 0x000fe2000bf06270 */
[----:B------:R-:W-:Y:S01]  /*2510*/  IMAD.WIDE.U32 R26, R26, UR14, R4 ;  /* 0x0000000e1a1a7c25 */ /* 0x000fe2000f8e0004 */
[----:B------:R-:W-:Y:S01]  /*2520*/  IADD3 R34, P3, R232, R34, RZ ;  /* 0x00000022e8227210 */ /* 0x000fe20007f7e0ff */
[----:B------:R-:W-:Y:S01]  /*2530*/  USHF.L.U32 UR16, UR13, 0x6, URZ ;  /* 0x000000060d107899 */ /* 0x000fe2000800063f */
[----:B------:R-:W-:Y:S01]  /*2540*/  LOP3.LUT R231, R231, 0xfffffe00, R0, 0xf8, !PT ;  /* 0xfffffe00e7e77812 */ /* 0x000fe200078ef800 */
[C---:B------:R-:W-:Y:S01]  /*2550*/  IMAD R0, R18.reuse, UR7, R3 ;  /* 0x0000000712007c24 */ /* 0x040fe2000f8e0203 */
[----:B------:R-:W-:Y:S01]  /*2560*/  IADD3.X R14, R23, UR8, RZ, P1, !PT ;  /* 0x00000008170e7c10 */ /* 0x000fe20008ffe4ff */
[----:B------:R-:W-:Y:S01]  /*2570*/  IMAD.WIDE.U32 R18, R18, UR6, R6 ;  /* 0x0000000612127c25 */ /* 0x000fe2000f8e0006 */
[----:B------:R-:W-:Y:S01]  /*2580*/  R2P PR, R21, 0x6 ;  /* 0x0000000615007804 */ /* 0x000fe20000000000 */
[----:B------:R-:W-:Y:S01]  /*2590*/  UIADD3 UR14, -UR16, UR23, URZ ;  /* 0x00000017100e7290 */ /* 0x000fe2000fffe13f */
[----:B------:R-:W-:Y:S01]  /*25a0*/  LEA R231, R231, UR4, 0x1 ;  /* 0x00000004e7e77c11 */ /* 0x000fe2000f8e08ff */
[----:B------:R-:W-:-:S02]  /*25b0*/  IMAD.MOV.U32 R7, RZ, RZ, 0x10 ;  /* 0x00000010ff077424 */ /* 0x000fc400078e00ff */
[----:B------:R-:W-:Y:S02]  /*25c0*/  IMAD.MOV.U32 R5, RZ, RZ, 0x20 ;  /* 0x00000020ff057424 */ /* 0x000fe400078e00ff */
[----:B------:R-:W-:Y:S01]  /*25d0*/  VIADD R29, R27, UR28 ;  /* 0x0000001c1b1d7c36 */ /* 0x000fe20008000000 */
[----:B------:R-:W-:Y:S01]  /*25e0*/  SEL R7, R7, 0xfffffff0, !P1 ;  /* 0xfffffff007077807 */ /* 0x000fe20004800000 */
[C---:B------:R-:W-:Y:S01]  /*25f0*/  VIADD R6, R232.reuse, 0x40 ;  /* 0x00000040e8067836 */ /* 0x040fe20000000000 */
[----:B------:R-:W-:Y:S01]  /*2600*/  SEL R5, R5, 0xffffffe0, !P2 ;  /* 0xffffffe005057807 */ /* 0x000fe20005000000 */
        /* <DEDUP_REMOVED lines=47> */
.L_x_3144:
[----:B------:R-:W-:Y:S05]  /*2900*/  BSYNC B0 ;  /* 0x0000000000007941 */ /* 0x000fea0003800000 */
.L_x_3143:
[----:B------:R-:W-:Y:S01]  /*2910*/  IMAD.X R35, R24, 0x1, R17, P3 ;  /* 0x0000000118237824 */ /* 0x000fe200018e0611 */
[C---:B------:R-:W-:Y:S01]  /*2920*/  IADD3 R17, R22.reuse, 0x30, RZ ;  /* 0x0000003016117810 */ /* 0x040fe20007ffe0ff */
[----:B-12---:R-:W-:Y:S01]  /*2930*/  IMAD R9, R23, UR10, RZ ;  /* 0x0000000a17097c24 */ /* 0x006fe2000f8e02ff */
[----:B------:R-:W-:Y:S01]  /*2940*/  SHF.R.S32.HI R24, RZ, 0x4, R25 ;  /* 0x00000004ff187819 */ /* 0x000fe20000011419 */
[C---:B------:R-:W-:Y:S01]  /*2950*/  VIADD R20, R22.reuse, 0x20 ;  /* 0x0000002016147836 */ /* 0x040fe20000000000 */
[----:B------:R-:W-:Y:S01]  /*2960*/  BSSY B0, `(.L_x_3145) ;  /* 0x000003b000007945 */ /* 0x000fe20003800000 */
[----:B------:R-:W-:Y:S01]  /*2970*/  IMAD.WIDE.U32 R34, R22, UR10, R34 ;  /* 0x0000000a16227c25 */ /* 0x000fe2000f8e0022 */
[C---:B------:R-:W-:Y:S02]  /*2980*/  ISETP.GE.AND P1, PT, R32.reuse, UR14, PT ;  /* 0x0000000e20007c0c */ /* 0x040fe4000bf26270 */
[----:B------:R-:W-:Y:S01]  /*2990*/  ISETP.GE.AND P4, PT, R32, UR14, PT ;  /* 0x0000000e20007c0c */ /* 0x000fe2000bf86270 */
[C---:B------:R-:W-:Y:S01]  /*29a0*/  IMAD R166, R22.reuse, UR11, R9 ;  /* 0x0000000b16a67c24 */ /* 0x040fe2000f8e0209 */
[----:B------:R-:W-:-:S02]  /*29b0*/  ISETP.GE.AND P6, PT, R22, UR14, PT ;  /* 0x0000000e16007c0c */ /* 0x000fc4000bfc6270 */
[----:B------:R-:W-:Y:S01]  /*29c0*/  ISETP.GE.AND P2, PT, R20, UR5, PT ;  /* 0x0000000514007c0c */ /* 0x000fe2000bf46270 */
[----:B------:R-:W-:Y:S01]  /*29d0*/  IMAD.IADD R166, R35, 0x1, R166 ;  /* 0x0000000123a67824 */ /* 0x000fe200078e02a6 */
[----:B------:R-:W-:Y:S02]  /*29e0*/  ISETP.GE.AND P5, PT, R17, UR5, PT ;  /* 0x0000000511007c0c */ /* 0x000fe4000bfa6270 */
        /* <DEDUP_REMOVED lines=50> */
.L_x_3146:
[----:B------:R-:W-:Y:S05]  /*2d10*/  BSYNC B0 ;  /* 0x0000000000007941 */ /* 0x000fea0003800000 */
.L_x_3145:
        /* <DEDUP_REMOVED lines=49> */
.L_x_3148:
[----:B------:R-:W-:Y:S05]  /*3030*/  BSYNC B0 ;  /* 0x0000000000007941 */ /* 0x000fea0003800000 */
.L_x_3147:
        /* <DEDUP_REMOVED lines=49> */
.L_x_3150:
[----:B------:R-:W-:Y:S05]  /*3350*/  BSYNC B0 ;  /* 0x0000000000007941 */ /* 0x000fea0003800000 */
.L_x_3149:
        /* <DEDUP_REMOVED lines=40> */
.L_x_3152:
[----:B------:R-:W-:Y:S05]  /*35e0*/  BSYNC B0 ;  /* 0x0000000000007941 */ /* 0x000fea0003800000 */
.L_x_3151:
        /* <DEDUP_REMOVED lines=16> */
[----:B--23--:R-:W-:Y:S02]  /*36f0*/  IADD3 R13, P2, R165, UR28, RZ ;  /* 0x0000001ca50d7c10 */ /* 0x00cfe4000ff5e0ff */
[----:B------:R-:W-:Y:S02]  /*3700*/  ISETP.GE.AND P1, PT, R232, UR6, PT ;  /* 0x00000006e8007c0c */ /* 0x000fe4000bf26270 */
[----:B------:R-:W-:Y:S02]  /*3710*/  IADD3.X R12, R166, UR25, RZ, P2, !PT ;  /* 0x00000019a60c7c10 */ /* 0x000fe400097fe4ff */
[----:B------:R-:W-:-:S09]  /*3720*/  ISETP.GE.AND P3, PT, R6, UR6, PT ;  /* 0x0000000606007c0c */ /* 0x000fd2000bf66270 */
[----:B-1--4-:R-:W1:Y:S01]  /*3730*/  @!P1 LDC.64 R8, c[0x0][0x218] ;  /* 0x00008600ff089b82 */ /* 0x012e620000000a00 */
        /* <DEDUP_REMOVED lines=34> */
.L_x_3154:
[----:B------:R-:W-:Y:S05]  /*3960*/  BSYNC B0 ;  /* 0x0000000000007941 */ /* 0x000fea0003800000 */
.L_x_3153:
[----:B------:R-:W-:Y:S04]  /*3970*/  BSSY B0, `(.L_x_3155) ;  /* 0x000002d000007945 */ /* 0x000fe80003800000 */
[----:B------:R-:W-:Y:S05]  /*3980*/  @P5 BRA `(.L_x_3156) ;  /* 0x0000000000ac5947 */ /* 0x000fea0003800000 */
[----:B------:R-:W-:Y:S01]  /*3990*/  ULDC UR6, c[0x0][0x2d0] ;  /* 0x0000b40000067ab9 */ /* 0x000fe20000000800 */
[----:B------:R-:W-:Y:S01]  /*39a0*/  IMAD.U32 R28, RZ, RZ, UR10 ;  /* 0x0000000aff1c7e24 */ /* 0x000fe2000f8e00ff */
[----:B------:R-:W-:Y:S01]  /*39b0*/  ISETP.GE.AND P2, PT, R232, UR6, PT ;  /* 0x00000006e8007c0c */ /* 0x000fe2000bf46270 */
[----:B--2---:R-:W-:Y:S01]  /*39c0*/  IMAD.U32 R26, RZ, RZ, UR10 ;  /* 0x0000000aff1a7e24 */ /* 0x004fe2000f8e00ff */
[----:B------:R-:W-:Y:S01]  /*39d0*/  ISETP.GE.AND P5, PT, R6, UR6, PT ;  /* 0x0000000606007c0c */ /* 0x000fe2000bfa6270 */
[----:B------:R-:W-:Y:S01]  /*39e0*/  IMAD.U32 R25, RZ, RZ, UR11 ;  /* 0x0000000bff197e24 */ /* 0x000fe2000f8e00ff */
[----:B------:R-:W-:Y:S02]  /*39f0*/  ISETP.GE.AND P3, PT, R4, UR6, PT ;  /* 0x0000000604007c0c */ /* 0x000fe4000bf66270 */
[----:B------:R-:W-:-:S04]  /*3a00*/  LEA R28, P1, R28, R165, 0x5 ;  /* 0x000000a51c1c7211 */ /* 0x000fc800078228ff */
[----:B------:R-:W-:-:S03]  /*3a10*/  LEA.HI.X R25, R26, R166, R25, 0x5, P1 ;  /* 0x000000a61a197211 */ /* 0x000fc600008f2c19 */
[----:B---3--:R-:W2:Y:S01]  /*3a20*/  @!P2 LDC.64 R12, c[0x0][0x218] ;  /* 0x00008600ff0cab82 */ /* 0x008ea20000000a00 */
[----:B------:R3:W-:Y:S07]  /*3a30*/  @P2 STS.128 [R231+0x9000], RZ ;  /* 0x009000ffe7002388 */ /* 0x0007ee0000000c00 */
[----:B------:R-:W5:Y:S08]  /*3a40*/  @!P5 LDC.64 R10, c[0x0][0x218] ;  /* 0x00008600ff0adb82 */ /* 0x000f700000000a00 */
[----:B-1--4-:R-:W1:Y:S01]  /*3a50*/  @!P3 LDC.64 R8, c[0x0][0x218] ;  /* 0x00008600ff08bb82 */ /* 0x012e620000000a00 */
        /* <DEDUP_REMOVED lines=30> */
.L_x_3156:
[----:B------:R-:W-:Y:S05]  /*3c40*/  BSYNC B0 ;  /* 0x0000000000007941 */ /* 0x000fea0003800000 */
.L_x_3155:
        /* <DEDUP_REMOVED lines=46> */
.L_x_3158:
[----:B------:R-:W-:Y:S05]  /*3f30*/  BSYNC B0 ;  /* 0x0000000000007941 */ /* 0x000fea0003800000 */
.L_x_3157:
[----:B------:R-:W0:Y:S01]  /*3f40*/  LDGDEPBAR ;  /* 0x00000000000079af */ /* 0x000e220000000000 */
[----:B-1234-:R-:W-:Y:S01]  /*3f50*/  IMAD.SHL.U32 R8, R24, 0x8, RZ ;  /* 0x0000000818087824 */ /* 0x01efe200078e00ff */
[----:B------:R-:W-:Y:S01]  /*3f60*/  LOP3.LUT R21, R21, 0x1c0, RZ, 0xc0, !PT ;  /* 0x000001c015157812 */ /* 0x000fe200078ec0ff */
[----:B------:R-:W-:Y:S01]  /*3f70*/  IMAD.IADD R19, R19, 0x1, R0 ;  /* 0x0000000113137824 */ /* 0x000fe200078e0200 */
[----:B------:R-:W-:Y:S01]  /*3f80*/  ULDC.64 UR6, c[0x0][0x250] ;  /* 0x0000940000067ab9 */ /* 0x000fe20000000a00 */
[----:B------:R-:W-:Y:S01]  /*3f90*/  IMAD.SHL.U32 R9, R16, 0x40, RZ ;  /* 0x0000004010097824 */ /* 0x000fe200078e00ff */
[----:B------:R-:W-:Y:S01]  /*3fa0*/  LOP3.LUT R0, R21, 0x8, R8, 0xf8, !PT ;  /* 0x0000000815007812 */ /* 0x000fe200078ef808 */
[----:B------:R-:W-:Y:S01]  /*3fb0*/  IMAD R167, R14, UR6, RZ ;  /* 0x000000060ea77c24 */ /* 0x000fe2000f8e02ff */
[----:B------:R-:W-:Y:S01]  /*3fc0*/  SHF.R.U32.HI R21, RZ, 0x3, R21 ;  /* 0x00000003ff157819 */ /* 0x000fe20000011615 */
[----:B------:R-:W-:Y:S01]  /*3fd0*/  ULDC.64 UR8, c[0x0][0x220] ;  /* 0x0000880000087ab9 */ /* 0x000fe20000000a00 */
[----:B------:R-:W-:Y:S01]  /*3fe0*/  LEA.HI R82, R15, R80, RZ, 0x5 ;  /* 0x000000500f527211 */ /* 0x000fe200078f28ff */
[----:B------:R-:W-:Y:S01]  /*3ff0*/  IMAD R167, R168, UR7, R167 ;  /* 0x00000007a8a77c24 */ /* 0x000fe2000f8e02a7 */
[----:B------:R-:W-:Y:S01]  /*4000*/  LOP3.LUT R0, R0, R21, RZ, 0x3c, !PT ;  /* 0x0000001500007212 */ /* 0x000fe200078e3cff */
[----:B------:R-:W-:Y:S01]  /*4010*/  IMAD.WIDE.U32 R168, R168, UR6, R18 ;  /* 0x00000006a8a87c25 */ /* 0x000fe2000f8e0012 */
[----:B------:R-:W-:Y:S01]  /*4020*/  LOP3.LUT R23, R23, R22, RZ, 0x3c, !PT ;  /* 0x0000001617177212 */ /* 0x000fe200078e3cff */
[----:B------:R-:W-:Y:S01]  /*4030*/  USHF.L.U64.HI UR29, UR6, 0x4, UR7 ;  /* 0x00000004061d7899 */ /* 0x000fe20008010207 */
[----:B------:R-:W-:Y:S01]  /*4040*/  LOP3.LUT R0, R0, 0xfffffe00, R9, 0xf8, !PT ;  /* 0xfffffe0000007812 */ /* 0x000fe200078ef809 */
[----:B------:R-:W-:Y:S01]  /*4050*/  IMAD.IADD R167, R169, 0x1, R167 ;  /* 0x00000001a9a77824 */ /* 0x000fe200078e02a7 */
[----:B------:R-:W-:Y:S01]  /*4060*/  SHF.R.S32.HI R81, RZ, 0x5, R82 ;  /* 0x00000005ff517819 */ /* 0x000fe20000011452 */
[----:B------:R-:W-:Y:S01]  /*4070*/  IMAD R229, R24, 0x200, R23 ;  /* 0x0000020018e57824 */ /* 0x000fe200078e0217 */
[----:B------:R-:W-:Y:S01]  /*4080*/  LEA R242, P1, R168, UR8, 0x1 ;  /* 0x00000008a8f27c11 */ /* 0x000fe2000f8208ff */
[----:B------:R-:W-:Y:S01]  /*4090*/  USHF.L.U32 UR30, UR6, 0x4, URZ ;  /* 0x00000004061e7899 */ /* 0x000fe2000800063f */
[----:B------:R-:W-:Y:S01]  /*40a0*/  BSSY B0, `(.L_x_3159) ;  /* 0x000002c000007945 */ /* 0x000fe20003800000 */
[----:B------:R-:W-:Y:S01]  /*40b0*/  IMAD R230, R81, 0x400, R0 ;  /* 0x0000040051e67824 */ /* 0x000fe200078e0200 */
[----:B------:R-:W-:-:S04]  /*40c0*/  DEPBAR.LE SB0, 0x0 ;  /* 0x000080000000791a */ /* 0x000fc80000000000 */
[----:B------:R-:W-:Y:S01]  /*40d0*/  BAR.SYNC.DEFER_BLOCKING 0x0 ;  /* 0x0000000000007b1d */ /* 0x000fe20000010000 */
[----:B------:R-:W-:Y:S02]  /*40e0*/  ISETP.GE.AND P5, PT, R20, UR14, PT ;  /* 0x0000000e14007c0c */ /* 0x000fe4000bfa6270 */
        /* <DEDUP_REMOVED lines=14> */
[----:B------:R-:W-:Y:S01]  /*41d0*/  @!P3 IMAD.MOV.U32 R243, RZ, RZ, R247 ;  /* 0x000000fffff3b224 */ /* 0x000fe200078e00f7 */
[----:B------:R2:W-:Y:S01]  /*41e0*/  @P3 STS.128 [R231+0x10000], RZ ;  /* 0x010000ffe7003388 */ /* 0x0005e20000000c00 */
        /* <DEDUP_REMOVED lines=11> */
[----:B---3--:R-:W-:-:S05]  /*42a0*/  @!P1 IMAD.MOV.U32 R243, RZ, RZ, R247 ;  /* 0x000000fffff39224 */ /* 0x008fca00078e00f7 */
[----:B------:R-:W-:Y:S01]  /*42b0*/  @!PT LDS RZ, [RZ] ;  /* 0x00000000fffff984 */ /* 0x000fe20000000800 */
[----:B------:R-:W-:Y:S01]  /*42c0*/  @!PT LDS RZ, [RZ] ;  /* 0x00000000fffff984 */ /* 0x000fe20000000800 */
[----:B------:R-:W-:Y:S01]  /*42d0*/  @!PT LDS RZ, [RZ] ;  /* 0x00000000fffff984 */ /* 0x000fe20000000800 */
[----:B------:R2:W-:Y:S04]  /*42e0*/  @!P1 LDGSTS.E.BYPASS.LTC128B.128 [R231+0x14000], desc[UR26][R242.64+0x100] ;  /* 0x14000100f2e79fae */ /* 0x0005e8000b901d5a */
[----:B------:R2:W-:Y:S01]  /*42f0*/  @P0 STS.128 [R231+0x16000], RZ ;  /* 0x016000ffe7000388 */ /* 0x0005e20000000c00 */
[----:B------:R-:W-:Y:S05]  /*4300*/  @P0 BRA `(.L_x_3160) ;  /* 0x0000000000140947 */ /* 0x000fea0003800000 */
[----:B--2---:R-:W-:-:S05]  /*4310*/  MOV R243, R247 ;  /* 0x000000f700f37202 */ /* 0x004fca0000000f00 */
[----:B------:R-:W-:Y:S01]  /*4320*/  @!PT LDS RZ, [RZ] ;  /* 0x00000000fffff984 */ /* 0x000fe20000000800 */
[----:B------:R-:W-:Y:S01]  /*4330*/  @!PT LDS RZ, [RZ] ;  /* 0x00000000fffff984 */ /* 0x000fe20000000800 */
[----:B------:R-:W-:Y:S01]  /*4340*/  @!PT LDS RZ, [RZ] ;  /* 0x00000000fffff984 */ /* 0x000fe20000000800 */
[----:B------:R3:W-:Y:S02]  /*4350*/  LDGSTS.E.BYPASS.LTC128B.128 [R231+0x16000], desc[UR26][R242.64+0x180] ;  /* 0x16000180f2e77fae */ /* 0x0007e4000b901d5a */
.L_x_3160:
[----:B------:R-:W-:Y:S05]  /*4360*/  BSYNC B0 ;  /* 0x0000000000007941 */ /* 0x000fea0003800000 */
.L_x_3159:
        /* <DEDUP_REMOVED lines=9> */
[----:B------:R-:W-:Y:S01]  /*4400*/  IMAD.U32 R15, RZ, RZ, UR30 ;  /* 0x0000001eff0f7e24 */ /* 0x000fe2000f8e00ff */
[----:B------:R-:W-:Y:S01]  /*4410*/  ISETP.GE.AND P4, PT, R232, UR31, PT ;  /* 0x0000001fe8007c0c */ /* 0x000fe2000bf86270 */
[----:B------:R-:W-:Y:S01]  /*4420*/  IMAD.U32 R9, RZ, RZ, UR30 ;  /* 0x0000001eff097e24 */ /* 0x000fe2000f8e00ff */
        /* <DEDUP_REMOVED lines=28> */
[----:B-1----:R-:W-:Y:S01]  /*45f0*/  IMAD.U32 R11, RZ, RZ, UR30 ;  /* 0x0000001eff0b7e24 */ /* 0x002fe2000f8e00ff */
        /* <DEDUP_REMOVED lines=8> */
.L_x_3162:
[----:B------:R-:W-:Y:S05]  /*4680*/  BSYNC B0 ;  /* 0x0000000000007941 */ /* 0x000fea0003800000 */
.L_x_3161:
        /* <DEDUP_REMOVED lines=9> */
[----:B-1----:R-:W-:Y:S01]  /*4720*/  IMAD.U32 R11, RZ, RZ, UR6 ;  /* 0x00000006ff0b7e24 */ /* 0x002fe2000f8e00ff */
        /* <DEDUP_REMOVED lines=35> */
.L_x_3164:
[----:B------:R-:W-:Y:S05]  /*4960*/  BSYNC B0 ;  /* 0x0000000000007941 */ /* 0x000fea0003800000 */
.L_x_3163:
[----:B------:R1:W-:Y:S01]  /*4970*/  @P6 STS.128 [R231+0x11800], RZ ;  /* 0x011800ffe7006388 */ /* 0x0003e20000000c00 */
[----:B------:R-:W-:Y:S03]  /*4980*/  BSSY B0, `(.L_x_3165) ;  /* 0x0000036000007945 */ /* 0x000fe60003800000 */
[----:B------:R1:W-:Y:S04]  /*4990*/  @P6 STS.128 [R231+0x13800], RZ ;  /* 0x013800ffe7006388 */ /* 0x0003e80000000c00 */
[----:B------:R1:W-:Y:S04]  /*49a0*/  @P6 STS.128 [R231+0x15800], RZ ;  /* 0x015800ffe7006388 */ /* 0x0003e80000000c00 */
[----:B------:R1:W-:Y:S01]  /*49b0*/  @P6 STS.128 [R231+0x17800], RZ ;  /* 0x017800ffe7006388 */ /* 0x0003e20000000c00 */
[----:B------:R-:W-:Y:S05]  /*49c0*/  @P6 BRA `(.L_x_3166) ;  /* 0x0000000000c46947 */ /* 0x000fea0003800000 */
[----:B------:R-:W-:Y:S01]  /*49d0*/  ULDC UR32, c[0x0][0x2d0] ;  /* 0x0000b40000207ab9 */ /* 0x000fe20000000800 */
[----:B-1----:R-:W-:Y:S01]  /*49e0*/  IMAD.U32 R10, RZ, RZ, UR6 ;  /* 0x00000006ff0a7e24 */ /* 0x002fe2000f8e00ff */
[----:B------:R-:W-:Y:S01]  /*49f0*/  ISETP.GE.AND P3, PT, R232, UR32, PT ;  /* 0x00000020e8007c0c */ /* 0x000fe2000bf66270 */
[----:B------:R-:W-:Y:S01]  /*4a00*/  IMAD.U32 R9, RZ, RZ, UR6 ;  /* 0x00000006ff097e24 */ /* 0x000fe2000f8e00ff */
[----:B------:R-:W-:Y:S02]  /*4a10*/  ISETP.GE.AND P2, PT, R6, UR32, PT ;  /* 0x0000002006007c0c */ /* 0x000fe4000bf46270 */
[----:B------:R-:W-:Y:S02]  /*4a20*/  ISETP.GE.AND P1, PT, R4, UR32, PT ;  /* 0x0000002004007c0c */ /* 0x000fe4000bf26270 */
[----:B------:R-:W-:Y:S02]  /*4a30*/  MOV R8, UR6 ;  /* 0x0000000600087c02 */ /* 0x000fe40008000f00 */
[----:B------:R-:W-:-:S05]  /*4a40*/  ISETP.GE.AND P0, PT, R3, UR32, PT ;  /* 0x0000002003007c0c */ /* 0x000fca000bf06270 */
[----:B--23--:R-:W-:Y:S01]  /*4a50*/  @!P3 MOV R243, R247 ;  /* 0x000000f700f3b202 */ /* 0x00cfe20000000f00 */
[----:B------:R-:W-:Y:S01]  /*4a60*/  VOTEU.ALL UP2, P3 ;  /* 0x00000000003f7886 */ /* 0x000fe20001840000 */
[----:B------:R-:W-:Y:S01]  /*4a70*/  VOTEU.ALL UP1, P2 ;  /* 0x00000000003f7886 */ /* 0x000fe20001020000 */
[----:B------:R1:W-:Y:S01]  /*4a80*/  @P3 STS.128 [R231+0x11800], RZ ;  /* 0x011800ffe7003388 */ /* 0x0003e20000000c00 */
[----:B------:R-:W-:Y:S01]  /*4a90*/  VOTEU.ALL UP0, P1 ;  /* 0x00000000003f7886 */ /* 0x000fe20000800000 */
[----:B------:R-:W-:Y:S01]  /*4aa0*/  @!P3 IMAD.WIDE.U32 R10, R10, 0x60, R242 ;  /* 0x000000600a0ab825 */ /* 0x000fe200078e00f2 */
[----:B------:R-:W-:Y:S02]  /*4ab0*/  @!UP2 UIMAD UR33, UR7, 0x60, URZ ;  /* 0x000000600721a8a4 */ /* 0x000fe4000f8e023f */
[----:B------:R-:W-:Y:S01]  /*4ac0*/  @!UP1 UIMAD UR31, UR7, 0x60, URZ ;  /* 0x00000060071f98a4 */ /* 0x000fe2000f8e023f */
[----:B------:R-:W-:Y:S01]  /*4ad0*/  @!P2 IMAD.MOV.U32 R243, RZ, RZ, R247 ;  /* 0x000000fffff3a224 */ /* 0x000fe200078e00f7 */
[----:B------:R-:W-:-:S02]  /*4ae0*/  @!UP0 UIMAD UR14, UR7, 0x60, URZ ;  /* 0x00000060070e88a4 */ /* 0x000fc4000f8e023f */
[----:B------:R-:W-:Y:S02]  /*4af0*/  @!P3 VIADD R11, R11, UR33 ;  /* 0x000000210b0bbc36 */ /* 0x000fe40008000000 */
[----:B------:R-:W-:Y:S01]  /*4b00*/  @!P2 IMAD.WIDE.U32 R12, R9, 0x60, R242 ;  /* 0x00000060090ca825 */ /* 0x000fe200078e00f2 */
[----:B------:R-:W-:Y:S02]  /*4b10*/  @!P1 MOV R243, R247 ;  /* 0x000000f700f39202 */ /* 0x000fe40000000f00 */
[----:B------:R-:W-:Y:S01]  /*4b20*/  @!PT LDS RZ, [RZ] ;  /* 0x00000000fffff984 */ /* 0x000fe20000000800 */
[----:B------:R-:W-:Y:S01]  /*4b30*/  @!PT LDS RZ, [RZ] ;  /* 0x00000000fffff984 */ /* 0x000fe20000000800 */
[----:B------:R-:W-:Y:S01]  /*4b40*/  @!PT LDS RZ, [RZ] ;  /* 0x00000000fffff984 */ /* 0x000fe20000000800 */
[----:B------:R1:W-:Y:S02]  /*4b50*/  @!P3 LDGSTS.E.BYPASS.LTC128B.128 [R231+0x11800], desc[UR26][R10.64] ;  /* 0x118000000ae7bfae */ /* 0x0003e4000b901d5a */
[----:B------:R-:W-:Y:S01]  /*4b60*/  @!P2 IADD3 R13, R13, UR31, RZ ;  /* 0x0000001f0d0dac10 */ /* 0x000fe2000fffe0ff */
[----:B------:R-:W-:Y:S01]  /*4b70*/  @!P1 IMAD.WIDE.U32 R8, R8, 0x60, R242 ;  /* 0x0000006008089825 */ /* 0x000fe200078e00f2 */
[----:B------:R1:W-:Y:S03]  /*4b80*/  @P2 STS.128 [R231+0x13800], RZ ;  /* 0x013800ffe7002388 */ /* 0x0003e60000000c00 */
[----:B------:R-:W-:Y:S01]  /*4b90*/  @!P1 VIADD R9, R9, UR14 ;  /* 0x0000000e09099c36 */ /* 0x000fe20008000000 */
        /* <DEDUP_REMOVED lines=11> */
[----:B-1----:R-:W-:Y:S01]  /*4c50*/  MOV R8, UR6 ;  /* 0x0000000600087c02 */ /* 0x002fe20008000f00 */
[----:B------:R-:W-:Y:S01]  /*4c60*/  UIMAD UR14, UR7, 0x60, URZ ;  /* 0x00000060070e78a4 */ /* 0x000fe2000f8e023f */
[----:B------:R-:W-:-:S03]  /*4c70*/  MOV R243, R247 ;  /* 0x000000f700f37202 */ /* 0x000fc60000000f00 */
[----:B------:R-:W-:-:S05]  /*4c80*/  IMAD.WIDE.U32 R8, R8, 0x60, R242 ;  /* 0x0000006008087825 */ /* 0x000fca00078e00f2 */
[----:B------:R-:W-:-:S05]  /*4c90*/  IADD3 R9, R9, UR14, RZ ;  /* 0x0000000e09097c10 */ /* 0x000fca000fffe0ff */
[----:B------:R-:W-:Y:S01]  /*4ca0*/  @!PT LDS RZ, [RZ] ;  /* 0x00000000fffff984 */ /* 0x000fe20000000800 */
[----:B------:R-:W-:Y:S01]  /*4cb0*/  @!PT LDS RZ, [RZ] ;  /* 0x00000000fffff984 */ /* 0x000fe20000000800 */
[----:B------:R-:W-:Y:S01]  /*4cc0*/  @!PT LDS RZ, [RZ] ;  /* 0x00000000fffff984 */ /* 0x000fe20000000800 */
[----:B------:R1:W-:Y:S02]  /*4cd0*/  LDGSTS.E.BYPASS.LTC128B.128 [R231+0x17800], desc[UR26][R8.64+0x180] ;  /* 0x1780018008e77fae */ /* 0x0003e4000b901d5a */
.L_x_3166:
[----:B------:R-:W-:Y:S05]  /*4ce0*/  BSYNC B0 ;  /* 0x0000000000007941 */ /* 0x000fea0003800000 */
.L_x_3165:
[----:B-1----:R-:W-:Y:S01]  /*4cf0*/  LDSM.16.M88.4 R12, [R230] ;  /* 0x00000000e60c783b */ /* 0x002fe20000000200 */
[----:B------:R-:W-:Y:S01]  /*4d00*/  R2P PR, R2, 0x6 ;  /* 0x0000000602007804 */ /* 0x000fe20000000000 */
[C---:B------:R-:W-:Y:S01]  /*4d10*/  VIADD R2, R229.reuse, 0x8000 ;  /* 0x00008000e5027836 */ /* 0x040fe20000000000 */
[----:B------:R-:W-:Y:S01]  /*4d20*/  UISETP.GT.AND UP0, UPT, UR13, UR12, UPT ;  /* 0x0000000c0d00728c */ /* 0x000fe2000bf04270 */
[----:B------:R-:W1:Y:S01]  /*4d30*/  LDSM.16.M88.4 R40, [R229+0x8000] ;  /* 0x00800000e528783b */ /* 0x000e620000000200 */
[----:B------:R-:W-:Y:S01]  /*4d40*/  VIADD R227, R229, 0x8020 ;  /* 0x00008020e5e37836 */ /* 0x000fe20000000000 */
[----:B------:R-:W-:Y:S01]  /*4d50*/  LEA R236, R81, UR22, 0x4 ;  /* 0x0000001651ec7c11 */ /* 0x000fe2000f8e20ff */
[--C-:B------:R-:W-:Y:S01]  /*4d60*/  IMAD R228, R7, 0x2, R230.reuse ;  /* 0x0000000207e47824 */ /* 0x100fe200078e02e6 */
[----:B------:R-:W5:Y:S01]  /*4d70*/  LDSM.16.M88.4 R24, [R229+0x9000] ;  /* 0x00900000e518783b */ /* 0x000f620000000200 */
[C---:B------:R-:W-:Y:S01]  /*4d80*/  IMAD R226, R5.reuse, 0x2, R230 ;  /* 0x0000000205e27824 */ /* 0x040fe200078e02e6 */
[----:B------:R-:W-:Y:S01]  /*4d90*/  UIADD3 UR22, UR23, 0x1, -UR24 ;  /* 0x0000000117167890 */ /* 0x000fe2000fffe818 */
[----:B------:R-:W-:Y:S01]  /*4da0*/  PLOP3.LUT P6, PT, PT, PT, UP0, 0x80, 0x0 ;  /* 0x000000000000781c */ /* 0x000fe20003fcf008 */
[----:B------:R-:W2:Y:S01]  /*4db0*/  LDSM.16.M88.4 R32, [R229+0x8800] ;  /* 0x00880000e520783b */ /* 0x000ea20000000200 */
[----:B------:R-:W-:Y:S01]  /*4dc0*/  LEA R225, R5, R228, 0x1 ;  /* 0x000000e405e17211 */ /* 0x000fe200078e08ff */
[----:B------:R-:W-:Y:S01]  /*4dd0*/  UIADD3 UR14, UR22, UR18, URZ ;  /* 0x00000012160e7290 */ /* 0x000fe2000fffe03f */
[----:B------:R-:W-:Y:S01]  /*4de0*/  @P1 IADD3 R227, R2, -0x20, RZ ;  /* 0xffffffe002e31810 */ /* 0x000fe20007ffe0ff */
[----:B------:R-:W3:Y:S01]  /*4df0*/  LDSM.16.M88.4 R52, [R229+0x9800] ;  /* 0x00980000e534783b */ /* 0x000ee20000000200 */
[----:B------:R-:W-:Y:S01]  /*4e00*/  IMAD.MOV.U32 R2, RZ, RZ, 0x40 ;  /* 0x00000040ff027424 */ /* 0x000fe200078e00ff */
[----:B------:R-:W-:Y:S01]  /*4e10*/  UIADD3 UR19, UR23, -UR19, -UR24 ;  /* 0x8000001317137290 */ /* 0x000fe2000fffe818 */
[----:B------:R-:W-:Y:S01]  /*4e20*/  IMAD.U32 R235, RZ, RZ, UR23 ;  /* 0x00000017ffeb7e24 */ /* 0x000fe2000f8e00ff */
[----:B------:R-:W-:Y:S01]  /*4e30*/  LDSM.16.M88.4 R48, [R228] ;  /* 0x00000000e430783b */ /* 0x000fe20000000200 */
[----:B------:R-:W-:Y:S01]  /*4e40*/  IMAD.U32 R233, RZ, RZ, UR22 ;  /* 0x00000016ffe97e24 */ /* 0x000fe2000f8e00ff */
[----:B------:R-:W-:Y:S01]  /*4e50*/  SEL R2, R2, 0xffffffc0, !P2 ;  /* 0xffffffc002027807 */ /* 0x000fe20005000000 */
[----:B------:R-:W-:Y:S01]  /*4e60*/  IMAD.SHL.U32 R237, R80, 0x2, RZ ;  /* 0x0000000250ed7824 */ /* 0x000fe200078e00ff */
[----:B------:R-:W4:Y:S01]  /*4e70*/  LDSM.16.M88.4 R16, [R227] ;  /* 0x00000000e310783b */ /* 0x000f220000000200 */
[C---:B------:R-:W-:Y:S01]  /*4e80*/  VIADD R219, R227.reuse, 0x800 ;  /* 0x00000800e3db7836 */ /* 0x040fe20000000000 */
[----:B------:R-:W-:Y:S01]  /*4e90*/  IADD3 R218, R227, 0x1000, RZ ;  /* 0x00001000e3da7810 */ /* 0x000fe20007ffe0ff */
[----:B------:R-:W-:Y:S01]  /*4ea0*/  IMAD.IADD R223, R229, 0x1, R2 ;  /* 0x00000001e5df7824 */ /* 0x000fe200078e0202 */
[----:B------:R-:W4:Y:S01]  /*4eb0*/  LDSM.16.M88.4 R60, [R227+0x1000] ;  /* 0x00100000e33c783b */ /* 0x000f220000000200 */
[----:B------:R-:W-:Y:S01]  /*4ec0*/  IMAD.IADD R216, R2, 0x1, R227 ;  /* 0x0000000102d87824 */ /* 0x000fe200078e02e3 */
[----:B------:R-:W-:Y:S01]  /*4ed0*/  LOP3.LUT R237, R237, 0x6, RZ, 0xc0, !PT ;  /* 0x00000006eded7812 */ /* 0x000fe200078ec0ff */
        /* <DEDUP_REMOVED lines=9> */
[----:B------:R-:W-:Y:S01]  /*4f70*/  LDSM.16.M88.4 R68, [R226] ;  /* 0x00000000e244783b */ /* 0x000fe20000000200 */
[C---:B------:R-:W-:Y:S01]  /*4f80*/  VIADD R209, R227.reuse, 0x5000 ;  /* 0x00005000e3d17836 */ /* 0x040fe20000000000 */
[C---:B------:R-:W-:Y:S01]  /*4f90*/  IADD3 R208, R227.reuse, 0x5800, RZ ;  /* 0x00005800e3d07810 */ /* 0x040fe20007ffe0ff */
[C---:B------:R-:W-:Y:S01]  /*4fa0*/  VIADD R207, R227.reuse, 0x6000 ;  /* 0x00006000e3cf7836 */ /* 0x040fe20000000000 */
[C---:B-1----:R-:W-:Y:S01]  /*4fb0*/  HMMA.16816.F32 R44, R12.reuse, R40, RZ ;  /* 0x000000280c2c723c */ /* 0x042fe200000018ff */
[----:B------:R-:W1:Y:S01]  /*4fc0*/  LDSM.16.M88.4 R8, [R223+0x8000] ;  /* 0x00800000df08783b */ /* 0x000e620000000200 */
[C---:B------:R-:W-:Y:S01]  /*4fd0*/  VIADD R206, R227.reuse, 0x6800 ;  /* 0x00006800e3ce7836 */ /* 0x040fe20000000000 */
[C---:B------:R-:W-:Y:S01]  /*4fe0*/  IADD3 R205, R227.reuse, 0x7000, RZ ;  /* 0x00007000e3cd7810 */ /* 0x040fe20007ffe0ff */
[----:B------:R-:W-:Y:S01]  /*4ff0*/  VIADD R204, R227, 0x7800 ;  /* 0x00007800e3cc7836 */ /* 0x000fe20000000000 */
[----:B------:R-:W-:Y:S01]  /*5000*/  LDSM.16.M88.4 R76, [R223+0x9800] ;  /* 0x00980000df4c783b */ /* 0x000fe20000000200 */
[C---:B------:R-:W-:Y:S03]  /*5010*/  HMMA.16816.F32 R40, R12.reuse, R42, RZ ;  /* 0x0000002a0c28723c */ /* 0x040fe600000018ff */
[----:B------:R-:W-:Y:S03]  /*5020*/  LDSM.16.M88.4 R72, [R216] ;  /* 0x00000000d848783b */ /* 0x000fe60000000200 */
[C---:B-----5:R-:W-:Y:S01]  /*5030*/  HMMA.16816.F32 R28, R12.reuse, R24, RZ ;  /* 0x000000180c1c723c */ /* 0x060fe200000018ff */
[----:B------:R-:W0:Y:S05]  /*5040*/  LDGDEPBAR ;  /* 0x00000000000079af */ /* 0x000e2a0000000000 */
[C---:B------:R-:W-:Y:S06]  /*5050*/  HMMA.16816.F32 R24, R12.reuse, R26, RZ ;  /* 0x0000001a0c18723c */ /* 0x040fec00000018ff */
[C---:B--2---:R-:W-:Y:S06]  /*5060*/  HMMA.16816.F32 R36, R12.reuse, R32, RZ ;  /* 0x000000200c24723c */ /* 0x044fec00000018ff */
        /* <DEDUP_REMOVED lines=36> */
[C---:B-1----:R-:W-:Y:S06]  /*52b0*/  HMMA.16816.F32 R28, R60.reuse, R8, R28 ;  /* 0x000000083c1c723c */ /* 0x042fec000000181c */
        /* <DEDUP_REMOVED lines=56> */
[----:B------:R-:W2:Y:S04]  /*5640*/  LDSM.16.M88.4 R16, [R228+0x4000] ;  /* 0x00400000e410783b */ /* 0x000ea80000000200 */
[----:B------:R-:W3:Y:S01]  /*5650*/  LDSM.16.M88.4 R8, [R227+0x5000] ;  /* 0x00500000e308783b */ /* 0x000ee20000000200 */
[C---:B------:R-:W-:Y:S06]  /*5660*/  HMMA.16816.F32 R44, R72.reuse, R56, R44 ;  /* 0x00000038482c723c */ /* 0x040fec000000182c */
[C---:B------:R-:W-:Y:S01]  /*5670*/  HMMA.16816.F32 R40, R72.reuse, R58, R40 ;  /* 0x0000003a4828723c */ /* 0x040fe20000001828 */
[----:B------:R-:W-:Y:S05]  /*5680*/  LDSM.16.M88.4 R56, [R226+0x4000] ;  /* 0x00400000e238783b */ /* 0x000fea0000000200 */
[C---:B-1----:R-:W-:Y:S06]  /*5690*/  HMMA.16816.F32 R36, R72.reuse, R48, R36 ;  /* 0x000000304824723c */ /* 0x042fec0000001824 */
[C---:B------:R-:W-:Y:S01]  /*56a0*/  HMMA.16816.F32 R32, R72.reuse, R50, R32 ;  /* 0x000000324820723c */ /* 0x040fe20000001820 */
[----:B------:R-:W-:Y:S05]  /*56b0*/  LDSM.16.M88.4 R48, [R223+0xc000] ;  /* 0x00c00000df30783b */ /* 0x000fea0000000200 */
[C---:B-----5:R-:W-:Y:S06]  /*56c0*/  HMMA.16816.F32 R28, R72.reuse, R12, R28 ;  /* 0x0000000c481c723c */ /* 0x060fec000000181c */
        /* <DEDUP_REMOVED lines=19> */
[C---:B-1----:R-:W-:Y:S06]  /*5800*/  HMMA.16816.F32 R36, R56.reuse, R12, R36 ;  /* 0x0000000c3824723c */ /* 0x042fec0000001824 */
[C---:B------:R-:W-:Y:S01]  /*5810*/  HMMA.16816.F32 R32, R56.reuse, R14, R32 ;  /* 0x0000000e3820723c */ /* 0x040fe20000001820 */
[----:B------:R-:W1:Y:S05]  /*5820*/  LDSM.16.M88.4 R12, [R216+0x5800] ;  /* 0x00580000d80c783b */ /* 0x000e6a0000000200 */
[C---:B------:R-:W-:Y:S06]  /*5830*/  HMMA.16816.F32 R44, R56.reuse, R48, R44 ;  /* 0x00000030382c723c */ /* 0x040fec000000182c */
[C---:B------:R-:W-:Y:S01]  /*5840*/  HMMA.16816.F32 R40, R56.reuse, R50, R40 ;  /* 0x000000323828723c */ /* 0x040fe20000001828 */
[----:B------:R-:W-:Y:S05]  /*5850*/  LDSM.16.M88.4 R48, [R230+0x6000] ;  /* 0x00600000e630783b */ /* 0x000fea0000000200 */
[C---:B----4-:R-:W-:Y:S06]  /*5860*/  HMMA.16816.F32 R28, R56.reuse, R76, R28 ;  /* 0x0000004c381c723c */ /* 0x050fec000000181c */
[C---:B------:R-:W-:Y:S01]  /*5870*/  HMMA.16816.F32 R24, R56.reuse, R78, R24 ;  /* 0x0000004e3818723c */ /* 0x040fe20000001818 */
[----:B------:R-:W-:Y:S05]  /*5880*/  LDSM.16.M88.4 R76, [R227+0x7800] ;  /* 0x00780000e34c783b */ /* 0x000fea0000000200 */
[C---:B--2---:R-:W-:Y:S06]  /*5890*/  HMMA.16816.F32 R20, R56.reuse, R60, R20 ;  /* 0x0000003c3814723c */ /* 0x044fec0000001814 */
[----:B------:R-:W-:Y:S01]  /*58a0*/  HMMA.16816.F32 R68, R56, R62, R68 ;  /* 0x0000003e3844723c */ /* 0x000fe20000001844 */
[----:B------:R-:W2:Y:S04]  /*58b0*/  LDSM.16.M88.4 R60, [R229+0xe800] ;  /* 0x00e80000e53c783b */ /* 0x000ea80000000200 */
[----:B------:R-:W4:Y:S01]  /*58c0*/  LDSM.16.M88.4 R56, [R229+0xf000] ;  /* 0x00f00000e538783b */ /* 0x000f220000000200 */
[C---:B---3--:R-:W-:Y:S06]  /*58d0*/  HMMA.16816.F32 R36, R8.reuse, R72, R36 ;  /* 0x000000480824723c */ /* 0x048fec0000001824 */
[C---:B------:R-:W-:Y:S06]  /*58e0*/  HMMA.16816.F32 R44, R8.reuse, R52, R44 ;  /* 0x00000034082c723c */ /* 0x040fec000000182c */
[C---:B------:R-:W-:Y:S01]  /*58f0*/  HMMA.16816.F32 R40, R8.reuse, R54, R40 ;  /* 0x000000360828723c */ /* 0x040fe20000001828 */
[----:B------:R-:W-:Y:S05]  /*5900*/  LDSM.16.M88.4 R52, [R229+0xf800] ;  /* 0x00f80000e534783b */ /* 0x000fea0000000200 */
[C---:B------:R-:W-:Y:S01]  /*5910*/  HMMA.16816.F32 R32, R8.reuse, R74, R32 ;  /* 0x0000004a0820723c */ /* 0x040fe20000001820 */
[----:B------:R-:W-:Y:S05]  /*5920*/  LDSM.16.M88.4 R72, [R228+0x6000] ;  /* 0x00600000e448783b */ /* 0x000fea0000000200 */
[C---:B-----5:R-:W-:Y:S06]  /*5930*/  HMMA.16816.F32 R28, R8.reuse, R16, R28 ;  /* 0x00000010081c723c */ /* 0x060fec000000181c */
[C---:B------:R-:W-:Y:S01]  /*5940*/  HMMA.16816.F32 R24, R8.reuse, R18, R24 ;  /* 0x000000120818723c */ /* 0x040fe20000001818 */
[----:B------:R-:W-:Y:S05]  /*5950*/  LDSM.16.M88.4 R16, [R227+0x6000] ;  /* 0x00600000e310783b */ /* 0x000fea0000000200 */
[C---:B-1----:R-:W-:Y:S06]  /*5960*/  HMMA.16816.F32 R20, R8.reuse, R12, R20 ;  /* 0x0000000c0814723c */ /* 0x042fec0000001814 */
[----:B------:R-:W-:Y:S01]  /*5970*/  HMMA.16816.F32 R68, R8, R14, R68 ;  /* 0x0000000e0844723c */ /* 0x000fe20000001844 */
[----:B------:R-:W1:Y:S04]  /*5980*/  LDSM.16.M88.4 R12, [R227+0x6800] ;  /* 0x00680000e30c783b */ /* 0x000e680000000200 */
[----:B------:R-:W3:Y:S01]  /*5990*/  LDSM.16.M88.4 R8, [R227+0x7000] ;  /* 0x00700000e308783b */ /* 0x000ee20000000200 */
[C---:B--2---:R-:W-:Y:S06]  /*59a0*/  HMMA.16816.F32 R36, R48.reuse, R60, R36 ;  /* 0x0000003c3024723c */ /* 0x044fec0000001824 */
[C---:B------:R-:W-:Y:S06]  /*59b0*/  HMMA.16816.F32 R44, R48.reuse, R64, R44 ;  /* 0x00000040302c723c */ /* 0x040fec000000182c */
[C---:B------:R-:W-:Y:S01]  /*59c0*/  HMMA.16816.F32 R40, R48.reuse, R66, R40 ;  /* 0x000000423028723c */ /* 0x040fe20000001828 */
[----:B------:R-:W-:Y:S05]  /*59d0*/  LDSM.16.M88.4 R64, [R226+0x6000] ;  /* 0x00600000e240783b */ /* 0x000fea0000000200 */
[C---:B----4-:R-:W-:Y:S06]  /*59e0*/  HMMA.16816.F32 R28, R48.reuse, R56, R28 ;  /* 0x00000038301c723c */ /* 0x050fec000000181c */
[C---:B------:R-:W-:Y:S01]  /*59f0*/  HMMA.16816.F32 R24, R48.reuse, R58, R24 ;  /* 0x0000003a3018723c */ /* 0x040fe20000001818 */
[----:B------:R-:W2:Y:S05]  /*5a00*/  LDSM.16.M88.4 R56, [R223+0xe800] ;  /* 0x00e80000df38783b */ /* 0x000eaa0000000200 */
[----:B------:R-:W-:Y:S01]  /*5a10*/  HMMA.16816.F32 R32, R48, R62, R32 ;  /* 0x0000003e3020723c */ /* 0x000fe20000001820 */
[----:B------:R-:W-:Y:S05]  /*5a20*/  LDSM.16.M88.4 R60, [R223+0xe000] ;  /* 0x00e00000df3c783b */ /* 0x000fea0000000200 */
[----:B-1----:R-:W-:Y:S06]  /*5a30*/  HMMA.16816.F32 R36, R72, R12, R36 ;  /* 0x0000000c4824723c */ /* 0x002fec0000001824 */
[----:B------:R-:W-:Y:S06]  /*5a40*/  HMMA.16816.F32 R20, R48, R52, R20 ;  /* 0x000000343014723c */ /* 0x000fec0000001814 */
[C---:B------:R-:W-:Y:S06]  /*5a50*/  HMMA.16816.F32 R44, R72.reuse, R16, R44 ;  /* 0x00000010482c723c */ /* 0x040fec000000182c */
[C---:B------:R-:W-:Y:S01]  /*5a60*/  HMMA.16816.F32 R40, R72.reuse, R18, R40 ;  /* 0x000000124828723c */ /* 0x040fe20000001828 */
[----:B------:R-:W-:Y:S05]  /*5a70*/  LDSM.16.M88.4 R16, [R225+0x6000] ;  /* 0x00600000e110783b */ /* 0x000fea0000000200 */
[C---:B---3--:R-:W-:Y:S06]  /*5a80*/  HMMA.16816.F32 R28, R72.reuse, R8, R28 ;  /* 0x00000008481c723c */ /* 0x048fec000000181c */
[----:B------:R-:W-:Y:S01]  /*5a90*/  HMMA.16816.F32 R24, R72, R10, R24 ;  /* 0x0000000a4818723c */ /* 0x000fe20000001818 */
[----:B------:R-:W1:Y:S05]  /*5aa0*/  LDSM.16.M88.4 R8, [R216+0x6800] ;  /* 0x00680000d808783b */ /* 0x000e6a0000000200 */
[----:B------:R-:W-:Y:S01]  /*5ab0*/  HMMA.16816.F32 R68, R48, R54, R68 ;  /* 0x000000363044723c */ /* 0x000fe20000001844 */
[----:B------:R-:W3:Y:S04]  /*5ac0*/  LDSM.16.M88.4 R52, [R223+0xf000] ;  /* 0x00f00000df34783b */ /* 0x000ee80000000200 */
[----:B------:R-:W4:Y:S01]  /*5ad0*/  LDSM.16.M88.4 R48, [R223+0xf800] ;  /* 0x00f80000df30783b */ /* 0x000f220000000200 */
[----:B------:R-:W-:Y:S03]  /*5ae0*/  HMMA.16816.F32 R32, R72, R14, R32 ;  /* 0x0000000e4820723c */ /* 0x000fe60000001820 */
[----:B------:R-:W5:Y:S03]  /*5af0*/  LDSM.16.M88.4 R12, [R216+0x6000] ;  /* 0x00600000d80c783b */ /* 0x000f660000000200 */
[----:B--2---:R-:W-:Y:S06]  /*5b00*/  HMMA.16816.F32 R36, R64, R56, R36 ;  /* 0x000000384024723c */ /* 0x004fec0000001824 */
[C---:B------:R-:W-:Y:S06]  /*5b10*/  HMMA.16816.F32 R20, R72.reuse, R76, R20 ;  /* 0x0000004c4814723c */ /* 0x040fec0000001814 */
[----:B------:R-:W-:Y:S01]  /*5b20*/  HMMA.16816.F32 R72, R72, R78, R68 ;  /* 0x0000004e4848723c */ /* 0x000fe20000001844 */
[----:B------:R-:W2:Y:S05]  /*5b30*/  LDSM.16.M88.4 R68, [R216+0x7000] ;  /* 0x00700000d844783b */ /* 0x000eaa0000000200 */
[----:B------:R-:W-:Y:S01]  /*5b40*/  HMMA.16816.F32 R32, R64, R58, R32 ;  /* 0x0000003a4020723c */ /* 0x000fe20000001820 */
[----:B------:R-:W2:Y:S01]  /*5b50*/  LDSM.16.M88.4 R56, [R216+0x7800] ;  /* 0x00780000d838783b */ /* 0x000ea20000000200 */
[----:B------:R-:W-:-:S04]  /*5b60*/  DEPBAR.LE SB0, 0x0 ;  /* 0x000080000000791a */ /* 0x000fc80000000000 */
[----:B-1----:R-:W-:Y:S06]  /*5b70*/  HMMA.16816.F32 R36, R16, R8, R36 ;  /* 0x000000081024723c */ /* 0x002fec0000001824 */
[----:B------:R-:W-:Y:S01]  /*5b80*/  HMMA.16816.F32 R44, R64, R60, R44 ;  /* 0x0000003c402c723c */ /* 0x000fe2000000182c */
[----:B------:R-:W-:-:S05]  /*5b90*/  LOP3.LUT R9, R82, 0xffffffe0, RZ, 0xc0, !PT ;  /* 0xffffffe052097812 */ /* 0x000fca00078ec0ff */
[----:B------:R-:W-:Y:S01]  /*5ba0*/  IMAD.IADD R9, R80, 0x1, -R9 ;  /* 0x0000000150097824 */ /* 0x000fe200078e0a09 */
[C---:B------:R-:W-:Y:S04]  /*5bb0*/  HMMA.16816.F32 R40, R64.reuse, R62, R40 ;  /* 0x0000003e4028723c */ /* 0x040fe80000001828 */
[----:B------:R-:W-:Y:S02]  /*5bc0*/  SHF.R.S32.HI R2, RZ, 0x1f, R9 ;  /* 0x0000001fff027819 */ /* 0x000fe40000011409 */
[----:B---3--:R-:W-:Y:S02]  /*5bd0*/  HMMA.16816.F32 R28, R64, R52, R28 ;  /* 0x00000034401c723c */ /* 0x008fe4000000181c */
[----:B------:R-:W-:-:S04]  /*5be0*/  LEA.HI R9, R2, R9, RZ, 0x2 ;  /* 0x0000000902097211 */ /* 0x000fc800078f10ff */
[----:B------:R-:W-:Y:S01]  /*5bf0*/  HMMA.16816.F32 R24, R64, R54, R24 ;  /* 0x000000364018723c */ /* 0x000fe20000001818 */
[----:B------:R-:W-:-:S04]  /*5c00*/  SHF.R.S32.HI R9, RZ, 0x2, R9 ;  /* 0x00000002ff097819 */ /* 0x000fc80000011409 */
[----:B------:R-:W-:Y:S01]  /*5c10*/  IADD3 R236, R9, R236, RZ ;  /* 0x000000ec09ec7210 */ /* 0x000fe20007ffe0ff */
[C---:B----4-:R-:W-:Y:S03]  /*5c20*/  HMMA.16816.F32 R20, R64.reuse, R48, R20 ;  /* 0x000000304014723c */ /* 0x050fe60000001814 */
[C---:B------:R-:W-:Y:S02]  /*5c30*/  IADD3 R234, R236.reuse, 0x8, RZ ;  /* 0x00000008ecea7810 */ /* 0x040fe40007ffe0ff */
[----:B------:R-:W-:Y:S01]  /*5c40*/  VIADDMNMX R235, R236, UR14, R235, PT ;  /* 0x0000000eeceb7c46 */ /* 0x000fe2000b8001eb */
[----:B------:R-:W-:Y:S01]  /*5c50*/  HMMA.16816.F32 R72, R64, R50, R72 ;  /* 0x000000324048723c */ /* 0x000fe20000001848 */
[----:B------:R-:W-:Y:S02]  /*5c60*/  IADD3 R233, R234, UR18, R233 ;  /* 0x00000012eae97c10 */ /* 0x000fe4000fffe0e9 */
[----:B------:R-:W-:-:S02]  /*5c70*/  VIADDMNMX R236, R236, UR19, RZ, !PT ;  /* 0x00000013ecec7c46 */ /* 0x000fc4000f8001ff */
[----:B------:R-:W-:Y:S01]  /*5c80*/  VIADDMNMX R234, R234, UR19, RZ, !PT ;  /* 0x00000013eaea7c46 */ /* 0x000fe2000f8001ff */
[----:B-----5:R-:W-:Y:S01]  /*5c90*/  HMMA.16816.F32 R44, R16, R12, R44 ;  /* 0x0000000c102c723c */ /* 0x020fe2000000182c */
[----:B------:R-:W-:-:S05]  /*5ca0*/  VIMNMX R233, R233, UR23, PT ;  /* 0x00000017e9e97c48 */ /* 0x000fca000bfe0100 */
[C---:B------:R-:W-:Y:S06]  /*5cb0*/  HMMA.16816.F32 R40, R16.reuse, R14, R40 ;  /* 0x0000000e1028723c */ /* 0x040fec0000001828 */
[C---:B------:R-:W-:Y:S06]  /*5cc0*/  HMMA.16816.F32 R32, R16.reuse, R10, R32 ;  /* 0x0000000a1020723c */ /* 0x040fec0000001820 */
[C---:B--2---:R-:W-:Y:S06]  /*5cd0*/  HMMA.16816.F32 R28, R16.reuse, R68, R28 ;  /* 0x00000044101c723c */ /* 0x044fec000000181c */
[C---:B------:R-:W-:Y:S06]  /*5ce0*/  HMMA.16816.F32 R24, R16.reuse, R70, R24 ;  /* 0x000000461018723c */ /* 0x040fec0000001818 */
[C---:B------:R-:W-:Y:S06]  /*5cf0*/  HMMA.16816.F32 R20, R16.reuse, R56, R20 ;  /* 0x000000381014723c */ /* 0x040fec0000001814 */
        /* <DEDUP_REMOVED lines=56> */
[----:B------:R-:W-:Y:S01]  /*6080*/  MOV R9, UR23 ;  /* 0x0000001700097c02 */ /* 0x000fe20008000f00 */
[----:B------:R-:W-:Y:S01]  /*6090*/  IMAD.U32 R8, RZ, RZ, UR22 ;  /* 0x00000016ff087e24 */ /* 0x000fe2000f8e00ff */
[----:B------:R-:W-:Y:S01]  /*60a0*/  MOV R11, UR35 ;  /* 0x00000023000b7c02 */ /* 0x000fe20008000f00 */
[----:B------:R-:W-:-:S03]  /*60b0*/  IMAD.U32 R10, RZ, RZ, UR34 ;  /* 0x00000022ff0a7e24 */ /* 0x000fc6000f8e00ff */
[----:B------:R1:W2:Y:S04]  /*60c0*/  LDG.E R9, desc[UR26][R8.64] ;  /* 0x0000001a08097981 */ /* 0x0002a8000c1e1900 */
[----:B------:R-:W2:Y:S01]  /*60d0*/  LDG.E R2, desc[UR26][R10.64] ;  /* 0x0000001a0a027981 */ /* 0x000ea2000c1e1900 */
        /* <DEDUP_REMOVED lines=9> */
[----:B--2---:R-:W-:Y:S02]  /*6170*/  IMAD.IADD R2, R2, 0x1, -R9 ;  /* 0x0000000102027824 */ /* 0x004fe400078e0a09 */
[----:B------:R-:W-:Y:S02]  /*6180*/  IMAD.U32 R9, RZ, RZ, UR23 ;  /* 0x00000017ff097e24 */ /* 0x000fe4000f8e00ff */
[----:B------:R-:W-:Y:S02]  /*6190*/  MOV R9, UR14 ;  /* 0x0000000e00097c02 */ /* 0x000fe40008000f00 */
[----:B------:R-:W-:Y:S01]  /*61a0*/  SHF.R.S32.HI R15, RZ, 0x1f, R2 ;  /* 0x0000001fff0f7819 */ /* 0x000fe20000011402 */
[----:B------:R-:W-:-:S04]  /*61b0*/  IMAD.WIDE.U32 R8, R2, UR18, R8 ;  /* 0x0000001202087c25 */ /* 0x000fc8000f8e0008 */
[----:B------:R-:W-:Y:S01]  /*61c0*/  IMAD R15, R15, UR18, RZ ;  /* 0x000000120f0f7c24 */ /* 0x000fe2000f8e02ff */
[----:B------:R-:W-:-:S03]  /*61d0*/  MOV R14, R8 ;  /* 0x00000008000e7202 */ /* 0x000fc60000000f00 */
[----:B------:R-:W-:-:S04]  /*61e0*/  IMAD R15, R2, UR19, R15 ;  /* 0x00000013020f7c24 */ /* 0x000fc8000f8e020f */
[----:B------:R-:W-:Y:S01]  /*61f0*/  IMAD.IADD R15, R9, 0x1, R15 ;  /* 0x00000001090f7824 */ /* 0x000fe200078e020f */
[----:B------:R-:W-:Y:S06]  /*6200*/  BRA `(.L_x_3169) ;  /* 0x0000000000107947 */ /* 0x000fec0003800000 */
.L_x_3168:
[----:B------:R-:W-:-:S04]  /*6210*/  ULEA UR14, -UR10, URZ, 0x6 ;  /* 0x0000003f0a0e7291 */ /* 0x000fc8000f8e313f */
[----:B------:R-:W-:Y:S02]  /*6220*/  USHF.R.S32.HI UR18, URZ, 0x1f, UR14 ;  /* 0x0000001f3f127899 */ /* 0x000fe4000801140e */
[----:B------:R-:W-:-:S04]  /*6230*/  MOV R14, UR14 ;  /* 0x0000000e000e7c02 */ /* 0x000fc80008000f00 */
[----:B------:R-:W-:-:S07]  /*6240*/  MOV R15, UR18 ;  /* 0x00000012000f7c02 */ /* 0x000fce0008000f00 */
.L_x_3169:
        /* <DEDUP_REMOVED lines=8> */
[----:B------:R2:W-:Y:S01]  /*62d0*/  @P5 STS.128 [R231+0x8000], RZ ;  /* 0x008000ffe7005388 */ /* 0x0005e20000000c00 */
[----:B------:R-:W-:-:S03]  /*62e0*/  @!P5 IADD3 R6, P1, R14, R165, RZ ;  /* 0x000000a50e06d210 */ /* 0x000fc60007f3e0ff */
[C-C-:B------:R-:W-:Y:S02]  /*62f0*/  @!P4 IMAD.X R4, R15.reuse, 0x1, R166.reuse, P0 ;  /* 0x000000010f04c824 */ /* 0x140fe400000e06a6 */
[----:B------:R-:W3:Y:S01]  /*6300*/  @!P5 LDC.64 R10, c[0x0][0x218] ;  /* 0x00008600ff0adb82 */ /* 0x000ee20000000a00 */
[----:B------:R-:W-:-:S07]  /*6310*/  @!P5 IMAD.X R18, R15, 0x1, R166, P1 ;  /* 0x000000010f12d824 */ /* 0x000fce00008e06a6 */
[----:B------:R-:W4:Y:S08]  /*6320*/  @!P3 LDC.64 R12, c[0x0][0x218] ;  /* 0x00008600ff0cbb82 */ /* 0x000f300000000a00 */
[----:B------:R-:W5:Y:S01]  /*6330*/  @!P2 LDC.64 R2, c[0x0][0x218] ;  /* 0x00008600ff02ab82 */ /* 0x000f620000000a00 */
[----:B-1----:R-:W-:-:S04]  /*6340*/  @!P4 LEA R16, P0, R17, R8, 0x1 ;  /* 0x000000081110c211 */ /* 0x002fc800078008ff */
[----:B------:R-:W-:Y:S02]  /*6350*/  @!P4 LEA.HI.X R17, R17, R9, R4, 0x1, P0 ;  /* 0x000000091111c211 */ /* 0x000fe400000f0c04 */
[----:B------:R-:W-:Y:S01]  /*6360*/  @!P3 IADD3 R4, P0, R14, R165, RZ ;  /* 0x000000a50e04b210 */ /* 0x000fe20007f1e0ff */
[----:B------:R-:W1:Y:S01]  /*6370*/  @!P5 LDC.64 R8, c[0x0][0x218] ;  /* 0x00008600ff08db82 */ /* 0x000e620000000a00 */
[----:B---3--:R-:W-:-:S04]  /*6380*/  @!P5 LEA R60, P1, R6, R10, 0x1 ;  /* 0x0000000a063cd211 */ /* 0x008fc800078208ff */
[----:B------:R-:W-:Y:S01]  /*6390*/  @!P5 LEA.HI.X R61, R6, R11, R18, 0x1, P1 ;  /* 0x0000000b063dd211 */ /* 0x000fe200008f0c12 */
[C---:B------:R-:W-:Y:S01]  /*63a0*/  @!P3 IMAD.X R18, R15.reuse, 0x1, R166, P0 ;  /* 0x000000010f12b824 */ /* 0x040fe200000e06a6 */
[----:B------:R-:W-:Y:S01]  /*63b0*/  @!P2 IADD3 R6, P0, R14, R165, RZ ;  /* 0x000000a50e06a210 */ /* 0x000fe20007f1e0ff */
[----:B------:R-:W3:Y:S01]  /*63c0*/  @!P4 LDC.64 R10, c[0x0][0x218] ;  /* 0x00008600ff0acb82 */ /* 0x000ee20000000a00 */
[C---:B----4-:R-:W-:Y:S01]  /*63d0*/  @!P3 LEA R52, P1, R4.reuse, R12, 0x1 ;  /* 0x0000000c0434b211 */ /* 0x050fe200078208ff */
[----:B------:R-:W-:Y:S01]  /*63e0*/  @!PT LDS RZ, [RZ] ;  /* 0x00000000fffff984 */ /* 0x000fe20000000800 */
[----:B------:R-:W-:Y:S01]  /*63f0*/  @!PT LDS RZ, [RZ] ;  /* 0x00000000fffff984 */ /* 0x000fe20000000800 */
[----:B------:R-:W-:Y:S01]  /*6400*/  @!PT LDS RZ, [RZ] ;  /* 0x00000000fffff984 */ /* 0x000fe20000000800 */
[----:B------:R4:W-:Y:S03]  /*6410*/  @!P5 LDGSTS.E.BYPASS.LTC128B.128 [R231+0x8000], desc[UR26][R60.64] ;  /* 0x080000003ce7dfae */ /* 0x0009e6000b901d5a */
[----:B------:R-:W-:Y:S01]  /*6420*/  @!P3 LEA.HI.X R53, R4, R13, R18, 0x1, P1 ;  /* 0x0000000d0435b211 */ /* 0x000fe200008f0c12 */
[C---:B------:R-:W-:Y:S01]  /*6430*/  @!P2 IMAD.X R18, R15.reuse, 0x1, R166, P0 ;  /* 0x000000010f12a824 */ /* 0x040fe200000e06a6 */
[----:B------:R-:W-:Y:S01]  /*6440*/  IADD3 R4, P1, R14, UR28, RZ ;  /* 0x0000001c0e047c10 */ /* 0x000fe2000ff3e0ff */
[----:B------:R-:W2:Y:S01]  /*6450*/  @!P3 LDC.64 R12, c[0x0][0x218] ;  /* 0x00008600ff0cbb82 */ /* 0x000ea20000000a00 */
[----:B-----5:R-:W-:Y:S01]  /*6460*/  @!P2 LEA R50, P0, R6, R2, 0x1 ;  /* 0x000000020632a211 */ /* 0x020fe200078008ff */
[----:B------:R1:W-:Y:S01]  /*6470*/  @P4 STS.128 [R231+0xa000], RZ ;  /* 0x00a000ffe7004388 */ /* 0x0003e20000000c00 */
[----:B------:R-:W-:-:S02]  /*6480*/  IADD3.X R49, R15, UR25, RZ, P1, !PT ;  /* 0x000000190f317c10 */ /* 0x000fc40008ffe4ff */
[----:B------:R-:W-:Y:S01]  /*6490*/  @!P2 LEA.HI.X R51, R6, R3, R18, 0x1, P0 ;  /* 0x000000030633a211 */ /* 0x000fe200000f0c12 */
[----:B------:R-:W-:Y:S01]  /*64a0*/  @!PT LDS RZ, [RZ] ;  /* 0x00000000fffff984 */ /* 0x000fe20000000800 */
[----:B------:R-:W-:Y:S01]  /*64b0*/  @!PT LDS RZ, [RZ] ;  /* 0x00000000fffff984 */ /* 0x000fe20000000800 */
[----:B------:R-:W-:Y:S01]  /*64c0*/  @!PT LDS RZ, [RZ] ;  /* 0x00000000fffff984 */ /* 0x000fe20000000800 */
[----:B------:R5:W-:Y:S01]  /*64d0*/  @!P4 LDGSTS.E.BYPASS.LTC128B.128 [R231+0xa000], desc[UR26][R16.64+0x80] ;  /* 0x0a00008010e7cfae */ /* 0x000be2000b901d5a */
[CC--:B------:R-:W-:Y:S01]  /*64e0*/  @!P5 IADD3 R19, P0, R4.reuse, R165.reuse, RZ ;  /* 0x000000a50413d210 */ /* 0x0c0fe20007f1e0ff */
[----:B------:R-:W4:Y:S02]  /*64f0*/  @!P2 LDC.64 R2, c[0x0][0x218] ;  /* 0x00008600ff02ab82 */ /* 0x000f240000000a00 */
[----:B------:R2:W-:Y:S01]  /*6500*/  @P3 STS.128 [R231+0xc000], RZ ;  /* 0x00c000ffe7003388 */ /* 0x0005e20000000c00 */
[----:B-1----:R-:W-:Y:S01]  /*6510*/  @!P5 LEA R56, P1, R19, R8, 0x1 ;  /* 0x000000081338d211 */ /* 0x002fe200078208ff */
[----:B------:R-:W-:Y:S01]  /*6520*/  @!P5 IMAD.X R18, R49, 0x1, R166, P0 ;  /* 0x000000013112d824 */ /* 0x000fe200000e06a6 */
[----:B------:R-:W-:Y:S01]  /*6530*/  @!P4 IADD3 R6, P0, R4, R165, RZ ;  /* 0x000000a50406c210 */ /* 0x000fe20007f1e0ff */
[----:B------:R-:W-:Y:S01]  /*6540*/  @!PT LDS RZ, [RZ] ;  /* 0x00000000fffff984 */ /* 0x000fe20000000800 */
[----:B------:R-:W-:Y:S01]  /*6550*/  @!PT LDS RZ, [RZ] ;  /* 0x00000000fffff984 */ /* 0x000fe20000000800 */
[----:B------:R-:W-:Y:S01]  /*6560*/  @!PT LDS RZ, [RZ] ;  /* 0x00000000fffff984 */ /* 0x000fe20000000800 */
[----:B------:R1:W-:Y:S03]  /*6570*/  @!P3 LDGSTS.E.BYPASS.LTC128B.128 [R231+0xc000], desc[UR26][R52.64+0x100] ;  /* 0x0c00010034e7bfae */ /* 0x0003e6000b901d5a */
[----:B------:R-:W-:Y:S01]  /*6580*/  @!P5 LEA.HI.X R57, R19, R9, R18, 0x1, P1 ;  /* 0x000000091339d211 */ /* 0x000fe200008f0c12 */
[----:B------:R-:W-:Y:S01]  /*6590*/  @!P4 IMAD.X R8, R49, 0x1, R166, P0 ;  /* 0x000000013108c824 */ /* 0x000fe200000e06a6 */
[----:B---3--:R-:W-:Y:S01]  /*65a0*/  @!P4 LEA R54, P1, R6, R10, 0x1 ;  /* 0x0000000a0636c211 */ /* 0x008fe200078208ff */
[----:B------:R3:W-:Y:S01]  /*65b0*/  @P2 STS.128 [R231+0xe000], RZ ;  /* 0x00e000ffe7002388 */ /* 0x0007e20000000c00 */
[----:B------:R-:W-:-:S02]  /*65c0*/  @!P3 IADD3 R10, P0, R4, R165, RZ ;  /* 0x000000a5040ab210 */ /* 0x000fc40007f1e0ff */
[----:B------:R-:W-:Y:S01]  /*65d0*/  @!P4 LEA.HI.X R55, R6, R11, R8, 0x1, P1 ;  /* 0x0000000b0637c211 */ /* 0x000fe200008f0c08 */
[----:B------:R-:W-:Y:S01]  /*65e0*/  @!PT LDS RZ, [RZ] ;  /* 0x00000000fffff984 */ /* 0x000fe20000000800 */
[----:B------:R-:W-:Y:S01]  /*65f0*/  @!PT LDS RZ, [RZ] ;  /* 0x00000000fffff984 */ /* 0x000fe20000000800 */
[----:B------:R-:W-:Y:S01]  /*6600*/  @!PT LDS RZ, [RZ] ;  /* 0x00000000fffff984 */ /* 0x000fe20000000800 */
[----:B------:R3:W-:Y:S01]  /*6610*/  @!P2 LDGSTS.E.BYPASS.LTC128B.128 [R231+0xe000], desc[UR26][R50.64+0x180] ;  /* 0x0e00018032e7afae */ /* 0x0007e2000b901d5a */
[----:B------:R-:W5:Y:S01]  /*6620*/  @!P5 LDC.64 R8, c[0x0][0x218] ;  /* 0x00008600ff08db82 */ /* 0x000f620000000a00 */
[C-C-:B------:R-:W-:Y:S01]  /*6630*/  @!P3 IMAD.X R11, R49.reuse, 0x1, R166.reuse, P0 ;  /* 0x00000001310bb824 */ /* 0x140fe200000e06a6 */
[----:B--2---:R-:W-:Y:S01]  /*6640*/  @!P3 LEA R18, P1, R10, R12, 0x1 ;  /* 0x0000000c0a12b211 */ /* 0x004fe200078208ff */
[----:B------:R3:W-:Y:S01]  /*6650*/  @P5 STS.128 [R231+0x8800], RZ ;  /* 0x008800ffe7005388 */ /* 0x0007e20000000c00 */
[----:B------:R-:W-:Y:S02]  /*6660*/  @!P2 IADD3 R6, P0, R4, R165, RZ ;  /* 0x000000a50406a210 */ /* 0x000fe40007f1e0ff */
[----:B------:R-:W-:Y:S01]  /*6670*/  @!P3 LEA.HI.X R19, R10, R13, R11, 0x1, P1 ;  /* 0x0000000d0a13b211 */ /* 0x000fe200008f0c0b */
[----:B------:R-:W-:Y:S01]  /*6680*/  @!PT LDS RZ, [RZ] ;  /* 0x00000000fffff984 */ /* 0x000fe20000000800 */
[----:B------:R-:W-:Y:S01]  /*6690*/  @!PT LDS RZ, [RZ] ;  /* 0x00000000fffff984 */ /* 0x000fe20000000800 */
[----:B------:R-:W-:Y:S01]  /*66a0*/  @!PT LDS RZ, [RZ] ;  /* 0x00000000fffff984 */ /* 0x000fe20000000800 */
[----:B------:R3:W-:Y:S01]  /*66b0*/  @!P5 LDGSTS.E.BYPASS.LTC128B.128 [R231+0x8800], desc[UR26][R56.64] ;  /* 0x0880000038e7dfae */ /* 0x0007e2000b901d5a */
[----:B------:R-:W2:Y:S01]  /*66c0*/  @!P4 LDC.64 R10, c[0x0][0x218] ;  /* 0x00008600ff0acb82 */ /* 0x000ea20000000a00 */
[----:B------:R-:W-:Y:S01]  /*66d0*/  @!P2 IMAD.X R48, R49, 0x1, R166, P0 ;  /* 0x000000013130a824 */ /* 0x000fe200000e06a6 */
[----:B----4-:R-:W-:Y:S01]  /*66e0*/  @!P2 LEA R58, P0, R6, R2, 0x1 ;  /* 0x00000002063aa211 */ /* 0x010fe200078008ff */
[----:B------:R3:W-:Y:S01]  /*66f0*/  @P4 STS.128 [R231+0xa800], RZ ;  /* 0x00a800ffe7004388 */ /* 0x0007e20000000c00 */
[----:B------:R-:W-:-:S02]  /*6700*/  IADD3 R4, P1, R4, UR28, RZ ;  /* 0x0000001c04047c10 */ /* 0x000fc4000ff3e0ff */
[----:B------:R-:W-:Y:S01]  /*6710*/  @!P2 LEA.HI.X R59, R6, R3, R48, 0x1, P0 ;  /* 0x00000003063ba211 */ /* 0x000fe200000f0c30 */
[----:B------:R-:W-:Y:S01]  /*6720*/  @!PT LDS RZ, [RZ] ;  /* 0x00000000fffff984 */ /* 0x000fe20000000800 */
[----:B------:R-:W-:Y:S01]  /*6730*/  @!PT LDS RZ, [RZ] ;  /* 0x00000000fffff984 */ /* 0x000fe20000000800 */
[----:B------:R-:W-:Y:S01]  /*6740*/  @!PT LDS RZ, [RZ] ;  /* 0x00000000fffff984 */ /* 0x000fe20000000800 */
[----:B------:R3:W-:Y:S01]  /*6750*/  @!P4 LDGSTS.E.BYPASS.LTC128B.128 [R231+0xa800], desc[UR26][R54.64+0x80] ;  /* 0x0a80008036e7cfae */ /* 0x0007e2000b901d5a */
[----:B------:R-:W1:Y:S01]  /*6760*/  @!P3 LDC.64 R12, c[0x0][0x218] ;  /* 0x00008600ff0cbb82 */ /* 0x000e620000000a00 */
[----:B------:R-:W-:Y:S02]  /*6770*/  IADD3.X R49, R49, UR25, RZ, P1, !PT ;  /* 0x0000001931317c10 */ /* 0x000fe40008ffe4ff */
[CC--:B------:R-:W-:Y:S01]  /*6780*/  @!P5 IADD3 R6, P0, R4.reuse, R165.reuse, RZ ;  /* 0x000000a50406d210 */ /* 0x0c0fe20007f1e0ff */
[----:B------:R3:W-:Y:S01]  /*6790*/  @P3 STS.128 [R231+0xc800], RZ ;  /* 0x00c800ffe7003388 */ /* 0x0007e20000000c00 */
[----:B------:R-:W-:-:S03]  /*67a0*/  @!P4 IADD3 R48, P1, R4, R165, RZ ;  /* 0x000000a50430c210 */ /* 0x000fc60007f3e0ff */
[----:B------:R-:W4:Y:S01]  /*67b0*/  @!P2 LDC.64 R2, c[0x0][0x218] ;  /* 0x00008600ff02ab82 */ /* 0x000f220000000a00 */
[C-C-:B------:R-:W-:Y:S01]  /*67c0*/  @!P5 IMAD.X R60, R49.reuse, 0x1, R166.reuse, P0 ;  /* 0x00000001313cd824 */ /* 0x140fe200000e06a6 */
[C---:B-----5:R-:W-:Y:S01]  /*67d0*/  @!P5 LEA R62, P0, R6.reuse, R8, 0x1 ;  /* 0x00000008063ed211 */ /* 0x060fe200078008ff */
[----:B------:R-:W-:Y:S01]  /*67e0*/  @!P4 IMAD.X R8, R49, 0x1, R166, P1 ;  /* 0x000000013108c824 */ /* 0x000fe200008e06a6 */
[----:B------:R-:W-:Y:S01]  /*67f0*/  @!PT LDS RZ, [RZ] ;  /* 0x00000000fffff984 */ /* 0x000fe20000000800 */
[----:B------:R-:W-:Y:S01]  /*6800*/  @!PT LDS RZ, [RZ] ;  /* 0x00000000fffff984 */ /* 0x000fe20000000800 */
[----:B------:R-:W-:Y:S01]  /*6810*/  @!PT LDS RZ, [RZ] ;  /* 0x00000000fffff984 */ /* 0x000fe20000000800 */
[----:B------:R3:W-:Y:S02]  /*6820*/  @!P3 LDGSTS.E.BYPASS.LTC128B.128 [R231+0xc800], desc[UR26][R18.64+0x100] ;  /* 0x0c80010012e7bfae */ /* 0x0007e4000b901d5a */
[----:B------:R-:W-:Y:S02]  /*6830*/  @!P5 LEA.HI.X R63, R6, R9, R60, 0x1, P0 ;  /* 0x00000009063fd211 */ /* 0x000fe400000f0c3c */
[----:B--2---:R-:W-:Y:S01]  /*6840*/  @!P4 LEA R60, P1, R48, R10, 0x1 ;  /* 0x0000000a303cc211 */ /* 0x004fe200078208ff */
[----:B------:R3:W-:Y:S01]  /*6850*/  @P2 STS.128 [R231+0xe800], RZ ;  /* 0x00e800ffe7002388 */ /* 0x0007e20000000c00 */
[----:B------:R-:W-:-:S02]  /*6860*/  @!P3 IADD3 R6, P0, R4, R165, RZ ;  /* 0x000000a50406b210 */ /* 0x000fc40007f1e0ff */
[----:B------:R-:W-:Y:S01]  /*6870*/  @!P4 LEA.HI.X R61, R48, R11, R8, 0x1, P1 ;  /* 0x0000000b303dc211 */ /* 0x000fe200008f0c08 */
[----:B------:R-:W-:Y:S01]  /*6880*/  @!PT LDS RZ, [RZ] ;  /* 0x00000000fffff984 */ /* 0x000fe20000000800 */
[----:B------:R-:W-:Y:S01]  /*6890*/  @!PT LDS RZ, [RZ] ;  /* 0x00000000fffff984 */ /* 0x000fe20000000800 */
[----:B------:R-:W-:Y:S01]  /*68a0*/  @!PT LDS RZ, [RZ] ;  /* 0x00000000fffff984 */ /* 0x000fe20000000800 */
[----:B------:R3:W-:Y:S01]  /*68b0*/  @!P2 LDGSTS.E.BYPASS.LTC128B.128 [R231+0xe800], desc[UR26][R58.64+0x180] ;  /* 0x0e8001803ae7afae */ /* 0x0007e2000b901d5a */
[----:B------:R-:W2:Y:S01]  /*68c0*/  @!P5 LDC.64 R8, c[0x0][0x218] ;  /* 0x00008600ff08db82 */ /* 0x000ea20000000a00 */
[C---:B------:R-:W-:Y:S01]  /*68d0*/  @!P3 IMAD.X R16, R49.reuse, 0x1, R166, P0 ;  /* 0x000000013110b824 */ /* 0x040fe200000e06a6 */
[----:B-1----:R-:W-:Y:S01]  /*68e0*/  @!P3 LEA R52, P1, R6, R12, 0x1 ;  /* 0x0000000c0634b211 */ /* 0x002fe200078208ff */
[----:B------:R3:W-:Y:S01]  /*68f0*/  @P5 STS.128 [R231+0x9000], RZ ;  /* 0x009000ffe7005388 */ /* 0x0007e20000000c00 */
[----:B------:R-:W-:Y:S02]  /*6900*/  @!P2 IADD3 R17, P0, R4, R165, RZ ;  /* 0x000000a50411a210 */ /* 0x000fe40007f1e0ff */
[----:B------:R-:W-:Y:S01]  /*6910*/  @!P3 LEA.HI.X R53, R6, R13, R16, 0x1, P1 ;  /* 0x0000000d0635b211 */ /* 0x000fe200008f0c10 */
[----:B------:R-:W-:Y:S01]  /*6920*/  @!PT LDS RZ, [RZ] ;  /* 0x00000000fffff984 */ /* 0x000fe20000000800 */
[----:B------:R-:W-:Y:S01]  /*6930*/  @!PT LDS RZ, [RZ] ;  /* 0x00000000fffff984 */ /* 0x000fe20000000800 */
[----:B------:R-:W-:Y:S01]  /*6940*/  @!PT LDS RZ, [RZ] ;  /* 0x00000000fffff984 */ /* 0x000fe20000000800 */
[----:B------:R3:W-:Y:S01]  /*6950*/  @!P5 LDGSTS.E.BYPASS.LTC128B.128 [R231+0x9000], desc[UR26][R62.64] ;  /* 0x090000003ee7dfae */ /* 0x0007e2000b901d5a */
[----:B------:R-:W1:Y:S01]  /*6960*/  @!P4 LDC.64 R10, c[0x0][0x218] ;  /* 0x00008600ff0acb82 */ /* 0x000e620000000a00 */
[----:B------:R-:W-:Y:S01]  /*6970*/  IADD3 R6, P1, R4, UR28, RZ ;  /* 0x0000001c04067c10 */ /* 0x000fe2000ff3e0ff */
[----:B------:R-:W-:Y:S01]  /*6980*/  @!P2 IMAD.X R4, R49, 0x1, R166, P0 ;  /* 0x000000013104a824 */ /* 0x000fe200000e06a6 */
[----:B----4-:R-:W-:Y:S01]  /*6990*/  @!P2 LEA R16, P0, R17, R2, 0x1 ;  /* 0x000000021110a211 */ /* 0x010fe200078008ff */
[----:B------:R3:W-:Y:S01]  /*69a0*/  @P4 STS.128 [R231+0xb000], RZ ;  /* 0x00b000ffe7004388 */ /* 0x0007e20000000c00 */
[----:B------:R-:W-:-:S02]  /*69b0*/  IADD3.X R49, R49, UR25, RZ, P1, !PT ;  /* 0x0000001931317c10 */ /* 0x000fc40008ffe4ff */
[----:B------:R-:W-:Y:S01]  /*69c0*/  @!P2 LEA.HI.X R17, R17, R3, R4, 0x1, P0 ;  /* 0x000000031111a211 */ /* 0x000fe200000f0c04 */
[----:B------:R-:W4:Y:S01]  /*69d0*/  @!P3 LDC.64 R12, c[0x0][0x218] ;  /* 0x00008600ff0cbb82 */ /* 0x000f220000000a00 */
[CC--:B------:R-:W-:Y:S01]  /*69e0*/  @!P5 IADD3 R2, P0, R6.reuse, R165.reuse, RZ ;  /* 0x000000a50602d210 */ /* 0x0c0fe20007f1e0ff */
[----:B------:R-:W-:Y:S01]  /*69f0*/  @!PT LDS RZ, [RZ] ;  /* 0x00000000fffff984 */ /* 0x000fe20000000800 */
[----:B------:R-:W-:Y:S01]  /*6a00*/  @!PT LDS RZ, [RZ] ;  /* 0x00000000fffff984 */ /* 0x000fe20000000800 */
[----:B------:R-:W-:Y:S01]  /*6a10*/  @!PT LDS RZ, [RZ] ;  /* 0x00000000fffff984 */ /* 0x000fe20000000800 */
[----:B------:R3:W-:Y:S01]  /*6a20*/  @!P4 LDGSTS.E.BYPASS.LTC128B.128 [R231+0xb000], desc[UR26][R60.64+0x80] ;  /* 0x0b0000803ce7cfae */ /* 0x0007e2000b901d5a */
[----:B------:R-:W-:-:S03]  /*6a30*/  @!P4 IADD3 R3, P1, R6, R165, RZ ;  /* 0x000000a50603c210 */ /* 0x000fc60007f3e0ff */
[----:B------:R-:W-:Y:S01]  /*6a40*/  @!P5 IMAD.X R4, R49, 0x1, R166, P0 ;  /* 0x000000013104d824 */ /* 0x000fe200000e06a6 */
[----:B------:R3:W-:Y:S01]  /*6a50*/  @P3 STS.128 [R231+0xd000], RZ ;  /* 0x00d000ffe7003388 */ /* 0x0007e20000000c00 */
[----:B--2---:R-:W-:-:S03]  /*6a60*/  @!P5 LEA R8, P0, R2, R8, 0x1 ;  /* 0x000000080208d211 */ /* 0x004fc600078008ff */
[----:B------:R-:W-:Y:S01]  /*6a70*/  @!PT LDS RZ, [RZ] ;  /* 0x00000000fffff984 */ /* 0x000fe20000000800 */
[----:B------:R-:W-:Y:S01]  /*6a80*/  @!PT LDS RZ, [RZ] ;  /* 0x00000000fffff984 */ /* 0x000fe20000000800 */
[----:B------:R-:W-:Y:S01]  /*6a90*/  @!PT LDS RZ, [RZ] ;  /* 0x00000000fffff984 */ /* 0x000fe20000000800 */
[----:B------:R3:W-:Y:S01]  /*6aa0*/  @!P3 LDGSTS.E.BYPASS.LTC128B.128 [R231+0xd000], desc[UR26][R52.64+0x100] ;  /* 0x0d00010034e7bfae */ /* 0x0007e2000b901d5a */
[----:B------:R-:W-:Y:S01]  /*6ab0*/  @!P5 LEA.HI.X R9, R2, R9, R4, 0x1, P0 ;  /* 0x000000090209d211 */ /* 0x000fe200000f0c04 */
[----:B------:R-:W-:Y:S01]  /*6ac0*/  @!P4 IMAD.X R4, R49, 0x1, R166, P1 ;  /* 0x000000013104c824 */ /* 0x000fe200008e06a6 */
[----:B------:R-:W-:Y:S01]  /*6ad0*/  @!P3 IADD3 R2, P0, R6, R165, RZ ;  /* 0x000000a50602b210 */ /* 0x000fe20007f1e0ff */
[----:B------:R3:W-:Y:S01]  /*6ae0*/  @P2 STS.128 [R231+0xf000], RZ ;  /* 0x00f000ffe7002388 */ /* 0x0007e20000000c00 */
[----:B-1----:R-:W-:-:S03]  /*6af0*/  @!P4 LEA R10, P1, R3, R10, 0x1 ;  /* 0x0000000a030ac211 */ /* 0x002fc600078208ff */
[----:B------:R-:W-:Y:S01]  /*6b00*/  @!PT LDS RZ, [RZ] ;  /* 0x00000000fffff984 */ /* 0x000fe20000000800 */
[----:B------:R-:W-:Y:S01]  /*6b10*/  @!PT LDS RZ, [RZ] ;  /* 0x00000000fffff984 */ /* 0x000fe20000000800 */
[----:B------:R-:W-:Y:S01]  /*6b20*/  @!PT LDS RZ, [RZ] ;  /* 0x00000000fffff984 */ /* 0x000fe20000000800 */
[----:B------:R3:W-:Y:S01]  /*6b30*/  @!P2 LDGSTS.E.BYPASS.LTC128B.128 [R231+0xf000], desc[UR26][R16.64+0x180] ;  /* 0x0f00018010e7afae */ /* 0x0007e2000b901d5a */
[----:B------:R-:W-:Y:S01]  /*6b40*/  @!P4 LEA.HI.X R11, R3, R11, R4, 0x1, P1 ;  /* 0x0000000b030bc211 */ /* 0x000fe200008f0c04 */
[----:B------:R-:W-:Y:S02]  /*6b50*/  @!P3 IMAD.X R3, R49, 0x1, R166, P0 ;  /* 0x000000013103b824 */ /* 0x000fe400000e06a6 */
        /* <DEDUP_REMOVED lines=28> */
.L_x_3171:
[----:B------:R-:W-:Y:S05]  /*6d20*/  BSYNC B0 ;  /* 0x0000000000007941 */ /* 0x000fea0003800000 */
.L_x_3170:
[----:B------:R-:W0:Y:S01]  /*6d30*/  LDGDEPBAR ;  /* 0x00000000000079af */ /* 0x000e220000000000 */
[----:B------:R-:W-:-:S04]  /*6d40*/  IADD3 R165, P0, R14, R165, RZ ;  /* 0x000000a50ea57210 */ /* 0x000fc80007f1e0ff */
[----:B------:R-:W-:-:S09]  /*6d50*/  IADD3.X R166, R15, R166, RZ, P0, !PT ;  /* 0x000000a60fa67210 */ /* 0x000fd200007fe4ff */
.L_x_3167:
[----:B-1----:R-:W-:Y:S01]  /*6d60*/  VIADD R2, R237, UR16 ;  /* 0x00000010ed027c36 */ /* 0x002fe20008000000 */
[----:B------:R-:W-:Y:S01]  /*6d70*/  ULDC UR14, c[0x0][0x2ec] ;  /* 0x0000bb00000e7ab9 */ /* 0x000fe20000000800 */
[----:B------:R-:W-:Y:S01]  /*6d80*/  LEA R224, R0, UR4, 0x1 ;  /* 0x0000000400e07c11 */ /* 0x000fe2000f8e08ff */
[----:B------:R-:W-:Y:S01]  /*6d90*/  ULDC.64 UR18, c[0x0][0x218] ;  /* 0x0000860000127ab9 */ /* 0x000fe20000000a00 */
[C---:B------:R-:W-:Y:S01]  /*6da0*/  VIADD R4, R2.reuse, 0x1 ;  /* 0x0000000102047836 */ /* 0x040fe20000000000 */
[C---:B------:R-:W-:Y:S01]  /*6db0*/  ISETP.GE.AND P4, PT, R2.reuse, R235, PT ;  /* 0x000000eb0200720c */ /* 0x040fe20003f86270 */
[C---:B------:R-:W-:Y:S01]  /*6dc0*/  VIADD R6, R2.reuse, 0x9 ;  /* 0x0000000902067836 */ /* 0x040fe20000000000 */
[C---:B------:R-:W-:Y:S01]  /*6dd0*/  ISETP.GE.AND P1, PT, R2.reuse, R233, PT ;  /* 0x000000e90200720c */ /* 0x040fe20003f26270 */
[----:B------:R-:W-:Y:S01]  /*6de0*/  VIADD R3, R2, 0x8 ;  /* 0x0000000802037836 */ /* 0x000fe20000000000 */
[----:B------:R-:W-:Y:S01]  /*6df0*/  ISETP.GE.AND P3, PT, R4, R235, PT ;  /* 0x000000eb0400720c */ /* 0x000fe20003f66270 */
[----:B---3--:R-:W-:Y:S01]  /*6e00*/  VIADD R8, R2, 0x30 ;  /* 0x0000003002087836 */ /* 0x008fe20000000000 */
[C---:B------:R-:W-:Y:S01]  /*6e10*/  ISETP.GE.AND P0, PT, R4.reuse, R233, PT ;  /* 0x000000e90400720c */ /* 0x040fe20003f06270 */
[--C-:B------:R-:W-:Y:S01]  /*6e20*/  IMAD R222, R7, 0x2, R224.reuse ;  /* 0x0000000207de7824 */ /* 0x100fe200078e02e0 */
[C---:B------:R-:W-:Y:S01]  /*6e30*/  ISETP.LT.OR P3, PT, R4.reuse, R236, P3 ;  /* 0x000000ec0400720c */ /* 0x040fe20001f61670 */
[----:B------:R-:W-:Y:S01]  /*6e40*/  IMAD R221, R5, 0x2, R224 ;  /* 0x0000000205dd7824 */ /* 0x000fe200078e02e0 */
[----:B------:R-:W-:Y:S01]  /*6e50*/  ISETP.LT.OR P0, PT, R4, R234, P0 ;  /* 0x000000ea0400720c */ /* 0x000fe20000701670 */
[----:B------:R-:W-:Y:S01]  /*6e60*/  VIADD R4, R2, 0x10 ;  /* 0x0000001002047836 */ /* 0x000fe20000000000 */
[----:B------:R-:W-:Y:S01]  /*6e70*/  FSEL R51, R45, -INF , !P3 ;  /* 0xff8000002d337808 */ /* 0x000fe20005800000 */
[----:B------:R-:W-:Y:S01]  /*6e80*/  IMAD R220, R5, 0x2, R222 ;  /* 0x0000000205dc7824 */ /* 0x000fe200078e02de */
[----:B------:R-:W-:Y:S01]  /*6e90*/  FSEL R47, R47, -INF , !P0 ;  /* 0xff8000002f2f7808 */ /* 0x000fe20004000000 */
[----:B------:R-:W-:Y:S01]  /*6ea0*/  LDSM.16.MT88.4 R148, [R222+0x10000] ;  /* 0x01000000de94783b */ /* 0x000fe20000004200 */
[----:B------:R-:W-:-:S02]  /*6eb0*/  ISETP.GE.AND P3, PT, R6, R235, PT ;  /* 0x000000eb0600720c */ /* 0x000fc40003f66270 */
[C---:B------:R-:W-:Y:S01]  /*6ec0*/  ISETP.GE.AND P0, PT, R6.reuse, R233, PT ;  /* 0x000000e90600720c */ /* 0x040fe20003f06270 */
[----:B------:R-:W-:Y:S01]  /*6ed0*/  LDSM.16.MT88.4 R140, [R221+0x10000] ;  /* 0x01000000dd8c783b */ /* 0x000fe20000004200 */
[C---:B------:R-:W-:Y:S02]  /*6ee0*/  ISETP.LT.OR P3, PT, R6.reuse, R236, P3 ;  /* 0x000000ec0600720c */ /* 0x040fe40001f61670 */
[----:B------:R-:W-:Y:S01]  /*6ef0*/  ISETP.LT.OR P0, PT, R6, R234, P0 ;  /* 0x000000ea0600720c */ /* 0x000fe20000701670 */
[----:B------:R-:W-:Y:S01]  /*6f00*/  VIADD R6, R2, 0x11 ;  /* 0x0000001102067836 */ /* 0x000fe20000000000 */
[----:B------:R-:W-:Y:S01]  /*6f10*/  FSEL R41, R41, -INF , !P3 ;  /* 0xff80000029297808 */ /* 0x000fe20005800000 */
[----:B------:R-:W-:Y:S01]  /*6f20*/  LDSM.16.MT88.4 R132, [R220+0x10000] ;  /* 0x01000000dc84783b */ /* 0x000fe20000004200 */
[----:B------:R-:W-:Y:S02]  /*6f30*/  FSEL R43, R43, -INF , !P0 ;  /* 0xff8000002b2b7808 */ /* 0x000fe40004000000 */
[C---:B------:R-:W-:Y:S01]  /*6f40*/  ISETP.GE.AND P3, PT, R6.reuse, R235, PT ;  /* 0x000000eb0600720c */ /* 0x040fe20003f66270 */
[----:B------:R-:W-:Y:S01]  /*6f50*/  LDSM.16.MT88.4 R156, [R224+0x10000] ;  /* 0x01000000e09c783b */ /* 0x000fe20000004200 */
[----:B------:R-:W-:-:S02]  /*6f60*/  ISETP.GE.AND P0, PT, R6, R233, PT ;  /* 0x000000e90600720c */ /* 0x000fc40003f06270 */
[C---:B------:R-:W-:Y:S01]  /*6f70*/  ISETP.LT.OR P3, PT, R6.reuse, R236, P3 ;  /* 0x000000ec0600720c */ /* 0x040fe20001f61670 */
[----:B------:R-:W-:Y:S01]  /*6f80*/  LDSM.16.MT88.4 R56, [R221+0x12000] ;  /* 0x01200000dd38783b */ /* 0x000fe20000004200 */
[----:B------:R-:W-:Y:S01]  /*6f90*/  ISETP.LT.OR P0, PT, R6, R234, P0 ;  /* 0x000000ea0600720c */ /* 0x000fe20000701670 */
[C---:B------:R-:W-:Y:S01]  /*6fa0*/  VIADD R6, R2.reuse, 0x19 ;  /* 0x0000001902067836 */ /* 0x040fe20000000000 */
[C---:B------:R-:W-:Y:S01]  /*6fb0*/  ISETP.GE.AND P5, PT, R3.reuse, R235, PT ;  /* 0x000000eb0300720c */ /* 0x040fe20003fa6270 */
[----:B------:R-:W-:Y:S01]  /*6fc0*/  LDSM.16.MT88.4 R80, [R222+0x14000] ;  /* 0x01400000de50783b */ /* 0x000fe20000004200 */
[----:B------:R-:W-:Y:S02]  /*6fd0*/  ISETP.GE.AND P2, PT, R3, R233, PT ;  /* 0x000000e90300720c */ /* 0x000fe40003f46270 */
[C---:B------:R-:W-:Y:S01]  /*6fe0*/  ISETP.LT.OR P4, PT, R2.reuse, R236, P4 ;  /* 0x000000ec0200720c */ /* 0x040fe20002781670 */
[----:B------:R-:W-:Y:S01]  /*6ff0*/  LDSM.16.MT88.4 R64, [R220+0x12000] ;  /* 0x01200000dc40783b */ /* 0x000fe20000004200 */
[----:B------:R-:W-:-:S02]  /*7000*/  ISETP.LT.OR P1, PT, R2, R234, P1 ;  /* 0x000000ea0200720c */ /* 0x000fc40000f21670 */
[----:B------:R-:W-:Y:S01]  /*7010*/  FSEL R17, R37, -INF , !P3 ;  /* 0xff80000025117808 */ /* 0x000fe20005800000 */
[----:B------:R-:W-:Y:S01]  /*7020*/  LDSM.16.MT88.4 R104, [R224+0x16000] ;  /* 0x01600000e068783b */ /* 0x000fe20000004200 */
[----:B------:R-:W-:Y:S02]  /*7030*/  FSEL R11, R39, -INF , !P0 ;  /* 0xff800000270b7808 */ /* 0x000fe40004000000 */
        /* <DEDUP_REMOVED lines=12> */
[C---:B------:R-:W-:Y:S02]  /*7100*/  ISETP.LT.OR P3, PT, R6.reuse, R236, P3 ;  /* 0x000000ec0600720c */ /* 0x040fe40001f61670 */
[----:B------:R-:W-:Y:S01]  /*7110*/  ISETP.LT.OR P0, PT, R6, R234, P0 ;  /* 0x000000ea0600720c */ /* 0x000fe20000701670 */
[----:B------:R-:W-:Y:S01]  /*7120*/  VIADD R6, R2, 0x21 ;  /* 0x0000002102067836 */ /* 0x000fe20000000000 */
[----:B------:R-:W-:-:S02]  /*7130*/  ISETP.LT.OR P4, PT, R4, R236, P4 ;  /* 0x000000ec0400720c */ /* 0x000fc40002781670 */
[----:B------:R-:W-:Y:S01]  /*7140*/  ISETP.LT.OR P1, PT, R4, R234, P1 ;  /* 0x000000ea0400720c */ /* 0x000fe20000f21670 */
[----:B------:R-:W-:Y:S01]  /*7150*/  VIADD R4, R2, 0x18 ;  /* 0x0000001802047836 */ /* 0x000fe20000000000 */
[----:B------:R-:W-:Y:S02]  /*7160*/  FSEL R33, R33, -INF , !P3 ;  /* 0xff80000021217808 */ /* 0x000fe40005800000 */
[----:B------:R-:W-:Y:S02]  /*7170*/  FSEL R35, R35, -INF , !P0 ;  /* 0xff80000023237808 */ /* 0x000fe40004000000 */
[C---:B------:R-:W-:Y:S02]  /*7180*/  ISETP.GE.AND P3, PT, R6.reuse, R235, PT ;  /* 0x000000eb0600720c */ /* 0x040fe40003f66270 */
[----:B------:R-:W-:Y:S02]  /*7190*/  ISETP.GE.AND P0, PT, R6, R233, PT ;  /* 0x000000e90600720c */ /* 0x000fe40003f06270 */
[----:B------:R-:W-:-:S02]  /*71a0*/  FSEL R53, R40, -INF , !P5 ;  /* 0xff80000028357808 */ /* 0x000fc40006800000 */
[----:B------:R-:W-:Y:S02]  /*71b0*/  FSEL R45, R42, -INF , !P2 ;  /* 0xff8000002a2d7808 */ /* 0x000fe40005000000 */
[C---:B------:R-:W-:Y:S02]  /*71c0*/  ISETP.GE.AND P5, PT, R4.reuse, R235, PT ;  /* 0x000000eb0400720c */ /* 0x040fe40003fa6270 */
[----:B------:R-:W-:Y:S02]  /*71d0*/  ISETP.GE.AND P2, PT, R4, R233, PT ;  /* 0x000000e90400720c */ /* 0x000fe40003f46270 */
[C---:B------:R-:W-:Y:S02]  /*71e0*/  ISETP.LT.OR P3, PT, R6.reuse, R236, P3 ;  /* 0x000000ec0600720c */ /* 0x040fe40001f61670 */
[----:B------:R-:W-:Y:S02]  /*71f0*/  ISETP.LT.OR P0, PT, R6, R234, P0 ;  /* 0x000000ea0600720c */ /* 0x000fe40000701670 */
[----:B------:R-:W-:-:S02]  /*7200*/  FMNMX.FTZ R6, R3, R51, !PT ;  /* 0x0000003303067209 */ /* 0x000fc40007810000 */
[C---:B------:R-:W-:Y:S02]  /*7210*/  ISETP.LT.OR P5, PT, R4.reuse, R236, P5 ;  /* 0x000000ec0400720c */ /* 0x040fe40002fa1670 */
[----:B------:R-:W-:Y:S01]  /*7220*/  ISETP.LT.OR P2, PT, R4, R234, P2 ;  /* 0x000000ea0400720c */ /* 0x000fe20001741670 */
[----:B------:R-:W-:Y:S01]  /*7230*/  VIADD R4, R2, 0x20 ;  /* 0x0000002002047836 */ /* 0x000fe20000000000 */
[----:B------:R-:W-:Y:S02]  /*7240*/  FMNMX.FTZ R6, R53, R6, !PT ;  /* 0x0000000635067209 */ /* 0x000fe40007810000 */
[----:B------:R-:W-:Y:S02]  /*7250*/  FSEL R19, R36, -INF , !P4 ;  /* 0xff80000024137808 */ /* 0x000fe40006000000 */
[----:B------:R-:W-:Y:S02]  /*7260*/  FSEL R13, R38, -INF , !P1 ;  /* 0xff800000260d7808 */ /* 0x000fe40004800000 */
[----:B------:R-:W-:-:S02]  /*7270*/  ISETP.GE.AND P4, PT, R4, R235, PT ;  /* 0x000000eb0400720c */ /* 0x000fc40003f86270 */
[C---:B------:R-:W-:Y:S02]  /*7280*/  ISETP.GE.AND P1, PT, R4.reuse, R233, PT ;  /* 0x000000e90400720c */ /* 0x040fe40003f26270 */
[----:B------:R-:W-:Y:S02]  /*7290*/  FMNMX.FTZ R6, R41, R6, !PT ;  /* 0x0000000629067209 */ /* 0x000fe40007810000 */
[----:B------:R-:W-:Y:S02]  /*72a0*/  FSEL R187, R29, -INF , !P3 ;  /* 0xff8000001dbb7808 */ /* 0x000fe40005800000 */
[----:B------:R-:W-:Y:S02]  /*72b0*/  FSEL R193, R31, -INF , !P0 ;  /* 0xff8000001fc17808 */ /* 0x000fe40004000000 */
[C---:B------:R-:W-:Y:S02]  /*72c0*/  ISETP.LT.OR P4, PT, R4.reuse, R236, P4 ;  /* 0x000000ec0400720c */ /* 0x040fe40002781670 */
[----:B------:R-:W-:Y:S01]  /*72d0*/  ISETP.LT.OR P1, PT, R4, R234, P1 ;  /* 0x000000ea0400720c */ /* 0x000fe20000f21670 */
[----:B------:R-:W-:Y:S01]  /*72e0*/  VIADD R4, R2, 0x28 ;  /* 0x0000002802047836 */ /* 0x000fe20000000000 */
[----:B------:R-:W-:-:S02]  /*72f0*/  ISETP.GE.AND P3, PT, R8, R235, PT ;  /* 0x000000eb0800720c */ /* 0x000fc40003f66270 */
[----:B------:R-:W-:Y:S02]  /*7300*/  ISETP.GE.AND P0, PT, R8, R233, PT ;  /* 0x000000e90800720c */ /* 0x000fe40003f06270 */
[----:B------:R-:W-:Y:S01]  /*7310*/  FMNMX.FTZ R10, R19, R6, !PT ;  /* 0x00000006130a7209 */ /* 0x000fe20007810000 */
[----:B------:R-:W-:Y:S01]  /*7320*/  VIADD R6, R2, 0x31 ;  /* 0x0000003102067836 */ /* 0x000fe20000000000 */
[----:B------:R-:W-:Y:S02]  /*7330*/  FSEL R15, R32, -INF , !P5 ;  /* 0xff800000200f7808 */ /* 0x000fe40006800000 */
[C---:B------:R-:W-:Y:S02]  /*7340*/  ISETP.LT.OR P3, PT, R8.reuse, R236, P3 ;  /* 0x000000ec0800720c */ /* 0x040fe40001f61670 */
[----:B------:R-:W-:Y:S02]  /*7350*/  FMNMX.FTZ R10, R17, R10, !PT ;  /* 0x0000000a110a7209 */ /* 0x000fe40007810000 */
[----:B------:R-:W-:-:S02]  /*7360*/  ISETP.LT.OR P0, PT, R8, R234, P0 ;  /* 0x000000ea0800720c */ /* 0x000fc40000701670 */
[----:B------:R-:W-:Y:S02]  /*7370*/  FSEL R9, R34, -INF , !P2 ;  /* 0xff80000022097808 */ /* 0x000fe40005000000 */
[----:B------:R-:W-:Y:S02]  /*7380*/  FMNMX.FTZ R8, R49, R47, !PT ;  /* 0x0000002f31087209 */ /* 0x000fe40007810000 */
[C---:B------:R-:W-:Y:S02]  /*7390*/  ISETP.GE.AND P5, PT, R4.reuse, R235, PT ;  /* 0x000000eb0400720c */ /* 0x040fe40003fa6270 */
[----:B------:R-:W-:Y:S02]  /*73a0*/  ISETP.GE.AND P2, PT, R4, R233, PT ;  /* 0x000000e90400720c */ /* 0x000fe40003f46270 */
[----:B------:R-:W-:Y:S02]  /*73b0*/  FMNMX.FTZ R10, R15, R10, !PT ;  /* 0x0000000a0f0a7209 */ /* 0x000fe40007810000 */
[----:B------:R-:W-:-:S02]  /*73c0*/  FMNMX.FTZ R8, R45, R8, !PT ;  /* 0x000000082d087209 */ /* 0x000fc40007810000 */
[C---:B------:R-:W-:Y:S02]  /*73d0*/  ISETP.LT.OR P5, PT, R4.reuse, R236, P5 ;  /* 0x000000ec0400720c */ /* 0x040fe40002fa1670 */
[----:B------:R-:W-:Y:S01]  /*73e0*/  ISETP.LT.OR P2, PT, R4, R234, P2 ;  /* 0x000000ea0400720c */ /* 0x000fe20001741670 */
[----:B------:R-:W-:Y:S01]  /*73f0*/  VIADD R4, R2, 0x29 ;  /* 0x0000002902047836 */ /* 0x000fe20000000000 */
[----:B------:R-:W-:Y:S02]  /*7400*/  FSEL R182, R28, -INF , !P4 ;  /* 0xff8000001cb67808 */ /* 0x000fe40006000000 */
[----:B------:R-:W-:Y:S02]  /*7410*/  FMNMX.FTZ R29, R33, R10, !PT ;  /* 0x0000000a211d7209 */ /* 0x000fe40007810000 */
[----:B------:R-:W-:Y:S02]  /*7420*/  FMNMX.FTZ R8, R43, R8, !PT ;  /* 0x000000082b087209 */ /* 0x000fe40007810000 */
[----:B------:R-:W-:-:S02]  /*7430*/  ISETP.GE.AND P4, PT, R4, R235, PT ;  /* 0x000000eb0400720c */ /* 0x000fc40003f86270 */
[----:B------:R-:W-:Y:S02]  /*7440*/  FMNMX.FTZ R10, R182, R29, !PT ;  /* 0x0000001db60a7209 */ /* 0x000fe40007810000 */
[----:B------:R-:W-:Y:S02]  /*7450*/  FSEL R249, R30, -INF , !P1 ;  /* 0xff8000001ef97808 */ /* 0x000fe40004800000 */
[----:B------:R-:W-:Y:S01]  /*7460*/  FMNMX.FTZ R8, R13, R8, !PT ;  /* 0x000000080d087209 */ /* 0x000fe20007810000 */
[----:B------:R-:W-:Y:S01]  /*7470*/  LDSM.16.MT88.4 R28, [R220+0x12800] ;  /* 0x01280000dc1c783b */ /* 0x000fe20000004200 */
[C---:B------:R-:W-:Y:S02]  /*7480*/  ISETP.GE.AND P1, PT, R4.reuse, R233, PT ;  /* 0x000000e90400720c */ /* 0x040fe40003f26270 */
[----:B------:R-:W-:Y:S02]  /*7490*/  ISETP.LT.OR P4, PT, R4, R236, P4 ;  /* 0x000000ec0400720c */ /* 0x000fe40002781670 */
[----:B------:R-:W-:-:S02]  /*74a0*/  FSEL R251, R24, -INF , !P5 ;  /* 0xff80000018fb7808 */ /* 0x000fc40006800000 */
[----:B------:R-:W-:Y:S02]  /*74b0*/  FMNMX.FTZ R10, R187, R10, !PT ;  /* 0x0000000abb0a7209 */ /* 0x000fe40007810000 */
[----:B------:R-:W-:Y:S02]  /*74c0*/  FMNMX.FTZ R8, R11, R8, !PT ;  /* 0x000000080b087209 */ /* 0x000fe40007810000 */
[----:B------:R-:W-:Y:S01]  /*74d0*/  ISETP.LT.OR P1, PT, R4, R234, P1 ;  /* 0x000000ea0400720c */ /* 0x000fe20000f21670 */
[----:B------:R-:W-:Y:S01]  /*74e0*/  VIADD R4, R2, 0x38 ;  /* 0x0000003802047836 */ /* 0x000fe20000000000 */
[----:B------:R-:W-:Y:S01]  /*74f0*/  ISETP.GE.AND P5, PT, R6, R235, PT ;  /* 0x000000eb0600720c */ /* 0x000fe20003fa6270 */
[----:B------:R-:W-:Y:S01]  /*7500*/  VIADD R2, R2, 0x39 ;  /* 0x0000003902027836 */ /* 0x000fe20000000000 */
[----:B------:R-:W-:Y:S02]  /*7510*/  FSEL R189, R25, -INF , !P4 ;  /* 0xff80000019bd7808 */ /* 0x000fe40006000000 */
[----:B------:R-:W-:-:S02]  /*7520*/  FMNMX.FTZ R10, R251, R10, !PT ;  /* 0x0000000afb0a7209 */ /* 0x000fc40007810000 */
[----:B------:R-:W-:Y:S02]  /*7530*/  FMNMX.FTZ R8, R9, R8, !PT ;  /* 0x0000000809087209 */ /* 0x000fe40007810000 */
[----:B------:R-:W-:Y:S02]  /*7540*/  ISETP.GE.AND P4, PT, R4, R235, PT ;  /* 0x000000eb0400720c */ /* 0x000fe40003f86270 */
[----:B------:R-:W-:Y:S02]  /*7550*/  FSEL R243, R20, -INF , !P3 ;  /* 0xff80000014f37808 */ /* 0x000fe40005800000 */
[----:B------:R-:W-:Y:S02]  /*7560*/  ISETP.LT.OR P5, PT, R6, R236, P5 ;  /* 0x000000ec0600720c */ /* 0x000fe40002fa1670 */
[----:B------:R-:W-:Y:S02]  /*7570*/  FMNMX.FTZ R10, R189, R10, !PT ;  /* 0x0000000abd0a7209 */ /* 0x000fe40007810000 */
[----:B------:R-:W-:-:S02]  /*7580*/  FMNMX.FTZ R8, R35, R8, !PT ;  /* 0x0000000823087209 */ /* 0x000fc40007810000 */
[----:B------:R-:W-:Y:S02]  /*7590*/  ISETP.LT.OR P4, PT, R4, R236, P4 ;  /* 0x000000ec0400720c */ /* 0x000fe40002781670 */
[----:B------:R-:W-:Y:S02]  /*75a0*/  FSEL R241, R21, -INF , !P5 ;  /* 0xff80000015f17808 */ /* 0x000fe40006800000 */
[----:B------:R-:W-:Y:S02]  /*75b0*/  FMNMX.FTZ R10, R243, R10, !PT ;  /* 0x0000000af30a7209 */ /* 0x000fe40007810000 */
[----:B------:R-:W-:Y:S02]  /*75c0*/  ISETP.GE.AND P3, PT, R2, R235, PT ;  /* 0x000000eb0200720c */ /* 0x000fe40003f66270 */
[----:B------:R-:W-:Y:S02]  /*75d0*/  FMNMX.FTZ R8, R249, R8, !PT ;  /* 0x00000008f9087209 */ /* 0x000fe40007810000 */
[----:B------:R-:W-:-:S02]  /*75e0*/  FSEL R239, R72, -INF , !P4 ;  /* 0xff80000048ef7808 */ /* 0x000fc40006000000 */
[----:B------:R-:W-:Y:S02]  /*75f0*/  FMNMX.FTZ R10, R241, R10, !PT ;  /* 0x0000000af10a7209 */ /* 0x000fe40007810000 */
[----:B------:R-:W-:Y:S02]  /*7600*/  ISETP.LT.OR P3, PT, R2, R236, P3 ;  /* 0x000000ec0200720c */ /* 0x000fe40001f61670 */
[----:B------:R-:W-:Y:S02]  /*7610*/  FSEL R245, R26, -INF , !P2 ;  /* 0xff8000001af57808 */ /* 0x000fe40005000000 */
[----:B------:R-:W-:Y:S02]  /*7620*/  FMNMX.FTZ R8, R193, R8, !PT ;  /* 0x00000008c1087209 */ /* 0x000fe40007810000 */
[----:B------:R-:W-:Y:S02]  /*7630*/  FSEL R197, R27, -INF , !P1 ;  /* 0xff8000001bc57808 */ /* 0x000fe40004800000 */
[----:B------:R-:W-:-:S02]  /*7640*/  FMNMX.FTZ R12, R239, R10, !PT ;  /* 0x0000000aef0c7209 */ /* 0x000fc40007810000 */
[-C--:B------:R-:W-:Y:S02]  /*7650*/  ISETP.GE.AND P1, PT, R4, R233.reuse, PT ;  /* 0x000000e90400720c */ /* 0x080fe40003f26270 */
[----:B------:R-:W-:Y:S02]  /*7660*/  FSEL R203, R73, -INF , !P3 ;  /* 0xff80000049cb7808 */ /* 0x000fe40005800000 */
[----:B------:R-:W-:Y:S02]  /*7670*/  ISETP.GE.AND P2, PT, R6, R233, PT ;  /* 0x000000e90600720c */ /* 0x000fe40003f46270 */
[----:B------:R-:W-:Y:S02]  /*7680*/  FMNMX.FTZ R10, R245, R8, !PT ;  /* 0x00000008f50a7209 */ /* 0x000fe40007810000 */
[----:B------:R-:W-:Y:S02]  /*7690*/  ISETP.LT.OR P1, PT, R4, R234, P1 ;  /* 0x000000ea0400720c */ /* 0x000fe40000f21670 */
[----:B------:R-:W-:-:S02]  /*76a0*/  FMNMX.FTZ R8, R203, R12, !PT ;  /* 0x0000000ccb087209 */ /* 0x000fc40007810000 */
[----:B------:R-:W-:Y:S02]  /*76b0*/  ISETP.LT.OR P2, PT, R6, R234, P2 ;  /* 0x000000ea0600720c */ /* 0x000fe40001741670 */
[----:B------:R-:W-:Y:S01]  /*76c0*/  FSEL R201, R22, -INF , !P0 ;  /* 0xff80000016c97808 */ /* 0x000fe20004000000 */
[----:B------:R-:W1:Y:S01]  /*76d0*/  SHFL.BFLY PT, R21, R8, 0x2, 0x1f ;  /* 0x0c401f0008157f89 */ /* 0x000e6200000e0000 */
[----:B------:R-:W-:Y:S02]  /*76e0*/  FMNMX.FTZ R4, R197, R10, !PT ;  /* 0x0000000ac5047209 */ /* 0x000fe40007810000 */
[----:B------:R-:W-:Y:S02]  /*76f0*/  ISETP.GE.AND P0, PT, R2, R233, PT ;  /* 0x000000e90200720c */ /* 0x000fe40003f06270 */
[----:B------:R-:W-:Y:S02]  /*7700*/  FSEL R199, R23, -INF , !P2 ;  /* 0xff80000017c77808 */ /* 0x000fe40005000000 */
[----:B------:R-:W-:-:S02]  /*7710*/  FMNMX.FTZ R4, R201, R4, !PT ;  /* 0x00000004c9047209 */ /* 0x000fc40007810000 */
[----:B------:R-:W-:Y:S02]  /*7720*/  ISETP.LT.OR P0, PT, R2, R234, P0 ;  /* 0x000000ea0200720c */ /* 0x000fe40000701670 */
[----:B------:R-:W-:Y:S02]  /*7730*/  FSEL R195, R74, -INF , !P1 ;  /* 0xff8000004ac37808 */ /* 0x000fe40004800000 */
[----:B------:R-:W-:Y:S02]  /*7740*/  FMNMX.FTZ R4, R199, R4, !PT ;  /* 0x00000004c7047209 */ /* 0x000fe40007810000 */
[----:B------:R-:W-:Y:S02]  /*7750*/  FSEL R191, R75, -INF , !P0 ;  /* 0xff8000004bbf7808 */ /* 0x000fe40004000000 */
[----:B------:R-:W-:Y:S01]  /*7760*/  FMNMX.FTZ R4, R195, R4, !PT ;  /* 0x00000004c3047209 */ /* 0x000fe20007810000 */
[----:B------:R-:W-:Y:S03]  /*7770*/  LDSM.16.MT88.4 R72, [R224+0x14000] ;  /* 0x01400000e048783b */ /* 0x000fe60000004200 */
[----:B------:R-:W-:-:S02]  /*7780*/  FMNMX.FTZ R25, R191, R4, !PT ;  /* 0x00000004bf197209 */ /* 0x000fc40007810000 */
[----:B-1----:R-:W-:-:S03]  /*7790*/  FMNMX.FTZ R23, R8, R21, !PT ;  /* 0x0000001508177209 */ /* 0x002fc60007810000 */
[----:B------:R-:W1:Y:S04]  /*77a0*/  SHFL.BFLY PT, R2, R25, 0x2, 0x1f ;  /* 0x0c401f0019027f89 */ /* 0x000e6800000e0000 */
[----:B------:R-:W2:Y:S01]  /*77b0*/  SHFL.BFLY PT, R164, R23, 0x1, 0x1f ;  /* 0x0c201f0017a47f89 */ /* 0x000ea200000e0000 */
[----:B-1----:R-:W-:-:S03]  /*77c0*/  FMNMX.FTZ R21, R25, R2, !PT ;  /* 0x0000000219157209 */ /* 0x002fc60007810000 */
[----:B------:R-:W-:Y:S01]  /*77d0*/  LDSM.16.MT88.4 R24, [R220+0x16000] ;  /* 0x01600000dc18783b */ /* 0x000fe20000004200 */
[----:B--2---:R-:W-:-:S03]  /*77e0*/  FMNMX.FTZ R164, R23, R164, !PT ;  /* 0x000000a417a47209 */ /* 0x004fc60007810000 */
[----:B------:R-:W1:Y:S01]  /*77f0*/  SHFL.BFLY PT, R2, R21, 0x1, 0x1f ;  /* 0x0c201f0015027f89 */ /* 0x000e6200000e0000 */
[C---:B------:R-:W-:Y:S01]  /*7800*/  FSETP.NEU.FTZ.AND P0, PT, R164.reuse, -INF , PT ;  /* 0xff800000a400780b */ /* 0x040fe20003f1d000 */
[----:B------:R-:W-:-:S05]  /*7810*/  FMUL.FTZ R192, R164, UR14 ;  /* 0x0000000ea4c07c20 */ /* 0x000fca0008410000 */
[----:B------:R-:W-:-:S05]  /*7820*/  FSEL R192, R192, RZ, P0 ;  /* 0x000000ffc0c07208 */ /* 0x000fca0000000000 */
        /* <DEDUP_REMOVED lines=8> */
[----:B------:R-:W2:Y:S01]  /*78b0*/  LDSM.16.MT88.4 R16, [R222+0x10800] ;  /* 0x01080000de10783b */ /* 0x000ea20000004200 */
[--C-:B------:R-:W-:Y:S01]  /*78c0*/  FFMA.FTZ R182, R182, UR14, -R192.reuse ;  /* 0x0000000eb6b67c23 */ /* 0x100fe200080108c0 */
[--C-:B------:R-:W-:Y:S01]  /*78d0*/  FFMA.FTZ R187, R187, UR14, -R192.reuse ;  /* 0x0000000ebbbb7c23 */ /* 0x100fe200080108c0 */
[----:B-1----:R-:W-:Y:S01]  /*78e0*/  FMNMX.FTZ R3, R21, R2, !PT ;  /* 0x0000000215037209 */ /* 0x002fe20007810000 */
[--C-:B------:R-:W-:Y:S01]  /*78f0*/  FFMA.FTZ R2, R33, UR14, -R192.reuse ;  /* 0x0000000e21027c23 */ /* 0x100fe200080108c0 */
[----:B------:R-:W-:Y:S01]  /*7900*/  LDSM.16.MT88.4 R20, [R224+0x10800] ;  /* 0x01080000e014783b */ /* 0x000fe20000004200 */
[----:B------:R-:W1:Y:S01]  /*7910*/  MUFU.EX2 R178, R178 ;  /* 0x000000b200b27308 */ /* 0x000e620000000800 */
[C---:B------:R-:W-:Y:S01]  /*7920*/  FSETP.NEU.FTZ.AND P0, PT, R3.reuse, -INF , PT ;  /* 0xff8000000300780b */ /* 0x040fe20003f1d000 */
[----:B------:R-:W-:Y:S01]  /*7930*/  FMUL.FTZ R188, R3, UR14 ;  /* 0x0000000e03bc7c20 */ /* 0x000fe20008410000 */
[--C-:B------:R-:W-:Y:S01]  /*7940*/  FFMA.FTZ R184, R251, UR14, -R192.reuse ;  /* 0x0000000efbb87c23 */ /* 0x100fe200080108c0 */
[--C-:B------:R-:W-:Y:S01]  /*7950*/  FFMA.FTZ R189, R189, UR14, -R192.reuse ;  /* 0x0000000ebdbd7c23 */ /* 0x100fe200080108c0 */
[--C-:B------:R-:W-:Y:S01]  /*7960*/  FFMA.FTZ R194, R243, UR14, -R192.reuse ;  /* 0x0000000ef3c27c23 */ /* 0x100fe200080108c0 */
[--C-:B------:R-:W-:Y:S01]  /*7970*/  FFMA.FTZ R241, R241, UR14, -R192.reuse ;  /* 0x0000000ef1f17c23 */ /* 0x100fe200080108c0 */
[----:B------:R-:W-:Y:S01]  /*7980*/  FSEL R188, R188, RZ, P0 ;  /* 0x000000ffbcbc7208 */ /* 0x000fe20000000000 */
[----:B------:R-:W-:Y:S01]  /*7990*/  MUFU.EX2 R181, R181 ;  /* 0x000000b500b57308 */ /* 0x000fe20000000800 */
[----:B------:R-:W-:Y:S01]  /*79a0*/  FFMA.FTZ R196, R239, UR14, -R192 ;  /* 0x0000000eefc47c23 */ /* 0x000fe200080108c0 */
[----:B------:R-:W-:-:S02]  /*79b0*/  LEA R240, P0, R165, UR18, 0x1 ;  /* 0x00000012a5f07c11 */ /* 0x000fc4000f8008ff */
        /* <DEDUP_REMOVED lines=8> */
[----:B------:R-:W4:Y:S01]  /*7a40*/  LDSM.16.MT88.4 R12, [R221+0x10800] ;  /* 0x01080000dd0c783b */ /* 0x000f220000004200 */
[----:B-1----:R-:W-:Y:S01]  /*7a50*/  F2FP.F16.F32.PACK_AB R128, R178, R183 ;  /* 0x000000b7b280723e */ /* 0x002fe200000000ff */
[--C-:B------:R-:W-:Y:S01]  /*7a60*/  FFMA.FTZ R0, R35, UR14, -R188.reuse ;  /* 0x0000000e23007c23 */ /* 0x100fe200080108bc */
[--C-:B------:R-:W-:Y:S01]  /*7a70*/  FFMA.FTZ R186, R249, UR14, -R188.reuse ;  /* 0x0000000ef9ba7c23 */ /* 0x100fe200080108bc */
[----:B------:R-:W-:Y:S01]  /*7a80*/  MUFU.EX2 R180, R180 ;  /* 0x000000b400b47308 */ /* 0x000fe20000000800 */
[----:B------:R-:W1:Y:S01]  /*7a90*/  LDSM.16.MT88.4 R8, [R220+0x10800] ;  /* 0x01080000dc08783b */ /* 0x000e620000004200 */
[--C-:B------:R-:W-:Y:S01]  /*7aa0*/  FFMA.FTZ R193, R193, UR14, -R188.reuse ;  /* 0x0000000ec1c17c23 */ /* 0x100fe200080108bc */
[--C-:B------:R-:W-:Y:S01]  /*7ab0*/  FFMA.FTZ R190, R245, UR14, -R188.reuse ;  /* 0x0000000ef5be7c23 */ /* 0x100fe200080108bc */
[----:B------:R-:W-:Y:S01]  /*7ac0*/  FFMA.FTZ R197, R197, UR14, -R188 ;  /* 0x0000000ec5c57c23 */ /* 0x000fe200080108bc */
[----:B------:R-:W-:Y:S01]  /*7ad0*/  LDSM.16.MT88.4 R48, [R222+0x12000] ;  /* 0x01200000de30783b */ /* 0x000fe20000004200 */
[----:B------:R-:W-:Y:S01]  /*7ae0*/  FFMA.FTZ R245, R203, UR14, -R192 ;  /* 0x0000000ecbf57c23 */ /* 0x000fe200080108c0 */
[--C-:B------:R-:W-:Y:S01]  /*7af0*/  FFMA.FTZ R192, R201, UR14, -R188.reuse ;  /* 0x0000000ec9c07c23 */ /* 0x100fe200080108bc */
[----:B------:R-:W5:Y:S01]  /*7b00*/  MUFU.EX2 R185, R185 ;  /* 0x000000b900b97308 */ /* 0x000f620000000800 */
[----:B---3--:R-:W-:Y:S01]  /*7b10*/  F2FP.F16.F32.PACK_AB R130, R174, R181 ;  /* 0x000000b5ae82723e */ /* 0x008fe200000000ff */
[----:B------:R-:W-:Y:S01]  /*7b20*/  LDSM.16.MT88.4 R40, [R224+0x12000] ;  /* 0x01200000e028783b */ /* 0x000fe20000004200 */
[--C-:B------:R-:W-:Y:S01]  /*7b30*/  FFMA.FTZ R199, R199, UR14, -R188.reuse ;  /* 0x0000000ec7c77c23 */ /* 0x100fe200080108bc */
[--C-:B------:R-:W-:Y:S01]  /*7b40*/  FFMA.FTZ R195, R195, UR14, -R188.reuse ;  /* 0x0000000ec3c37c23 */ /* 0x100fe200080108bc */
[----:B------:R-:W-:Y:S01]  /*7b50*/  FFMA.FTZ R188, R191, UR14, -R188 ;  /* 0x0000000ebfbc7c23 */ /* 0x000fe200080108bc */
[----:B------:R-:W-:Y:S01]  /*7b60*/  LDSM.16.MT88.4 R32, [R224+0x12800] ;  /* 0x01280000e020783b */ /* 0x000fe20000004200 */
[----:B------:R-:W-:Y:S01]  /*7b70*/  FADD.FTZ R178, R183, R178 ;  /* 0x000000b2b7b27221 */ /* 0x000fe20000010000 */
[----:B------:R-:W-:Y:S03]  /*7b80*/  MUFU.EX2 R179, R179 ;  /* 0x000000b300b37308 */ /* 0x000fe60000000800 */
[----:B------:R-:W-:-:S04]  /*7b90*/  FADD.FTZ R181, R181, R178 ;  /* 0x000000b2b5b57221 */ /* 0x000fc80000010000 */
[----:B------:R-:W-:Y:S01]  /*7ba0*/  FADD.FTZ R174, R174, R181 ;  /* 0x000000b5aeae7221 */ /* 0x000fe20000010000 */
[----:B------:R-:W3:Y:S01]  /*7bb0*/  MUFU.EX2 R176, R176 ;  /* 0x000000b000b07308 */ /* 0x000ee20000000800 */
[----:B-----5:R-:W-:Y:S01]  /*7bc0*/  F2FP.F16.F32.PACK_AB R129, R185, R180 ;  /* 0x000000b4b981723e */ /* 0x020fe200000000ff */
[----:B------:R-:W-:-:S06]  /*7bd0*/  FADD.FTZ R180, R180, R185 ;  /* 0x000000b9b4b47221 */ /* 0x000fcc0000010000 */
[----:B------:R-:W-:Y:S08]  /*7be0*/  MUFU.EX2 R177, R177 ;  /* 0x000000b100b17308 */ /* 0x000ff00000000800 */
[----:B------:R-:W5:Y:S01]  /*7bf0*/  MUFU.EX2 R172, R172 ;  /* 0x000000ac00ac7308 */ /* 0x000f620000000800 */
[----:B---3--:R-:W-:Y:S01]  /*7c00*/  F2FP.F16.F32.PACK_AB R131, R176, R179 ;  /* 0x000000b3b083723e */ /* 0x008fe200000000ff */
[----:B------:R-:W-:-:S04]  /*7c10*/  FADD.FTZ R179, R179, R180 ;  /* 0x000000b4b3b37221 */ /* 0x000fc80000010000 */
[----:B------:R-:W-:Y:S02]  /*7c20*/  FADD.FTZ R176, R176, R179 ;  /* 0x000000b3b0b07221 */ /* 0x000fe40000010000 */
[C---:B------:R-:W-:Y:S01]  /*7c30*/  HMMA.16816.F32 R152, R128.reuse, R148, RZ ;  /* 0x000000948098723c */ /* 0x040fe200000018ff */
[----:B------:R-:W-:Y:S05]  /*7c40*/  MUFU.EX2 R173, R173 ;  /* 0x000000ad00ad7308 */ /* 0x000fea0000000800 */
[C---:B------:R-:W-:Y:S03]  /*7c50*/  HMMA.16816.F32 R144, R128.reuse, R140, RZ ;  /* 0x0000008c8090723c */ /* 0x040fe600000018ff */
[----:B------:R-:W3:Y:S01]  /*7c60*/  MUFU.EX2 R2, R2 ;  /* 0x0000000200027308 */ /* 0x000ee20000000800 */
[C---:B-----5:R-:W-:Y:S01]  /*7c70*/  F2FP.F16.F32.PACK_AB R4, R172.reuse, R177 ;  /* 0x000000b1ac04723e */ /* 0x060fe200000000ff */
[----:B------:R-:W-:Y:S01]  /*7c80*/  FADD.FTZ R177, R177, R174 ;  /* 0x000000aeb1b17221 */ /* 0x000fe20000010000 */
[----:B------:R-:W-:Y:S03]  /*7c90*/  HMMA.16816.F32 R136, R128, R132, RZ ;  /* 0x000000848088723c */ /* 0x000fe600000018ff */
[----:B------:R-:W-:-:S02]  /*7ca0*/  FADD.FTZ R172, R172, R177 ;  /* 0x000000b1acac7221 */ /* 0x000fc40000010000 */
[----:B------:R-:W-:Y:S01]  /*7cb0*/  MUFU.EX2 R175, R175 ;  /* 0x000000af00af7308 */ /* 0x000fe20000000800 */
[C---:B------:R-:W-:Y:S06]  /*7cc0*/  HMMA.16816.F32 R148, R128.reuse, R150, RZ ;  /* 0x000000968094723c */ /* 0x040fec00000018ff */
[----:B------:R-:W-:Y:S01]  /*7cd0*/  HMMA.16816.F32 R140, R128, R142, RZ ;  /* 0x0000008e808c723c */ /* 0x000fe200000018ff */
[----:B------:R-:W5:Y:S01]  /*7ce0*/  MUFU.EX2 R170, R170 ;  /* 0x000000aa00aa7308 */ /* 0x000f620000000800 */
[----:B---3--:R-:W-:Y:S01]  /*7cf0*/  F2FP.F16.F32.PACK_AB R6, R2, R173 ;  /* 0x000000ad0206723e */ /* 0x008fe200000000ff */
[----:B------:R-:W-:-:S03]  /*7d00*/  FADD.FTZ R173, R173, R172 ;  /* 0x000000acadad7221 */ /* 0x000fc60000010000 */
[C---:B------:R-:W-:Y:S01]  /*7d10*/  HMMA.16816.F32 R132, R128.reuse, R134, RZ ;  /* 0x000000868084723c */ /* 0x040fe200000018ff */
[----:B------:R-:W-:Y:S02]  /*7d20*/  FADD.FTZ R173, R2, R173 ;  /* 0x000000ad02ad7221 */ /* 0x000fe40000010000 */
[----:B------:R-:W-:Y:S03]  /*7d30*/  MUFU.EX2 R171, R171 ;  /* 0x000000ab00ab7308 */ /* 0x000fe60000000800 */
[C---:B------:R-:W-:Y:S05]  /*7d40*/  HMMA.16816.F32 R160, R128.reuse, R156, RZ ;  /* 0x0000009c80a0723c */ /* 0x040fea00000018ff */
[----:B------:R-:W3:Y:S01]  /*7d50*/  MUFU.EX2 R0, R0 ;  /* 0x0000000000007308 */ /* 0x000ee20000000800 */
[----:B-----5:R-:W-:Y:S01]  /*7d60*/  F2FP.F16.F32.PACK_AB R5, R170, R175 ;  /* 0x000000afaa05723e */ /* 0x020fe200000000ff */
[----:B------:R-:W-:Y:S01]  /*7d70*/  HMMA.16816.F32 R156, R128, R158, RZ ;  /* 0x0000009e809c723c */ /* 0x000fe200000018ff */
[----:B------:R-:W-:-:S04]  /*7d80*/  FADD.FTZ R175, R175, R176 ;  /* 0x000000b0afaf7221 */ /* 0x000fc80000010000 */
[----:B------:R-:W-:Y:S01]  /*7d90*/  FADD.FTZ R170, R170, R175 ;  /* 0x000000afaaaa7221 */ /* 0x000fe20000010000 */
[C---:B------:R-:W-:Y:S01]  /*7da0*/  HMMA.16816.F32 R52, R128.reuse, R56, RZ ;  /* 0x000000388034723c */ /* 0x040fe200000018ff */
[----:B------:R-:W-:Y:S05]  /*7db0*/  MUFU.EX2 R182, R182 ;  /* 0x000000b600b67308 */ /* 0x000fea0000000800 */
[----:B------:R-:W-:Y:S01]  /*7dc0*/  HMMA.16816.F32 R68, R128, R72, RZ ;  /* 0x000000488044723c */ /* 0x000fe200000018ff */
[----:B---3--:R-:W-:Y:S02]  /*7dd0*/  F2FP.F16.F32.PACK_AB R7, R0, R171 ;  /* 0x000000ab0007723e */ /* 0x008fe400000000ff */
[----:B------:R-:W3:Y:S01]  /*7de0*/  MUFU.EX2 R187, R187 ;  /* 0x000000bb00bb7308 */ /* 0x000ee20000000800 */
[----:B------:R-:W-:-:S02]  /*7df0*/  FADD.FTZ R171, R171, R170 ;  /* 0x000000aaabab7221 */ /* 0x000fc40000010000 */
[----:B------:R-:W-:Y:S02]  /*7e00*/  HMMA.16816.F32 R76, R128, R80, RZ ;  /* 0x00000050804c723c */ /* 0x000fe400000018ff */
[----:B------:R-:W-:-:S04]  /*7e10*/  FADD.FTZ R171, R0, R171 ;  /* 0x000000ab00ab7221 */ /* 0x000fc80000010000 */
[C---:B--2---:R-:W-:Y:S01]  /*7e20*/  HMMA.16816.F32 R152, R4.reuse, R16, R152 ;  /* 0x000000100498723c */ /* 0x044fe20000001898 */
[----:B------:R-:W-:Y:S05]  /*7e30*/  MUFU.EX2 R184, R184 ;  /* 0x000000b800b87308 */ /* 0x000fea0000000800 */
[C---:B------:R-:W-:Y:S01]  /*7e40*/  HMMA.16816.F32 R148, R4.reuse, R18, R148 ;  /* 0x000000120494723c */ /* 0x040fe20000001894 */
[----:B------:R-:W2:Y:S02]  /*7e50*/  LDSM.16.MT88.4 R16, [R221+0x12800] ;  /* 0x01280000dd10783b */ /* 0x000ea40000004200 */
[----:B------:R-:W5:Y:S03]  /*7e60*/  MUFU.EX2 R189, R189 ;  /* 0x000000bd00bd7308 */ /* 0x000f660000000800 */
[C---:B----4-:R-:W-:Y:S05]  /*7e70*/  HMMA.16816.F32 R144, R4.reuse, R12, R144 ;  /* 0x0000000c0490723c */ /* 0x050fea0000001890 */
[----:B------:R-:W-:Y:S01]  /*7e80*/  MUFU.EX2 R186, R186 ;  /* 0x000000ba00ba7308 */ /* 0x000fe20000000800 */
[C---:B------:R-:W-:Y:S01]  /*7e90*/  HMMA.16816.F32 R140, R4.reuse, R14, R140 ;  /* 0x0000000e048c723c */ /* 0x040fe2000000188c */
[----:B------:R-:W4:Y:S05]  /*7ea0*/  LDSM.16.MT88.4 R12, [R224+0x14800] ;  /* 0x01480000e00c783b */ /* 0x000f2a0000004200 */
[C---:B-1----:R-:W-:Y:S01]  /*7eb0*/  HMMA.16816.F32 R136, R4.reuse, R8, R136 ;  /* 0x000000080488723c */ /* 0x042fe20000001888 */
[----:B------:R-:W1:Y:S05]  /*7ec0*/  MUFU.EX2 R193, R193 ;  /* 0x000000c100c17308 */ /* 0x000e6a0000000800 */
[----:B------:R-:W-:Y:S01]  /*7ed0*/  HMMA.16816.F32 R132, R4, R10, R132 ;  /* 0x0000000a0484723c */ /* 0x000fe20000001884 */
[----:B------:R-:W3:Y:S02]  /*7ee0*/  LDSM.16.MT88.4 R8, [R222+0x14800] ;  /* 0x01480000de08783b */ /* 0x000ee40000004200 */
[----:B------:R-:W-:Y:S03]  /*7ef0*/  MUFU.EX2 R190, R190 ;  /* 0x000000be00be7308 */ /* 0x000fe60000000800 */
[C---:B------:R-:W-:Y:S05]  /*7f00*/  HMMA.16816.F32 R56, R128.reuse, R58, RZ ;  /* 0x0000003a8038723c */ /* 0x040fea00000018ff */
[----:B------:R-:W1:Y:S01]  /*7f10*/  MUFU.EX2 R197, R197 ;  /* 0x000000c500c57308 */ /* 0x000e620000000800 */
[C---:B------:R-:W-:Y:S06]  /*7f20*/  HMMA.16816.F32 R72, R128.reuse, R74, RZ ;  /* 0x0000004a8048723c */ /* 0x040fec00000018ff */
[----:B------:R-:W-:Y:S01]  /*7f30*/  HMMA.16816.F32 R80, R128, R82, RZ ;  /* 0x000000528050723c */ /* 0x000fe200000018ff */
[----:B------:R-:W-:Y:S05]  /*7f40*/  MUFU.EX2 R194, R194 ;  /* 0x000000c200c27308 */ /* 0x000fea0000000800 */
[C---:B------:R-:W-:Y:S03]  /*7f50*/  HMMA.16816.F32 R160, R4.reuse, R20, R160 ;  /* 0x0000001404a0723c */ /* 0x040fe600000018a0 */
[----:B------:R-:W1:Y:S03]  /*7f60*/  MUFU.EX2 R241, R241 ;  /* 0x000000f100f17308 */ /* 0x000e660000000800 */
[C---:B------:R-:W-:Y:S01]  /*7f70*/  HMMA.16816.F32 R156, R4.reuse, R22, R156 ;  /* 0x00000016049c723c */ /* 0x040fe2000000189c */
[----:B------:R-:W5:Y:S04]  /*7f80*/  LDSM.16.MT88.4 R20, [R222+0x12800] ;  /* 0x01280000de14783b */ /* 0x000f680000004200 */
[----:B------:R-:W-:Y:S01]  /*7f90*/  MUFU.EX2 R196, R196 ;  /* 0x000000c400c47308 */ /* 0x000fe20000000800 */
[C---:B--2---:R-:W-:Y:S06]  /*7fa0*/  HMMA.16816.F32 R52, R4.reuse, R16, R52 ;  /* 0x000000100434723c */ /* 0x044fec0000001834 */
[C---:B------:R-:W-:Y:S01]  /*7fb0*/  HMMA.16816.F32 R56, R4.reuse, R18, R56 ;  /* 0x000000120438723c */ /* 0x040fe20000001838 */
[----:B------:R-:W2:Y:S01]  /*7fc0*/  LDSM.16.MT88.4 R16, [R224+0x16800] ;  /* 0x01680000e010783b */ /* 0x000ea20000004200 */
[----:B------:R-:W1:Y:S04]  /*7fd0*/  MUFU.EX2 R245, R245 ;  /* 0x000000f500f57308 */ /* 0x000e680000000800 */
[C---:B----4-:R-:W-:Y:S04]  /*7fe0*/  HMMA.16816.F32 R68, R4.reuse, R12, R68 ;  /* 0x0000000c0444723c */ /* 0x050fe80000001844 */
[----:B------:R-:W-:Y:S02]  /*7ff0*/  MUFU.EX2 R192, R192 ;  /* 0x000000c000c07308 */ /* 0x000fe40000000800 */
[C---:B------:R-:W-:Y:S01]  /*8000*/  HMMA.16816.F32 R72, R4.reuse, R14, R72 ;  /* 0x0000000e0448723c */ /* 0x040fe20000001848 */
[----:B------:R-:W4:Y:S05]  /*8010*/  LDSM.16.MT88.4 R12, [R222+0x16800] ;  /* 0x01680000de0c783b */ /* 0x000f2a0000004200 */
[C---:B---3--:R-:W-:Y:S01]  /*8020*/  HMMA.16816.F32 R76, R4.reuse, R8, R76 ;  /* 0x00000008044c723c */ /* 0x048fe2000000184c */
[----:B------:R-:W3:Y:S05]  /*8030*/  MUFU.EX2 R199, R199 ;  /* 0x000000c700c77308 */ /* 0x000eea0000000800 */
[----:B------:R-:W-:Y:S01]  /*8040*/  HMMA.16816.F32 R80, R4, R10, R80 ;  /* 0x0000000a0450723c */ /* 0x000fe20000001850 */
[----:B------:R-:W1:Y:S02]  /*8050*/  LDSM.16.MT88.4 R8, [R221+0x16800] ;  /* 0x01680000dd08783b */ /* 0x000e640000004200 */
[----:B------:R-:W-:Y:S03]  /*8060*/  MUFU.EX2 R195, R195 ;  /* 0x000000c300c37308 */ /* 0x000fe60000000800 */
[C---:B------:R-:W-:Y:S05]  /*8070*/  HMMA.16816.F32 R44, R128.reuse, R48, RZ ;  /* 0x00000030802c723c */ /* 0x040fea00000018ff */
[----:B------:R-:W3:Y:S01]  /*8080*/  MUFU.EX2 R188, R188 ;  /* 0x000000bc00bc7308 */ /* 0x000ee20000000800 */
        /* <DEDUP_REMOVED lines=17> */
[----:B------:R-:W3:Y:S05]  /*81a0*/  LDSM.16.MT88.4 R24, [R221+0x14800] ;  /* 0x01480000dd18783b */ /* 0x000eea0000004200 */
[C---:B-----5:R-:W-:Y:S06]  /*81b0*/  HMMA.16816.F32 R44, R4.reuse, R20, R44 ;  /* 0x00000014042c723c */ /* 0x060fec000000182c */
[C---:B------:R-:W-:Y:S01]  /*81c0*/  HMMA.16816.F32 R48, R4.reuse, R22, R48 ;  /* 0x000000160430723c */ /* 0x040fe20000001830 */
[----:B------:R-:W5:Y:S05]  /*81d0*/  LDSM.16.MT88.4 R20, [R220+0x14800] ;  /* 0x01480000dc14783b */ /* 0x000f6a0000004200 */
[C---:B------:R-:W-:Y:S06]  /*81e0*/  HMMA.16816.F32 R60, R4.reuse, R28, R60 ;  /* 0x0000001c043c723c */ /* 0x040fec000000183c */
        /* <DEDUP_REMOVED lines=16> */
[----:B------:R-:W3:Y:S05]  /*82f0*/  LDSM.16.MT88.4 R24, [R224+0x11000] ;  /* 0x01100000e018783b */ /* 0x000eea0000004200 */
[C---:B-----5:R-:W-:Y:S06]  /*8300*/  HMMA.16816.F32 R92, R4.reuse, R20, R92 ;  /* 0x00000014045c723c */ /* 0x060fec000000185c */
[C---:B------:R-:W-:Y:S01]  /*8310*/  HMMA.16816.F32 R96, R4.reuse, R22, R96 ;  /* 0x000000160460723c */ /* 0x040fe20000001860 */
[----:B------:R-:W-:Y:S05]  /*8320*/  LDSM.16.MT88.4 R20, [R221+0x11000] ;  /* 0x01100000dd14783b */ /* 0x000fea0000004200 */
[C---:B------:R-:W-:Y:S06]  /*8330*/  HMMA.16816.F32 R124, R4.reuse, R28, R124 ;  /* 0x0000001c047c723c */ /* 0x040fec000000187c */
        /* <DEDUP_REMOVED lines=25> */
[----:B------:R-:W-:Y:S05]  /*84d0*/  LDSM.16.MT88.4 R24, [R224+0x15000] ;  /* 0x01500000e018783b */ /* 0x000fea0000004200 */
[C---:B--2---:R-:W-:Y:S06]  /*84e0*/  HMMA.16816.F32 R52, R4.reuse, R16, R52 ;  /* 0x000000100434723c */ /* 0x044fec0000001834 */
[C---:B------:R-:W-:Y:S01]  /*84f0*/  HMMA.16816.F32 R56, R4.reuse, R18, R56 ;  /* 0x000000120438723c */ /* 0x040fe20000001838 */
[----:B------:R-:W2:Y:S05]  /*8500*/  LDSM.16.MT88.4 R16, [R224+0x17000] ;  /* 0x01700000e010783b */ /* 0x000eaa0000004200 */
[C---:B----4-:R-:W-:Y:S06]  /*8510*/  HMMA.16816.F32 R76, R4.reuse, R12, R76 ;  /* 0x0000000c044c723c */ /* 0x050fec000000184c */
        /* <DEDUP_REMOVED lines=10> */
[----:B------:R-:W5:Y:S05]  /*85c0*/  LDSM.16.MT88.4 R32, [R220+0x17000] ;  /* 0x01700000dc20783b */ /* 0x000f6a0000004200 */
        /* <DEDUP_REMOVED lines=15> */
[C---:B----4-:R-:W-:Y:S06]  /*86c0*/  HMMA.16816.F32 R92, R4.reuse, R20, R92 ;  /* 0x00000014045c723c */ /* 0x050fec000000185c */
[C---:B------:R-:W-:Y:S01]  /*86d0*/  HMMA.16816.F32 R96, R4.reuse, R22, R96 ;  /* 0x000000160460723c */ /* 0x040fe20000001860 */
[----:B------:R-:W4:Y:S05]  /*86e0*/  LDSM.16.MT88.4 R20, [R222+0x13800] ;  /* 0x01380000de14783b */ /* 0x000f2a0000004200 */
        /* <DEDUP_REMOVED lines=11> */
[----:B------:R-:W-:Y:S01]  /*87a0*/  FADD.FTZ R196, R196, R241 ;  /* 0x000000f1c4c47221 */ /* 0x000fe20000010000 */
[----:B------:R-:W-:Y:S01]  /*87b0*/  LEA.HI.X R241, R165, UR19, R166, 0x1, P0 ;  /* 0x00000013a5f17c11 */ /* 0x000fe200080f0ca6 */
[----:B--2---:R-:W-:Y:S01]  /*87c0*/  HMMA.16816.F32 R160, R4, R16, R160 ;  /* 0x0000001004a0723c */ /* 0x004fe200000018a0 */
[----:B------:R-:W-:Y:S01]  /*87d0*/  FADD.FTZ R195, R195, R192 ;  /* 0x000000c0c3c37221 */ /* 0x000fe20000010000 */
[----:B------:R-:W-:-:S03]  /*87e0*/  FADD.FTZ R245, R245, R196 ;  /* 0x000000c4f5f57221 */ /* 0x000fc60000010000 */
[----:B------:R-:W-:Y:S01]  /*87f0*/  FADD.FTZ R243, R188, R195 ;  /* 0x000000c3bcf37221 */ /* 0x000fe20000010000 */
        /* <DEDUP_REMOVED lines=28> */
[C---:B-----5:R-:W-:Y:S06]  /*89c0*/  HMMA.16816.F32 R76, R4.reuse, R28, R76 ;  /* 0x0000001c044c723c */ /* 0x060fec000000184c */
[C---:B------:R-:W-:Y:S06]  /*89d0*/  HMMA.16816.F32 R80, R4.reuse, R30, R80 ;  /* 0x0000001e0450723c */ /* 0x040fec0000001850 */
[C---:B------:R-:W-:Y:S06]  /*89e0*/  HMMA.16816.F32 R84, R4.reuse, R24, R84 ;  /* 0x000000180454723c */ /* 0x040fec0000001854 */
[C---:B------:R-:W-:Y:S06]  /*89f0*/  HMMA.16816.F32 R88, R4.reuse, R26, R88 ;  /* 0x0000001a0458723c */ /* 0x040fec0000001858 */
[C---:B----4-:R-:W-:Y:S06]  /*8a00*/  HMMA.16816.F32 R100, R4.reuse, R20, R100 ;  /* 0x000000140464723c */ /* 0x050fec0000001864 */
[C---:B------:R-:W-:Y:S06]  /*8a10*/  HMMA.16816.F32 R104, R4.reuse, R22, R104 ;  /* 0x000000160468723c */ /* 0x040fec0000001868 */
[C---:B--2---:R-:W-:Y:S06]  /*8a20*/  HMMA.16816.F32 R108, R4.reuse, R16, R108 ;  /* 0x00000010046c723c */ /* 0x044fec000000186c */
[C---:B------:R-:W-:Y:S06]  /*8a30*/  HMMA.16816.F32 R112, R4.reuse, R18, R112 ;  /* 0x000000120470723c */ /* 0x040fec0000001870 */
[C---:B---3--:R-:W-:Y:S06]  /*8a40*/  HMMA.16816.F32 R116, R4.reuse, R12, R116 ;  /* 0x0000000c0474723c */ /* 0x048fec0000001874 */
[C---:B------:R-:W-:Y:S06]  /*8a50*/  HMMA.16816.F32 R120, R4.reuse, R14, R120 ;  /* 0x0000000e0478723c */ /* 0x040fec0000001878 */
[C---:B-1----:R-:W-:Y:S06]  /*8a60*/  HMMA.16816.F32 R124, R4.reuse, R8, R124 ;  /* 0x00000008047c723c */ /* 0x042fec000000187c */
        /* <DEDUP_REMOVED lines=58> */
[----:B------:R-:W-:Y:S01]  /*8e10*/  MOV R5, UR23 ;  /* 0x0000001700057c02 */ /* 0x000fe20008000f00 */
[----:B------:R-:W-:Y:S02]  /*8e20*/  IMAD.U32 R4, RZ, RZ, UR22 ;  /* 0x00000016ff047e24 */ /* 0x000fe4000f8e00ff */
[----:B------:R-:W-:Y:S02]  /*8e30*/  IMAD.U32 R6, RZ, RZ, UR32 ;  /* 0x00000020ff067e24 */ /* 0x000fe4000f8e00ff */
[----:B------:R-:W-:Y:S01]  /*8e40*/  IMAD.U32 R7, RZ, RZ, UR33 ;  /* 0x00000021ff077e24 */ /* 0x000fe2000f8e00ff */
[----:B------:R1:W2:Y:S04]  /*8e50*/  LDG.E R5, desc[UR26][R4.64] ;  /* 0x0000001a04057981 */ /* 0x0002a8000c1e1900 */
        /* <DEDUP_REMOVED lines=10> */
[----:B---3--:R-:W-:Y:S01]  /*8f00*/  MOV R6, R4 ;  /* 0x0000000400067202 */ /* 0x008fe20000000f00 */
[----:B------:R-:W-:Y:S01]  /*8f10*/  IMAD.U32 R7, RZ, RZ, UR4 ;  /* 0x00000004ff077e24 */ /* 0x000fe2000f8e00ff */
[----:B--2---:R-:W-:Y:S02]  /*8f20*/  IADD3 R2, -R5, R2, RZ ;  /* 0x0000000205027210 */ /* 0x004fe40007ffe1ff */
[----:B------:R-:W-:Y:S02]  /*8f30*/  MOV R5, UR23 ;  /* 0x0000001700057c02 */ /* 0x000fe40008000f00 */
[----:B------:R-:W-:Y:S01]  /*8f40*/  SHF.R.S32.HI R0, RZ, 0x1f, R2 ;  /* 0x0000001fff007819 */ /* 0x000fe20000011402 */
[----:B------:R-:W-:-:S04]  /*8f50*/  IMAD.WIDE.U32 R6, R2, UR16, R6 ;  /* 0x0000001002067c25 */ /* 0x000fc8000f8e0006 */
[----:B------:R-:W-:-:S04]  /*8f60*/  IMAD R5, R0, UR16, RZ ;  /* 0x0000001000057c24 */ /* 0x000fc8000f8e02ff */
[----:B------:R-:W-:-:S04]  /*8f70*/  IMAD R0, R2, UR17, R5 ;  /* 0x0000001102007c24 */ /* 0x000fc8000f8e0205 */
[----:B------:R-:W-:Y:S01]  /*8f80*/  IMAD.IADD R0, R7, 0x1, R0 ;  /* 0x0000000107007824 */ /* 0x000fe200078e0200 */
[----:B------:R-:W-:Y:S01]  /*8f90*/  MOV R7, R6 ;  /* 0x0000000600077202 */ /* 0x000fe20000000f00 */
[----:B------:R-:W-:Y:S06]  /*8fa0*/  BRA `(.L_x_3174) ;  /* 0x0000000000107947 */ /* 0x000fec0003800000 */
.L_x_3173:
[----:B------:R-:W-:-:S04]  /*8fb0*/  ULEA UR4, -UR6, URZ, 0x6 ;  /* 0x0000003f06047291 */ /* 0x000fc8000f8e313f */
[----:B------:R-:W-:Y:S02]  /*8fc0*/  USHF.R.S32.HI UR7, URZ, 0x1f, UR4 ;  /* 0x0000001f3f077899 */ /* 0x000fe40008011404 */
[----:B------:R-:W-:-:S04]  /*8fd0*/  MOV R7, UR4 ;  /* 0x0000000400077c02 */ /* 0x000fc80008000f00 */
[----:B------:R-:W-:-:S07]  /*8fe0*/  MOV R0, UR7 ;  /* 0x0000000700007c02 */ /* 0x000fce0008000f00 */
.L_x_3174:
[C---:B------:R-:W-:Y:S01]  /*8ff0*/  VIADD R4, R232.reuse, 0x40 ;  /* 0x00000040e8047836 */ /* 0x040fe20000000000 */
[----:B------:R-:W-:Y:S01]  /*9000*/  ULDC UR4, c[0x0][0x2d0] ;  /* 0x0000b40000047ab9 */ /* 0x000fe20000000800 */
[----:B------:R-:W-:Y:S01]  /*9010*/  VIADD R2, R232, 0x80 ;  /* 0x00000080e8027836 */ /* 0x000fe20000000000 */
[C---:B------:R-:W-:Y:S01]  /*9020*/  LEA R238, P5, R7.reuse, R242, 0x1 ;  /* 0x000000f207ee7211 */ /* 0x040fe200078a08ff */
[----:B------:R-:W-:Y:S01]  /*9030*/  UISETP.GT.AND UP0, UPT, UR13, UR12, UPT ;  /* 0x0000000c0d00728c */ /* 0x000fe2000bf04270 */
[----:B------:R-:W-:Y:S02]  /*9040*/  ISETP.GE.AND P4, PT, R4, UR4, PT ;  /* 0x0000000404007c0c */ /* 0x000fe4000bf86270 */
[----:B------:R-:W-:Y:S01]  /*9050*/  ISETP.GE.AND P3, PT, R2, UR4, PT ;  /* 0x0000000402007c0c */ /* 0x000fe2000bf66270 */
[C---:B------:R-:W-:Y:S01]  /*9060*/  VIADD R2, R232.reuse, 0xc0 ;  /* 0x000000c0e8027836 */ /* 0x040fe20000000000 */
[----:B------:R-:W-:Y:S02]  /*9070*/  LEA.HI.X R239, R7, R247, R0, 0x1, P5 ;  /* 0x000000f707ef7211 */ /* 0x000fe400028f0c00 */
[----:B------:R-:W-:-:S02]  /*9080*/  ISETP.GE.AND P5, PT, R232, UR4, PT ;  /* 0x00000004e8007c0c */ /* 0x000fc4000bfa6270 */
[----:B------:R-:W-:-:S05]  /*9090*/  ISETP.GE.AND P2, PT, R2, UR4, PT ;  /* 0x0000000402007c0c */ /* 0x000fca000bf46270 */
[CC--:B------:R-:W-:Y:S02]  /*90a0*/  @!P4 IADD3 R5, P0, R7.reuse, R168.reuse, RZ ;  /* 0x000000a80705c210 */ /* 0x0c0fe40007f1e0ff */
[----:B------:R-:W-:-:S03]  /*90b0*/  @!P3 IADD3 R9, P1, R7, R168, RZ ;  /* 0x000000a80709b210 */ /* 0x000fc60007f3e0ff */
[C-C-:B------:R-:W-:Y:S01]  /*90c0*/  @!P4 IMAD.X R4, R0.reuse, 0x1, R167.reuse, P0 ;  /* 0x000000010004c824 */ /* 0x140fe200000e06a7 */
[----:B------:R-:W-:Y:S01]  /*90d0*/  @!P4 LEA R28, P0, R5, UR8, 0x1 ;  /* 0x00000008051ccc11 */ /* 0x000fe2000f8008ff */
[C-C-:B------:R-:W-:Y:S01]  /*90e0*/  @!P3 IMAD.X R2, R0.reuse, 0x1, R167.reuse, P1 ;  /* 0x000000010002b824 */ /* 0x140fe200008e06a7 */
        /* <DEDUP_REMOVED lines=35> */
[CC--:B------:R-:W-:Y:S01]  /*9320*/  @!P2 IADD3 R5, P0, R9.reuse, R168.reuse, RZ ;  /* 0x000000a80905a210 */ /* 0x0c0fe20007f1e0ff */
[----:B------:R-:W-:Y:S01]  /*9330*/  @!PT LDS RZ, [RZ] ;  /* 0x00000000fffff984 */ /* 0x000fe20000000800 */
[----:B------:R-:W-:Y:S01]  /*9340*/  @!PT LDS RZ, [RZ] ;  /* 0x00000000fffff984 */ /* 0x000fe20000000800 */
[----:B------:R-:W-:Y:S01]  /*9350*/  @!PT LDS RZ, [RZ] ;  /* 0x00000000fffff984 */ /* 0x000fe20000000800 */
[----:B------:R-:W-:Y:S01]  /*9360*/  @!P2 LDGSTS.E.BYPASS.LTC128B.128 [R231+0x16000], desc[UR26][R14.64+0x180] ;  /* 0x160001800ee7afae */ /* 0x000fe2000b901d5a */
[C---:B------:R-:W-:Y:S02]  /*9370*/  IADD3.X R4, R0.reuse, UR29, RZ, P1, !PT ;  /* 0x0000001d00047c10 */ /* 0x040fe40008ffe4ff */
        /* <DEDUP_REMOVED lines=11> */
[C-C-:B------:R-:W-:Y:S01]  /*9430*/  @!P4 IMAD.X R0, R4.reuse, 0x1, R167.reuse, P1 ;  /* 0x000000010400c824 */ /* 0x140fe200008e06a7 */
[----:B------:R-:W-:Y:S01]  /*9440*/  @!P4 LEA R18, P1, R9, UR8, 0x1 ;  /* 0x000000080912cc11 */ /* 0x000fe2000f8208ff */
[----:B------:R-:W-:Y:S01]  /*9450*/  @P4 STS.128 [R231+0x12800], RZ ;  /* 0x012800ffe7004388 */ /* 0x000fe20000000c00 */
[----:B------:R-:W-:Y:S01]  /*9460*/  @!P5 LEA R20, P6, R7, R242, 0x1 ;  /* 0x000000f20714d211 */ /* 0x000fe200078c08ff */
[----:B------:R-:W-:Y:S01]  /*9470*/  @!P3 IMAD.X R2, R4, 0x1, R167, P0 ;  /* 0x000000010402b824 */ /* 0x000fe200000e06a7 */
[----:B------:R-:W-:Y:S01]  /*9480*/  @!P3 LEA R8, P0, R5, UR8, 0x1 ;  /* 0x000000080508bc11 */ /* 0x000fe2000f8008ff */
[----:B------:R-:W-:Y:S01]  /*9490*/  @!PT LDS RZ, [RZ] ;  /* 0x00000000fffff984 */ /* 0x000fe20000000800 */
[----:B------:R-:W-:Y:S01]  /*94a0*/  @!PT LDS RZ, [RZ] ;  /* 0x00000000fffff984 */ /* 0x000fe20000000800 */
[----:B------:R-:W-:Y:S01]  /*94b0*/  @!PT LDS RZ, [RZ] ;  /* 0x00000000fffff984 */ /* 0x000fe20000000800 */
[----:B------:R-:W-:Y:S01]  /*94c0*/  @!P4 LDGSTS.E.BYPASS.LTC128B.128 [R231+0x12800], desc[UR26][R22.64+0x80] ;  /* 0x1280008016e7cfae */ /* 0x000fe2000b901d5a */
[----:B------:R-:W-:-:S02]  /*94d0*/  @!P4 LEA.HI.X R19, R9, UR9, R0, 0x1, P1 ;  /* 0x000000090913cc11 */ /* 0x000fc400088f0c00 */
[----:B------:R-:W-:Y:S01]  /*94e0*/  @!P2 IADD3 R0, P1, R7, R168, RZ ;  /* 0x000000a80700a210 */ /* 0x000fe20007f3e0ff */
[----:B------:R-:W-:Y:S01]  /*94f0*/  @P3 STS.128 [R231+0x14800], RZ ;  /* 0x014800ffe7003388 */ /* 0x000fe20000000c00 */
[----:B------:R-:W-:Y:S02]  /*9500*/  @!P3 LEA.HI.X R9, R5, UR9, R2, 0x1, P0 ;  /* 0x000000090509bc11 */ /* 0x000fe400080f0c02 */
[C---:B------:R-:W-:Y:S01]  /*9510*/  @!P5 LEA.HI.X R21, R7.reuse, R247, R4, 0x1, P6 ;  /* 0x000000f70715d211 */ /* 0x040fe200030f0c04 */
[----:B------:R-:W-:Y:S01]  /*9520*/  @!P2 IMAD.X R5, R4, 0x1, R167, P1 ;  /* 0x000000010405a824 */ /* 0x000fe200008e06a7 */
        /* <DEDUP_REMOVED lines=8> */
[C---:B------:R-:W-:Y:S01]  /*95b0*/  @!P5 LEA R170, P0, R7.reuse, R242, 0x1 ;  /* 0x000000f207aad211 */ /* 0x040fe200078008ff */
[----:B------:R-:W-:Y:S01]  /*95c0*/  IMAD.MOV.U32 R242, RZ, RZ, R238 ;  /* 0x000000fffff27224 */ /* 0x000fe200078e00ee */
[----:B------:R-:W-:Y:S01]  /*95d0*/  @!P4 IADD3 R2, P6, R7, R168, RZ ;  /* 0x000000a80702c210 */ /* 0x000fe20007fde0ff */
[----:B------:R-:W-:Y:S01]  /*95e0*/  @!PT LDS RZ, [RZ] ;  /* 0x00000000fffff984 */ /* 0x000fe20000000800 */
[----:B------:R-:W-:Y:S01]  /*95f0*/  @!PT LDS RZ, [RZ] ;  /* 0x00000000fffff984 */ /* 0x000fe20000000800 */
[----:B------:R-:W-:Y:S01]  /*9600*/  @!PT LDS RZ, [RZ] ;  /* 0x00000000fffff984 */ /* 0x000fe20000000800 */
[----:B------:R-:W-:Y:S01]  /*9610*/  @!P2 LDGSTS.E.BYPASS.LTC128B.128 [R231+0x16800], desc[UR26][R10.64+0x180] ;  /* 0x168001800ae7afae */ /* 0x000fe2000b901d5a */
[----:B------:R-:W-:-:S02]  /*9620*/  @!P2 LEA.HI.X R31, R0, UR9, R5, 0x1, P1 ;  /* 0x00000009001fac11 */ /* 0x000fc400088f0c05 */
[CC--:B------:R-:W-:Y:S01]  /*9630*/  @!P3 IADD3 R0, P1, R7.reuse, R168.reuse, RZ ;  /* 0x000000a80700b210 */ /* 0x0c0fe20007f3e0ff */
[----:B------:R-:W-:Y:S01]  /*9640*/  @P5 STS.128 [R231+0x11000], RZ ;  /* 0x011000ffe7005388 */ /* 0x000fe20000000c00 */
[C---:B------:R-:W-:Y:S01]  /*9650*/  @!P5 LEA.HI.X R171, R7.reuse, R247, R4, 0x1, P0 ;  /* 0x000000f707abd211 */ /* 0x040fe200000f0c04 */
[--C-:B------:R-:W-:Y:S01]  /*9660*/  @!P4 IMAD.X R27, R4, 0x1, R167.reuse, P6 ;  /* 0x00000001041bc824 */ /* 0x100fe200030e06a7 */
[----:B------:R-:W-:Y:S01]  /*9670*/  @!P2 IADD3 R7, P0, R7, R168, RZ ;  /* 0x000000a80707a210 */ /* 0x000fe20007f1e0ff */
[----:B------:R-:W-:Y:S01]  /*9680*/  @!PT LDS RZ, [RZ] ;  /* 0x00000000fffff984 */ /* 0x000fe20000000800 */
[----:B------:R-:W-:Y:S01]  /*9690*/  @!PT LDS RZ, [RZ] ;  /* 0x00000000fffff984 */ /* 0x000fe20000000800 */
[----:B------:R-:W-:Y:S01]  /*96a0*/  @!PT LDS RZ, [RZ] ;  /* 0x00000000fffff984 */ /* 0x000fe20000000800 */
[----:B------:R-:W-:Y:S01]  /*96b0*/  @!P5 LDGSTS.E.BYPASS.LTC128B.128 [R231+0x11000], desc[UR26][R20.64] ;  /* 0x1100000014e7dfae */ /* 0x000fe2000b901d5a */
[----:B------:R-:W-:Y:S01]  /*96c0*/  @!P4 LEA R168, P6, R2, UR8, 0x1 ;  /* 0x0000000802a8cc11 */ /* 0x000fe2000f8c08ff */
[--C-:B------:R-:W-:Y:S01]  /*96d0*/  @!P3 IMAD.X R5, R4, 0x1, R167.reuse, P1 ;  /* 0x000000010405b824 */ /* 0x100fe200008e06a7 */
[----:B------:R-:W-:Y:S01]  /*96e0*/  @!P3 LEA R174, P1, R0, UR8, 0x1 ;  /* 0x0000000800aebc11 */ /* 0x000fe2000f8208ff */
[----:B------:R-:W-:Y:S01]  /*96f0*/  @P4 STS.128 [R231+0x13000], RZ ;  /* 0x013000ffe7004388 */ /* 0x000fe20000000c00 */
[----:B------:R-:W-:Y:S01]  /*9700*/  @!P2 IMAD.X R4, R4, 0x1, R167, P0 ;  /* 0x000000010404a824 */ /* 0x000fe200000e06a7 */
[----:B------:R-:W-:Y:S01]  /*9710*/  @!P4 LEA.HI.X R169, R2, UR9, R27, 0x1, P6 ;  /* 0x0000000902a9cc11 */ /* 0x000fe2000b0f0c1b */
[----:B------:R-:W-:Y:S01]  /*9720*/  IMAD.MOV.U32 R247, RZ, RZ, R239 ;  /* 0x000000fffff77224 */ /* 0x000fe200078e00ef */
[----:B------:R-:W-:Y:S01]  /*9730*/  @!PT LDS RZ, [RZ] ;  /* 0x00000000fffff984 */ /* 0x000fe20000000800 */
[----:B------:R-:W-:Y:S01]  /*9740*/  @!PT LDS RZ, [RZ] ;  /* 0x00000000fffff984 */ /* 0x000fe20000000800 */
[----:B------:R-:W-:Y:S01]  /*9750*/  @!PT LDS RZ, [RZ] ;  /* 0x00000000fffff984 */ /* 0x000fe20000000800 */
[----:B------:R2:W-:Y:S01]  /*9760*/  @!P4 LDGSTS.E.BYPASS.LTC128B.128 [R231+0x13000], desc[UR26][R18.64+0x80] ;  /* 0x1300008012e7cfae */ /* 0x0005e2000b901d5a */
[----:B------:R-:W-:-:S02]  /*9770*/  @!P2 LEA R172, P0, R7, UR8, 0x1 ;  /* 0x0000000807acac11 */ /* 0x000fc4000f8008ff */
        /* <DEDUP_REMOVED lines=8> */
[----:B------:R-:W-:Y:S02]  /*9800*/  IMAD R0, R0, 0x40, R237 ;  /* 0x0000004000007824 */ /* 0x000fe400078e02ed */
[----:B------:R-:W-:Y:S02]  /*9810*/  @P2 STS.128 [R231+0x17000], RZ ;  /* 0x017000ffe7002388 */ /* 0x000fe40000000c00 */
[C---:B------:R-:W-:Y:S01]  /*9820*/  VIADD R2, R0.reuse, 0x1 ;  /* 0x0000000100027836 */ /* 0x040fe20000000000 */
[C---:B------:R-:W-:Y:S01]  /*9830*/  ISETP.GE.AND P6, PT, R0.reuse, R235, PT ;  /* 0x000000eb0000720c */ /* 0x040fe20003fc6270 */
[----:B------:R-:W-:Y:S01]  /*9840*/  @!PT LDS RZ, [RZ] ;  /* 0x00000000fffff984 */ /* 0x000fe20000000800 */
[----:B------:R-:W-:Y:S01]  /*9850*/  @!PT LDS RZ, [RZ] ;  /* 0x00000000fffff984 */ /* 0x000fe20000000800 */
[----:B------:R-:W-:Y:S01]  /*9860*/  @!PT LDS RZ, [RZ] ;  /* 0x00000000fffff984 */ /* 0x000fe20000000800 */
[----:B------:R-:W-:Y:S01]  /*9870*/  @!P2 LDGSTS.E.BYPASS.LTC128B.128 [R231+0x17000], desc[UR26][R30.64+0x180] ;  /* 0x170001801ee7afae */ /* 0x000fe2000b901d5a */
[----:B------:R-:W-:-:S02]  /*9880*/  VIADD R167, R0, 0x9 ;  /* 0x0000000900a77836 */ /* 0x000fc40000000000 */
[-C--:B------:R-:W-:Y:S01]  /*9890*/  ISETP.LT.OR P6, PT, R0, R236.reuse, P6 ;  /* 0x000000ec0000720c */ /* 0x080fe200037c1670 */
[----:B------:R-:W-:Y:S01]  /*98a0*/  @P5 STS.128 [R231+0x11800], RZ ;  /* 0x011800ffe7005388 */ /* 0x000fe20000000c00 */
[C---:B------:R-:W-:Y:S02]  /*98b0*/  ISETP.GE.AND P1, PT, R2.reuse, R235, PT ;  /* 0x000000eb0200720c */ /* 0x040fe40003f26270 */
[C---:B------:R-:W-:Y:S01]  /*98c0*/  ISETP.GE.AND P0, PT, R2.reuse, R233, PT ;  /* 0x000000e90200720c */ /* 0x040fe20003f06270 */
[----:B------:R-:W-:Y:S01]  /*98d0*/  @!PT LDS RZ, [RZ] ;  /* 0x00000000fffff984 */ /* 0x000fe20000000800 */
[----:B------:R-:W-:Y:S01]  /*98e0*/  @!PT LDS RZ, [RZ] ;  /* 0x00000000fffff984 */ /* 0x000fe20000000800 */
[----:B------:R-:W-:Y:S01]  /*98f0*/  @!PT LDS RZ, [RZ] ;  /* 0x00000000fffff984 */ /* 0x000fe20000000800 */
[----:B------:R-:W-:Y:S01]  /*9900*/  @!P5 LDGSTS.E.BYPASS.LTC128B.128 [R231+0x11800], desc[UR26][R170.64] ;  /* 0x11800000aae7dfae */ /* 0x000fe2000b901d5a */
[C---:B------:R-:W-:Y:S02]  /*9910*/  ISETP.LT.OR P1, PT, R2.reuse, R236, P1 ;  /* 0x000000ec0200720c */ /* 0x040fe40000f21670 */
[----:B------:R-:W-:Y:S01]  /*9920*/  ISETP.LT.OR P0, PT, R2, R234, P0 ;  /* 0x000000ea0200720c */ /* 0x000fe20000701670 */
        /* <DEDUP_REMOVED lines=16> */
[----:B------:R-:W4:Y:S04]  /*9a30*/  LDSM.16.M88.4 R32, [R229+0x8000] ;  /* 0x00800000e520783b */ /* 0x000f280000000200 */
[----:B-1----:R-:W1:Y:S04]  /*9a40*/  LDSM.16.M88.4 R24, [R229+0x8800] ;  /* 0x00880000e518783b */ /* 0x002e680000000200 */
[----:B--2---:R-:W2:Y:S04]  /*9a50*/  LDSM.16.M88.4 R16, [R229+0x9000] ;  /* 0x00900000e510783b */ /* 0x004ea80000000200 */
[----:B---3--:R-:W3:Y:S04]  /*9a60*/  LDSM.16.M88.4 R8, [R229+0x9800] ;  /* 0x00980000e508783b */ /* 0x008ee80000000200 */
[----:B------:R-:W-:Y:S04]  /*9a70*/  LDSM.16.M88.4 R4, [R228] ;  /* 0x00000000e404783b */ /* 0x000fe80000000200 */
[----:B------:R-:W3:Y:S04]  /*9a80*/  LDSM.16.M88.4 R196, [R227] ;  /* 0x00000000e3c4783b */ /* 0x000ee80000000200 */
[----:B------:R-:W3:Y:S04]  /*9a90*/  LDSM.16.M88.4 R188, [R219] ;  /* 0x00000000dbbc783b */ /* 0x000ee80000000200 */
[----:B------:R-:W3:Y:S04]  /*9aa0*/  LDSM.16.M88.4 R184, [R218] ;  /* 0x00000000dab8783b */ /* 0x000ee80000000200 */
[----:B------:R-:W3:Y:S04]  /*9ab0*/  LDSM.16.M88.4 R180, [R217] ;  /* 0x00000000d9b4783b */ /* 0x000ee80000000200 */
[----:B------:R-:W-:Y:S01]  /*9ac0*/  LDSM.16.M88.4 R176, [R226] ;  /* 0x00000000e2b0783b */ /* 0x000fe20000000200 */
[C---:B----4-:R-:W-:Y:S03]  /*9ad0*/  HMMA.16816.F32 R168, R192.reuse, R32, RZ ;  /* 0x00000020c0a8723c */ /* 0x050fe600000018ff */
[----:B-----5:R-:W4:Y:S04]  /*9ae0*/  LDSM.16.M88.4 R172, [R223+0x8000] ;  /* 0x00800000dfac783b */ /* 0x020f280000000200 */
[----:B------:R-:W-:Y:S01]  /*9af0*/  LDSM.16.M88.4 R200, [R229+0xf800] ;  /* 0x00f80000e5c8783b */ /* 0x000fe20000000200 */
[C---:B-1----:R-:W-:Y:S03]  /*9b00*/  HMMA.16816.F32 R28, R192.reuse, R24, RZ ;  /* 0x00000018c01c723c */ /* 0x042fe600000018ff */
[----:B------:R-:W0:Y:S03]  /*9b10*/  LDGDEPBAR ;  /* 0x00000000000079af */ /* 0x000e260000000000 */
[C---:B------:R-:W-:Y:S06]  /*9b20*/  HMMA.16816.F32 R32, R192.reuse, R34, RZ ;  /* 0x00000022c020723c */ /* 0x040fec00000018ff */
[C---:B------:R-:W-:Y:S06]  /*9b30*/  HMMA.16816.F32 R24, R192.reuse, R26, RZ ;  /* 0x0000001ac018723c */ /* 0x040fec00000018ff */
[C---:B--2---:R-:W-:Y:S06]  /*9b40*/  HMMA.16816.F32 R20, R192.reuse, R16, RZ ;  /* 0x00000010c014723c */ /* 0x044fec00000018ff */
        /* <DEDUP_REMOVED lines=15> */
[----:B------:R-:W5:Y:S04]  /*9c40*/  LDSM.16.M88.4 R4, [R225] ;  /* 0x00000000e104783b */ /* 0x000f680000000200 */
[----:B------:R-:W5:Y:S01]  /*9c50*/  LDSM.16.M88.4 R180, [R216+0x800] ;  /* 0x00080000d8b4783b */ /* 0x000f620000000200 */
        /* <DEDUP_REMOVED lines=8> */
[----:B------:R-:W-:Y:S05]  /*9ce0*/  LDSM.16.M88.4 R196, [R229+0xa000] ;  /* 0x00a00000e5c4783b */ /* 0x000fea0000000200 */
[C---:B---3--:R-:W-:Y:S06]  /*9cf0*/  HMMA.16816.F32 R12, R176.reuse, R188, R12 ;  /* 0x000000bcb00c723c */ /* 0x048fec000000180c */
[----:B------:R-:W-:Y:S01]  /*9d00*/  HMMA.16816.F32 R192, R176, R190, R192 ;  /* 0x000000beb0c0723c */ /* 0x000fe200000018c0 */
[----:B------:R-:W2:Y:S04]  /*9d10*/  LDSM.16.M88.4 R176, [R230+0x2000] ;  /* 0x00200000e6b0783b */ /* 0x000ea80000000200 */
[----:B------:R-:W3:Y:S01]  /*9d20*/  LDSM.16.M88.4 R188, [R229+0xa800] ;  /* 0x00a80000e5bc783b */ /* 0x000ee20000000200 */
[C---:B-----5:R-:W-:Y:S06]  /*9d30*/  HMMA.16816.F32 R168, R4.reuse, R184, R168 ;  /* 0x000000b804a8723c */ /* 0x060fec00000018a8 */
[C---:B------:R-:W-:Y:S01]  /*9d40*/  HMMA.16816.F32 R32, R4.reuse, R186, R32 ;  /* 0x000000ba0420723c */ /* 0x040fe20000001820 */
[----:B------:R-:W5:Y:S05]  /*9d50*/  LDSM.16.M88.4 R184, [R229+0xb000] ;  /* 0x00b00000e5b8783b */ /* 0x000f6a0000000200 */
[C---:B------:R-:W-:Y:S06]  /*9d60*/  HMMA.16816.F32 R28, R4.reuse, R180, R28 ;  /* 0x000000b4041c723c */ /* 0x040fec000000181c */
[C---:B------:R-:W-:Y:S01]  /*9d70*/  HMMA.16816.F32 R24, R4.reuse, R182, R24 ;  /* 0x000000b60418723c */ /* 0x040fe20000001818 */
[----:B------:R-:W5:Y:S05]  /*9d80*/  LDSM.16.M88.4 R180, [R229+0xb800] ;  /* 0x00b80000e5b4783b */ /* 0x000f6a0000000200 */
[C---:B----4-:R-:W-:Y:S06]  /*9d90*/  HMMA.16816.F32 R20, R4.reuse, R172, R20 ;  /* 0x000000ac0414723c */ /* 0x050fec0000001814 */
[C---:B------:R-:W-:Y:S01]  /*9da0*/  HMMA.16816.F32 R16, R4.reuse, R174, R16 ;  /* 0x000000ae0410723c */ /* 0x040fe20000001810 */
[----:B------:R-:W-:Y:S05]  /*9db0*/  LDSM.16.M88.4 R172, [R215] ;  /* 0x00000000d7ac783b */ /* 0x000fea0000000200 */
[C---:B-1----:R-:W-:Y:S06]  /*9dc0*/  HMMA.16816.F32 R12, R4.reuse, R8, R12 ;  /* 0x00000008040c723c */ /* 0x042fec000000180c */
[----:B------:R-:W-:Y:S01]  /*9dd0*/  HMMA.16816.F32 R192, R4, R10, R192 ;  /* 0x0000000a04c0723c */ /* 0x000fe200000018c0 */
[----:B------:R-:W1:Y:S04]  /*9de0*/  LDSM.16.M88.4 R4, [R228+0x2000] ;  /* 0x00200000e404783b */ /* 0x000e680000000200 */
[----:B------:R-:W4:Y:S01]  /*9df0*/  LDSM.16.M88.4 R8, [R214] ;  /* 0x00000000d608783b */ /* 0x000f220000000200 */
[C---:B--2---:R-:W-:Y:S06]  /*9e00*/  HMMA.16816.F32 R168, R176.reuse, R196, R168 ;  /* 0x000000c4b0a8723c */ /* 0x044fec00000018a8 */
[C---:B------:R-:W-:Y:S01]  /*9e10*/  HMMA.16816.F32 R32, R176.reuse, R198, R32 ;  /* 0x000000c6b020723c */ /* 0x040fe20000001820 */
[----:B------:R-:W2:Y:S05]  /*9e20*/  LDSM.16.M88.4 R196, [R213] ;  /* 0x00000000d5c4783b */ /* 0x000eaa0000000200 */
[C---:B---3--:R-:W-:Y:S06]  /*9e30*/  HMMA.16816.F32 R28, R176.reuse, R188, R28 ;  /* 0x000000bcb01c723c */ /* 0x048fec000000181c */
[C---:B------:R-:W-:Y:S01]  /*9e40*/  HMMA.16816.F32 R24, R176.reuse, R190, R24 ;  /* 0x000000beb018723c */ /* 0x040fe20000001818 */
[----:B------:R-:W3:Y:S05]  /*9e50*/  LDSM.16.M88.4 R188, [R212] ;  /* 0x00000000d4bc783b */ /* 0x000eea0000000200 */
[C---:B-----5:R-:W-:Y:S06]  /*9e60*/  HMMA.16816.F32 R20, R176.reuse, R184, R20 ;  /* 0x000000b8b014723c */ /* 0x060fec0000001814 */
        /* <DEDUP_REMOVED lines=19> */
[C---:B-----5:R-:W-:Y:S06]  /*9fa0*/  HMMA.16816.F32 R168, R176.reuse, R184, R168 ;  /* 0x000000b8b0a8723c */ /* 0x060fec00000018a8 */
[C---:B------:R-:W-:Y:S01]  /*9fb0*/  HMMA.16816.F32 R32, R176.reuse, R186, R32 ;  /* 0x000000bab020723c */ /* 0x040fe20000001820 */
[----:B------:R-:W3:Y:S05]  /*9fc0*/  LDSM.16.M88.4 R184, [R216+0x2800] ;  /* 0x00280000d8b8783b */ /* 0x000eea0000000200 */
[C---:B-1----:R-:W-:Y:S06]  /*9fd0*/  HMMA.16816.F32 R28, R176.reuse, R172, R28 ;  /* 0x000000acb01c723c */ /* 0x042fec000000181c */
[C---:B------:R-:W-:Y:S01]  /*9fe0*/  HMMA.16816.F32 R24, R176.reuse, R174, R24 ;  /* 0x000000aeb018723c */ /* 0x040fe20000001818 */
[----:B------:R-:W1:Y:S05]  /*9ff0*/  LDSM.16.M88.4 R172, [R216+0x3000] ;  /* 0x00300000d8ac783b */ /* 0x000e6a0000000200 */
[C---:B----4-:R-:W-:Y:S06]  /*a000*/  HMMA.16816.F32 R20, R176.reuse, R8, R20 ;  /* 0x00000008b014723c */ /* 0x050fec0000001814 */
[C---:B------:R-:W-:Y:S01]  /*a010*/  HMMA.16816.F32 R16, R176.reuse, R10, R16 ;  /* 0x0000000ab010723c */ /* 0x040fe20000001810 */
[----:B------:R-:W4:Y:S05]  /*a020*/  LDSM.16.M88.4 R8, [R216+0x3800] ;  /* 0x00380000d808783b */ /* 0x000f2a0000000200 */
[C---:B------:R-:W-:Y:S06]  /*a030*/  HMMA.16816.F32 R12, R176.reuse, R180, R12 ;  /* 0x000000b4b00c723c */ /* 0x040fec000000180c */
[----:B------:R-:W-:Y:S01]  /*a040*/  HMMA.16816.F32 R192, R176, R182, R192 ;  /* 0x000000b6b0c0723c */ /* 0x000fe200000018c0 */
[----:B------:R-:W5:Y:S04]  /*a050*/  LDSM.16.M88.4 R180, [R230+0x4000] ;  /* 0x00400000e6b4783b */ /* 0x000f680000000200 */
[----:B------:R-:W5:Y:S01]  /*a060*/  LDSM.16.M88.4 R176, [R229+0xc800] ;  /* 0x00c80000e5b0783b */ /* 0x000f620000000200 */
        /* <DEDUP_REMOVED lines=8> */
[----:B------:R-:W-:Y:S05]  /*a0f0*/  LDSM.16.M88.4 R172, [R210] ;  /* 0x00000000d2ac783b */ /* 0x000fea0000000200 */
[C---:B----4-:R-:W-:Y:S06]  /*a100*/  HMMA.16816.F32 R12, R4.reuse, R8, R12 ;  /* 0x00000008040c723c */ /* 0x050fec000000180c */
[----:B------:R-:W-:Y:S01]  /*a110*/  HMMA.16816.F32 R192, R4, R10, R192 ;  /* 0x0000000a04c0723c */ /* 0x000fe200000018c0 */
[----:B------:R-:W-:Y:S04]  /*a120*/  LDSM.16.M88.4 R4, [R228+0x4000] ;  /* 0x00400000e404783b */ /* 0x000fe80000000200 */
[----:B------:R-:W1:Y:S01]  /*a130*/  LDSM.16.M88.4 R8, [R211] ;  /* 0x00000000d308783b */ /* 0x000e620000000200 */
[C---:B-----5:R-:W-:Y:S06]  /*a140*/  HMMA.16816.F32 R168, R180.reuse, R188, R168 ;  /* 0x000000bcb4a8723c */ /* 0x060fec00000018a8 */
[C---:B------:R-:W-:Y:S01]  /*a150*/  HMMA.16816.F32 R32, R180.reuse, R190, R32 ;  /* 0x000000beb420723c */ /* 0x040fe20000001820 */
[----:B------:R-:W4:Y:S05]  /*a160*/  LDSM.16.M88.4 R188, [R209] ;  /* 0x00000000d1bc783b */ /* 0x000f2a0000000200 */
[C---:B------:R-:W-:Y:S06]  /*a170*/  HMMA.16816.F32 R28, R180.reuse, R176, R28 ;  /* 0x000000b0b41c723c */ /* 0x040fec000000181c */
[C---:B------:R-:W-:Y:S01]  /*a180*/  HMMA.16816.F32 R24, R180.reuse, R178, R24 ;  /* 0x000000b2b418723c */ /* 0x040fe20000001818 */
[----:B------:R-:W5:Y:S05]  /*a190*/  LDSM.16.M88.4 R176, [R208] ;  /* 0x00000000d0b0783b */ /* 0x000f6a0000000200 */
[C---:B--2---:R-:W-:Y:S06]  /*a1a0*/  HMMA.16816.F32 R20, R180.reuse, R196, R20 ;  /* 0x000000c4b414723c */ /* 0x044fec0000001814 */
[C---:B------:R-:W-:Y:S01]  /*a1b0*/  HMMA.16816.F32 R16, R180.reuse, R198, R16 ;  /* 0x000000c6b410723c */ /* 0x040fe20000001810 */
[----:B------:R-:W-:Y:S05]  /*a1c0*/  LDSM.16.M88.4 R196, [R223+0xc000] ;  /* 0x00c00000dfc4783b */ /* 0x000fea0000000200 */
[C---:B---3--:R-:W-:Y:S06]  /*a1d0*/  HMMA.16816.F32 R12, R180.reuse, R184, R12 ;  /* 0x000000b8b40c723c */ /* 0x048fec000000180c */
[----:B------:R-:W-:Y:S01]  /*a1e0*/  HMMA.16816.F32 R192, R180, R186, R192 ;  /* 0x000000bab4c0723c */ /* 0x000fe200000018c0 */
[----:B------:R-:W-:Y:S04]  /*a1f0*/  LDSM.16.M88.4 R184, [R223+0xc800] ;  /* 0x00c80000dfb8783b */ /* 0x000fe80000000200 */
[----:B------:R-:W-:Y:S01]  /*a200*/  LDSM.16.M88.4 R180, [R223+0xd000] ;  /* 0x00d00000dfb4783b */ /* 0x000fe20000000200 */
[C---:B-1----:R-:W-:Y:S06]  /*a210*/  HMMA.16816.F32 R168, R4.reuse, R8, R168 ;  /* 0x0000000804a8723c */ /* 0x042fec00000018a8 */
[C---:B------:R-:W-:Y:S01]  /*a220*/  HMMA.16816.F32 R32, R4.reuse, R10, R32 ;  /* 0x0000000a0420723c */ /* 0x040fe20000001820 */
[----:B------:R-:W1:Y:S05]  /*a230*/  LDSM.16.M88.4 R8, [R226+0x4000] ;  /* 0x00400000e208783b */ /* 0x000e6a0000000200 */
[C---:B------:R-:W-:Y:S06]  /*a240*/  HMMA.16816.F32 R28, R4.reuse, R172, R28 ;  /* 0x000000ac041c723c */ /* 0x040fec000000181c */
[C---:B------:R-:W-:Y:S01]  /*a250*/  HMMA.16816.F32 R24, R4.reuse, R174, R24 ;  /* 0x000000ae0418723c */ /* 0x040fe20000001818 */
[----:B------:R-:W2:Y:S05]  /*a260*/  LDSM.16.M88.4 R172, [R223+0xd800] ;  /* 0x00d80000dfac783b */ /* 0x000eaa0000000200 */
[C---:B----4-:R-:W-:Y:S06]  /*a270*/  HMMA.16816.F32 R20, R4.reuse, R188, R20 ;  /* 0x000000bc0414723c */ /* 0x050fec0000001814 */
[C---:B------:R-:W-:Y:S01]  /*a280*/  HMMA.16816.F32 R16, R4.reuse, R190, R16 ;  /* 0x000000be0410723c */ /* 0x040fe20000001810 */
[----:B------:R-:W-:Y:S05]  /*a290*/  LDSM.16.M88.4 R188, [R216+0x4800] ;  /* 0x00480000d8bc783b */ /* 0x000fea0000000200 */
[C---:B-----5:R-:W-:Y:S06]  /*a2a0*/  HMMA.16816.F32 R12, R4.reuse, R176, R12 ;  /* 0x000000b0040c723c */ /* 0x060fec000000180c */
[----:B------:R-:W-:Y:S01]  /*a2b0*/  HMMA.16816.F32 R192, R4, R178, R192 ;  /* 0x000000b204c0723c */ /* 0x000fe200000018c0 */
[----:B------:R-:W-:Y:S04]  /*a2c0*/  LDSM.16.M88.4 R176, [R225+0x4000] ;  /* 0x00400000e1b0783b */ /* 0x000fe80000000200 */
[----:B------:R-:W3:Y:S01]  /*a2d0*/  LDSM.16.M88.4 R4, [R216+0x4000] ;  /* 0x00400000d804783b */ /* 0x000ee20000000200 */
        /* <DEDUP_REMOVED lines=16> */
[C---:B------:R-:W-:Y:S06]  /*a3e0*/  HMMA.16816.F32 R28, R176.reuse, R188, R28 ;  /* 0x000000bcb01c723c */ /* 0x040fec000000181c */
[C---:B------:R-:W-:Y:S01]  /*a3f0*/  HMMA.16816.F32 R24, R176.reuse, R190, R24 ;  /* 0x000000beb018723c */ /* 0x040fe20000001818 */
[----:B------:R-:W-:Y:S05]  /*a400*/  LDSM.16.M88.4 R188, [R228+0x6000] ;  /* 0x00600000e4bc783b */ /* 0x000fea0000000200 */
[C---:B-1----:R-:W-:Y:S06]  /*a410*/  HMMA.16816.F32 R20, R176.reuse, R184, R20 ;  /* 0x000000b8b014723c */ /* 0x042fec0000001814 */
[C---:B------:R-:W-:Y:S01]  /*a420*/  HMMA.16816.F32 R16, R176.reuse, R186, R16 ;  /* 0x000000bab010723c */ /* 0x040fe20000001810 */
[----:B------:R-:W1:Y:S05]  /*a430*/  LDSM.16.M88.4 R184, [R207] ;  /* 0x00000000cfb8783b */ /* 0x000e6a0000000200 */
[C---:B----4-:R-:W-:Y:S06]  /*a440*/  HMMA.16816.F32 R12, R176.reuse, R180, R12 ;  /* 0x000000b4b00c723c */ /* 0x050fec000000180c */
[----:B------:R-:W-:Y:S01]  /*a450*/  HMMA.16816.F32 R192, R176, R182, R192 ;  /* 0x000000b6b0c0723c */ /* 0x000fe200000018c0 */
[----:B------:R-:W4:Y:S04]  /*a460*/  LDSM.16.M88.4 R180, [R206] ;  /* 0x00000000ceb4783b */ /* 0x000f280000000200 */
[----:B------:R-:W4:Y:S01]  /*a470*/  LDSM.16.M88.4 R176, [R205] ;  /* 0x00000000cdb0783b */ /* 0x000f220000000200 */
[C---:B--2---:R-:W-:Y:S06]  /*a480*/  HMMA.16816.F32 R168, R196.reuse, R172, R168 ;  /* 0x000000acc4a8723c */ /* 0x044fec00000018a8 */
[C---:B-----5:R-:W-:Y:S06]  /*a490*/  HMMA.16816.F32 R28, R196.reuse, R8, R28 ;  /* 0x00000008c41c723c */ /* 0x060fec000000181c */
[C---:B------:R-:W-:Y:S01]  /*a4a0*/  HMMA.16816.F32 R24, R196.reuse, R10, R24 ;  /* 0x0000000ac418723c */ /* 0x040fe20000001818 */
[----:B------:R-:W-:Y:S05]  /*a4b0*/  LDSM.16.M88.4 R8, [R226+0x6000] ;  /* 0x00600000e208783b */ /* 0x000fea0000000200 */
[C---:B---3--:R-:W-:Y:S06]  /*a4c0*/  HMMA.16816.F32 R20, R196.reuse, R4, R20 ;  /* 0x00000004c414723c */ /* 0x048fec0000001814 */
[C---:B------:R-:W-:Y:S01]  /*a4d0*/  HMMA.16816.F32 R16, R196.reuse, R6, R16 ;  /* 0x00000006c410723c */ /* 0x040fe20000001810 */
[----:B------:R-:W2:Y:S05]  /*a4e0*/  LDSM.16.M88.4 R4, [R223+0xe000] ;  /* 0x00e00000df04783b */ /* 0x000eaa0000000200 */
[----:B------:R-:W-:Y:S01]  /*a4f0*/  HMMA.16816.F32 R32, R196, R174, R32 ;  /* 0x000000aec420723c */ /* 0x000fe20000001820 */
[----:B------:R-:W3:Y:S05]  /*a500*/  LDSM.16.M88.4 R172, [R204] ;  /* 0x00000000ccac783b */ /* 0x000eea0000000200 */
[----:B-1----:R-:W-:Y:S06]  /*a510*/  HMMA.16816.F32 R168, R188, R184, R168 ;  /* 0x000000b8bca8723c */ /* 0x002fec00000018a8 */
[C---:B------:R-:W-:Y:S06]  /*a520*/  HMMA.16816.F32 R12, R196.reuse, R200, R12 ;  /* 0x000000c8c40c723c */ /* 0x040fec000000180c */
[----:B------:R-:W-:Y:S01]  /*a530*/  HMMA.16816.F32 R192, R196, R202, R192 ;  /* 0x000000cac4c0723c */ /* 0x000fe200000018c0 */
[----:B------:R-:W1:Y:S05]  /*a540*/  LDSM.16.M88.4 R196, [R223+0xf000] ;  /* 0x00f00000dfc4783b */ /* 0x000e6a0000000200 */
[C---:B----4-:R-:W-:Y:S06]  /*a550*/  HMMA.16816.F32 R28, R188.reuse, R180, R28 ;  /* 0x000000b4bc1c723c */ /* 0x050fec000000181c */
[C---:B------:R-:W-:Y:S06]  /*a560*/  HMMA.16816.F32 R24, R188.reuse, R182, R24 ;  /* 0x000000b6bc18723c */ /* 0x040fec0000001818 */
[C---:B------:R-:W-:Y:S06]  /*a570*/  HMMA.16816.F32 R20, R188.reuse, R176, R20 ;  /* 0x000000b0bc14723c */ /* 0x040fec0000001814 */
[C---:B------:R-:W-:Y:S01]  /*a580*/  HMMA.16816.F32 R180, R188.reuse, R178, R16 ;  /* 0x000000b2bcb4723c */ /* 0x040fe20000001810 */
[----:B------:R-:W-:Y:S04]  /*a590*/  LDSM.16.M88.4 R176, [R225+0x6000] ;  /* 0x00600000e1b0783b */ /* 0x000fe80000000200 */
[----:B------:R-:W4:Y:S01]  /*a5a0*/  LDSM.16.M88.4 R16, [R216+0x6000] ;  /* 0x00600000d810783b */ /* 0x000f220000000200 */
[----:B------:R-:W-:Y:S03]  /*a5b0*/  HMMA.16816.F32 R32, R188, R186, R32 ;  /* 0x000000babc20723c */ /* 0x000fe60000001820 */
[----:B------:R-:W5:Y:S03]  /*a5c0*/  LDSM.16.M88.4 R184, [R223+0xe800] ;  /* 0x00e80000dfb8783b */ /* 0x000f660000000200 */
[----:B--2---:R-:W-:Y:S06]  /*a5d0*/  HMMA.16816.F32 R168, R8, R4, R168 ;  /* 0x0000000408a8723c */ /* 0x004fec00000018a8 */
[C---:B---3--:R-:W-:Y:S06]  /*a5e0*/  HMMA.16816.F32 R12, R188.reuse, R172, R12 ;  /* 0x000000acbc0c723c */ /* 0x048fec000000180c */
[----:B------:R-:W-:Y:S01]  /*a5f0*/  HMMA.16816.F32 R192, R188, R174, R192 ;  /* 0x000000aebcc0723c */ /* 0x000fe200000018c0 */
[----:B------:R-:W2:Y:S05]  /*a600*/  LDSM.16.M88.4 R172, [R223+0xf800] ;  /* 0x00f80000dfac783b */ /* 0x000eaa0000000200 */
[C---:B------:R-:W-:Y:S01]  /*a610*/  HMMA.16816.F32 R32, R8.reuse, R6, R32 ;  /* 0x000000060820723c */ /* 0x040fe20000001820 */
[----:B------:R-:W3:Y:S05]  /*a620*/  LDSM.16.M88.4 R4, [R216+0x6800] ;  /* 0x00680000d804783b */ /* 0x000eea0000000200 */
[C---:B-1----:R-:W-:Y:S06]  /*a630*/  HMMA.16816.F32 R20, R8.reuse, R196, R20 ;  /* 0x000000c40814723c */ /* 0x042fec0000001814 */
[----:B------:R-:W-:Y:S06]  /*a640*/  HMMA.16816.F32 R180, R8, R198, R180 ;  /* 0x000000c608b4723c */ /* 0x000fec00000018b4 */
[----:B----4-:R-:W-:Y:S06]  /*a650*/  HMMA.16816.F32 R168, R176, R16, R168 ;  /* 0x00000010b0a8723c */ /* 0x010fec00000018a8 */
[C---:B-----5:R-:W-:Y:S06]  /*a660*/  HMMA.16816.F32 R28, R8.reuse, R184, R28 ;  /* 0x000000b8081c723c */ /* 0x060fec000000181c */
[----:B------:R-:W-:Y:S06]  /*a670*/  HMMA.16816.F32 R24, R8, R186, R24 ;  /* 0x000000ba0818723c */ /* 0x000fec0000001818 */
[----:B------:R-:W-:Y:S01]  /*a680*/  HMMA.16816.F32 R32, R176, R18, R32 ;  /* 0x00000012b020723c */ /* 0x000fe20000001820 */
[----:B------:R-:W1:Y:S05]  /*a690*/  LDSM.16.M88.4 R16, [R216+0x7000] ;  /* 0x00700000d810783b */ /* 0x000e6a0000000200 */
[----:B--2---:R-:W-:Y:S01]  /*a6a0*/  HMMA.16816.F32 R12, R8, R172, R12 ;  /* 0x000000ac080c723c */ /* 0x004fe2000000180c */
[----:B------:R-:W-:-:S02]  /*a6b0*/  FSEL R169, R169, -INF , !P1 ;  /* 0xff800000a9a97808 */ /* 0x000fc40004800000 */
[----:B------:R-:W-:Y:S02]  /*a6c0*/  FSEL R184, R171, -INF , !P0 ;  /* 0xff800000abb87808 */ /* 0x000fe40004000000 */
[C---:B------:R-:W-:Y:S01]  /*a6d0*/  ISETP.GE.AND P0, PT, R167.reuse, R235, PT ;  /* 0x000000eba700720c */ /* 0x040fe20003f06270 */
[C---:B---3--:R-:W-:Y:S01]  /*a6e0*/  HMMA.16816.F32 R28, R176.reuse, R4, R28 ;  /* 0x00000004b01c723c */ /* 0x048fe2000000181c */
[----:B------:R-:W-:Y:S01]  /*a6f0*/  FSEL R173, R168, -INF , !P6 ;  /* 0xff800000a8ad7808 */ /* 0x000fe20007000000 */
[C---:B------:R-:W-:Y:S01]  /*a700*/  VIADD R168, R0.reuse, 0x8 ;  /* 0x0000000800a87836 */ /* 0x040fe20000000000 */
[CC--:B------:R-:W-:Y:S02]  /*a710*/  ISETP.GE.AND P6, PT, R0.reuse, R233.reuse, PT ;  /* 0x000000e90000720c */ /* 0x0c0fe40003fc6270 */
[----:B------:R-:W-:Y:S01]  /*a720*/  ISETP.LT.OR P0, PT, R167, R236, P0 ;  /* 0x000000eca700720c */ /* 0x000fe20000701670 */
[----:B------:R-:W-:Y:S01]  /*a730*/  HMMA.16816.F32 R24, R176, R6, R24 ;  /* 0x00000006b018723c */ /* 0x000fe20000001818 */
[----:B------:R-:W-:Y:S01]  /*a740*/  ISETP.LT.OR P6, PT, R0, R234, P6 ;  /* 0x000000ea0000720c */ /* 0x000fe200037c1670 */
[----:B------:R-:W2:Y:S01]  /*a750*/  LDSM.16.M88.4 R4, [R216+0x7800] ;  /* 0x00780000d804783b */ /* 0x000ea20000000200 */
[----:B------:R-:W-:Y:S01]  /*a760*/  ISETP.GE.AND P1, PT, R168, R233, PT ;  /* 0x000000e9a800720c */ /* 0x000fe20003f26270 */
[----:B------:R-:W-:-:S04]  /*a770*/  DEPBAR.LE SB0, 0x0 ;  /* 0x000080000000791a */ /* 0x000fc80000000000 */
[----:B------:R-:W-:Y:S01]  /*a780*/  FSEL R2, R170, -INF , !P6 ;  /* 0xff800000aa027808 */ /* 0x000fe20007000000 */
[----:B------:R-:W-:Y:S01]  /*a790*/  HMMA.16816.F32 R192, R8, R174, R192 ;  /* 0x000000ae08c0723c */ /* 0x000fe200000018c0 */
[C---:B------:R-:W-:Y:S02]  /*a7a0*/  ISETP.GE.AND P6, PT, R168.reuse, R235, PT ;  /* 0x000000eba800720c */ /* 0x040fe40003fc6270 */
[C---:B------:R-:W-:Y:S02]  /*a7b0*/  ISETP.LT.OR P1, PT, R168.reuse, R234, P1 ;  /* 0x000000eaa800720c */ /* 0x040fe40000f21670 */
[----:B------:R-:W-:Y:S01]  /*a7c0*/  ISETP.LT.OR P6, PT, R168, R236, P6 ;  /* 0x000000eca800720c */ /* 0x000fe200037c1670 */
[----:B------:R-:W-:Y:S01]  /*a7d0*/  VIADD R168, R0, 0x10 ;  /* 0x0000001000a87836 */ /* 0x000fe20000000000 */
[----:B------:R-:W-:Y:S01]  /*a7e0*/  FSEL R186, R34, -INF , !P1 ;  /* 0xff80000022ba7808 */ /* 0x000fe20004800000 */
[----:B------:R-:W-:Y:S01]  /*a7f0*/  VIADD R9, R0, 0x18 ;  /* 0x0000001800097836 */ /* 0x000fe20000000000 */
[----:B------:R-:W-:Y:S01]  /*a800*/  FSEL R189, R32, -INF , !P6 ;  /* 0xff80000020bd7808 */ /* 0x000fe20007000000 */
[C---:B------:R-:W-:Y:S01]  /*a810*/  VIADD R32, R0.reuse, 0x11 ;  /* 0x0000001100207836 */ /* 0x040fe20000000000 */
[----:B------:R-:W-:Y:S01]  /*a820*/  ISETP.GE.AND P6, PT, R167, R233, PT ;  /* 0x000000e9a700720c */ /* 0x000fe20003fc6270 */
[----:B------:R-:W-:Y:S01]  /*a830*/  VIADD R10, R0, 0x19 ;  /* 0x00000019000a7836 */ /* 0x000fe20000000000 */
[----:B------:R-:W-:Y:S01]  /*a840*/  FSEL R187, R33, -INF , !P0 ;  /* 0xff80000021bb7808 */ /* 0x000fe20004000000 */
[----:B-1----:R-:W-:Y:S01]  /*a850*/  HMMA.16816.F32 R20, R176, R16, R20 ;  /* 0x00000010b014723c */ /* 0x002fe20000001814 */
[----:B------:R-:W-:Y:S01]  /*a860*/  BAR.SYNC.DEFER_BLOCKING 0x0 ;  /* 0x0000000000007b1d */ /* 0x000fe20000010000 */
[----:B------:R-:W-:-:S02]  /*a870*/  ISETP.GE.AND P1, PT, R168, R235, PT ;  /* 0x000000eba800720c */ /* 0x000fc40003f26270 */
[C---:B------:R-:W-:Y:S02]  /*a880*/  ISETP.GE.AND P0, PT, R168.reuse, R233, PT ;  /* 0x000000e9a800720c */ /* 0x040fe40003f06270 */
[----:B------:R-:W-:Y:S01]  /*a890*/  ISETP.LT.OR P6, PT, R167, R234, P6 ;  /* 0x000000eaa700720c */ /* 0x000fe200037c1670 */
[----:B------:R-:W-:Y:S01]  /*a8a0*/  HMMA.16816.F32 R180, R176, R18, R180 ;  /* 0x00000012b0b4723c */ /* 0x000fe200000018b4 */
[C---:B------:R-:W-:Y:S02]  /*a8b0*/  ISETP.LT.OR P1, PT, R168.reuse, R236, P1 ;  /* 0x000000eca800720c */ /* 0x040fe40000f21670 */
[----:B------:R-:W-:Y:S02]  /*a8c0*/  ISETP.LT.OR P0, PT, R168, R234, P0 ;  /* 0x000000eaa800720c */ /* 0x000fe40000701670 */
[----:B------:R-:W-:Y:S02]  /*a8d0*/  FSEL R8, R35, -INF , !P6 ;  /* 0xff80000023087808 */ /* 0x000fe40007000000 */
[----:B------:R-:W-:-:S02]  /*a8e0*/  ISETP.GE.AND P6, PT, R32, R235, PT ;  /* 0x000000eb2000720c */ /* 0x000fc40003fc6270 */
[----:B------:R-:W-:Y:S02]  /*a8f0*/  FSEL R35, R28, -INF , !P1 ;  /* 0xff8000001c237808 */ /* 0x000fe40004800000 */
[----:B------:R-:W-:Y:S01]  /*a900*/  FSEL R30, R30, -INF , !P0 ;  /* 0xff8000001e1e7808 */ /* 0x000fe20004000000 */
[C---:B--2---:R-:W-:Y:S01]  /*a910*/  HMMA.16816.F32 R12, R176.reuse, R4, R12 ;  /* 0x00000004b00c723c */ /* 0x044fe2000000180c */
[C---:B------:R-:W-:Y:S02]  /*a920*/  ISETP.GE.AND P1, PT, R32.reuse, R233, PT ;  /* 0x000000e92000720c */ /* 0x040fe40003f26270 */
[C---:B------:R-:W-:Y:S02]  /*a930*/  ISETP.GE.AND P0, PT, R9.reuse, R235, PT ;  /* 0x000000eb0900720c */ /* 0x040fe40003f06270 */
[C---:B------:R-:W-:Y:S01]  /*a940*/  ISETP.LT.OR P6, PT, R32.reuse, R236, P6 ;  /* 0x000000ec2000720c */ /* 0x040fe200037c1670 */
[----:B------:R-:W-:Y:S01]  /*a950*/  HMMA.16816.F32 R192, R176, R6, R192 ;  /* 0x00000006b0c0723c */ /* 0x000fe200000018c0 */
[----:B------:R-:W-:Y:S01]  /*a960*/  ISETP.LT.OR P1, PT, R32, R234, P1 ;  /* 0x000000ea2000720c */ /* 0x000fe20000f21670 */
[C---:B------:R-:W-:Y:S01]  /*a970*/  VIADD R4, R0.reuse, 0x28 ;  /* 0x0000002800047836 */ /* 0x040fe20000000000 */
[----:B------:R-:W-:Y:S01]  /*a980*/  ISETP.LT.OR P0, PT, R9, R236, P0 ;  /* 0x000000ec0900720c */ /* 0x000fe20000701670 */
[----:B------:R-:W-:Y:S01]  /*a990*/  VIADD R5, R0, 0x29 ;  /* 0x0000002900057836 */ /* 0x000fe20000000000 */
[----:B------:R-:W-:-:S02]  /*a9a0*/  FSEL R33, R29, -INF , !P6 ;  /* 0xff8000001d217808 */ /* 0x000fc40007000000 */
[----:B------:R-:W-:Y:S02]  /*a9b0*/  FSEL R190, R31, -INF , !P1 ;  /* 0xff8000001fbe7808 */ /* 0x000fe40004800000 */
[----:B------:R-:W-:Y:S02]  /*a9c0*/  FSEL R29, R24, -INF , !P0 ;  /* 0xff800000181d7808 */ /* 0x000fe40004000000 */
[C---:B------:R-:W-:Y:S02]  /*a9d0*/  ISETP.GE.AND P1, PT, R10.reuse, R235, PT ;  /* 0x000000eb0a00720c */ /* 0x040fe40003f26270 */
[CC--:B------:R-:W-:Y:S02]  /*a9e0*/  ISETP.GE.AND P0, PT, R10.reuse, R233.reuse, PT ;  /* 0x000000e90a00720c */ /* 0x0c0fe40003f06270 */
[----:B------:R-:W-:Y:S02]  /*a9f0*/  ISETP.GE.AND P6, PT, R9, R233, PT ;  /* 0x000000e90900720c */ /* 0x000fe40003fc6270 */
[----:B------:R-:W-:-:S02]  /*aa00*/  ISETP.LT.OR P1, PT, R10, R236, P1 ;  /* 0x000000ec0a00720c */ /* 0x000fc40000f21670 */
[-C--:B------:R-:W-:Y:S01]  /*aa10*/  ISETP.LT.OR P0, PT, R10, R234.reuse, P0 ;  /* 0x000000ea0a00720c */ /* 0x080fe20000701670 */
[C---:B------:R-:W-:Y:S01]  /*aa20*/  VIADD R10, R0.reuse, 0x20 ;  /* 0x00000020000a7836 */ /* 0x040fe20000000000 */
[----:B------:R-:W-:Y:S01]  /*aa30*/  ISETP.LT.OR P6, PT, R9, R234, P6 ;  /* 0x000000ea0900720c */ /* 0x000fe200037c1670 */
[----:B------:R-:W-:Y:S01]  /*aa40*/  VIADD R9, R0, 0x21 ;  /* 0x0000002100097836 */ /* 0x000fe20000000000 */
[----:B------:R-:W-:Y:S02]  /*aa50*/  FSEL R25, R25, -INF , !P1 ;  /* 0xff80000019197808 */ /* 0x000fe40004800000 */
[----:B------:R-:W-:Y:S02]  /*aa60*/  FSEL R34, R26, -INF , !P6 ;  /* 0xff8000001a227808 */ /* 0x000fe40007000000 */
[C---:B------:R-:W-:Y:S02]  /*aa70*/  ISETP.GE.AND P6, PT, R10.reuse, R235, PT ;  /* 0x000000eb0a00720c */ /* 0x040fe40003fc6270 */
[----:B------:R-:W-:-:S02]  /*aa80*/  ISETP.GE.AND P1, PT, R10, R233, PT ;  /* 0x000000e90a00720c */ /* 0x000fc40003f26270 */
[C---:B------:R-:W-:Y:S02]  /*aa90*/  ISETP.LT.OR P6, PT, R10.reuse, R236, P6 ;  /* 0x000000ec0a00720c */ /* 0x040fe400037c1670 */
[----:B------:R-:W-:Y:S02]  /*aaa0*/  ISETP.LT.OR P1, PT, R10, R234, P1 ;  /* 0x000000ea0a00720c */ /* 0x000fe40000f21670 */
[----:B------:R-:W-:Y:S02]  /*aab0*/  FSEL R32, R27, -INF , !P0 ;  /* 0xff8000001b207808 */ /* 0x000fe40004000000 */
[----:B------:R-:W-:Y:S02]  /*aac0*/  ISETP.GE.AND P0, PT, R9, R235, PT ;  /* 0x000000eb0900720c */ /* 0x000fe40003f06270 */
[----:B------:R-:W-:Y:S02]  /*aad0*/  FSEL R203, R20, -INF , !P6 ;  /* 0xff80000014cb7808 */ /* 0x000fe40007000000 */
[----:B------:R-:W-:-:S02]  /*aae0*/  FSEL R202, R22, -INF , !P1 ;  /* 0xff80000016ca7808 */ /* 0x000fc40004800000 */
[C---:B------:R-:W-:Y:S02]  /*aaf0*/  ISETP.GE.AND P6, PT, R9.reuse, R233, PT ;  /* 0x000000e90900720c */ /* 0x040fe40003fc6270 */
[C---:B------:R-:W-:Y:S02]  /*ab00*/  ISETP.GE.AND P1, PT, R4.reuse, R235, PT ;  /* 0x000000eb0400720c */ /* 0x040fe40003f26270 */
[C---:B------:R-:W-:Y:S02]  /*ab10*/  ISETP.LT.OR P0, PT, R9.reuse, R236, P0 ;  /* 0x000000ec0900720c */ /* 0x040fe40000701670 */
[----:B------:R-:W-:Y:S02]  /*ab20*/  ISETP.LT.OR P6, PT, R9, R234, P6 ;  /* 0x000000ea0900720c */ /* 0x000fe400037c1670 */
[----:B------:R-:W-:Y:S02]  /*ab30*/  ISETP.LT.OR P1, PT, R4, R236, P1 ;  /* 0x000000ec0400720c */ /* 0x000fe40000f21670 */
[----:B------:R-:W-:-:S02]  /*ab40*/  FSEL R199, R21, -INF , !P0 ;  /* 0xff80000015c77808 */ /* 0x000fc40004000000 */
[----:B------:R-:W-:Y:S02]  /*ab50*/  ISETP.GE.AND P0, PT, R4, R233, PT ;  /* 0x000000e90400720c */ /* 0x000fe40003f06270 */
[----:B------:R-:W-:Y:S02]  /*ab60*/  FSEL R200, R23, -INF , !P6 ;  /* 0xff80000017c87808 */ /* 0x000fe40007000000 */
[----:B------:R-:W-:Y:S02]  /*ab70*/  FSEL R197, R180, -INF , !P1 ;  /* 0xff800000b4c57808 */ /* 0x000fe40004800000 */
[C---:B------:R-:W-:Y:S02]  /*ab80*/  ISETP.GE.AND P6, PT, R5.reuse, R235, PT ;  /* 0x000000eb0500720c */ /* 0x040fe40003fc6270 */
[C---:B------:R-:W-:Y:S02]  /*ab90*/  ISETP.GE.AND P1, PT, R5.reuse, R233, PT ;  /* 0x000000e90500720c */ /* 0x040fe40003f26270 */
        /* <DEDUP_REMOVED lines=8> */
[----:B------:R-:W-:Y:S02]  /*ac20*/  FSEL R201, R181, -INF , !P6 ;  /* 0xff800000b5c97808 */ /* 0x000fe40007000000 */
[----:B------:R-:W-:-:S02]  /*ac30*/  ISETP.GE.AND P1, PT, R4, R233, PT ;  /* 0x000000e90400720c */ /* 0x000fc40003f26270 */
[C---:B------:R-:W-:Y:S02]  /*ac40*/  ISETP.GE.AND P6, PT, R5.reuse, R235, PT ;  /* 0x000000eb0500720c */ /* 0x040fe40003fc6270 */
[C---:B------:R-:W-:Y:S02]  /*ac50*/  ISETP.LT.OR P0, PT, R4.reuse, R236, P0 ;  /* 0x000000ec0400720c */ /* 0x040fe40000701670 */
[----:B------:R-:W-:Y:S01]  /*ac60*/  ISETP.LT.OR P1, PT, R4, R234, P1 ;  /* 0x000000ea0400720c */ /* 0x000fe20000f21670 */
[C---:B------:R-:W-:Y:S01]  /*ac70*/  VIADD R4, R0.reuse, 0x38 ;  /* 0x0000003800047836 */ /* 0x040fe20000000000 */
[----:B------:R-:W-:Y:S01]  /*ac80*/  ISETP.LT.OR P6, PT, R5, R236, P6 ;  /* 0x000000ec0500720c */ /* 0x000fe200037c1670 */
[----:B------:R-:W-:Y:S01]  /*ac90*/  VIADD R0, R0, 0x39 ;  /* 0x0000003900007836 */ /* 0x000fe20000000000 */
[----:B------:R-:W-:Y:S02]  /*aca0*/  FSEL R185, R12, -INF , !P0 ;  /* 0xff8000000cb97808 */ /* 0x000fe40004000000 */
[----:B------:R-:W-:-:S02]  /*acb0*/  FSEL R183, R13, -INF , !P6 ;  /* 0xff8000000db77808 */ /* 0x000fc40007000000 */
[CC--:B------:R-:W-:Y:S02]  /*acc0*/  ISETP.GE.AND P6, PT, R4.reuse, R233.reuse, PT ;  /* 0x000000e90400720c */ /* 0x0c0fe40003fc6270 */
[C---:B------:R-:W-:Y:S02]  /*acd0*/  ISETP.GE.AND P0, PT, R5.reuse, R233, PT ;  /* 0x000000e90500720c */ /* 0x040fe40003f06270 */
[-C--:B------:R-:W-:Y:S02]  /*ace0*/  ISETP.LT.OR P6, PT, R4, R234.reuse, P6 ;  /* 0x000000ea0400720c */ /* 0x080fe400037c1670 */
[----:B------:R-:W-:Y:S02]  /*acf0*/  ISETP.LT.OR P0, PT, R5, R234, P0 ;  /* 0x000000ea0500720c */ /* 0x000fe40000701670 */
[----:B------:R-:W-:Y:S02]  /*ad00*/  FSEL R182, R14, -INF , !P1 ;  /* 0xff8000000eb67808 */ /* 0x000fe40004800000 */
[----:B------:R-:W-:-:S02]  /*ad10*/  ISETP.GE.AND P1, PT, R4, R235, PT ;  /* 0x000000eb0400720c */ /* 0x000fc40003f26270 */
[----:B------:R-:W-:Y:S02]  /*ad20*/  FSEL R178, R194, -INF , !P6 ;  /* 0xff800000c2b27808 */ /* 0x000fe40007000000 */
[----:B------:R-:W-:Y:S02]  /*ad30*/  PLOP3.LUT P6, PT, PT, PT, UP0, 0x80, 0x0 ;  /* 0x000000000000781c */ /* 0x000fe40003fcf008 */
[----:B------:R-:W-:Y:S02]  /*ad40*/  FSEL R180, R15, -INF , !P0 ;  /* 0xff8000000fb47808 */ /* 0x000fe40004000000 */
[----:B------:R-:W-:Y:S02]  /*ad50*/  ISETP.LT.OR P0, PT, R4, R236, P1 ;  /* 0x000000ec0400720c */ /* 0x000fe40000f01670 */
[----:B------:R-:W-:Y:S02]  /*ad60*/  ISETP.GE.AND P1, PT, R0, R235, PT ;  /* 0x000000eb0000720c */ /* 0x000fe40003f26270 */
[----:B------:R-:W-:-:S02]  /*ad70*/  FSEL R181, R192, -INF , !P0 ;  /* 0xff800000c0b57808 */ /* 0x000fc40004000000 */
        /* <DEDUP_REMOVED lines=59> */
[----:B------:R-:W-:Y:S02]  /*b130*/  IMAD.U32 R4, RZ, RZ, UR8 ;  /* 0x00000008ff047e24 */ /* 0x000fe4000f8e00ff */
[----:B------:R-:W-:Y:S02]  /*b140*/  IMAD.U32 R5, RZ, RZ, UR9 ;  /* 0x00000009ff057e24 */ /* 0x000fe4000f8e00ff */
        /* <DEDUP_REMOVED lines=21> */
.L_x_3176:
[----:B------:R-:W-:-:S04]  /*b2a0*/  ULEA UR16, -UR10, URZ, 0x6 ;  /* 0x0000003f0a107291 */ /* 0x000fc8000f8e313f */
[----:B------:R-:W-:-:S12]  /*b2b0*/  USHF.R.S32.HI UR8, URZ, 0x1f, UR16 ;  /* 0x0000001f3f087899 */ /* 0x000fd80008011410 */
.L_x_3177:
[C---:B------:R-:W-:Y:S01]  /*b2c0*/  @!P4 IADD3 R5, P1, R165.reuse, UR16, RZ ;  /* 0x00000010a505cc10 */ /* 0x040fe2000ff3e0ff */
[----:B------:R-:W-:Y:S01]  /*b2d0*/  IMAD.U32 R6, RZ, RZ, UR16 ;  /* 0x00000010ff067e24 */ /* 0x000fe2000f8e00ff */
[----:B------:R-:W-:Y:S01]  /*b2e0*/  @!P3 IADD3 R7, P0, R165, UR16, RZ ;  /* 0x00000010a507bc10 */ /* 0x000fe2000ff1e0ff */
[----:B------:R-:W-:Y:S01]  /*b2f0*/  VOTEU.ALL UP0, P5 ;  /* 0x00000000003f7886 */ /* 0x000fe20002800000 */
[C---:B------:R-:W-:Y:S01]  /*b300*/  @!P4 IADD3.X R4, R166.reuse, UR8, RZ, P1, !PT ;  /* 0x00000008a604cc10 */ /* 0x040fe20008ffe4ff */
[----:B------:R-:W-:Y:S01]  /*b310*/  UIADD3 UR7, UP2, UP1, UR28, UR16, UR28 ;  /* 0x000000101c077290 */ /* 0x000fe2000f95e01c */
[C---:B------:R-:W-:Y:S01]  /*b320*/  @!P4 LEA R22, P1, R5.reuse, UR18, 0x1 ;  /* 0x000000120516cc11 */ /* 0x040fe2000f8208ff */
[----:B------:R1:W-:Y:S01]  /*b330*/  @P5 STS.128 [R231+0x8000], RZ ;  /* 0x008000ffe7005388 */ /* 0x0003e20000000c00 */
[C---:B------:R-:W-:Y:S01]  /*b340*/  @!P3 IADD3.X R0, R166.reuse, UR8, RZ, P0, !PT ;  /* 0x00000008a600bc10 */ /* 0x040fe200087fe4ff */
[----:B------:R-:W-:Y:S01]  /*b350*/  @!UP0 UIADD3 UR11, UP3, UR28, UR16, URZ ;  /* 0x000000101c0b8290 */ /* 0x000fe2000ff7e03f */
[----:B------:R-:W-:Y:S01]  /*b360*/  @!P4 LEA.HI.X R23, R5, UR19, R4, 0x1, P1 ;  /* 0x000000130517cc11 */ /* 0x000fe200088f0c04 */
[----:B------:R-:W-:Y:S01]  /*b370*/  UIADD3.X UR4, UR25, UR8, UR25, UP2, UP1 ;  /* 0x0000000819047290 */ /* 0x000fe200097e2419 */
[----:B------:R-:W-:Y:S01]  /*b380*/  @!P3 LEA R14, P1, R7, UR18, 0x1 ;  /* 0x00000012070ebc11 */ /* 0x000fe2000f8208ff */
[----:B------:R-:W-:Y:S01]  /*b390*/  @!UP0 UIADD3.X UR9, UR25, UR8, URZ, UP3, !UPT ;  /* 0x0000000819098290 */ /* 0x000fe20009ffe43f */
[----:B------:R-:W-:Y:S01]  /*b3a0*/  @!P2 IADD3 R5, P0, R165, UR16, RZ ;  /* 0x00000010a505ac10 */ /* 0x000fe2000ff1e0ff */
[----:B------:R-:W-:Y:S01]  /*b3b0*/  BSSY B0, `(.L_x_3178) ;  /* 0x000008b000007945 */ /* 0x000fe20003800000 */
[----:B------:R-:W-:Y:S01]  /*b3c0*/  @!P3 LEA.HI.X R15, R7, UR19, R0, 0x1, P1 ;  /* 0x00000013070fbc11 */ /* 0x000fe200088f0c00 */
[----:B------:R-:W-:Y:S01]  /*b3d0*/  IMAD.U32 R7, RZ, RZ, UR8 ;  /* 0x00000008ff077e24 */ /* 0x000fe2000f8e00ff */
[----:B------:R-:W-:-:S02]  /*b3e0*/  @!P2 IADD3.X R0, R166, UR8, RZ, P0, !PT ;  /* 0x00000008a600ac10 */ /* 0x000fc400087fe4ff */
[----:B------:R-:W-:-:S04]  /*b3f0*/  @!P4 IADD3 R9, P1, P0, R165, UR28, R6 ;  /* 0x0000001ca509cc10 */ /* 0x000fc8000f83e006 */
[----:B------:R-:W-:Y:S02]  /*b400*/  @!P4 IADD3.X R4, R166, UR25, R7, P1, P0 ;  /* 0x00000019a604cc10 */ /* 0x000fe40008fe0407 */
[----:B------:R-:W-:Y:S02]  /*b410*/  @!P2 LEA R12, P0, R5, UR18, 0x1 ;  /* 0x00000012050cac11 */ /* 0x000fe4000f8008ff */
[----:B------:R-:W-:Y:S02]  /*b420*/  @!P4 LEA R18, P1, R9, UR18, 0x1 ;  /* 0x000000120912cc11 */ /* 0x000fe4000f8208ff */
[----:B------:R-:W-:Y:S01]  /*b430*/  @!P2 LEA.HI.X R13, R5, UR19, R0, 0x1, P0 ;  /* 0x00000013050dac11 */ /* 0x000fe200080f0c00 */
[----:B------:R-:W-:Y:S01]  /*b440*/  IMAD.U32 R0, RZ, RZ, UR9 ;  /* 0x00000009ff007e24 */ /* 0x000fe2000f8e00ff */
[----:B------:R-:W-:Y:S01]  /*b450*/  @!P4 LEA.HI.X R19, R9, UR19, R4, 0x1, P1 ;  /* 0x000000130913cc11 */ /* 0x000fe200088f0c04 */
[----:B------:R-:W-:Y:S01]  /*b460*/  IMAD.U32 R9, RZ, RZ, UR11 ;  /* 0x0000000bff097e24 */ /* 0x000fe2000f8e00ff */
[----:B------:R-:W-:Y:S01]  /*b470*/  @!P3 IADD3 R5, P1, P0, R165, UR28, R6 ;  /* 0x0000001ca505bc10 */ /* 0x000fe2000f83e006 */
[----:B------:R-:W-:-:S03]  /*b480*/  UIADD3 UR9, UP0, UR28, UR7, URZ ;  /* 0x000000071c097290 */ /* 0x000fc6000ff1e03f */
[----:B------:R-:W-:Y:S02]  /*b490*/  @!P3 IADD3.X R4, R166, UR25, R7, P1, P0 ;  /* 0x00000019a604bc10 */ /* 0x000fe40008fe0407 */
[----:B------:R-:W-:Y:S02]  /*b4a0*/  @!P3 LEA R10, P0, R5, UR18, 0x1 ;  /* 0x00000012050abc11 */ /* 0x000fe4000f8008ff */
[-C--:B------:R-:W-:Y:S02]  /*b4b0*/  @!P5 LEA R20, P1, R9, R240.reuse, 0x1 ;  /* 0x000000f00914d211 */ /* 0x080fe400078208ff */
[----:B------:R-:W-:Y:S01]  /*b4c0*/  @!P3 LEA.HI.X R11, R5, UR19, R4, 0x1, P0 ;  /* 0x00000013050bbc11 */ /* 0x000fe200080f0c04 */
[----:B------:R-:W-:Y:S01]  /*b4d0*/  IMAD.U32 R5, RZ, RZ, UR7 ;  /* 0x00000007ff057e24 */ /* 0x000fe2000f8e00ff */
[----:B------:R-:W-:Y:S01]  /*b4e0*/  @!P5 LEA.HI.X R21, R9, R241, R0, 0x1, P1 ;  /* 0x000000f10915d211 */ /* 0x000fe200008f0c00 */
[----:B------:R-:W-:Y:S01]  /*b4f0*/  IMAD.U32 R4, RZ, RZ, UR8 ;  /* 0x00000008ff047e24 */ /* 0x000fe2000f8e00ff */
[-C--:B------:R-:W-:Y:S01]  /*b500*/  @!P5 LEA R26, P1, R6, R240.reuse, 0x1 ;  /* 0x000000f0061ad211 */ /* 0x080fe200078208ff */
[----:B------:R-:W-:Y:S01]  /*b510*/  IMAD.U32 R0, RZ, RZ, UR4 ;  /* 0x00000004ff007e24 */ /* 0x000fe2000f8e00ff */
[----:B------:R-:W-:-:S02]  /*b520*/  @!P5 LEA R16, P0, R5, R240, 0x1 ;  /* 0x000000f00510d211 */ /* 0x000fc400078008ff */
[-C--:B------:R-:W-:Y:S02]  /*b530*/  @!P5 LEA.HI.X R27, R6, R241.reuse, R4, 0x1, P1 ;  /* 0x000000f1061bd211 */ /* 0x080fe400008f0c04 */
[----:B------:R-:W-:Y:S02]  /*b540*/  @!P5 LEA.HI.X R17, R5, R241, R0, 0x1, P0 ;  /* 0x000000f10511d211 */ /* 0x000fe400000f0c00 */
[C---:B------:R-:W-:Y:S01]  /*b550*/  @!P2 IADD3 R6, P1, P0, R165.reuse, UR28, R6 ;  /* 0x0000001ca506ac10 */ /* 0x040fe2000f83e006 */
[----:B------:R-:W-:Y:S01]  /*b560*/  @!PT LDS RZ, [RZ] ;  /* 0x00000000fffff984 */ /* 0x000fe20000000800 */
[----:B------:R-:W-:Y:S01]  /*b570*/  @!PT LDS RZ, [RZ] ;  /* 0x00000000fffff984 */ /* 0x000fe20000000800 */
[----:B------:R-:W-:Y:S01]  /*b580*/  @!PT LDS RZ, [RZ] ;  /* 0x00000000fffff984 */ /* 0x000fe20000000800 */
[----:B------:R1:W-:Y:S03]  /*b590*/  @!P5 LDGSTS.E.BYPASS.LTC128B.128 [R231+0x8000], desc[UR26][R26.64] ;  /* 0x080000001ae7dfae */ /* 0x0003e6000b901d5a */
[----:B------:R-:W-:Y:S01]  /*b5a0*/  @!P2 IADD3.X R5, R166, UR25, R7, P1, P0 ;  /* 0x00000019a605ac10 */ /* 0x000fe20008fe0407 */
[----:B------:R1:W-:Y:S01]  /*b5b0*/  @P4 STS.128 [R231+0xa000], RZ ;  /* 0x00a000ffe7004388 */ /* 0x0003e20000000c00 */
[----:B------:R-:W-:-:S02]  /*b5c0*/  @!P4 IADD3 R7, P1, R165, UR7, RZ ;  /* 0x00000007a507cc10 */ /* 0x000fc4000ff3e0ff */
[----:B------:R-:W-:Y:S01]  /*b5d0*/  @!P2 LEA R170, P0, R6, UR18, 0x1 ;  /* 0x0000001206aaac11 */ /* 0x000fe2000f8008ff */
[----:B------:R-:W-:Y:S01]  /*b5e0*/  @!PT LDS RZ, [RZ] ;  /* 0x00000000fffff984 */ /* 0x000fe20000000800 */
[----:B------:R-:W-:Y:S01]  /*b5f0*/  @!PT LDS RZ, [RZ] ;  /* 0x00000000fffff984 */ /* 0x000fe20000000800 */
[----:B------:R-:W-:Y:S01]  /*b600*/  @!PT LDS RZ, [RZ] ;  /* 0x00000000fffff984 */ /* 0x000fe20000000800 */
[----:B------:R1:W-:Y:S01]  /*b610*/  @!P4 LDGSTS.E.BYPASS.LTC128B.128 [R231+0xa000], desc[UR26][R22.64+0x80] ;  /* 0x0a00008016e7cfae */ /* 0x0003e2000b901d5a */
[----:B------:R-:W-:Y:S02]  /*b620*/  @!P4 IADD3.X R0, R166, UR4, RZ, P1, !PT ;  /* 0x00000004a600cc10 */ /* 0x000fe40008ffe4ff */
[----:B------:R-:W-:Y:S01]  /*b630*/  @!P2 LEA.HI.X R171, R6, UR19, R5, 0x1, P0 ;  /* 0x0000001306abac11 */ /* 0x000fe200080f0c05 */
[----:B------:R1:W-:Y:S01]  /*b640*/  @P3 STS.128 [R231+0xc000], RZ ;  /* 0x00c000ffe7003388 */ /* 0x0003e20000000c00 */
[----:B------:R-:W-:Y:S02]  /*b650*/  @!P4 LEA R174, P1, R7, UR18, 0x1 ;  /* 0x0000001207aecc11 */ /* 0x000fe4000f8208ff */
[----:B------:R-:W-:Y:S01]  /*b660*/  @!P3 IADD3 R5, P0, R165, UR7, RZ ;  /* 0x00000007a505bc10 */ /* 0x000fe2000ff1e0ff */
[----:B------:R-:W-:Y:S01]  /*b670*/  @!PT LDS RZ, [RZ] ;  /* 0x00000000fffff984 */ /* 0x000fe20000000800 */
[----:B------:R-:W-:Y:S01]  /*b680*/  @!PT LDS RZ, [RZ] ;  /* 0x00000000fffff984 */ /* 0x000fe20000000800 */
[----:B------:R-:W-:Y:S01]  /*b690*/  @!PT LDS RZ, [RZ] ;  /* 0x00000000fffff984 */ /* 0x000fe20000000800 */
[----:B------:R1:W-:Y:S01]  /*b6a0*/  @!P3 LDGSTS.E.BYPASS.LTC128B.128 [R231+0xc000], desc[UR26][R14.64+0x100] ;  /* 0x0c0001000ee7bfae */ /* 0x0003e2000b901d5a */
[----:B------:R-:W-:-:S02]  /*b6b0*/  @!P4 LEA.HI.X R175, R7, UR19, R0, 0x1, P1 ;  /* 0x0000001307afcc11 */ /* 0x000fc400088f0c00 */
[C---:B------:R-:W-:Y:S01]  /*b6c0*/  @!P3 IADD3.X R0, R166.reuse, UR4, RZ, P0, !PT ;  /* 0x00000004a600bc10 */ /* 0x040fe200087fe4ff */
[----:B------:R1:W-:Y:S01]  /*b6d0*/  @P2 STS.128 [R231+0xe000], RZ ;  /* 0x00e000ffe7002388 */ /* 0x0003e20000000c00 */
[----:B------:R-:W-:Y:S02]  /*b6e0*/  @!P3 LEA R192, P1, R5, UR18, 0x1 ;  /* 0x0000001205c0bc11 */ /* 0x000fe4000f8208ff */
[----:B------:R-:W-:Y:S01]  /*b6f0*/  @!P2 IADD3 R7, P0, R165, UR7, RZ ;  /* 0x00000007a507ac10 */ /* 0x000fe2000ff1e0ff */
[----:B------:R-:W-:Y:S01]  /*b700*/  UIADD3.X UR7, UR25, UR4, URZ, UP0, !UPT ;  /* 0x0000000419077290 */ /* 0x000fe200087fe43f */
[----:B------:R-:W-:Y:S01]  /*b710*/  @!P3 LEA.HI.X R193, R5, UR19, R0, 0x1, P1 ;  /* 0x0000001305c1bc11 */ /* 0x000fe200088f0c00 */
[----:B------:R-:W-:Y:S01]  /*b720*/  IMAD.U32 R5, RZ, RZ, UR9 ;  /* 0x00000009ff057e24 */ /* 0x000fe2000f8e00ff */
[----:B------:R-:W-:Y:S01]  /*b730*/  @!P2 IADD3.X R4, R166, UR4, RZ, P0, !PT ;  /* 0x00000004a604ac10 */ /* 0x000fe200087fe4ff */
[----:B------:R-:W-:Y:S01]  /*b740*/  @!PT LDS RZ, [RZ] ;  /* 0x00000000fffff984 */ /* 0x000fe20000000800 */
[----:B------:R-:W-:Y:S01]  /*b750*/  @!PT LDS RZ, [RZ] ;  /* 0x00000000fffff984 */ /* 0x000fe20000000800 */
[----:B------:R-:W-:Y:S01]  /*b760*/  @!PT LDS RZ, [RZ] ;  /* 0x00000000fffff984 */ /* 0x000fe20000000800 */
[----:B------:R1:W-:Y:S01]  /*b770*/  @!P2 LDGSTS.E.BYPASS.LTC128B.128 [R231+0xe000], desc[UR26][R12.64+0x180] ;  /* 0x0e0001800ce7afae */ /* 0x0003e2000b901d5a */
[----:B------:R-:W-:Y:S01]  /*b780*/  @!P2 LEA R6, P0, R7, UR18, 0x1 ;  /* 0x000000120706ac11 */ /* 0x000fe2000f8008ff */
[----:B------:R-:W-:Y:S01]  /*b790*/  IMAD.U32 R0, RZ, RZ, UR7 ;  /* 0x00000007ff007e24 */ /* 0x000fe2000f8e00ff */
[----:B------:R-:W-:Y:S01]  /*b7a0*/  @!P5 LEA R194, P1, R5, R240, 0x1 ;  /* 0x000000f005c2d211 */ /* 0x000fe200078208ff */
[----:B------:R1:W-:Y:S01]  /*b7b0*/  @P5 STS.128 [R231+0x8800], RZ ;  /* 0x008800ffe7005388 */ /* 0x0003e20000000c00 */
[----:B------:R-:W-:-:S02]  /*b7c0*/  @!P2 LEA.HI.X R7, R7, UR19, R4, 0x1, P0 ;  /* 0x000000130707ac11 */ /* 0x000fc400080f0c04 */
[----:B------:R-:W-:Y:S01]  /*b7d0*/  @!P4 IADD3 R4, P0, R165, UR9, RZ ;  /* 0x00000009a504cc10 */ /* 0x000fe2000ff1e0ff */
[----:B------:R-:W-:Y:S01]  /*b7e0*/  @!PT LDS RZ, [RZ] ;  /* 0x00000000fffff984 */ /* 0x000fe20000000800 */
[----:B------:R-:W-:Y:S01]  /*b7f0*/  @!PT LDS RZ, [RZ] ;  /* 0x00000000fffff984 */ /* 0x000fe20000000800 */
[----:B------:R-:W-:Y:S01]  /*b800*/  @!PT LDS RZ, [RZ] ;  /* 0x00000000fffff984 */ /* 0x000fe20000000800 */
[----:B------:R1:W-:Y:S01]  /*b810*/  @!P5 LDGSTS.E.BYPASS.LTC128B.128 [R231+0x8800], desc[UR26][R20.64] ;  /* 0x0880000014e7dfae */ /* 0x0003e2000b901d5a */
[----:B------:R-:W-:Y:S02]  /*b820*/  @!P5 LEA.HI.X R195, R5, R241, R0, 0x1, P1 ;  /* 0x000000f105c3d211 */ /* 0x000fe400008f0c00 */
[----:B------:R-:W-:Y:S01]  /*b830*/  @!P4 IADD3.X R5, R166, UR7, RZ, P0, !PT ;  /* 0x00000007a605cc10 */ /* 0x000fe200087fe4ff */
[----:B------:R1:W-:Y:S01]  /*b840*/  @P4 STS.128 [R231+0xa800], RZ ;  /* 0x00a800ffe7004388 */ /* 0x0003e20000000c00 */
[C---:B------:R-:W-:Y:S02]  /*b850*/  @!P4 LEA R238, P1, R4.reuse, UR18, 0x1 ;  /* 0x0000001204eecc11 */ /* 0x040fe4000f8208ff */
[----:B------:R-:W-:Y:S01]  /*b860*/  @!P3 IADD3 R0, P0, R165, UR9, RZ ;  /* 0x00000009a500bc10 */ /* 0x000fe2000ff1e0ff */
[----:B------:R-:W-:Y:S01]  /*b870*/  @!PT LDS RZ, [RZ] ;  /* 0x00000000fffff984 */ /* 0x000fe20000000800 */
[----:B------:R-:W-:Y:S01]  /*b880*/  @!PT LDS RZ, [RZ] ;  /* 0x00000000fffff984 */ /* 0x000fe20000000800 */
[----:B------:R-:W-:Y:S01]  /*b890*/  @!PT LDS RZ, [RZ] ;  /* 0x00000000fffff984 */ /* 0x000fe20000000800 */
[----:B------:R1:W-:Y:S01]  /*b8a0*/  @!P4 LDGSTS.E.BYPASS.LTC128B.128 [R231+0xa800], desc[UR26][R18.64+0x80] ;  /* 0x0a80008012e7cfae */ /* 0x0003e2000b901d5a */
[----:B------:R-:W-:-:S02]  /*b8b0*/  @!P4 LEA.HI.X R239, R4, UR19, R5, 0x1, P1 ;  /* 0x0000001304efcc11 */ /* 0x000fc400088f0c05 */
[----:B------:R-:W-:Y:S01]  /*b8c0*/  @!P3 IADD3.X R5, R166, UR7, RZ, P0, !PT ;  /* 0x00000007a605bc10 */ /* 0x000fe200087fe4ff */
[----:B------:R1:W-:Y:S01]  /*b8d0*/  @P3 STS.128 [R231+0xc800], RZ ;  /* 0x00c800ffe7003388 */ /* 0x0003e20000000c00 */
[----:B------:R-:W-:-:S03]  /*b8e0*/  @!P3 LEA R4, P0, R0, UR18, 0x1 ;  /* 0x000000120004bc11 */ /* 0x000fc6000f8008ff */
[----:B------:R-:W-:Y:S01]  /*b8f0*/  @!PT LDS RZ, [RZ] ;  /* 0x00000000fffff984 */ /* 0x000fe20000000800 */
[----:B------:R-:W-:Y:S01]  /*b900*/  @!PT LDS RZ, [RZ] ;  /* 0x00000000fffff984 */ /* 0x000fe20000000800 */
[----:B------:R-:W-:Y:S01]  /*b910*/  @!PT LDS RZ, [RZ] ;  /* 0x00000000fffff984 */ /* 0x000fe20000000800 */
[----:B------:R1:W-:Y:S01]  /*b920*/  @!P3 LDGSTS.E.BYPASS.LTC128B.128 [R231+0xc800], desc[UR26][R10.64+0x100] ;  /* 0x0c8001000ae7bfae */ /* 0x0003e2000b901d5a */
[----:B------:R-:W-:-:S03]  /*b930*/  @!P3 LEA.HI.X R5, R0, UR19, R5, 0x1, P0 ;  /* 0x000000130005bc11 */ /* 0x000fc600080f0c05 */
        /* <DEDUP_REMOVED lines=50> */
.L_x_3179:
[----:B------:R-:W-:Y:S05]  /*bc60*/  BSYNC B0 ;  /* 0x0000000000007941 */ /* 0x000fea0003800000 */
.L_x_3178:
[----:B------:R-:W0:Y:S01]  /*bc70*/  LDGDEPBAR ;  /* 0x00000000000079af */ /* 0x000e220000000000 */
[----:B-12---:R-:W-:Y:S02]  /*bc80*/  IMAD.U32 R5, RZ, RZ, UR16 ;  /* 0x00000010ff057e24 */ /* 0x006fe4000f8e00ff */
[----:B------:R-:W-:-:S03]  /*bc90*/  IMAD.U32 R0, RZ, RZ, UR8 ;  /* 0x00000008ff007e24 */ /* 0x000fc6000f8e00ff */
[----:B------:R-:W-:-:S04]  /*bca0*/  LEA R240, P0, R5, R240, 0x1 ;  /* 0x000000f005f07211 */ /* 0x000fc800078008ff */
[----:B------:R-:W-:-:S09]  /*bcb0*/  LEA.HI.X R241, R5, R241, R0, 0x1, P0 ;  /* 0x000000f105f17211 */ /* 0x000fd200000f0c00 */
.L_x_3175:
[----:B------:R-:W-:Y:S01]  /*bcc0*/  FMNMX.FTZ R6, R164, R173, !PT ;  /* 0x000000ada4067209 */ /* 0x000fe20007810000 */
        /* <DEDUP_REMOVED lines=42> */
[----:B------:R-:W-:-:S05]  /*bf70*/  FMUL.FTZ R166, R174, UR14 ;  /* 0x0000000eaea67c20 */ /* 0x000fca0008410000 */
[----:B------:R-:W-:-:S05]  /*bf80*/  FSEL R166, R166, RZ, P1 ;  /* 0x000000ffa6a67208 */ /* 0x000fca0000800000 */
[--C-:B------:R-:W-:Y:S01]  /*bf90*/  FFMA.FTZ R172, R173, UR14, -R166.reuse ;  /* 0x0000000eadac7c23 */ /* 0x100fe200080108a6 */
[----:B--2---:R-:W-:Y:S01]  /*bfa0*/  FMNMX.FTZ R173, R5, R0, !PT ;  /* 0x0000000005ad7209 */ /* 0x004fe20007810000 */
[--C-:B------:R-:W-:Y:S01]  /*bfb0*/  FFMA.FTZ R171, R169, UR14, -R166.reuse ;  /* 0x0000000ea9ab7c23 */ /* 0x100fe200080108a6 */
[----:B------:R-:W-:Y:S01]  /*bfc0*/  FSEL R5, R174, RZ, P1 ;  /* 0x000000ffae057208 */ /* 0x000fe20000800000 */
[--C-:B------:R-:W-:Y:S01]  /*bfd0*/  FFMA.FTZ R170, R189, UR14, -R166.reuse ;  /* 0x0000000ebdaa7c23 */ /* 0x100fe200080108a6 */
[C---:B------:R-:W-:Y:S01]  /*bfe0*/  FSETP.NEU.FTZ.AND P0, PT, R173.reuse, -INF , PT ;  /* 0xff800000ad00780b */ /* 0x040fe20003f1d000 */
[----:B------:R-:W-:Y:S01]  /*bff0*/  FMUL.FTZ R179, R173, UR14 ;  /* 0x0000000eadb37c20 */ /* 0x000fe20008410000 */
[--C-:B------:R-:W-:Y:S01]  /*c000*/  FFMA.FTZ R169, R187, UR14, -R166.reuse ;  /* 0x0000000ebba97c23 */ /* 0x100fe200080108a6 */
[----:B------:R-:W-:Y:S01]  /*c010*/  FADD.FTZ R4, R164, -R5 ;  /* 0x80000005a4047221 */ /* 0x000fe20000010000 */
[----:B------:R-:W-:Y:S01]  /*c020*/  FSEL R6, R173, RZ, P0 ;  /* 0x000000ffad067208 */ /* 0x000fe20000000000 */
[----:B------:R-:W-:Y:S01]  /*c030*/  MUFU.EX2 R172, R172 ;  /* 0x000000ac00ac7308 */ /* 0x000fe20000000800 */
[----:B------:R-:W-:Y:S01]  /*c040*/  FSEL R179, R179, RZ, P0 ;  /* 0x000000ffb3b37208 */ /* 0x000fe20000000000 */
[----:B------:R-:W-:Y:S01]  /*c050*/  FMUL.FTZ R176, R4, UR14 ;  /* 0x0000000e04b07c20 */ /* 0x000fe20008410000 */
[----:B------:R-:W-:Y:S01]  /*c060*/  FFMA.FTZ R187, R33, UR14, -R166 ;  /* 0x0000000e21bb7c23 */ /* 0x000fe200080108a6 */
[----:B------:R-:W-:Y:S01]  /*c070*/  FADD.FTZ R6, R3, -R6 ;  /* 0x8000000603067221 */ /* 0x000fe20000010000 */
[--C-:B------:R-:W-:Y:S01]  /*c080*/  FFMA.FTZ R189, R25, UR14, -R166.reuse ;  /* 0x0000000e19bd7c23 */ /* 0x100fe200080108a6 */
[--C-:B------:R-:W-:Y:S01]  /*c090*/  FFMA.FTZ R175, R8, UR14, -R179.reuse ;  /* 0x0000000e08af7c23 */ /* 0x100fe200080108b3 */
[--C-:B------:R-:W-:Y:S01]  /*c0a0*/  FFMA.FTZ R168, R2, UR14, -R179.reuse ;  /* 0x0000000e02a87c23 */ /* 0x100fe200080108b3 */
[----:B------:R-:W1:Y:S01]  /*c0b0*/  LDSM.16.MT88.4 R8, [R221+0x10000] ;  /* 0x01000000dd08783b */ /* 0x000e620000004200 */
[--C-:B------:R-:W-:Y:S01]  /*c0c0*/  FFMA.FTZ R2, R184, UR14, -R179.reuse ;  /* 0x0000000eb8027c23 */ /* 0x100fe200080108b3 */
[--C-:B------:R-:W-:Y:S01]  /*c0d0*/  FFMA.FTZ R0, R186, UR14, -R179.reuse ;  /* 0x0000000eba007c23 */ /* 0x100fe200080108b3 */
[----:B------:R-:W-:Y:S01]  /*c0e0*/  FMUL.FTZ R3, R6, UR14 ;  /* 0x0000000e06037c20 */ /* 0x000fe20008410000 */
[----:B------:R-:W2:Y:S01]  /*c0f0*/  MUFU.EX2 R171, R171 ;  /* 0x000000ab00ab7308 */ /* 0x000ea20000000800 */
        /* <DEDUP_REMOVED lines=15> */
[----:B------:R-:W3:Y:S01]  /*c1f0*/  MUFU.EX2 R169, R169 ;  /* 0x000000a900a97308 */ /* 0x000ee20000000800 */
[----:B--2---:R-:W-:Y:S01]  /*c200*/  F2FP.F16.F32.PACK_AB R4, R171, R172 ;  /* 0x000000acab04723e */ /* 0x004fe200000000ff */
[--C-:B------:R-:W-:Y:S01]  /*c210*/  FFMA.FTZ R200, R200, UR14, -R179.reuse ;  /* 0x0000000ec8c87c23 */ /* 0x100fe200080108b3 */
[--C-:B------:R-:W-:Y:S01]  /*c220*/  FFMA.FTZ R196, R196, UR14, -R179.reuse ;  /* 0x0000000ec4c47c23 */ /* 0x100fe200080108b3 */
[--C-:B------:R-:W-:Y:S01]  /*c230*/  FFMA.FTZ R201, R198, UR14, -R179.reuse ;  /* 0x0000000ec6c97c23 */ /* 0x100fe200080108b3 */
[--C-:B------:R-:W-:Y:S01]  /*c240*/  FFMA.FTZ R198, R183, UR14, -R166.reuse ;  /* 0x0000000eb7c67c23 */ /* 0x100fe200080108a6 */
[--C-:B------:R-:W-:Y:S01]  /*c250*/  FFMA.FTZ R185, R185, UR14, -R166.reuse ;  /* 0x0000000eb9b97c23 */ /* 0x100fe200080108a6 */
[--C-:B------:R-:W-:Y:S01]  /*c260*/  FFMA.FTZ R181, R181, UR14, -R166.reuse ;  /* 0x0000000eb5b57c23 */ /* 0x100fe200080108a6 */
[----:B------:R-:W-:Y:S01]  /*c270*/  MUFU.EX2 R168, R168 ;  /* 0x000000a800a87308 */ /* 0x000fe20000000800 */
[----:B------:R-:W-:Y:S01]  /*c280*/  FFMA.FTZ R202, R167, UR14, -R166 ;  /* 0x0000000ea7ca7c23 */ /* 0x000fe200080108a6 */
[--C-:B------:R-:W-:Y:S01]  /*c290*/  FFMA.FTZ R182, R182, UR14, -R179.reuse ;  /* 0x0000000eb6b67c23 */ /* 0x100fe200080108b3 */
[--C-:B------:R-:W-:Y:S01]  /*c2a0*/  FFMA.FTZ R183, R180, UR14, -R179.reuse ;  /* 0x0000000eb4b77c23 */ /* 0x100fe200080108b3 */
[--C-:B------:R-:W-:Y:S01]  /*c2b0*/  FFMA.FTZ R178, R178, UR14, -R179.reuse ;  /* 0x0000000eb2b27c23 */ /* 0x100fe200080108b3 */
[----:B------:R-:W-:Y:S01]  /*c2c0*/  FFMA.FTZ R177, R177, UR14, -R179 ;  /* 0x0000000eb1b17c23 */ /* 0x000fe200080108b3 */
[----:B------:R-:W-:Y:S02]  /*c2d0*/  LDSM.16.MT88.4 R164, [R224+0x11800] ;  /* 0x01180000e0a4783b */ /* 0x000fe40000004200 */
[----:B------:R-:W2:Y:S01]  /*c2e0*/  MUFU.EX2 R2, R2 ;  /* 0x0000000200027308 */ /* 0x000ea20000000800 */
[----:B---3--:R-:W-:-:S07]  /*c2f0*/  F2FP.F16.F32.PACK_AB R6, R169, R170 ;  /* 0x000000aaa906723e */ /* 0x008fce00000000ff */
[----:B------:R-:W-:Y:S08]  /*c300*/  MUFU.EX2 R0, R0 ;  /* 0x0000000000007308 */ /* 0x000ff00000000800 */
[----:B------:R-:W3:Y:S01]  /*c310*/  MUFU.EX2 R175, R175 ;  /* 0x000000af00af7308 */ /* 0x000ee20000000800 */
[----:B--2---:R-:W-:-:S07]  /*c320*/  F2FP.F16.F32.PACK_AB R5, R2, R168 ;  /* 0x000000a80205723e */ /* 0x004fce00000000ff */
[----:B------:R-:W2:Y:S08]  /*c330*/  MUFU.EX2 R176, R176 ;  /* 0x000000b000b07308 */ /* 0x000eb00000000800 */
[----:B------:R-:W4:Y:S01]  /*c340*/  MUFU.EX2 R3, R3 ;  /* 0x0000000300037308 */ /* 0x000f220000000800 */
[----:B---3--:R-:W-:-:S07]  /*c350*/  F2FP.F16.F32.PACK_AB R7, R175, R0 ;  /* 0x00000000af07723e */ /* 0x008fce00000000ff */
[----:B------:R-:W-:Y:S01]  /*c360*/  MUFU.EX2 R184, R184 ;  /* 0x000000b800b87308 */ /* 0x000fe20000000800 */
[-C--:B--2---:R-:W-:Y:S01]  /*c370*/  FMUL.FTZ R152, R152, R176.reuse ;  /* 0x000000b098987220 */ /* 0x084fe20000410000 */
[-C--:B------:R-:W-:Y:S01]  /*c380*/  FMUL.FTZ R153, R153, R176.reuse ;  /* 0x000000b099997220 */ /* 0x080fe20000410000 */
        /* <DEDUP_REMOVED lines=149> */
[----:B------:R-:W4:Y:S01]  /*cce0*/  MUFU.EX2 R187, R187 ;  /* 0x000000bb00bb7308 */ /* 0x000f220000000800 */
[-C--:B------:R-:W-:Y:S01]  /*ccf0*/  FMUL.FTZ R124, R124, R176.reuse ;  /* 0x000000b07c7c7220 */ /* 0x080fe20000410000 */
[C---:B------:R-:W-:Y:S01]  /*cd00*/  HMMA.16816.F32 R64, R4.reuse, R22, R64 ;  /* 0x000000160440723c */ /* 0x040fe20000001840 */
[----:B------:R-:W5:Y:S01]  /*cd10*/  LDSM.16.MT88.4 R20, [R220+0x14000] ;  /* 0x01400000dc14783b */ /* 0x000f620000004200 */
[-C--:B------:R-:W-:Y:S01]  /*cd20*/  FMUL.FTZ R125, R125, R176.reuse ;  /* 0x000000b07d7d7220 */ /* 0x080fe20000410000 */
[-C--:B------:R-:W-:Y:S01]  /*cd30*/  FMUL.FTZ R128, R128, R176.reuse ;  /* 0x000000b080807220 */ /* 0x080fe20000410000 */
[-C--:B------:R-:W-:Y:S01]  /*cd40*/  FMUL.FTZ R129, R129, R176.reuse ;  /* 0x000000b081817220 */ /* 0x080fe20000410000 */
[-C--:B------:R-:W-:Y:S01]  /*cd50*/  FMUL.FTZ R126, R126, R3.reuse ;  /* 0x000000037e7e7220 */ /* 0x080fe20000410000 */
[C---:B--2---:R-:W-:Y:S01]  /*cd60*/  HMMA.16816.F32 R100, R4.reuse, R12, R100 ;  /* 0x0000000c0464723c */ /* 0x044fe20000001864 */
[----:B------:R-:W-:Y:S01]  /*cd70*/  MUFU.EX2 R186, R186 ;  /* 0x000000ba00ba7308 */ /* 0x000fe20000000800 */
[-C--:B------:R-:W-:Y:S01]  /*cd80*/  FMUL.FTZ R127, R127, R3.reuse ;  /* 0x000000037f7f7220 */ /* 0x080fe20000410000 */
[-C--:B------:R-:W-:Y:S01]  /*cd90*/  FMUL.FTZ R130, R130, R3.reuse ;  /* 0x0000000382827220 */ /* 0x080fe20000410000 */
[-C--:B------:R-:W-:Y:S01]  /*cda0*/  FMUL.FTZ R131, R131, R3.reuse ;  /* 0x0000000383837220 */ /* 0x080fe20000410000 */
[----:B------:R-:W-:Y:S01]  /*cdb0*/  FFMA.FTZ R172, R245, R176, R172 ;  /* 0x000000b0f5ac7223 */ /* 0x000fe200000100ac */
[----:B------:R-:W-:Y:S01]  /*cdc0*/  HMMA.16816.F32 R104, R4, R14, R104 ;  /* 0x0000000e0468723c */ /* 0x000fe20000001868 */
[----:B------:R-:W2:Y:S01]  /*cdd0*/  LDSM.16.MT88.4 R12, [R220+0x16000] ;  /* 0x01600000dc0c783b */ /* 0x000ea20000004200 */
[----:B------:R-:W-:Y:S01]  /*cde0*/  FFMA.FTZ R3, R243, R3, R168 ;  /* 0x00000003f3037223 */ /* 0x000fe200000100a8 */
[----:B------:R-:W-:Y:S01]  /*cdf0*/  MUFU.EX2 R189, R189 ;  /* 0x000000bd00bd7308 */ /* 0x000fe20000000800 */
[----:B------:R-:W-:-:S02]  /*ce00*/  FADD.FTZ R171, R171, R172 ;  /* 0x000000acabab7221 */ /* 0x000fc40000010000 */
[----:B---3--:R-:W-:Y:S01]  /*ce10*/  HMMA.16816.F32 R108, R4, R16, R108 ;  /* 0x00000010046c723c */ /* 0x008fe2000000186c */
[----:B------:R-:W-:Y:S01]  /*ce20*/  FADD.FTZ R3, R2, R3 ;  /* 0x0000000302037221 */ /* 0x000fe20000010000 */
[----:B------:R-:W-:-:S03]  /*ce30*/  FADD.FTZ R170, R170, R171 ;  /* 0x000000abaaaa7221 */ /* 0x000fc60000010000 */
[----:B------:R-:W-:Y:S01]  /*ce40*/  MUFU.EX2 R188, R188 ;  /* 0x000000bc00bc7308 */ /* 0x000fe20000000800 */
[----:B------:R-:W-:Y:S01]  /*ce50*/  HMMA.16816.F32 R112, R4, R18, R112 ;  /* 0x000000120470723c */ /* 0x000fe20000001870 */
[----:B------:R-:W3:Y:S01]  /*ce60*/  LDSM.16.MT88.4 R16, [R220+0x10800] ;  /* 0x01080000dc10783b */ /* 0x000ee20000004200 */
[----:B------:R-:W-:Y:S01]  /*ce70*/  FADD.FTZ R0, R0, R3 ;  /* 0x0000000300007221 */ /* 0x000fe20000010000 */
[----:B------:R-:W-:-:S03]  /*ce80*/  FADD.FTZ R169, R169, R170 ;  /* 0x000000aaa9a97221 */ /* 0x000fc60000010000 */
[----:B-1----:R-:W-:Y:S01]  /*ce90*/  HMMA.16816.F32 R116, R4, R8, R116 ;  /* 0x000000080474723c */ /* 0x002fe20000001874 */
[----:B------:R-:W1:Y:S01]  /*cea0*/  MUFU.EX2 R191, R191 ;  /* 0x000000bf00bf7308 */ /* 0x000e620000000800 */
[----:B------:R-:W-:-:S04]  /*ceb0*/  FADD.FTZ R175, R175, R0 ;  /* 0x00000000afaf7221 */ /* 0x000fc80000010000 */
[C---:B------:R-:W-:Y:S01]  /*cec0*/  HMMA.16816.F32 R120, R4.reuse, R10, R120 ;  /* 0x0000000a0478723c */ /* 0x040fe20000001878 */
[----:B------:R-:W3:Y:S02]  /*ced0*/  LDSM.16.MT88.4 R8, [R224+0x12800] ;  /* 0x01280000e008783b */ /* 0x000ee40000004200 */
[----:B------:R-:W-:Y:S03]  /*cee0*/  MUFU.EX2 R190, R190 ;  /* 0x000000be00be7308 */ /* 0x000fe60000000800 */
[C---:B-----5:R-:W-:Y:S05]  /*cef0*/  HMMA.16816.F32 R92, R4.reuse, R20, R92 ;  /* 0x00000014045c723c */ /* 0x060fea000000185c */
[----:B------:R-:W5:Y:S01]  /*cf00*/  MUFU.EX2 R193, R193 ;  /* 0x000000c100c17308 */ /* 0x000f620000000800 */
[C---:B------:R-:W-:Y:S01]  /*cf10*/  HMMA.16816.F32 R96, R4.reuse, R22, R96 ;  /* 0x000000160460723c */ /* 0x040fe20000001860 */
[----:B------:R-:W3:Y:S05]  /*cf20*/  LDSM.16.MT88.4 R20, [R221+0x10800] ;  /* 0x01080000dd14783b */ /* 0x000eea0000004200 */
[C---:B--2---:R-:W-:Y:S01]  /*cf30*/  HMMA.16816.F32 R124, R4.reuse, R12, R124 ;  /* 0x0000000c047c723c */ /* 0x044fe2000000187c */
[----:B------:R-:W-:Y:S05]  /*cf40*/  MUFU.EX2 R192, R192 ;  /* 0x000000c000c07308 */ /* 0x000fea0000000800 */
[----:B------:R-:W-:Y:S01]  /*cf50*/  HMMA.16816.F32 R128, R4, R14, R128 ;  /* 0x0000000e0480723c */ /* 0x000fe20000001880 */
[----:B------:R-:W2:Y:S02]  /*cf60*/  LDSM.16.MT88.4 R12, [R222+0x12800] ;  /* 0x01280000de0c783b */ /* 0x000ea40000004200 */
[----:B------:R-:W-:Y:S04]  /*cf70*/  MUFU.EX2 R195, R195 ;  /* 0x000000c300c37308 */ /* 0x000fe80000000800 */
[----:B----4-:R-:W-:Y:S01]  /*cf80*/  F2FP.F16.F32.PACK_AB R4, R187, R184 ;  /* 0x000000b8bb04723e */ /* 0x010fe200000000ff */
[----:B------:R-:W-:Y:S01]  /*cf90*/  FADD.FTZ R184, R184, R169 ;  /* 0x000000a9b8b87221 */ /* 0x000fe20000010000 */
[----:B-1----:R-:W-:Y:S01]  /*cfa0*/  F2FP.F16.F32.PACK_AB R5, R191, R188 ;  /* 0x000000bcbf05723e */ /* 0x002fe200000000ff */
[----:B------:R-:W-:Y:S01]  /*cfb0*/  FADD.FTZ R188, R188, R175 ;  /* 0x000000afbcbc7221 */ /* 0x000fe20000010000 */
[----:B------:R-:W-:Y:S01]  /*cfc0*/  F2FP.F16.F32.PACK_AB R6, R189, R186 ;  /* 0x000000babd06723e */ /* 0x000fe200000000ff */
[----:B------:R-:W-:Y:S01]  /*cfd0*/  MUFU.EX2 R194, R194 ;  /* 0x000000c200c27308 */ /* 0x000fe20000000800 */
[----:B-----5:R-:W-:Y:S01]  /*cfe0*/  F2FP.F16.F32.PACK_AB R7, R193, R190 ;  /* 0x000000bec107723e */ /* 0x020fe200000000ff */
[----:B------:R-:W-:Y:S01]  /*cff0*/  FADD.FTZ R187, R187, R184 ;  /* 0x000000b8bbbb7221 */ /* 0x000fe20000010000 */
[----:B------:R-:W-:-:S03]  /*d000*/  FADD.FTZ R191, R191, R188 ;  /* 0x000000bcbfbf7221 */ /* 0x000fc60000010000 */
[----:B------:R-:W-:Y:S01]  /*d010*/  FADD.FTZ R186, R186, R187 ;  /* 0x000000bbbaba7221 */ /* 0x000fe20000010000 */
[----:B------:R-:W-:Y:S01]  /*d020*/  FADD.FTZ R0, R190, R191 ;  /* 0x000000bfbe007221 */ /* 0x000fe20000010000 */
[----:B---3--:R-:W-:Y:S01]  /*d030*/  HMMA.16816.F32 R136, R4, R16, R136 ;  /* 0x000000100488723c */ /* 0x008fe20000001888 */
[----:B------:R-:W-:Y:S01]  /*d040*/  MUFU.EX2 R197, R197 ;  /* 0x000000c500c57308 */ /* 0x000fe20000000800 */
[----:B------:R-:W-:Y:S01]  /*d050*/  FADD.FTZ R189, R189, R186 ;  /* 0x000000babdbd7221 */ /* 0x000fe20000010000 */
[----:B------:R-:W-:-:S03]  /*d060*/  FADD.FTZ R0, R193, R0 ;  /* 0x00000000c1007221 */ /* 0x000fc60000010000 */
[C---:B------:R-:W-:Y:S01]  /*d070*/  HMMA.16816.F32 R132, R4.reuse, R18, R132 ;  /* 0x000000120484723c */ /* 0x040fe20000001884 */
[----:B------:R-:W-:Y:S02]  /*d080*/  LDSM.16.MT88.4 R16, [R220+0x14800] ;  /* 0x01480000dc10783b */ /* 0x000fe40000004200 */
[----:B------:R-:W1:Y:S03]  /*d090*/  MUFU.EX2 R199, R199 ;  /* 0x000000c700c77308 */ /* 0x000e660000000800 */
[C---:B------:R-:W-:Y:S05]  /*d0a0*/  HMMA.16816.F32 R36, R4.reuse, R8, R36 ;  /* 0x000000080424723c */ /* 0x040fea0000001824 */
[----:B------:R-:W3:Y:S01]  /*d0b0*/  MUFU.EX2 R200, R200 ;  /* 0x000000c800c87308 */ /* 0x000ee20000000800 */
[C---:B------:R-:W-:Y:S01]  /*d0c0*/  HMMA.16816.F32 R40, R4.reuse, R10, R40 ;  /* 0x0000000a0428723c */ /* 0x040fe20000001828 */
[----:B------:R-:W4:Y:S05]  /*d0d0*/  LDSM.16.MT88.4 R8, [R221+0x14800] ;  /* 0x01480000dd08783b */ /* 0x000f2a0000004200 */
[----:B------:R-:W-:Y:S01]  /*d0e0*/  HMMA.16816.F32 R144, R4, R20, R144 ;  /* 0x000000140490723c */ /* 0x000fe20000001890 */
[----:B------:R-:W-:Y:S01]  /*d0f0*/  MUFU.EX2 R196, R196 ;  /* 0x000000c400c47308 */ /* 0x000fe20000000800 */
[----:B-1----:R-:W-:-:S04]  /*d100*/  FADD.FTZ R3, R199, R0 ;  /* 0x00000000c7037221 */ /* 0x002fc80000010000 */
[C---:B------:R-:W-:Y:S01]  /*d110*/  HMMA.16816.F32 R140, R4.reuse, R22, R140 ;  /* 0x00000016048c723c */ /* 0x040fe2000000188c */
[----:B------:R-:W1:Y:S02]  /*d120*/  LDSM.16.MT88.4 R20, [R222+0x14800] ;  /* 0x01480000de14783b */ /* 0x000e640000004200 */
[----:B------:R-:W5:Y:S01]  /*d130*/  MUFU.EX2 R201, R201 ;  /* 0x000000c900c97308 */ /* 0x000f620000000800 */
[----:B---3--:R-:W-:Y:S02]  /*d140*/  FADD.FTZ R3, R200, R3 ;  /* 0x00000003c8037221 */ /* 0x008fe40000010000 */
[C---:B------:R-:W-:Y:S05]  /*d150*/  HMMA.16816.F32 R160, R4.reuse, R28, R160 ;  /* 0x0000001c04a0723c */ /* 0x040fea00000018a0 */
[----:B------:R-:W-:Y:S01]  /*d160*/  MUFU.EX2 R185, R185 ;  /* 0x000000b900b97308 */ /* 0x000fe20000000800 */
[C---:B------:R-:W-:Y:S01]  /*d170*/  HMMA.16816.F32 R156, R4.reuse, R30, R156 ;  /* 0x0000001e049c723c */ /* 0x040fe2000000189c */
[----:B------:R-:W3:Y:S05]  /*d180*/  LDSM.16.MT88.4 R28, [R220+0x12800] ;  /* 0x01280000dc1c783b */ /* 0x000eea0000004200 */
[C---:B------:R-:W-:Y:S01]  /*d190*/  HMMA.16816.F32 R152, R4.reuse, R24, R152 ;  /* 0x000000180498723c */ /* 0x040fe20000001898 */
[----:B------:R-:W5:Y:S05]  /*d1a0*/  MUFU.EX2 R198, R198 ;  /* 0x000000c600c67308 */ /* 0x000f6a0000000800 */
[C---:B------:R-:W-:Y:S01]  /*d1b0*/  HMMA.16816.F32 R148, R4.reuse, R26, R148 ;  /* 0x0000001a0494723c */ /* 0x040fe20000001894 */
[----:B------:R-:W5:Y:S02]  /*d1c0*/  LDSM.16.MT88.4 R24, [R224+0x14800] ;  /* 0x01480000e018783b */ /* 0x000f640000004200 */
[----:B------:R-:W-:Y:S03]  /*d1d0*/  MUFU.EX2 R181, R181 ;  /* 0x000000b500b57308 */ /* 0x000fe60000000800 */
[C---:B--2---:R-:W-:Y:S05]  /*d1e0*/  HMMA.16816.F32 R44, R4.reuse, R12, R44 ;  /* 0x0000000c042c723c */ /* 0x044fea000000182c */
[----:B------:R-:W-:Y:S01]  /*d1f0*/  MUFU.EX2 R202, R202 ;  /* 0x000000ca00ca7308 */ /* 0x000fe20000000800 */
[C---:B------:R-:W-:Y:S01]  /*d200*/  HMMA.16816.F32 R48, R4.reuse, R14, R48 ;  /* 0x0000000e0430723c */ /* 0x040fe20000001830 */
[----:B------:R-:W2:Y:S05]  /*d210*/  LDSM.16.MT88.4 R12, [R224+0x16800] ;  /* 0x01680000e00c783b */ /* 0x000eaa0000004200 */
[C---:B------:R-:W-:Y:S01]  /*d220*/  HMMA.16816.F32 R52, R4.reuse, R32, R52 ;  /* 0x000000200434723c */ /* 0x040fe20000001834 */
[----:B------:R-:W-:Y:S05]  /*d230*/  MUFU.EX2 R182, R182 ;  /* 0x000000b600b67308 */ /* 0x000fea0000000800 */
[C---:B------:R-:W-:Y:S01]  /*d240*/  HMMA.16816.F32 R56, R4.reuse, R34, R56 ;  /* 0x000000220438723c */ /* 0x040fe20000001838 */
[----:B------:R-:W2:Y:S02]  /*d250*/  LDSM.16.MT88.4 R32, [R222+0x16800] ;  /* 0x01680000de20783b */ /* 0x000ea40000004200 */
[----:B------:R-:W2:Y:S03]  /*d260*/  MUFU.EX2 R183, R183 ;  /* 0x000000b700b77308 */ /* 0x000ea60000000800 */
[C---:B----4-:R-:W-:Y:S05]  /*d270*/  HMMA.16816.F32 R84, R4.reuse, R8, R84 ;  /* 0x000000080454723c */ /* 0x050fea0000001854 */
[----:B------:R-:W-:Y:S01]  /*d280*/  MUFU.EX2 R178, R178 ;  /* 0x000000b200b27308 */ /* 0x000fe20000000800 */
[C---:B------:R-:W-:Y:S01]  /*d290*/  HMMA.16816.F32 R88, R4.reuse, R10, R88 ;  /* 0x0000000a0458723c */ /* 0x040fe20000001858 */
[----:B------:R-:W4:Y:S05]  /*d2a0*/  LDSM.16.MT88.4 R8, [R221+0x16800] ;  /* 0x01680000dd08783b */ /* 0x000f2a0000004200 */
[C---:B------:R-:W-:Y:S01]  /*d2b0*/  HMMA.16816.F32 R92, R4.reuse, R16, R92 ;  /* 0x00000010045c723c */ /* 0x040fe2000000185c */
[----:B------:R-:W4:Y:S05]  /*d2c0*/  MUFU.EX2 R177, R177 ;  /* 0x000000b100b17308 */ /* 0x000f2a0000000800 */
        /* <DEDUP_REMOVED lines=8> */
[C---:B-----5:R-:W-:Y:S06]  /*d350*/  HMMA.16816.F32 R68, R4.reuse, R24, R68 ;  /* 0x000000180444723c */ /* 0x060fec0000001844 */
[C---:B------:R-:W-:Y:S01]  /*d360*/  HMMA.16816.F32 R72, R4.reuse, R26, R72 ;  /* 0x0000001a0448723c */ /* 0x040fe20000001848 */
[----:B------:R-:W3:Y:S05]  /*d370*/  LDSM.16.MT88.4 R24, [R221+0x11000] ;  /* 0x01100000dd18783b */ /* 0x000eea0000004200 */
[C---:B--2---:R-:W-:Y:S06]  /*d380*/  HMMA.16816.F32 R100, R4.reuse, R12, R100 ;  /* 0x0000000c0464723c */ /* 0x044fec0000001864 */
        /* <DEDUP_REMOVED lines=16> */
[C---:B------:R-:W-:Y:S01]  /*d490*/  F2FP.F16.F32.PACK_AB R7, R201.reuse, R196 ;  /* 0x000000c4c907723e */ /* 0x040fe200000000ff */
[----:B------:R-:W-:Y:S01]  /*d4a0*/  FADD.FTZ R196, R196, R3 ;  /* 0x00000003c4c47221 */ /* 0x000fe20000010000 */
[----:B------:R-:W-:Y:S01]  /*d4b0*/  MOV R3, R173 ;  /* 0x000000ad00037202 */ /* 0x000fe20000000f00 */
[----:B------:R-:W-:Y:S02]  /*d4c0*/  FADD.FTZ R0, R194, R195 ;  /* 0x000000c3c2007221 */ /* 0x000fe40000010000 */
[----:B------:R-:W-:Y:S02]  /*d4d0*/  FADD.FTZ R201, R201, R196 ;  /* 0x000000c4c9c97221 */ /* 0x000fe40000010000 */
[----:B-1----:R-:W-:Y:S01]  /*d4e0*/  HMMA.16816.F32 R152, R4, R20, R152 ;  /* 0x000000140498723c */ /* 0x002fe20000001898 */
[----:B------:R-:W-:-:S05]  /*d4f0*/  FADD.FTZ R0, R197, R0 ;  /* 0x00000000c5007221 */ /* 0x000fca0000010000 */
        /* <DEDUP_REMOVED lines=44> */
[C---:B----4-:R-:W-:Y:S06]  /*d7c0*/  HMMA.16816.F32 R124, R4.reuse, R8, R124 ;  /* 0x00000008047c723c */ /* 0x050fec000000187c */
[----:B------:R-:W-:Y:S01]  /*d7d0*/  HMMA.16816.F32 R128, R4, R10, R128 ;  /* 0x0000000a0480723c */ /* 0x000fe20000001880 */
[----:B------:R-:W4:Y:S06]  /*d7e0*/  LDSM.16.MT88.4 R8, [R220+0x13800] ;  /* 0x01380000dc08783b */ /* 0x000f2c0000004200 */
        /* <DEDUP_REMOVED lines=21> */
[C---:B------:R-:W-:Y:S06]  /*d940*/  HMMA.16816.F32 R136, R4.reuse, R28, R136 ;  /* 0x0000001c0488723c */ /* 0x040fec0000001888 */
        /* <DEDUP_REMOVED lines=15> */
[C---:B---3--:R-:W-:Y:S06]  /*da40*/  HMMA.16816.F32 R68, R4.reuse, R24, R68 ;  /* 0x000000180444723c */ /* 0x048fec0000001844 */
[C---:B------:R-:W-:Y:S06]  /*da50*/  HMMA.16816.F32 R72, R4.reuse, R26, R72 ;  /* 0x0000001a0448723c */ /* 0x040fec0000001848 */
[C---:B------:R-:W-:Y:S06]  /*da60*/  HMMA.16816.F32 R76, R4.reuse, R32, R76 ;  /* 0x00000020044c723c */ /* 0x040fec000000184c */
[C---:B------:R-:W-:Y:S06]  /*da70*/  HMMA.16816.F32 R80, R4.reuse, R34, R80 ;  /* 0x000000220450723c */ /* 0x040fec0000001850 */
[C---:B-----5:R-:W-:Y:S06]  /*da80*/  HMMA.16816.F32 R84, R4.reuse, R28, R84 ;  /* 0x0000001c0454723c */ /* 0x060fec0000001854 */
[C---:B------:R-:W-:Y:S06]  /*da90*/  HMMA.16816.F32 R88, R4.reuse, R30, R88 ;  /* 0x0000001e0458723c */ /* 0x040fec0000001858 */
        /* <DEDUP_REMOVED lines=8> */
[----:B------:R-:W-:Y:S07]  /*db20*/  HMMA.16816.F32 R160, R4, R164, R160 ;  /* 0x000000a404a0723c */ /* 0x000fee00000018a0 */
[----:B------:R-:W-:-:S15]  /*db30*/  MOV R164, R174 ;  /* 0x000000ae00a47202 */ /* 0x000fde0000000f00 */
[----:B------:R-:W-:-:S02]  /*db40*/  NOP ;  /* 0x0000000000007918 */ /* 0x000fc40000000000 */
.L_x_3172:
[----:B------:R-:W-:Y:S05]  /*db50*/  @!P6 BRA `(.L_x_3180) ;  /* 0x0000004c00fce947 */ /* 0x000fea0003800000 */
[----:B------:R-:W-:Y:S01]  /*db60*/  ULDC UR17, c[0x0][0x380] ;  /* 0x0000e00000117ab9 */ /* 0x000fe20000000800 */
[----:B------:R-:W-:Y:S01]  /*db70*/  ULEA UR6, -UR6, URZ, 0x6 ;  /* 0x0000003f06067291 */ /* 0x000fe2000f8e313f */
[----:B------:R-:W-:Y:S01]  /*db80*/  IMAD.U32 R2, RZ, RZ, UR17 ;  /* 0x00000011ff027e24 */ /* 0x000fe2000f8e00ff */
[----:B------:R-:W-:Y:S01]  /*db90*/  ULEA UR32, -UR10, URZ, 0x6 ;  /* 0x0000003f0a207291 */ /* 0x000fe2000f8e313f */
[----:B------:R-:W-:Y:S01]  /*dba0*/  IMAD.U32 R0, RZ, RZ, UR17 ;  /* 0x00000011ff007e24 */ /* 0x000fe2000f8e00ff */
[----:B------:R-:W-:Y:S01]  /*dbb0*/  UMOV UR8, URZ ;  /* 0x0000003f00087c82 */ /* 0x000fe20008000000 */
[----:B------:R-:W-:Y:S01]  /*dbc0*/  UMOV UR10, URZ ;  /* 0x0000003f000a7c82 */ /* 0x000fe20008000000 */
        /* <DEDUP_REMOVED lines=9> */
[----:B------:R-:W-:-:S02]  /*dc60*/  UISETP.NE.AND UP1, UPT, UR17, URZ, UPT ;  /* 0x0000003f1100728c */ /* 0x000fc4000bf25270 */
[----:B------:R-:W-:Y:S02]  /*dc70*/  ULOP3.LUT UR31, URZ, UR17, URZ, 0x33, !UPT ;  /* 0x000000113f1f7292 */ /* 0x000fe4000f8e333f */
[----:B------:R-:W-:Y:S02]  /*dc80*/  USHF.R.S32.HI UR18, URZ, 0x1f, UR32 ;  /* 0x0000001f3f127899 */ /* 0x000fe40008011420 */
[----:B------:R-:W-:Y:S02]  /*dc90*/  ULOP3.LUT UR22, URZ, UR17, URZ, 0x33, !UPT ;  /* 0x000000113f167292 */ /* 0x000fe4000f8e333f */
[----:B------:R-:W1:Y:S01]  /*dca0*/  I2F.RP R5, UR16 ;  /* 0x0000001000057d06 */ /* 0x000e620008209400 */
[----:B------:R-:W-:Y:S01]  /*dcb0*/  UISETP.NE.AND UP0, UPT, UR17, URZ, UPT ;  /* 0x0000003f1100728c */ /* 0x000fe2000bf05270 */
[----:B------:R-:W-:Y:S01]  /*dcc0*/  ULDC UR19, c[0x0][0x250] ;  /* 0x0000940000137ab9 */ /* 0x000fe20000000800 */
[----:B------:R-:W-:-:S05]  /*dcd0*/  ULDC.64 UR6, c[0x0][0x248] ;  /* 0x0000920000067ab9 */ /* 0x000fca0000000a00 */
        /* <DEDUP_REMOVED lines=15> */
[----:B------:R-:W-:-:S04]  /*ddd0*/  UIMAD UR34, UR34, UR14, URZ ;  /* 0x0000000e222272a4 */ /* 0x000fc8000f8e023f */
[----:B------:R-:W-:Y:S01]  /*dde0*/  UIMAD.WIDE.U32 UR34, UR9, UR34, UR8 ;  /* 0x00000022092272a5 */ /* 0x000fe2000f8e0008 */
[----:B------:R-:W-:Y:S02]  /*ddf0*/  UMOV UR33, UR37 ;  /* 0x0000002500217c82 */ /* 0x000fe40008000000 */
[----:B------:R-:W-:Y:S02]  /*de00*/  ULDC.64 UR8, c[0x0][0x250] ;  /* 0x0000940000087ab9 */ /* 0x000fe40000000a00 */
[----:B------:R-:W-:Y:S02]  /*de10*/  UMOV UR10, UR9 ;  /* 0x00000009000a7c82 */ /* 0x000fe40008000000 */
[----:B------:R-:W-:-:S05]  /*de20*/  UMOV UR23, UR35 ;  /* 0x0000002300177c82 */ /* 0x000fca0008000000 */
.L_x_3184:
[----:B------:R-:W-:Y:S01]  /*de30*/  PLOP3.LUT P0, PT, PT, PT, UP6, 0x40, 0x0 ;  /* 0x000000000000781c */ /* 0x000fe20003f0e868 */
[----:B------:R-:W-:Y:S01]  /*de40*/  VIADD R4, R232, 0x40 ;  /* 0x00000040e8047836 */ /* 0x000fe20000000000 */
[----:B------:R-:W-:Y:S04]  /*de50*/  DEPBAR.LE SB0, 0x0 ;  /* 0x000080000000791a */ /* 0x000fe80000000000 */
[----:B------:R-:W-:Y:S01]  /*de60*/  BAR.SYNC.DEFER_BLOCKING 0x0 ;  /* 0x0000000000007b1d */ /* 0x000fe20000010000 */
[----:B------:R-:W-:Y:S01]  /*de70*/  ISETP.GE.AND P5, PT, R4, UR24, PT ;  /* 0x0000001804007c0c */ /* 0x000fe2000bfa6270 */
[C---:B------:R-:W-:Y:S01]  /*de80*/  VIADD R5, R232.reuse, 0x80 ;  /* 0x00000080e8057836 */ /* 0x040fe20000000000 */
[C---:B------:R-:W-:Y:S01]  /*de90*/  ISETP.GE.AND P6, PT, R232.reuse, UR24, PT ;  /* 0x00000018e8007c0c */ /* 0x040fe2000bfc6270 */
[----:B------:R-:W-:Y:S01]  /*dea0*/  VIADD R3, R232, 0xc0 ;  /* 0x000000c0e8037836 */ /* 0x000fe20000000000 */
[----:B------:R-:W-:Y:S01]  /*deb0*/  UIADD3 UR13, UR13, -0x1, URZ ;  /* 0xffffffff0d0d7890 */ /* 0x000fe2000fffe03f */
[----:B------:R-:W-:Y:S01]  /*dec0*/  IMAD.MOV.U32 R249, RZ, RZ, R239 ;  /* 0x000000fffff97224 */ /* 0x000fe200078e00ef */
[----:B------:R-:W-:Y:S01]  /*ded0*/  ISETP.GE.AND P4, PT, R5, UR24, PT ;  /* 0x0000001805007c0c */ /* 0x000fe2000bf86270 */
[----:B------:R-:W-:Y:S01]  /*dee0*/  IMAD.MOV.U32 R244, RZ, RZ, R238 ;  /* 0x000000fffff47224 */ /* 0x000fe200078e00ee */
[----:B------:R-:W-:Y:S01]  /*def0*/  ISETP.GE.AND P3, PT, R3, UR24, PT ;  /* 0x0000001803007c0c */ /* 0x000fe2000bf66270 */
[----:B------:R-:W-:Y:S01]  /*df00*/  UMOV UR35, UR19 ;  /* 0x0000001300237c82 */ /* 0x000fe20008000000 */
[----:B------:R-:W-:Y:S01]  /*df10*/  UMOV UR34, UR9 ;  /* 0x0000000900227c82 */ /* 0x000fe20008000000 */
[----:B------:R-:W-:Y:S10]  /*df20*/  @P0 BRA `(.L_x_3181) ;  /* 0x00000004001c0947 */ /* 0x000ff40003800000 */
        /* <DEDUP_REMOVED lines=28> */
[----:B------:R-:W-:Y:S04]  /*e0f0*/  @UP4 UIADD3 UR39, UR39, 0x1, URZ ;  /* 0x0000000127274890 */ /* 0x000fe8000fffe03f */
[----:B------:R-:W-:Y:S03]  /*e100*/  @!UP2 UIADD3 UR39, -UR39, URZ, URZ ;  /* 0x0000003f2727a290 */ /* 0x000fe6000fffe13f */
        /* <DEDUP_REMOVED lines=14> */
[----:B------:R-:W-:Y:S01]  /*e1f0*/  R2UR UR37, R7 ;  /* 0x00000000072572ca */ /* 0x000fe200000e0000 */
[----:B------:R-:W1:Y:S06]  /*e200*/  LDC.64 R4, c[0x0][0x238] ;  /* 0x00008e00ff047b82 */ /* 0x000e6c0000000a00 */
[----:B------:R-:W-:Y:S01]  /*e210*/  IMAD.U32 R10, RZ, RZ, UR36 ;  /* 0x00000024ff0a7e24 */ /* 0x000fe2000f8e00ff */
[----:B------:R-:W-:Y:S01]  /*e220*/  UIADD3 UR36, UR41, -UR39, URZ ;  /* 0x8000002729247290 */ /* 0x000fe2000fffe03f */
[----:B------:R-:W-:Y:S02]  /*e230*/  MOV R8, UR34 ;  /* 0x0000002200087c02 */ /* 0x000fe40008000f00 */
[----:B------:R-:W-:Y:S01]  /*e240*/  IMAD.U32 R9, RZ, RZ, UR35 ;  /* 0x00000023ff097e24 */ /* 0x000fe2000f8e00ff */
[----:B------:R-:W-:Y:S01]  /*e250*/  UIMAD UR36, UR36, UR17, -0x40 ;  /* 0xffffffc0242474a4 */ /* 0x000fe2000f8e0211 */
[----:B------:R-:W-:Y:S01]  /*e260*/  IMAD.U32 R11, RZ, RZ, UR37 ;  /* 0x00000025ff0b7e24 */ /* 0x000fe2000f8e00ff */
[----:B------:R-:W-:Y:S02]  /*e270*/  UMOV UR35, UR8 ;  /* 0x0000000800237c82 */ /* 0x000fe40008000000 */
[----:B------:R2:W3:Y:S01]  /*e280*/  LDG.E R6, desc[UR26][R8.64] ;  /* 0x0000001a08067981 */ /* 0x0004e2000c1e1900 */
[----:B------:R-:W-:Y:S02]  /*e290*/  USHF.R.S32.HI UR34, URZ, 0x1f, UR36 ;  /* 0x0000001f3f227899 */ /* 0x000fe40008011424 */
[----:B------:R-:W-:Y:S01]  /*e2a0*/  UIMAD UR11, UR10, UR36, URZ ;  /* 0x000000240a0b72a4 */ /* 0x000fe2000f8e023f */
[----:B------:R-:W3:Y:S01]  /*e2b0*/  LDG.E R3, desc[UR26][R10.64] ;  /* 0x0000001a0a037981 */ /* 0x000ee2000c1e1900 */
[----:B------:R-:W-:Y:S02]  /*e2c0*/  UIMAD.WIDE.U32 UR36, UR8, UR36, URZ ;  /* 0x00000024082472a5 */ /* 0x000fe4000f8e003f */
[----:B------:R-:W-:Y:S03]  /*e2d0*/  UIMAD UR11, UR34, UR8, UR11 ;  /* 0x00000008220b72a4 */ /* 0x000fe6000f8e020b */
[----:B------:R-:W-:Y:S01]  /*e2e0*/  UMOV UR34, UR10 ;  /* 0x0000000a00227c82 */ /* 0x000fe20008000000 */
[----:B------:R-:W-:Y:S01]  /*e2f0*/  UIADD3 UR11, UR37, UR11, URZ ;  /* 0x0000000b250b7290 */ /* 0x000fe2000fffe03f */
[----:B--2---:R-:W-:Y:S01]  /*e300*/  IMAD.U32 R9, RZ, RZ, UR37 ;  /* 0x00000025ff097e24 */ /* 0x004fe2000f8e00ff */
[----:B------:R-:W-:Y:S04]  /*e310*/  MOV R8, UR36 ;  /* 0x0000002400087c02 */ /* 0x000fe80008000f00 */
[----:B------:R-:W-:Y:S02]  /*e320*/  IMAD.U32 R9, RZ, RZ, UR11 ;  /* 0x0000000bff097e24 */ /* 0x000fe4000f8e00ff */
[----:B---3--:R-:W-:Y:S04]  /*e330*/  IMAD.IADD R3, R3, 0x1, -R6 ;  /* 0x0000000103037824 */ /* 0x008fe800078e0a06 */
[----:B-1----:R-:W-:Y:S01]  /*e340*/  IMAD.WIDE.U32 R8, R3, R4, R8 ;  /* 0x0000000403087225 */ /* 0x002fe200078e0008 */
[----:B------:R-:W-:Y:S02]  /*e350*/  SHF.R.S32.HI R7, RZ, 0x1f, R3 ;  /* 0x0000001fff077819 */ /* 0x000fe40000011403 */
[----:B------:R-:W-:Y:S03]  /*e360*/  MOV R249, R8 ;  /* 0x0000000800f97202 */ /* 0x000fe60000000f00 */
[----:B------:R-:W-:Y:S04]  /*e370*/  IMAD R6, R7, R4, RZ ;  /* 0x0000000407067224 */ /* 0x000fe800078e02ff */
[----:B------:R-:W-:Y:S04]  /*e380*/  IMAD R6, R3, R5, R6 ;  /* 0x0000000503067224 */ /* 0x000fe800078e0206 */
[----:B------:R-:W-:Y:S07]  /*e390*/  IMAD.IADD R244, R9, 0x1, R6 ;  /* 0x0000000109f47824 */ /* 0x000fee00078e0206 */
.L_x_3181:
        /* <DEDUP_REMOVED lines=67> */
[CC--:B------:R-:W-:Y:S01]  /*e7d0*/  @!P4 LEA.HI.X R199, R246.reuse, R247.reuse, R244, 0x1, P1 ;  /* 0x000000f7f6c7c211 */ /* 0x0c0fe200008f0cf4 */
[----:B------:R-:W-:Y:S01]  /*e7e0*/  IMAD.MOV.U32 R242, RZ, RZ, R248 ;  /* 0x000000fffff27224 */ /* 0x000fe200078e00f8 */
[----:B------:R-:W-:Y:S01]  /*e7f0*/  @!P3 LEA.HI.X R13, R246, R247, R244, 0x1, P0 ;  /* 0x000000f7f60db211 */ /* 0x000fe200000f0cf4 */
[----:B------:R-:W-:Y:S01]  /*e800*/  @!PT LDS RZ, [RZ] ;  /* 0x00000000fffff984 */ /* 0x000fe20000000800 */
[----:B------:R-:W-:Y:S01]  /*e810*/  @!PT LDS RZ, [RZ] ;  /* 0x00000000fffff984 */ /* 0x000fe20000000800 */
[----:B------:R-:W-:Y:S01]  /*e820*/  @!PT LDS RZ, [RZ] ;  /* 0x00000000fffff984 */ /* 0x000fe20000000800 */
[----:B------:R-:W-:Y:S01]  /*e830*/  @!P3 LDGSTS.E.BYPASS.LTC128B.128 [R231+0x16800], desc[UR26][R250.64+0x180] ;  /* 0x16800180fae7bfae */ /* 0x000fe2000b901d5a */
[----:B------:R-:W-:Y:S01]  /*e840*/  PLOP3.LUT P0, PT, PT, PT, UP2, 0x80, 0x0 ;  /* 0x000000000000781c */ /* 0x000fe20003f0f028 */
[----:B------:R-:W-:Y:S02]  /*e850*/  IMAD.MOV.U32 R247, RZ, RZ, R249 ;  /* 0x000000fffff77224 */ /* 0x000fe400078e00f9 */
        /* <DEDUP_REMOVED lines=42> */
[----:B------:R-:W3:Y:S04]  /*eb00*/  LDSM.16.M88.4 R172, [R229+0x8800] ;  /* 0x00880000e5ac783b */ /* 0x000ee80000000200 */
[----:B------:R-:W5:Y:S04]  /*eb10*/  LDSM.16.M88.4 R176, [R229+0x9000] ;  /* 0x00900000e5b0783b */ /* 0x000f680000000200 */
[----:B------:R-:W5:Y:S04]  /*eb20*/  LDSM.16.M88.4 R180, [R229+0x9800] ;  /* 0x00980000e5b4783b */ /* 0x000f680000000200 */
[----:B------:R-:W0:Y:S04]  /*eb30*/  LDGDEPBAR ;  /* 0x00000000000079af */ /* 0x000e280000000000 */
[----:B------:R-:W-:Y:S04]  /*eb40*/  LDSM.16.M88.4 R184, [R228] ;  /* 0x00000000e4b8783b */ /* 0x000fe80000000200 */
[----:B-1----:R-:W1:Y:S04]  /*eb50*/  LDSM.16.M88.4 R188, [R227] ;  /* 0x00000000e3bc783b */ /* 0x002e680000000200 */
[----:B------:R-:W1:Y:S04]  /*eb60*/  LDSM.16.M88.4 R192, [R219] ;  /* 0x00000000dbc0783b */ /* 0x000e680000000200 */
[----:B--2---:R-:W2:Y:S04]  /*eb70*/  LDSM.16.M88.4 R196, [R218] ;  /* 0x00000000dac4783b */ /* 0x004ea80000000200 */
[----:B------:R-:W2:Y:S01]  /*eb80*/  LDSM.16.M88.4 R200, [R217] ;  /* 0x00000000d9c8783b */ /* 0x000ea20000000200 */
[C---:B----4-:R-:W-:Y:S06]  /*eb90*/  HMMA.16816.F32 R4, R164.reuse, R168, RZ ;  /* 0x000000a8a404723c */ /* 0x050fec00000018ff */
[C---:B------:R-:W-:Y:S01]  /*eba0*/  HMMA.16816.F32 R8, R164.reuse, R170, RZ ;  /* 0x000000aaa408723c */ /* 0x040fe200000018ff */
[----:B------:R-:W-:Y:S05]  /*ebb0*/  LDSM.16.M88.4 R168, [R226] ;  /* 0x00000000e2a8783b */ /* 0x000fea0000000200 */
[C---:B---3--:R-:W-:Y:S06]  /*ebc0*/  HMMA.16816.F32 R12, R164.reuse, R172, RZ ;  /* 0x000000aca40c723c */ /* 0x048fec00000018ff */
[C---:B------:R-:W-:Y:S01]  /*ebd0*/  HMMA.16816.F32 R16, R164.reuse, R174, RZ ;  /* 0x000000aea410723c */ /* 0x040fe200000018ff */
[----:B------:R-:W3:Y:S05]  /*ebe0*/  LDSM.16.M88.4 R172, [R223+0x8000] ;  /* 0x00800000dfac783b */ /* 0x000eea0000000200 */
[C---:B-----5:R-:W-:Y:S06]  /*ebf0*/  HMMA.16816.F32 R20, R164.reuse, R176, RZ ;  /* 0x000000b0a414723c */ /* 0x060fec00000018ff */
[C---:B------:R-:W-:Y:S01]  /*ec00*/  HMMA.16816.F32 R24, R164.reuse, R178, RZ ;  /* 0x000000b2a418723c */ /* 0x040fe200000018ff */
[----:B------:R-:W4:Y:S05]  /*ec10*/  LDSM.16.M88.4 R176, [R223+0x8800] ;  /* 0x00880000dfb0783b */ /* 0x000f2a0000000200 */
[C---:B------:R-:W-:Y:S06]  /*ec20*/  HMMA.16816.F32 R28, R164.reuse, R180, RZ ;  /* 0x000000b4a41c723c */ /* 0x040fec00000018ff */
[----:B------:R-:W-:Y:S01]  /*ec30*/  HMMA.16816.F32 R32, R164, R182, RZ ;  /* 0x000000b6a420723c */ /* 0x000fe200000018ff */
[----:B------:R-:W5:Y:S04]  /*ec40*/  LDSM.16.M88.4 R164, [R223+0x9000] ;  /* 0x00900000dfa4783b */ /* 0x000f680000000200 */
[----:B------:R-:W5:Y:S01]  /*ec50*/  LDSM.16.M88.4 R180, [R223+0x9800] ;  /* 0x00980000dfb4783b */ /* 0x000f620000000200 */
[C---:B-1----:R-:W-:Y:S06]  /*ec60*/  HMMA.16816.F32 R4, R184.reuse, R188, R4 ;  /* 0x000000bcb804723c */ /* 0x042fec0000001804 */
[C---:B------:R-:W-:Y:S01]  /*ec70*/  HMMA.16816.F32 R8, R184.reuse, R190, R8 ;  /* 0x000000beb808723c */ /* 0x040fe20000001808 */
[----:B------:R-:W-:Y:S05]  /*ec80*/  LDSM.16.M88.4 R188, [R225] ;  /* 0x00000000e1bc783b */ /* 0x000fea0000000200 */
[C---:B------:R-:W-:Y:S06]  /*ec90*/  HMMA.16816.F32 R12, R184.reuse, R192, R12 ;  /* 0x000000c0b80c723c */ /* 0x040fec000000180c */
[C---:B------:R-:W-:Y:S01]  /*eca0*/  HMMA.16816.F32 R16, R184.reuse, R194, R16 ;  /* 0x000000c2b810723c */ /* 0x040fe20000001810 */
[----:B------:R-:W1:Y:S05]  /*ecb0*/  LDSM.16.M88.4 R192, [R216] ;  /* 0x00000000d8c0783b */ /* 0x000e6a0000000200 */
[C---:B--2---:R-:W-:Y:S06]  /*ecc0*/  HMMA.16816.F32 R20, R184.reuse, R196, R20 ;  /* 0x000000c4b814723c */ /* 0x044fec0000001814 */
[C---:B------:R-:W-:Y:S01]  /*ecd0*/  HMMA.16816.F32 R24, R184.reuse, R198, R24 ;  /* 0x000000c6b818723c */ /* 0x040fe20000001818 */
[----:B------:R-:W2:Y:S05]  /*ece0*/  LDSM.16.M88.4 R196, [R216+0x800] ;  /* 0x00080000d8c4783b */ /* 0x000eaa0000000200 */
        /* <DEDUP_REMOVED lines=9> */
[----:B------:R-:W-:Y:S05]  /*ed80*/  LDSM.16.M88.4 R176, [R229+0xa800] ;  /* 0x00a80000e5b0783b */ /* 0x000fea0000000200 */
[C---:B-----5:R-:W-:Y:S06]  /*ed90*/  HMMA.16816.F32 R20, R168.reuse, R164, R20 ;  /* 0x000000a4a814723c */ /* 0x060fec0000001814 */
[C---:B------:R-:W-:Y:S01]  /*eda0*/  HMMA.16816.F32 R24, R168.reuse, R166, R24 ;  /* 0x000000a6a818723c */ /* 0x040fe20000001818 */
[----:B------:R-:W3:Y:S05]  /*edb0*/  LDSM.16.M88.4 R164, [R230+0x2000] ;  /* 0x00200000e6a4783b */ /* 0x000eea0000000200 */
[C---:B------:R-:W-:Y:S06]  /*edc0*/  HMMA.16816.F32 R28, R168.reuse, R180, R28 ;  /* 0x000000b4a81c723c */ /* 0x040fec000000181c */
[----:B------:R-:W-:Y:S01]  /*edd0*/  HMMA.16816.F32 R32, R168, R182, R32 ;  /* 0x000000b6a820723c */ /* 0x000fe20000001820 */
[----:B------:R-:W4:Y:S04]  /*ede0*/  LDSM.16.M88.4 R168, [R229+0xb000] ;  /* 0x00b00000e5a8783b */ /* 0x000f280000000200 */
[----:B------:R-:W5:Y:S01]  /*edf0*/  LDSM.16.M88.4 R180, [R229+0xb800] ;  /* 0x00b80000e5b4783b */ /* 0x000f620000000200 */
[C---:B-1----:R-:W-:Y:S06]  /*ee00*/  HMMA.16816.F32 R4, R188.reuse, R192, R4 ;  /* 0x000000c0bc04723c */ /* 0x042fec0000001804 */
[C---:B------:R-:W-:Y:S01]  /*ee10*/  HMMA.16816.F32 R8, R188.reuse, R194, R8 ;  /* 0x000000c2bc08723c */ /* 0x040fe20000001808 */
[----:B------:R-:W-:Y:S05]  /*ee20*/  LDSM.16.M88.4 R192, [R215] ;  /* 0x00000000d7c0783b */ /* 0x000fea0000000200 */
[C---:B--2---:R-:W-:Y:S06]  /*ee30*/  HMMA.16816.F32 R12, R188.reuse, R196, R12 ;  /* 0x000000c4bc0c723c */ /* 0x044fec000000180c */
[C---:B------:R-:W-:Y:S01]  /*ee40*/  HMMA.16816.F32 R16, R188.reuse, R198, R16 ;  /* 0x000000c6bc10723c */ /* 0x040fe20000001810 */
[----:B------:R-:W-:Y:S05]  /*ee50*/  LDSM.16.M88.4 R196, [R214] ;  /* 0x00000000d6c4783b */ /* 0x000fea0000000200 */
[C---:B------:R-:W-:Y:S06]  /*ee60*/  HMMA.16816.F32 R20, R188.reuse, R184, R20 ;  /* 0x000000b8bc14723c */ /* 0x040fec0000001814 */
[C---:B------:R-:W-:Y:S01]  /*ee70*/  HMMA.16816.F32 R24, R188.reuse, R186, R24 ;  /* 0x000000babc18723c */ /* 0x040fe20000001818 */
[----:B------:R-:W1:Y:S05]  /*ee80*/  LDSM.16.M88.4 R184, [R228+0x2000] ;  /* 0x00200000e4b8783b */ /* 0x000e6a0000000200 */
[C---:B------:R-:W-:Y:S06]  /*ee90*/  HMMA.16816.F32 R28, R188.reuse, R200, R28 ;  /* 0x000000c8bc1c723c */ /* 0x040fec000000181c */
[----:B------:R-:W-:Y:S01]  /*eea0*/  HMMA.16816.F32 R32, R188, R202, R32 ;  /* 0x000000cabc20723c */ /* 0x000fe20000001820 */
[----:B------:R-:W2:Y:S04]  /*eeb0*/  LDSM.16.M88.4 R188, [R213] ;  /* 0x00000000d5bc783b */ /* 0x000ea80000000200 */
[----:B------:R-:W2:Y:S01]  /*eec0*/  LDSM.16.M88.4 R200, [R212] ;  /* 0x00000000d4c8783b */ /* 0x000ea20000000200 */
[C---:B---3--:R-:W-:Y:S06]  /*eed0*/  HMMA.16816.F32 R4, R164.reuse, R172, R4 ;  /* 0x000000aca404723c */ /* 0x048fec0000001804 */
[C---:B------:R-:W-:Y:S01]  /*eee0*/  HMMA.16816.F32 R8, R164.reuse, R174, R8 ;  /* 0x000000aea408723c */ /* 0x040fe20000001808 */
[----:B------:R-:W-:Y:S05]  /*eef0*/  LDSM.16.M88.4 R172, [R223+0xa000] ;  /* 0x00a00000dfac783b */ /* 0x000fea0000000200 */
[C---:B------:R-:W-:Y:S06]  /*ef00*/  HMMA.16816.F32 R12, R164.reuse, R176, R12 ;  /* 0x000000b0a40c723c */ /* 0x040fec000000180c */
[C---:B------:R-:W-:Y:S01]  /*ef10*/  HMMA.16816.F32 R16, R164.reuse, R178, R16 ;  /* 0x000000b2a410723c */ /* 0x040fe20000001810 */
[----:B------:R-:W-:Y:S05]  /*ef20*/  LDSM.16.M88.4 R176, [R223+0xa800] ;  /* 0x00a80000dfb0783b */ /* 0x000fea0000000200 */
[C---:B----4-:R-:W-:Y:S06]  /*ef30*/  HMMA.16816.F32 R20, R164.reuse, R168, R20 ;  /* 0x000000a8a414723c */ /* 0x050fec0000001814 */
[C---:B------:R-:W-:Y:S01]  /*ef40*/  HMMA.16816.F32 R24, R164.reuse, R170, R24 ;  /* 0x000000aaa418723c */ /* 0x040fe20000001818 */
[----:B------:R-:W3:Y:S05]  /*ef50*/  LDSM.16.M88.4 R168, [R226+0x2000] ;  /* 0x00200000e2a8783b */ /* 0x000eea0000000200 */
[C---:B-----5:R-:W-:Y:S06]  /*ef60*/  HMMA.16816.F32 R28, R164.reuse, R180, R28 ;  /* 0x000000b4a41c723c */ /* 0x060fec000000181c */
[----:B------:R-:W-:Y:S01]  /*ef70*/  HMMA.16816.F32 R32, R164, R182, R32 ;  /* 0x000000b6a420723c */ /* 0x000fe20000001820 */
[----:B------:R-:W4:Y:S04]  /*ef80*/  LDSM.16.M88.4 R164, [R223+0xb000] ;  /* 0x00b00000dfa4783b */ /* 0x000f280000000200 */
        /* <DEDUP_REMOVED lines=118> */
[C---:B---3--:R-:W-:Y:S01]  /*f6f0*/  HMMA.16816.F32 R4, R168.reuse, R172, R4 ;  /* 0x000000aca804723c */ /* 0x048fe20000001804 */
[----:B------:R-:W-:Y:S04]  /*f700*/  DEPBAR.LE SB0, 0x0 ;  /* 0x000080000000791a */ /* 0x000fe80000000000 */
[----:B------:R-:W-:Y:S01]  /*f710*/  BAR.SYNC.DEFER_BLOCKING 0x0 ;  /* 0x0000000000007b1d */ /* 0x000fe20000010000 */
[C---:B------:R-:W-:Y:S06]  /*f720*/  HMMA.16816.F32 R8, R168.reuse, R174, R8 ;  /* 0x000000aea808723c */ /* 0x040fec0000001808 */
[C---:B------:R-:W-:Y:S06]  /*f730*/  HMMA.16816.F32 R12, R168.reuse, R176, R12 ;  /* 0x000000b0a80c723c */ /* 0x040fec000000180c */
[C---:B------:R-:W-:Y:S06]  /*f740*/  HMMA.16816.F32 R16, R168.reuse, R178, R16 ;  /* 0x000000b2a810723c */ /* 0x040fec0000001810 */
[C---:B----4-:R-:W-:Y:S06]  /*f750*/  HMMA.16816.F32 R20, R168.reuse, R164, R20 ;  /* 0x000000a4a814723c */ /* 0x050fec0000001814 */
[C---:B------:R-:W-:Y:S06]  /*f760*/  HMMA.16816.F32 R24, R168.reuse, R166, R24 ;  /* 0x000000a6a818723c */ /* 0x040fec0000001818 */
[C---:B-----5:R-:W-:Y:S06]  /*f770*/  HMMA.16816.F32 R28, R168.reuse, R180, R28 ;  /* 0x000000b4a81c723c */ /* 0x060fec000000181c */
[----:B------:R-:W-:Y:S06]  /*f780*/  HMMA.16816.F32 R32, R168, R182, R32 ;  /* 0x000000b6a820723c */ /* 0x000fec0000001820 */
[C---:B-1----:R-:W-:Y:S06]  /*f790*/  HMMA.16816.F32 R4, R188.reuse, R192, R4 ;  /* 0x000000c0bc04723c */ /* 0x042fec0000001804 */
[C---:B------:R-:W-:Y:S06]  /*f7a0*/  HMMA.16816.F32 R8, R188.reuse, R194, R8 ;  /* 0x000000c2bc08723c */ /* 0x040fec0000001808 */
[C---:B------:R-:W-:Y:S06]  /*f7b0*/  HMMA.16816.F32 R12, R188.reuse, R196, R12 ;  /* 0x000000c4bc0c723c */ /* 0x040fec000000180c */
[C---:B------:R-:W-:Y:S06]  /*f7c0*/  HMMA.16816.F32 R16, R188.reuse, R198, R16 ;  /* 0x000000c6bc10723c */ /* 0x040fec0000001810 */
[C---:B--2---:R-:W-:Y:S06]  /*f7d0*/  HMMA.16816.F32 R20, R188.reuse, R184, R20 ;  /* 0x000000b8bc14723c */ /* 0x044fec0000001814 */
[C---:B------:R-:W-:Y:S06]  /*f7e0*/  HMMA.16816.F32 R24, R188.reuse, R186, R24 ;  /* 0x000000babc18723c */ /* 0x040fec0000001818 */
[C---:B------:R-:W-:Y:S06]  /*f7f0*/  HMMA.16816.F32 R28, R188.reuse, R200, R28 ;  /* 0x000000c8bc1c723c */ /* 0x040fec000000181c */
        /* <DEDUP_REMOVED lines=50> */
[----:B------:R-:W-:Y:S01]  /*fb20*/  R2UR UR10, R166 ;  /* 0x00000000a60a72ca */ /* 0x000fe200000e0000 */
[----:B------:R-:W1:Y:S01]  /*fb30*/  LDC.64 R164, c[0x0][0x230] ;  /* 0x00008c00ffa47b82 */ /* 0x000e620000000a00 */
[----:B------:R-:W-:Y:S02]  /*fb40*/  R2UR UR11, R167 ;  /* 0x00000000a70b72ca */ /* 0x000fe400000e0000 */
[----:B------:R-:W-:Y:S02]  /*fb50*/  R2UR UR36, R168 ;  /* 0x00000000a82472ca */ /* 0x000fe400000e0000 */
[----:B------:R-:W-:Y:S07]  /*fb60*/  R2UR UR37, R169 ;  /* 0x00000000a92572ca */ /* 0x000fee00000e0000 */
[----:B------:R-:W-:Y:S02]  /*fb70*/  IMAD.U32 R172, RZ, RZ, UR10 ;  /* 0x0000000affac7e24 */ /* 0x000fe4000f8e00ff */
[----:B------:R-:W-:Y:S01]  /*fb80*/  IMAD.U32 R173, RZ, RZ, UR11 ;  /* 0x0000000bffad7e24 */ /* 0x000fe2000f8e00ff */
[----:B------:R-:W-:Y:S01]  /*fb90*/  UMOV UR11, UR7 ;  /* 0x00000007000b7c82 */ /* 0x000fe20008000000 */
[----:B------:R-:W-:Y:S01]  /*fba0*/  MOV R170, UR36 ;  /* 0x0000002400aa7c02 */ /* 0x000fe20008000f00 */
[----:B------:R-:W-:Y:S01]  /*fbb0*/  UIADD3 UR36, UR41, -UR39, URZ ;  /* 0x8000002729247290 */ /* 0x000fe2000fffe03f */
[----:B------:R-:W-:Y:S01]  /*fbc0*/  IMAD.U32 R171, RZ, RZ, UR37 ;  /* 0x00000025ffab7e24 */ /* 0x000fe2000f8e00ff */
[----:B------:R-:W2:Y:S02]  /*fbd0*/  LDG.E R166, desc[UR26][R172.64] ;  /* 0x0000001aaca67981 */ /* 0x000ea4000c1e1900 */
[----:B------:R-:W-:Y:S02]  /*fbe0*/  UIMAD UR36, UR36, UR17, -0x40 ;  /* 0xffffffc0242474a4 */ /* 0x000fe4000f8e0211 */
[----:B------:R-:W2:Y:S02]  /*fbf0*/  LDG.E R3, desc[UR26][R170.64] ;  /* 0x0000001aaa037981 */ /* 0x000ea4000c1e1900 */
[----:B------:R-:W-:Y:S02]  /*fc00*/  USHF.R.S32.HI UR10, URZ, 0x1f, UR36 ;  /* 0x0000001f3f0a7899 */ /* 0x000fe40008011424 */
[----:B------:R-:W-:Y:S02]  /*fc10*/  UIMAD UR8, UR7, UR36, URZ ;  /* 0x00000024070872a4 */ /* 0x000fe4000f8e023f */
[----:B------:R-:W-:Y:S02]  /*fc20*/  UIMAD.WIDE.U32 UR36, UR6, UR36, URZ ;  /* 0x00000024062472a5 */ /* 0x000fe4000f8e003f */
[----:B------:R-:W-:Y:S03]  /*fc30*/  UIMAD UR8, UR10, UR6, UR8 ;  /* 0x000000060a0872a4 */ /* 0x000fe6000f8e0208 */
[----:B------:R-:W-:Y:S01]  /*fc40*/  UMOV UR10, UR6 ;  /* 0x00000006000a7c82 */ /* 0x000fe20008000000 */
[----:B------:R-:W-:Y:S01]  /*fc50*/  IMAD.U32 R169, RZ, RZ, UR37 ;  /* 0x00000025ffa97e24 */ /* 0x000fe2000f8e00ff */
[----:B------:R-:W-:Y:S01]  /*fc60*/  UIADD3 UR8, UR37, UR8, URZ ;  /* 0x0000000825087290 */ /* 0x000fe2000fffe03f */
[----:B------:R-:W-:Y:S05]  /*fc70*/  MOV R168, UR36 ;  /* 0x0000002400a87c02 */ /* 0x000fea0008000f00 */
[----:B------:R-:W-:Y:S02]  /*fc80*/  IMAD.U32 R169, RZ, RZ, UR8 ;  /* 0x00000008ffa97e24 */ /* 0x000fe4000f8e00ff */
[----:B--2---:R-:W-:Y:S04]  /*fc90*/  IMAD.IADD R3, R3, 0x1, -R166 ;  /* 0x0000000103037824 */ /* 0x004fe800078e0aa6 */
[-C--:B-1----:R-:W-:Y:S01]  /*fca0*/  IMAD.WIDE.U32 R168, R3, R164.reuse, R168 ;  /* 0x000000a403a87225 */ /* 0x082fe200078e00a8 */
[----:B------:R-:W-:Y:S05]  /*fcb0*/  SHF.R.S32.HI R167, RZ, 0x1f, R3 ;  /* 0x0000001fffa77819 */ /* 0x000fea0000011403 */
[----:B------:R-:W-:Y:S01]  /*fcc0*/  IMAD R166, R167, R164, RZ ;  /* 0x000000a4a7a67224 */ /* 0x000fe200078e02ff */
[----:B------:R-:W-:Y:S03]  /*fcd0*/  MOV R167, R168 ;  /* 0x000000a800a77202 */ /* 0x000fe60000000f00 */
[----:B------:R-:W-:Y:S04]  /*fce0*/  IMAD R166, R3, R165, R166 ;  /* 0x000000a503a67224 */ /* 0x000fe800078e02a6 */
[----:B------:R-:W-:Y:S07]  /*fcf0*/  IMAD.IADD R164, R169, 0x1, R166 ;  /* 0x00000001a9a47824 */ /* 0x000fee00078e02a6 */
.L_x_3183:
        /* <DEDUP_REMOVED lines=52> */
[CC--:B------:R-:W-:Y:S01]  /*10040*/  @!P4 LEA R184, P1, R165.reuse, R240.reuse, 0x1 ;  /* 0x000000f0a5b8c211 */ /* 0x0c0fe200078208ff */
        /* <DEDUP_REMOVED lines=64> */
.L_x_3182:
[----:B------:R-:W-:Y:S01]  /*10450*/  MOV R164, UR13 ;  /* 0x0000000d00a47c02 */ /* 0x000fe20008000f00 */
[----:B------:R-:W-:Y:S01]  /*10460*/  UISETP.GT.AND UP2, UPT, UR13, UR12, UPT ;  /* 0x0000000c0d00728c */ /* 0x000fe2000bf44270 */
[----:B------:R-:W-:Y:S02]  /*10470*/  UMOV UR10, UR34 ;  /* 0x00000022000a7c82 */ /* 0x000fe40008000000 */
[----:B------:R-:W-:Y:S01]  /*10480*/  LEA R3, R164, R237, 0x6 ;  /* 0x000000eda4037211 */ /* 0x000fe200078e30ff */
[----:B------:R-:W-:Y:S03]  /*10490*/  UMOV UR8, UR35 ;  /* 0x0000002300087c82 */ /* 0x000fe60008000000 */
[C---:B------:R-:W-:Y:S02]  /*104a0*/  IADD3 R165, R3.reuse, 0x1, RZ ;  /* 0x0000000103a57810 */ /* 0x040fe40007ffe0ff */
[----:B------:R-:W-:Y:S02]  /*104b0*/  IADD3 R164, R3, 0x8, RZ ;  /* 0x0000000803a47810 */ /* 0x000fe40007ffe0ff */
[C---:B------:R-:W-:Y:S02]  /*104c0*/  ISETP.GE.AND P0, PT, R165.reuse, R236, PT ;  /* 0x000000eca500720c */ /* 0x040fe40003f06270 */
[----:B------:R-:W-:Y:S02]  /*104d0*/  ISETP.GE.AND P1, PT, R165, R234, PT ;  /* 0x000000eaa500720c */ /* 0x000fe40003f26270 */
[-C--:B------:R-:W-:Y:S02]  /*104e0*/  ISETP.GE.AND P6, PT, R3, R236.reuse, PT ;  /* 0x000000ec0300720c */ /* 0x080fe40003fc6270 */
[C---:B------:R-:W-:Y:S02]  /*104f0*/  ISETP.GE.OR P0, PT, R165.reuse, R235, !P0 ;  /* 0x000000eba500720c */ /* 0x040fe40004706670 */
[----:B------:R-:W-:Y:S02]  /*10500*/  ISETP.GE.OR P1, PT, R165, R233, !P1 ;  /* 0x000000e9a500720c */ /* 0x000fe40004f26670 */
[C---:B------:R-:W-:Y:S02]  /*10510*/  IADD3 R165, R3.reuse, 0x9, RZ ;  /* 0x0000000903a57810 */ /* 0x040fe40007ffe0ff */
[C---:B------:R-:W-:Y:S02]  /*10520*/  ISETP.GE.AND P2, PT, R164.reuse, R236, PT ;  /* 0x000000eca400720c */ /* 0x040fe40003f46270 */
[C---:B------:R-:W-:Y:S02]  /*10530*/  ISETP.GE.AND P3, PT, R3.reuse, R234, PT ;  /* 0x000000ea0300720c */ /* 0x040fe40003f66270 */
[-C--:B------:R-:W-:Y:S02]  /*10540*/  ISETP.GE.OR P6, PT, R3, R235.reuse, !P6 ;  /* 0x000000eb0300720c */ /* 0x080fe400077c6670 */
[----:B------:R-:W-:Y:S02]  /*10550*/  ISETP.GE.AND P5, PT, R165, R236, PT ;  /* 0x000000eca500720c */ /* 0x000fe40003fa6270 */
[C---:B------:R-:W-:Y:S02]  /*10560*/  ISETP.GE.OR P2, PT, R164.reuse, R235, !P2 ;  /* 0x000000eba400720c */ /* 0x040fe40005746670 */
[----:B------:R-:W-:Y:S02]  /*10570*/  ISETP.GE.AND P4, PT, R164, R234, PT ;  /* 0x000000eaa400720c */ /* 0x000fe40003f86270 */
[----:B------:R-:W-:Y:S02]  /*10580*/  ISETP.GE.OR P3, PT, R3, R233, !P3 ;  /* 0x000000e90300720c */ /* 0x000fe40005f66670 */
[----:B-1----:R-:W-:Y:S02]  /*10590*/  FSEL R167, R4, -INF , !P6 ;  /* 0xff80000004a77808 */ /* 0x002fe40007000000 */
[----:B------:R-:W-:Y:S02]  /*105a0*/  FSEL R168, R7, -INF , !P1 ;  /* 0xff80000007a87808 */ /* 0x000fe40004800000 */
[----:B------:R-:W-:Y:S02]  /*105b0*/  ISETP.GE.OR P5, PT, R165, R235, !P5 ;  /* 0x000000eba500720c */ /* 0x000fe40006fa6670 */
[----:B------:R-:W-:Y:S02]  /*105c0*/  FSEL R7, R8, -INF , !P2 ;  /* 0xff80000008077808 */ /* 0x000fe40005000000 */
[-C--:B------:R-:W-:Y:S02]  /*105d0*/  ISETP.GE.OR P4, PT, R164, R233.reuse, !P4 ;  /* 0x000000e9a400720c */ /* 0x080fe40006786670 */
[----:B------:R-:W-:Y:S02]  /*105e0*/  FSEL R166, R6, -INF , !P3 ;  /* 0xff80000006a67808 */ /* 0x000fe40005800000 */
[----:B------:R-:W-:Y:S02]  /*105f0*/  IADD3 R164, R3, 0x10, RZ ;  /* 0x0000001003a47810 */ /* 0x000fe40007ffe0ff */
[----:B------:R-:W-:Y:S02]  /*10600*/  FSEL R5, R5, -INF , !P0 ;  /* 0xff80000005057808 */ /* 0x000fe40004000000 */
[----:B------:R-:W-:Y:S02]  /*10610*/  IADD3 R6, R3, 0x18, RZ ;  /* 0x0000001803067810 */ /* 0x000fe40007ffe0ff */
[----:B------:R-:W-:Y:S02]  /*10620*/  FMNMX.FTZ R8, R167, R0, !PT ;  /* 0x00000000a7087209 */ /* 0x000fe40007810000 */
[----:B------:R-:W-:Y:S02]  /*10630*/  IADD3 R4, R3, 0x11, RZ ;  /* 0x0000001103047810 */ /* 0x000fe40007ffe0ff */
[----:B------:R-:W-:Y:S02]  /*10640*/  FSEL R9, R9, -INF , !P5 ;  /* 0xff80000009097808 */ /* 0x000fe40006800000 */
[----:B------:R-:W-:Y:S02]  /*10650*/  FSEL R170, R10, -INF , !P4 ;  /* 0xff8000000aaa7808 */ /* 0x000fe40006000000 */
[----:B------:R-:W-:Y:S02]  /*10660*/  ISETP.GE.AND P6, PT, R165, R234, PT ;  /* 0x000000eaa500720c */ /* 0x000fe40003fc6270 */
[C---:B------:R-:W-:Y:S02]  /*10670*/  ISETP.GE.AND P3, PT, R164.reuse, R236, PT ;  /* 0x000000eca400720c */ /* 0x040fe40003f66270 */
[----:B------:R-:W-:Y:S02]  /*10680*/  ISETP.GE.AND P0, PT, R164, R234, PT ;  /* 0x000000eaa400720c */ /* 0x000fe40003f06270 */
[C---:B------:R-:W-:Y:S02]  /*10690*/  ISETP.GE.AND P5, PT, R6.reuse, R236, PT ;  /* 0x000000ec0600720c */ /* 0x040fe40003fa6270 */
[----:B------:R-:W-:Y:S02]  /*106a0*/  ISETP.GE.AND P4, PT, R6, R234, PT ;  /* 0x000000ea0600720c */ /* 0x000fe40003f86270 */
[----:B------:R-:W-:Y:S02]  /*106b0*/  FMNMX.FTZ R8, R5, R8, !PT ;  /* 0x0000000805087209 */ /* 0x000fe40007810000 */
[C---:B------:R-:W-:Y:S02]  /*106c0*/  ISETP.GE.AND P1, PT, R4.reuse, R236, PT ;  /* 0x000000ec0400720c */ /* 0x040fe40003f26270 */
[----:B------:R-:W-:Y:S02]  /*106d0*/  ISETP.GE.AND P2, PT, R4, R234, PT ;  /* 0x000000ea0400720c */ /* 0x000fe40003f46270 */
[----:B------:R-:W-:Y:S02]  /*106e0*/  ISETP.GE.OR P6, PT, R165, R233, !P6 ;  /* 0x000000e9a500720c */ /* 0x000fe400077c6670 */
[C---:B------:R-:W-:Y:S02]  /*106f0*/  ISETP.GE.OR P5, PT, R6.reuse, R235, !P5 ;  /* 0x000000eb0600720c */ /* 0x040fe40006fa6670 */
[----:B------:R-:W-:Y:S02]  /*10700*/  ISETP.GE.OR P4, PT, R6, R233, !P4 ;  /* 0x000000e90600720c */ /* 0x000fe40006786670 */
[----:B------:R-:W-:Y:S02]  /*10710*/  FMNMX.FTZ R8, R7, R8, !PT ;  /* 0x0000000807087209 */ /* 0x000fe40007810000 */
[C---:B------:R-:W-:Y:S02]  /*10720*/  ISETP.GE.OR P3, PT, R164.reuse, R235, !P3 ;  /* 0x000000eba400720c */ /* 0x040fe40005f66670 */
[----:B------:R-:W-:Y:S02]  /*10730*/  ISETP.GE.OR P0, PT, R164, R233, !P0 ;  /* 0x000000e9a400720c */ /* 0x000fe40004706670 */
        /* <DEDUP_REMOVED lines=8> */
[----:B------:R-:W-:Y:S02]  /*107c0*/  FMNMX.FTZ R8, R9, R8, !PT ;  /* 0x0000000809087209 */ /* 0x000fe40007810000 */
[C---:B------:R-:W-:Y:S02]  /*107d0*/  ISETP.GE.AND P6, PT, R4.reuse, R236, PT ;  /* 0x000000ec0400720c */ /* 0x040fe40003fc6270 */
[----:B------:R-:W-:Y:S02]  /*107e0*/  ISETP.GE.AND P3, PT, R4, R234, PT ;  /* 0x000000ea0400720c */ /* 0x000fe40003f66270 */
[----:B------:R-:W-:Y:S02]  /*107f0*/  FMNMX.FTZ R11, R166, R2, !PT ;  /* 0x00000002a60b7209 */ /* 0x000fe40007810000 */
[C---:B------:R-:W-:Y:S02]  /*10800*/  ISETP.GE.AND P1, PT, R6.reuse, R236, PT ;  /* 0x000000ec0600720c */ /* 0x040fe40003f26270 */
[----:B------:R-:W-:Y:S02]  /*10810*/  ISETP.GE.AND P0, PT, R6, R234, PT ;  /* 0x000000ea0600720c */ /* 0x000fe40003f06270 */
[----:B------:R-:W-:Y:S02]  /*10820*/  FMNMX.FTZ R8, R199, R8, !PT ;  /* 0x00000008c7087209 */ /* 0x000fe40007810000 */
[C---:B------:R-:W-:Y:S02]  /*10830*/  ISETP.GE.OR P6, PT, R4.reuse, R235, !P6 ;  /* 0x000000eb0400720c */ /* 0x040fe400077c6670 */
[----:B------:R-:W-:Y:S02]  /*10840*/  ISETP.GE.OR P3, PT, R4, R233, !P3 ;  /* 0x000000e90400720c */ /* 0x000fe40005f66670 */
[----:B------:R-:W-:Y:S02]  /*10850*/  FMNMX.FTZ R11, R168, R11, !PT ;  /* 0x0000000ba80b7209 */ /* 0x000fe40007810000 */
[C---:B------:R-:W-:Y:S02]  /*10860*/  ISETP.GE.OR P1, PT, R6.reuse, R235, !P1 ;  /* 0x000000eb0600720c */ /* 0x040fe40004f26670 */
[----:B------:R-:W-:Y:S02]  /*10870*/  ISETP.GE.OR P0, PT, R6, R233, !P0 ;  /* 0x000000e90600720c */ /* 0x000fe40004706670 */
[C---:B------:R-:W-:Y:S02]  /*10880*/  IADD3 R6, R3.reuse, 0x28, RZ ;  /* 0x0000002803067810 */ /* 0x040fe40007ffe0ff */
[----:B------:R-:W-:Y:S02]  /*10890*/  IADD3 R4, R3, 0x21, RZ ;  /* 0x0000002103047810 */ /* 0x000fe40007ffe0ff */
[----:B------:R-:W-:Y:S02]  /*108a0*/  FSEL R175, R16, -INF , !P5 ;  /* 0xff80000010af7808 */ /* 0x000fe40006800000 */
[----:B------:R-:W-:Y:S02]  /*108b0*/  FMNMX.FTZ R8, R197, R8, !PT ;  /* 0x00000008c5087209 */ /* 0x000fe40007810000 */
[----:B------:R-:W-:Y:S02]  /*108c0*/  FSEL R173, R17, -INF , !P6 ;  /* 0xff80000011ad7808 */ /* 0x000fe40007000000 */
[----:B------:R-:W-:Y:S02]  /*108d0*/  FSEL R174, R18, -INF , !P4 ;  /* 0xff80000012ae7808 */ /* 0x000fe40006000000 */
[----:B------:R-:W-:Y:S02]  /*108e0*/  FSEL R198, R15, -INF , !P2 ;  /* 0xff8000000fc67808 */ /* 0x000fe40005000000 */
[----:B------:R-:W-:Y:S02]  /*108f0*/  FMNMX.FTZ R11, R170, R11, !PT ;  /* 0x0000000baa0b7209 */ /* 0x000fe40007810000 */
[C---:B------:R-:W-:Y:S02]  /*10900*/  ISETP.GE.AND P6, PT, R6.reuse, R236, PT ;  /* 0x000000ec0600720c */ /* 0x040fe40003fc6270 */
[----:B------:R-:W-:Y:S02]  /*10910*/  ISETP.GE.AND P4, PT, R6, R234, PT ;  /* 0x000000ea0600720c */ /* 0x000fe40003f86270 */
[C---:B------:R-:W-:Y:S02]  /*10920*/  ISETP.GE.AND P2, PT, R4.reuse, R236, PT ;  /* 0x000000ec0400720c */ /* 0x040fe40003f46270 */
[----:B------:R-:W-:Y:S02]  /*10930*/  ISETP.GE.AND P5, PT, R4, R234, PT ;  /* 0x000000ea0400720c */ /* 0x000fe40003fa6270 */
[----:B------:R-:W-:Y:S02]  /*10940*/  FMNMX.FTZ R8, R175, R8, !PT ;  /* 0x00000008af087209 */ /* 0x000fe40007810000 */
[----:B------:R-:W-:Y:S02]  /*10950*/  FMNMX.FTZ R11, R10, R11, !PT ;  /* 0x0000000b0a0b7209 */ /* 0x000fe40007810000 */
[C---:B------:R-:W-:Y:S02]  /*10960*/  ISETP.GE.OR P6, PT, R6.reuse, R235, !P6 ;  /* 0x000000eb0600720c */ /* 0x040fe400077c6670 */
[----:B------:R-:W-:Y:S02]  /*10970*/  ISETP.GE.OR P4, PT, R6, R233, !P4 ;  /* 0x000000e90600720c */ /* 0x000fe40006786670 */
[C---:B------:R-:W-:Y:S02]  /*10980*/  ISETP.GE.OR P2, PT, R4.reuse, R235, !P2 ;  /* 0x000000eb0400720c */ /* 0x040fe40005746670 */
[----:B------:R-:W-:Y:S02]  /*10990*/  ISETP.GE.OR P5, PT, R4, R233, !P5 ;  /* 0x000000e90400720c */ /* 0x000fe40006fa6670 */
[----:B------:R-:W-:Y:S02]  /*109a0*/  IADD3 R6, R3, 0x30, RZ ;  /* 0x0000003003067810 */ /* 0x000fe40007ffe0ff */
[----:B------:R-:W-:Y:S02]  /*109b0*/  FMNMX.FTZ R13, R173, R8, !PT ;  /* 0x00000008ad0d7209 */ /* 0x000fe40007810000 */
[----:B------:R-:W-:Y:S02]  /*109c0*/  FSEL R244, R20, -INF , !P1 ;  /* 0xff80000014f47808 */ /* 0x000fe40004800000 */
[----:B------:R-:W-:Y:S02]  /*109d0*/  IADD3 R4, R3, 0x29, RZ ;  /* 0x0000002903047810 */ /* 0x000fe40007ffe0ff */
        /* <DEDUP_REMOVED lines=10> */
[----:B------:R-:W-:Y:S02]  /*10a80*/  ISETP.GE.OR P2, PT, R6, R235, !P2 ;  /* 0x000000eb0600720c */ /* 0x000fe40005746670 */
[----:B------:R-:W-:Y:S02]  /*10a90*/  ISETP.GE.AND P1, PT, R4, R234, PT ;  /* 0x000000ea0400720c */ /* 0x000fe40003f26270 */
[----:B------:R-:W-:Y:S02]  /*10aa0*/  ISETP.GE.OR P0, PT, R6, R233, !P0 ;  /* 0x000000e90600720c */ /* 0x000fe40004706670 */
[----:B------:R-:W-:Y:S02]  /*10ab0*/  FSEL R249, R24, -INF , !P6 ;  /* 0xff80000018f97808 */ /* 0x000fe40007000000 */
[----:B------:R-:W-:Y:S02]  /*10ac0*/  ISETP.GE.OR P3, PT, R4, R235, !P3 ;  /* 0x000000eb0400720c */ /* 0x000fe40005f66670 */
[----:B------:R-:W-:Y:S02]  /*10ad0*/  IADD3 R6, R3, 0x31, RZ ;  /* 0x0000003103067810 */ /* 0x000fe40007ffe0ff */
[----:B------:R-:W-:Y:S02]  /*10ae0*/  FMNMX.FTZ R8, R251, R8, !PT ;  /* 0x00000008fb087209 */ /* 0x000fe40007810000 */
[----:B------:R-:W-:Y:S02]  /*10af0*/  FMNMX.FTZ R11, R174, R11, !PT ;  /* 0x0000000bae0b7209 */ /* 0x000fe40007810000 */
[----:B------:R-:W-:Y:S02]  /*10b00*/  ISETP.GE.OR P1, PT, R4, R233, !P1 ;  /* 0x000000e90400720c */ /* 0x000fe40004f26670 */
[----:B------:R-:W-:Y:S02]  /*10b10*/  FSEL R200, R23, -INF , !P5 ;  /* 0xff80000017c87808 */ /* 0x000fe40006800000 */
[----:B------:R-:W-:Y:S02]  /*10b20*/  FSEL R187, R25, -INF , !P3 ;  /* 0xff80000019bb7808 */ /* 0x000fe40005800000 */
[----:B------:R-:W-:Y:S02]  /*10b30*/  IADD3 R4, R3, 0x38, RZ ;  /* 0x0000003803047810 */ /* 0x000fe40007ffe0ff */
[----:B------:R-:W-:Y:S02]  /*10b40*/  ISETP.GE.AND P5, PT, R6, R236, PT ;  /* 0x000000ec0600720c */ /* 0x000fe40003fa6270 */
[----:B------:R-:W-:Y:S02]  /*10b50*/  FMNMX.FTZ R8, R249, R8, !PT ;  /* 0x00000008f9087209 */ /* 0x000fe40007810000 */
[----:B------:R-:W-:Y:S02]  /*10b60*/  FMNMX.FTZ R11, R172, R11, !PT ;  /* 0x0000000bac0b7209 */ /* 0x000fe40007810000 */
[----:B------:R-:W-:Y:S02]  /*10b70*/  FSEL R185, R28, -INF , !P2 ;  /* 0xff8000001cb97808 */ /* 0x000fe40005000000 */
[----:B------:R-:W-:Y:S02]  /*10b80*/  FMNMX.FTZ R8, R187, R8, !PT ;  /* 0x00000008bb087209 */ /* 0x000fe40007810000 */
[----:B------:R-:W-:Y:S02]  /*10b90*/  IADD3 R3, R3, 0x39, RZ ;  /* 0x0000003903037810 */ /* 0x000fe40007ffe0ff */
[----:B------:R-:W-:Y:S02]  /*10ba0*/  ISETP.GE.AND P6, PT, R4, R236, PT ;  /* 0x000000ec0400720c */ /* 0x000fe40003fc6270 */
[----:B------:R-:W-:Y:S02]  /*10bb0*/  ISETP.GE.OR P5, PT, R6, R235, !P5 ;  /* 0x000000eb0600720c */ /* 0x000fe40006fa6670 */
[----:B------:R-:W-:Y:S02]  /*10bc0*/  FMNMX.FTZ R11, R202, R11, !PT ;  /* 0x0000000bca0b7209 */ /* 0x000fe40007810000 */
[----:B------:R-:W-:Y:S02]  /*10bd0*/  FMNMX.FTZ R8, R185, R8, !PT ;  /* 0x00000008b9087209 */ /* 0x000fe40007810000 */
[----:B------:R-:W-:Y:S02]  /*10be0*/  ISETP.GE.OR P6, PT, R4, R235, !P6 ;  /* 0x000000eb0400720c */ /* 0x000fe400077c6670 */
[----:B------:R-:W-:Y:S02]  /*10bf0*/  FSEL R183, R29, -INF , !P5 ;  /* 0xff8000001db77808 */ /* 0x000fe40006800000 */
[C---:B------:R-:W-:Y:S02]  /*10c00*/  ISETP.GE.AND P3, PT, R3.reuse, R236, PT ;  /* 0x000000ec0300720c */ /* 0x040fe40003f66270 */
[----:B------:R-:W-:Y:S02]  /*10c10*/  FSEL R186, R26, -INF , !P4 ;  /* 0xff8000001aba7808 */ /* 0x000fe40006000000 */
[----:B------:R-:W-:Y:S02]  /*10c20*/  FMNMX.FTZ R13, R200, R11, !PT ;  /* 0x0000000bc80d7209 */ /* 0x000fe40007810000 */
[----:B------:R-:W-:Y:S02]  /*10c30*/  FSEL R181, R32, -INF , !P6 ;  /* 0xff80000020b57808 */ /* 0x000fe40007000000 */
[----:B------:R-:W-:Y:S02]  /*10c40*/  ISETP.GE.OR P3, PT, R3, R235, !P3 ;  /* 0x000000eb0300720c */ /* 0x000fe40005f66670 */
[----:B------:R-:W-:Y:S02]  /*10c50*/  FMNMX.FTZ R8, R183, R8, !PT ;  /* 0x00000008b7087209 */ /* 0x000fe40007810000 */
[----:B------:R-:W-:Y:S02]  /*10c60*/  FSEL R184, R27, -INF , !P1 ;  /* 0xff8000001bb87808 */ /* 0x000fe40004800000 */
[----:B------:R-:W-:Y:S01]  /*10c70*/  FMNMX.FTZ R13, R186, R13, !PT ;  /* 0x0000000dba0d7209 */ /* 0x000fe20007810000 */
[----:B------:R-:W-:Y:S01]  /*10c80*/  LDSM.16.MT88.4 R24, [R222+0x10000] ;  /* 0x01000000de18783b */ /* 0x000fe20000004200 */
[----:B------:R-:W-:Y:S02]  /*10c90*/  ISETP.GE.AND P2, PT, R6, R234, PT ;  /* 0x000000ea0600720c */ /* 0x000fe40003f46270 */
[----:B------:R-:W-:Y:S02]  /*10ca0*/  FSEL R179, R33, -INF , !P3 ;  /* 0xff80000021b37808 */ /* 0x000fe40005800000 */
[----:B------:R-:W-:Y:S02]  /*10cb0*/  FMNMX.FTZ R8, R181, R8, !PT ;  /* 0x00000008b5087209 */ /* 0x000fe40007810000 */
[----:B------:R-:W-:Y:S02]  /*10cc0*/  FSEL R180, R30, -INF , !P0 ;  /* 0xff8000001eb47808 */ /* 0x000fe40004000000 */
[----:B------:R-:W-:Y:S02]  /*10cd0*/  FMNMX.FTZ R13, R184, R13, !PT ;  /* 0x0000000db80d7209 */ /* 0x000fe40007810000 */
[----:B------:R-:W-:Y:S02]  /*10ce0*/  ISETP.GE.AND P1, PT, R4, R234, PT ;  /* 0x000000ea0400720c */ /* 0x000fe40003f26270 */
[-C--:B------:R-:W-:Y:S02]  /*10cf0*/  ISETP.GE.OR P2, PT, R6, R233.reuse, !P2 ;  /* 0x000000e90600720c */ /* 0x080fe40005746670 */
[----:B------:R-:W-:Y:S02]  /*10d00*/  FMNMX.FTZ R11, R179, R8, !PT ;  /* 0x00000008b30b7209 */ /* 0x000fe40007810000 */
[----:B------:R-:W-:Y:S02]  /*10d10*/  ISETP.GE.OR P1, PT, R4, R233, !P1 ;  /* 0x000000e90400720c */ /* 0x000fe40004f26670 */
[----:B------:R-:W-:Y:S01]  /*10d20*/  FSEL R178, R31, -INF , !P2 ;  /* 0xff8000001fb27808 */ /* 0x000fe20005000000 */
[----:B------:R-:W1:Y:S01]  /*10d30*/  SHFL.BFLY PT, R4, R11, 0x2, 0x1f ;  /* 0x0c401f000b047f89 */ /* 0x000e6200000e0000 */
[----:B------:R-:W-:Y:S02]  /*10d40*/  FMNMX.FTZ R13, R180, R13, !PT ;  /* 0x0000000db40d7209 */ /* 0x000fe40007810000 */
[C---:B------:R-:W-:Y:S02]  /*10d50*/  ISETP.GE.AND P0, PT, R3.reuse, R234, PT ;  /* 0x000000ea0300720c */ /* 0x040fe40003f06270 */
[----:B------:R-:W-:Y:S02]  /*10d60*/  FSEL R176, R34, -INF , !P1 ;  /* 0xff80000022b07808 */ /* 0x000fe40004800000 */
[----:B------:R-:W-:Y:S02]  /*10d70*/  ISETP.GE.OR P0, PT, R3, R233, !P0 ;  /* 0x000000e90300720c */ /* 0x000fe40004706670 */
[----:B------:R-:W-:Y:S02]  /*10d80*/  FMNMX.FTZ R13, R178, R13, !PT ;  /* 0x0000000db20d7209 */ /* 0x000fe40007810000 */
[----:B------:R-:W-:Y:S02]  /*10d90*/  FSEL R165, R35, -INF , !P0 ;  /* 0xff80000023a57808 */ /* 0x000fe40004000000 */
[----:B------:R-:W-:Y:S01]  /*10da0*/  FMNMX.FTZ R8, R176, R13, !PT ;  /* 0x0000000db0087209 */ /* 0x000fe20007810000 */
[----:B------:R-:W-:Y:S03]  /*10db0*/  LDSM.16.MT88.4 R32, [R221+0x10000] ;  /* 0x01000000dd20783b */ /* 0x000fe60000004200 */
[----:B------:R-:W-:Y:S05]  /*10dc0*/  FMNMX.FTZ R6, R165, R8, !PT ;  /* 0x00000008a5067209 */ /* 0x000fea0007810000 */
        /* <DEDUP_REMOVED lines=8> */
[----:B------:R-:W-:Y:S05]  /*10e50*/  FSEL R182, R182, RZ, P1 ;  /* 0x000000ffb6b67208 */ /* 0x000fea0000800000 */
[--C-:B------:R-:W-:Y:S01]  /*10e60*/  FFMA.FTZ R190, R5, UR4, -R182.reuse ;  /* 0x0000000405be7c23 */ /* 0x100fe200080108b6 */
[----:B------:R-:W-:Y:S01]  /*10e70*/  FSEL R5, R164, RZ, P1 ;  /* 0x000000ffa4057208 */ /* 0x000fe20000800000 */
[--C-:B------:R-:W-:Y:S01]  /*10e80*/  FFMA.FTZ R193, R167, UR4, -R182.reuse ;  /* 0x00000004a7c17c23 */ /* 0x100fe200080108b6 */
[--C-:B------:R-:W-:Y:S01]  /*10e90*/  FFMA.FTZ R189, R7, UR4, -R182.reuse ;  /* 0x0000000407bd7c23 */ /* 0x100fe200080108b6 */
[--C-:B------:R-:W-:Y:S01]  /*10ea0*/  FFMA.FTZ R188, R9, UR4, -R182.reuse ;  /* 0x0000000409bc7c23 */ /* 0x100fe200080108b6 */
[----:B------:R-:W-:Y:S01]  /*10eb0*/  FFMA.FTZ R194, R175, UR4, -R182 ;  /* 0x00000004afc27c23 */ /* 0x000fe200080108b6 */
[----:B------:R-:W-:Y:S01]  /*10ec0*/  FADD.FTZ R0, -R5, R0 ;  /* 0x0000000005007221 */ /* 0x000fe20000010100 */
[----:B--2---:R-:W-:Y:S01]  /*10ed0*/  FMNMX.FTZ R3, R4, R3, !PT ;  /* 0x0000000304037209 */ /* 0x004fe20007810000 */
[----:B------:R-:W-:Y:S01]  /*10ee0*/  MUFU.EX2 R193, R193 ;  /* 0x000000c100c17308 */ /* 0x000fe20000000800 */
[--C-:B------:R-:W-:Y:S01]  /*10ef0*/  FFMA.FTZ R252, R185, UR4, -R182.reuse ;  /* 0x00000004b9fc7c23 */ /* 0x100fe200080108b6 */
[----:B------:R-:W-:Y:S01]  /*10f00*/  FMUL.FTZ R6, R0, UR4 ;  /* 0x0000000400067c20 */ /* 0x000fe20008410000 */
[C---:B------:R-:W-:Y:S01]  /*10f10*/  FSETP.NEU.FTZ.AND P0, PT, R3.reuse, -INF , PT ;  /* 0xff8000000300780b */ /* 0x040fe20003f1d000 */
[----:B------:R-:W-:Y:S01]  /*10f20*/  FMUL.FTZ R177, R3, UR4 ;  /* 0x0000000403b17c20 */ /* 0x000fe20008410000 */
[--C-:B------:R-:W-:Y:S01]  /*10f30*/  FFMA.FTZ R183, R183, UR4, -R182.reuse ;  /* 0x00000004b7b77c23 */ /* 0x100fe200080108b6 */
[--C-:B------:R-:W-:Y:S01]  /*10f40*/  FFMA.FTZ R181, R181, UR4, -R182.reuse ;  /* 0x00000004b5b57c23 */ /* 0x100fe200080108b6 */
[----:B------:R-:W-:Y:S03]  /*10f50*/  FSEL R5, R3, RZ, P0 ;  /* 0x000000ff03057208 */ /* 0x000fe60000000000 */
[----:B------:R-:W1:Y:S01]  /*10f60*/  MUFU.EX2 R190, R190 ;  /* 0x000000be00be7308 */ /* 0x000e620000000800 */
[----:B------:R-:W-:Y:S01]  /*10f70*/  FSEL R177, R177, RZ, P0 ;  /* 0x000000ffb1b17208 */ /* 0x000fe20000000000 */
[--C-:B------:R-:W-:Y:S01]  /*10f80*/  FFMA.FTZ R192, R199, UR4, -R182.reuse ;  /* 0x00000004c7c07c23 */ /* 0x100fe200080108b6 */
[----:B------:R-:W-:Y:S01]  /*10f90*/  FFMA.FTZ R199, R173, UR4, -R182 ;  /* 0x00000004adc77c23 */ /* 0x000fe200080108b6 */
[----:B------:R-:W-:Y:S01]  /*10fa0*/  FADD.FTZ R0, -R5, R2 ;  /* 0x0000000205007221 */ /* 0x000fe20000010100 */
[--C-:B------:R-:W-:Y:S01]  /*10fb0*/  FFMA.FTZ R197, R197, UR4, -R182.reuse ;  /* 0x00000004c5c57c23 */ /* 0x100fe200080108b6 */
[--C-:B------:R-:W-:Y:S01]  /*10fc0*/  FFMA.FTZ R195, R166, UR4, -R177.reuse ;  /* 0x00000004a6c37c23 */ /* 0x100fe200080108b1 */
[--C-:B------:R-:W-:Y:S01]  /*10fd0*/  FFMA.FTZ R167, R168, UR4, -R177.reuse ;  /* 0x00000004a8a77c23 */ /* 0x100fe200080108b1 */
[--C-:B------:R-:W-:Y:S01]  /*10fe0*/  FFMA.FTZ R166, R170, UR4, -R177.reuse ;  /* 0x00000004aaa67c23 */ /* 0x100fe200080108b1 */
[--C-:B------:R-:W-:Y:S01]  /*10ff0*/  FFMA.FTZ R191, R10, UR4, -R177.reuse ;  /* 0x000000040abf7c23 */ /* 0x100fe200080108b1 */
[----:B------:R-:W-:Y:S01]  /*11000*/  FMUL.FTZ R8, R0, UR4 ;  /* 0x0000000400087c20 */ /* 0x000fe20008410000 */
[----:B------:R-:W-:Y:S01]  /*11010*/  MUFU.EX2 R189, R189 ;  /* 0x000000bd00bd7308 */ /* 0x000fe20000000800 */
[--C-:B------:R-:W-:Y:S01]  /*11020*/  FFMA.FTZ R203, R172, UR4, -R177.reuse ;  /* 0x00000004accb7c23 */ /* 0x100fe200080108b1 */
[--C-:B------:R-:W-:Y:S01]  /*11030*/  FFMA.FTZ R180, R180, UR4, -R177.reuse ;  /* 0x00000004b4b47c23 */ /* 0x100fe200080108b1 */
[--C-:B------:R-:W-:Y:S01]  /*11040*/  FFMA.FTZ R178, R178, UR4, -R177.reuse ;  /* 0x00000004b2b27c23 */ /* 0x100fe200080108b1 */
[--C-:B------:R-:W-:Y:S01]  /*11050*/  FFMA.FTZ R201, R198, UR4, -R177.reuse ;  /* 0x00000004c6c97c23 */ /* 0x100fe200080108b1 */
[--C-:B------:R-:W-:Y:S01]  /*11060*/  FFMA.FTZ R198, R174, UR4, -R177.reuse ;  /* 0x00000004aec67c23 */ /* 0x100fe200080108b1 */
[----:B-1----:R-:W-:Y:S01]  /*11070*/  F2FP.F16.F32.PACK_AB R168, R190, R193 ;  /* 0x000000c1bea8723e */ /* 0x002fe200000000ff */
[----:B------:R-:W-:Y:S03]  /*11080*/  LDSM.16.MT88.4 R172, [R221+0x14800] ;  /* 0x01480000ddac783b */ /* 0x000fe60000004200 */
[----:B------:R-:W1:Y:S01]  /*11090*/  MUFU.EX2 R188, R188 ;  /* 0x000000bc00bc7308 */ /* 0x000e620000000800 */
[--C-:B------:R-:W-:Y:S01]  /*110a0*/  FFMA.FTZ R196, R196, UR4, -R177.reuse ;  /* 0x00000004c4c47c23 */ /* 0x100fe200080108b1 */
[--C-:B------:R-:W-:Y:S01]  /*110b0*/  FFMA.FTZ R246, R249, UR4, -R182.reuse ;  /* 0x00000004f9f67c23 */ /* 0x100fe200080108b6 */
[--C-:B------:R-:W-:Y:S01]  /*110c0*/  FFMA.FTZ R244, R244, UR4, -R182.reuse ;  /* 0x00000004f4f47c23 */ /* 0x100fe200080108b6 */
[--C-:B------:R-:W-:Y:S01]  /*110d0*/  FFMA.FTZ R251, R251, UR4, -R182.reuse ;  /* 0x00000004fbfb7c23 */ /* 0x100fe200080108b6 */
[--C-:B------:R-:W-:Y:S01]  /*110e0*/  FFMA.FTZ R249, R187, UR4, -R182.reuse ;  /* 0x00000004bbf97c23 */ /* 0x100fe200080108b6 */
[----:B------:R-:W-:Y:S01]  /*110f0*/  FFMA.FTZ R182, R179, UR4, -R182 ;  /* 0x00000004b3b67c23 */ /* 0x000fe200080108b6 */
[--C-:B------:R-:W-:Y:S03]  /*11100*/  FFMA.FTZ R202, R202, UR4, -R177.reuse ;  /* 0x00000004caca7c23 */ /* 0x100fe600080108b1 */
[----:B------:R-:W-:Y:S01]  /*11110*/  MUFU.EX2 R195, R195 ;  /* 0x000000c300c37308 */ /* 0x000fe20000000800 */
[--C-:B------:R-:W-:Y:S01]  /*11120*/  FFMA.FTZ R200, R200, UR4, -R177.reuse ;  /* 0x00000004c8c87c23 */ /* 0x100fe200080108b1 */
[--C-:B------:R-:W-:Y:S01]  /*11130*/  FFMA.FTZ R248, R186, UR4, -R177.reuse ;  /* 0x00000004baf87c23 */ /* 0x100fe200080108b1 */
[----:B------:R-:W-:Y:S01]  /*11140*/  FFMA.FTZ R250, R184, UR4, -R177 ;  /* 0x00000004b8fa7c23 */ /* 0x000fe200080108b1 */
[----:B------:R-:W-:Y:S06]  /*11150*/  PLOP3.LUT P0, PT, PT, PT, UP2, 0x80, 0x0 ;  /* 0x000000000000781c */ /* 0x000fec0003f0f028 */
        /* <DEDUP_REMOVED lines=8> */
[----:B------:R-:W-:Y:S01]  /*111e0*/  MUFU.EX2 R186, R183 ;  /* 0x000000b700ba7308 */ /* 0x000fe20000000800 */
        /* <DEDUP_REMOVED lines=9> */
[----:B------:R-:W-:Y:S01]  /*11280*/  FMUL.FTZ R7, R0, R163 ;  /* 0x000000a300077220 */ /* 0x000fe20000410000 */
[----:B------:R-:W-:Y:S01]  /*11290*/  FMUL.FTZ R8, R2, R156 ;  /* 0x0000009c02087220 */ /* 0x000fe20000410000 */
[C---:B------:R-:W-:Y:S01]  /*112a0*/  FMUL.FTZ R10, R0.reuse, R158 ;  /* 0x0000009e000a7220 */ /* 0x040fe20000410000 */
[C---:B------:R-:W-:Y:S01]  /*112b0*/  FMUL.FTZ R11, R0.reuse, R159 ;  /* 0x0000009f000b7220 */ /* 0x040fe20000410000 */
[----:B------:R-:W1:Y:S01]  /*112c0*/  LDSM.16.MT88.4 R160, [R220+0x10000] ;  /* 0x01000000dca0783b */ /* 0x000e620000004200 */
[C---:B------:R-:W-:Y:S01]  /*112d0*/  FMUL.FTZ R14, R0.reuse, R154 ;  /* 0x0000009a000e7220 */ /* 0x040fe20000410000 */
[----:B------:R-:W-:Y:S01]  /*112e0*/  FMUL.FTZ R15, R0, R155 ;  /* 0x0000009b000f7220 */ /* 0x000fe20000410000 */
[C---:B------:R-:W-:Y:S01]  /*112f0*/  HMMA.16816.F32 R4, R168.reuse, R16, R4 ;  /* 0x00000010a804723c */ /* 0x040fe20000001804 */
[----:B------:R-:W-:Y:S04]  /*11300*/  MUFU.EX2 R187, R180 ;  /* 0x000000b400bb7308 */ /* 0x000fe80000000800 */
[----:B------:R-:W2:Y:S01]  /*11310*/  LDSM.16.MT88.4 R152, [R224+0x12000] ;  /* 0x01200000e098783b */ /* 0x000ea20000004200 */
[C---:B------:R-:W-:Y:S05]  /*11320*/  HMMA.16816.F32 R8, R168.reuse, R18, R8 ;  /* 0x00000012a808723c */ /* 0x040fea0000001808 */
[----:B------:R-:W-:Y:S01]  /*11330*/  MUFU.EX2 R184, R178 ;  /* 0x000000b200b87308 */ /* 0x000fe20000000800 */
[C---:B------:R-:W-:Y:S01]  /*11340*/  FMUL.FTZ R16, R2.reuse, R148 ;  /* 0x0000009402107220 */ /* 0x040fe20000410000 */
[C---:B------:R-:W-:Y:S01]  /*11350*/  HMMA.16816.F32 R12, R168.reuse, R24, R12 ;  /* 0x00000018a80c723c */ /* 0x040fe2000000180c */
[----:B------:R-:W-:Y:S03]  /*11360*/  LDSM.16.MT88.4 R156, [R224+0x12800] ;  /* 0x01280000e09c783b */ /* 0x000fe60000004200 */
[----:B------:R-:W-:Y:S01]  /*11370*/  FMUL.FTZ R17, R2, R149 ;  /* 0x0000009502117220 */ /* 0x000fe20000410000 */
[C---:B------:R-:W-:Y:S01]  /*11380*/  FMUL.FTZ R18, R0.reuse, R150 ;  /* 0x0000009600127220 */ /* 0x040fe20000410000 */
[C---:B------:R-:W-:Y:S01]  /*11390*/  FMUL.FTZ R19, R0.reuse, R151 ;  /* 0x0000009700137220 */ /* 0x040fe20000410000 */
[C---:B------:R-:W-:Y:S02]  /*113a0*/  FMUL.FTZ R22, R0.reuse, R146 ;  /* 0x0000009200167220 */ /* 0x040fe40000410000 */
[----:B------:R-:W-:Y:S01]  /*113b0*/  LDSM.16.MT88.4 R148, [R221+0x10800] ;  /* 0x01080000dd94783b */ /* 0x000fe20000004200 */
[----:B------:R-:W-:Y:S01]  /*113c0*/  MUFU.EX2 R192, R192 ;  /* 0x000000c000c07308 */ /* 0x000fe20000000800 */
[----:B------:R-:W-:Y:S01]  /*113d0*/  FMUL.FTZ R23, R0, R147 ;  /* 0x0000009300177220 */ /* 0x000fe20000410000 */
[C---:B------:R-:W-:Y:S01]  /*113e0*/  FMUL.FTZ R24, R2.reuse, R140 ;  /* 0x0000008c02187220 */ /* 0x040fe20000410000 */
[C---:B------:R-:W-:Y:S01]  /*113f0*/  FMUL.FTZ R25, R2.reuse, R141 ;  /* 0x0000008d02197220 */ /* 0x040fe20000410000 */
[C---:B------:R-:W-:Y:S03]  /*11400*/  HMMA.16816.F32 R16, R168.reuse, R26, R16 ;  /* 0x0000001aa810723c */ /* 0x040fe60000001810 */
[----:B------:R-:W3:Y:S01]  /*11410*/  LDSM.16.MT88.4 R144, [R222+0x12000] ;  /* 0x01200000de90783b */ /* 0x000ee20000004200 */
[----:B------:R-:W-:Y:S01]  /*11420*/  FMUL.FTZ R29, R2, R137 ;  /* 0x00000089021d7220 */ /* 0x000fe20000410000 */
[C---:B------:R-:W-:Y:S01]  /*11430*/  FMUL.FTZ R30, R0.reuse, R138 ;  /* 0x0000008a001e7220 */ /* 0x040fe20000410000 */
[C---:B------:R-:W-:Y:S01]  /*11440*/  HMMA.16816.F32 R20, R168.reuse, R32, R20 ;  /* 0x00000020a814723c */ /* 0x040fe20000001814 */
[----:B------:R-:W4:Y:S04]  /*11450*/  MUFU.EX2 R197, R197 ;  /* 0x000000c500c57308 */ /* 0x000f280000000800 */
[C---:B------:R-:W-:Y:S01]  /*11460*/  FMUL.FTZ R26, R0.reuse, R142 ;  /* 0x0000008e001a7220 */ /* 0x040fe20000410000 */
[C---:B------:R-:W-:Y:S01]  /*11470*/  FMUL.FTZ R27, R0.reuse, R143 ;  /* 0x0000008f001b7220 */ /* 0x040fe20000410000 */
[----:B------:R-:W-:Y:S01]  /*11480*/  FMUL.FTZ R31, R0, R139 ;  /* 0x0000008b001f7220 */ /* 0x000fe20000410000 */
[----:B------:R-:W-:Y:S03]  /*11490*/  LDSM.16.MT88.4 R140, [R224+0x14000] ;  /* 0x01400000e08c783b */ /* 0x000fe60000004200 */
[----:B------:R-:W-:Y:S01]  /*114a0*/  MUFU.EX2 R194, R194 ;  /* 0x000000c200c27308 */ /* 0x000fe20000000800 */
[C---:B------:R-:W-:Y:S01]  /*114b0*/  FMUL.FTZ R32, R2.reuse, R132 ;  /* 0x0000008402207220 */ /* 0x040fe20000410000 */
[C---:B------:R-:W-:Y:S01]  /*114c0*/  FMUL.FTZ R33, R2.reuse, R133 ;  /* 0x0000008502217220 */ /* 0x040fe20000410000 */
[C---:B------:R-:W-:Y:S02]  /*114d0*/  HMMA.16816.F32 R24, R168.reuse, R34, R24 ;  /* 0x00000022a818723c */ /* 0x040fe40000001818 */
[----:B------:R-:W5:Y:S01]  /*114e0*/  LDSM.16.MT88.4 R136, [R221+0x12000] ;  /* 0x01200000dd88783b */ /* 0x000f620000004200 */
[C---:B------:R-:W-:Y:S01]  /*114f0*/  FMUL.FTZ R36, R2.reuse, R36 ;  /* 0x0000002402247220 */ /* 0x040fe20000410000 */
[----:B------:R-:W-:Y:S02]  /*11500*/  FMUL.FTZ R37, R2, R37 ;  /* 0x0000002502257220 */ /* 0x000fe40000410000 */
[C---:B-1----:R-:W-:Y:S01]  /*11510*/  HMMA.16816.F32 R28, R168.reuse, R160, R28 ;  /* 0x000000a0a81c723c */ /* 0x042fe2000000181c */
[----:B------:R-:W1:Y:S04]  /*11520*/  MUFU.EX2 R199, R199 ;  /* 0x000000c700c77308 */ /* 0x000e680000000800 */
[C---:B------:R-:W-:Y:S01]  /*11530*/  FMUL.FTZ R34, R0.reuse, R134 ;  /* 0x0000008600227220 */ /* 0x040fe20000410000 */
[C---:B------:R-:W-:Y:S01]  /*11540*/  FMUL.FTZ R35, R0.reuse, R135 ;  /* 0x0000008700237220 */ /* 0x040fe20000410000 */
[C---:B------:R-:W-:Y:S01]  /*11550*/  FMUL.FTZ R38, R0.reuse, R38 ;  /* 0x0000002600267220 */ /* 0x040fe20000410000 */
[----:B------:R-:W-:Y:S01]  /*11560*/  FMUL.FTZ R39, R0, R39 ;  /* 0x0000002700277220 */ /* 0x000fe20000410000 */
[----:B------:R-:W4:Y:S02]  /*11570*/  LDSM.16.MT88.4 R132, [R220+0x12000] ;  /* 0x01200000dc84783b */ /* 0x000f240000004200 */
[----:B------:R-:W-:Y:S01]  /*11580*/  MUFU.EX2 R196, R196 ;  /* 0x000000c400c47308 */ /* 0x000fe20000000800 */
[C---:B------:R-:W-:Y:S01]  /*11590*/  FMUL.FTZ R40, R2.reuse, R40 ;  /* 0x0000002802287220 */ /* 0x040fe20000410000 */
[----:B------:R-:W-:Y:S01]  /*115a0*/  FMUL.FTZ R41, R2, R41 ;  /* 0x0000002902297220 */ /* 0x000fe20000410000 */
[C---:B------:R-:W-:Y:S03]  /*115b0*/  HMMA.16816.F32 R32, R168.reuse, R162, R32 ;  /* 0x000000a2a820723c */ /* 0x040fe60000001820 */
[C---:B------:R-:W-:Y:S01]  /*115c0*/  FMUL.FTZ R42, R0.reuse, R42 ;  /* 0x0000002a002a7220 */ /* 0x040fe20000410000 */
[----:B------:R-:W-:Y:S01]  /*115d0*/  FMUL.FTZ R43, R0, R43 ;  /* 0x0000002b002b7220 */ /* 0x000fe20000410000 */
[----:B------:R-:W-:Y:S01]  /*115e0*/  LDSM.16.MT88.4 R160, [R222+0x12800] ;  /* 0x01280000dea0783b */ /* 0x000fe20000004200 */
[C---:B--2---:R-:W-:Y:S01]  /*115f0*/  HMMA.16816.F32 R36, R168.reuse, R152, R36 ;  /* 0x00000098a824723c */ /* 0x044fe20000001824 */
[----:B------:R-:W2:Y:S04]  /*11600*/  MUFU.EX2 R201, R201 ;  /* 0x000000c900c97308 */ /* 0x000ea80000000800 */
        /* <DEDUP_REMOVED lines=12> */
[----:B------:R-:W3:Y:S02]  /*116d0*/  MUFU.EX2 R203, R203 ;  /* 0x000000cb00cb7308 */ /* 0x000ee40000000800 */
[C---:B------:R-:W-:Y:S01]  /*116e0*/  FMUL.FTZ R52, R2.reuse, R52 ;  /* 0x0000003402347220 */ /* 0x040fe20000410000 */
[----:B------:R-:W-:Y:S01]  /*116f0*/  FMUL.FTZ R53, R2, R53 ;  /* 0x0000003502357220 */ /* 0x000fe20000410000 */
[C---:B------:R-:W-:Y:S01]  /*11700*/  FMUL.FTZ R54, R0.reuse, R54 ;  /* 0x0000003600367220 */ /* 0x040fe20000410000 */
[C---:B------:R-:W-:Y:S01]  /*11710*/  HMMA.16816.F32 R48, R168.reuse, R146, R48 ;  /* 0x00000092a830723c */ /* 0x040fe20000001830 */
[----:B------:R-:W1:Y:S04]  /*11720*/  LDSM.16.MT88.4 R144, [R222+0x14000] ;  /* 0x01400000de90783b */ /* 0x000e680000004200 */
[----:B------:R-:W-:Y:S01]  /*11730*/  MUFU.EX2 R244, R244 ;  /* 0x000000f400f47308 */ /* 0x000fe20000000800 */
[----:B------:R-:W-:Y:S01]  /*11740*/  FMUL.FTZ R55, R0, R55 ;  /* 0x0000003700377220 */ /* 0x000fe20000410000 */
[C---:B------:R-:W-:Y:S01]  /*11750*/  FMUL.FTZ R56, R2.reuse, R56 ;  /* 0x0000003802387220 */ /* 0x040fe20000410000 */
[----:B------:R-:W-:Y:S03]  /*11760*/  FMUL.FTZ R57, R2, R57 ;  /* 0x0000003902397220 */ /* 0x000fe60000410000 */
[C---:B------:R-:W-:Y:S01]  /*11770*/  FMUL.FTZ R58, R0.reuse, R58 ;  /* 0x0000003a003a7220 */ /* 0x040fe20000410000 */
[----:B------:R-:W-:Y:S01]  /*11780*/  FMUL.FTZ R59, R0, R59 ;  /* 0x0000003b003b7220 */ /* 0x000fe20000410000 */
[C---:B-----5:R-:W-:Y:S02]  /*11790*/  HMMA.16816.F32 R52, R168.reuse, R136, R52 ;  /* 0x00000088a834723c */ /* 0x060fe40000001834 */
[----:B------:R-:W-:Y:S01]  /*117a0*/  MUFU.EX2 R251, R251 ;  /* 0x000000fb00fb7308 */ /* 0x000fe20000000800 */
[C---:B------:R-:W-:Y:S01]  /*117b0*/  FMUL.FTZ R60, R2.reuse, R60 ;  /* 0x0000003c023c7220 */ /* 0x040fe20000410000 */
[----:B------:R-:W-:Y:S01]  /*117c0*/  FMUL.FTZ R61, R2, R61 ;  /* 0x0000003d023d7220 */ /* 0x000fe20000410000 */
[C---:B------:R-:W-:Y:S01]  /*117d0*/  FMUL.FTZ R62, R0.reuse, R62 ;  /* 0x0000003e003e7220 */ /* 0x040fe20000410000 */
[C---:B------:R-:W-:Y:S01]  /*117e0*/  HMMA.16816.F32 R56, R168.reuse, R138, R56 ;  /* 0x0000008aa838723c */ /* 0x040fe20000001838 */
[----:B------:R-:W5:Y:S05]  /*117f0*/  LDSM.16.MT88.4 R136, [R221+0x14000] ;  /* 0x01400000dd88783b */ /* 0x000f6a0000004200 */
[----:B------:R-:W-:Y:S01]  /*11800*/  MUFU.EX2 R246, R246 ;  /* 0x000000f600f67308 */ /* 0x000fe20000000800 */
[----:B------:R-:W-:Y:S01]  /*11810*/  FMUL.FTZ R63, R0, R63 ;  /* 0x0000003f003f7220 */ /* 0x000fe20000410000 */
[C---:B------:R-:W-:Y:S03]  /*11820*/  FMUL.FTZ R64, R2.reuse, R64 ;  /* 0x0000004002407220 */ /* 0x040fe60000410000 */
[----:B------:R-:W-:Y:S01]  /*11830*/  FMUL.FTZ R65, R2, R65 ;  /* 0x0000004102417220 */ /* 0x000fe20000410000 */
        /* <DEDUP_REMOVED lines=8> */
[----:B------:R-:W4:Y:S05]  /*118c0*/  LDSM.16.MT88.4 R132, [R220+0x14000] ;  /* 0x01400000dc84783b */ /* 0x000f2a0000004200 */
[----:B------:R-:W3:Y:S01]  /*118d0*/  MUFU.EX2 R202, R202 ;  /* 0x000000ca00ca7308 */ /* 0x000ee20000000800 */
[----:B------:R-:W-:Y:S01]  /*118e0*/  FMUL.FTZ R71, R0, R71 ;  /* 0x0000004700477220 */ /* 0x000fe20000410000 */
[C---:B------:R-:W-:Y:S03]  /*118f0*/  FMUL.FTZ R72, R2.reuse, R72 ;  /* 0x0000004802487220 */ /* 0x040fe60000410000 */
[----:B------:R-:W-:Y:S01]  /*11900*/  FMUL.FTZ R73, R2, R73 ;  /* 0x0000004902497220 */ /* 0x000fe20000410000 */
[C---:B------:R-:W-:Y:S01]  /*11910*/  FMUL.FTZ R74, R0.reuse, R74 ;  /* 0x0000004a004a7220 */ /* 0x040fe20000410000 */
[----:B------:R-:W-:Y:S01]  /*11920*/  FMUL.FTZ R75, R0, R75 ;  /* 0x0000004b004b7220 */ /* 0x000fe20000410000 */
[C---:B------:R-:W-:Y:S02]  /*11930*/  HMMA.16816.F32 R68, R168.reuse, R140, R68 ;  /* 0x0000008ca844723c */ /* 0x040fe40000001844 */
[----:B------:R-:W3:Y:S01]  /*11940*/  MUFU.EX2 R200, R200 ;  /* 0x000000c800c87308 */ /* 0x000ee20000000800 */
[C---:B------:R-:W-:Y:S01]  /*11950*/  FMUL.FTZ R76, R2.reuse, R76 ;  /* 0x0000004c024c7220 */ /* 0x040fe20000410000 */
[----:B------:R-:W-:Y:S01]  /*11960*/  FMUL.FTZ R77, R2, R77 ;  /* 0x0000004d024d7220 */ /* 0x000fe20000410000 */
[C---:B------:R-:W-:Y:S01]  /*11970*/  FMUL.FTZ R78, R0.reuse, R78 ;  /* 0x0000004e004e7220 */ /* 0x040fe20000410000 */
[C---:B------:R-:W-:Y:S01]  /*11980*/  HMMA.16816.F32 R72, R168.reuse, R142, R72 ;  /* 0x0000008ea848723c */ /* 0x040fe20000001848 */
[----:B------:R-:W2:Y:S05]  /*11990*/  LDSM.16.MT88.4 R140, [R224+0x16000] ;  /* 0x01600000e08c783b */ /* 0x000eaa0000004200 */
[----:B------:R-:W-:Y:S01]  /*119a0*/  MUFU.EX2 R248, R248 ;  /* 0x000000f800f87308 */ /* 0x000fe20000000800 */
[----:B------:R-:W-:Y:S01]  /*119b0*/  FMUL.FTZ R79, R0, R79 ;  /* 0x0000004f004f7220 */ /* 0x000fe20000410000 */
[C---:B------:R-:W-:Y:S03]  /*119c0*/  FMUL.FTZ R80, R2.reuse, R80 ;  /* 0x0000005002507220 */ /* 0x040fe60000410000 */
[----:B------:R-:W-:Y:S01]  /*119d0*/  FMUL.FTZ R81, R2, R81 ;  /* 0x0000005102517220 */ /* 0x000fe20000410000 */
[C---:B------:R-:W-:Y:S01]  /*119e0*/  FMUL.FTZ R82, R0.reuse, R82 ;  /* 0x0000005200527220 */ /* 0x040fe20000410000 */
[----:B------:R-:W-:Y:S01]  /*119f0*/  FMUL.FTZ R83, R0, R83 ;  /* 0x0000005300537220 */ /* 0x000fe20000410000 */
[C---:B-1----:R-:W-:Y:S02]  /*11a00*/  HMMA.16816.F32 R76, R168.reuse, R144, R76 ;  /* 0x00000090a84c723c */ /* 0x042fe4000000184c */
[----:B------:R-:W1:Y:S01]  /*11a10*/  MUFU.EX2 R250, R250 ;  /* 0x000000fa00fa7308 */ /* 0x000e620000000800 */
[C---:B------:R-:W-:Y:S01]  /*11a20*/  FMUL.FTZ R84, R2.reuse, R84 ;  /* 0x0000005402547220 */ /* 0x040fe20000410000 */
[----:B------:R-:W-:Y:S01]  /*11a30*/  FMUL.FTZ R85, R2, R85 ;  /* 0x0000005502557220 */ /* 0x000fe20000410000 */
[C---:B------:R-:W-:Y:S01]  /*11a40*/  FMUL.FTZ R86, R0.reuse, R86 ;  /* 0x0000005600567220 */ /* 0x040fe20000410000 */
[C---:B------:R-:W-:Y:S01]  /*11a50*/  HMMA.16816.F32 R80, R168.reuse, R146, R80 ;  /* 0x00000092a850723c */ /* 0x040fe20000001850 */
[----:B------:R-:W-:Y:S05]  /*11a60*/  LDSM.16.MT88.4 R144, [R222+0x10800] ;  /* 0x01080000de90783b */ /* 0x000fea0000004200 */
[----:B------:R-:W-:Y:S01]  /*11a70*/  MUFU.EX2 R252, R252 ;  /* 0x000000fc00fc7308 */ /* 0x000fe20000000800 */
[----:B------:R-:W-:Y:S01]  /*11a80*/  FMUL.FTZ R87, R0, R87 ;  /* 0x0000005700577220 */ /* 0x000fe20000410000 */
[C---:B------:R-:W-:Y:S03]  /*11a90*/  FMUL.FTZ R88, R2.reuse, R88 ;  /* 0x0000005802587220 */ /* 0x040fe60000410000 */
[----:B------:R-:W-:Y:S01]  /*11aa0*/  FMUL.FTZ R89, R2, R89 ;  /* 0x0000005902597220 */ /* 0x000fe20000410000 */
[C---:B------:R-:W-:Y:S01]  /*11ab0*/  FMUL.FTZ R90, R0.reuse, R90 ;  /* 0x0000005a005a7220 */ /* 0x040fe20000410000 */
[----:B------:R-:W-:Y:S01]  /*11ac0*/  FMUL.FTZ R91, R0, R91 ;  /* 0x0000005b005b7220 */ /* 0x000fe20000410000 */
[C---:B-----5:R-:W-:Y:S03]  /*11ad0*/  HMMA.16816.F32 R84, R168.reuse, R136, R84 ;  /* 0x00000088a854723c */ /* 0x060fe60000001854 */
[C---:B------:R-:W-:Y:S01]  /*11ae0*/  FMUL.FTZ R92, R2.reuse, R92 ;  /* 0x0000005c025c7220 */ /* 0x040fe20000410000 */
[----:B------:R-:W-:Y:S01]  /*11af0*/  FMUL.FTZ R93, R2, R93 ;  /* 0x0000005d025d7220 */ /* 0x000fe20000410000 */
[C---:B------:R-:W-:Y:S01]  /*11b00*/  FMUL.FTZ R94, R0.reuse, R94 ;  /* 0x0000005e005e7220 */ /* 0x040fe20000410000 */
[C---:B------:R-:W-:Y:S01]  /*11b10*/  HMMA.16816.F32 R88, R168.reuse, R138, R88 ;  /* 0x0000008aa858723c */ /* 0x040fe20000001858 */
[----:B------:R-:W5:Y:S04]  /*11b20*/  LDSM.16.MT88.4 R136, [R222+0x16000] ;  /* 0x01600000de88783b */ /* 0x000f680000004200 */
        /* <DEDUP_REMOVED lines=47> */
[C---:B------:R-:W-:Y:S01]  /*11e20*/  FMUL.FTZ R131, R0.reuse, R131 ;  /* 0x0000008300837220 */ /* 0x040fe20000410000 */
[C---:B--2---:R-:W-:Y:S03]  /*11e30*/  HMMA.16816.F32 R124, R168.reuse, R140, R124 ;  /* 0x0000008ca87c723c */ /* 0x044fe6000000187c */
[----:B------:R-:W-:Y:S01]  /*11e40*/  F2FP.F16.F32.PACK_AB R132, R197, R192 ;  /* 0x000000c0c584723e */ /* 0x000fe200000000ff */
[----:B------:R-:W-:Y:S01]  /*11e50*/  FFMA.FTZ R195, R0, R243, R195 ;  /* 0x000000f300c37223 */ /* 0x000fe200000100c3 */
[----:B------:R-:W-:Y:S01]  /*11e60*/  F2FP.F16.F32.PACK_AB R134, R199, R194 ;  /* 0x000000c2c786723e */ /* 0x000fe200000000ff */
[----:B------:R-:W-:Y:S01]  /*11e70*/  HMMA.16816.F32 R128, R168, R142, R128 ;  /* 0x0000008ea880723c */ /* 0x000fe20000001880 */
[----:B------:R-:W2:Y:S04]  /*11e80*/  LDSM.16.MT88.4 R140, [R221+0x12800] ;  /* 0x01280000dd8c783b */ /* 0x000ea80000004200 */
[----:B------:R-:W-:Y:S01]  /*11e90*/  F2FP.F16.F32.PACK_AB R133, R201, R196 ;  /* 0x000000c4c985723e */ /* 0x000fe200000000ff */
[----:B------:R-:W-:Y:S01]  /*11ea0*/  FFMA.FTZ R193, R2, R245, R193 ;  /* 0x000000f502c17223 */ /* 0x000fe200000100c1 */
[----:B---3--:R-:W-:Y:S01]  /*11eb0*/  F2FP.F16.F32.PACK_AB R135, R203, R198 ;  /* 0x000000c6cb87723e */ /* 0x008fe200000000ff */
[----:B------:R-:W-:Y:S01]  /*11ec0*/  FADD.FTZ R195, R167, R195 ;  /* 0x000000c3a7c37221 */ /* 0x000fe20000010000 */
[----:B------:R-:W3:Y:S02]  /*11ed0*/  LDSM.16.MT88.4 R168, [R220+0x12800] ;  /* 0x01280000dca8783b */ /* 0x000ee40000004200 */
[----:B------:R-:W-:Y:S01]  /*11ee0*/  MOV R2, R3 ;  /* 0x0000000300027202 */ /* 0x000fe20000000f00 */
[----:B------:R-:W-:Y:S01]  /*11ef0*/  FADD.FTZ R190, R190, R193 ;  /* 0x000000c1bebe7221 */ /* 0x000fe20000010000 */
[----:B------:R-:W-:Y:S01]  /*11f00*/  FADD.FTZ R166, R166, R195 ;  /* 0x000000c3a6a67221 */ /* 0x000fe20000010000 */
[C---:B-----5:R-:W-:Y:S05]  /*11f10*/  HMMA.16816.F32 R4, R132.reuse, R136, R4 ;  /* 0x000000888404723c */ /* 0x060fea0000001804 */
        /* <DEDUP_REMOVED lines=12> */
[----:B------:R-:W1:Y:S04]  /*11fe0*/  LDSM.16.MT88.4 R148, [R220+0x14800] ;  /* 0x01480000dc94783b */ /* 0x000e680000004200 */
[----:B------:R-:W-:Y:S01]  /*11ff0*/  FADD.FTZ R203, R202, R203 ;  /* 0x000000cbcacb7221 */ /* 0x000fe20000010000 */
[C---:B------:R-:W-:Y:S06]  /*12000*/  HMMA.16816.F32 R28, R132.reuse, R152, R28 ;  /* 0x00000098841c723c */ /* 0x040fec000000181c */
        /* <DEDUP_REMOVED lines=8> */
[C---:B--2---:R-:W-:Y:S06]  /*12090*/  HMMA.16816.F32 R52, R132.reuse, R140, R52 ;  /* 0x0000008c8434723c */ /* 0x044fec0000001834 */
[C---:B------:R-:W-:Y:S01]  /*120a0*/  HMMA.16816.F32 R56, R132.reuse, R142, R56 ;  /* 0x0000008e8438723c */ /* 0x040fe20000001838 */
[----:B------:R-:W-:Y:S05]  /*120b0*/  LDSM.16.MT88.4 R140, [R221+0x16800] ;  /* 0x01680000dd8c783b */ /* 0x000fea0000004200 */
[C---:B---3--:R-:W-:Y:S06]  /*120c0*/  HMMA.16816.F32 R60, R132.reuse, R168, R60 ;  /* 0x000000a8843c723c */ /* 0x048fec000000183c */
[C---:B------:R-:W-:Y:S01]  /*120d0*/  HMMA.16816.F32 R64, R132.reuse, R170, R64 ;  /* 0x000000aa8440723c */ /* 0x040fe20000001840 */
[----:B------:R-:W-:Y:S05]  /*120e0*/  LDSM.16.MT88.4 R168, [R222+0x13000] ;  /* 0x01300000dea8783b */ /* 0x000fea0000004200 */
[C---:B----4-:R-:W-:Y:S06]  /*120f0*/  HMMA.16816.F32 R68, R132.reuse, R136, R68 ;  /* 0x000000888444723c */ /* 0x050fec0000001844 */
[C---:B------:R-:W-:Y:S01]  /*12100*/  HMMA.16816.F32 R72, R132.reuse, R138, R72 ;  /* 0x0000008a8448723c */ /* 0x040fe20000001848 */
[----:B------:R-:W2:Y:S05]  /*12110*/  LDSM.16.MT88.4 R136, [R222+0x16800] ;  /* 0x01680000de88783b */ /* 0x000eaa0000004200 */
[C---:B-----5:R-:W-:Y:S06]  /*12120*/  HMMA.16816.F32 R76, R132.reuse, R144, R76 ;  /* 0x00000090844c723c */ /* 0x060fec000000184c */
        /* <DEDUP_REMOVED lines=11> */
[C---:B--2---:R-:W-:Y:S06]  /*121e0*/  HMMA.16816.F32 R108, R132.reuse, R136, R108 ;  /* 0x00000088846c723c */ /* 0x044fec000000186c */
[C---:B------:R-:W-:Y:S05]  /*121f0*/  HMMA.16816.F32 R112, R132.reuse, R138, R112 ;  /* 0x0000008a8470723c */ /* 0x040fea0000001870 */
[----:B------:R-:W-:Y:S01]  /*12200*/  F2FP.F16.F32.PACK_AB R136, R251, R244 ;  /* 0x000000f4fb88723e */ /* 0x000fe200000000ff */
[C---:B------:R-:W-:Y:S05]  /*12210*/  HMMA.16816.F32 R116, R132.reuse, R140, R116 ;  /* 0x0000008c8474723c */ /* 0x040fea0000001874 */
[----:B------:R-:W-:Y:S01]  /*12220*/  F2FP.F16.F32.PACK_AB R138, R249, R246 ;  /* 0x000000f6f98a723e */ /* 0x000fe200000000ff */
[C---:B------:R-:W-:Y:S01]  /*12230*/  HMMA.16816.F32 R120, R132.reuse, R142, R120 ;  /* 0x0000008e8478723c */ /* 0x040fe20000001878 */
[----:B------:R-:W2:Y:S04]  /*12240*/  LDSM.16.MT88.4 R140, [R221+0x11000] ;  /* 0x01100000dd8c783b */ /* 0x000ea80000004200 */
[----:B------:R-:W-:Y:S01]  /*12250*/  F2FP.F16.F32.PACK_AB R137, R200, R202 ;  /* 0x000000cac889723e */ /* 0x000fe200000000ff */
[C---:B---3--:R-:W-:Y:S05]  /*12260*/  HMMA.16816.F32 R124, R132.reuse, R144, R124 ;  /* 0x00000090847c723c */ /* 0x048fea000000187c */
[----:B------:R-:W-:Y:S01]  /*12270*/  F2FP.F16.F32.PACK_AB R139, R250, R248 ;  /* 0x000000f8fa8b723e */ /* 0x000fe200000000ff */
[----:B------:R-:W-:Y:S01]  /*12280*/  HMMA.16816.F32 R128, R132, R146, R128 ;  /* 0x000000928480723c */ /* 0x000fe20000001880 */
[----:B------:R-:W3:Y:S05]  /*12290*/  LDSM.16.MT88.4 R132, [R220+0x13000] ;  /* 0x01300000dc84783b */ /* 0x000eea0000004200 */
[C---:B-1----:R-:W-:Y:S03]  /*122a0*/  HMMA.16816.F32 R4, R136.reuse, R148, R4 ;  /* 0x000000948804723c */ /* 0x042fe60000001804 */
[----:B------:R-:W1:Y:S03]  /*122b0*/  LDSM.16.MT88.4 R144, [R224+0x15000] ;  /* 0x01500000e090783b */ /* 0x000e660000004200 */
[C---:B------:R-:W-:Y:S05]  /*122c0*/  HMMA.16816.F32 R8, R136.reuse, R150, R8 ;  /* 0x000000968808723c */ /* 0x040fea0000001808 */
[----:B------:R-:W5:Y:S01]  /*122d0*/  LDSM.16.MT88.4 R148, [R222+0x15000] ;  /* 0x01500000de94783b */ /* 0x000f620000004200 */
[C---:B----4-:R-:W-:Y:S06]  /*122e0*/  HMMA.16816.F32 R12, R136.reuse, R152, R12 ;  /* 0x00000098880c723c */ /* 0x050fec000000180c */
[C---:B------:R-:W-:Y:S01]  /*122f0*/  HMMA.16816.F32 R16, R136.reuse, R154, R16 ;  /* 0x0000009a8810723c */ /* 0x040fe20000001810 */
[----:B------:R-:W4:Y:S05]  /*12300*/  LDSM.16.MT88.4 R152, [R221+0x15000] ;  /* 0x01500000dd98783b */ /* 0x000f2a0000004200 */
[C---:B--2---:R-:W-:Y:S06]  /*12310*/  HMMA.16816.F32 R20, R136.reuse, R140, R20 ;  /* 0x0000008c8814723c */ /* 0x044fec0000001814 */
[C---:B------:R-:W-:Y:S01]  /*12320*/  HMMA.16816.F32 R24, R136.reuse, R142, R24 ;  /* 0x0000008e8818723c */ /* 0x040fe20000001818 */
[----:B------:R-:W2:Y:S05]  /*12330*/  LDSM.16.MT88.4 R140, [R220+0x15000] ;  /* 0x01500000dc8c783b */ /* 0x000eaa0000004200 */
[C---:B------:R-:W-:Y:S06]  /*12340*/  HMMA.16816.F32 R28, R136.reuse, R156, R28 ;  /* 0x0000009c881c723c */ /* 0x040fec000000181c */
[C---:B------:R-:W-:Y:S01]  /*12350*/  HMMA.16816.F32 R32, R136.reuse, R158, R32 ;  /* 0x0000009e8820723c */ /* 0x040fe20000001820 */
[----:B------:R-:W2:Y:S05]  /*12360*/  LDSM.16.MT88.4 R156, [R224+0x17000] ;  /* 0x01700000e09c783b */ /* 0x000eaa0000004200 */
[C---:B------:R-:W-:Y:S01]  /*12370*/  HMMA.16816.F32 R36, R136.reuse, R160, R36 ;  /* 0x000000a08824723c */ /* 0x040fe20000001824 */
[----:B------:R-:W-:Y:S05]  /*12380*/  MUFU.EX2 R161, R181 ;  /* 0x000000b500a17308 */ /* 0x000fea0000000800 */
[C---:B------:R-:W-:Y:S05]  /*12390*/  HMMA.16816.F32 R40, R136.reuse, R162, R40 ;  /* 0x000000a28828723c */ /* 0x040fea0000001828 */
[----:B------:R3:W2:Y:S01]  /*123a0*/  MUFU.EX2 R163, R182 ;  /* 0x000000b600a37308 */ /* 0x0006a20000000800 */
[C---:B------:R-:W-:Y:S06]  /*123b0*/  HMMA.16816.F32 R44, R136.reuse, R168, R44 ;  /* 0x000000a8882c723c */ /* 0x040fec000000182c */
[C---:B------:R-:W-:Y:S06]  /*123c0*/  HMMA.16816.F32 R48, R136.reuse, R170, R48 ;  /* 0x000000aa8830723c */ /* 0x040fec0000001830 */
[C---:B------:R-:W-:Y:S01]  /*123d0*/  HMMA.16816.F32 R52, R136.reuse, R172, R52 ;  /* 0x000000ac8834723c */ /* 0x040fe20000001834 */
[----:B---3--:R-:W-:Y:S05]  /*123e0*/  LDSM.16.MT88.4 R180, [R222+0x13800] ;  /* 0x01380000deb4783b */ /* 0x008fea0000004200 */
[C---:B------:R-:W-:Y:S03]  /*123f0*/  HMMA.16816.F32 R56, R136.reuse, R174, R56 ;  /* 0x000000ae8838723c */ /* 0x040fe60000001838 */
[----:B------:R-:W-:Y:S03]  /*12400*/  LDSM.16.MT88.4 R172, [R220+0x11800] ;  /* 0x01180000dcac783b */ /* 0x000fe60000004200 */
[C---:B------:R-:W-:Y:S06]  /*12410*/  HMMA.16816.F32 R60, R136.reuse, R132, R60 ;  /* 0x00000084883c723c */ /* 0x040fec000000183c */
[C---:B------:R-:W-:Y:S01]  /*12420*/  HMMA.16816.F32 R64, R136.reuse, R134, R64 ;  /* 0x000000868840723c */ /* 0x040fe20000001840 */
[----:B------:R-:W3:Y:S05]  /*12430*/  LDSM.16.MT88.4 R132, [R222+0x17000] ;  /* 0x01700000de84783b */ /* 0x000eea0000004200 */
[C---:B-1----:R-:W-:Y:S06]  /*12440*/  HMMA.16816.F32 R68, R136.reuse, R144, R68 ;  /* 0x000000908844723c */ /* 0x042fec0000001844 */
[C---:B------:R-:W-:Y:S01]  /*12450*/  HMMA.16816.F32 R72, R136.reuse, R146, R72 ;  /* 0x000000928848723c */ /* 0x040fe20000001848 */
[----:B------:R-:W1:Y:S05]  /*12460*/  LDSM.16.MT88.4 R144, [R221+0x17000] ;  /* 0x01700000dd90783b */ /* 0x000e6a0000004200 */
[C---:B-----5:R-:W-:Y:S06]  /*12470*/  HMMA.16816.F32 R76, R136.reuse, R148, R76 ;  /* 0x00000094884c723c */ /* 0x060fec000000184c */
[C---:B------:R-:W-:Y:S01]  /*12480*/  HMMA.16816.F32 R80, R136.reuse, R150, R80 ;  /* 0x000000968850723c */ /* 0x040fe20000001850 */
[----:B------:R-:W-:Y:S05]  /*12490*/  LDSM.16.MT88.4 R148, [R222+0x11800] ;  /* 0x01180000de94783b */ /* 0x000fea0000004200 */
[C---:B----4-:R-:W-:Y:S06]  /*124a0*/  HMMA.16816.F32 R84, R136.reuse, R152, R84 ;  /* 0x000000988854723c */ /* 0x050fec0000001854 */
[C---:B------:R-:W-:Y:S05]  /*124b0*/  HMMA.16816.F32 R88, R136.reuse, R154, R88 ;  /* 0x0000009a8858723c */ /* 0x040fea0000001858 */
[--C-:B------:R-:W-:Y:S01]  /*124c0*/  FFMA.FTZ R152, R176, UR4, -R177.reuse ;  /* 0x00000004b0987c23 */ /* 0x100fe200080108b1 */
[C---:B--2---:R-:W-:Y:S03]  /*124d0*/  HMMA.16816.F32 R92, R136.reuse, R140, R92 ;  /* 0x0000008c885c723c */ /* 0x044fe6000000185c */
[----:B------:R-:W2:Y:S02]  /*124e0*/  MUFU.EX2 R160, R152 ;  /* 0x0000009800a07308 */ /* 0x000ea40000000800 */
[----:B------:R-:W-:Y:S01]  /*124f0*/  FFMA.FTZ R177, R165, UR4, -R177 ;  /* 0x00000004a5b17c23 */ /* 0x000fe200080108b1 */
[C---:B------:R-:W-:Y:S01]  /*12500*/  HMMA.16816.F32 R96, R136.reuse, R142, R96 ;  /* 0x0000008e8860723c */ /* 0x040fe20000001860 */
[----:B------:R-:W4:Y:S06]  /*12510*/  LDSM.16.MT88.4 R140, [R220+0x17000] ;  /* 0x01700000dc8c783b */ /* 0x000f2c0000004200 */
[----:B------:R5:W2:Y:S01]  /*12520*/  MUFU.EX2 R165, R177 ;  /* 0x000000b100a57308 */ /* 0x000aa20000000800 */
[C---:B------:R-:W-:Y:S06]  /*12530*/  HMMA.16816.F32 R100, R136.reuse, R156, R100 ;  /* 0x0000009c8864723c */ /* 0x040fec0000001864 */
[C---:B------:R-:W-:Y:S01]  /*12540*/  HMMA.16816.F32 R104, R136.reuse, R158, R104 ;  /* 0x0000009e8868723c */ /* 0x040fe20000001868 */
[----:B------:R-:W2:Y:S05]  /*12550*/  LDSM.16.MT88.4 R156, [R224+0x11800] ;  /* 0x01180000e09c783b */ /* 0x000eaa0000004200 */
[C---:B---3--:R-:W-:Y:S03]  /*12560*/  HMMA.16816.F32 R108, R136.reuse, R132, R108 ;  /* 0x00000084886c723c */ /* 0x048fe6000000186c */
[----:B-----5:R-:W-:Y:S03]  /*12570*/  LDSM.16.MT88.4 R176, [R224+0x13800] ;  /* 0x01380000e0b0783b */ /* 0x020fe60000004200 */
[C---:B------:R-:W-:Y:S06]  /*12580*/  HMMA.16816.F32 R112, R136.reuse, R134, R112 ;  /* 0x000000868870723c */ /* 0x040fec0000001870 */
[C---:B-1----:R-:W-:Y:S01]  /*12590*/  HMMA.16816.F32 R116, R136.reuse, R144, R116 ;  /* 0x000000908874723c */ /* 0x042fe20000001874 */
[----:B------:R-:W1:Y:S05]  /*125a0*/  LDSM.16.MT88.4 R132, [R221+0x11800] ;  /* 0x01180000dd84783b */ /* 0x000e6a0000004200 */
[C---:B------:R-:W-:Y:S06]  /*125b0*/  HMMA.16816.F32 R120, R136.reuse, R146, R120 ;  /* 0x000000928878723c */ /* 0x040fec0000001878 */
[C---:B----4-:R-:W-:Y:S06]  /*125c0*/  HMMA.16816.F32 R124, R136.reuse, R140, R124 ;  /* 0x0000008c887c723c */ /* 0x050fec000000187c */
[----:B------:R-:W-:Y:S05]  /*125d0*/  HMMA.16816.F32 R128, R136, R142, R128 ;  /* 0x0000008e8880723c */ /* 0x000fea0000001880 */
[----:B------:R-:W-:Y:S02]  /*125e0*/  MOV R140, R163 ;  /* 0x000000a3008c7202 */ /* 0x000fe40000000f00 */
[----:B------:R-:W-:Y:S04]  /*125f0*/  MOV R137, R184 ;  /* 0x000000b800897202 */ /* 0x000fe80000000f00 */
[----:B------:R-:W-:Y:S02]  /*12600*/  MOV R138, R186 ;  /* 0x000000ba008a7202 */ /* 0x000fe40000000f00 */
[----:B------:R-:W-:Y:S02]  /*12610*/  MOV R139, R187 ;  /* 0x000000bb008b7202 */ /* 0x000fe40000000f00 */
[----:B--2---:R-:W-:Y:S01]  /*12620*/  MOV R141, R160 ;  /* 0x000000a0008d7202 */ /* 0x004fe20000000f00 */
[----:B------:R-:W2:Y:S01]  /*12630*/  LDSM.16.MT88.4 R184, [R221+0x13800] ;  /* 0x01380000ddb8783b */ /* 0x000ea20000004200 */
[----:B------:R-:W-:Y:S02]  /*12640*/  MOV R136, R161 ;  /* 0x000000a100887202 */ /* 0x000fe40000000f00 */
[----:B------:R-:W-:Y:S02]  /*12650*/  F2FP.F16.F32.PACK_AB R168, R138, R252 ;  /* 0x000000fc8aa8723e */ /* 0x000fe400000000ff */
[----:B------:R-:W-:Y:S02]  /*12660*/  F2FP.F16.F32.PACK_AB R170, R140, R136 ;  /* 0x000000888caa723e */ /* 0x000fe400000000ff */
[----:B------:R-:W-:Y:S02]  /*12670*/  F2FP.F16.F32.PACK_AB R169, R137, R139 ;  /* 0x0000008b89a9723e */ /* 0x000fe400000000ff */
[-C--:B------:R-:W-:Y:S07]  /*12680*/  F2FP.F16.F32.PACK_AB R171, R165, R141.reuse ;  /* 0x0000008da5ab723e */ /* 0x080fee00000000ff */
[C---:B------:R-:W-:Y:S01]  /*12690*/  HMMA.16816.F32 R160, R168.reuse, R156, R4 ;  /* 0x0000009ca8a0723c */ /* 0x040fe20000001804 */
[----:B------:R-:W3:Y:S05]  /*126a0*/  LDSM.16.MT88.4 R4, [R220+0x13800] ;  /* 0x01380000dc04783b */ /* 0x000eea0000004200 */
[C---:B------:R-:W-:Y:S03]  /*126b0*/  HMMA.16816.F32 R156, R168.reuse, R158, R8 ;  /* 0x0000009ea89c723c */ /* 0x040fe60000001808 */
[----:B------:R-:W4:Y:S03]  /*126c0*/  LDSM.16.MT88.4 R8, [R224+0x15800] ;  /* 0x01580000e008783b */ /* 0x000f260000004200 */
[C---:B------:R-:W-:Y:S05]  /*126d0*/  HMMA.16816.F32 R152, R168.reuse, R148, R12 ;  /* 0x00000094a898723c */ /* 0x040fea000000180c */
[----:B------:R-:W5:Y:S01]  /*126e0*/  LDSM.16.MT88.4 R12, [R222+0x15800] ;  /* 0x01580000de0c783b */ /* 0x000f620000004200 */
[C---:B------:R-:W-:Y:S06]  /*126f0*/  HMMA.16816.F32 R148, R168.reuse, R150, R16 ;  /* 0x00000096a894723c */ /* 0x040fec0000001810 */
[C---:B-1----:R-:W-:Y:S01]  /*12700*/  HMMA.16816.F32 R144, R168.reuse, R132, R20 ;  /* 0x00000084a890723c */ /* 0x042fe20000001814 */
[----:B------:R-:W1:Y:S06]  /*12710*/  LDSM.16.MT88.4 R16, [R221+0x15800] ;  /* 0x01580000dd10783b */ /* 0x000e6c0000004200 */
[----:B------:R-:W-:Y:S02]  /*12720*/  MOV R132, R140 ;  /* 0x0000008c00847202 */ /* 0x000fe40000000f00 */
[----:B------:R-:W1:Y:S02]  /*12730*/  LDSM.16.MT88.4 R20, [R220+0x15800] ;  /* 0x01580000dc14783b */ /* 0x000e640000004200 */
[----:B------:R-:W-:Y:S02]  /*12740*/  MOV R133, R141 ;  /* 0x0000008d00857202 */ /* 0x000fe40000000f00 */
[C---:B------:R-:W-:Y:S07]  /*12750*/  HMMA.16816.F32 R140, R168.reuse, R134, R24 ;  /* 0x00000086a88c723c */ /* 0x040fee0000001818 */
[----:B------:R-:W-:Y:S04]  /*12760*/  MOV R24, R136 ;  /* 0x0000008800187202 */ /* 0x000fe80000000f00 */
[----:B------:R-:W-:Y:S02]  /*12770*/  MOV R25, R137 ;  /* 0x0000008900197202 */ /* 0x000fe40000000f00 */
[----:B------:R-:W-:Y:S02]  /*12780*/  MOV R26, R138 ;  /* 0x0000008a001a7202 */ /* 0x000fe40000000f00 */
[----:B------:R-:W-:Y:S02]  /*12790*/  MOV R27, R139 ;  /* 0x0000008b001b7202 */ /* 0x000fe40000000f00 */
[C---:B------:R-:W-:Y:S01]  /*127a0*/  HMMA.16816.F32 R136, R168.reuse, R172, R28 ;  /* 0x000000aca888723c */ /* 0x040fe2000000181c */
[----:B------:R-:W-:Y:S06]  /*127b0*/  LDSM.16.MT88.4 R28, [R222+0x17800] ;  /* 0x01780000de1c783b */ /* 0x000fec0000004200 */
[----:B------:R-:W-:Y:S04]  /*127c0*/  MOV R173, R132 ;  /* 0x0000008400ad7202 */ /* 0x000fe80000000f00 */
[----:B------:R-:W-:Y:S02]  /*127d0*/  MOV R172, R133 ;  /* 0x0000008500ac7202 */ /* 0x000fe40000000f00 */
[C---:B------:R-:W-:Y:S06]  /*127e0*/  HMMA.16816.F32 R132, R168.reuse, R174, R32 ;  /* 0x000000aea884723c */ /* 0x040fec0000001820 */
[C---:B------:R-:W-:Y:S05]  /*127f0*/  HMMA.16816.F32 R36, R168.reuse, R176, R36 ;  /* 0x000000b0a824723c */ /* 0x040fea0000001824 */
[----:B------:R-:W-:Y:S01]  /*12800*/  MOV R35, R24 ;  /* 0x0000001800237202 */ /* 0x000fe20000000f00 */
[C---:B------:R-:W-:Y:S05]  /*12810*/  HMMA.16816.F32 R40, R168.reuse, R178, R40 ;  /* 0x000000b2a828723c */ /* 0x040fea0000001828 */
[----:B------:R-:W-:Y:S01]  /*12820*/  MOV R34, R25 ;  /* 0x0000001900227202 */ /* 0x000fe20000000f00 */
[C---:B------:R-:W-:Y:S05]  /*12830*/  HMMA.16816.F32 R44, R168.reuse, R180, R44 ;  /* 0x000000b4a82c723c */ /* 0x040fea000000182c */
[----:B------:R-:W-:Y:S01]  /*12840*/  MOV R33, R26 ;  /* 0x0000001a00217202 */ /* 0x000fe20000000f00 */
[C---:B------:R-:W-:Y:S05]  /*12850*/  HMMA.16816.F32 R48, R168.reuse, R182, R48 ;  /* 0x000000b6a830723c */ /* 0x040fea0000001830 */
[----:B------:R-:W-:Y:S01]  /*12860*/  MOV R32, R27 ;  /* 0x0000001b00207202 */ /* 0x000fe20000000f00 */
[C---:B--2---:R-:W-:Y:S01]  /*12870*/  HMMA.16816.F32 R52, R168.reuse, R184, R52 ;  /* 0x000000b8a834723c */ /* 0x044fe20000001834 */
[----:B------:R-:W2:Y:S05]  /*12880*/  LDSM.16.MT88.4 R24, [R224+0x17800] ;  /* 0x01780000e018783b */ /* 0x000eaa0000004200 */
[C---:B------:R-:W-:Y:S06]  /*12890*/  HMMA.16816.F32 R56, R168.reuse, R186, R56 ;  /* 0x000000baa838723c */ /* 0x040fec0000001838 */
[C---:B---3--:R-:W-:Y:S06]  /*128a0*/  HMMA.16816.F32 R60, R168.reuse, R4, R60 ;  /* 0x00000004a83c723c */ /* 0x048fec000000183c */
[C---:B------:R-:W-:Y:S01]  /*128b0*/  HMMA.16816.F32 R64, R168.reuse, R6, R64 ;  /* 0x00000006a840723c */ /* 0x040fe20000001840 */
[----:B------:R-:W3:Y:S05]  /*128c0*/  LDSM.16.MT88.4 R4, [R221+0x17800] ;  /* 0x01780000dd04783b */ /* 0x000eea0000004200 */
[C---:B----4-:R-:W-:Y:S06]  /*128d0*/  HMMA.16816.F32 R68, R168.reuse, R8, R68 ;  /* 0x00000008a844723c */ /* 0x050fec0000001844 */
[C---:B------:R-:W-:Y:S01]  /*128e0*/  HMMA.16816.F32 R72, R168.reuse, R10, R72 ;  /* 0x0000000aa848723c */ /* 0x040fe20000001848 */
[----:B------:R-:W4:Y:S05]  /*128f0*/  LDSM.16.MT88.4 R8, [R220+0x17800] ;  /* 0x01780000dc08783b */ /* 0x000f2a0000004200 */
[C---:B-----5:R-:W-:Y:S06]  /*12900*/  HMMA.16816.F32 R76, R168.reuse, R12, R76 ;  /* 0x0000000ca84c723c */ /* 0x060fec000000184c */
[C---:B------:R-:W-:Y:S05]  /*12910*/  HMMA.16816.F32 R80, R168.reuse, R14, R80 ;  /* 0x0000000ea850723c */ /* 0x040fea0000001850 */
[----:B------:R-:W-:Y:S01]  /*12920*/  FADD.FTZ R13, R189, R190 ;  /* 0x000000bebd0d7221 */ /* 0x000fe20000010000 */
[C---:B-1----:R-:W-:Y:S05]  /*12930*/  HMMA.16816.F32 R84, R168.reuse, R16, R84 ;  /* 0x00000010a854723c */ /* 0x042fea0000001854 */
        /* <DEDUP_REMOVED lines=31> */
[----:B------:R-:W-:Y:S01]  /*12b30*/  MOV R0, R164 ;  /* 0x000000a400007202 */ /* 0x000fe20000000f00 */
[----:B------:R-:W-:Y:S06]  /*12b40*/  @P0 BRA `(.L_x_3184) ;  /* 0xffffffb000b80947 */ /* 0x000fec000383ffff */
.L_x_3180:
[----:B------:R-:W1:Y:S01]  /*12b50*/  SHFL.BFLY PT, R0, R243, 0x2, 0x1f ;  /* 0x0c401f00f3007f89 */ /* 0x000e6200000e0000 */
[----:B------:R-:W2:Y:S01]  /*12b60*/  S2UR UR6, SR_CgaCtaId ;  /* 0x00000000000679c3 */ /* 0x000ea20000008800 */
[----:B------:R-:W-:Y:S01]  /*12b70*/  MOV R7, 0x3f800000 ;  /* 0x3f80000000077802 */ /* 0x000fe20000000f00 */
[----:B------:R-:W-:Y:S01]  /*12b80*/  UMOV UR4, 0x400 ;  /* 0x0000040000047882 */ /* 0x000fe20000000000 */
[----:B------:R-:W3:Y:S01]  /*12b90*/  SHFL.BFLY PT, R2, R245, 0x2, 0x1f ;  /* 0x0c401f00f5027f89 */ /* 0x000ee200000e0000 */
[----:B------:R-:W-:Y:S01]  /*12ba0*/  MOV R6, 0x3f800000 ;  /* 0x3f80000000067802 */ /* 0x000fe20000000f00 */
[----:B------:R-:W-:Y:S03]  /*12bb0*/  BSSY B0, `(.L_x_3185) ;  /* 0x0000136000007945 */ /* 0x000fe60003800000 */
[----:B------:R-:W-:Y:S06]  /*12bc0*/  BAR.SYNC.DEFER_BLOCKING 0x0 ;  /* 0x0000000000007b1d */ /* 0x000fec0000010000 */
[----:B------:R-:W4:Y:S01]  /*12bd0*/  S2R R33, SR_CTAID.Y ;  /* 0x0000000000217919 */ /* 0x000f220000002600 */
[----:B-1----:R-:W-:Y:S01]  /*12be0*/  FADD.FTZ R5, R0, R243 ;  /* 0x000000f300057221 */ /* 0x002fe20000010000 */
[----:B--2---:R-:W-:Y:S01]  /*12bf0*/  ULEA UR6, UR6, UR4, 0x18 ;  /* 0x0000000406067291 */ /* 0x004fe2000f8ec03f */
[----:B------:R-:W1:Y:S01]  /*12c00*/  S2R R0, SR_TID.X ;  /* 0x0000000000007919 */ /* 0x000e620000002100 */
[----:B------:R-:W2:Y:S01]  /*12c10*/  S2UR UR4, SR_CTAID.Z ;  /* 0x00000000000479c3 */ /* 0x000ea20000002700 */
[----:B---3--:R-:W-:-:S02]  /*12c20*/  FADD.FTZ R11, R2, R245 ;  /* 0x000000f5020b7221 */ /* 0x008fc40000010000 */
[----:B------:R-:W3:Y:S04]  /*12c30*/  SHFL.BFLY PT, R2, R5, 0x1, 0x1f ;  /* 0x0c201f0005027f89 */ /* 0x000ee800000e0000 */
[----:B------:R-:W5:Y:S01]  /*12c40*/  SHFL.BFLY PT, R4, R11, 0x1, 0x1f ;  /* 0x0c201f000b047f89 */ /* 0x000f6200000e0000 */
[----:B---3--:R-:W-:Y:S01]  /*12c50*/  FADD.FTZ R2, R5, R2 ;  /* 0x0000000205027221 */ /* 0x008fe20000010000 */
[----:B-1----:R-:W-:Y:S01]  /*12c60*/  SHF.R.S32.HI R9, RZ, 0x1f, R0 ;  /* 0x0000001fff097819 */ /* 0x002fe20000011400 */
[----:B-----5:R-:W-:-:S03]  /*12c70*/  FADD.FTZ R4, R11, R4 ;  /* 0x000000040b047221 */ /* 0x020fc60000010000 */
        /* <DEDUP_REMOVED lines=12> */
[----:B------:R-:W3:Y:S01]  /*12d40*/  @P4 MUFU.RCP R7, R4 ;  /* 0x0000000400074308 */ /* 0x000ee20000001000 */
[----:B------:R-:W5:Y:S01]  /*12d50*/  S2R R10, SR_TID.X ;  /* 0x00000000000a7919 */ /* 0x000f620000002100 */
[----:B------:R-:W-:-:S02]  /*12d60*/  LOP3.LUT R13, R12, 0xfffffff0, RZ, 0xc0, !PT ;  /* 0xfffffff00c0d7812 */ /* 0x000fc400078ec0ff */
[----:B------:R-:W-:Y:S02]  /*12d70*/  SHF.L.U32 R19, R5, 0x6, RZ ;  /* 0x0000000605137819 */ /* 0x000fe400000006ff */
[----:B------:R-:W-:Y:S02]  /*12d80*/  SHF.R.S32.HI R12, RZ, 0x5, R9 ;  /* 0x00000005ff0c7819 */ /* 0x000fe40000011409 */
[----:B------:R-:W-:Y:S01]  /*12d90*/  IADD3 R17, -R17, R0, RZ ;  /* 0x0000000011117210 */ /* 0x000fe20007ffe1ff */
[C---:B-1----:R-:W-:Y:S01]  /*12da0*/  FMUL.FTZ R163, R6.reuse, R163 ;  /* 0x000000a306a37220 */ /* 0x042fe20000410000 */
[----:B------:R-:W-:Y:S01]  /*12db0*/  LOP3.LUT R15, R5, 0x1, RZ, 0xc0, !PT ;  /* 0x00000001050f7812 */ /* 0x000fe200078ec0ff */
[C---:B------:R-:W-:Y:S01]  /*12dc0*/  FMUL.FTZ R162, R6.reuse, R162 ;  /* 0x000000a206a27220 */ /* 0x040fe20000410000 */
[----:B------:R-:W-:Y:S01]  /*12dd0*/  IADD3 R13, -R13, R0, RZ ;  /* 0x000000000d0d7210 */ /* 0x000fe20007ffe1ff */
[C---:B------:R-:W-:Y:S01]  /*12de0*/  FMUL.FTZ R159, R6.reuse, R159 ;  /* 0x0000009f069f7220 */ /* 0x040fe20000410000 */
[----:B------:R-:W-:Y:S01]  /*12df0*/  LOP3.LUT R19, R19, 0x1c0, RZ, 0xc0, !PT ;  /* 0x000001c013137812 */ /* 0x000fe200078ec0ff */
[----:B------:R-:W-:Y:S01]  /*12e00*/  FMUL.FTZ R158, R6, R158 ;  /* 0x0000009e069e7220 */ /* 0x000fe20000410000 */
[----:B------:R-:W-:Y:S01]  /*12e10*/  ISETP.NE.U32.AND P0, PT, R15, 0x1, PT ;  /* 0x000000010f00780c */ /* 0x000fe20003f05070 */
[----:B---3--:R-:W-:Y:S01]  /*12e20*/  FMUL.FTZ R160, R7, R160 ;  /* 0x000000a007a07220 */ /* 0x008fe20000410000 */
[----:B------:R-:W-:Y:S01]  /*12e30*/  LEA.HI R19, R19, R19, RZ, 0x1d ;  /* 0x0000001313137211 */ /* 0x000fe200078fe8ff */
[----:B------:R-:W-:Y:S01]  /*12e40*/  FMUL.FTZ R161, R7, R161 ;  /* 0x000000a107a17220 */ /* 0x000fe20000410000 */
[----:B------:R-:W-:Y:S01]  /*12e50*/  R2P PR, R5, 0x6 ;  /* 0x0000000605007804 */ /* 0x000fe20000000000 */
        /* <DEDUP_REMOVED lines=12> */
[----:B-----5:R-:W-:Y:S01]  /*12f20*/  SHF.R.S32.HI R11, RZ, 0x1f, R10 ;  /* 0x0000001fff0b7819 */ /* 0x020fe2000001140a */
[C---:B------:R-:W-:Y:S01]  /*12f30*/  FMUL.FTZ R137, R7.reuse, R137 ;  /* 0x0000008907897220 */ /* 0x040fe20000410000 */
[C---:B------:R-:W-:Y:S01]  /*12f40*/  FMUL.FTZ R132, R7.reuse, R132 ;  /* 0x0000008407847220 */ /* 0x040fe20000410000 */
[----:B------:R-:W-:Y:S01]  /*12f50*/  FMUL.FTZ R133, R7, R133 ;  /* 0x0000008507857220 */ /* 0x000fe20000410000 */
[----:B------:R-:W-:Y:S01]  /*12f60*/  LEA.HI R14, R11, R10, RZ, 0x4 ;  /* 0x0000000a0b0e7211 */ /* 0x000fe200078f20ff */
[C---:B------:R-:W-:Y:S01]  /*12f70*/  FMUL.FTZ R36, R7.reuse, R36 ;  /* 0x0000002407247220 */ /* 0x040fe20000410000 */
[C---:B------:R-:W-:Y:S01]  /*12f80*/  FMUL.FTZ R37, R7.reuse, R37 ;  /* 0x0000002507257220 */ /* 0x040fe20000410000 */
[C---:B------:R-:W-:Y:S01]  /*12f90*/  FMUL.FTZ R40, R7.reuse, R40 ;  /* 0x0000002807287220 */ /* 0x040fe20000410000 */
[----:B------:R-:W-:Y:S01]  /*12fa0*/  SHF.R.S32.HI R8, RZ, 0x4, R14 ;  /* 0x00000004ff087819 */ /* 0x000fe2000001140e */
[C---:B------:R-:W-:Y:S01]  /*12fb0*/  FMUL.FTZ R41, R7.reuse, R41 ;  /* 0x0000002907297220 */ /* 0x040fe20000410000 */
[----:B------:R-:W-:Y:S01]  /*12fc0*/  LEA R14, R12, R17, 0x9 ;  /* 0x000000110c0e7211 */ /* 0x000fe200078e48ff */
[C---:B------:R-:W-:Y:S01]  /*12fd0*/  FMUL.FTZ R44, R7.reuse, R44 ;  /* 0x0000002c072c7220 */ /* 0x040fe20000410000 */
[----:B------:R-:W-:Y:S01]  /*12fe0*/  SHF.L.U32 R15, R8, 0x6, RZ ;  /* 0x00000006080f7819 */ /* 0x000fe200000006ff */
        /* <DEDUP_REMOVED lines=10> */
[C---:B------:R-:W-:Y:S01]  /*13090*/  FMUL.FTZ R56, R7.reuse, R56 ;  /* 0x0000003807387220 */ /* 0x040fe20000410000 */
[----:B------:R-:W-:Y:S01]  /*130a0*/  SHF.R.U32.HI R15, RZ, 0x3, R15 ;  /* 0x00000003ff0f7819 */ /* 0x000fe2000001160f */
[----:B------:R-:W-:Y:S01]  /*130b0*/  FMUL.FTZ R57, R7, R57 ;  /* 0x0000003907397220 */ /* 0x000fe20000410000 */
[----:B------:R-:W-:Y:S01]  /*130c0*/  LOP3.LUT R18, R17, 0xffffffe, RZ, 0xc0, !PT ;  /* 0x0ffffffe11127812 */ /* 0x000fe200078ec0ff */
[C---:B------:R-:W-:Y:S01]  /*130d0*/  FMUL.FTZ R60, R7.reuse, R60 ;  /* 0x0000003c073c7220 */ /* 0x040fe20000410000 */
[----:B------:R-:W-:Y:S01]  /*130e0*/  LEA R14, R14, UR6, 0x2 ;  /* 0x000000060e0e7c11 */ /* 0x000fe2000f8e10ff */
        /* <DEDUP_REMOVED lines=99> */
[----:B------:R-:W-:Y:S01]  /*13720*/  @P4 MUFU.LG2 R4, R4 ;  /* 0x0000000400044308 */ /* 0x000fe20000000c00 */
[----:B------:R-:W-:Y:S01]  /*13730*/  IADD3 R6, R14, -0x20, RZ ;  /* 0xffffffe00e067810 */ /* 0x000fe20007ffe0ff */
[----:B------:R-:W-:Y:S01]  /*13740*/  STS.64 [R14+0x800], R162 ;  /* 0x000800a20e007388 */ /* 0x000fe20000000a00 */
[----:B------:R-:W-:-:S02]  /*13750*/  SEL R5, R5, 0xffffffc0, !P1 ;  /* 0xffffffc005057807 */ /* 0x000fc40004800000 */
[----:B------:R-:W-:Y:S02]  /*13760*/  @P0 IADD3 R6, R14, 0x20, RZ ;  /* 0x000000200e060810 */ /* 0x000fe40007ffe0ff */
[----:B------:R-:W-:Y:S01]  /*13770*/  SEL R7, R7, 0xffffff80, !P2 ;  /* 0xffffff8007077807 */ /* 0x000fe20005000000 */
[----:B------:R-:W1:Y:S01]  /*13780*/  @P3 MUFU.LG2 R2, R2 ;  /* 0x0000000200023308 */ /* 0x000e620000000c00 */
        /* <DEDUP_REMOVED lines=8> */
[-C--:B------:R-:W-:Y:S02]  /*13810*/  IADD3 R19, R16, R7.reuse, RZ ;  /* 0x0000000710137210 */ /* 0x080fe40007ffe0ff */
[----:B------:R-:W-:Y:S01]  /*13820*/  IADD3 R7, R18, R7, RZ ;  /* 0x0000000712077210 */ /* 0x000fe20007ffe0ff */
[----:B------:R-:W-:Y:S01]  /*13830*/  STS.64 [R16+0x800], R154 ;  /* 0x0008009a10007388 */ /* 0x000fe20000000a00 */
[----:B------:R-:W-:Y:S02]  /*13840*/  LEA.HI R35, R11, R10, RZ, 0x5 ;  /* 0x0000000a0b237211 */ /* 0x000fe400078f28ff */
[----:B------:R-:W-:Y:S01]  /*13850*/  LOP3.LUT R9, R9, 0xffffffe0, RZ, 0xc0, !PT ;  /* 0xffffffe009097812 */ /* 0x000fe200078ec0ff */
[----:B------:R-:W-:Y:S01]  /*13860*/  STS.64 [R18], R148 ;  /* 0x0000009412007388 */ /* 0x000fe20000000a00 */
[----:B------:R-:W-:Y:S01]  /*13870*/  LOP3.LUT R35, R35, 0xffffffe0, RZ, 0xc0, !PT ;  /* 0xffffffe023237812 */ /* 0x000fe200078ec0ff */
[----:B-1----:R-:W-:Y:S01]  /*13880*/  @P3 FMUL.FTZ R2, R2, 0.69314718246459960938 ;  /* 0x3f31721802023820 */ /* 0x002fe20000410000 */
[----:B------:R-:W-:Y:S01]  /*13890*/  IADD3 R9, -R9, R0, RZ ;  /* 0x0000000009097210 */ /* 0x000fe20007ffe1ff */
[----:B------:R-:W-:Y:S01]  /*138a0*/  STS.64 [R18+0x800], R150 ;  /* 0x0008009612007388 */ /* 0x000fe20000000a00 */
[----:B------:R-:W-:-:S02]  /*138b0*/  IADD3 R35, -R35, R10, RZ ;  /* 0x0000000a23237210 */ /* 0x000fc40007ffe1ff */
[----:B------:R-:W1:Y:S01]  /*138c0*/  @P3 LDC R10, c[0x0][0x2e8] ;  /* 0x0000ba00ff0a3b82 */ /* 0x000e620000000800 */
[----:B------:R-:W-:Y:S01]  /*138d0*/  STS.64 [R5], R144 ;  /* 0x0000009005007388 */ /* 0x000fe20000000a00 */
[----:B------:R-:W-:Y:S02]  /*138e0*/  LOP3.LUT P0, RZ, R9, 0x3, RZ, 0xc0, !PT ;  /* 0x0000000309ff7812 */ /* 0x000fe4000780c0ff */
[----:B------:R-:W-:Y:S01]  /*138f0*/  SHF.R.S32.HI R32, RZ, 0x1f, R35 ;  /* 0x0000001fff207819 */ /* 0x000fe20000011423 */
[----:B------:R-:W-:Y:S01]  /*13900*/  STS.64 [R5+0x800], R146 ;  /* 0x0008009205007388 */ /* 0x000fe20000000a00 */
[----:B------:R-:W-:Y:S02]  /*13910*/  MOV R9, 0xff800000 ;  /* 0xff80000000097802 */ /* 0x000fe40000000f00 */
[----:B------:R-:W-:Y:S01]  /*13920*/  LEA.HI R32, R32, R35, RZ, 0x2 ;  /* 0x0000002320207211 */ /* 0x000fe200078f10ff */
[----:B------:R-:W-:Y:S03]  /*13930*/  STS.64 [R17], R140 ;  /* 0x0000008c11007388 */ /* 0x000fe60000000a00 */
[----:B------:R-:W-:Y:S01]  /*13940*/  SHF.R.S32.HI R35, RZ, 0x2, R32 ;  /* 0x00000002ff237819 */ /* 0x000fe20000011420 */
[----:B------:R-:W-:Y:S01]  /*13950*/  STS.64 [R17+0x800], R142 ;  /* 0x0008008e11007388 */ /* 0x000fe20000000a00 */
[----:B------:R-:W-:-:S03]  /*13960*/  MOV R32, 0xff800000 ;  /* 0xff80000000207802 */ /* 0x000fc60000000f00 */
[----:B------:R-:W-:Y:S04]  /*13970*/  STS.64 [R19], R136 ;  /* 0x0000008813007388 */ /* 0x000fe80000000a00 */
[----:B------:R-:W-:Y:S01]  /*13980*/  STS.64 [R19+0x800], R138 ;  /* 0x0008008a13007388 */ /* 0x000fe20000000a00 */
[----:B-1----:R-:W-:-:S03]  /*13990*/  @P3 FFMA.FTZ R32, R3, R10, R2 ;  /* 0x0000000a03203223 */ /* 0x002fc60000010002 */
        /* <DEDUP_REMOVED lines=44> */
[----:B-1----:R-:W-:-:S03]  /*13c60*/  LEA R6, R15, UR6, 0x2 ;  /* 0x000000060f067c11 */ /* 0x002fc6000f8e10ff */
[----:B------:R-:W-:Y:S01]  /*13c70*/  STS.64 [R17+0xc000], R120 ;  /* 0x00c0007811007388 */ /* 0x000fe20000000a00 */
[----:B------:R-:W4:Y:S03]  /*13c80*/  LDC.64 R14, c[0x0][0x2c0] ;  /* 0x0000b000ff0e7b82 */ /* 0x000f260000000a00 */
[----:B------:R-:W-:Y:S04]  /*13c90*/  STS.64 [R17+0xc800], R122 ;  /* 0x00c8007a11007388 */ /* 0x000fe80000000a00 */
[----:B------:R-:W-:Y:S04]  /*13ca0*/  STS.64 [R19+0xc000], R124 ;  /* 0x00c0007c13007388 */ /* 0x000fe80000000a00 */
[----:B------:R-:W-:Y:S04]  /*13cb0*/  STS.64 [R19+0xc800], R126 ;  /* 0x00c8007e13007388 */ /* 0x000fe80000000a00 */
[----:B------:R-:W-:Y:S04]  /*13cc0*/  STS.64 [R7+0xc000], R128 ;  /* 0x00c0008007007388 */ /* 0x000fe80000000a00 */
[----:B------:R1:W-:Y:S01]  /*13cd0*/  STS.64 [R7+0xc800], R130 ;  /* 0x00c8008207007388 */ /* 0x0003e20000000a00 */
[----:B---3--:R-:W2:Y:S08]  /*13ce0*/  LDC R5, c[0x0][0x270] ;  /* 0x00009c00ff057b82 */ /* 0x008eb00000000800 */
[----:B------:R-:W-:Y:S01]  /*13cf0*/  BAR.SYNC.DEFER_BLOCKING 0x0 ;  /* 0x0000000000007b1d */ /* 0x000fe20000010000 */
[----:B----4-:R-:W-:-:S05]  /*13d00*/  IMAD R14, R33, R14, UR15 ;  /* 0x0000000f210e7e24 */ /* 0x010fca000f8e020e */
[----:B------:R-:W3:Y:S01]  /*13d10*/  S2R R11, SR_CTAID.X ;  /* 0x00000000000b7919 */ /* 0x000ee20000002500 */
[----:B-1----:R-:W-:Y:S01]  /*13d20*/  SHF.R.S32.HI R7, RZ, 0x1f, R12 ;  /* 0x0000001fff077819 */ /* 0x002fe2000001140c */
[----:B------:R1:W4:Y:S03]  /*13d30*/  LDS.128 R28, [R6+0x3800] ;  /* 0x00380000061c7984 */ /* 0x0003260000000c00 */
[----:B------:R-:W-:Y:S01]  /*13d40*/  LEA.HI R34, R7, R12, RZ, 0x2 ;  /* 0x0000000c07227211 */ /* 0x000fe200078f10ff */
[----:B------:R1:W1:Y:S01]  /*13d50*/  LDS.128 R24, [R6+0x7800] ;  /* 0x0078000006187984 */ /* 0x0002620000000c00 */
[----:B------:R-:W5:Y:S02]  /*13d60*/  @P4 LDC R7, c[0x0][0x2e8] ;  /* 0x0000ba00ff074b82 */ /* 0x000f640000000800 */
[----:B------:R-:W-:Y:S01]  /*13d70*/  LOP3.LUT R37, R34, 0xffffffc, RZ, 0xc0, !PT ;  /* 0x0ffffffc22257812 */ /* 0x000fe200078ec0ff */
[----:B------:R1:W1:Y:S03]  /*13d80*/  LDS.128 R20, [R6+0xb800] ;  /* 0x00b8000006147984 */ /* 0x0002660000000c00 */
[----:B------:R-:W-:Y:S01]  /*13d90*/  IADD3 R0, R12, -R37, RZ ;  /* 0x800000250c007210 */ /* 0x000fe20007ffe0ff */
[----:B------:R1:W1:Y:S01]  /*13da0*/  LDS.128 R16, [R6+0xf800] ;  /* 0x00f8000006107984 */ /* 0x0002620000000c00 */
[----:B------:R-:W-:-:S02]  /*13db0*/  IADD3 R12, RZ, -UR15, RZ ;  /* 0x8000000fff0c7c10 */ /* 0x000fc4000fffe0ff */
[----:B------:R-:W-:Y:S02]  /*13dc0*/  LEA R0, R0, R35, 0x4 ;  /* 0x0000002300007211 */ /* 0x000fe400078e20ff */
[----:B---3--:R-:W-:Y:S01]  /*13dd0*/  SHF.L.U32 R34, R11, 0x6, RZ ;  /* 0x000000060b227819 */ /* 0x008fe200000006ff */
[----:B--2---:R-:W-:Y:S02]  /*13de0*/  IMAD R12, R5, R12, UR4 ;  /* 0x00000004050c7e24 */ /* 0x004fe4000f8e020c */
[----:B------:R-:W-:Y:S01]  /*13df0*/  @P4 FMUL.FTZ R11, R4, 0.69314718246459960938 ;  /* 0x3f317218040b4820 */ /* 0x000fe20000410000 */
[----:B------:R-:W-:Y:S01]  /*13e00*/  SHF.L.U32 R4, R13, 0x2, RZ ;  /* 0x000000020d047819 */ /* 0x000fe200000006ff */
[----:B------:R-:W-:-:S03]  /*13e10*/  IMAD R12, R14, R5, R12 ;  /* 0x000000050e0c7224 */ /* 0x000fc600078e020c */
[----:B------:R-:W-:Y:S01]  /*13e20*/  SHF.R.S32.HI R5, RZ, 0x1f, R4 ;  /* 0x0000001fff057819 */ /* 0x000fe20000011404 */
[----:B------:R-:W-:Y:S02]  /*13e30*/  IMAD R15, R12, R15, R34 ;  /* 0x0000000f0c0f7224 */ /* 0x000fe400078e0222 */
[----:B-----5:R-:W-:Y:S01]  /*13e40*/  @P4 FFMA.FTZ R9, R164, R7, R11 ;  /* 0x00000007a4094223 */ /* 0x020fe2000001000b */
[----:B-1--4-:R-:W-:Y:S06]  /*13e50*/  @P0 BRA `(.L_x_3186) ;  /* 0x00000000002c0947 */ /* 0x012fec0003800000 */
        /* <DEDUP_REMOVED lines=11> */
.L_x_3186:
[----:B------:R-:W-:Y:S05]  /*13f10*/  BSYNC B0 ;  /* 0x0000000000007941 */ /* 0x000fea0003800000 */
.L_x_3185:
[----:B------:R-:W-:Y:S01]  /*13f20*/  ULDC UR4, c[0x0][0x2dc] ;  /* 0x0000b70000047ab9 */ /* 0x000fe20000000800 */
[C---:B------:R-:W-:Y:S01]  /*13f30*/  VIADD R0, R8.reuse, 0x18 ;  /* 0x0000001808007836 */ /* 0x040fe20000000000 */
[----:B------:R-:W-:Y:S01]  /*13f40*/  ULDC.64 UR6, c[0x0][0x288] ;  /* 0x0000a20000067ab9 */ /* 0x000fe20000000a00 */
[----:B-1----:R-:W-:Y:S01]  /*13f50*/  IMAD.WIDE R10, R8, 0x100, R4 ;  /* 0x00000100080a7825 */ /* 0x002fe200078e0204 */
[----:B------:R1:W2:Y:S01]  /*13f60*/  LDS.128 R36, [R6] ;  /* 0x0000000006247984 */ /* 0x0002a20000000c00 */
[----:B------:R-:W-:Y:S01]  /*13f70*/  BSSY B0, `(.L_x_3187) ;  /* 0x0000024000007945 */ /* 0x000fe20003800000 */
[----:B------:R-:W-:Y:S01]  /*13f80*/  ISETP.GE.AND P2, PT, R0, UR5, PT ;  /* 0x0000000500007c0c */ /* 0x000fe2000bf46270 */
[----:B------:R-:W-:Y:S01]  /*13f90*/  IMAD R15, R15, UR4, RZ ;  /* 0x000000040f0f7c24 */ /* 0x000fe2000f8e02ff */
[----:B------:R1:W3:Y:S01]  /*13fa0*/  LDS.128 R32, [R6+0x4000] ;  /* 0x0040000006207984 */ /* 0x0002e20000000c00 */
[C---:B------:R-:W-:Y:S02]  /*13fb0*/  VIADD R3, R8.reuse, 0x8 ;  /* 0x0000000808037836 */ /* 0x040fe40000000000 */
        /* <DEDUP_REMOVED lines=8> */
[----:B------:R1:W4:Y:S01]  /*14040*/  LDS.128 R12, [R6+0x8000] ;  /* 0x00800000060c7984 */ /* 0x0003220000000c00 */
        /* <DEDUP_REMOVED lines=13> */
[----:B--2---:R2:W-:Y:S04]  /*14120*/  @!P4 STG.E.64 desc[UR26][R40.64], R36 ;  /* 0x000000242800c986 */ /* 0x0045e8000c101b1a */
[----:B------:R2:W-:Y:S01]  /*14130*/  @!P4 STG.E.64 desc[UR26][R40.64+0x8], R38 ;  /* 0x000008262800c986 */ /* 0x0005e2000c101b1a */
[----:B------:R-:W-:-:S13]  /*14140*/  ISETP.GE.AND P4, PT, R3, UR4, PT ;  /* 0x0000000403007c0c */ /* 0x000fda000bf86270 */
[----:B---3--:R2:W-:Y:S01]  /*14150*/  @!P4 STG.E.128 desc[UR26][R40.64+0x100], R32 ;  /* 0x000100202800c986 */ /* 0x0085e2000c101d1a */
[----:B------:R-:W-:Y:S01]  /*14160*/  ISETP.GE.AND P4, PT, R2, UR4, PT ;  /* 0x0000000402007c0c */ /* 0x000fe2000bf86270 */
[----:B------:R-:W-:-:S12]  /*14170*/  VIADD R2, R3, 0x80 ;  /* 0x0000008003027836 */ /* 0x000fd80000000000 */
[----:B----4-:R2:W-:Y:S01]  /*14180*/  @!P4 STG.E.128 desc[UR26][R40.64+0x200], R12 ;  /* 0x0002000c2800c986 */ /* 0x0105e2000c101d1a */
[----:B------:R-:W-:-:S13]  /*14190*/  ISETP.GE.AND P4, PT, R2, UR4, PT ;  /* 0x0000000402007c0c */ /* 0x000fda000bf86270 */
[----:B-1----:R2:W-:Y:S02]  /*141a0*/  @!P4 STG.E.128 desc[UR26][R40.64+0x300], R8 ;  /* 0x000300082800c986 */ /* 0x0025e4000c101d1a */
.L_x_3188:
[----:B------:R-:W-:Y:S05]  /*141b0*/  BSYNC B0 ;  /* 0x0000000000007941 */ /* 0x000fea0003800000 */
.L_x_3187:
[----:B--2---:R2:W2:Y:S01]  /*141c0*/  LDS.128 R36, [R6+0x800] ;  /* 0x0008000006247984 */ /* 0x0044a20000000c00 */
[----:B------:R-:W-:Y:S01]  /*141d0*/  BSSY B0, `(.L_x_3189) ;  /* 0x0000011000007945 */ /* 0x000fe20003800000 */
[----:B------:R-:W-:Y:S02]  /*141e0*/  ISETP.GE.AND P4, PT, R0, UR5, PT ;  /* 0x0000000500007c0c */ /* 0x000fe4000bf86270 */
[----:B---3--:R3:W2:Y:S04]  /*141f0*/  LDS.128 R32, [R6+0x4800] ;  /* 0x0048000006207984 */ /* 0x0086a80000000c00 */
[----:B----4-:R3:W4:Y:S04]  /*14200*/  LDS.128 R12, [R6+0x8800] ;  /* 0x00880000060c7984 */ /* 0x0107280000000c00 */
[----:B-1----:R3:W1:Y:S01]  /*14210*/  LDS.128 R8, [R6+0xc800] ;  /* 0x00c8000006087984 */ /* 0x0026620000000c00 */
[----:B------:R-:W-:Y:S05]  /*14220*/  @P0 BRA `(.L_x_3190) ;  /* 0x00000000002c0947 */ /* 0x000fea0003800000 */
[----:B------:R-:W-:Y:S01]  /*14230*/  ULDC UR4, c[0x0][0x2d0] ;  /* 0x0000b40000047ab9 */ /* 0x000fe20000000800 */
[----:B------:R-:W-:Y:S01]  /*14240*/  VIADD R0, R3, 0x40 ;  /* 0x0000004003007836 */ /* 0x000fe20000000000 */
[----:B------:R-:W-:-:S13]  /*14250*/  ISETP.GE.AND P0, PT, R4, UR4, PT ;  /* 0x0000000404007c0c */ /* 0x000fda000bf06270 */
[----:B--2---:R2:W-:Y:S01]  /*14260*/  @!P0 STG.E.128 desc[UR26][R40.64+0x2000], R36 ;  /* 0x0020002428008986 */ /* 0x0045e2000c101d1a */
[----:B------:R-:W-:-:S13]  /*14270*/  ISETP.GE.AND P0, PT, R3, UR4, PT ;  /* 0x0000000403007c0c */ /* 0x000fda000bf06270 */
[----:B------:R2:W-:Y:S01]  /*14280*/  @!P0 STG.E.128 desc[UR26][R40.64+0x2100], R32 ;  /* 0x0021002028008986 */ /* 0x0005e2000c101d1a */
[----:B------:R-:W-:Y:S01]  /*14290*/  ISETP.GE.AND P0, PT, R0, UR4, PT ;  /* 0x0000000400007c0c */ /* 0x000fe2000bf06270 */
[----:B------:R-:W-:-:S12]  /*142a0*/  VIADD R0, R3, 0x80 ;  /* 0x0000008003007836 */ /* 0x000fd80000000000 */
[----:B----4-:R2:W-:Y:S01]  /*142b0*/  @!P0 STG.E.128 desc[UR26][R40.64+0x2200], R12 ;  /* 0x0022000c28008986 */ /* 0x0105e2000c101d1a */
[----:B------:R-:W-:-:S13]  /*142c0*/  ISETP.GE.AND P0, PT, R0, UR4, PT ;  /* 0x0000000400007c0c */ /* 0x000fda000bf06270 */
[----:B-1----:R2:W-:Y:S02]  /*142d0*/  @!P0 STG.E.128 desc[UR26][R40.64+0x2300], R8 ;  /* 0x0023000828008986 */ /* 0x0025e4000c101d1a */
.L_x_3190:
[----:B------:R-:W-:Y:S05]  /*142e0*/  BSYNC B0 ;  /* 0x0000000000007941 */ /* 0x000fea0003800000 */
.L_x_3189:
[----:B--2---:R2:W2:Y:S01]  /*142f0*/  LDS.128 R36, [R6+0x1000] ;  /* 0x0010000006247984 */ /* 0x0044a20000000c00 */
[----:B------:R-:W-:Y:S03]  /*14300*/  BSSY B0, `(.L_x_3191) ;  /* 0x0000010000007945 */ /* 0x000fe60003800000 */
[----:B------:R2:W2:Y:S04]  /*14310*/  LDS.128 R32, [R6+0x5000] ;  /* 0x0050000006207984 */ /* 0x0004a80000000c00 */
[----:B----4-:R4:W2:Y:S04]  /*14320*/  LDS.128 R12, [R6+0x9000] ;  /* 0x00900000060c7984 */ /* 0x0108a80000000c00 */
[----:B-1----:R4:W1:Y:S01]  /*14330*/  LDS.128 R8, [R6+0xd000] ;  /* 0x00d0000006087984 */ /* 0x0028620000000c00 */
        /* <DEDUP_REMOVED lines=10> */
[----:B------:R2:W-:Y:S04]  /*143e0*/  @!P1 STG.E.128 desc[UR26][R40.64+0x4200], R12 ;  /* 0x0042000c28009986 */ /* 0x0005e8000c101d1a */
[----:B-1----:R2:W-:Y:S02]  /*143f0*/  @!P0 STG.E.128 desc[UR26][R40.64+0x4300], R8 ;  /* 0x0043000828008986 */ /* 0x0025e4000c101d1a */
.L_x_3192:
[----:B------:R-:W-:Y:S05]  /*14400*/  BSYNC B0 ;  /* 0x0000000000007941 */ /* 0x000fea0003800000 */
.L_x_3191:
[----:B--2---:R2:W2:Y:S01]  /*14410*/  LDS.128 R36, [R6+0x1800] ;  /* 0x0018000006247984 */ /* 0x0044a20000000c00 */
[----:B------:R-:W-:Y:S03]  /*14420*/  BSSY B0, `(.L_x_3193) ;  /* 0x0000010000007945 */ /* 0x000fe60003800000 */
[----:B------:R2:W2:Y:S04]  /*14430*/  LDS.128 R32, [R6+0x5800] ;  /* 0x0058000006207984 */ /* 0x0004a80000000c00 */
[----:B------:R2:W2:Y:S04]  /*14440*/  LDS.128 R12, [R6+0x9800] ;  /* 0x00980000060c7984 */ /* 0x0004a80000000c00 */
[----:B-1----:R1:W1:Y:S01]  /*14450*/  LDS.128 R8, [R6+0xd800] ;  /* 0x00d8000006087984 */ /* 0x0022620000000c00 */
        /* <DEDUP_REMOVED lines=10> */
[----:B------:R2:W-:Y:S06]  /*14500*/  @!P1 STG.E.128 desc[UR26][R40.64+0x6200], R12 ;  /* 0x0062000c28009986 */ /* 0x0005ec000c101d1a */
[----:B-1----:R2:W-:Y:S02]  /*14510*/  @!P0 STG.E.128 desc[UR26][R40.64+0x6300], R8 ;  /* 0x0063000828008986 */ /* 0x0025e4000c101d1a */
.L_x_3194:
[----:B------:R-:W-:Y:S05]  /*14520*/  BSYNC B0 ;  /* 0x0000000000007941 */ /* 0x000fea0003800000 */
.L_x_3193:
[----:B--2---:R2:W2:Y:S01]  /*14530*/  LDS.128 R36, [R6+0x2000] ;  /* 0x0020000006247984 */ /* 0x0044a20000000c00 */
[----:B------:R-:W-:Y:S03]  /*14540*/  BSSY B0, `(.L_x_3195) ;  /* 0x0000010000007945 */ /* 0x000fe60003800000 */
[----:B------:R2:W2:Y:S04]  /*14550*/  LDS.128 R32, [R6+0x6000] ;  /* 0x0060000006207984 */ /* 0x0004a80000000c00 */
[----:B------:R2:W2:Y:S04]  /*14560*/  LDS.128 R12, [R6+0xa000] ;  /* 0x00a00000060c7984 */ /* 0x0004a80000000c00 */
[----:B-1----:R1:W1:Y:S01]  /*14570*/  LDS.128 R8, [R6+0xe000] ;  /* 0x00e0000006087984 */ /* 0x0022620000000c00 */
        /* <DEDUP_REMOVED lines=10> */
[----:B------:R2:W-:Y:S04]  /*14620*/  @!P1 STG.E.128 desc[UR26][R40.64+0x8200], R12 ;  /* 0x0082000c28009986 */ /* 0x0005e8000c101d1a */
[----:B-1----:R2:W-:Y:S02]  /*14630*/  @!P0 STG.E.128 desc[UR26][R40.64+0x8300], R8 ;  /* 0x0083000828008986 */ /* 0x0025e4000c101d1a */
.L_x_3196:
[----:B------:R-:W-:Y:S05]  /*14640*/  BSYNC B0 ;  /* 0x0000000000007941 */ /* 0x000fea0003800000 */
.L_x_3195:
        /* <DEDUP_REMOVED lines=17> */
.L_x_3198:
[----:B------:R-:W-:Y:S05]  /*14760*/  BSYNC B0 ;  /* 0x0000000000007941 */ /* 0x000fea0003800000 */
.L_x_3197:
        /* <DEDUP_REMOVED lines=17> */
.L_x_3200:
[----:B------:R-:W-:Y:S05]  /*14880*/  BSYNC B0 ;  /* 0x0000000000007941 */ /* 0x000fea0003800000 */
.L_x_3199:
        /* <DEDUP_REMOVED lines=14> */
.L_x_3201:
        /* <DEDUP_REMOVED lines=9> */
.L_x_8896:


//--------------------- .text._ZN5flash24flash_fwd_splitkv_kernelI23Flash_fwd_kernel_traitsILi256ELi64ELi64ELi4ELb0ELb0EN7cutlass6half_tE19Flash_kernel_traitsILi256ELi64ELi64ELi4ES3_EELb0ELb1ELb0ELb0ELb0ELb1ELb1ELb0EEEvNS_16Flash_fwd_paramsE --------------------------
	.section	.text._ZN5flash24flash_fwd_splitkv_kernelI23Flash_fwd_kernel_traitsILi256ELi64ELi64ELi4ELb0ELb0EN7cutlass6half_tE19Flash_kernel_traitsILi256ELi64ELi64ELi4ES3_EELb0ELb1ELb0ELb0ELb0ELb1ELb1ELb0EEEvNS_16Flash_fwd_paramsE,"ax",@progbits
	.align	128
        .global         _ZN5flash24flash_fwd_splitkv_kernelI23Flash_fwd_kernel_traitsILi256ELi64ELi64ELi4ELb0ELb0EN7cutlass6half_tE19Flash_kernel_traitsILi256ELi64ELi64ELi4ES3_EELb0ELb1ELb0ELb0ELb0ELb1ELb1ELb0EEEvNS_16Flash_fwd_paramsE
        .type           _ZN5flash24flash_fwd_splitkv_kernelI23Flash_fwd_kernel_traitsILi256ELi64ELi64ELi4ELb0ELb0EN7cutlass6half_tE19Flash_kernel_traitsILi256ELi64ELi64ELi4ES3_EELb0ELb1ELb0ELb0ELb0ELb1ELb1ELb0EEEvNS_16Flash_fwd_paramsE,@function
        .size           _ZN5flash24flash_fwd_splitkv_kernelI23Flash_fwd_kernel_traitsILi256ELi64ELi64ELi4ELb0ELb0EN7cutlass6half_tE19Flash_kernel_traitsILi256ELi64ELi64ELi4ES3_EELb0ELb1ELb0ELb0ELb0ELb1ELb1ELb0EEEvNS_16Flash_fwd_paramsE,(.L_x_8897 - _ZN5flash24flash_fwd_splitkv_kernelI23Flash_fwd_kernel_traitsILi256ELi64ELi64ELi4ELb0ELb0EN7cutlass6half_tE19Flash_kernel_traitsILi256ELi64ELi64ELi4ES3_EELb0ELb1ELb0ELb0ELb0ELb1ELb1ELb0EEEvNS_16Flash_fwd_paramsE)
        .other          _ZN5flash24flash_fwd_splitkv_kernelI23Flash_fwd_kernel_traitsILi256ELi64ELi64ELi4ELb0ELb0EN7cutlass6half_tE19Flash_kernel_traitsILi256ELi64ELi64ELi4ES3_EELb0ELb1ELb0ELb0ELb0ELb1ELb1ELb0EEEvNS_16Flash_fwd_paramsE,@"STO_CUDA_ENTRY STV_DEFAULT"
_ZN5flash24flash_fwd_splitkv_kernelI23Flash_fwd_kernel_traitsILi256ELi64ELi64ELi4ELb0ELb0EN7cutlass6half_tE19Flash_kernel_traitsILi256ELi64ELi64ELi4ES3_EELb0ELb1ELb0ELb0ELb0ELb1ELb1ELb0EEEvNS_16Flash_fwd_paramsE:
.text._ZN5flash24flash_fwd_splitkv_kernelI23Flash_fwd_kernel_traitsILi256ELi64ELi64ELi4ELb0ELb0EN7cutlass6half_tE19Flash_kernel_traitsILi256ELi64ELi64ELi4ES3_EELb0ELb1ELb0ELb0ELb0ELb1ELb1ELb0EEEvNS_16Flash_fwd_paramsE:
        /* <DEDUP_REMOVED lines=43> */
[----:B------:R-:W-:-:S04]  /*02b0*/  ULDC.64 UR8, c[0x0][0x2f8] ;  /* 0x0000be0000087ab9 */ /* 0x000fc80000000a00 */
        /* <DEDUP_REMOVED lines=14> */
[----:B------:R-:W1:Y:S01]  /*03a0*/  S2UR UR7, SR_CTAID.Y ;  /* 0x00000000000779c3 */ /* 0x000e620000002600 */
[----:B--2---:R-:W-:-:S02]  /*03b0*/  @P2 R2UR UR13, R4 ;  /* 0x00000000040d22ca */ /* 0x004fc400000e0000 */
[----:B---3--:R-:W-:-:S13]  /*03c0*/  @P2 R2UR UR24, R0 ;  /* 0x00000000001822ca */ /* 0x008fda00000e0000 */
[----:B------:R-:W-:-:S07]  /*03d0*/  @UP1 UIADD3 UR24, UR24, -UR13, URZ ;  /* 0x8000000d18181290 */ /* 0x000fce000fffe03f */
[----:B------:R-:W-:Y:S01]  /*03e0*/  @!UP1 ULDC UR24, c[0x0][0x2c4] ;  /* 0x0000b10000189ab9 */ /* 0x000fe20000000800 */
[----:B----4-:R-:W-:Y:S02]  /*03f0*/  @P0 R2UR UR25, R2 ;  /* 0x00000000021902ca */ /* 0x010fe400000e0000 */
[----:B------:R-:W-:Y:S01]  /*0400*/  ISETP.NE.U32.AND P0, PT, RZ, UR4, PT ;  /* 0x00000004ff007c0c */ /* 0x000fe2000bf05070 */
[----:B------:R-:W-:-:S03]  /*0410*/  UIADD3 UR4, -UR15, URZ, URZ ;  /* 0x0000003f0f047290 */ /* 0x000fc6000fffe13f */
[----:B------:R-:W-:Y:S01]  /*0420*/  ISETP.NE.AND.EX P0, PT, RZ, UR5, PT, P0 ;  /* 0x00000005ff007c0c */ /* 0x000fe2000bf05300 */
[----:B------:R-:W-:Y:S01]  /*0430*/  UIMAD UR14, UR6, UR4, UR14 ;  /* 0x00000004060e72a4 */ /* 0x000fe2000f8e020e */
        /* <DEDUP_REMOVED lines=9> */
.L_x_3202:
[----:B------:R-:W-:Y:S01]  /*04d0*/  ULDC UR8, c[0x0][0x2c8] ;  /* 0x0000b20000087ab9 */ /* 0x000fe20000000800 */
.L_x_3203:
        /* <DEDUP_REMOVED lines=110> */
[C---:B------:R-:W-:Y:S01]  /*0bc0*/  VIADD R4, R11.reuse, 0x20 ;  /* 0x000000200b047836 */ /* 0x040fe20000000000 */
[----:B------:R-:W-:Y:S01]  /*0bd0*/  ISETP.GE.AND P5, PT, R6, UR22, PT ;  /* 0x0000001606007c0c */ /* 0x000fe2000bfa6270 */
[----:B------:R-:W-:-:S03]  /*0be0*/  IMAD.WIDE R2, R11, 0x100, R14 ;  /* 0x000001000b027825 */ /* 0x000fc600078e020e */
[----:B------:R-:W-:Y:S01]  /*0bf0*/  ISETP.GE.AND P1, PT, R4, UR22, PT ;  /* 0x0000001604007c0c */ /* 0x000fe2000bf26270 */
[----:B------:R-:W-:Y:S01]  /*0c00*/  VIADD R10, R14, 0x40 ;  /* 0x000000400e0a7836 */ /* 0x000fe20000000000 */
[----:B------:R-:W-:Y:S01]  /*0c10*/  IADD3 R2, P0, R2, UR4, RZ ;  /* 0x0000000402027c10 */ /* 0x000fe2000ff1e0ff */
[----:B------:R-:W-:Y:S01]  /*0c20*/  ULDC.64 UR4, c[0x0][0x288] ;  /* 0x0000a20000047ab9 */ /* 0x000fe20000000a00 */
[----:B------:R-:W-:Y:S02]  /*0c30*/  VIADD R9, R14, 0x80 ;  /* 0x000000800e097836 */ /* 0x000fe40000000000 */
[----:B------:R-:W-:Y:S01]  /*0c40*/  LEA.HI.X.SX32 R0, R0, R3, 0x1, P0 ;  /* 0x0000000300007211 */ /* 0x000fe200000f0eff */
[----:B------:R-:W-:Y:S01]  /*0c50*/  VIADD R3, R11, 0x28 ;  /* 0x000000280b037836 */ /* 0x000fe20000000000 */
[----:B------:R-:W-:Y:S01]  /*0c60*/  LEA R12, P0, R2, UR4, 0x2 ;  /* 0x00000004020c7c11 */ /* 0x000fe2000f8010ff */
[----:B------:R-:W-:-:S03]  /*0c70*/  VIADD R8, R14, 0xc0 ;  /* 0x000000c00e087836 */ /* 0x000fc60000000000 */
[----:B------:R-:W-:Y:S01]  /*0c80*/  LEA.HI.X R13, R2, UR5, R0, 0x2, P0 ;  /* 0x00000005020d7c11 */ /* 0x000fe200080f1400 */
[----:B------:R-:W-:Y:S01]  /*0c90*/  VIADD R2, R11, 0x30 ;  /* 0x000000300b027836 */ /* 0x000fe20000000000 */
[----:B------:R-:W-:Y:S02]  /*0ca0*/  ISETP.GE.AND P0, PT, R5, UR22, PT ;  /* 0x0000001605007c0c */ /* 0x000fe4000bf06270 */
        /* <DEDUP_REMOVED lines=11> */
.L_x_3206:
[----:B------:R-:W-:Y:S05]  /*0d60*/  BSYNC B0 ;  /* 0x0000000000007941 */ /* 0x000fea0003800000 */
.L_x_3205:
        /* <DEDUP_REMOVED lines=13> */
.L_x_3208:
[----:B------:R-:W-:Y:S05]  /*0e40*/  BSYNC B0 ;  /* 0x0000000000007941 */ /* 0x000fea0003800000 */
.L_x_3207:
        /* <DEDUP_REMOVED lines=12> */
.L_x_3210:
[----:B------:R-:W-:Y:S05]  /*0f10*/  BSYNC B0 ;  /* 0x0000000000007941 */ /* 0x000fea0003800000 */
.L_x_3209:
        /* <DEDUP_REMOVED lines=12> */
.L_x_3212:
[----:B------:R-:W-:Y:S05]  /*0fe0*/  BSYNC B0 ;  /* 0x0000000000007941 */ /* 0x000fea0003800000 */
.L_x_3211:
        /* <DEDUP_REMOVED lines=11> */
.L_x_3214:
[----:B------:R-:W-:Y:S05]  /*10a0*/  BSYNC B0 ;  /* 0x0000000000007941 */ /* 0x000fea0003800000 */
.L_x_3213:
        /* <DEDUP_REMOVED lines=11> */
.L_x_3216:
[----:B------:R-:W-:Y:S05]  /*1160*/  BSYNC B0 ;  /* 0x0000000000007941 */ /* 0x000fea0003800000 */
.L_x_3215:
        /* <DEDUP_REMOVED lines=11> */
.L_x_3218:
[----:B------:R-:W-:Y:S05]  /*1220*/  BSYNC B0 ;  /* 0x0000000000007941 */ /* 0x000fea0003800000 */
.L_x_3217:
        /* <DEDUP_REMOVED lines=11> */
.L_x_3220:
[----:B------:R-:W-:Y:S05]  /*12e0*/  BSYNC B0 ;  /* 0x0000000000007941 */ /* 0x000fea0003800000 */
.L_x_3219:
        /* <DEDUP_REMOVED lines=13> */
[----:B------:R-:W-:Y:S01]  /*13c0*/  @!P5 STG.E desc[UR26][R10.64], R6 ;  /* 0x000000060a00d986 */ /* 0x000fe2000c10191a */
[----:B------:R-:W-:Y:S01]  /*13d0*/  ISETP.GE.OR P5, PT, R2, UR22, P6 ;  /* 0x0000001602007c0c */ /* 0x000fe2000b7a6670 */
[----:B------:R-:W-:Y:S01]  /*13e0*/  @!P4 IMAD.MOV.U32 R2, RZ, RZ, -0x800000 ;  /* 0xff800000ff02c424 */ /* 0x000fe200078e00ff */
[----:B------:R-:W-:Y:S01]  /*13f0*/  ISETP.GE.OR P6, PT, R0, UR22, P6 ;  /* 0x0000001600007c0c */ /* 0x000fe2000b7c6670 */
[----:B------:R-:W-:Y:S02]  /*1400*/  @!P3 STG.E desc[UR26][R10.64+0x40], R5 ;  /* 0x000040050a00b986 */ /* 0x000fe4000c10191a */
[----:B------:R-:W-:-:S02]  /*1410*/  @!P2 IMAD.MOV.U32 R4, RZ, RZ, -0x800000 ;  /* 0xff800000ff04a424 */ /* 0x000fc400078e00ff */
[----:B------:R5:W-:Y:S02]  /*1420*/  @!P4 STG.E desc[UR26][R10.64+0x20], R2 ;  /* 0x000020020a00c986 */ /* 0x000be4000c10191a */
[----:B------:R-:W-:Y:S02]  /*1430*/  @!P1 IMAD.MOV.U32 R3, RZ, RZ, -0x800000 ;  /* 0xff800000ff039424 */ /* 0x000fe400078e00ff */
[----:B------:R1:W-:Y:S02]  /*1440*/  @!P2 STG.E desc[UR26][R10.64+0x60], R4 ;  /* 0x000060040a00a986 */ /* 0x0003e4000c10191a */
[----:B------:R-:W-:Y:S02]  /*1450*/  @!P5 IMAD.MOV.U32 R0, RZ, RZ, -0x800000 ;  /* 0xff800000ff00d424 */ /* 0x000fe400078e00ff */
[----:B------:R1:W-:Y:S04]  /*1460*/  @!P1 STG.E desc[UR26][R10.64+0x80], R3 ;  /* 0x000080030a009986 */ /* 0x0003e8000c10191a */
[----:B------:R1:W-:Y:S01]  /*1470*/  @!P5 STG.E desc[UR26][R10.64+0xc0], R0 ;  /* 0x0000c0000a00d986 */ /* 0x0003e2000c10191a */
[----:B-----5:R-:W-:-:S05]  /*1480*/  @!P0 IMAD.MOV.U32 R2, RZ, RZ, -0x800000 ;  /* 0xff800000ff028424 */ /* 0x020fca00078e00ff */
[----:B------:R1:W-:Y:S01]  /*1490*/  @!P0 STG.E desc[UR26][R10.64+0xa0], R2 ;  /* 0x0000a0020a008986 */ /* 0x0003e2000c10191a */
[----:B------:R-:W-:Y:S05]  /*14a0*/  @P6 EXIT ;  /* 0x000000000000694d */ /* 0x000fea0003800000 */
[----:B-1----:R-:W-:-:S05]  /*14b0*/  MOV R0, 0xff800000 ;  /* 0xff80000000007802 */ /* 0x002fca0000000f00 */
[----:B------:R-:W-:Y:S01]  /*14c0*/  STG.E desc[UR26][R10.64+0xe0], R0 ;  /* 0x0000e0000a007986 */ /* 0x000fe2000c10191a */
[----:B------:R-:W-:Y:S05]  /*14d0*/  EXIT ;  /* 0x000000000000794d */ /* 0x000fea0003800000 */
.L_x_3204:
        /* <DEDUP_REMOVED lines=29> */
.L_x_3221:
        /* <DEDUP_REMOVED lines=49> */
[----:B------:R-:W1:Y:S02]  /*19c0*/  F2I.FTZ.U32.TRUNC.NTZ R7, R6 ;  /* 0x0000000600077305 */ /* 0x000e64000021f000 */
[----:B-1----:R-:W-:Y:S01]  /*19d0*/  IMAD.MOV R3, RZ, RZ, -R7 ;  /* 0x000000ffff037224 */ /* 0x002fe200078e0a07 */
[----:B------:R-:W-:-:S03]  /*19e0*/  MOV R6, RZ ;  /* 0x000000ff00067202 */ /* 0x000fc60000000f00 */
[----:B------:R-:W-:-:S04]  /*19f0*/  IMAD R3, R3, R5, RZ ;  /* 0x0000000503037224 */ /* 0x000fc800078e02ff */
        /* <DEDUP_REMOVED lines=43> */
.L_x_3222:
        /* <DEDUP_REMOVED lines=46> */
.L_x_3224:
        /* <DEDUP_REMOVED lines=34> */
.L_x_3223:
[----:B------:R-:W-:Y:S01]  /*21b0*/  UISETP.NE.AND UP0, UPT, UR13, -0x1, UPT ;  /* 0xffffffff0d00788c */ /* 0x000fe2000bf05270 */
[----:B------:R-:W-:Y:S01]  /*21c0*/  SHF.R.S32.HI R106, RZ, 0x1f, R104 ;  /* 0x0000001fff6a7819 */ /* 0x000fe20000011468 */
[----:B------:R-:W1:Y:S01]  /*21d0*/  S2R R30, SR_CTAID.X ;  /* 0x00000000001e7919 */ /* 0x000e620000002500 */
[----:B------:R-:W-:Y:S01]  /*21e0*/  USHF.R.S32.HI UR29, URZ, 0x1f, UR14 ;  /* 0x0000001f3f1d7899 */ /* 0x000fe2000801140e */
[----:B------:R-:W2:Y:S01]  /*21f0*/  S2UR UR25, SR_CgaCtaId ;  /* 0x00000000001979c3 */ /* 0x000ea20000008800 */
[CC--:B------:R-:W-:Y:S01]  /*2200*/  LEA.HI R3, R106.reuse, R104.reuse, RZ, 0x3 ;  /* 0x000000686a037211 */ /* 0x0c0fe200078f18ff */
[----:B------:R-:W-:Y:S01]  /*2210*/  ULDC.64 UR6, c[0x0][0x268] ;  /* 0x00009a0000067ab9 */ /* 0x000fe20000000a00 */
[----:B------:R-:W-:Y:S01]  /*2220*/  LEA.HI R24, R106, R104, RZ, 0x4 ;  /* 0x000000686a187211 */ /* 0x000fe200078f20ff */
        /* <DEDUP_REMOVED lines=26> */
[----:B------:R-:W-:Y:S01]  /*23d0*/  LOP3.LUT R0, R235, 0x38, R236, 0xf8, !PT ;  /* 0x00000038eb007812 */ /* 0x000fe200078ef8ec */
[----:B------:R-:W-:Y:S01]  /*23e0*/  @!UP0 UMOV UR32, UR34 ;  /* 0x0000002200208c82 */ /* 0x000fe20008000000 */
[----:B------:R-:W-:Y:S01]  /*23f0*/  IADD3.X R9, R21, UR28, RZ, P1, !PT ;  /* 0x0000001c15097c10 */ /* 0x000fe20008ffe4ff */
[----:B------:R-:W-:Y:S01]  /*2400*/  UIMAD UR28, UR14, UR5, UR29 ;  /* 0x000000050e1c72a4 */ /* 0x000fe2000f8e021d */
[----:B------:R-:W-:Y:S01]  /*2410*/  SHF.R.U32.HI R235, RZ, 0x3, R235 ;  /* 0x00000003ffeb7819 */ /* 0x000fe200000116eb */
[----:B------:R-:W-:Y:S01]  /*2420*/  UIADD3 UR5, -UR22, UR24, URZ ;  /* 0x0000001816057290 */ /* 0x000fe2000fffe13f */
[----:B------:R-:W-:Y:S01]  /*2430*/  LEA.HI R15, R15, R20, RZ, 0x3 ;  /* 0x000000140f0f7211 */ /* 0x000fe200078f18ff */
[----:B------:R-:W-:Y:S01]  /*2440*/  IMAD.U32 R26, RZ, RZ, UR4 ;  /* 0x00000004ff1a7e24 */ /* 0x000fe2000f8e00ff */
[----:B------:R-:W-:Y:S01]  /*2450*/  LOP3.LUT R235, R0, R235, RZ, 0x3c, !PT ;  /* 0x000000eb00eb7212 */ /* 0x000fe200078e3cff */
[----:B------:R-:W-:Y:S01]  /*2460*/  UMOV UR4, 0x400 ;  /* 0x0000040000047882 */ /* 0x000fe20000000000 */
[----:B------:R-:W-:Y:S01]  /*2470*/  LEA.HI R0, R106, R104, RZ, 0x6 ;  /* 0x000000686a007211 */ /* 0x000fe200078f30ff */
[----:B--2---:R-:W-:Y:S01]  /*2480*/  ULEA UR4, UR25, UR4, 0x18 ;  /* 0x0000000419047291 */ /* 0x004fe2000f8ec03f */
[----:B------:R-:W-:Y:S01]  /*2490*/  IADD3 R6, P0, R236, UR32, RZ ;  /* 0x00000020ec067c10 */ /* 0x000fe2000ff1e0ff */
[----:B------:R-:W-:Y:S01]  /*24a0*/  IMAD R4, R16, UR7, R4 ;  /* 0x0000000710047c24 */ /* 0x000fe2000f8e0204 */
[----:B------:R-:W-:Y:S01]  /*24b0*/  LOP3.LUT R2, R15, 0xfffffff8, RZ, 0xc0, !PT ;  /* 0xfffffff80f027812 */ /* 0x000fe200078ec0ff */
[----:B------:R-:W-:Y:S01]  /*24c0*/  IMAD.SHL.U32 R0, R0, 0x8, RZ ;  /* 0x0000000800007824 */ /* 0x000fe200078e00ff */
[----:B------:R-:W-:Y:S01]  /*24d0*/  ISETP.GE.AND P4, PT, R22, UR5, PT ;  /* 0x0000000516007c0c */ /* 0x000fe2000bf86270 */
[----:B------:R-:W-:Y:S01]  /*24e0*/  IMAD.WIDE.U32 R16, R16, UR6, R8 ;  /* 0x0000000610107c25 */ /* 0x000fe2000f8e0008 */
[----:B------:R-:W-:Y:S01]  /*24f0*/  IADD3.X R7, R21, UR13, RZ, P0, !PT ;  /* 0x0000000d15077c10 */ /* 0x000fe200087fe4ff */
[----:B------:R-:W-:Y:S01]  /*2500*/  UIADD3 UR13, UR17, -0x1, URZ ;  /* 0xffffffff110d7890 */ /* 0x000fe2000fffe03f */
[----:B------:R-:W-:Y:S01]  /*2510*/  IADD3 R170, P1, R22, UR9, RZ ;  /* 0x0000000916aa7c10 */ /* 0x000fe2000ff3e0ff */
[----:B------:R-:W-:Y:S01]  /*2520*/  IMAD.IADD R20, R20, 0x1, -R2 ;  /* 0x0000000114147824 */ /* 0x000fe200078e0a02 */
[----:B------:R-:W-:Y:S01]  /*2530*/  ISETP.GE.AND P0, PT, R25, UR5, PT ;  /* 0x0000000519007c0c */ /* 0x000fe2000bf06270 */
[----:B------:R-:W-:Y:S01]  /*2540*/  IMAD.WIDE.U32 R26, R26, UR14, R6 ;  /* 0x0000000e1a1a7c25 */ /* 0x000fe2000f8e0006 */
[----:B------:R-:W-:Y:S01]  /*2550*/  IADD3 R32, P3, R236, R32, RZ ;  /* 0x00000020ec207210 */ /* 0x000fe20007f7e0ff */
[----:B------:R-:W-:Y:S01]  /*2560*/  USHF.L.U32 UR16, UR13, 0x6, URZ ;  /* 0x000000060d107899 */ /* 0x000fe2000800063f */
[----:B------:R-:W-:Y:S01]  /*2570*/  LOP3.LUT R235, R235, 0xfffffe00, R0, 0xf8, !PT ;  /* 0xfffffe00ebeb7812 */ /* 0x000fe200078ef800 */
[----:B------:R-:W-:Y:S01]  /*2580*/  IMAD.MOV.U32 R2, RZ, RZ, 0x10 ;  /* 0x00000010ff027424 */ /* 0x000fe200078e00ff */
[----:B------:R-:W-:Y:S01]  /*2590*/  IADD3.X R14, R23, UR8, RZ, P1, !PT ;  /* 0x00000008170e7c10 */ /* 0x000fe20008ffe4ff */
[----:B------:R-:W-:Y:S01]  /*25a0*/  IMAD.MOV.U32 R0, RZ, RZ, 0x20 ;  /* 0x00000020ff007424 */ /* 0x000fe200078e00ff */
[----:B------:R-:W-:Y:S01]  /*25b0*/  R2P PR, R20, 0x6 ;  /* 0x0000000614007804 */ /* 0x000fe20000000000 */
[----:B------:R-:W-:Y:S01]  /*25c0*/  UIADD3 UR14, -UR16, UR23, URZ ;  /* 0x00000017100e7290 */ /* 0x000fe2000fffe13f */
        /* <DEDUP_REMOVED lines=53> */
.L_x_3226:
[----:B------:R-:W-:Y:S05]  /*2920*/  BSYNC B0 ;  /* 0x0000000000007941 */ /* 0x000fea0003800000 */
.L_x_3225:
[----:B------:R-:W-:Y:S01]  /*2930*/  IMAD.X R33, R21, 0x1, R19, P3 ;  /* 0x0000000115217824 */ /* 0x000fe200018e0613 */
[C---:B------:R-:W-:Y:S01]  /*2940*/  IADD3 R18, R22.reuse, 0x30, RZ ;  /* 0x0000003016127810 */ /* 0x040fe20007ffe0ff */
[----:B------:R-:W-:Y:S01]  /*2950*/  IMAD R165, R23, UR10, RZ ;  /* 0x0000000a17a57c24 */ /* 0x000fe2000f8e02ff */
[----:B------:R-:W-:Y:S01]  /*2960*/  SHF.R.S32.HI R21, RZ, 0x4, R24 ;  /* 0x00000004ff157819 */ /* 0x000fe20000011418 */
[C---:B------:R-:W-:Y:S01]  /*2970*/  VIADD R19, R22.reuse, 0x20 ;  /* 0x0000002016137836 */ /* 0x040fe20000000000 */
[----:B------:R-:W-:Y:S01]  /*2980*/  BSSY B0, `(.L_x_3227) ;  /* 0x000003b000007945 */ /* 0x000fe20003800000 */
[C---:B------:R-:W-:Y:S01]  /*2990*/  IMAD.WIDE.U32 R32, R22.reuse, UR10, R32 ;  /* 0x0000000a16207c25 */ /* 0x040fe2000f8e0020 */
        /* <DEDUP_REMOVED lines=57> */
.L_x_3228:
[----:B------:R-:W-:Y:S05]  /*2d30*/  BSYNC B0 ;  /* 0x0000000000007941 */ /* 0x000fea0003800000 */
.L_x_3227:
        /* <DEDUP_REMOVED lines=49> */
.L_x_3230:
[----:B------:R-:W-:Y:S05]  /*3050*/  BSYNC B0 ;  /* 0x0000000000007941 */ /* 0x000fea0003800000 */
.L_x_3229:
        /* <DEDUP_REMOVED lines=10> */
[----:B------:R-:W-:-:S04]  /*3100*/  IMAD.WIDE.U32 R28, R25, UR6, R28 ;  /* 0x00000006191c7c25 */ /* 0x000fc8000f8e001c */
[----:B------:R-:W-:-:S04]  /*3110*/  IMAD R27, R27, UR6, RZ ;  /* 0x000000061b1b7c24 */ /* 0x000fc8000f8e02ff */
        /* <DEDUP_REMOVED lines=36> */
.L_x_3232:
[----:B------:R-:W-:Y:S05]  /*3360*/  BSYNC B0 ;  /* 0x0000000000007941 */ /* 0x000fea0003800000 */
.L_x_3231:
        /* <DEDUP_REMOVED lines=40> */
.L_x_3234:
[----:B------:R-:W-:Y:S05]  /*35f0*/  BSYNC B0 ;  /* 0x0000000000007941 */ /* 0x000fea0003800000 */
.L_x_3233:
[----:B-1234-:R-:W-:Y:S01]  /*3600*/  IMAD.SHL.U32 R8, R3, 0x40, RZ ;  /* 0x0000004003087824 */ /* 0x01efe200078e00ff */
[C---:B------:R-:W-:Y:S01]  /*3610*/  ISETP.GE.AND P0, PT, R22.reuse, UR14, PT ;  /* 0x0000000e16007c0c */ /* 0x040fe2000bf06270 */
[----:B------:R-:W-:Y:S01]  /*3620*/  IMAD.SHL.U32 R22, R22, 0x8, RZ ;  /* 0x0000000816167824 */ /* 0x000fe200078e00ff */
[----:B------:R-:W-:Y:S01]  /*3630*/  LOP3.LUT R24, R24, 0xfffffffe, RZ, 0xc0, !PT ;  /* 0xfffffffe18187812 */ /* 0x000fe200078ec0ff */
[----:B------:R-:W-:Y:S01]  /*3640*/  USHF.L.U64.HI UR25, UR10, 0x4, UR11 ;  /* 0x000000040a197899 */ /* 0x000fe2000801020b */
[----:B------:R-:W-:Y:S01]  /*3650*/  LOP3.LUT R8, R8, 0x1c0, RZ, 0xc0, !PT ;  /* 0x000001c008087812 */ /* 0x000fe200078ec0ff */
[----:B------:R-:W-:Y:S01]  /*3660*/  USHF.L.U32 UR28, UR10, 0x4, URZ ;  /* 0x000000040a1c7899 */ /* 0x000fe2000800063f */
[----:B------:R-:W-:Y:S01]  /*3670*/  BSSY B0, `(.L_x_3235) ;  /* 0x0000030000007945 */ /* 0x000fe20003800000 */
[----:B------:R-:W-:Y:S01]  /*3680*/  IMAD.IADD R233, R21, 0x1, -R24 ;  /* 0x0000000115e97824 */ /* 0x000fe200078e0a18 */
[----:B------:R-:W-:Y:S01]  /*3690*/  ISETP.GE.AND P5, PT, R19, UR14, PT ;  /* 0x0000000e13007c0c */ /* 0x000fe2000bfa6270 */
        /* <DEDUP_REMOVED lines=45> */
.L_x_3236:
[----:B------:R-:W-:Y:S05]  /*3970*/  BSYNC B0 ;  /* 0x0000000000007941 */ /* 0x000fea0003800000 */
.L_x_3235:
        /* <DEDUP_REMOVED lines=45> */
.L_x_3238:
[----:B------:R-:W-:Y:S05]  /*3c50*/  BSYNC B0 ;  /* 0x0000000000007941 */ /* 0x000fea0003800000 */
.L_x_3237:
        /* <DEDUP_REMOVED lines=46> */
.L_x_3240:
[----:B------:R-:W-:Y:S05]  /*3f40*/  BSYNC B0 ;  /* 0x0000000000007941 */ /* 0x000fea0003800000 */
.L_x_3239:
        /* <DEDUP_REMOVED lines=70> */
.L_x_3242:
[----:B------:R-:W-:Y:S05]  /*43b0*/  BSYNC B0 ;  /* 0x0000000000007941 */ /* 0x000fea0003800000 */
.L_x_3241:
        /* <DEDUP_REMOVED lines=11> */
[----:B--2---:R-:W-:Y:S01]  /*4470*/  IMAD.U32 R11, RZ, RZ, UR30 ;  /* 0x0000001eff0b7e24 */ /* 0x004fe2000f8e00ff */
[----:B------:R-:W-:Y:S01]  /*4480*/  ISETP.GE.AND P2, PT, R6, UR31, PT ;  /* 0x0000001f06007c0c */ /* 0x000fe2000bf46270 */
[----:B------:R-:W-:Y:S02]  /*4490*/  IMAD.U32 R10, RZ, RZ, UR29 ;  /* 0x0000001dff0a7e24 */ /* 0x000fe4000f8e00ff */
[----:B---3--:R-:W-:Y:S02]  /*44a0*/  IMAD.U32 R9, RZ, RZ, UR30 ;  /* 0x0000001eff097e24 */ /* 0x008fe4000f8e00ff */
        /* <DEDUP_REMOVED lines=35> */
.L_x_3244:
[----:B------:R-:W-:Y:S05]  /*46e0*/  BSYNC B0 ;  /* 0x0000000000007941 */ /* 0x000fea0003800000 */
.L_x_3243:
        /* <DEDUP_REMOVED lines=45> */
.L_x_3246:
[----:B------:R-:W-:Y:S05]  /*49c0*/  BSYNC B0 ;  /* 0x0000000000007941 */ /* 0x000fea0003800000 */
.L_x_3245:
        /* <DEDUP_REMOVED lines=59> */
.L_x_3248:
[----:B------:R-:W-:Y:S05]  /*4d80*/  BSYNC B0 ;  /* 0x0000000000007941 */ /* 0x000fea0003800000 */
.L_x_3247:
[----:B------:R-:W-:Y:S01]  /*4d90*/  LDSM.16.M88.4 R24, [R234] ;  /* 0x00000000ea18783b */ /* 0x000fe20000000200 */
[----:B------:R-:W-:Y:S01]  /*4da0*/  R2P PR, R3, 0x6 ;  /* 0x0000000603007804 */ /* 0x000fe20000000000 */
[----:B------:R-:W-:Y:S01]  /*4db0*/  ULDC UR14, c[0x0][0x39c] ;  /* 0x0000e700000e7ab9 */ /* 0x000fe20000000800 */
[C---:B------:R-:W-:Y:S01]  /*4dc0*/  IADD3 R3, R233.reuse, 0x8000, RZ ;  /* 0x00008000e9037810 */ /* 0x040fe20007ffe0ff */
[----:B------:R-:W5:Y:S01]  /*4dd0*/  LDSM.16.M88.4 R28, [R233+0x8000] ;  /* 0x00800000e91c783b */ /* 0x000f620000000200 */
[----:B------:R-:W-:Y:S01]  /*4de0*/  IADD3 R231, R233, 0x8020, RZ ;  /* 0x00008020e9e77810 */ /* 0x000fe20007ffe0ff */
[----:B------:R-:W-:Y:S01]  /*4df0*/  UISETP.GT.AND UP0, UPT, UR13, UR12, UPT ;  /* 0x0000000c0d00728c */ /* 0x000fe2000bf04270 */
[-C--:B------:R-:W-:Y:S01]  /*4e00*/  LEA R232, R2, R234.reuse, 0x1 ;  /* 0x000000ea02e87211 */ /* 0x080fe200078e08ff */
[----:B------:R-:W3:Y:S01]  /*4e10*/  LDSM.16.M88.4 R52, [R233+0x9000] ;  /* 0x00900000e934783b */ /* 0x000ee20000000200 */
[C---:B------:R-:W-:Y:S01]  /*4e20*/  LEA R230, R0.reuse, R234, 0x1 ;  /* 0x000000ea00e67211 */ /* 0x040fe200078e08ff */
[----:B------:R-:W-:Y:S01]  /*4e30*/  UIADD3 UR31, UR23, 0x1, -UR24 ;  /* 0x00000001171f7890 */ /* 0x000fe2000fffe818 */
[----:B------:R-:W-:Y:S01]  /*4e40*/  LEA R229, R0, R232, 0x1 ;  /* 0x000000e800e57211 */ /* 0x000fe200078e08ff */
[----:B------:R-:W-:Y:S01]  /*4e50*/  LDSM.16.M88.4 R36, [R232] ;  /* 0x00000000e824783b */ /* 0x000fe20000000200 */
[----:B------:R-:W-:Y:S01]  /*4e60*/  LEA R240, R105, UR22, 0x4 ;  /* 0x0000001669f07c11 */ /* 0x000fe2000f8e20ff */
[----:B------:R-:W-:Y:S01]  /*4e70*/  UIADD3 UR22, UR31, UR18, URZ ;  /* 0x000000121f167290 */ /* 0x000fe2000fffe03f */
[----:B------:R-:W-:Y:S01]  /*4e80*/  @P1 IADD3 R231, R3, -0x20, RZ ;  /* 0xffffffe003e71810 */ /* 0x000fe20007ffe0ff */
[----:B------:R-:W-:Y:S01]  /*4e90*/  IMAD.MOV.U32 R3, RZ, RZ, 0x40 ;  /* 0x00000040ff037424 */ /* 0x000fe200078e00ff */
[----:B------:R-:W-:Y:S01]  /*4ea0*/  LDSM.16.M88.4 R60, [R233+0x8800] ;  /* 0x00880000e93c783b */ /* 0x000fe20000000200 */
[----:B------:R-:W-:Y:S01]  /*4eb0*/  PLOP3.LUT P6, PT, PT, PT, UP0, 0x80, 0x0 ;  /* 0x000000000000781c */ /* 0x000fe20003fcf008 */
[----:B------:R-:W-:Y:S01]  /*4ec0*/  IMAD.U32 R239, RZ, RZ, UR23 ;  /* 0x00000017ffef7e24 */ /* 0x000fe2000f8e00ff */
[----:B------:R-:W-:Y:S01]  /*4ed0*/  UIADD3 UR19, UR23, -UR19, -UR24 ;  /* 0x8000001317137290 */ /* 0x000fe2000fffe818 */
[----:B------:R-:W4:Y:S01]  /*4ee0*/  LDSM.16.M88.4 R68, [R231] ;  /* 0x00000000e744783b */ /* 0x000f220000000200 */
[----:B------:R-:W-:Y:S01]  /*4ef0*/  SEL R3, R3, 0xffffffc0, !P2 ;  /* 0xffffffc003037807 */ /* 0x000fe20005000000 */
[----:B------:R-:W-:Y:S01]  /*4f00*/  VIADD R222, R231, 0x1000 ;  /* 0x00001000e7de7836 */ /* 0x000fe20000000000 */
[----:B------:R-:W-:Y:S01]  /*4f10*/  MOV R237, UR31 ;  /* 0x0000001f00ed7c02 */ /* 0x000fe20008000f00 */
[----:B------:R-:W-:Y:S01]  /*4f20*/  LDSM.16.M88.4 R76, [R230] ;  /* 0x00000000e64c783b */ /* 0x000fe20000000200 */
[----:B------:R-:W-:Y:S01]  /*4f30*/  IADD3 R227, R233, R3, RZ ;  /* 0x00000003e9e37210 */ /* 0x000fe20007ffe0ff */
[----:B------:R-:W-:Y:S01]  /*4f40*/  IMAD.IADD R220, R3, 0x1, R231 ;  /* 0x0000000103dc7824 */ /* 0x000fe200078e02e7 */
[----:B------:R-:W-:Y:S01]  /*4f50*/  SHF.L.U32 R241, R104, 0x1, RZ ;  /* 0x0000000168f17819 */ /* 0x000fe200000006ff */
[----:B------:R-:W1:Y:S01]  /*4f60*/  LDSM.16.M88.4 R64, [R233+0x9800] ;  /* 0x00980000e940783b */ /* 0x000e620000000200 */
[C---:B------:R-:W-:Y:S01]  /*4f70*/  IADD3 R223, R231.reuse, 0x800, RZ ;  /* 0x00000800e7df7810 */ /* 0x040fe20007ffe0ff */
[----:B------:R-:W-:Y:S01]  /*4f80*/  VIADD R217, R231, 0x3000 ;  /* 0x00003000e7d97836 */ /* 0x000fe20000000000 */
[----:B------:R-:W-:Y:S01]  /*4f90*/  LOP3.LUT R241, R241, 0x6, RZ, 0xc0, !PT ;  /* 0x00000006f1f17812 */ /* 0x000fe200078ec0ff */
[----:B------:R-:W1:Y:S01]  /*4fa0*/  LDSM.16.M88.4 R84, [R227+0x8000] ;  /* 0x00800000e354783b */ /* 0x000e620000000200 */
[C---:B------:R-:W-:Y:S01]  /*4fb0*/  IADD3 R221, R231.reuse, 0x1800, RZ ;  /* 0x00001800e7dd7810 */ /* 0x040fe20007ffe0ff */
[C---:B------:R-:W-:Y:S01]  /*4fc0*/  VIADD R212, R231.reuse, 0x5800 ;  /* 0x00005800e7d47836 */ /* 0x040fe20000000000 */
[C---:B------:R-:W-:Y:S01]  /*4fd0*/  IADD3 R219, R231.reuse, 0x2000, RZ ;  /* 0x00002000e7db7810 */ /* 0x040fe20007ffe0ff */
[----:B------:R-:W1:Y:S01]  /*4fe0*/  LDSM.16.M88.4 R44, [R231+0x1000] ;  /* 0x00100000e72c783b */ /* 0x000e620000000200 */
[----:B------:R-:W-:-:S02]  /*4ff0*/  IADD3 R218, R231, 0x2800, RZ ;  /* 0x00002800e7da7810 */ /* 0x000fc40007ffe0ff */
[C---:B------:R-:W-:Y:S01]  /*5000*/  IADD3 R216, R231.reuse, 0x3800, RZ ;  /* 0x00003800e7d87810 */ /* 0x040fe20007ffe0ff */
[----:B------:R-:W1:Y:S01]  /*5010*/  LDSM.16.M88.4 R32, [R231+0x800] ;  /* 0x00080000e720783b */ /* 0x000e620000000200 */
[C---:B------:R-:W-:Y:S01]  /*5020*/  IADD3 R215, R231.reuse, 0x4000, RZ ;  /* 0x00004000e7d77810 */ /* 0x040fe20007ffe0ff */
[C---:B-----5:R-:W-:Y:S02]  /*5030*/  HMMA.16816.F32 R16, R24.reuse, R28, RZ ;  /* 0x0000001c1810723c */ /* 0x060fe400000018ff */
[----:B--2---:R-:W-:Y:S01]  /*5040*/  LDSM.16.M88.4 R12, [R229] ;  /* 0x00000000e50c783b */ /* 0x004fe20000000200 */
[C---:B------:R-:W-:Y:S02]  /*5050*/  IADD3 R214, R231.reuse, 0x4800, RZ ;  /* 0x00004800e7d67810 */ /* 0x040fe40007ffe0ff */
[C---:B------:R-:W-:Y:S01]  /*5060*/  IADD3 R213, R231.reuse, 0x5000, RZ ;  /* 0x00005000e7d57810 */ /* 0x040fe20007ffe0ff */
[----:B------:R-:W2:Y:S01]  /*5070*/  LDSM.16.M88.4 R72, [R220] ;  /* 0x00000000dc48783b */ /* 0x000ea20000000200 */
[----:B---3--:R-:W-:Y:S01]  /*5080*/  HMMA.16816.F32 R56, R24, R52, RZ ;  /* 0x000000341838723c */ /* 0x008fe200000018ff */
[----:B------:R-:W-:-:S02]  /*5090*/  IADD3 R211, R231, 0x6000, RZ ;  /* 0x00006000e7d37810 */ /* 0x000fc40007ffe0ff */
[----:B------:R-:W3:Y:S01]  /*50a0*/  LDSM.16.M88.4 R48, [R231+0x1800] ;  /* 0x00180000e730783b */ /* 0x000ee20000000200 */
[C---:B------:R-:W-:Y:S02]  /*50b0*/  IADD3 R210, R231.reuse, 0x6800, RZ ;  /* 0x00006800e7d27810 */ /* 0x040fe40007ffe0ff */
[C---:B------:R-:W-:Y:S01]  /*50c0*/  HMMA.16816.F32 R28, R24.reuse, R30, RZ ;  /* 0x0000001e181c723c */ /* 0x040fe200000018ff */
[----:B------:R-:W5:Y:S01]  /*50d0*/  LDSM.16.M88.4 R20, [R227+0x9000] ;  /* 0x00900000e314783b */ /* 0x000f620000000200 */
[C---:B------:R-:W-:Y:S02]  /*50e0*/  IADD3 R209, R231.reuse, 0x7000, RZ ;  /* 0x00007000e7d17810 */ /* 0x040fe40007ffe0ff */
[----:B------:R-:W-:Y:S01]  /*50f0*/  IADD3 R208, R231, 0x7800, RZ ;  /* 0x00007800e7d07810 */ /* 0x000fe20007ffe0ff */
[----:B------:R-:W5:Y:S01]  /*5100*/  LDSM.16.M88.4 R8, [R227+0x8800] ;  /* 0x00880000e308783b */ /* 0x000f620000000200 */
[----:B------:R-:W-:Y:S03]  /*5110*/  HMMA.16816.F32 R52, R24, R54, RZ ;  /* 0x000000361834723c */ /* 0x000fe600000018ff */
[----:B------:R-:W-:Y:S03]  /*5120*/  LDSM.16.M88.4 R88, [R233+0xa000] ;  /* 0x00a00000e958783b */ /* 0x000fe60000000200 */
[----:B----4-:R-:W-:Y:S01]  /*5130*/  HMMA.16816.F32 R16, R36, R68, R16 ;  /* 0x000000442410723c */ /* 0x010fe20000001810 */
[----:B------:R-:W-:Y:S04]  /*5140*/  LDSM.16.M88.4 R96, [R231+0x6000] ;  /* 0x00600000e760783b */ /* 0x000fe80000000200 */
[----:B------:R-:W-:Y:S01]  /*5150*/  LDSM.16.M88.4 R92, [R227+0xd000] ;  /* 0x00d00000e35c783b */ /* 0x000fe20000000200 */
[C---:B------:R-:W-:Y:S03]  /*5160*/  HMMA.16816.F32 R40, R24.reuse, R60, RZ ;  /* 0x0000003c1828723c */ /* 0x040fe600000018ff */
[----:B------:R-:W-:Y:S03]  /*5170*/  LDSM.16.M88.4 R100, [R220+0x4800] ;  /* 0x00480000dc64783b */ /* 0x000fe60000000200 */
[C---:B------:R-:W-:Y:S01]  /*5180*/  HMMA.16816.F32 R60, R24.reuse, R62, RZ ;  /* 0x0000003e183c723c */ /* 0x040fe200000018ff */
[----:B------:R-:W0:Y:S05]  /*5190*/  LDGDEPBAR ;  /* 0x00000000000079af */ /* 0x000e2a0000000000 */
[----:B-1----:R-:W-:Y:S06]  /*51a0*/  HMMA.16816.F32 R80, R24, R64, RZ ;  /* 0x000000401850723c */ /* 0x002fec00000018ff */
[----:B------:R-:W-:Y:S06]  /*51b0*/  HMMA.16816.F32 R16, R76, R84, R16 ;  /* 0x000000544c10723c */ /* 0x000fec0000001810 */
[----:B------:R-:W-:Y:S01]  /*51c0*/  HMMA.16816.F32 R24, R24, R66, RZ ;  /* 0x000000421818723c */ /* 0x000fe200000018ff */
[----:B------:R-:W-:Y:S05]  /*51d0*/  LDSM.16.M88.4 R64, [R220+0x1000] ;  /* 0x00100000dc40783b */ /* 0x000fea0000000200 */
[C---:B------:R-:W-:Y:S01]  /*51e0*/  HMMA.16816.F32 R28, R36.reuse, R70, R28 ;  /* 0x00000046241c723c */ /* 0x040fe2000000181c */
[----:B------:R-:W-:Y:S05]  /*51f0*/  LDSM.16.M88.4 R68, [R227+0x9800] ;  /* 0x00980000e344783b */ /* 0x000fea0000000200 */
[C---:B------:R-:W-:Y:S06]  /*5200*/  HMMA.16816.F32 R56, R36.reuse, R44, R56 ;  /* 0x0000002c2438723c */ /* 0x040fec0000001838 */
[C---:B------:R-:W-:Y:S01]  /*5210*/  HMMA.16816.F32 R52, R36.reuse, R46, R52 ;  /* 0x0000002e2434723c */ /* 0x040fe20000001834 */
[----:B------:R-:W1:Y:S05]  /*5220*/  LDSM.16.M88.4 R44, [R234+0x2000] ;  /* 0x00200000ea2c783b */ /* 0x000e6a0000000200 */
[C---:B------:R-:W-:Y:S06]  /*5230*/  HMMA.16816.F32 R40, R36.reuse, R32, R40 ;  /* 0x000000202428723c */ /* 0x040fec0000001828 */
[----:B------:R-:W-:Y:S01]  /*5240*/  HMMA.16816.F32 R60, R36, R34, R60 ;  /* 0x00000022243c723c */ /* 0x000fe2000000183c */
[----:B------:R-:W4:Y:S05]  /*5250*/  LDSM.16.M88.4 R32, [R220+0x800] ;  /* 0x00080000dc20783b */ /* 0x000f2a0000000200 */
[----:B--2---:R-:W-:Y:S06]  /*5260*/  HMMA.16816.F32 R16, R12, R72, R16 ;  /* 0x000000480c10723c */ /* 0x004fec0000001810 */
[C---:B---3--:R-:W-:Y:S06]  /*5270*/  HMMA.16816.F32 R80, R36.reuse, R48, R80 ;  /* 0x000000302450723c */ /* 0x048fec0000001850 */
[----:B------:R-:W-:Y:S01]  /*5280*/  HMMA.16816.F32 R36, R36, R50, R24 ;  /* 0x000000322424723c */ /* 0x000fe20000001818 */
[----:B------:R-:W-:Y:S04]  /*5290*/  LDSM.16.M88.4 R48, [R220+0x1800] ;  /* 0x00180000dc30783b */ /* 0x000fe80000000200 */
[----:B------:R-:W-:Y:S01]  /*52a0*/  LDSM.16.M88.4 R24, [R233+0xb000] ;  /* 0x00b00000e918783b */ /* 0x000fe20000000200 */
[C---:B------:R-:W-:Y:S03]  /*52b0*/  HMMA.16816.F32 R28, R76.reuse, R86, R28 ;  /* 0x000000564c1c723c */ /* 0x040fe6000000181c */
[----:B------:R-:W-:Y:S03]  /*52c0*/  LDSM.16.M88.4 R84, [R231+0x2000] ;  /* 0x00200000e754783b */ /* 0x000fe60000000200 */
[C---:B-----5:R-:W-:Y:S06]  /*52d0*/  HMMA.16816.F32 R56, R76.reuse, R20, R56 ;  /* 0x000000144c38723c */ /* 0x060fec0000001838 */
        /* <DEDUP_REMOVED lines=15> */
[C---:B----4-:R-:W-:Y:S06]  /*53d0*/  HMMA.16816.F32 R40, R12.reuse, R32, R40 ;  /* 0x000000200c28723c */ /* 0x050fec0000001828 */
        /* <DEDUP_REMOVED lines=11> */
[----:B------:R-:W2:Y:S05]  /*5490*/  LDSM.16.M88.4 R24, [R229+0x2000] ;  /* 0x00200000e518783b */ /* 0x000eaa0000000200 */
[C---:B---3--:R-:W-:Y:S06]  /*54a0*/  HMMA.16816.F32 R40, R44.reuse, R8, R40 ;  /* 0x000000082c28723c */ /* 0x048fec0000001828 */
        /* <DEDUP_REMOVED lines=9> */
[C---:B----4-:R-:W-:Y:S06]  /*5540*/  HMMA.16816.F32 R56, R20.reuse, R32, R56 ;  /* 0x000000201438723c */ /* 0x050fec0000001838 */
        /* <DEDUP_REMOVED lines=34> */
[----:B------:R-:W2:Y:S04]  /*5770*/  LDSM.16.M88.4 R24, [R220+0x4000] ;  /* 0x00400000dc18783b */ /* 0x000ea80000000200 */
[----:B------:R-:W-:Y:S01]  /*5780*/  LDSM.16.M88.4 R64, [R227+0xc800] ;  /* 0x00c80000e340783b */ /* 0x000fe20000000200 */
[C---:B------:R-:W-:Y:S03]  /*5790*/  HMMA.16816.F32 R28, R32.reuse, R70, R28 ;  /* 0x00000046201c723c */ /* 0x040fe6000000181c */
[----:B------:R-:W-:Y:S03]  /*57a0*/  LDSM.16.M88.4 R68, [R220+0x5000] ;  /* 0x00500000dc44783b */ /* 0x000fe60000000200 */
[C---:B---3--:R-:W-:Y:S06]  /*57b0*/  HMMA.16816.F32 R40, R32.reuse, R12, R40 ;  /* 0x0000000c2028723c */ /* 0x048fec0000001828 */
[----:B------:R-:W-:Y:S01]  /*57c0*/  HMMA.16816.F32 R60, R32, R14, R60 ;  /* 0x0000000e203c723c */ /* 0x000fe2000000183c */
[----:B------:R-:W3:Y:S05]  /*57d0*/  LDSM.16.M88.4 R12, [R231+0x4800] ;  /* 0x00480000e70c783b */ /* 0x000eea0000000200 */
[----:B-1----:R-:W-:Y:S06]  /*57e0*/  HMMA.16816.F32 R16, R88, R36, R16 ;  /* 0x000000245810723c */ /* 0x002fec0000001810 */
[C---:B------:R-:W-:Y:S06]  /*57f0*/  HMMA.16816.F32 R56, R32.reuse, R20, R56 ;  /* 0x000000142038723c */ /* 0x040fec0000001838 */
[C---:B------:R-:W-:Y:S01]  /*5800*/  HMMA.16816.F32 R52, R32.reuse, R22, R52 ;  /* 0x000000162034723c */ /* 0x040fe20000001834 */
[----:B------:R-:W1:Y:S05]  /*5810*/  LDSM.16.M88.4 R20, [R231+0x5000] ;  /* 0x00500000e714783b */ /* 0x000e6a0000000200 */
[----:B----4-:R-:W-:Y:S06]  /*5820*/  HMMA.16816.F32 R80, R32, R44, R80 ;  /* 0x0000002c2050723c */ /* 0x010fec0000001850 */
[----:B------:R-:W-:Y:S01]  /*5830*/  HMMA.16816.F32 R28, R8, R50, R28 ;  /* 0x00000032081c723c */ /* 0x000fe2000000181c */
[----:B------:R-:W-:Y:S05]  /*5840*/  LDSM.16.M88.4 R48, [R234+0x6000] ;  /* 0x00600000ea30783b */ /* 0x000fea0000000200 */
[----:B------:R-:W-:Y:S01]  /*5850*/  HMMA.16816.F32 R76, R32, R46, R76 ;  /* 0x0000002e204c723c */ /* 0x000fe2000000184c */
[----:B------:R-:W4:Y:S04]  /*5860*/  LDSM.16.M88.4 R32, [R233+0xe000] ;  /* 0x00e00000e920783b */ /* 0x000f280000000200 */
[----:B------:R-:W-:Y:S01]  /*5870*/  LDSM.16.M88.4 R44, [R233+0xe800] ;  /* 0x00e80000e92c783b */ /* 0x000fe20000000200 */
[----:B--2---:R-:W-:Y:S06]  /*5880*/  HMMA.16816.F32 R16, R72, R24, R16 ;  /* 0x000000184810723c */ /* 0x004fec0000001810 */
[----:B---3--:R-:W-:Y:S06]  /*5890*/  HMMA.16816.F32 R40, R8, R12, R40 ;  /* 0x0000000c0828723c */ /* 0x008fec0000001828 */
[----:B------:R-:W-:Y:S01]  /*58a0*/  HMMA.16816.F32 R28, R88, R38, R28 ;  /* 0x00000026581c723c */ /* 0x000fe2000000181c */
[----:B------:R-:W2:Y:S05]  /*58b0*/  LDSM.16.M88.4 R36, [R232+0x6000] ;  /* 0x00600000e824783b */ /* 0x000eaa0000000200 */
[C---:B------:R-:W-:Y:S01]  /*58c0*/  HMMA.16816.F32 R60, R8.reuse, R14, R60 ;  /* 0x0000000e083c723c */ /* 0x040fe2000000183c */
[----:B------:R-:W3:Y:S05]  /*58d0*/  LDSM.16.M88.4 R12, [R231+0x5800] ;  /* 0x00580000e70c783b */ /* 0x000eea0000000200 */
[C---:B-1----:R-:W-:Y:S06]  /*58e0*/  HMMA.16816.F32 R56, R8.reuse, R20, R56 ;  /* 0x000000140838723c */ /* 0x042fec0000001838 */
[----:B------:R-:W-:Y:S01]  /*58f0*/  HMMA.16816.F32 R52, R8, R22, R52 ;  /* 0x000000160834723c */ /* 0x000fe20000001834 */
[----:B------:R-:W-:Y:S05]  /*5900*/  LDSM.16.M88.4 R20, [R227+0xe000] ;  /* 0x00e00000e314783b */ /* 0x000fea0000000200 */
[----:B----4-:R-:W-:Y:S06]  /*5910*/  HMMA.16816.F32 R16, R48, R32, R16 ;  /* 0x000000203010723c */ /* 0x010fec0000001810 */
[----:B------:R-:W-:Y:S01]  /*5920*/  HMMA.16816.F32 R28, R72, R26, R28 ;  /* 0x0000001a481c723c */ /* 0x000fe2000000181c */
[----:B------:R-:W1:Y:S05]  /*5930*/  LDSM.16.M88.4 R24, [R230+0x6000] ;  /* 0x00600000e618783b */ /* 0x000e6a0000000200 */
[C---:B------:R-:W-:Y:S06]  /*5940*/  HMMA.16816.F32 R40, R88.reuse, R64, R40 ;  /* 0x000000405828723c */ /* 0x040fec0000001828 */
[----:B------:R-:W-:Y:S01]  /*5950*/  HMMA.16816.F32 R60, R88, R66, R60 ;  /* 0x00000042583c723c */ /* 0x000fe2000000183c */
[----:B------:R-:W-:Y:S05]  /*5960*/  LDSM.16.M88.4 R64, [R220+0x5800] ;  /* 0x00580000dc40783b */ /* 0x000fea0000000200 */
[----:B--2---:R-:W-:Y:S06]  /*5970*/  HMMA.16816.F32 R16, R36, R96, R16 ;  /* 0x000000602410723c */ /* 0x004fec0000001810 */
[C---:B---3--:R-:W-:Y:S06]  /*5980*/  HMMA.16816.F32 R80, R8.reuse, R12, R80 ;  /* 0x0000000c0850723c */ /* 0x048fec0000001850 */
[----:B------:R-:W-:Y:S01]  /*5990*/  HMMA.16816.F32 R76, R8, R14, R76 ;  /* 0x0000000e084c723c */ /* 0x000fe2000000184c */
[----:B------:R-:W-:Y:S04]  /*59a0*/  LDSM.16.M88.4 R12, [R229+0x6000] ;  /* 0x00600000e50c783b */ /* 0x000fe80000000200 */
[----:B------:R-:W2:Y:S01]  /*59b0*/  LDSM.16.M88.4 R8, [R220+0x6000] ;  /* 0x00600000dc08783b */ /* 0x000ea20000000200 */
[----:B------:R-:W-:Y:S03]  /*59c0*/  HMMA.16816.F32 R28, R48, R34, R28 ;  /* 0x00000022301c723c */ /* 0x000fe6000000181c */
[----:B------:R-:W-:Y:S03]  /*59d0*/  LDSM.16.M88.4 R32, [R231+0x6800] ;  /* 0x00680000e720783b */ /* 0x000fe60000000200 */
[----:B-1----:R-:W-:Y:S06]  /*59e0*/  HMMA.16816.F32 R16, R24, R20, R16 ;  /* 0x000000141810723c */ /* 0x002fec0000001810 */
[C---:B------:R-:W-:Y:S06]  /*59f0*/  HMMA.16816.F32 R80, R88.reuse, R84, R80 ;  /* 0x000000545850723c */ /* 0x040fec0000001850 */
[C---:B------:R-:W-:Y:S06]  /*5a00*/  HMMA.16816.F32 R56, R88.reuse, R92, R56 ;  /* 0x0000005c5838723c */ /* 0x040fec0000001838 */
[C---:B------:R-:W-:Y:S01]  /*5a10*/  HMMA.16816.F32 R52, R88.reuse, R94, R52 ;  /* 0x0000005e5834723c */ /* 0x040fe20000001834 */
[----:B------:R-:W1:Y:S05]  /*5a20*/  LDSM.16.M88.4 R92, [R233+0xf000] ;  /* 0x00f00000e95c783b */ /* 0x000e6a0000000200 */
[----:B------:R-:W-:Y:S01]  /*5a30*/  HMMA.16816.F32 R84, R88, R86, R76 ;  /* 0x000000565854723c */ /* 0x000fe2000000184c */
[----:B------:R-:W-:Y:S05]  /*5a40*/  LDSM.16.M88.4 R76, [R227+0xe800] ;  /* 0x00e80000e34c783b */ /* 0x000fea0000000200 */
[----:B------:R-:W-:Y:S06]  /*5a50*/  HMMA.16816.F32 R28, R36, R98, R28 ;  /* 0x00000062241c723c */ /* 0x000fec000000181c */
[----:B--2---:R-:W-:Y:S06]  /*5a60*/  HMMA.16816.F32 R16, R12, R8, R16 ;  /* 0x000000080c10723c */ /* 0x004fec0000001810 */
[C---:B------:R-:W-:Y:S06]  /*5a70*/  HMMA.16816.F32 R56, R72.reuse, R68, R56 ;  /* 0x000000444838723c */ /* 0x040fec0000001838 */
[C---:B------:R-:W-:Y:S06]  /*5a80*/  HMMA.16816.F32 R52, R72.reuse, R70, R52 ;  /* 0x000000464834723c */ /* 0x040fec0000001834 */
[C---:B------:R-:W-:Y:S06]  /*5a90*/  HMMA.16816.F32 R80, R72.reuse, R64, R80 ;  /* 0x000000404850723c */ /* 0x040fec0000001850 */
[----:B------:R-:W-:Y:S01]  /*5aa0*/  HMMA.16816.F32 R84, R72, R66, R84 ;  /* 0x000000424854723c */ /* 0x000fe20000001854 */
[----:B------:R-:W2:Y:S01]  /*5ab0*/  LDSM.16.M88.4 R64, [R233+0xf800] ;  /* 0x00f80000e940783b */ /* 0x000ea20000000200 */
[----:B------:R-:W-:Y:S01]  /*5ac0*/  FMUL.FTZ R17, R17, UR14 ;  /* 0x0000000e11117c20 */ /* 0x000fe20008410000 */
[----:B------:R-:W-:Y:S01]  /*5ad0*/  FMUL.FTZ R18, R18, UR14 ;  /* 0x0000000e12127c20 */ /* 0x000fe20008410000 */
[----:B------:R-:W-:Y:S01]  /*5ae0*/  FMUL.FTZ R3, R16, UR14 ;  /* 0x0000000e10037c20 */ /* 0x000fe20008410000 */
[----:B------:R-:W-:Y:S01]  /*5af0*/  FMUL.FTZ R70, R19, UR14 ;  /* 0x0000000e13467c20 */ /* 0x000fe20008410000 */
[----:B------:R-:W-:Y:S01]  /*5b00*/  HMMA.16816.F32 R28, R24, R22, R28 ;  /* 0x00000016181c723c */ /* 0x000fe2000000181c */
[----:B------:R-:W3:Y:S01]  /*5b10*/  LDSM.16.M88.4 R20, [R231+0x7000] ;  /* 0x00700000e714783b */ /* 0x000ee20000000200 */
[----:B------:R-:W4:Y:S04]  /*5b20*/  MUFU.TANH R68, R17 ;  /* 0x0000001100447308 */ /* 0x000f280000002400 */
[C---:B------:R-:W-:Y:S04]  /*5b30*/  HMMA.16816.F32 R40, R72.reuse, R100, R40 ;  /* 0x000000644828723c */ /* 0x040fe80000001828 */
[----:B------:R5:W2:Y:S02]  /*5b40*/  MUFU.TANH R69, R18 ;  /* 0x0000001200457308 */ /* 0x000aa40000002400 */
[----:B------:R-:W-:Y:S06]  /*5b50*/  HMMA.16816.F32 R60, R72, R102, R60 ;  /* 0x00000066483c723c */ /* 0x000fec000000183c */
[C---:B-1----:R-:W-:Y:S01]  /*5b60*/  HMMA.16816.F32 R56, R48.reuse, R92, R56 ;  /* 0x0000005c3038723c */ /* 0x042fe20000001838 */
[----:B------:R-:W1:Y:S05]  /*5b70*/  MUFU.TANH R3, R3 ;  /* 0x0000000300037308 */ /* 0x000e6a0000002400 */
[----:B------:R-:W-:Y:S01]  /*5b80*/  HMMA.16816.F32 R52, R48, R94, R52 ;  /* 0x0000005e3034723c */ /* 0x000fe20000001834 */
[----:B-----5:R-:W5:Y:S02]  /*5b90*/  LDSM.16.M88.4 R16, [R231+0x7800] ;  /* 0x00780000e710783b */ /* 0x020f640000000200 */
[----:B------:R-:W1:Y:S03]  /*5ba0*/  MUFU.TANH R70, R70 ;  /* 0x0000004600467308 */ /* 0x000e660000002400 */
[----:B------:R-:W-:Y:S01]  /*5bb0*/  HMMA.16816.F32 R28, R12, R10, R28 ;  /* 0x0000000a0c1c723c */ /* 0x000fe2000000181c */
[----:B------:R-:W4:Y:S05]  /*5bc0*/  LDSM.16.M88.4 R8, [R227+0xf000] ;  /* 0x00f00000e308783b */ /* 0x000f2a0000000200 */
[C---:B------:R-:W-:Y:S06]  /*5bd0*/  HMMA.16816.F32 R40, R48.reuse, R44, R40 ;  /* 0x0000002c3028723c */ /* 0x040fec0000001828 */
[C---:B------:R-:W-:Y:S01]  /*5be0*/  HMMA.16816.F32 R60, R48.reuse, R46, R60 ;  /* 0x0000002e303c723c */ /* 0x040fe2000000183c */
[----:B------:R-:W-:Y:S05]  /*5bf0*/  LDSM.16.M88.4 R44, [R220+0x6800] ;  /* 0x00680000dc2c783b */ /* 0x000fea0000000200 */
[C---:B--2---:R-:W-:Y:S06]  /*5c00*/  HMMA.16816.F32 R80, R48.reuse, R64, R80 ;  /* 0x000000403050723c */ /* 0x044fec0000001850 */
[----:B------:R-:W-:Y:S01]  /*5c10*/  HMMA.16816.F32 R84, R48, R66, R84 ;  /* 0x000000423054723c */ /* 0x000fe20000001854 */
[----:B------:R-:W-:Y:S01]  /*5c20*/  FMUL.FTZ R28, R28, UR14 ;  /* 0x0000000e1c1c7c20 */ /* 0x000fe20008410000 */
[----:B------:R-:W-:Y:S01]  /*5c30*/  FMUL.FTZ R29, R29, UR14 ;  /* 0x0000000e1d1d7c20 */ /* 0x000fe20008410000 */
[----:B------:R-:W-:Y:S01]  /*5c40*/  FMUL.FTZ R30, R30, UR14 ;  /* 0x0000000e1e1e7c20 */ /* 0x000fe20008410000 */
[----:B------:R-:W-:-:S02]  /*5c50*/  FMUL.FTZ R31, R31, UR14 ;  /* 0x0000000e1f1f7c20 */ /* 0x000fc40008410000 */
[C---:B---3--:R-:W-:Y:S01]  /*5c60*/  HMMA.16816.F32 R56, R36.reuse, R20, R56 ;  /* 0x000000142438723c */ /* 0x048fe20000001838 */
[----:B------:R-:W2:Y:S05]  /*5c70*/  MUFU.TANH R28, R28 ;  /* 0x0000001c001c7308 */ /* 0x000eaa0000002400 */
[C---:B------:R-:W-:Y:S01]  /*5c80*/  HMMA.16816.F32 R52, R36.reuse, R22, R52 ;  /* 0x000000162434723c */ /* 0x040fe20000001834 */
[----:B------:R-:W3:Y:S02]  /*5c90*/  LDSM.16.M88.4 R20, [R227+0xf800] ;  /* 0x00f80000e314783b */ /* 0x000ee40000000200 */
[----:B------:R-:W1:Y:S03]  /*5ca0*/  MUFU.TANH R29, R29 ;  /* 0x0000001d001d7308 */ /* 0x000e660000002400 */
[C---:B------:R-:W-:Y:S05]  /*5cb0*/  HMMA.16816.F32 R40, R36.reuse, R32, R40 ;  /* 0x000000202428723c */ /* 0x040fea0000001828 */
[----:B------:R-:W1:Y:S01]  /*5cc0*/  MUFU.TANH R30, R30 ;  /* 0x0000001e001e7308 */ /* 0x000e620000002400 */
[C---:B------:R-:W-:Y:S01]  /*5cd0*/  HMMA.16816.F32 R60, R36.reuse, R34, R60 ;  /* 0x00000022243c723c */ /* 0x040fe2000000183c */
[----:B------:R-:W2:Y:S05]  /*5ce0*/  LDSM.16.M88.4 R32, [R220+0x7000] ;  /* 0x00700000dc20783b */ /* 0x000eaa0000000200 */
[C---:B-----5:R-:W-:Y:S01]  /*5cf0*/  HMMA.16816.F32 R80, R36.reuse, R16, R80 ;  /* 0x000000102450723c */ /* 0x060fe20000001850 */
[----:B------:R-:W1:Y:S05]  /*5d00*/  MUFU.TANH R31, R31 ;  /* 0x0000001f001f7308 */ /* 0x000e6a0000002400 */
[----:B------:R-:W-:Y:S06]  /*5d10*/  HMMA.16816.F32 R84, R36, R18, R84 ;  /* 0x000000122454723c */ /* 0x000fec0000001854 */
[C---:B----4-:R-:W-:Y:S06]  /*5d20*/  HMMA.16816.F32 R56, R24.reuse, R8, R56 ;  /* 0x000000081838723c */ /* 0x050fec0000001838 */
[----:B------:R-:W-:Y:S01]  /*5d30*/  HMMA.16816.F32 R52, R24, R10, R52 ;  /* 0x0000000a1834723c */ /* 0x000fe20000001834 */
[----:B------:R-:W4:Y:S01]  /*5d40*/  LDSM.16.M88.4 R8, [R220+0x7800] ;  /* 0x00780000dc08783b */ /* 0x000f220000000200 */
[----:B------:R-:W-:-:S04]  /*5d50*/  DEPBAR.LE SB0, 0x0 ;  /* 0x000080000000791a */ /* 0x000fc80000000000 */
[C---:B------:R-:W-:Y:S06]  /*5d60*/  HMMA.16816.F32 R40, R24.reuse, R76, R40 ;  /* 0x0000004c1828723c */ /* 0x040fec0000001828 */
[C---:B------:R-:W-:Y:S06]  /*5d70*/  HMMA.16816.F32 R60, R24.reuse, R78, R60 ;  /* 0x0000004e183c723c */ /* 0x040fec000000183c */
[C---:B---3--:R-:W-:Y:S06]  /*5d80*/  HMMA.16816.F32 R80, R24.reuse, R20, R80 ;  /* 0x000000141850723c */ /* 0x048fec0000001850 */
[----:B------:R-:W-:Y:S06]  /*5d90*/  HMMA.16816.F32 R84, R24, R22, R84 ;  /* 0x000000161854723c */ /* 0x000fec0000001854 */
[C---:B------:R-:W-:Y:S06]  /*5da0*/  HMMA.16816.F32 R40, R12.reuse, R44, R40 ;  /* 0x0000002c0c28723c */ /* 0x040fec0000001828 */
[C---:B------:R-:W-:Y:S06]  /*5db0*/  HMMA.16816.F32 R60, R12.reuse, R46, R60 ;  /* 0x0000002e0c3c723c */ /* 0x040fec000000183c */
[C---:B--2---:R-:W-:Y:S06]  /*5dc0*/  HMMA.16816.F32 R56, R12.reuse, R32, R56 ;  /* 0x000000200c38723c */ /* 0x044fec0000001838 */
[C---:B------:R-:W-:Y:S06]  /*5dd0*/  HMMA.16816.F32 R52, R12.reuse, R34, R52 ;  /* 0x000000220c34723c */ /* 0x040fec0000001834 */
[----:B----4-:R-:W-:Y:S01]  /*5de0*/  HMMA.16816.F32 R80, R12, R8, R80 ;  /* 0x000000080c50723c */ /* 0x010fe20000001850 */
[----:B------:R-:W-:Y:S01]  /*5df0*/  FMUL.FTZ R40, R40, UR14 ;  /* 0x0000000e28287c20 */ /* 0x000fe20008410000 */
[----:B------:R-:W-:Y:S01]  /*5e00*/  FMUL.FTZ R41, R41, UR14 ;  /* 0x0000000e29297c20 */ /* 0x000fe20008410000 */
[----:B------:R-:W-:Y:S01]  /*5e10*/  FMUL.FTZ R16, R42, UR14 ;  /* 0x0000000e2a107c20 */ /* 0x000fe20008410000 */
[----:B------:R-:W-:-:S02]  /*5e20*/  FMUL.FTZ R17, R43, UR14 ;  /* 0x0000000e2b117c20 */ /* 0x000fc40008410000 */
[----:B------:R-:W-:Y:S01]  /*5e30*/  HMMA.16816.F32 R84, R12, R10, R84 ;  /* 0x0000000a0c54723c */ /* 0x000fe20000001854 */
[----:B------:R-:W-:Y:S01]  /*5e40*/  LOP3.LUT R9, R106, 0xffffffe0, RZ, 0xc0, !PT ;  /* 0xffffffe06a097812 */ /* 0x000fe200078ec0ff */
[----:B------:R-:W-:Y:S01]  /*5e50*/  FMUL.FTZ R33, R60, UR14 ;  /* 0x0000000e3c217c20 */ /* 0x000fe20008410000 */
[----:B------:R-:W-:Y:S01]  /*5e60*/  FMUL.FTZ R32, R61, UR14 ;  /* 0x0000000e3d207c20 */ /* 0x000fe20008410000 */
[----:B------:R-:W-:Y:S01]  /*5e70*/  FMUL.FTZ R20, R62, UR14 ;  /* 0x0000000e3e147c20 */ /* 0x000fe20008410000 */
[----:B------:R-:W-:Y:S01]  /*5e80*/  IADD3 R9, -R9, R104, RZ ;  /* 0x0000006809097210 */ /* 0x000fe20007ffe1ff */
[----:B------:R-:W-:Y:S01]  /*5e90*/  FMUL.FTZ R18, R63, UR14 ;  /* 0x0000000e3f127c20 */ /* 0x000fe20008410000 */
[----:B------:R-:W-:Y:S01]  /*5ea0*/  FMUL.FTZ R56, R56, UR14 ;  /* 0x0000000e38387c20 */ /* 0x000fe20008410000 */
[----:B------:R-:W-:Y:S01]  /*5eb0*/  FMUL.FTZ R57, R57, UR14 ;  /* 0x0000000e39397c20 */ /* 0x000fe20008410000 */
[----:B------:R-:W-:Y:S01]  /*5ec0*/  SHF.R.S32.HI R8, RZ, 0x1f, R9 ;  /* 0x0000001fff087819 */ /* 0x000fe20000011409 */
[----:B------:R-:W-:Y:S01]  /*5ed0*/  FMUL.FTZ R58, R58, UR14 ;  /* 0x0000000e3a3a7c20 */ /* 0x000fe20008410000 */
[----:B------:R-:W-:Y:S01]  /*5ee0*/  FMUL.FTZ R59, R59, UR14 ;  /* 0x0000000e3b3b7c20 */ /* 0x000fe20008410000 */
[----:B------:R-:W-:Y:S01]  /*5ef0*/  FMUL.FTZ R52, R52, UR14 ;  /* 0x0000000e34347c20 */ /* 0x000fe20008410000 */
[----:B------:R-:W-:Y:S01]  /*5f00*/  LEA.HI R8, R8, R9, RZ, 0x2 ;  /* 0x0000000908087211 */ /* 0x000fe200078f10ff */
[----:B------:R-:W-:Y:S01]  /*5f10*/  FMUL.FTZ R53, R53, UR14 ;  /* 0x0000000e35357c20 */ /* 0x000fe20008410000 */
[----:B------:R-:W-:Y:S01]  /*5f20*/  FMUL.FTZ R54, R54, UR14 ;  /* 0x0000000e36367c20 */ /* 0x000fe20008410000 */
[----:B------:R-:W-:Y:S01]  /*5f30*/  FMUL.FTZ R55, R55, UR14 ;  /* 0x0000000e37377c20 */ /* 0x000fe20008410000 */
[----:B------:R-:W-:Y:S01]  /*5f40*/  SHF.R.S32.HI R8, RZ, 0x2, R8 ;  /* 0x00000002ff087819 */ /* 0x000fe20000011408 */
[----:B------:R-:W-:Y:S01]  /*5f50*/  FMUL.FTZ R80, R80, UR14 ;  /* 0x0000000e50507c20 */ /* 0x000fe20008410000 */
[----:B------:R-:W-:Y:S01]  /*5f60*/  FMUL.FTZ R81, R81, UR14 ;  /* 0x0000000e51517c20 */ /* 0x000fe20008410000 */
[----:B------:R-:W-:Y:S01]  /*5f70*/  FMUL.FTZ R82, R82, UR14 ;  /* 0x0000000e52527c20 */ /* 0x000fe20008410000 */
[----:B------:R-:W-:Y:S01]  /*5f80*/  FMUL.FTZ R83, R83, UR14 ;  /* 0x0000000e53537c20 */ /* 0x000fe20008410000 */
[----:B------:R-:W2:Y:S01]  /*5f90*/  MUFU.TANH R40, R40 ;  /* 0x0000002800287308 */ /* 0x000ea20000002400 */
[----:B------:R-:W-:Y:S01]  /*5fa0*/  IADD3 R240, R8, R240, RZ ;  /* 0x000000f008f07210 */ /* 0x000fe20007ffe0ff */
[----:B------:R-:W-:Y:S01]  /*5fb0*/  FMUL.FTZ R84, R84, UR14 ;  /* 0x0000000e54547c20 */ /* 0x000fe20008410000 */
[----:B------:R-:W-:Y:S01]  /*5fc0*/  FMUL.FTZ R85, R85, UR14 ;  /* 0x0000000e55557c20 */ /* 0x000fe20008410000 */
[----:B------:R-:W-:Y:S01]  /*5fd0*/  FMUL.FTZ R86, R86, UR14 ;  /* 0x0000000e56567c20 */ /* 0x000fe20008410000 */
[----:B------:R-:W-:Y:S01]  /*5fe0*/  FMUL.FTZ R87, R87, UR14 ;  /* 0x0000000e57577c20 */ /* 0x000fe20008410000 */
[----:B------:R-:W-:-:S02]  /*5ff0*/  IADD3 R238, R240, 0x8, RZ ;  /* 0x00000008f0ee7810 */ /* 0x000fc40007ffe0ff */
[----:B------:R-:W3:Y:S01]  /*6000*/  MUFU.TANH R41, R41 ;  /* 0x0000002900297308 */ /* 0x000ee20000002400 */
[----:B------:R-:W-:Y:S02]  /*6010*/  VIADDMNMX R239, R240, UR22, R239, PT ;  /* 0x00000016f0ef7c46 */ /* 0x000fe4000b8001ef */
[----:B------:R-:W-:Y:S02]  /*6020*/  IADD3 R237, R238, UR18, R237 ;  /* 0x00000012eeed7c10 */ /* 0x000fe4000fffe0ed */
[----:B------:R-:W-:Y:S02]  /*6030*/  VIADDMNMX R240, R240, UR19, RZ, !PT ;  /* 0x00000013f0f07c46 */ /* 0x000fe4000f8001ff */
[----:B------:R-:W-:Y:S01]  /*6040*/  VIADDMNMX R238, R238, UR19, RZ, !PT ;  /* 0x00000013eeee7c46 */ /* 0x000fe2000f8001ff */
[----:B------:R-:W4:Y:S01]  /*6050*/  MUFU.TANH R16, R16 ;  /* 0x0000001000107308 */ /* 0x000f220000002400 */
[----:B------:R-:W-:-:S07]  /*6060*/  VIMNMX R237, R237, UR23, PT ;  /* 0x00000017eded7c48 */ /* 0x000fce000bfe0100 */
[----:B------:R-:W1:Y:S08]  /*6070*/  MUFU.TANH R17, R17 ;  /* 0x0000001100117308 */ /* 0x000e700000002400 */
[----:B------:R-:W1:Y:S08]  /*6080*/  MUFU.TANH R33, R33 ;  /* 0x0000002100217308 */ /* 0x000e700000002400 */
[----:B------:R-:W1:Y:S08]  /*6090*/  MUFU.TANH R32, R32 ;  /* 0x0000002000207308 */ /* 0x000e700000002400 */
[----:B------:R-:W1:Y:S08]  /*60a0*/  MUFU.TANH R20, R20 ;  /* 0x0000001400147308 */ /* 0x000e700000002400 */
        /* <DEDUP_REMOVED lines=17> */
[----:B------:R-:W-:Y:S06]  /*61c0*/  BAR.SYNC.DEFER_BLOCKING 0x0 ;  /* 0x0000000000007b1d */ /* 0x000fec0000010000 */
[----:B--234-:R-:W-:Y:S05]  /*61d0*/  @!P6 BRA `(.L_x_3249) ;  /* 0x000000100004e947 */ /* 0x01cfea0003800000 */
        /* <DEDUP_REMOVED lines=11> */
[----:B------:R-:W2:Y:S08]  /*6290*/  I2F.RP R8, UR18 ;  /* 0x0000001200087d06 */ /* 0x000eb00008209400 */
[----:B--2---:R-:W2:Y:S02]  /*62a0*/  MUFU.RCP R8, R8 ;  /* 0x0000000800087308 */ /* 0x004ea40000001000 */
[----:B--2---:R-:W-:-:S06]  /*62b0*/  VIADD R8, R8, 0xffffffe ;  /* 0x0ffffffe08087836 */ /* 0x004fcc0000000000 */
[----:B------:R-:W2:Y:S02]  /*62c0*/  F2I.FTZ.U32.TRUNC.NTZ R8, R8 ;  /* 0x0000000800087305 */ /* 0x000ea4000021f000 */
[----:B--2---:R-:W-:Y:S01]  /*62d0*/  R2UR UR35, R8 ;  /* 0x00000000082372ca */ /* 0x004fe200000e0000 */
        /* <DEDUP_REMOVED lines=35> */
[----:B------:R-:W-:Y:S01]  /*6510*/  MOV R9, UR23 ;  /* 0x0000001700097c02 */ /* 0x000fe20008000f00 */
[----:B------:R-:W-:Y:S01]  /*6520*/  IMAD.U32 R8, RZ, RZ, UR22 ;  /* 0x00000016ff087e24 */ /* 0x000fe2000f8e00ff */
[----:B------:R-:W-:Y:S01]  /*6530*/  MOV R11, UR33 ;  /* 0x00000021000b7c02 */ /* 0x000fe20008000f00 */
[----:B------:R-:W-:-:S03]  /*6540*/  IMAD.U32 R10, RZ, RZ, UR32 ;  /* 0x00000020ff0a7e24 */ /* 0x000fc6000f8e00ff */
[----:B------:R-:W2:Y:S04]  /*6550*/  LDG.E R9, desc[UR26][R8.64] ;  /* 0x0000001a08097981 */ /* 0x000ea8000c1e1900 */
[----:B------:R3:W2:Y:S01]  /*6560*/  LDG.E R8, desc[UR26][R10.64] ;  /* 0x0000001a0a087981 */ /* 0x0006a2000c1e1900 */
[----:B------:R-:W-:-:S04]  /*6570*/  UIADD3 UR18, UR35, -UR18, URZ ;  /* 0x8000001223127290 */ /* 0x000fc8000fffe03f */
[----:B------:R-:W-:-:S04]  /*6580*/  UIMAD UR19, UR18, UR19, -0x40 ;  /* 0xffffffc0121374a4 */ /* 0x000fc8000f8e0213 */
[----:B------:R-:W-:Y:S02]  /*6590*/  USHF.R.S32.HI UR18, URZ, 0x1f, UR19 ;  /* 0x0000001f3f127899 */ /* 0x000fe40008011413 */
[----:B------:R-:W-:Y:S02]  /*65a0*/  UIMAD.WIDE.U32 UR32, UR19, UR10, URZ ;  /* 0x0000000a132072a5 */ /* 0x000fe4000f8e003f */
[----:B------:R-:W-:-:S04]  /*65b0*/  UIMAD UR18, UR18, UR10, URZ ;  /* 0x0000000a121272a4 */ /* 0x000fc8000f8e023f */
[----:B------:R-:W-:-:S04]  /*65c0*/  UIMAD UR18, UR19, UR11, UR18 ;  /* 0x0000000b131272a4 */ /* 0x000fc8000f8e0212 */
[----:B------:R-:W-:-:S03]  /*65d0*/  UIADD3 UR22, UR33, UR18, URZ ;  /* 0x0000001221167290 */ /* 0x000fc6000fffe03f */
[----:B------:R-:W-:Y:S01]  /*65e0*/  ULDC.64 UR18, c[0x0][0x230] ;  /* 0x00008c0000127ab9 */ /* 0x000fe20000000a00 */
[----:B---3--:R-:W-:Y:S01]  /*65f0*/  IMAD.U32 R11, RZ, RZ, UR33 ;  /* 0x00000021ff0b7e24 */ /* 0x008fe2000f8e00ff */
[----:B------:R-:W-:Y:S02]  /*6600*/  MOV R10, UR32 ;  /* 0x00000020000a7c02 */ /* 0x000fe40008000f00 */
[----:B------:R-:W-:Y:S01]  /*6610*/  MOV R11, UR22 ;  /* 0x00000016000b7c02 */ /* 0x000fe20008000f00 */
[----:B--2---:R-:W-:-:S05]  /*6620*/  IMAD.IADD R8, R8, 0x1, -R9 ;  /* 0x0000000108087824 */ /* 0x004fca00078e0a09 */
[----:B------:R-:W-:-:S05]  /*6630*/  SHF.R.S32.HI R14, RZ, 0x1f, R8 ;  /* 0x0000001fff0e7819 */ /* 0x000fca0000011408 */
[----:B------:R-:W-:-:S04]  /*6640*/  IMAD R14, R14, UR18, RZ ;  /* 0x000000120e0e7c24 */ /* 0x000fc8000f8e02ff */
[C---:B------:R-:W-:Y:S02]  /*6650*/  IMAD R14, R8.reuse, UR19, R14 ;  /* 0x00000013080e7c24 */ /* 0x040fe4000f8e020e */
[----:B------:R-:W-:-:S04]  /*6660*/  IMAD.WIDE.U32 R8, R8, UR18, R10 ;  /* 0x0000001208087c25 */ /* 0x000fc8000f8e000a */
[----:B------:R-:W-:Y:S01]  /*6670*/  IMAD.IADD R14, R9, 0x1, R14 ;  /* 0x00000001090e7824 */ /* 0x000fe200078e020e */
[----:B------:R-:W-:Y:S01]  /*6680*/  MOV R15, R8 ;  /* 0x00000008000f7202 */ /* 0x000fe20000000f00 */
[----:B------:R-:W-:Y:S06]  /*6690*/  BRA `(.L_x_3251) ;  /* 0x0000000000107947 */ /* 0x000fec0003800000 */
.L_x_3250:
[----:B------:R-:W-:-:S04]  /*66a0*/  ULEA UR18, -UR10, URZ, 0x6 ;  /* 0x0000003f0a127291 */ /* 0x000fc8000f8e313f */
[----:B------:R-:W-:Y:S02]  /*66b0*/  USHF.R.S32.HI UR19, URZ, 0x1f, UR18 ;  /* 0x0000001f3f137899 */ /* 0x000fe40008011412 */
[----:B------:R-:W-:-:S04]  /*66c0*/  MOV R15, UR18 ;  /* 0x00000012000f7c02 */ /* 0x000fc80008000f00 */
[----:B------:R-:W-:-:S07]  /*66d0*/  MOV R14, UR19 ;  /* 0x00000013000e7c02 */ /* 0x000fce0008000f00 */
.L_x_3251:
[----:B------:R-:W-:Y:S01]  /*66e0*/  ULDC UR18, c[0x0][0x2d0] ;  /* 0x0000b40000127ab9 */ /* 0x000fe20000000800 */
[----:B------:R-:W-:Y:S01]  /*66f0*/  BSSY B0, `(.L_x_3252) ;  /* 0x00000ac000007945 */ /* 0x000fe20003800000 */
[----:B------:R-:W-:Y:S02]  /*6700*/  ISETP.GE.AND P4, PT, R7, UR18, PT ;  /* 0x0000001207007c0c */ /* 0x000fe4000bf86270 */
[----:B------:R-:W-:Y:S02]  /*6710*/  ISETP.GE.AND P5, PT, R236, UR18, PT ;  /* 0x00000012ec007c0c */ /* 0x000fe4000bfa6270 */
[----:B------:R-:W-:Y:S02]  /*6720*/  ISETP.GE.AND P3, PT, R6, UR18, PT ;  /* 0x0000001206007c0c */ /* 0x000fe4000bf66270 */
[----:B------:R-:W-:-:S07]  /*6730*/  ISETP.GE.AND P2, PT, R5, UR18, PT ;  /* 0x0000001205007c0c */ /* 0x000fce000bf46270 */
[----:B------:R-:W2:Y:S01]  /*6740*/  @!P4 LDC.64 R6, c[0x0][0x218] ;  /* 0x00008600ff06cb82 */ /* 0x000ea20000000a00 */
[CC--:B------:R-:W-:Y:S01]  /*6750*/  @!P4 IADD3 R21, P0, R15.reuse, R204.reuse, RZ ;  /* 0x000000cc0f15c210 */ /* 0x0c0fe20007f1e0ff */
[----:B------:R3:W-:Y:S01]  /*6760*/  @P5 STS.128 [R235+0x8000], RZ ;  /* 0x008000ffeb005388 */ /* 0x0007e20000000c00 */
[----:B------:R-:W-:-:S03]  /*6770*/  @!P5 IADD3 R19, P1, R15, R204, RZ ;  /* 0x000000cc0f13d210 */ /* 0x000fc60007f3e0ff */
[----:B------:R-:W-:Y:S02]  /*6780*/  @!P4 IMAD.X R5, R14, 0x1, R165, P0 ;  /* 0x000000010e05c824 */ /* 0x000fe400000e06a5 */
[----:B------:R-:W4:Y:S08]  /*6790*/  @!P5 LDC.64 R8, c[0x0][0x218] ;  /* 0x00008600ff08db82 */ /* 0x000f300000000a00 */
[----:B------:R-:W5:Y:S08]  /*67a0*/  @!P3 LDC.64 R12, c[0x0][0x218] ;  /* 0x00008600ff0cbb82 */ /* 0x000f700000000a00 */
[----:B------:R-:W1:Y:S01]  /*67b0*/  @!P2 LDC.64 R10, c[0x0][0x218] ;  /* 0x00008600ff0aab82 */ /* 0x000e620000000a00 */
[----:B--2---:R-:W-:-:S04]  /*67c0*/  @!P4 LEA R22, P0, R21, R6, 0x1 ;  /* 0x000000061516c211 */ /* 0x004fc800078008ff */
[----:B------:R-:W-:Y:S01]  /*67d0*/  @!P4 LEA.HI.X R23, R21, R7, R5, 0x1, P0 ;  /* 0x000000071517c211 */ /* 0x000fe200000f0c05 */
[----:B------:R-:W-:Y:S01]  /*67e0*/  @!P5 IMAD.X R21, R14, 0x1, R165, P1 ;  /* 0x000000010e15d824 */ /* 0x000fe200008e06a5 */
[----:B------:R-:W-:Y:S01]  /*67f0*/  @!P3 IADD3 R5, P0, R15, R204, RZ ;  /* 0x000000cc0f05b210 */ /* 0x000fe20007f1e0ff */
[----:B------:R-:W2:Y:S01]  /*6800*/  @!P5 LDC.64 R6, c[0x0][0x218] ;  /* 0x00008600ff06db82 */ /* 0x000ea20000000a00 */
[----:B----4-:R-:W-:-:S04]  /*6810*/  @!P5 LEA R42, P1, R19, R8, 0x1 ;  /* 0x00000008132ad211 */ /* 0x010fc800078208ff */
[----:B------:R-:W-:Y:S01]  /*6820*/  @!P5 LEA.HI.X R43, R19, R9, R21, 0x1, P1 ;  /* 0x00000009132bd211 */ /* 0x000fe200008f0c15 */
[C---:B------:R-:W-:Y:S01]  /*6830*/  @!P3 IMAD.X R21, R14.reuse, 0x1, R165, P0 ;  /* 0x000000010e15b824 */ /* 0x040fe200000e06a5 */
[----:B------:R-:W-:Y:S01]  /*6840*/  @!P2 IADD3 R19, P0, R15, R204, RZ ;  /* 0x000000cc0f13a210 */ /* 0x000fe20007f1e0ff */
[----:B------:R-:W4:Y:S01]  /*6850*/  @!P4 LDC.64 R8, c[0x0][0x218] ;  /* 0x00008600ff08cb82 */ /* 0x000f220000000a00 */
[C---:B-----5:R-:W-:Y:S01]  /*6860*/  @!P3 LEA R34, P1, R5.reuse, R12, 0x1 ;  /* 0x0000000c0522b211 */ /* 0x060fe200078208ff */
[----:B------:R-:W-:Y:S01]  /*6870*/  @!PT LDS RZ, [RZ] ;  /* 0x00000000fffff984 */ /* 0x000fe20000000800 */
[----:B------:R-:W-:Y:S01]  /*6880*/  @!PT LDS RZ, [RZ] ;  /* 0x00000000fffff984 */ /* 0x000fe20000000800 */
[----:B------:R-:W-:Y:S01]  /*6890*/  @!PT LDS RZ, [RZ] ;  /* 0x00000000fffff984 */ /* 0x000fe20000000800 */
[----:B------:R5:W-:Y:S03]  /*68a0*/  @!P5 LDGSTS.E.BYPASS.LTC128B.128 [R235+0x8000], desc[UR26][R42.64] ;  /* 0x080000002aebdfae */ /* 0x000be6000b901d5a */
[----:B------:R-:W-:Y:S01]  /*68b0*/  @!P3 LEA.HI.X R35, R5, R13, R21, 0x1, P1 ;  /* 0x0000000d0523b211 */ /* 0x000fe200008f0c15 */
[C---:B------:R-:W-:Y:S01]  /*68c0*/  @!P2 IMAD.X R21, R14.reuse, 0x1, R165, P0 ;  /* 0x000000010e15a824 */ /* 0x040fe200000e06a5 */
[----:B------:R-:W-:Y:S01]  /*68d0*/  IADD3 R5, P1, R15, UR28, RZ ;  /* 0x0000001c0f057c10 */ /* 0x000fe2000ff3e0ff */
[----:B------:R-:W3:Y:S01]  /*68e0*/  @!P3 LDC.64 R12, c[0x0][0x218] ;  /* 0x00008600ff0cbb82 */ /* 0x000ee20000000a00 */
[C---:B-1----:R-:W-:Y:S01]  /*68f0*/  @!P2 LEA R26, P0, R19.reuse, R10, 0x1 ;  /* 0x0000000a131aa211 */ /* 0x042fe200078008ff */
[----:B------:R1:W-:Y:S03]  /*6900*/  @P4 STS.128 [R235+0xa000], RZ ;  /* 0x00a000ffeb004388 */ /* 0x0003e60000000c00 */
[----:B------:R-:W-:Y:S01]  /*6910*/  @!P2 LEA.HI.X R27, R19, R11, R21, 0x1, P0 ;  /* 0x0000000b131ba211 */ /* 0x000fe200000f0c15 */
[----:B------:R-:W-:Y:S01]  /*6920*/  @!PT LDS RZ, [RZ] ;  /* 0x00000000fffff984 */ /* 0x000fe20000000800 */
[----:B------:R-:W-:Y:S01]  /*6930*/  @!PT LDS RZ, [RZ] ;  /* 0x00000000fffff984 */ /* 0x000fe20000000800 */
[----:B------:R-:W-:Y:S01]  /*6940*/  @!PT LDS RZ, [RZ] ;  /* 0x00000000fffff984 */ /* 0x000fe20000000800 */
[----:B------:R1:W-:Y:S01]  /*6950*/  @!P4 LDGSTS.E.BYPASS.LTC128B.128 [R235+0xa000], desc[UR26][R22.64+0x80] ;  /* 0x0a00008016ebcfae */ /* 0x0003e2000b901d5a */
[----:B------:R-:W-:Y:S01]  /*6960*/  IADD3.X R19, R14, UR25, RZ, P1, !PT ;  /* 0x000000190e137c10 */ /* 0x000fe20008ffe4ff */
[----:B------:R-:W1:Y:S01]  /*6970*/  @!P2 LDC.64 R10, c[0x0][0x218] ;  /* 0x00008600ff0aab82 */ /* 0x000e620000000a00 */
[----:B------:R-:W-:Y:S01]  /*6980*/  @!P5 IADD3 R24, P0, R5, R204, RZ ;  /* 0x000000cc0518d210 */ /* 0x000fe20007f1e0ff */
[----:B------:R1:W-:Y:S03]  /*6990*/  @P3 STS.128 [R235+0xc000], RZ ;  /* 0x00c000ffeb003388 */ /* 0x0003e60000000c00 */
[C---:B--2---:R-:W-:Y:S01]  /*69a0*/  @!P5 LEA R38, P1, R24.reuse, R6, 0x1 ;  /* 0x000000061826d211 */ /* 0x044fe200078208ff */
        /* <DEDUP_REMOVED lines=8> */
[----:B----4-:R-:W-:Y:S01]  /*6a30*/  @!P4 LEA R36, P1, R6, R8, 0x1 ;  /* 0x000000080624c211 */ /* 0x010fe200078208ff */
[----:B------:R4:W-:Y:S01]  /*6a40*/  @P2 STS.128 [R235+0xe000], RZ ;  /* 0x00e000ffeb002388 */ /* 0x0009e20000000c00 */
[----:B------:R-:W-:-:S02]  /*6a50*/  @!P3 IADD3 R8, P0, R5, R204, RZ ;  /* 0x000000cc0508b210 */ /* 0x000fc40007f1e0ff */
[----:B------:R-:W-:Y:S01]  /*6a60*/  @!P4 LEA.HI.X R37, R6, R9, R7, 0x1, P1 ;  /* 0x000000090625c211 */ /* 0x000fe200008f0c07 */
[----:B------:R-:W-:Y:S01]  /*6a70*/  @!PT LDS RZ, [RZ] ;  /* 0x00000000fffff984 */ /* 0x000fe20000000800 */
[----:B------:R-:W-:Y:S01]  /*6a80*/  @!PT LDS RZ, [RZ] ;  /* 0x00000000fffff984 */ /* 0x000fe20000000800 */
[----:B------:R-:W-:Y:S01]  /*6a90*/  @!PT LDS RZ, [RZ] ;  /* 0x00000000fffff984 */ /* 0x000fe20000000800 */
[----:B------:R4:W-:Y:S01]  /*6aa0*/  @!P2 LDGSTS.E.BYPASS.LTC128B.128 [R235+0xe000], desc[UR26][R26.64+0x180] ;  /* 0x0e0001801aebafae */ /* 0x0009e2000b901d5a */
[C---:B---3--:R-:W-:Y:S01]  /*6ab0*/  @!P3 LEA R24, P1, R8.reuse, R12, 0x1 ;  /* 0x0000000c0818b211 */ /* 0x048fe200078208ff */
[----:B------:R-:W-:Y:S01]  /*6ac0*/  @!P3 IMAD.X R9, R19, 0x1, R165, P0 ;  /* 0x000000011309b824 */ /* 0x000fe200000e06a5 */
[----:B------:R-:W2:Y:S01]  /*6ad0*/  @!P5 LDC.64 R6, c[0x0][0x218] ;  /* 0x00008600ff06db82 */ /* 0x000ea20000000a00 */
[----:B------:R-:W-:Y:S01]  /*6ae0*/  @!P2 IADD3 R21, P0, R5, R204, RZ ;  /* 0x000000cc0515a210 */ /* 0x000fe20007f1e0ff */
[----:B------:R3:W-:Y:S02]  /*6af0*/  @P5 STS.128 [R235+0x8800], RZ ;  /* 0x008800ffeb005388 */ /* 0x0007e40000000c00 */
[----:B------:R-:W-:Y:S02]  /*6b00*/  @!P3 LEA.HI.X R25, R8, R13, R9, 0x1, P1 ;  /* 0x0000000d0819b211 */ /* 0x000fe400008f0c09 */
[----:B-----5:R-:W-:Y:S01]  /*6b10*/  @!P2 IMAD.X R43, R19, 0x1, R165, P0 ;  /* 0x00000001132ba824 */ /* 0x020fe200000e06a5 */
[----:B-1----:R-:W-:Y:S01]  /*6b20*/  @!P2 LEA R42, P0, R21, R10, 0x1 ;  /* 0x0000000a152aa211 */ /* 0x002fe200078008ff */
[----:B------:R-:W4:Y:S01]  /*6b30*/  @!P4 LDC.64 R8, c[0x0][0x218] ;  /* 0x00008600ff08cb82 */ /* 0x000f220000000a00 */
[----:B------:R-:W-:Y:S01]  /*6b40*/  IADD3 R5, P1, R5, UR28, RZ ;  /* 0x0000001c05057c10 */ /* 0x000fe2000ff3e0ff */
[----:B------:R-:W-:Y:S01]  /*6b50*/  @!PT LDS RZ, [RZ] ;  /* 0x00000000fffff984 */ /* 0x000fe20000000800 */
[----:B------:R-:W-:Y:S01]  /*6b60*/  @!PT LDS RZ, [RZ] ;  /* 0x00000000fffff984 */ /* 0x000fe20000000800 */
[----:B------:R-:W-:Y:S01]  /*6b70*/  @!PT LDS RZ, [RZ] ;  /* 0x00000000fffff984 */ /* 0x000fe20000000800 */
[----:B------:R1:W-:Y:S01]  /*6b80*/  @!P5 LDGSTS.E.BYPASS.LTC128B.128 [R235+0x8800], desc[UR26][R38.64] ;  /* 0x0880000026ebdfae */ /* 0x0003e2000b901d5a */
[----:B------:R-:W-:-:S02]  /*6b90*/  @!P2 LEA.HI.X R43, R21, R11, R43, 0x1, P0 ;  /* 0x0000000b152ba211 */ /* 0x000fc400000f0c2b */
[----:B------:R-:W-:Y:S01]  /*6ba0*/  IADD3.X R19, R19, UR25, RZ, P1, !PT ;  /* 0x0000001913137c10 */ /* 0x000fe20008ffe4ff */
[----:B------:R3:W-:Y:S01]  /*6bb0*/  @P4 STS.128 [R235+0xa800], RZ ;  /* 0x00a800ffeb004388 */ /* 0x0007e20000000c00 */
[CC--:B------:R-:W-:Y:S01]  /*6bc0*/  @!P5 IADD3 R21, P0, R5.reuse, R204.reuse, RZ ;  /* 0x000000cc0515d210 */ /* 0x0c0fe20007f1e0ff */
[----:B------:R-:W1:Y:S01]  /*6bd0*/  @!P3 LDC.64 R12, c[0x0][0x218] ;  /* 0x00008600ff0cbb82 */ /* 0x000e620000000a00 */
[----:B------:R-:W-:Y:S01]  /*6be0*/  @!P4 IADD3 R22, P1, R5, R204, RZ ;  /* 0x000000cc0516c210 */ /* 0x000fe20007f3e0ff */
[----:B------:R-:W-:Y:S01]  /*6bf0*/  @!PT LDS RZ, [RZ] ;  /* 0x00000000fffff984 */ /* 0x000fe20000000800 */
[----:B------:R-:W-:Y:S01]  /*6c00*/  @!PT LDS RZ, [RZ] ;  /* 0x00000000fffff984 */ /* 0x000fe20000000800 */
[----:B------:R-:W-:Y:S01]  /*6c10*/  @!PT LDS RZ, [RZ] ;  /* 0x00000000fffff984 */ /* 0x000fe20000000800 */
[----:B------:R-:W-:Y:S02]  /*6c20*/  @!P4 LDGSTS.E.BYPASS.LTC128B.128 [R235+0xa800], desc[UR26][R36.64+0x80] ;  /* 0x0a80008024ebcfae */ /* 0x000fe4000b901d5a */
[--C-:B------:R-:W-:Y:S02]  /*6c30*/  @!P5 IMAD.X R23, R19, 0x1, R165.reuse, P0 ;  /* 0x000000011317d824 */ /* 0x100fe400000e06a5 */
[----:B------:R3:W-:Y:S02]  /*6c40*/  @P3 STS.128 [R235+0xc800], RZ ;  /* 0x00c800ffeb003388 */ /* 0x0007e40000000c00 */
[----:B------:R-:W5:Y:S01]  /*6c50*/  @!P2 LDC.64 R10, c[0x0][0x218] ;  /* 0x00008600ff0aab82 */ /* 0x000f620000000a00 */
[----:B--2---:R-:W-:Y:S01]  /*6c60*/  @!P5 LEA R34, P0, R21, R6, 0x1 ;  /* 0x000000061522d211 */ /* 0x004fe200078008ff */
[----:B------:R-:W-:Y:S01]  /*6c70*/  @!P4 IMAD.X R6, R19, 0x1, R165, P1 ;  /* 0x000000011306c824 */ /* 0x000fe200008e06a5 */
[----:B------:R-:W-:Y:S01]  /*6c80*/  @!PT LDS RZ, [RZ] ;  /* 0x00000000fffff984 */ /* 0x000fe20000000800 */
[----:B------:R-:W-:Y:S01]  /*6c90*/  @!PT LDS RZ, [RZ] ;  /* 0x00000000fffff984 */ /* 0x000fe20000000800 */
[----:B------:R-:W-:Y:S01]  /*6ca0*/  @!PT LDS RZ, [RZ] ;  /* 0x00000000fffff984 */ /* 0x000fe20000000800 */
[----:B------:R2:W-:Y:S02]  /*6cb0*/  @!P3 LDGSTS.E.BYPASS.LTC128B.128 [R235+0xc800], desc[UR26][R24.64+0x100] ;  /* 0x0c80010018ebbfae */ /* 0x0005e4000b901d5a */
[----:B------:R-:W-:-:S02]  /*6cc0*/  @!P5 LEA.HI.X R35, R21, R7, R23, 0x1, P0 ;  /* 0x000000071523d211 */ /* 0x000fc400000f0c17 */
[----:B------:R-:W-:Y:S01]  /*6cd0*/  @!P3 IADD3 R21, P0, R5, R204, RZ ;  /* 0x000000cc0515b210 */ /* 0x000fe20007f1e0ff */
[----:B------:R3:W-:Y:S01]  /*6ce0*/  @P2 STS.128 [R235+0xe800], RZ ;  /* 0x00e800ffeb002388 */ /* 0x0007e20000000c00 */
[----:B----4-:R-:W-:-:S03]  /*6cf0*/  @!P4 LEA R26, P1, R22, R8, 0x1 ;  /* 0x00000008161ac211 */ /* 0x010fc600078208ff */
[----:B------:R-:W-:Y:S01]  /*6d00*/  @!PT LDS RZ, [RZ] ;  /* 0x00000000fffff984 */ /* 0x000fe20000000800 */
[----:B------:R-:W-:Y:S01]  /*6d10*/  @!PT LDS RZ, [RZ] ;  /* 0x00000000fffff984 */ /* 0x000fe20000000800 */
[----:B------:R-:W-:Y:S01]  /*6d20*/  @!PT LDS RZ, [RZ] ;  /* 0x00000000fffff984 */ /* 0x000fe20000000800 */
[----:B------:R3:W-:Y:S01]  /*6d30*/  @!P2 LDGSTS.E.BYPASS.LTC128B.128 [R235+0xe800], desc[UR26][R42.64+0x180] ;  /* 0x0e8001802aebafae */ /* 0x0007e2000b901d5a */
[----:B------:R-:W-:Y:S01]  /*6d40*/  @!P4 LEA.HI.X R27, R22, R9, R6, 0x1, P1 ;  /* 0x00000009161bc211 */ /* 0x000fe200008f0c06 */
[--C-:B------:R-:W-:Y:S01]  /*6d50*/  @!P3 IMAD.X R22, R19, 0x1, R165.reuse, P0 ;  /* 0x000000011316b824 */ /* 0x100fe200000e06a5 */
[----:B------:R-:W2:Y:S01]  /*6d60*/  @!P5 LDC.64 R6, c[0x0][0x218] ;  /* 0x00008600ff06db82 */ /* 0x000ea20000000a00 */
        /* <DEDUP_REMOVED lines=8> */
[----:B------:R-:W-:Y:S01]  /*6df0*/  IADD3 R21, P1, R5, UR28, RZ ;  /* 0x0000001c05157c10 */ /* 0x000fe2000ff3e0ff */
[----:B------:R-:W1:Y:S01]  /*6e00*/  @!P4 LDC.64 R8, c[0x0][0x218] ;  /* 0x00008600ff08cb82 */ /* 0x000e620000000a00 */
[----:B------:R-:W-:Y:S01]  /*6e10*/  @!P2 IMAD.X R5, R19, 0x1, R165, P0 ;  /* 0x000000011305a824 */ /* 0x000fe200000e06a5 */
        /* <DEDUP_REMOVED lines=8> */
[----:B------:R-:W4:Y:S01]  /*6ea0*/  @!P3 LDC.64 R12, c[0x0][0x218] ;  /* 0x00008600ff0cbb82 */ /* 0x000f220000000a00 */
[CC--:B------:R-:W-:Y:S02]  /*6eb0*/  @!P5 IADD3 R5, P0, R21.reuse, R204.reuse, RZ ;  /* 0x000000cc1505d210 */ /* 0x0c0fe40007f1e0ff */
[----:B------:R-:W-:Y:S01]  /*6ec0*/  @!P4 IADD3 R22, P1, R21, R204, RZ ;  /* 0x000000cc1516c210 */ /* 0x000fe20007f3e0ff */
[----:B------:R3:W-:Y:S02]  /*6ed0*/  @P3 STS.128 [R235+0xd000], RZ ;  /* 0x00d000ffeb003388 */ /* 0x0007e40000000c00 */
[--C-:B------:R-:W-:Y:S01]  /*6ee0*/  @!P5 IMAD.X R23, R19, 0x1, R165.reuse, P0 ;  /* 0x000000011317d824 */ /* 0x100fe200000e06a5 */
        /* <DEDUP_REMOVED lines=44> */
.L_x_3253:
[----:B------:R-:W-:Y:S05]  /*71b0*/  BSYNC B0 ;  /* 0x0000000000007941 */ /* 0x000fea0003800000 */
.L_x_3252:
[----:B------:R-:W0:Y:S01]  /*71c0*/  LDGDEPBAR ;  /* 0x00000000000079af */ /* 0x000e220000000000 */
[----:B------:R-:W-:-:S04]  /*71d0*/  IADD3 R204, P0, R15, R204, RZ ;  /* 0x000000cc0fcc7210 */ /* 0x000fc80007f1e0ff */
[----:B------:R-:W-:-:S09]  /*71e0*/  IADD3.X R165, R14, R165, RZ, P0, !PT ;  /* 0x000000a50ea57210 */ /* 0x000fd200007fe4ff */
.L_x_3249:
[----:B---3--:R-:W-:Y:S01]  /*71f0*/  VIADD R13, R241, UR16 ;  /* 0x00000010f10d7c36 */ /* 0x008fe20008000000 */
[----:B------:R-:W-:Y:S01]  /*7200*/  ULDC UR22, c[0x0][0x2ec] ;  /* 0x0000bb0000167ab9 */ /* 0x000fe20000000800 */
[----:B------:R-:W-:Y:S01]  /*7210*/  LEA R228, R4, UR4, 0x1 ;  /* 0x0000000404e47c11 */ /* 0x000fe2000f8e08ff */
[----:B------:R-:W-:Y:S01]  /*7220*/  ULDC.64 UR18, c[0x0][0x218] ;  /* 0x0000860000127ab9 */ /* 0x000fe20000000a00 */
[C---:B-1----:R-:W-:Y:S01]  /*7230*/  VIADD R6, R13.reuse, 0x1 ;  /* 0x000000010d067836 */ /* 0x042fe20000000000 */
[C---:B------:R-:W-:Y:S01]  /*7240*/  ISETP.GE.AND P5, PT, R13.reuse, R239, PT ;  /* 0x000000ef0d00720c */ /* 0x040fe20003fa6270 */
[C---:B------:R-:W-:Y:S01]  /*7250*/  VIADD R5, R13.reuse, 0x8 ;  /* 0x000000080d057836 */ /* 0x040fe20000000000 */
[C---:B------:R-:W-:Y:S01]  /*7260*/  ISETP.GE.AND P1, PT, R13.reuse, R237, PT ;  /* 0x000000ed0d00720c */ /* 0x040fe20003f26270 */
[C---:B------:R-:W-:Y:S01]  /*7270*/  VIADD R15, R13.reuse, 0x21 ;  /* 0x000000210d0f7836 */ /* 0x040fe20000000000 */
[C---:B------:R-:W-:Y:S01]  /*7280*/  ISETP.GE.AND P4, PT, R6.reuse, R239, PT ;  /* 0x000000ef0600720c */ /* 0x040fe20003f86270 */
[----:B------:R-:W-:Y:S01]  /*7290*/  VIADD R14, R13, 0x28 ;  /* 0x000000280d0e7836 */ /* 0x000fe20000000000 */
[----:B------:R-:W-:Y:S01]  /*72a0*/  ISETP.GE.AND P3, PT, R6, R237, PT ;  /* 0x000000ed0600720c */ /* 0x000fe20003f66270 */
[--C-:B------:R-:W-:Y:S01]  /*72b0*/  IMAD R226, R2, 0x2, R228.reuse ;  /* 0x0000000202e27824 */ /* 0x100fe200078e02e4 */
[C---:B------:R-:W-:Y:S01]  /*72c0*/  ISETP.GE.AND P0, PT, R5.reuse, R239, PT ;  /* 0x000000ef0500720c */ /* 0x040fe20003f06270 */
[C---:B------:R-:W-:Y:S01]  /*72d0*/  IMAD R225, R0.reuse, 0x2, R228 ;  /* 0x0000000200e17824 */ /* 0x040fe200078e02e4 */
[----:B------:R-:W-:Y:S01]  /*72e0*/  ISETP.GE.AND P2, PT, R5, R237, PT ;  /* 0x000000ed0500720c */ /* 0x000fe20003f46270 */
[----:B------:R-:W-:Y:S01]  /*72f0*/  IMAD R224, R0, 0x2, R226 ;  /* 0x0000000200e07824 */ /* 0x000fe200078e02e2 */
[C---:B------:R-:W-:Y:S01]  /*7300*/  ISETP.LT.OR P4, PT, R6.reuse, R240, P4 ;  /* 0x000000f00600720c */ /* 0x040fe20002781670 */
[----:B------:R-:W-:Y:S01]  /*7310*/  LDSM.16.MT88.4 R148, [R226+0x10000] ;  /* 0x01000000e294783b */ /* 0x000fe20000004200 */
[----:B------:R-:W-:Y:S01]  /*7320*/  ISETP.LT.OR P3, PT, R6, R238, P3 ;  /* 0x000000ee0600720c */ /* 0x000fe20001f61670 */
[----:B------:R-:W-:Y:S01]  /*7330*/  VIADD R6, R13, 0x9 ;  /* 0x000000090d067836 */ /* 0x000fe20000000000 */
[C---:B------:R-:W-:Y:S01]  /*7340*/  ISETP.LT.OR P0, PT, R5.reuse, R240, P0 ;  /* 0x000000f00500720c */ /* 0x040fe20000701670 */
[----:B------:R-:W-:Y:S01]  /*7350*/  LDSM.16.MT88.4 R140, [R225+0x10000] ;  /* 0x01000000e18c783b */ /* 0x000fe20000004200 */
[----:B------:R-:W-:Y:S01]  /*7360*/  ISETP.LT.OR P2, PT, R5, R238, P2 ;  /* 0x000000ee0500720c */ /* 0x000fe20001741670 */
[C---:B------:R-:W-:Y:S01]  /*7370*/  VIADD R5, R13.reuse, 0x10 ;  /* 0x000000100d057836 */ /* 0x040fe20000000000 */
        /* <DEDUP_REMOVED lines=8> */
[-C--:B------:R-:W-:Y:S02]  /*7400*/  ISETP.GE.AND P1, PT, R6, R237.reuse, PT ;  /* 0x000000ed0600720c */ /* 0x080fe40003f26270 */
[----:B------:R-:W-:Y:S01]  /*7410*/  FSEL R70, R70, -INF , !P3 ;  /* 0xff80000046467808 */ /* 0x000fe20005800000 */
[----:B------:R-:W-:Y:S01]  /*7420*/  LDSM.16.MT88.4 R72, [R228+0x14000] ;  /* 0x01400000e448783b */ /* 0x000fe20000004200 */
[----:B------:R-:W-:-:S02]  /*7430*/  ISETP.GE.AND P3, PT, R5, R237, PT ;  /* 0x000000ed0500720c */ /* 0x000fc40003f66270 */
[----:B------:R-:W-:Y:S01]  /*7440*/  FSEL R68, R68, -INF , !P4 ;  /* 0xff80000044447808 */ /* 0x000fe20006000000 */
[----:B------:R-:W-:Y:S01]  /*7450*/  LDSM.16.MT88.4 R80, [R226+0x14000] ;  /* 0x01400000e250783b */ /* 0x000fe20000004200 */
[----:B------:R-:W-:Y:S02]  /*7460*/  ISETP.GE.AND P4, PT, R5, R239, PT ;  /* 0x000000ef0500720c */ /* 0x000fe40003f86270 */
[C---:B------:R-:W-:Y:S01]  /*7470*/  ISETP.LT.OR P5, PT, R6.reuse, R240, P5 ;  /* 0x000000f00600720c */ /* 0x040fe20002fa1670 */
[----:B------:R-:W-:Y:S01]  /*7480*/  LDSM.16.MT88.4 R48, [R226+0x12000] ;  /* 0x01200000e230783b */ /* 0x000fe20000004200 */
[-C--:B------:R-:W-:Y:S01]  /*7490*/  ISETP.LT.OR P1, PT, R6, R238.reuse, P1 ;  /* 0x000000ee0600720c */ /* 0x080fe20000f21670 */
[----:B------:R-:W-:Y:S01]  /*74a0*/  VIADD R6, R13, 0x11 ;  /* 0x000000110d067836 */ /* 0x000fe20000000000 */
[C---:B------:R-:W-:Y:S01]  /*74b0*/  ISETP.LT.OR P3, PT, R5.reuse, R238, P3 ;  /* 0x000000ee0500720c */ /* 0x040fe20001f61670 */
[----:B------:R-:W-:Y:S01]  /*74c0*/  LDSM.16.MT88.4 R64, [R224+0x12000] ;  /* 0x01200000e040783b */ /* 0x000fe20000004200 */
[----:B------:R-:W-:Y:S01]  /*74d0*/  ISETP.LT.OR P4, PT, R5, R240, P4 ;  /* 0x000000f00500720c */ /* 0x000fe20002781670 */
[----:B------:R-:W-:Y:S01]  /*74e0*/  VIADD R5, R13, 0x18 ;  /* 0x000000180d057836 */ /* 0x000fe20000000000 */
[----:B------:R-:W-:Y:S01]  /*74f0*/  FSEL R28, R28, -INF , !P0 ;  /* 0xff8000001c1c7808 */ /* 0x000fe20004000000 */
[----:B------:R-:W-:Y:S01]  /*7500*/  LDSM.16.MT88.4 R104, [R228+0x16000] ;  /* 0x01600000e468783b */ /* 0x000fe20000004200 */
[----:B------:R-:W-:-:S02]  /*7510*/  FSEL R30, R30, -INF , !P2 ;  /* 0xff8000001e1e7808 */ /* 0x000fc40005000000 */
[----:B------:R-:W-:Y:S01]  /*7520*/  FSEL R8, R16, -INF , !P3 ;  /* 0xff80000010087808 */ /* 0x000fe20005800000 */
[----:B------:R-:W-:Y:S01]  /*7530*/  LDSM.16.MT88.4 R112, [R226+0x16000] ;  /* 0x01600000e270783b */ /* 0x000fe20000004200 */
[C---:B------:R-:W-:Y:S02]  /*7540*/  ISETP.GE.AND P0, PT, R6.reuse, R239, PT ;  /* 0x000000ef0600720c */ /* 0x040fe40003f06270 */
[----:B------:R-:W-:Y:S01]  /*7550*/  ISETP.GE.AND P2, PT, R6, R237, PT ;  /* 0x000000ed0600720c */ /* 0x000fe20003f46270 */
[----:B------:R-:W-:Y:S01]  /*7560*/  LDSM.16.MT88.4 R120, [R225+0x16000] ;  /* 0x01600000e178783b */ /* 0x000fe20000004200 */
[----:B------:R-:W-:Y:S02]  /*7570*/  FMNMX.FTZ R16, R3, R68, !PT ;  /* 0x0000004403107209 */ /* 0x000fe40007810000 */
[----:B------:R-:W-:Y:S01]  /*7580*/  FSEL R29, R29, -INF , !P5 ;  /* 0xff8000001d1d7808 */ /* 0x000fe20006800000 */
[----:B------:R-:W-:Y:S01]  /*7590*/  LDSM.16.MT88.4 R88, [R225+0x14000] ;  /* 0x01400000e158783b */ /* 0x000fe20000004200 */
[----:B------:R-:W-:-:S02]  /*75a0*/  FSEL R31, R31, -INF , !P1 ;  /* 0xff8000001f1f7808 */ /* 0x000fc40004800000 */
[C---:B------:R-:W-:Y:S01]  /*75b0*/  ISETP.GE.AND P5, PT, R5.reuse, R239, PT ;  /* 0x000000ef0500720c */ /* 0x040fe20003fa6270 */
[----:B------:R-:W-:Y:S01]  /*75c0*/  LDSM.16.MT88.4 R96, [R224+0x14000] ;  /* 0x01400000e060783b */ /* 0x000fe20000004200 */
[----:B------:R-:W-:Y:S02]  /*75d0*/  ISETP.GE.AND P1, PT, R5, R237, PT ;  /* 0x000000ed0500720c */ /* 0x000fe40003f26270 */
[C---:B------:R-:W-:Y:S01]  /*75e0*/  ISETP.LT.OR P0, PT, R6.reuse, R240, P0 ;  /* 0x000000f00600720c */ /* 0x040fe20000701670 */
[----:B------:R-:W-:Y:S01]  /*75f0*/  LDSM.16.MT88.4 R24, [R224+0x16000] ;  /* 0x01600000e018783b */ /* 0x000fe20000004200 */
[----:B------:R-:W-:Y:S01]  /*7600*/  ISETP.LT.OR P2, PT, R6, R238, P2 ;  /* 0x000000ee0600720c */ /* 0x000fe20001741670 */
[----:B------:R-:W-:Y:S01]  /*7610*/  VIADD R6, R13, 0x19 ;  /* 0x000000190d067836 */ /* 0x000fe20000000000 */
[----:B------:R-:W-:Y:S02]  /*7620*/  FMNMX.FTZ R16, R28, R16, !PT ;  /* 0x000000101c107209 */ /* 0x000fe40007810000 */
[----:B------:R-:W-:-:S02]  /*7630*/  ISETP.LT.OR P5, PT, R5, R240, P5 ;  /* 0x000000f00500720c */ /* 0x000fc40002fa1670 */
[----:B------:R-:W-:Y:S01]  /*7640*/  ISETP.LT.OR P1, PT, R5, R238, P1 ;  /* 0x000000ee0500720c */ /* 0x000fe20000f21670 */
[----:B------:R-:W-:Y:S01]  /*7650*/  VIADD R5, R13, 0x20 ;  /* 0x000000200d057836 */ /* 0x000fe20000000000 */
[----:B------:R-:W-:Y:S02]  /*7660*/  FSEL R12, R40, -INF , !P4 ;  /* 0xff800000280c7808 */ /* 0x000fe40006000000 */
[----:B------:R-:W-:Y:S02]  /*7670*/  FMNMX.FTZ R16, R29, R16, !PT ;  /* 0x000000101d107209 */ /* 0x000fe40007810000 */
[C---:B------:R-:W-:Y:S02]  /*7680*/  ISETP.GE.AND P4, PT, R6.reuse, R239, PT ;  /* 0x000000ef0600720c */ /* 0x040fe40003f86270 */
[----:B------:R-:W-:Y:S02]  /*7690*/  ISETP.GE.AND P3, PT, R6, R237, PT ;  /* 0x000000ed0600720c */ /* 0x000fe40003f66270 */
[----:B------:R-:W-:-:S02]  /*76a0*/  FSEL R11, R41, -INF , !P0 ;  /* 0xff800000290b7808 */ /* 0x000fc40004000000 */
[----:B------:R-:W-:Y:S01]  /*76b0*/  FMNMX.FTZ R16, R12, R16, !PT ;  /* 0x000000100c107209 */ /* 0x000fe20007810000 */
[----:B------:R-:W-:Y:S01]  /*76c0*/  LDSM.16.MT88.4 R40, [R228+0x12000] ;  /* 0x01200000e428783b */ /* 0x000fe20000004200 */
[----:B------:R-:W-:Y:S02]  /*76d0*/  FSEL R7, R17, -INF , !P2 ;  /* 0xff80000011077808 */ /* 0x000fe40005000000 */
[C---:B------:R-:W-:Y:S02]  /*76e0*/  ISETP.GE.AND P0, PT, R5.reuse, R239, PT ;  /* 0x000000ef0500720c */ /* 0x040fe40003f06270 */
[----:B------:R-:W-:Y:S02]  /*76f0*/  ISETP.GE.AND P2, PT, R5, R237, PT ;  /* 0x000000ed0500720c */ /* 0x000fe40003f46270 */
[C---:B------:R-:W-:Y:S02]  /*7700*/  ISETP.LT.OR P4, PT, R6.reuse, R240, P4 ;  /* 0x000000f00600720c */ /* 0x040fe40002781670 */
[----:B------:R-:W-:-:S02]  /*7710*/  ISETP.LT.OR P3, PT, R6, R238, P3 ;  /* 0x000000ee0600720c */ /* 0x000fc40001f61670 */
[----:B------:R-:W-:Y:S02]  /*7720*/  FSEL R10, R33, -INF , !P5 ;  /* 0xff800000210a7808 */ /* 0x000fe40006800000 */
[----:B------:R-:W-:Y:S02]  /*7730*/  FSEL R6, R20, -INF , !P1 ;  /* 0xff80000014067808 */ /* 0x000fe40004800000 */
[C---:B------:R-:W-:Y:S01]  /*7740*/  ISETP.GE.AND P5, PT, R15.reuse, R239, PT ;  /* 0x000000ef0f00720c */ /* 0x040fe20003fa6270 */
[----:B------:R-:W-:Y:S01]  /*7750*/  LDSM.16.MT88.4 R20, [R228+0x10800] ;  /* 0x01080000e414783b */ /* 0x000fe20000004200 */
[----:B------:R-:W-:Y:S02]  /*7760*/  ISETP.GE.AND P1, PT, R15, R237, PT ;  /* 0x000000ed0f00720c */ /* 0x000fe40003f26270 */
[----:B------:R-:W-:Y:S02]  /*7770*/  FMNMX.FTZ R17, R11, R16, !PT ;  /* 0x000000100b117209 */ /* 0x000fe40007810000 */
[----:B------:R-:W-:-:S02]  /*7780*/  FMNMX.FTZ R16, R69, R70, !PT ;  /* 0x0000004645107209 */ /* 0x000fc40007810000 */
[C---:B------:R-:W-:Y:S02]  /*7790*/  ISETP.LT.OR P0, PT, R5.reuse, R240, P0 ;  /* 0x000000f00500720c */ /* 0x040fe40000701670 */
[----:B------:R-:W-:Y:S02]  /*77a0*/  ISETP.LT.OR P2, PT, R5, R238, P2 ;  /* 0x000000ee0500720c */ /* 0x000fe40001741670 */
[----:B------:R-:W-:Y:S02]  /*77b0*/  FSEL R9, R32, -INF , !P4 ;  /* 0xff80000020097808 */ /* 0x000fe40006000000 */
[----:B------:R-:W-:Y:S01]  /*77c0*/  FSEL R5, R18, -INF , !P3 ;  /* 0xff80000012057808 */ /* 0x000fe20005800000 */
[----:B------:R-:W-:Y:S01]  /*77d0*/  LDSM.16.MT88.4 R32, [R228+0x12800] ;  /* 0x01280000e420783b */ /* 0x000fe20000004200 */
[C---:B------:R-:W-:Y:S02]  /*77e0*/  ISETP.GE.AND P4, PT, R14.reuse, R239, PT ;  /* 0x000000ef0e00720c */ /* 0x040fe40003f86270 */
[----:B------:R-:W-:-:S02]  /*77f0*/  ISETP.GE.AND P3, PT, R14, R237, PT ;  /* 0x000000ed0e00720c */ /* 0x000fc40003f66270 */
[C---:B------:R-:W-:Y:S02]  /*7800*/  ISETP.LT.OR P5, PT, R15.reuse, R240, P5 ;  /* 0x000000f00f00720c */ /* 0x040fe40002fa1670 */
[----:B------:R-:W-:Y:S01]  /*7810*/  ISETP.LT.OR P1, PT, R15, R238, P1 ;  /* 0x000000ee0f00720c */ /* 0x000fe20000f21670 */
[C---:B------:R-:W-:Y:S01]  /*7820*/  VIADD R15, R13.reuse, 0x29 ;  /* 0x000000290d0f7836 */ /* 0x040fe20000000000 */
[----:B------:R-:W-:Y:S02]  /*7830*/  FMNMX.FTZ R17, R10, R17, !PT ;  /* 0x000000110a117209 */ /* 0x000fe40007810000 */
[----:B------:R-:W-:Y:S02]  /*7840*/  FMNMX.FTZ R16, R30, R16, !PT ;  /* 0x000000101e107209 */ /* 0x000fe40007810000 */
[C---:B------:R-:W-:Y:S02]  /*7850*/  ISETP.LT.OR P4, PT, R14.reuse, R240, P4 ;  /* 0x000000f00e00720c */ /* 0x040fe40002781670 */
[----:B------:R-:W-:Y:S01]  /*7860*/  ISETP.LT.OR P3, PT, R14, R238, P3 ;  /* 0x000000ee0e00720c */ /* 0x000fe20001f61670 */
[----:B------:R-:W-:Y:S01]  /*7870*/  VIADD R14, R13, 0x30 ;  /* 0x000000300d0e7836 */ /* 0x000fe20000000000 */
[----:B------:R-:W-:-:S02]  /*7880*/  FSEL R185, R185, -INF , !P0 ;  /* 0xff800000b9b97808 */ /* 0x000fc40004000000 */
[----:B------:R-:W-:Y:S02]  /*7890*/  FMNMX.FTZ R17, R9, R17, !PT ;  /* 0x0000001109117209 */ /* 0x000fe40007810000 */
[----:B------:R-:W-:Y:S02]  /*78a0*/  FSEL R189, R189, -INF , !P2 ;  /* 0xff800000bdbd7808 */ /* 0x000fe40005000000 */
[----:B------:R-:W-:Y:S02]  /*78b0*/  FMNMX.FTZ R16, R31, R16, !PT ;  /* 0x000000101f107209 */ /* 0x000fe40007810000 */
[C---:B------:R-:W-:Y:S02]  /*78c0*/  ISETP.GE.AND P0, PT, R15.reuse, R239, PT ;  /* 0x000000ef0f00720c */ /* 0x040fe40003f06270 */
[----:B------:R-:W-:Y:S02]  /*78d0*/  ISETP.GE.AND P2, PT, R15, R237, PT ;  /* 0x000000ed0f00720c */ /* 0x000fe40003f46270 */
[----:B------:R-:W-:-:S02]  /*78e0*/  FSEL R186, R186, -INF , !P5 ;  /* 0xff800000baba7808 */ /* 0x000fc40006800000 */
[----:B------:R-:W-:Y:S02]  /*78f0*/  FMNMX.FTZ R17, R185, R17, !PT ;  /* 0x00000011b9117209 */ /* 0x000fe40007810000 */
[----:B------:R-:W-:Y:S02]  /*7900*/  FSEL R192, R192, -INF , !P1 ;  /* 0xff800000c0c07808 */ /* 0x000fe40004800000 */
[----:B------:R-:W-:Y:S02]  /*7910*/  FMNMX.FTZ R16, R8, R16, !PT ;  /* 0x0000001008107209 */ /* 0x000fe40007810000 */
[C---:B------:R-:W-:Y:S02]  /*7920*/  ISETP.GE.AND P5, PT, R14.reuse, R239, PT ;  /* 0x000000ef0e00720c */ /* 0x040fe40003fa6270 */
[----:B------:R-:W-:Y:S02]  /*7930*/  ISETP.GE.AND P1, PT, R14, R237, PT ;  /* 0x000000ed0e00720c */ /* 0x000fe40003f26270 */
[----:B------:R-:W-:-:S02]  /*7940*/  ISETP.LT.OR P0, PT, R15, R240, P0 ;  /* 0x000000f00f00720c */ /* 0x000fc40000701670 */
[----:B------:R-:W-:Y:S01]  /*7950*/  ISETP.LT.OR P2, PT, R15, R238, P2 ;  /* 0x000000ee0f00720c */ /* 0x000fe20001741670 */
[----:B------:R-:W-:Y:S01]  /*7960*/  VIADD R15, R13, 0x31 ;  /* 0x000000310d0f7836 */ /* 0x000fe20000000000 */
[----:B------:R-:W-:Y:S02]  /*7970*/  FSEL R187, R187, -INF , !P4 ;  /* 0xff800000bbbb7808 */ /* 0x000fe40006000000 */
[----:B------:R-:W-:Y:S02]  /*7980*/  FMNMX.FTZ R17, R186, R17, !PT ;  /* 0x00000011ba117209 */ /* 0x000fe40007810000 */
[----:B------:R-:W-:Y:S02]  /*7990*/  FMNMX.FTZ R16, R7, R16, !PT ;  /* 0x0000001007107209 */ /* 0x000fe40007810000 */
[C---:B------:R-:W-:Y:S02]  /*79a0*/  ISETP.LT.OR P5, PT, R14.reuse, R240, P5 ;  /* 0x000000f00e00720c */ /* 0x040fe40002fa1670 */
[----:B------:R-:W-:Y:S01]  /*79b0*/  ISETP.LT.OR P1, PT, R14, R238, P1 ;  /* 0x000000ee0e00720c */ /* 0x000fe20000f21670 */
[----:B------:R-:W-:Y:S01]  /*79c0*/  VIADD R14, R13, 0x38 ;  /* 0x000000380d0e7836 */ /* 0x000fe20000000000 */
[----:B------:R-:W-:Y:S01]  /*79d0*/  ISETP.GE.AND P4, PT, R15, R239, PT ;  /* 0x000000ef0f00720c */ /* 0x000fe20003f86270 */
[----:B------:R-:W-:Y:S01]  /*79e0*/  VIADD R13, R13, 0x39 ;  /* 0x000000390d0d7836 */ /* 0x000fe20000000000 */
[----:B------:R-:W-:-:S02]  /*79f0*/  FSEL R188, R188, -INF , !P0 ;  /* 0xff800000bcbc7808 */ /* 0x000fc40004000000 */
[----:B------:R-:W-:Y:S02]  /*7a00*/  FMNMX.FTZ R17, R187, R17, !PT ;  /* 0x00000011bb117209 */ /* 0x000fe40007810000 */
[----:B------:R-:W-:Y:S02]  /*7a10*/  FMNMX.FTZ R16, R6, R16, !PT ;  /* 0x0000001006107209 */ /* 0x000fe40007810000 */
[----:B------:R-:W-:Y:S02]  /*7a20*/  FSEL R202, R202, -INF , !P5 ;  /* 0xff800000caca7808 */ /* 0x000fe40006800000 */
[----:B------:R-:W-:Y:S02]  /*7a30*/  ISETP.LT.OR P4, PT, R15, R240, P4 ;  /* 0x000000f00f00720c */ /* 0x000fe40002781670 */
[----:B------:R-:W-:Y:S02]  /*7a40*/  ISETP.GE.AND P5, PT, R14, R239, PT ;  /* 0x000000ef0e00720c */ /* 0x000fe40003fa6270 */
[----:B------:R-:W-:-:S02]  /*7a50*/  FMNMX.FTZ R17, R188, R17, !PT ;  /* 0x00000011bc117209 */ /* 0x000fc40007810000 */
[----:B------:R-:W-:Y:S02]  /*7a60*/  FMNMX.FTZ R16, R5, R16, !PT ;  /* 0x0000001005107209 */ /* 0x000fe40007810000 */
[----:B------:R-:W-:Y:S02]  /*7a70*/  FSEL R201, R201, -INF , !P4 ;  /* 0xff800000c9c97808 */ /* 0x000fe40006000000 */
[----:B------:R-:W-:Y:S02]  /*7a80*/  ISETP.LT.OR P5, PT, R14, R240, P5 ;  /* 0x000000f00e00720c */ /* 0x000fe40002fa1670 */
[----:B------:R-:W-:Y:S02]  /*7a90*/  FMNMX.FTZ R17, R202, R17, !PT ;  /* 0x00000011ca117209 */ /* 0x000fe40007810000 */
[----:B------:R-:W-:Y:S02]  /*7aa0*/  ISETP.GE.AND P4, PT, R13, R239, PT ;  /* 0x000000ef0d00720c */ /* 0x000fe40003f86270 */
[----:B------:R-:W-:-:S02]  /*7ab0*/  FMNMX.FTZ R16, R189, R16, !PT ;  /* 0x00000010bd107209 */ /* 0x000fc40007810000 */
[----:B------:R-:W-:Y:S02]  /*7ac0*/  FSEL R200, R200, -INF , !P5 ;  /* 0xff800000c8c87808 */ /* 0x000fe40006800000 */
[----:B------:R-:W-:Y:S02]  /*7ad0*/  FMNMX.FTZ R17, R201, R17, !PT ;  /* 0x00000011c9117209 */ /* 0x000fe40007810000 */
[----:B------:R-:W-:Y:S02]  /*7ae0*/  ISETP.LT.OR P4, PT, R13, R240, P4 ;  /* 0x000000f00d00720c */ /* 0x000fe40002781670 */
[----:B------:R-:W-:Y:S02]  /*7af0*/  FSEL R193, R193, -INF , !P3 ;  /* 0xff800000c1c17808 */ /* 0x000fe40005800000 */
[----:B------:R-:W-:Y:S02]  /*7b00*/  FMNMX.FTZ R16, R192, R16, !PT ;  /* 0x00000010c0107209 */ /* 0x000fe40007810000 */
[----:B------:R-:W-:-:S02]  /*7b10*/  ISETP.GE.AND P0, PT, R15, R237, PT ;  /* 0x000000ed0f00720c */ /* 0x000fc40003f06270 */
[----:B------:R-:W-:Y:S02]  /*7b20*/  FMNMX.FTZ R18, R200, R17, !PT ;  /* 0x00000011c8127209 */ /* 0x000fe40007810000 */
[----:B------:R-:W-:Y:S02]  /*7b30*/  FSEL R199, R199, -INF , !P4 ;  /* 0xff800000c7c77808 */ /* 0x000fe40006000000 */
[----:B------:R-:W-:Y:S02]  /*7b40*/  FSEL R195, R195, -INF , !P2 ;  /* 0xff800000c3c37808 */ /* 0x000fe40005000000 */
[----:B------:R-:W-:Y:S02]  /*7b50*/  FMNMX.FTZ R17, R193, R16, !PT ;  /* 0x00000010c1117209 */ /* 0x000fe40007810000 */
[----:B------:R-:W-:Y:S02]  /*7b60*/  ISETP.LT.OR P0, PT, R15, R238, P0 ;  /* 0x000000ee0f00720c */ /* 0x000fe40000701670 */
[----:B------:R-:W-:-:S02]  /*7b70*/  ISETP.GE.AND P3, PT, R14, R237, PT ;  /* 0x000000ed0e00720c */ /* 0x000fc40003f66270 */
[----:B------:R-:W-:Y:S02]  /*7b80*/  FMNMX.FTZ R16, R199, R18, !PT ;  /* 0x00000012c7107209 */ /* 0x000fe40007810000 */
[----:B------:R-:W-:Y:S02]  /*7b90*/  FSEL R197, R197, -INF , !P1 ;  /* 0xff800000c5c57808 */ /* 0x000fe40004800000 */
[----:B------:R-:W-:Y:S02]  /*7ba0*/  FMNMX.FTZ R15, R195, R17, !PT ;  /* 0x00000011c30f7209 */ /* 0x000fe40007810000 */
[----:B------:R-:W-:Y:S02]  /*7bb0*/  ISETP.LT.OR P3, PT, R14, R238, P3 ;  /* 0x000000ee0e00720c */ /* 0x000fe40001f61670 */
[----:B------:R-:W-:Y:S01]  /*7bc0*/  ISETP.GE.AND P1, PT, R13, R237, PT ;  /* 0x000000ed0d00720c */ /* 0x000fe20003f26270 */
[----:B------:R-:W1:Y:S01]  /*7bd0*/  SHFL.BFLY PT, R14, R16, 0x2, 0x1f ;  /* 0x0c401f00100e7f89 */ /* 0x000e6200000e0000 */
[----:B------:R-:W-:-:S02]  /*7be0*/  FSEL R196, R196, -INF , !P0 ;  /* 0xff800000c4c47808 */ /* 0x000fc40004000000 */
[----:B------:R-:W-:Y:S02]  /*7bf0*/  FMNMX.FTZ R15, R197, R15, !PT ;  /* 0x0000000fc50f7209 */ /* 0x000fe40007810000 */
[----:B------:R-:W-:Y:S02]  /*7c00*/  ISETP.LT.OR P1, PT, R13, R238, P1 ;  /* 0x000000ee0d00720c */ /* 0x000fe40000f21670 */
[----:B------:R-:W-:Y:S02]  /*7c10*/  FSEL R194, R194, -INF , !P3 ;  /* 0xff800000c2c27808 */ /* 0x000fe40005800000 */
[----:B------:R-:W-:Y:S02]  /*7c20*/  FMNMX.FTZ R15, R196, R15, !PT ;  /* 0x0000000fc40f7209 */ /* 0x000fe40007810000 */
[----:B------:R-:W-:Y:S02]  /*7c30*/  FSEL R191, R191, -INF , !P1 ;  /* 0xff800000bfbf7808 */ /* 0x000fe40004800000 */
[----:B------:R-:W-:-:S04]  /*7c40*/  FMNMX.FTZ R15, R194, R15, !PT ;  /* 0x0000000fc20f7209 */ /* 0x000fc80007810000 */
[----:B------:R-:W-:-:S05]  /*7c50*/  FMNMX.FTZ R15, R191, R15, !PT ;  /* 0x0000000fbf0f7209 */ /* 0x000fca0007810000 */
[----:B------:R-:W2:Y:S01]  /*7c60*/  SHFL.BFLY PT, R13, R15, 0x2, 0x1f ;  /* 0x0c401f000f0d7f89 */ /* 0x000ea200000e0000 */
[----:B-1----:R-:W-:-:S05]  /*7c70*/  FMNMX.FTZ R16, R16, R14, !PT ;  /* 0x0000000e10107209 */ /* 0x002fca0007810000 */
[----:B------:R-:W1:Y:S01]  /*7c80*/  SHFL.BFLY PT, R164, R16, 0x1, 0x1f ;  /* 0x0c201f0010a47f89 */ /* 0x000e6200000e0000 */
[----:B--2---:R-:W-:-:S05]  /*7c90*/  FMNMX.FTZ R14, R15, R13, !PT ;  /* 0x0000000d0f0e7209 */ /* 0x004fca0007810000 */
[----:B------:R-:W2:Y:S01]  /*7ca0*/  SHFL.BFLY PT, R13, R14, 0x1, 0x1f ;  /* 0x0c201f000e0d7f89 */ /* 0x000ea200000e0000 */
[----:B-1----:R-:W-:-:S03]  /*7cb0*/  FMNMX.FTZ R164, R16, R164, !PT ;  /* 0x000000a410a47209 */ /* 0x002fc60007810000 */
[----:B------:R-:W1:Y:S01]  /*7cc0*/  LDSM.16.MT88.4 R16, [R226+0x10800] ;  /* 0x01080000e210783b */ /* 0x000e620000004200 */
        /* <DEDUP_REMOVED lines=10> */
[----:B--2---:R-:W-:Y:S01]  /*7d70*/  FMNMX.FTZ R3, R14, R13, !PT ;  /* 0x0000000d0e037209 */ /* 0x004fe20007810000 */
[--C-:B------:R-:W-:Y:S01]  /*7d80*/  FFMA.FTZ R173, R10, UR22, -R198.reuse ;  /* 0x000000160aad7c23 */ /* 0x100fe200080108c6 */
[--C-:B------:R-:W-:Y:S01]  /*7d90*/  FFMA.FTZ R2, R9, UR22, -R198.reuse ;  /* 0x0000001609027c23 */ /* 0x100fe200080108c6 */
[----:B------:R-:W2:Y:S01]  /*7da0*/  LDSM.16.MT88.4 R12, [R225+0x10800] ;  /* 0x01080000e10c783b */ /* 0x000ea20000004200 */
[C---:B------:R-:W-:Y:S01]  /*7db0*/  FSETP.NEU.FTZ.AND P0, PT, R3.reuse, -INF , PT ;  /* 0xff8000000300780b */ /* 0x040fe20003f1d000 */
[----:B------:R-:W-:Y:S01]  /*7dc0*/  FMUL.FTZ R190, R3, UR22 ;  /* 0x0000001603be7c20 */ /* 0x000fe20008410000 */
[--C-:B------:R-:W-:Y:S01]  /*7dd0*/  FFMA.FTZ R185, R185, UR22, -R198.reuse ;  /* 0x00000016b9b97c23 */ /* 0x100fe200080108c6 */
[----:B------:R-:W3:Y:S01]  /*7de0*/  MUFU.EX2 R181, R181 ;  /* 0x000000b500b57308 */ /* 0x000ee20000000800 */
[--C-:B------:R-:W-:Y:S01]  /*7df0*/  FFMA.FTZ R186, R186, UR22, -R198.reuse ;  /* 0x00000016baba7c23 */ /* 0x100fe200080108c6 */
[--C-:B------:R-:W-:Y:S01]  /*7e00*/  FFMA.FTZ R187, R187, UR22, -R198.reuse ;  /* 0x00000016bbbb7c23 */ /* 0x100fe200080108c6 */
[----:B------:R-:W-:Y:S01]  /*7e10*/  FSEL R190, R190, RZ, P0 ;  /* 0x000000ffbebe7208 */ /* 0x000fe20000000000 */
[--C-:B------:R-:W-:Y:S01]  /*7e20*/  FFMA.FTZ R188, R188, UR22, -R198.reuse ;  /* 0x00000016bcbc7c23 */ /* 0x100fe200080108c6 */
[--C-:B------:R-:W-:Y:S01]  /*7e30*/  FFMA.FTZ R202, R202, UR22, -R198.reuse ;  /* 0x00000016caca7c23 */ /* 0x100fe200080108c6 */
[--C-:B------:R-:W-:Y:S01]  /*7e40*/  FFMA.FTZ R201, R201, UR22, -R198.reuse ;  /* 0x00000016c9c97c23 */ /* 0x100fe200080108c6 */
[----:B------:R-:W-:Y:S01]  /*7e50*/  FFMA.FTZ R200, R200, UR22, -R198 ;  /* 0x00000016c8c87c23 */ /* 0x000fe200080108c6 */
[--C-:B------:R-:W-:Y:S01]  /*7e60*/  FFMA.FTZ R183, R69, UR22, -R190.reuse ;  /* 0x0000001645b77c23 */ /* 0x100fe200080108be */
[--C-:B------:R-:W-:Y:S01]  /*7e70*/  FFMA.FTZ R184, R70, UR22, -R190.reuse ;  /* 0x0000001646b87c23 */ /* 0x100fe200080108be */
[--C-:B------:R-:W-:Y:S01]  /*7e80*/  FFMA.FTZ R179, R30, UR22, -R190.reuse ;  /* 0x000000161eb37c23 */ /* 0x100fe200080108be */
[--C-:B------:R-:W-:Y:S01]  /*7e90*/  FFMA.FTZ R178, R31, UR22, -R190.reuse ;  /* 0x000000161fb27c23 */ /* 0x100fe200080108be */
[----:B------:R-:W-:Y:S01]  /*7ea0*/  MUFU.EX2 R180, R180 ;  /* 0x000000b400b47308 */ /* 0x000fe20000000800 */
[--C-:B------:R-:W-:Y:S01]  /*7eb0*/  FFMA.FTZ R174, R8, UR22, -R190.reuse ;  /* 0x0000001608ae7c23 */ /* 0x100fe200080108be */
[--C-:B------:R-:W-:Y:S01]  /*7ec0*/  FFMA.FTZ R172, R7, UR22, -R190.reuse ;  /* 0x0000001607ac7c23 */ /* 0x100fe200080108be */
[----:B------:R-:W4:Y:S01]  /*7ed0*/  LDSM.16.MT88.4 R8, [R224+0x10800] ;  /* 0x01080000e008783b */ /* 0x000f220000004200 */
[--C-:B------:R-:W-:Y:S01]  /*7ee0*/  FFMA.FTZ R169, R6, UR22, -R190.reuse ;  /* 0x0000001606a97c23 */ /* 0x100fe200080108be */
[----:B---3--:R-:W-:Y:S01]  /*7ef0*/  F2FP.F16.F32.PACK_AB R128, R181, R182 ;  /* 0x000000b6b580723e */ /* 0x008fe200000000ff */
[--C-:B------:R-:W-:Y:S01]  /*7f00*/  FFMA.FTZ R0, R5, UR22, -R190.reuse ;  /* 0x0000001605007c23 */ /* 0x100fe200080108be */
[----:B------:R-:W-:Y:S01]  /*7f10*/  LDSM.16.MT88.4 R28, [R224+0x12800] ;  /* 0x01280000e01c783b */ /* 0x000fe20000004200 */
[----:B------:R-:W3:Y:S01]  /*7f20*/  MUFU.EX2 R177, R177 ;  /* 0x000000b100b17308 */ /* 0x000ee20000000800 */
[--C-:B------:R-:W-:Y:S01]  /*7f30*/  FFMA.FTZ R189, R189, UR22, -R190.reuse ;  /* 0x00000016bdbd7c23 */ /* 0x100fe200080108be */
[--C-:B------:R-:W-:Y:S01]  /*7f40*/  FFMA.FTZ R192, R192, UR22, -R190.reuse ;  /* 0x00000016c0c07c23 */ /* 0x100fe200080108be */
[--C-:B------:R-:W-:Y:S01]  /*7f50*/  FFMA.FTZ R193, R193, UR22, -R190.reuse ;  /* 0x00000016c1c17c23 */ /* 0x100fe200080108be */
[----:B------:R-:W-:Y:S01]  /*7f60*/  FFMA.FTZ R195, R195, UR22, -R190 ;  /* 0x00000016c3c37c23 */ /* 0x000fe200080108be */
[----:B------:R-:W-:Y:S01]  /*7f70*/  FFMA.FTZ R247, R199, UR22, -R198 ;  /* 0x00000016c7f77c23 */ /* 0x000fe200080108c6 */
[--C-:B------:R-:W-:Y:S01]  /*7f80*/  FFMA.FTZ R197, R197, UR22, -R190.reuse ;  /* 0x00000016c5c57c23 */ /* 0x100fe200080108be */
[--C-:B------:R-:W-:Y:S01]  /*7f90*/  FFMA.FTZ R196, R196, UR22, -R190.reuse ;  /* 0x00000016c4c47c23 */ /* 0x100fe200080108be */
[----:B------:R-:W-:Y:S01]  /*7fa0*/  MUFU.EX2 R183, R183 ;  /* 0x000000b700b77308 */ /* 0x000fe20000000800 */
[--C-:B------:R-:W-:Y:S01]  /*7fb0*/  FFMA.FTZ R194, R194, UR22, -R190.reuse ;  /* 0x00000016c2c27c23 */ /* 0x100fe200080108be */
[----:B------:R-:W-:Y:S01]  /*7fc0*/  FFMA.FTZ R246, R191, UR22, -R190 ;  /* 0x00000016bff67c23 */ /* 0x000fe200080108be */
[----:B------:R-:W-:Y:S01]  /*7fd0*/  FADD.FTZ R181, R182, R181 ;  /* 0x000000b5b6b57221 */ /* 0x000fe20000010000 */
[----:B------:R-:W-:-:S04]  /*7fe0*/  LEA R245, P0, R204, UR18, 0x1 ;  /* 0x00000012ccf57c11 */ /* 0x000fc8000f8008ff */
[----:B------:R-:W5:Y:S01]  /*7ff0*/  MUFU.EX2 R184, R184 ;  /* 0x000000b800b87308 */ /* 0x000f620000000800 */
[----:B---3--:R-:W-:Y:S01]  /*8000*/  F2FP.F16.F32.PACK_AB R130, R177, R180 ;  /* 0x000000b4b182723e */ /* 0x008fe200000000ff */
[----:B------:R-:W-:Y:S01]  /*8010*/  FADD.FTZ R180, R180, R181 ;  /* 0x000000b5b4b47221 */ /* 0x000fe20000010000 */
[----:B------:R-:W-:-:S03]  /*8020*/  LEA.HI.X R244, R204, UR19, R165, 0x1, P0 ;  /* 0x00000013ccf47c11 */ /* 0x000fc600080f0ca5 */
[----:B------:R-:W-:Y:S02]  /*8030*/  FADD.FTZ R180, R177, R180 ;  /* 0x000000b4b1b47221 */ /* 0x000fe40000010000 */
[----:B------:R-:W3:Y:S08]  /*8040*/  MUFU.EX2 R179, R179 ;  /* 0x000000b300b37308 */ /* 0x000ef00000000800 */
[----:B------:R-:W1:Y:S01]  /*8050*/  MUFU.EX2 R178, R178 ;  /* 0x000000b200b27308 */ /* 0x000e620000000800 */
[----:B-----5:R-:W-:Y:S01]  /*8060*/  F2FP.F16.F32.PACK_AB R129, R184, R183 ;  /* 0x000000b7b881723e */ /* 0x020fe200000000ff */
[----:B------:R-:W-:-:S06]  /*8070*/  FADD.FTZ R183, R183, R184 ;  /* 0x000000b8b7b77221 */ /* 0x000fcc0000010000 */
[----:B------:R-:W5:Y:S01]  /*8080*/  MUFU.EX2 R176, R176 ;  /* 0x000000b000b07308 */ /* 0x000f620000000800 */
[----:B---3--:R-:W-:-:S07]  /*8090*/  FADD.FTZ R183, R179, R183 ;  /* 0x000000b7b3b77221 */ /* 0x008fce0000010000 */
[----:B------:R-:W3:Y:S01]  /*80a0*/  MUFU.EX2 R175, R175 ;  /* 0x000000af00af7308 */ /* 0x000ee20000000800 */
[C---:B-1----:R-:W-:Y:S01]  /*80b0*/  F2FP.F16.F32.PACK_AB R131, R178.reuse, R179 ;  /* 0x000000b3b283723e */ /* 0x042fe200000000ff */
[----:B------:R-:W-:-:S06]  /*80c0*/  FADD.FTZ R178, R178, R183 ;  /* 0x000000b7b2b27221 */ /* 0x000fcc0000010000 */
[----:B------:R-:W-:Y:S01]  /*80d0*/  HMMA.16816.F32 R152, R128, R148, RZ ;  /* 0x000000948098723c */ /* 0x000fe200000018ff */
[----:B------:R-:W1:Y:S01]  /*80e0*/  MUFU.EX2 R173, R173 ;  /* 0x000000ad00ad7308 */ /* 0x000e620000000800 */
[----:B-----5:R-:W-:-:S04]  /*80f0*/  FADD.FTZ R180, R176, R180 ;  /* 0x000000b4b0b47221 */ /* 0x020fc80000010000 */
[C---:B------:R-:W-:Y:S03]  /*8100*/  HMMA.16816.F32 R144, R128.reuse, R140, RZ ;  /* 0x0000008c8090723c */ /* 0x040fe600000018ff */
[----:B------:R-:W5:Y:S01]  /*8110*/  MUFU.EX2 R2, R2 ;  /* 0x0000000200027308 */ /* 0x000f620000000800 */
[C---:B---3--:R-:W-:Y:S01]  /*8120*/  F2FP.F16.F32.PACK_AB R4, R175.reuse, R176 ;  /* 0x000000b0af04723e */ /* 0x048fe200000000ff */
[----:B------:R-:W-:Y:S01]  /*8130*/  FADD.FTZ R175, R175, R180 ;  /* 0x000000b4afaf7221 */ /* 0x000fe20000010000 */
[C---:B------:R-:W-:Y:S05]  /*8140*/  HMMA.16816.F32 R136, R128.reuse, R132, RZ ;  /* 0x000000848088723c */ /* 0x040fea00000018ff */
[----:B------:R-:W3:Y:S01]  /*8150*/  MUFU.EX2 R174, R174 ;  /* 0x000000ae00ae7308 */ /* 0x000ee20000000800 */
[----:B------:R-:W-:Y:S01]  /*8160*/  HMMA.16816.F32 R148, R128, R150, RZ ;  /* 0x000000968094723c */ /* 0x000fe200000018ff */
[----:B-1----:R-:W-:-:S05]  /*8170*/  FADD.FTZ R175, R173, R175 ;  /* 0x000000afadaf7221 */ /* 0x002fca0000010000 */
[----:B------:R-:W-:Y:S01]  /*8180*/  HMMA.16816.F32 R140, R128, R142, RZ ;  /* 0x0000008e808c723c */ /* 0x000fe200000018ff */
[----:B------:R-:W1:Y:S01]  /*8190*/  MUFU.EX2 R172, R172 ;  /* 0x000000ac00ac7308 */ /* 0x000e620000000800 */
[C---:B-----5:R-:W-:Y:S01]  /*81a0*/  F2FP.F16.F32.PACK_AB R6, R2.reuse, R173 ;  /* 0x000000ad0206723e */ /* 0x060fe200000000ff */
[----:B------:R-:W-:-:S03]  /*81b0*/  FADD.FTZ R175, R2, R175 ;  /* 0x000000af02af7221 */ /* 0x000fc60000010000 */
[C---:B------:R-:W-:Y:S03]  /*81c0*/  HMMA.16816.F32 R132, R128.reuse, R134, RZ ;  /* 0x000000868084723c */ /* 0x040fe600000018ff */
[----:B------:R-:W-:Y:S01]  /*81d0*/  MUFU.EX2 R169, R169 ;  /* 0x000000a900a97308 */ /* 0x000fe20000000800 */
[----:B---3--:R-:W-:Y:S02]  /*81e0*/  FADD.FTZ R178, R174, R178 ;  /* 0x000000b2aeb27221 */ /* 0x008fe40000010000 */
[C---:B------:R-:W-:Y:S05]  /*81f0*/  HMMA.16816.F32 R160, R128.reuse, R156, RZ ;  /* 0x0000009c80a0723c */ /* 0x040fea00000018ff */
[----:B------:R-:W3:Y:S01]  /*8200*/  MUFU.EX2 R0, R0 ;  /* 0x0000000000007308 */ /* 0x000ee20000000800 */
[C---:B-1----:R-:W-:Y:S01]  /*8210*/  F2FP.F16.F32.PACK_AB R5, R172.reuse, R174 ;  /* 0x000000aeac05723e */ /* 0x042fe200000000ff */
[----:B------:R-:W-:Y:S01]  /*8220*/  HMMA.16816.F32 R156, R128, R158, RZ ;  /* 0x0000009e809c723c */ /* 0x000fe200000018ff */
[----:B------:R-:W-:-:S05]  /*8230*/  FADD.FTZ R178, R172, R178 ;  /* 0x000000b2acb27221 */ /* 0x000fca0000010000 */
[C---:B------:R-:W-:Y:S01]  /*8240*/  HMMA.16816.F32 R52, R128.reuse, R56, RZ ;  /* 0x000000388034723c */ /* 0x040fe200000018ff */
[----:B------:R-:W-:Y:S05]  /*8250*/  MUFU.EX2 R185, R185 ;  /* 0x000000b900b97308 */ /* 0x000fea0000000800 */
[----:B------:R-:W-:Y:S01]  /*8260*/  HMMA.16816.F32 R68, R128, R72, RZ ;  /* 0x000000488044723c */ /* 0x000fe200000018ff */
[----:B---3--:R-:W-:Y:S02]  /*8270*/  F2FP.F16.F32.PACK_AB R7, R0, R169 ;  /* 0x000000a90007723e */ /* 0x008fe400000000ff */
[----:B------:R-:W-:Y:S01]  /*8280*/  MUFU.EX2 R186, R186 ;  /* 0x000000ba00ba7308 */ /* 0x000fe20000000800 */
[----:B------:R-:W-:-:S02]  /*8290*/  FADD.FTZ R169, R169, R178 ;  /* 0x000000b2a9a97221 */ /* 0x000fc40000010000 */
[----:B------:R-:W-:Y:S02]  /*82a0*/  HMMA.16816.F32 R76, R128, R80, RZ ;  /* 0x00000050804c723c */ /* 0x000fe400000018ff */
[----:B------:R-:W-:-:S04]  /*82b0*/  FADD.FTZ R169, R0, R169 ;  /* 0x000000a900a97221 */ /* 0x000fc80000010000 */
[C---:B------:R-:W-:Y:S01]  /*82c0*/  HMMA.16816.F32 R152, R4.reuse, R16, R152 ;  /* 0x000000100498723c */ /* 0x040fe20000001898 */
[----:B------:R-:W-:Y:S05]  /*82d0*/  MUFU.EX2 R187, R187 ;  /* 0x000000bb00bb7308 */ /* 0x000fea0000000800 */
[C---:B------:R-:W-:Y:S01]  /*82e0*/  HMMA.16816.F32 R148, R4.reuse, R18, R148 ;  /* 0x000000120494723c */ /* 0x040fe20000001894 */
[----:B------:R-:W1:Y:S02]  /*82f0*/  LDSM.16.MT88.4 R16, [R225+0x12800] ;  /* 0x01280000e110783b */ /* 0x000e640000004200 */
[----:B------:R-:W-:Y:S03]  /*8300*/  MUFU.EX2 R188, R188 ;  /* 0x000000bc00bc7308 */ /* 0x000fe60000000800 */
[C---:B--2---:R-:W-:Y:S05]  /*8310*/  HMMA.16816.F32 R144, R4.reuse, R12, R144 ;  /* 0x0000000c0490723c */ /* 0x044fea0000001890 */
[----:B------:R-:W2:Y:S01]  /*8320*/  MUFU.EX2 R189, R189 ;  /* 0x000000bd00bd7308 */ /* 0x000ea20000000800 */
[C---:B------:R-:W-:Y:S01]  /*8330*/  HMMA.16816.F32 R140, R4.reuse, R14, R140 ;  /* 0x0000000e048c723c */ /* 0x040fe2000000188c */
[----:B------:R-:W3:Y:S05]  /*8340*/  LDSM.16.MT88.4 R12, [R228+0x14800] ;  /* 0x01480000e40c783b */ /* 0x000eea0000004200 */
[C---:B----4-:R-:W-:Y:S01]  /*8350*/  HMMA.16816.F32 R136, R4.reuse, R8, R136 ;  /* 0x000000080488723c */ /* 0x050fe20000001888 */
[----:B------:R-:W4:Y:S05]  /*8360*/  MUFU.EX2 R192, R192 ;  /* 0x000000c000c07308 */ /* 0x000f2a0000000800 */
[----:B------:R-:W-:Y:S01]  /*8370*/  HMMA.16816.F32 R132, R4, R10, R132 ;  /* 0x0000000a0484723c */ /* 0x000fe20000001884 */
[----:B------:R-:W5:Y:S02]  /*8380*/  LDSM.16.MT88.4 R8, [R226+0x14800] ;  /* 0x01480000e208783b */ /* 0x000f640000004200 */
[----:B------:R-:W-:Y:S01]  /*8390*/  MUFU.EX2 R193, R193 ;  /* 0x000000c100c17308 */ /* 0x000fe20000000800 */
[----:B--2---:R-:W-:-:S02]  /*83a0*/  FADD.FTZ R169, R189, R169 ;  /* 0x000000a9bda97221 */ /* 0x004fc40000010000 */
[C---:B------:R-:W-:Y:S05]  /*83b0*/  HMMA.16816.F32 R56, R128.reuse, R58, RZ ;  /* 0x0000003a8038723c */ /* 0x040fea00000018ff */
[----:B------:R-:W2:Y:S01]  /*83c0*/  MUFU.EX2 R195, R195 ;  /* 0x000000c300c37308 */ /* 0x000ea20000000800 */
[C---:B------:R-:W-:Y:S06]  /*83d0*/  HMMA.16816.F32 R72, R128.reuse, R74, RZ ;  /* 0x0000004a8048723c */ /* 0x040fec00000018ff */
[----:B------:R-:W-:Y:S01]  /*83e0*/  HMMA.16816.F32 R80, R128, R82, RZ ;  /* 0x000000528050723c */ /* 0x000fe200000018ff */
[----:B------:R-:W2:Y:S05]  /*83f0*/  MUFU.EX2 R202, R202 ;  /* 0x000000ca00ca7308 */ /* 0x000eaa0000000800 */
[C---:B------:R-:W-:Y:S03]  /*8400*/  HMMA.16816.F32 R160, R4.reuse, R20, R160 ;  /* 0x0000001404a0723c */ /* 0x040fe600000018a0 */
[----:B------:R-:W-:Y:S03]  /*8410*/  MUFU.EX2 R201, R201 ;  /* 0x000000c900c97308 */ /* 0x000fe60000000800 */
[C---:B------:R-:W-:Y:S01]  /*8420*/  HMMA.16816.F32 R156, R4.reuse, R22, R156 ;  /* 0x00000016049c723c */ /* 0x040fe2000000189c */
[----:B------:R-:W4:Y:S04]  /*8430*/  LDSM.16.MT88.4 R20, [R226+0x12800] ;  /* 0x01280000e214783b */ /* 0x000f280000004200 */
[----:B------:R-:W-:Y:S01]  /*8440*/  MUFU.EX2 R200, R200 ;  /* 0x000000c800c87308 */ /* 0x000fe20000000800 */
[C---:B-1----:R-:W-:Y:S06]  /*8450*/  HMMA.16816.F32 R52, R4.reuse, R16, R52 ;  /* 0x000000100434723c */ /* 0x042fec0000001834 */
[C---:B------:R-:W-:Y:S01]  /*8460*/  HMMA.16816.F32 R56, R4.reuse, R18, R56 ;  /* 0x000000120438723c */ /* 0x040fe20000001838 */
[----:B------:R-:W1:Y:S01]  /*8470*/  LDSM.16.MT88.4 R16, [R228+0x16800] ;  /* 0x01680000e410783b */ /* 0x000e620000004200 */
[----:B------:R-:W-:Y:S04]  /*8480*/  MUFU.EX2 R247, R247 ;  /* 0x000000f700f77308 */ /* 0x000fe80000000800 */
[C---:B---3--:R-:W-:Y:S04]  /*8490*/  HMMA.16816.F32 R68, R4.reuse, R12, R68 ;  /* 0x0000000c0444723c */ /* 0x048fe80000001844 */
[----:B------:R-:W3:Y:S02]  /*84a0*/  MUFU.EX2 R197, R197 ;  /* 0x000000c500c57308 */ /* 0x000ee40000000800 */
[C---:B------:R-:W-:Y:S01]  /*84b0*/  HMMA.16816.F32 R72, R4.reuse, R14, R72 ;  /* 0x0000000e0448723c */ /* 0x040fe20000001848 */
[----:B------:R-:W2:Y:S05]  /*84c0*/  LDSM.16.MT88.4 R12, [R226+0x16800] ;  /* 0x01680000e20c783b */ /* 0x000eaa0000004200 */
[C---:B-----5:R-:W-:Y:S01]  /*84d0*/  HMMA.16816.F32 R76, R4.reuse, R8, R76 ;  /* 0x00000008044c723c */ /* 0x060fe2000000184c */
[----:B------:R-:W5:Y:S05]  /*84e0*/  MUFU.EX2 R196, R196 ;  /* 0x000000c400c47308 */ /* 0x000f6a0000000800 */
[----:B------:R-:W-:Y:S01]  /*84f0*/  HMMA.16816.F32 R80, R4, R10, R80 ;  /* 0x0000000a0450723c */ /* 0x000fe20000001850 */
[----:B------:R-:W3:Y:S02]  /*8500*/  LDSM.16.MT88.4 R8, [R225+0x16800] ;  /* 0x01680000e108783b */ /* 0x000ee40000004200 */
[----:B------:R-:W5:Y:S03]  /*8510*/  MUFU.EX2 R194, R194 ;  /* 0x000000c200c27308 */ /* 0x000f660000000800 */
[C---:B------:R-:W-:Y:S05]  /*8520*/  HMMA.16816.F32 R44, R128.reuse, R48, RZ ;  /* 0x00000030802c723c */ /* 0x040fea00000018ff */
[----:B------:R-:W5:Y:S01]  /*8530*/  MUFU.EX2 R246, R246 ;  /* 0x000000f600f67308 */ /* 0x000f620000000800 */
        /* <DEDUP_REMOVED lines=17> */
[----:B------:R-:W5:Y:S05]  /*8650*/  LDSM.16.MT88.4 R24, [R225+0x14800] ;  /* 0x01480000e118783b */ /* 0x000f6a0000004200 */
[C---:B----4-:R-:W-:Y:S06]  /*8660*/  HMMA.16816.F32 R44, R4.reuse, R20, R44 ;  /* 0x00000014042c723c */ /* 0x050fec000000182c */
[C---:B------:R-:W-:Y:S01]  /*8670*/  HMMA.16816.F32 R48, R4.reuse, R22, R48 ;  /* 0x000000160430723c */ /* 0x040fe20000001830 */
[----:B------:R-:W4:Y:S05]  /*8680*/  LDSM.16.MT88.4 R20, [R224+0x14800] ;  /* 0x01480000e014783b */ /* 0x000f2a0000004200 */
        /* <DEDUP_REMOVED lines=15> */
[C---:B-----5:R-:W-:Y:S06]  /*8780*/  HMMA.16816.F32 R84, R4.reuse, R24, R84 ;  /* 0x000000180454723c */ /* 0x060fec0000001854 */
[C---:B------:R-:W-:Y:S01]  /*8790*/  HMMA.16816.F32 R88, R4.reuse, R26, R88 ;  /* 0x0000001a0458723c */ /* 0x040fe20000001858 */
[----:B------:R-:W5:Y:S05]  /*87a0*/  LDSM.16.MT88.4 R24, [R228+0x11000] ;  /* 0x01100000e418783b */ /* 0x000f6a0000004200 */
[C---:B----4-:R-:W-:Y:S06]  /*87b0*/  HMMA.16816.F32 R92, R4.reuse, R20, R92 ;  /* 0x00000014045c723c */ /* 0x050fec000000185c */
        /* <DEDUP_REMOVED lines=31> */
[C---:B-----5:R-:W-:Y:S06]  /*89b0*/  HMMA.16816.F32 R160, R4.reuse, R24, R160 ;  /* 0x0000001804a0723c */ /* 0x060fec00000018a0 */
        /* <DEDUP_REMOVED lines=29> */
[C---:B------:R-:W-:Y:S06]  /*8b90*/  HMMA.16816.F32 R68, R4.reuse, R24, R68 ;  /* 0x000000180444723c */ /* 0x040fec0000001844 */
[C---:B------:R-:W-:Y:S01]  /*8ba0*/  HMMA.16816.F32 R72, R4.reuse, R26, R72 ;  /* 0x0000001a0448723c */ /* 0x040fe20000001848 */
[----:B------:R-:W3:Y:S05]  /*8bb0*/  LDSM.16.MT88.4 R24, [R225+0x11800] ;  /* 0x01180000e118783b */ /* 0x000eea0000004200 */
[C---:B----4-:R-:W-:Y:S06]  /*8bc0*/  HMMA.16816.F32 R92, R4.reuse, R20, R92 ;  /* 0x00000014045c723c */ /* 0x050fec000000185c */
[C---:B------:R-:W-:Y:S01]  /*8bd0*/  HMMA.16816.F32 R96, R4.reuse, R22, R96 ;  /* 0x000000160460723c */ /* 0x040fe20000001860 */
[----:B------:R-:W4:Y:S05]  /*8be0*/  LDSM.16.MT88.4 R20, [R226+0x13800] ;  /* 0x01380000e214783b */ /* 0x000f2a0000004200 */
[C---:B-----5:R-:W-:Y:S06]  /*8bf0*/  HMMA.16816.F32 R124, R4.reuse, R32, R124 ;  /* 0x00000020047c723c */ /* 0x060fec000000187c */
[----:B------:R-:W-:Y:S01]  /*8c00*/  HMMA.16816.F32 R128, R4, R34, R128 ;  /* 0x000000220480723c */ /* 0x000fe20000001880 */
[----:B------:R-:W-:Y:S06]  /*8c10*/  LDSM.16.MT88.4 R32, [R224+0x13800] ;  /* 0x01380000e020783b */ /* 0x000fec0000004200 */
        /* <DEDUP_REMOVED lines=41> */
[C---:B-1----:R-:W-:Y:S06]  /*8eb0*/  HMMA.16816.F32 R108, R4.reuse, R16, R108 ;  /* 0x00000010046c723c */ /* 0x042fec000000186c */
[C---:B------:R-:W-:Y:S06]  /*8ec0*/  HMMA.16816.F32 R112, R4.reuse, R18, R112 ;  /* 0x000000120470723c */ /* 0x040fec0000001870 */
[C---:B--2---:R-:W-:Y:S06]  /*8ed0*/  HMMA.16816.F32 R116, R4.reuse, R12, R116 ;  /* 0x0000000c0474723c */ /* 0x044fec0000001874 */
[C---:B------:R-:W-:Y:S06]  /*8ee0*/  HMMA.16816.F32 R120, R4.reuse, R14, R120 ;  /* 0x0000000e0478723c */ /* 0x040fec0000001878 */
[C---:B---3--:R-:W-:Y:S06]  /*8ef0*/  HMMA.16816.F32 R124, R4.reuse, R8, R124 ;  /* 0x00000008047c723c */ /* 0x048fec000000187c */
        /* <DEDUP_REMOVED lines=83> */
.L_x_3255:
[----:B------:R-:W-:-:S04]  /*9430*/  ULEA UR4, -UR6, URZ, 0x6 ;  /* 0x0000003f06047291 */ /* 0x000fc8000f8e313f */
[----:B------:R-:W-:Y:S02]  /*9440*/  USHF.R.S32.HI UR7, URZ, 0x1f, UR4 ;  /* 0x0000001f3f077899 */ /* 0x000fe40008011404 */
[----:B------:R-:W-:-:S04]  /*9450*/  MOV R4, UR4 ;  /* 0x0000000400047c02 */ /* 0x000fc80008000f00 */
[----:B------:R-:W-:-:S07]  /*9460*/  MOV R0, UR7 ;  /* 0x0000000700007c02 */ /* 0x000fce0008000f00 */
.L_x_3256:
[C---:B------:R-:W-:Y:S01]  /*9470*/  VIADD R5, R236.reuse, 0x40 ;  /* 0x00000040ec057836 */ /* 0x040fe20000000000 */
[----:B------:R-:W-:Y:S01]  /*9480*/  ULDC UR4, c[0x0][0x2d0] ;  /* 0x0000b40000047ab9 */ /* 0x000fe20000000800 */
[----:B------:R-:W-:Y:S01]  /*9490*/  VIADD R2, R236, 0x80 ;  /* 0x00000080ec027836 */ /* 0x000fe20000000000 */
[----:B------:R-:W-:Y:S01]  /*94a0*/  LEA R206, P5, R4, R166, 0x1 ;  /* 0x000000a604ce7211 */ /* 0x000fe200078a08ff */
[----:B------:R-:W-:Y:S01]  /*94b0*/  UISETP.GT.AND UP0, UPT, UR13, UR12, UPT ;  /* 0x0000000c0d00728c */ /* 0x000fe2000bf04270 */
[----:B------:R-:W-:Y:S02]  /*94c0*/  ISETP.GE.AND P4, PT, R5, UR4, PT ;  /* 0x0000000405007c0c */ /* 0x000fe4000bf86270 */
[----:B------:R-:W-:Y:S01]  /*94d0*/  ISETP.GE.AND P3, PT, R2, UR4, PT ;  /* 0x0000000402007c0c */ /* 0x000fe2000bf66270 */
[----:B------:R-:W-:Y:S01]  /*94e0*/  VIADD R2, R236, 0xc0 ;  /* 0x000000c0ec027836 */ /* 0x000fe20000000000 */
[----:B------:R-:W-:Y:S02]  /*94f0*/  LEA.HI.X R207, R4, R167, R0, 0x1, P5 ;  /* 0x000000a704cf7211 */ /* 0x000fe400028f0c00 */
[----:B------:R-:W-:-:S02]  /*9500*/  ISETP.GE.AND P5, PT, R236, UR4, PT ;  /* 0x00000004ec007c0c */ /* 0x000fc4000bfa6270 */
        /* <DEDUP_REMOVED lines=56> */
[----:B------:R-:W-:Y:S01]  /*9890*/  @!P5 LDGSTS.E.BYPASS.LTC128B.128 [R235+0x10800], desc[UR26][R24.64] ;  /* 0x1080000018ebdfae */ /* 0x000fe2000b901d5a */
        /* <DEDUP_REMOVED lines=50> */
[----:B------:R-:W-:Y:S01]  /*9bc0*/  @!P4 LDGSTS.E.BYPASS.LTC128B.128 [R235+0x13000], desc[UR26][R18.64+0x80] ;  /* 0x1300008012ebcfae */ /* 0x000fe2000b901d5a */
[----:B------:R-:W-:Y:S02]  /*9bd0*/  @!P2 LEA R34, P0, R6, UR8, 0x1 ;  /* 0x000000080622ac11 */ /* 0x000fe4000f8008ff */
[----:B------:R-:W-:Y:S01]  /*9be0*/  @!P3 LEA.HI.X R167, R0, UR9, R4, 0x1, P1 ;  /* 0x0000000900a7bc11 */ /* 0x000fe200088f0c04 */
[----:B------:R-:W-:Y:S01]  /*9bf0*/  @P3 STS.128 [R235+0x15000], RZ ;  /* 0x015000ffeb003388 */ /* 0x000fe20000000c00 */
[----:B------:R-:W-:-:S03]  /*9c00*/  @!P2 LEA.HI.X R35, R6, UR9, R5, 0x1, P0 ;  /* 0x000000090623ac11 */ /* 0x000fc600080f0c05 */
        /* <DEDUP_REMOVED lines=30> */
[----:B-1----:R-:W1:Y:S04]  /*9df0*/  LDSM.16.M88.4 R8, [R233+0x8000] ;  /* 0x00800000e908783b */ /* 0x002e680000000200 */
[----:B------:R-:W4:Y:S04]  /*9e00*/  LDSM.16.M88.4 R20, [R233+0x8800] ;  /* 0x00880000e914783b */ /* 0x000f280000000200 */
[----:B------:R-:W5:Y:S04]  /*9e10*/  LDSM.16.M88.4 R168, [R233+0x9000] ;  /* 0x00900000e9a8783b */ /* 0x000f680000000200 */
[----:B--2---:R-:W2:Y:S04]  /*9e20*/  LDSM.16.M88.4 R28, [R233+0x9800] ;  /* 0x00980000e91c783b */ /* 0x004ea80000000200 */
[----:B------:R-:W-:Y:S04]  /*9e30*/  LDSM.16.M88.4 R12, [R232] ;  /* 0x00000000e80c783b */ /* 0x000fe80000000200 */
[----:B------:R-:W2:Y:S04]  /*9e40*/  LDSM.16.M88.4 R196, [R231] ;  /* 0x00000000e7c4783b */ /* 0x000ea80000000200 */
[----:B------:R-:W2:Y:S04]  /*9e50*/  LDSM.16.M88.4 R192, [R223] ;  /* 0x00000000dfc0783b */ /* 0x000ea80000000200 */
[----:B---3--:R-:W3:Y:S04]  /*9e60*/  LDSM.16.M88.4 R32, [R222] ;  /* 0x00000000de20783b */ /* 0x008ee80000000200 */
[----:B------:R-:W3:Y:S04]  /*9e70*/  LDSM.16.M88.4 R16, [R221] ;  /* 0x00000000dd10783b */ /* 0x000ee80000000200 */
[----:B------:R-:W-:Y:S01]  /*9e80*/  LDSM.16.M88.4 R180, [R227+0x8000] ;  /* 0x00800000e3b4783b */ /* 0x000fe20000000200 */
[C---:B-1----:R-:W-:Y:S03]  /*9e90*/  HMMA.16816.F32 R4, R184.reuse, R8, RZ ;  /* 0x00000008b804723c */ /* 0x042fe600000018ff */
[----:B------:R-:W-:Y:S04]  /*9ea0*/  LDSM.16.M88.4 R176, [R227+0x8800] ;  /* 0x00880000e3b0783b */ /* 0x000fe80000000200 */
[----:B------:R-:W-:Y:S01]  /*9eb0*/  LDSM.16.M88.4 R200, [R220+0x6000] ;  /* 0x00600000dcc8783b */ /* 0x000fe20000000200 */
[C---:B------:R-:W-:Y:S03]  /*9ec0*/  HMMA.16816.F32 R8, R184.reuse, R10, RZ ;  /* 0x0000000ab808723c */ /* 0x040fe600000018ff */
[----:B------:R-:W0:Y:S03]  /*9ed0*/  LDGDEPBAR ;  /* 0x00000000000079af */ /* 0x000e260000000000 */
[C---:B----4-:R-:W-:Y:S06]  /*9ee0*/  HMMA.16816.F32 R24, R184.reuse, R20, RZ ;  /* 0x00000014b818723c */ /* 0x050fec00000018ff */
[C---:B-----5:R-:W-:Y:S06]  /*9ef0*/  HMMA.16816.F32 R172, R184.reuse, R168, RZ ;  /* 0x000000a8b8ac723c */ /* 0x060fec00000018ff */
[C---:B------:R-:W-:Y:S06]  /*9f00*/  HMMA.16816.F32 R20, R184.reuse, R22, RZ ;  /* 0x00000016b814723c */ /* 0x040fec00000018ff */
[C---:B------:R-:W-:Y:S06]  /*9f10*/  HMMA.16816.F32 R168, R184.reuse, R170, RZ ;  /* 0x000000aab8a8723c */ /* 0x040fec00000018ff */
[C---:B--2---:R-:W-:Y:S06]  /*9f20*/  HMMA.16816.F32 R188, R184.reuse, R28, RZ ;  /* 0x0000001cb8bc723c */ /* 0x044fec00000018ff */
[----:B------:R-:W-:Y:S01]  /*9f30*/  HMMA.16816.F32 R184, R184, R30, RZ ;  /* 0x0000001eb8b8723c */ /* 0x000fe200000018ff */
[----:B------:R-:W1:Y:S05]  /*9f40*/  LDSM.16.M88.4 R28, [R230] ;  /* 0x00000000e61c783b */ /* 0x000e6a0000000200 */
[C---:B------:R-:W-:Y:S06]  /*9f50*/  HMMA.16816.F32 R4, R12.reuse, R196, R4 ;  /* 0x000000c40c04723c */ /* 0x040fec0000001804 */
[C---:B------:R-:W-:Y:S01]  /*9f60*/  HMMA.16816.F32 R8, R12.reuse, R198, R8 ;  /* 0x000000c60c08723c */ /* 0x040fe20000001808 */
[----:B------:R-:W2:Y:S05]  /*9f70*/  LDSM.16.M88.4 R196, [R227+0x9000] ;  /* 0x00900000e3c4783b */ /* 0x000eaa0000000200 */
[C---:B------:R-:W-:Y:S06]  /*9f80*/  HMMA.16816.F32 R24, R12.reuse, R192, R24 ;  /* 0x000000c00c18723c */ /* 0x040fec0000001818 */
[C---:B------:R-:W-:Y:S01]  /*9f90*/  HMMA.16816.F32 R20, R12.reuse, R194, R20 ;  /* 0x000000c20c14723c */ /* 0x040fe20000001814 */
[----:B------:R-:W4:Y:S05]  /*9fa0*/  LDSM.16.M88.4 R192, [R227+0x9800] ;  /* 0x00980000e3c0783b */ /* 0x000f2a0000000200 */
[C---:B---3--:R-:W-:Y:S06]  /*9fb0*/  HMMA.16816.F32 R172, R12.reuse, R32, R172 ;  /* 0x000000200cac723c */ /* 0x048fec00000018ac */
[C---:B------:R-:W-:Y:S01]  /*9fc0*/  HMMA.16816.F32 R168, R12.reuse, R34, R168 ;  /* 0x000000220ca8723c */ /* 0x040fe200000018a8 */
[----:B------:R-:W-:Y:S05]  /*9fd0*/  LDSM.16.M88.4 R32, [R229] ;  /* 0x00000000e520783b */ /* 0x000fea0000000200 */
[C---:B------:R-:W-:Y:S06]  /*9fe0*/  HMMA.16816.F32 R188, R12.reuse, R16, R188 ;  /* 0x000000100cbc723c */ /* 0x040fec00000018bc */
[----:B------:R-:W-:Y:S01]  /*9ff0*/  HMMA.16816.F32 R184, R12, R18, R184 ;  /* 0x000000120cb8723c */ /* 0x000fe200000018b8 */
[----:B------:R-:W3:Y:S04]  /*a000*/  LDSM.16.M88.4 R12, [R220] ;  /* 0x00000000dc0c783b */ /* 0x000ee80000000200 */
[----:B------:R-:W5:Y:S01]  /*a010*/  LDSM.16.M88.4 R16, [R220+0x800] ;  /* 0x00080000dc10783b */ /* 0x000f620000000200 */
        /* <DEDUP_REMOVED lines=8> */
[----:B------:R-:W-:Y:S05]  /*a0a0*/  LDSM.16.M88.4 R196, [R233+0xa000] ;  /* 0x00a00000e9c4783b */ /* 0x000fea0000000200 */
[C---:B----4-:R-:W-:Y:S06]  /*a0b0*/  HMMA.16816.F32 R188, R28.reuse, R192, R188 ;  /* 0x000000c01cbc723c */ /* 0x050fec00000018bc */
[----:B------:R-:W-:Y:S01]  /*a0c0*/  HMMA.16816.F32 R184, R28, R194, R184 ;  /* 0x000000c21cb8723c */ /* 0x000fe200000018b8 */
[----:B------:R-:W-:Y:S04]  /*a0d0*/  LDSM.16.M88.4 R192, [R233+0xa800] ;  /* 0x00a80000e9c0783b */ /* 0x000fe80000000200 */
[----:B------:R-:W-:Y:S01]  /*a0e0*/  LDSM.16.M88.4 R28, [R233+0xb000] ;  /* 0x00b00000e91c783b */ /* 0x000fe20000000200 */
[C---:B---3--:R-:W-:Y:S06]  /*a0f0*/  HMMA.16816.F32 R4, R32.reuse, R12, R4 ;  /* 0x0000000c2004723c */ /* 0x048fec0000001804 */
[C---:B------:R-:W-:Y:S01]  /*a100*/  HMMA.16816.F32 R8, R32.reuse, R14, R8 ;  /* 0x0000000e2008723c */ /* 0x040fe20000001808 */
[----:B------:R-:W2:Y:S05]  /*a110*/  LDSM.16.M88.4 R12, [R234+0x2000] ;  /* 0x00200000ea0c783b */ /* 0x000eaa0000000200 */
[C---:B-----5:R-:W-:Y:S06]  /*a120*/  HMMA.16816.F32 R24, R32.reuse, R16, R24 ;  /* 0x000000102018723c */ /* 0x060fec0000001818 */
[C---:B------:R-:W-:Y:S01]  /*a130*/  HMMA.16816.F32 R20, R32.reuse, R18, R20 ;  /* 0x000000122014723c */ /* 0x040fe20000001814 */
[----:B------:R-:W3:Y:S05]  /*a140*/  LDSM.16.M88.4 R16, [R233+0xb800] ;  /* 0x00b80000e910783b */ /* 0x000eea0000000200 */
[C---:B-1----:R-:W-:Y:S06]  /*a150*/  HMMA.16816.F32 R172, R32.reuse, R180, R172 ;  /* 0x000000b420ac723c */ /* 0x042fec00000018ac */
[C---:B------:R-:W-:Y:S01]  /*a160*/  HMMA.16816.F32 R168, R32.reuse, R182, R168 ;  /* 0x000000b620a8723c */ /* 0x040fe200000018a8 */
[----:B------:R-:W-:Y:S05]  /*a170*/  LDSM.16.M88.4 R180, [R219] ;  /* 0x00000000dbb4783b */ /* 0x000fea0000000200 */
[C---:B------:R-:W-:Y:S06]  /*a180*/  HMMA.16816.F32 R188, R32.reuse, R176, R188 ;  /* 0x000000b020bc723c */ /* 0x040fec00000018bc */
[----:B------:R-:W-:Y:S01]  /*a190*/  HMMA.16816.F32 R184, R32, R178, R184 ;  /* 0x000000b220b8723c */ /* 0x000fe200000018b8 */
[----:B------:R-:W1:Y:S04]  /*a1a0*/  LDSM.16.M88.4 R32, [R232+0x2000] ;  /* 0x00200000e820783b */ /* 0x000e680000000200 */
[----:B------:R-:W4:Y:S01]  /*a1b0*/  LDSM.16.M88.4 R176, [R218] ;  /* 0x00000000dab0783b */ /* 0x000f220000000200 */
[C---:B--2---:R-:W-:Y:S06]  /*a1c0*/  HMMA.16816.F32 R4, R12.reuse, R196, R4 ;  /* 0x000000c40c04723c */ /* 0x044fec0000001804 */
[C---:B------:R-:W-:Y:S01]  /*a1d0*/  HMMA.16816.F32 R8, R12.reuse, R198, R8 ;  /* 0x000000c60c08723c */ /* 0x040fe20000001808 */
[----:B------:R-:W2:Y:S05]  /*a1e0*/  LDSM.16.M88.4 R196, [R217] ;  /* 0x00000000d9c4783b */ /* 0x000eaa0000000200 */
[C---:B------:R-:W-:Y:S06]  /*a1f0*/  HMMA.16816.F32 R24, R12.reuse, R192, R24 ;  /* 0x000000c00c18723c */ /* 0x040fec0000001818 */
[C---:B------:R-:W-:Y:S01]  /*a200*/  HMMA.16816.F32 R20, R12.reuse, R194, R20 ;  /* 0x000000c20c14723c */ /* 0x040fe20000001814 */
[----:B------:R-:W5:Y:S05]  /*a210*/  LDSM.16.M88.4 R192, [R216] ;  /* 0x00000000d8c0783b */ /* 0x000f6a0000000200 */
[C---:B------:R-:W-:Y:S06]  /*a220*/  HMMA.16816.F32 R172, R12.reuse, R28, R172 ;  /* 0x0000001c0cac723c */ /* 0x040fec00000018ac */
        /* <DEDUP_REMOVED lines=15> */
[C---:B-----5:R-:W-:Y:S06]  /*a320*/  HMMA.16816.F32 R188, R32.reuse, R192, R188 ;  /* 0x000000c020bc723c */ /* 0x060fec00000018bc */
[----:B------:R-:W-:Y:S01]  /*a330*/  HMMA.16816.F32 R184, R32, R194, R184 ;  /* 0x000000c220b8723c */ /* 0x000fe200000018b8 */
[----:B------:R-:W-:Y:S04]  /*a340*/  LDSM.16.M88.4 R192, [R220+0x2800] ;  /* 0x00280000dcc0783b */ /* 0x000fe80000000200 */
[----:B------:R-:W-:Y:S01]  /*a350*/  LDSM.16.M88.4 R32, [R220+0x3000] ;  /* 0x00300000dc20783b */ /* 0x000fe20000000200 */
[C---:B---3--:R-:W-:Y:S06]  /*a360*/  HMMA.16816.F32 R4, R16.reuse, R12, R4 ;  /* 0x0000000c1004723c */ /* 0x048fec0000001804 */
[C---:B------:R-:W-:Y:S01]  /*a370*/  HMMA.16816.F32 R8, R16.reuse, R14, R8 ;  /* 0x0000000e1008723c */ /* 0x040fe20000001808 */
[----:B------:R-:W2:Y:S05]  /*a380*/  LDSM.16.M88.4 R12, [R229+0x2000] ;  /* 0x00200000e50c783b */ /* 0x000eaa0000000200 */
[C---:B------:R-:W-:Y:S06]  /*a390*/  HMMA.16816.F32 R24, R16.reuse, R28, R24 ;  /* 0x0000001c1018723c */ /* 0x040fec0000001818 */
[C---:B------:R-:W-:Y:S01]  /*a3a0*/  HMMA.16816.F32 R20, R16.reuse, R30, R20 ;  /* 0x0000001e1014723c */ /* 0x040fe20000001814 */
[----:B------:R-:W3:Y:S05]  /*a3b0*/  LDSM.16.M88.4 R28, [R220+0x3800] ;  /* 0x00380000dc1c783b */ /* 0x000eea0000000200 */
[C---:B-1----:R-:W-:Y:S06]  /*a3c0*/  HMMA.16816.F32 R172, R16.reuse, R180, R172 ;  /* 0x000000b410ac723c */ /* 0x042fec00000018ac */
[C---:B------:R-:W-:Y:S01]  /*a3d0*/  HMMA.16816.F32 R168, R16.reuse, R182, R168 ;  /* 0x000000b610a8723c */ /* 0x040fe200000018a8 */
[----:B------:R-:W-:Y:S05]  /*a3e0*/  LDSM.16.M88.4 R180, [R233+0xc000] ;  /* 0x00c00000e9b4783b */ /* 0x000fea0000000200 */
[C---:B----4-:R-:W-:Y:S06]  /*a3f0*/  HMMA.16816.F32 R188, R16.reuse, R176, R188 ;  /* 0x000000b010bc723c */ /* 0x050fec00000018bc */
        /* <DEDUP_REMOVED lines=8> */
[----:B------:R-:W5:Y:S05]  /*a480*/  LDSM.16.M88.4 R192, [R233+0xd800] ;  /* 0x00d80000e9c0783b */ /* 0x000f6a0000000200 */
[C---:B------:R-:W-:Y:S06]  /*a490*/  HMMA.16816.F32 R172, R12.reuse, R32, R172 ;  /* 0x000000200cac723c */ /* 0x040fec00000018ac */
[C---:B------:R-:W-:Y:S01]  /*a4a0*/  HMMA.16816.F32 R168, R12.reuse, R34, R168 ;  /* 0x000000220ca8723c */ /* 0x040fe200000018a8 */
[----:B------:R-:W-:Y:S05]  /*a4b0*/  LDSM.16.M88.4 R32, [R214] ;  /* 0x00000000d620783b */ /* 0x000fea0000000200 */
[C---:B---3--:R-:W-:Y:S06]  /*a4c0*/  HMMA.16816.F32 R188, R12.reuse, R28, R188 ;  /* 0x0000001c0cbc723c */ /* 0x048fec00000018bc */
[----:B------:R-:W-:Y:S01]  /*a4d0*/  HMMA.16816.F32 R184, R12, R30, R184 ;  /* 0x0000001e0cb8723c */ /* 0x000fe200000018b8 */
[----:B------:R-:W-:Y:S04]  /*a4e0*/  LDSM.16.M88.4 R12, [R232+0x4000] ;  /* 0x00400000e80c783b */ /* 0x000fe80000000200 */
[----:B------:R-:W3:Y:S01]  /*a4f0*/  LDSM.16.M88.4 R28, [R215] ;  /* 0x00000000d71c783b */ /* 0x000ee20000000200 */
[C---:B-1----:R-:W-:Y:S06]  /*a500*/  HMMA.16816.F32 R4, R176.reuse, R180, R4 ;  /* 0x000000b4b004723c */ /* 0x042fec0000001804 */
[C---:B------:R-:W-:Y:S01]  /*a510*/  HMMA.16816.F32 R8, R176.reuse, R182, R8 ;  /* 0x000000b6b008723c */ /* 0x040fe20000001808 */
[----:B------:R-:W1:Y:S05]  /*a520*/  LDSM.16.M88.4 R180, [R213] ;  /* 0x00000000d5b4783b */ /* 0x000e6a0000000200 */
[C---:B----4-:R-:W-:Y:S06]  /*a530*/  HMMA.16816.F32 R24, R176.reuse, R16, R24 ;  /* 0x00000010b018723c */ /* 0x050fec0000001818 */
[C---:B------:R-:W-:Y:S01]  /*a540*/  HMMA.16816.F32 R20, R176.reuse, R18, R20 ;  /* 0x00000012b014723c */ /* 0x040fe20000001814 */
[----:B------:R-:W4:Y:S05]  /*a550*/  LDSM.16.M88.4 R16, [R212] ;  /* 0x00000000d410783b */ /* 0x000f2a0000000200 */
        /* <DEDUP_REMOVED lines=22> */
[----:B------:R-:W-:Y:S05]  /*a6c0*/  LDSM.16.M88.4 R196, [R234+0x6000] ;  /* 0x00600000eac4783b */ /* 0x000fea0000000200 */
        /* <DEDUP_REMOVED lines=12> */
[----:B------:R-:W-:Y:S05]  /*a790*/  LDSM.16.M88.4 R180, [R232+0x6000] ;  /* 0x00600000e8b4783b */ /* 0x000fea0000000200 */
[C---:B----4-:R-:W-:Y:S06]  /*a7a0*/  HMMA.16816.F32 R24, R12.reuse, R16, R24 ;  /* 0x000000100c18723c */ /* 0x050fec0000001818 */
[C---:B------:R-:W-:Y:S01]  /*a7b0*/  HMMA.16816.F32 R20, R12.reuse, R18, R20 ;  /* 0x000000120c14723c */ /* 0x040fe20000001814 */
[----:B------:R-:W1:Y:S05]  /*a7c0*/  LDSM.16.M88.4 R16, [R211] ;  /* 0x00000000d310783b */ /* 0x000e6a0000000200 */
[C---:B--2---:R-:W-:Y:S06]  /*a7d0*/  HMMA.16816.F32 R172, R12.reuse, R176, R172 ;  /* 0x000000b00cac723c */ /* 0x044fec00000018ac */
[C---:B------:R-:W-:Y:S01]  /*a7e0*/  HMMA.16816.F32 R168, R12.reuse, R178, R168 ;  /* 0x000000b20ca8723c */ /* 0x040fe200000018a8 */
[----:B------:R-:W-:Y:S05]  /*a7f0*/  LDSM.16.M88.4 R176, [R227+0xe000] ;  /* 0x00e00000e3b0783b */ /* 0x000fea0000000200 */
[C---:B---3--:R-:W-:Y:S06]  /*a800*/  HMMA.16816.F32 R188, R12.reuse, R28, R188 ;  /* 0x0000001c0cbc723c */ /* 0x048fec00000018bc */
[----:B------:R-:W-:Y:S01]  /*a810*/  HMMA.16816.F32 R184, R12, R30, R184 ;  /* 0x0000001e0cb8723c */ /* 0x000fe200000018b8 */
[----:B------:R-:W2:Y:S04]  /*a820*/  LDSM.16.M88.4 R28, [R233+0xf000] ;  /* 0x00f00000e91c783b */ /* 0x000ea80000000200 */
[----:B------:R-:W-:Y:S01]  /*a830*/  LDSM.16.M88.4 R12, [R210] ;  /* 0x00000000d20c783b */ /* 0x000fe20000000200 */
[C---:B-----5:R-:W-:Y:S06]  /*a840*/  HMMA.16816.F32 R4, R196.reuse, R32, R4 ;  /* 0x00000020c404723c */ /* 0x060fec0000001804 */
[C---:B------:R-:W-:Y:S01]  /*a850*/  HMMA.16816.F32 R8, R196.reuse, R34, R8 ;  /* 0x00000022c408723c */ /* 0x040fe20000001808 */
[----:B------:R-:W3:Y:S05]  /*a860*/  LDSM.16.M88.4 R32, [R230+0x6000] ;  /* 0x00600000e620783b */ /* 0x000eea0000000200 */
[C---:B------:R-:W-:Y:S06]  /*a870*/  HMMA.16816.F32 R24, R196.reuse, R192, R24 ;  /* 0x000000c0c418723c */ /* 0x040fec0000001818 */
[----:B------:R-:W-:Y:S01]  /*a880*/  HMMA.16816.F32 R20, R196, R194, R20 ;  /* 0x000000c2c414723c */ /* 0x000fe20000001814 */
[----:B------:R-:W-:Y:S05]  /*a890*/  LDSM.16.M88.4 R192, [R233+0xf800] ;  /* 0x00f80000e9c0783b */ /* 0x000fea0000000200 */
[C---:B-1----:R-:W-:Y:S06]  /*a8a0*/  HMMA.16816.F32 R4, R180.reuse, R16, R4 ;  /* 0x00000010b404723c */ /* 0x042fec0000001804 */
[----:B------:R-:W-:Y:S01]  /*a8b0*/  HMMA.16816.F32 R8, R180, R18, R8 ;  /* 0x00000012b408723c */ /* 0x000fe20000001808 */
[----:B------:R-:W1:Y:S05]  /*a8c0*/  LDSM.16.M88.4 R16, [R229+0x6000] ;  /* 0x00600000e510783b */ /* 0x000e6a0000000200 */
[C---:B--2---:R-:W-:Y:S06]  /*a8d0*/  HMMA.16816.F32 R172, R196.reuse, R28, R172 ;  /* 0x0000001cc4ac723c */ /* 0x044fec00000018ac */
[----:B------:R-:W-:Y:S01]  /*a8e0*/  HMMA.16816.F32 R168, R196, R30, R168 ;  /* 0x0000001ec4a8723c */ /* 0x000fe200000018a8 */
[----:B------:R-:W2:Y:S05]  /*a8f0*/  LDSM.16.M88.4 R28, [R227+0xe800] ;  /* 0x00e80000e31c783b */ /* 0x000eaa0000000200 */
[----:B---3--:R-:W-:Y:S06]  /*a900*/  HMMA.16816.F32 R4, R32, R176, R4 ;  /* 0x000000b02004723c */ /* 0x008fec0000001804 */
[C---:B------:R-:W-:Y:S06]  /*a910*/  HMMA.16816.F32 R24, R180.reuse, R12, R24 ;  /* 0x0000000cb418723c */ /* 0x040fec0000001818 */
[----:B------:R-:W-:Y:S01]  /*a920*/  HMMA.16816.F32 R20, R180, R14, R20 ;  /* 0x0000000eb414723c */ /* 0x000fe20000001814 */
[----:B------:R-:W3:Y:S05]  /*a930*/  LDSM.16.M88.4 R12, [R220+0x6800] ;  /* 0x00680000dc0c783b */ /* 0x000eea0000000200 */
[----:B------:R-:W-:Y:S01]  /*a940*/  HMMA.16816.F32 R8, R32, R178, R8 ;  /* 0x000000b22008723c */ /* 0x000fe20000001808 */
[----:B------:R-:W4:Y:S05]  /*a950*/  LDSM.16.M88.4 R176, [R209] ;  /* 0x00000000d1b0783b */ /* 0x000f2a0000000200 */
[----:B-1----:R-:W-:Y:S06]  /*a960*/  HMMA.16816.F32 R4, R16, R200, R4 ;  /* 0x000000c81004723c */ /* 0x002fec0000001804 */
[----:B------:R-:W-:Y:S06]  /*a970*/  HMMA.16816.F32 R188, R196, R192, R188 ;  /* 0x000000c0c4bc723c */ /* 0x000fec00000018bc */
[C---:B--2---:R-:W-:Y:S06]  /*a980*/  HMMA.16816.F32 R24, R32.reuse, R28, R24 ;  /* 0x0000001c2018723c */ /* 0x044fec0000001818 */
[----:B------:R-:W-:Y:S01]  /*a990*/  HMMA.16816.F32 R20, R32, R30, R20 ;  /* 0x0000001e2014723c */ /* 0x000fe20000001814 */
[----:B------:R-:W1:Y:S05]  /*a9a0*/  LDSM.16.M88.4 R28, [R227+0xf000] ;  /* 0x00f00000e31c783b */ /* 0x000e6a0000000200 */
[----:B------:R-:W-:Y:S01]  /*a9b0*/  FMUL.FTZ R6, R6, UR14 ;  /* 0x0000000e06067c20 */ /* 0x000fe20008410000 */
[----:B------:R-:W-:Y:S01]  /*a9c0*/  FMUL.FTZ R7, R7, UR14 ;  /* 0x0000000e07077c20 */ /* 0x000fe20008410000 */
[----:B------:R-:W-:Y:S01]  /*a9d0*/  HMMA.16816.F32 R8, R16, R202, R8 ;  /* 0x000000ca1008723c */ /* 0x000fe20000001808 */
[----:B------:R-:W-:Y:S01]  /*a9e0*/  FMUL.FTZ R2, R4, UR14 ;  /* 0x0000000e04027c20 */ /* 0x000fe20008410000 */
[----:B------:R-:W-:Y:S01]  /*a9f0*/  FMUL.FTZ R0, R5, UR14 ;  /* 0x0000000e05007c20 */ /* 0x000fe20008410000 */
[----:B------:R-:W-:Y:S03]  /*aa00*/  MUFU.TANH R166, R6 ;  /* 0x0000000600a67308 */ /* 0x000fe60000002400 */
[----:B------:R-:W-:Y:S01]  /*aa10*/  HMMA.16816.F32 R192, R196, R194, R184 ;  /* 0x000000c2c4c0723c */ /* 0x000fe200000018b8 */
[----:B------:R-:W-:Y:S04]  /*aa20*/  LDSM.16.M88.4 R184, [R220+0x7000] ;  /* 0x00700000dcb8783b */ /* 0x000fe80000000200 */
[----:B------:R-:W2:Y:S01]  /*aa30*/  MUFU.TANH R2, R2 ;  /* 0x0000000200027308 */ /* 0x000ea20000002400 */
[C---:B---3--:R-:W-:Y:S06]  /*aa40*/  HMMA.16816.F32 R24, R16.reuse, R12, R24 ;  /* 0x0000000c1018723c */ /* 0x048fec0000001818 */
[----:B------:R-:W-:Y:S01]  /*aa50*/  HMMA.16816.F32 R20, R16, R14, R20 ;  /* 0x0000000e1014723c */ /* 0x000fe20000001814 */
[----:B------:R3:W-:Y:S05]  /*aa60*/  MUFU.TANH R13, R7 ;  /* 0x00000007000d7308 */ /* 0x0007ea0000002400 */
[----:B------:R-:W-:Y:S01]  /*aa70*/  FMUL.FTZ R8, R8, UR14 ;  /* 0x0000000e08087c20 */ /* 0x000fe20008410000 */
[----:B------:R-:W-:Y:S01]  /*aa80*/  FMUL.FTZ R9, R9, UR14 ;  /* 0x0000000e09097c20 */ /* 0x000fe20008410000 */
[----:B------:R-:W-:Y:S01]  /*aa90*/  FMUL.FTZ R10, R10, UR14 ;  /* 0x0000000e0a0a7c20 */ /* 0x000fe20008410000 */
[----:B------:R-:W-:Y:S01]  /*aaa0*/  FMUL.FTZ R11, R11, UR14 ;  /* 0x0000000e0b0b7c20 */ /* 0x000fe20008410000 */
[C---:B----4-:R-:W-:Y:S01]  /*aab0*/  HMMA.16816.F32 R172, R180.reuse, R176, R172 ;  /* 0x000000b0b4ac723c */ /* 0x050fe200000018ac */
[----:B------:R-:W-:Y:S05]  /*aac0*/  MUFU.TANH R167, R8 ;  /* 0x0000000800a77308 */ /* 0x000fea0000002400 */
[----:B------:R-:W-:Y:S01]  /*aad0*/  HMMA.16816.F32 R168, R180, R178, R168 ;  /* 0x000000b2b4a8723c */ /* 0x000fe200000018a8 */
[----:B---3--:R-:W3:Y:S02]  /*aae0*/  LDSM.16.M88.4 R4, [R208] ;  /* 0x00000000d004783b */ /* 0x008ee40000000200 */
[----:B------:R-:W-:Y:S01]  /*aaf0*/  MUFU.TANH R12, R9 ;  /* 0x00000009000c7308 */ /* 0x000fe20000002400 */
[----:B------:R-:W-:Y:S01]  /*ab00*/  FMUL.FTZ R15, R24, UR14 ;  /* 0x0000000e180f7c20 */ /* 0x000fe20008410000 */
[----:B------:R-:W-:Y:S01]  /*ab10*/  FMUL.FTZ R24, R27, UR14 ;  /* 0x0000000e1b187c20 */ /* 0x000fe20008410000 */
[----:B------:R-:W-:-:S02]  /*ab20*/  FMUL.FTZ R25, R25, UR14 ;  /* 0x0000000e19197c20 */ /* 0x000fc40008410000 */
[----:B------:R-:W-:Y:S01]  /*ab30*/  FMUL.FTZ R20, R20, UR14 ;  /* 0x0000000e14147c20 */ /* 0x000fe20008410000 */
[----:B------:R-:W-:Y:S02]  /*ab40*/  FMUL.FTZ R21, R21, UR14 ;  /* 0x0000000e15157c20 */ /* 0x000fe40008410000 */
[----:B------:R-:W-:Y:S07]  /*ab50*/  MUFU.TANH R176, R10 ;  /* 0x0000000a00b07308 */ /* 0x000fee0000002400 */
[C---:B-1----:R-:W-:Y:S01]  /*ab60*/  HMMA.16816.F32 R172, R32.reuse, R28, R172 ;  /* 0x0000001c20ac723c */ /* 0x042fe200000018ac */
[----:B------:R1:W-:Y:S05]  /*ab70*/  MUFU.TANH R14, R11 ;  /* 0x0000000b000e7308 */ /* 0x0003ea0000002400 */
[----:B------:R-:W-:Y:S03]  /*ab80*/  HMMA.16816.F32 R168, R32, R30, R168 ;  /* 0x0000001e20a8723c */ /* 0x000fe600000018a8 */
[----:B------:R4:W-:Y:S08]  /*ab90*/  MUFU.TANH R27, R20 ;  /* 0x00000014001b7308 */ /* 0x0009f00000002400 */
[----:B------:R-:W5:Y:S01]  /*aba0*/  MUFU.TANH R0, R0 ;  /* 0x0000000000007308 */ /* 0x000f620000002400 */
[----:B-1----:R-:W1:Y:S01]  /*abb0*/  LDSM.16.M88.4 R8, [R227+0xf800] ;  /* 0x00f80000e308783b */ /* 0x002e620000000200 */
[----:B---3--:R-:W-:Y:S06]  /*abc0*/  HMMA.16816.F32 R188, R180, R4, R188 ;  /* 0x00000004b4bc723c */ /* 0x008fec00000018bc */
[----:B------:R3:W-:Y:S01]  /*abd0*/  MUFU.TANH R28, R25 ;  /* 0x00000019001c7308 */ /* 0x0007e20000002400 */
[----:B----4-:R-:W-:-:S04]  /*abe0*/  IMAD.U32 R20, RZ, RZ, UR13 ;  /* 0x0000000dff147e24 */ /* 0x010fc8000f8e00ff */
[----:B------:R-:W-:Y:S01]  /*abf0*/  IMAD R20, R20, 0x40, R241 ;  /* 0x0000004014147824 */ /* 0x000fe200078e02f1 */
[----:B------:R-:W-:Y:S02]  /*ac00*/  HMMA.16816.F32 R192, R180, R6, R192 ;  /* 0x00000006b4c0723c */ /* 0x000fe400000018c0 */
[----:B------:R-:W4:Y:S01]  /*ac10*/  MUFU.TANH R15, R15 ;  /* 0x0000000f000f7308 */ /* 0x000f220000002400 */
[C---:B------:R-:W-:Y:S01]  /*ac20*/  VIADD R4, R20.reuse, 0x1 ;  /* 0x0000000114047836 */ /* 0x040fe20000000000 */
[CC--:B------:R-:W-:Y:S01]  /*ac30*/  ISETP.GE.AND P0, PT, R20.reuse, R239.reuse, PT ;  /* 0x000000ef1400720c */ /* 0x0c0fe20003f06270 */
[C---:B------:R-:W-:Y:S01]  /*ac40*/  VIADD R29, R20.reuse, 0x9 ;  /* 0x00000009141d7836 */ /* 0x040fe20000000000 */
[C---:B------:R-:W-:Y:S01]  /*ac50*/  HMMA.16816.F32 R172, R16.reuse, R184, R172 ;  /* 0x000000b810ac723c */ /* 0x040fe200000018ac */
[----:B------:R-:W-:Y:S01]  /*ac60*/  VIADD R30, R20, 0x11 ;  /* 0x00000011141e7836 */ /* 0x000fe20000000000 */
[C---:B------:R-:W-:Y:S02]  /*ac70*/  ISETP.GE.AND P6, PT, R4.reuse, R239, PT ;  /* 0x000000ef0400720c */ /* 0x040fe40003fc6270 */
[----:B------:R-:W-:Y:S01]  /*ac80*/  ISETP.GE.AND P1, PT, R4, R237, PT ;  /* 0x000000ed0400720c */ /* 0x000fe20003f26270 */
[----:B---3--:R-:W-:Y:S01]  /*ac90*/  FMUL.FTZ R25, R26, UR14 ;  /* 0x0000000e1a197c20 */ /* 0x008fe20008410000 */
[C---:B------:R-:W-:Y:S01]  /*aca0*/  ISETP.LT.OR P6, PT, R4.reuse, R240, P6 ;  /* 0x000000f00400720c */ /* 0x040fe200037c1670 */
[----:B------:R3:W-:Y:S01]  /*acb0*/  MUFU.TANH R26, R21 ;  /* 0x00000015001a7308 */ /* 0x0007e20000002400 */
[----:B------:R-:W-:Y:S01]  /*acc0*/  ISETP.LT.OR P1, PT, R4, R238, P1 ;  /* 0x000000ee0400720c */ /* 0x000fe20000f21670 */
[----:B------:R-:W-:Y:S01]  /*acd0*/  HMMA.16816.F32 R168, R16, R186, R168 ;  /* 0x000000ba10a8723c */ /* 0x000fe200000018a8 */
[----:B------:R-:W4:Y:S01]  /*ace0*/  LDSM.16.M88.4 R4, [R220+0x7800] ;  /* 0x00780000dc04783b */ /* 0x000f220000000200 */
[----:B------:R-:W-:Y:S01]  /*acf0*/  ISETP.LT.OR P0, PT, R20, R240, P0 ;  /* 0x000000f01400720c */ /* 0x000fe20000701670 */
[----:B------:R-:W-:-:S04]  /*ad00*/  DEPBAR.LE SB0, 0x0 ;  /* 0x000080000000791a */ /* 0x000fc80000000000 */
[----:B--2---:R-:W-:Y:S01]  /*ad10*/  FSEL R2, R2, -INF , !P0 ;  /* 0xff80000002027808 */ /* 0x004fe20004000000 */
[----:B------:R-:W2:Y:S01]  /*ad20*/  MUFU.TANH R25, R25 ;  /* 0x0000001900197308 */ /* 0x000ea20000002400 */
[----:B------:R-:W-:Y:S02]  /*ad30*/  ISETP.GE.AND P0, PT, R20, R237, PT ;  /* 0x000000ed1400720c */ /* 0x000fe40003f06270 */
[----:B-----5:R-:W-:Y:S01]  /*ad40*/  FSEL R0, R0, -INF , !P6 ;  /* 0xff80000000007808 */ /* 0x020fe20007000000 */
[C---:B-1----:R-:W-:Y:S01]  /*ad50*/  HMMA.16816.F32 R188, R32.reuse, R8, R188 ;  /* 0x0000000820bc723c */ /* 0x042fe200000018bc */
[----:B------:R-:W-:Y:S01]  /*ad60*/  ISETP.LT.OR P0, PT, R20, R238, P0 ;  /* 0x000000ee1400720c */ /* 0x000fe20000701670 */
[----:B---3--:R-:W-:Y:S01]  /*ad70*/  FMUL.FTZ R21, R22, UR14 ;  /* 0x0000000e16157c20 */ /* 0x008fe20008410000 */
[----:B------:R-:W-:Y:S01]  /*ad80*/  FMUL.FTZ R22, R23, UR14 ;  /* 0x0000000e17167c20 */ /* 0x000fe20008410000 */
[----:B------:R-:W-:Y:S01]  /*ad90*/  VIADD R23, R20, 0x8 ;  /* 0x0000000814177836 */ /* 0x000fe20000000000 */
[----:B------:R-:W-:Y:S01]  /*ada0*/  FSEL R13, R13, -INF , !P1 ;  /* 0xff8000000d0d7808 */ /* 0x000fe20004800000 */
[----:B------:R-:W-:Y:S01]  /*adb0*/  HMMA.16816.F32 R192, R32, R10, R192 ;  /* 0x0000000a20c0723c */ /* 0x000fe200000018c0 */
[----:B------:R-:W-:Y:S01]  /*adc0*/  FSEL R8, R166, -INF , !P0 ;  /* 0xff800000a6087808 */ /* 0x000fe20004000000 */
[----:B------:R-:W1:Y:S01]  /*add0*/  MUFU.TANH R24, R24 ;  /* 0x0000001800187308 */ /* 0x000e620000002400 */
[C---:B------:R-:W-:Y:S01]  /*ade0*/  ISETP.GE.AND P0, PT, R23.reuse, R239, PT ;  /* 0x000000ef1700720c */ /* 0x040fe20003f06270 */
[----:B------:R-:W-:Y:S01]  /*adf0*/  FMUL.FTZ R172, R172, UR14 ;  /* 0x0000000eacac7c20 */ /* 0x000fe20008410000 */
[----:B------:R-:W-:Y:S01]  /*ae00*/  ISETP.GE.AND P6, PT, R23, R237, PT ;  /* 0x000000ed1700720c */ /* 0x000fe20003fc6270 */
[----:B------:R-:W-:Y:S01]  /*ae10*/  FMUL.FTZ R174, R174, UR14 ;  /* 0x0000000eaeae7c20 */ /* 0x000fe20008410000 */
[-C--:B------:R-:W-:Y:S01]  /*ae20*/  ISETP.GE.AND P1, PT, R29, R239.reuse, PT ;  /* 0x000000ef1d00720c */ /* 0x080fe20003f26270 */
[----:B------:R-:W-:Y:S01]  /*ae30*/  FMUL.FTZ R168, R168, UR14 ;  /* 0x0000000ea8a87c20 */ /* 0x000fe20008410000 */
[C---:B------:R-:W-:Y:S01]  /*ae40*/  ISETP.LT.OR P0, PT, R23.reuse, R240, P0 ;  /* 0x000000f01700720c */ /* 0x040fe20000701670 */
[----:B------:R-:W3:Y:S01]  /*ae50*/  MUFU.TANH R21, R21 ;  /* 0x0000001500157308 */ /* 0x000ee20000002400 */
[----:B------:R-:W-:Y:S01]  /*ae60*/  ISETP.LT.OR P6, PT, R23, R238, P6 ;  /* 0x000000ee1700720c */ /* 0x000fe200037c1670 */
[----:B------:R-:W-:Y:S01]  /*ae70*/  VIADD R23, R20, 0x10 ;  /* 0x0000001014177836 */ /* 0x000fe20000000000 */
[-C--:B------:R-:W-:Y:S01]  /*ae80*/  ISETP.LT.OR P1, PT, R29, R240.reuse, P1 ;  /* 0x000000f01d00720c */ /* 0x080fe20000f21670 */
[----:B------:R-:W-:Y:S01]  /*ae90*/  FMUL.FTZ R11, R175, UR14 ;  /* 0x0000000eaf0b7c20 */ /* 0x000fe20008410000 */
[----:B------:R-:W-:Y:S01]  /*aea0*/  FSEL R10, R176, -INF , !P6 ;  /* 0xff800000b00a7808 */ /* 0x000fe20007000000 */
[----:B------:R-:W-:Y:S01]  /*aeb0*/  FMUL.FTZ R173, R173, UR14 ;  /* 0x0000000eadad7c20 */ /* 0x000fe20008410000 */
[----:B------:R-:W-:Y:S01]  /*aec0*/  FSEL R12, R12, -INF , !P1 ;  /* 0xff8000000c0c7808 */ /* 0x000fe20004800000 */
[----:B------:R-:W5:Y:S01]  /*aed0*/  MUFU.TANH R22, R22 ;  /* 0x0000001600167308 */ /* 0x000f620000002400 */
[----:B------:R-:W-:Y:S01]  /*aee0*/  FSEL R9, R167, -INF , !P0 ;  /* 0xff800000a7097808 */ /* 0x000fe20004000000 */
[----:B------:R-:W-:Y:S01]  /*aef0*/  FMUL.FTZ R169, R169, UR14 ;  /* 0x0000000ea9a97c20 */ /* 0x000fe20008410000 */
[C---:B------:R-:W-:Y:S01]  /*af00*/  ISETP.GE.AND P6, PT, R23.reuse, R239, PT ;  /* 0x000000ef1700720c */ /* 0x040fe20003fc6270 */
[----:B----4-:R-:W-:Y:S01]  /*af10*/  HMMA.16816.F32 R188, R16, R4, R188 ;  /* 0x0000000410bc723c */ /* 0x010fe200000018bc */
[-C--:B------:R-:W-:Y:S01]  /*af20*/  ISETP.GE.AND P1, PT, R23, R237.reuse, PT ;  /* 0x000000ed1700720c */ /* 0x080fe20003f26270 */
[----:B------:R-:W-:Y:S01]  /*af30*/  IMAD.MOV.U32 R166, RZ, RZ, R206 ;  /* 0x000000ffffa67224 */ /* 0x000fe200078e00ce */
[-C--:B------:R-:W-:Y:S01]  /*af40*/  ISETP.GE.AND P0, PT, R29, R237.reuse, PT ;  /* 0x000000ed1d00720c */ /* 0x080fe20003f06270 */
[----:B------:R-:W4:Y:S01]  /*af50*/  MUFU.TANH R199, R172 ;  /* 0x000000ac00c77308 */ /* 0x000f220000002400 */
[C---:B------:R-:W-:Y:S01]  /*af60*/  ISETP.LT.OR P6, PT, R23.reuse, R240, P6 ;  /* 0x000000f01700720c */ /* 0x040fe200037c1670 */
[----:B------:R-:W-:Y:S01]  /*af70*/  IMAD.MOV.U32 R167, RZ, RZ, R207 ;  /* 0x000000ffffa77224 */ /* 0x000fe200078e00cf */
[-C--:B------:R-:W-:Y:S01]  /*af80*/  ISETP.LT.OR P1, PT, R23, R238.reuse, P1 ;  /* 0x000000ee1700720c */ /* 0x080fe20000f21670 */
[C---:B------:R-:W-:Y:S01]  /*af90*/  VIADD R5, R20.reuse, 0x18 ;  /* 0x0000001814057836 */ /* 0x040fe20000000000 */
[----:B------:R-:W-:Y:S01]  /*afa0*/  ISETP.LT.OR P0, PT, R29, R238, P0 ;  /* 0x000000ee1d00720c */ /* 0x000fe20000701670 */
[----:B------:R-:W-:Y:S01]  /*afb0*/  VIADD R4, R20, 0x19 ;  /* 0x0000001914047836 */ /* 0x000fe20000000000 */
[----:B------:R-:W-:Y:S01]  /*afc0*/  FSEL R29, R15, -INF , !P6 ;  /* 0xff8000000f1d7808 */ /* 0x000fe20007000000 */
[----:B------:R-:W4:Y:S01]  /*afd0*/  MUFU.TANH R196, R174 ;  /* 0x000000ae00c47308 */ /* 0x000f220000002400 */
[----:B--2---:R-:W-:Y:S01]  /*afe0*/  FSEL R25, R25, -INF , !P1 ;  /* 0xff80000019197808 */ /* 0x004fe20004800000 */
[----:B------:R-:W-:Y:S01]  /*aff0*/  FMUL.FTZ R15, R171, UR14 ;  /* 0x0000000eab0f7c20 */ /* 0x000fe20008410000 */
[----:B------:R-:W-:Y:S01]  /*b000*/  FSEL R14, R14, -INF , !P0 ;  /* 0xff8000000e0e7808 */ /* 0x000fe20004000000 */
[----:B------:R-:W-:Y:S01]  /*b010*/  FMUL.FTZ R23, R170, UR14 ;  /* 0x0000000eaa177c20 */ /* 0x000fe20008410000 */
[----:B------:R-:W-:-:S02]  /*b020*/  ISETP.GE.AND P6, PT, R30, R237, PT ;  /* 0x000000ed1e00720c */ /* 0x000fc40003fc6270 */
[-C--:B------:R-:W-:Y:S01]  /*b030*/  ISETP.GE.AND P1, PT, R5, R239.reuse, PT ;  /* 0x000000ef0500720c */ /* 0x080fe20003f26270 */
[----:B------:R2:W-:Y:S01]  /*b040*/  MUFU.TANH R198, R168 ;  /* 0x000000a800c67308 */ /* 0x0005e20000002400 */
[C---:B------:R-:W-:Y:S02]  /*b050*/  ISETP.GE.AND P0, PT, R30.reuse, R239, PT ;  /* 0x000000ef1e00720c */ /* 0x040fe40003f06270 */
[----:B------:R-:W-:Y:S01]  /*b060*/  ISETP.LT.OR P6, PT, R30, R238, P6 ;  /* 0x000000ee1e00720c */ /* 0x000fe200037c1670 */
[----:B------:R-:W-:Y:S01]  /*b070*/  FMUL.FTZ R189, R189, UR14 ;  /* 0x0000000ebdbd7c20 */ /* 0x000fe20008410000 */
[-C--:B------:R-:W-:Y:S01]  /*b080*/  ISETP.LT.OR P1, PT, R5, R240.reuse, P1 ;  /* 0x000000f00500720c */ /* 0x080fe20000f21670 */
[----:B------:R-:W-:Y:S01]  /*b090*/  FMUL.FTZ R184, R188, UR14 ;  /* 0x0000000ebcb87c20 */ /* 0x000fe20008410000 */
[----:B------:R-:W-:Y:S01]  /*b0a0*/  ISETP.LT.OR P0, PT, R30, R240, P0 ;  /* 0x000000f01e00720c */ /* 0x000fe20000701670 */
[----:B------:R-:W-:Y:S01]  /*b0b0*/  MUFU.TANH R11, R11 ;  /* 0x0000000b000b7308 */ /* 0x000fe20000002400 */
[----:B-1----:R-:W-:-:S02]  /*b0c0*/  FSEL R24, R24, -INF , !P6 ;  /* 0xff80000018187808 */ /* 0x002fc40007000000 */
[----:B------:R-:W-:Y:S02]  /*b0d0*/  FSEL R27, R27, -INF , !P1 ;  /* 0xff8000001b1b7808 */ /* 0x000fe40004800000 */
[----:B------:R-:W-:Y:S02]  /*b0e0*/  FSEL R28, R28, -INF , !P0 ;  /* 0xff8000001c1c7808 */ /* 0x000fe40004000000 */
[C---:B------:R-:W-:Y:S01]  /*b0f0*/  ISETP.GE.AND P6, PT, R4.reuse, R239, PT ;  /* 0x000000ef0400720c */ /* 0x040fe20003fc6270 */
[----:B------:R-:W1:Y:S01]  /*b100*/  MUFU.TANH R200, R173 ;  /* 0x000000ad00c87308 */ /* 0x000e620000002400 */
[CC--:B------:R-:W-:Y:S01]  /*b110*/  ISETP.GE.AND P1, PT, R4.reuse, R237.reuse, PT ;  /* 0x000000ed0400720c */ /* 0x0c0fe20003f26270 */
[----:B--2---:R-:W-:Y:S01]  /*b120*/  FMUL.FTZ R168, R191, UR14 ;  /* 0x0000000ebfa87c20 */ /* 0x004fe20008410000 */
[----:B------:R-:W-:Y:S02]  /*b130*/  ISETP.GE.AND P0, PT, R5, R237, PT ;  /* 0x000000ed0500720c */ /* 0x000fe40003f06270 */
[----:B------:R-:W-:-:S02]  /*b140*/  ISETP.LT.OR P6, PT, R4, R240, P6 ;  /* 0x000000f00400720c */ /* 0x000fc400037c1670 */
[-C--:B------:R-:W-:Y:S01]  /*b150*/  ISETP.LT.OR P1, PT, R4, R238.reuse, P1 ;  /* 0x000000ee0400720c */ /* 0x080fe20000f21670 */
[C---:B------:R-:W-:Y:S01]  /*b160*/  VIADD R4, R20.reuse, 0x20 ;  /* 0x0000002014047836 */ /* 0x040fe20000000000 */
[----:B------:R-:W-:Y:S01]  /*b170*/  ISETP.LT.OR P0, PT, R5, R238, P0 ;  /* 0x000000ee0500720c */ /* 0x000fe20000701670 */
[----:B------:R-:W-:Y:S01]  /*b180*/  VIADD R5, R20, 0x21 ;  /* 0x0000002114057836 */ /* 0x000fe20000000000 */
[----:B------:R-:W-:Y:S01]  /*b190*/  FSEL R26, R26, -INF , !P6 ;  /* 0xff8000001a1a7808 */ /* 0x000fe20007000000 */
[----:B------:R-:W2:Y:S01]  /*b1a0*/  MUFU.TANH R15, R15 ;  /* 0x0000000f000f7308 */ /* 0x000ea20000002400 */
[----:B---3--:R-:W-:Y:S02]  /*b1b0*/  FSEL R33, R21, -INF , !P0 ;  /* 0xff80000015217808 */ /* 0x008fe40004000000 */
[----:B------:R-:W-:Y:S02]  /*b1c0*/  ISETP.GE.AND P0, PT, R4, R239, PT ;  /* 0x000000ef0400720c */ /* 0x000fe40003f06270 */
[----:B-----5:R-:W-:-:S02]  /*b1d0*/  FSEL R32, R22, -INF , !P1 ;  /* 0xff80000016207808 */ /* 0x020fc40004800000 */
[C---:B------:R-:W-:Y:S01]  /*b1e0*/  ISETP.LT.OR P0, PT, R4.reuse, R240, P0 ;  /* 0x000000f00400720c */ /* 0x040fe20000701670 */
[----:B------:R3:W-:Y:S01]  /*b1f0*/  MUFU.TANH R197, R169 ;  /* 0x000000a900c57308 */ /* 0x0007e20000002400 */
[C---:B------:R-:W-:Y:S02]  /*b200*/  ISETP.GE.AND P6, PT, R4.reuse, R237, PT ;  /* 0x000000ed0400720c */ /* 0x040fe40003fc6270 */
[----:B----4-:R-:W-:Y:S02]  /*b210*/  FSEL R199, R199, -INF , !P0 ;  /* 0xff800000c7c77808 */ /* 0x010fe40004000000 */
[C---:B------:R-:W-:Y:S02]  /*b220*/  ISETP.GE.AND P1, PT, R5.reuse, R239, PT ;  /* 0x000000ef0500720c */ /* 0x040fe40003f26270 */
[----:B------:R-:W-:Y:S01]  /*b230*/  ISETP.GE.AND P0, PT, R5, R237, PT ;  /* 0x000000ed0500720c */ /* 0x000fe20003f06270 */
[----:B------:R-:W4:Y:S01]  /*b240*/  MUFU.TANH R23, R23 ;  /* 0x0000001700177308 */ /* 0x000f220000002400 */
[----:B------:R-:W-:Y:S01]  /*b250*/  BAR.SYNC.DEFER_BLOCKING 0x0 ;  /* 0x0000000000007b1d */ /* 0x000fe20000010000 */
[----:B------:R-:W-:-:S02]  /*b260*/  ISETP.LT.OR P6, PT, R4, R238, P6 ;  /* 0x000000ee0400720c */ /* 0x000fc400037c1670 */
[C---:B------:R-:W-:Y:S02]  /*b270*/  ISETP.LT.OR P1, PT, R5.reuse, R240, P1 ;  /* 0x000000f00500720c */ /* 0x040fe40000f21670 */
[----:B------:R-:W-:Y:S02]  /*b280*/  ISETP.LT.OR P0, PT, R5, R238, P0 ;  /* 0x000000ee0500720c */ /* 0x000fe40000701670 */
[----:B------:R-:W-:Y:S01]  /*b290*/  HMMA.16816.F32 R4, R16, R6, R192 ;  /* 0x000000061004723c */ /* 0x000fe200000018c0 */
[----:B------:R-:W-:Y:S01]  /*b2a0*/  FSEL R196, R196, -INF , !P6 ;  /* 0xff800000c4c47808 */ /* 0x000fe20007000000 */
[----:B------:R-:W5:Y:S01]  /*b2b0*/  MUFU.TANH R183, R189 ;  /* 0x000000bd00b77308 */ /* 0x000f620000002400 */
[----:B---3--:R-:W-:Y:S01]  /*b2c0*/  FMUL.FTZ R169, R190, UR14 ;  /* 0x0000000ebea97c20 */ /* 0x008fe20008410000 */
[----:B-1----:R-:W-:-:S03]  /*b2d0*/  FSEL R200, R200, -INF , !P1 ;  /* 0xff800000c8c87808 */ /* 0x002fc60004800000 */
[C---:B------:R-:W-:Y:S01]  /*b2e0*/  VIADD R17, R20.reuse, 0x28 ;  /* 0x0000002814117836 */ /* 0x040fe20000000000 */
[----:B------:R-:W-:Y:S01]  /*b2f0*/  FSEL R195, R11, -INF , !P0 ;  /* 0xff8000000bc37808 */ /* 0x000fe20004000000 */
[C---:B------:R-:W-:Y:S01]  /*b300*/  VIADD R16, R20.reuse, 0x29 ;  /* 0x0000002914107836 */ /* 0x040fe20000000000 */
[----:B------:R-:W1:Y:S01]  /*b310*/  MUFU.TANH R184, R184 ;  /* 0x000000b800b87308 */ /* 0x000e620000002400 */
[----:B------:R-:W-:Y:S01]  /*b320*/  VIADD R11, R20, 0x31 ;  /* 0x00000031140b7836 */ /* 0x000fe20000000000 */
[CC--:B------:R-:W-:Y:S02]  /*b330*/  ISETP.GE.AND P6, PT, R17.reuse, R239.reuse, PT ;  /* 0x000000ef1100720c */ /* 0x0c0fe40003fc6270 */
[----:B------:R-:W-:Y:S02]  /*b340*/  ISETP.GE.AND P0, PT, R16, R239, PT ;  /* 0x000000ef1000720c */ /* 0x000fe40003f06270 */
[C---:B------:R-:W-:Y:S02]  /*b350*/  ISETP.LT.OR P6, PT, R17.reuse, R240, P6 ;  /* 0x000000f01100720c */ /* 0x040fe400037c1670 */
[----:B------:R-:W-:Y:S01]  /*b360*/  ISETP.GE.AND P1, PT, R17, R237, PT ;  /* 0x000000ed1100720c */ /* 0x000fe20003f26270 */
[----:B------:R-:W3:Y:S01]  /*b370*/  MUFU.TANH R169, R169 ;  /* 0x000000a900a97308 */ /* 0x000ee20000002400 */
[----:B------:R-:W-:-:S02]  /*b380*/  FSEL R198, R198, -INF , !P6 ;  /* 0xff800000c6c67808 */ /* 0x000fc40007000000 */
[----:B------:R-:W-:Y:S02]  /*b390*/  ISETP.GE.AND P6, PT, R16, R237, PT ;  /* 0x000000ed1000720c */ /* 0x000fe40003fc6270 */
[----:B------:R-:W-:Y:S01]  /*b3a0*/  FMUL.FTZ R6, R6, UR14 ;  /* 0x0000000e06067c20 */ /* 0x000fe20008410000 */
[----:B------:R-:W-:Y:S01]  /*b3b0*/  FMUL.FTZ R4, R4, UR14 ;  /* 0x0000000e04047c20 */ /* 0x000fe20008410000 */
[C---:B------:R-:W-:Y:S01]  /*b3c0*/  ISETP.LT.OR P6, PT, R16.reuse, R238, P6 ;  /* 0x000000ee1000720c */ /* 0x040fe200037c1670 */
[----:B------:R-:W-:Y:S01]  /*b3d0*/  MUFU.TANH R168, R168 ;  /* 0x000000a800a87308 */ /* 0x000fe20000002400 */
[----:B------:R-:W-:Y:S01]  /*b3e0*/  ISETP.LT.OR P0, PT, R16, R240, P0 ;  /* 0x000000f01000720c */ /* 0x000fe20000701670 */
[----:B------:R-:W-:Y:S01]  /*b3f0*/  VIADD R16, R20, 0x30 ;  /* 0x0000003014107836 */ /* 0x000fe20000000000 */
[----:B--2---:R-:W-:Y:S01]  /*b400*/  FSEL R193, R15, -INF , !P6 ;  /* 0xff8000000fc17808 */ /* 0x004fe20007000000 */
[----:B------:R-:W-:Y:S01]  /*b410*/  FMUL.FTZ R5, R5, UR14 ;  /* 0x0000000e05057c20 */ /* 0x000fe20008410000 */
[----:B------:R-:W-:Y:S01]  /*b420*/  ISETP.GE.AND P6, PT, R11, R239, PT ;  /* 0x000000ef0b00720c */ /* 0x000fe20003fc6270 */
[----:B------:R-:W-:Y:S01]  /*b430*/  FMUL.FTZ R7, R7, UR14 ;  /* 0x0000000e07077c20 */ /* 0x000fe20008410000 */
[----:B------:R-:W-:Y:S01]  /*b440*/  ISETP.LT.OR P1, PT, R17, R238, P1 ;  /* 0x000000ee1100720c */ /* 0x000fe20000f21670 */
[----:B------:R-:W2:Y:S01]  /*b450*/  MUFU.TANH R180, R6 ;  /* 0x0000000600b47308 */ /* 0x000ea20000002400 */
[----:B------:R-:W-:-:S02]  /*b460*/  ISETP.LT.OR P6, PT, R11, R240, P6 ;  /* 0x000000f00b00720c */ /* 0x000fc400037c1670 */
[----:B----4-:R-:W-:Y:S02]  /*b470*/  FSEL R194, R23, -INF , !P1 ;  /* 0xff80000017c27808 */ /* 0x010fe40004800000 */
[----:B------:R-:W-:Y:S02]  /*b480*/  FSEL R197, R197, -INF , !P0 ;  /* 0xff800000c5c57808 */ /* 0x000fe40004000000 */
[C---:B------:R-:W-:Y:S01]  /*b490*/  ISETP.GE.AND P1, PT, R16.reuse, R239, PT ;  /* 0x000000ef1000720c */ /* 0x040fe20003f26270 */
[----:B------:R4:W2:Y:S01]  /*b4a0*/  MUFU.TANH R182, R4 ;  /* 0x0000000400b67308 */ /* 0x0008a20000002400 */
[C---:B------:R-:W-:Y:S02]  /*b4b0*/  ISETP.GE.AND P0, PT, R16.reuse, R237, PT ;  /* 0x000000ed1000720c */ /* 0x040fe40003f06270 */
[----:B-----5:R-:W-:Y:S02]  /*b4c0*/  FSEL R183, R183, -INF , !P6 ;  /* 0xff800000b7b77808 */ /* 0x020fe40007000000 */
[----:B------:R-:W-:-:S02]  /*b4d0*/  ISETP.LT.OR P1, PT, R16, R240, P1 ;  /* 0x000000f01000720c */ /* 0x000fc40000f21670 */
[----:B------:R-:W-:Y:S01]  /*b4e0*/  ISETP.LT.OR P0, PT, R16, R238, P0 ;  /* 0x000000ee1000720c */ /* 0x000fe20000701670 */
[----:B------:R-:W5:Y:S01]  /*b4f0*/  MUFU.TANH R170, R5 ;  /* 0x0000000500aa7308 */ /* 0x000f620000002400 */
[----:B-1----:R-:W-:Y:S02]  /*b500*/  FSEL R184, R184, -INF , !P1 ;  /* 0xff800000b8b87808 */ /* 0x002fe40004800000 */
[----:B---3--:R-:W-:Y:S02]  /*b510*/  FSEL R169, R169, -INF , !P0 ;  /* 0xff800000a9a97808 */ /* 0x008fe40004000000 */
[----:B------:R-:W-:-:S03]  /*b520*/  ISETP.GE.AND P1, PT, R11, R237, PT ;  /* 0x000000ed0b00720c */ /* 0x000fc60003f26270 */
[----:B------:R-:W1:Y:S01]  /*b530*/  MUFU.TANH R179, R7 ;  /* 0x0000000700b37308 */ /* 0x000e620000002400 */
[C---:B----4-:R-:W-:Y:S01]  /*b540*/  VIADD R4, R20.reuse, 0x38 ;  /* 0x0000003814047836 */ /* 0x050fe20000000000 */
[----:B------:R-:W-:Y:S01]  /*b550*/  ISETP.LT.OR P1, PT, R11, R238, P1 ;  /* 0x000000ee0b00720c */ /* 0x000fe20000f21670 */
[----:B------:R-:W-:-:S03]  /*b560*/  VIADD R20, R20, 0x39 ;  /* 0x0000003914147836 */ /* 0x000fc60000000000 */
[C---:B------:R-:W-:Y:S02]  /*b570*/  ISETP.GE.AND P6, PT, R4.reuse, R237, PT ;  /* 0x000000ed0400720c */ /* 0x040fe40003fc6270 */
[C---:B------:R-:W-:Y:S02]  /*b580*/  ISETP.GE.AND P0, PT, R4.reuse, R239, PT ;  /* 0x000000ef0400720c */ /* 0x040fe40003f06270 */
[C---:B------:R-:W-:Y:S02]  /*b590*/  ISETP.LT.OR P6, PT, R4.reuse, R238, P6 ;  /* 0x000000ee0400720c */ /* 0x040fe400037c1670 */
[----:B------:R-:W-:Y:S02]  /*b5a0*/  ISETP.LT.OR P0, PT, R4, R240, P0 ;  /* 0x000000f00400720c */ /* 0x000fe40000701670 */
[----:B--2---:R-:W-:Y:S02]  /*b5b0*/  FSEL R180, R180, -INF , !P6 ;  /* 0xff800000b4b47808 */ /* 0x004fe40007000000 */
[----:B------:R-:W-:-:S02]  /*b5c0*/  PLOP3.LUT P6, PT, PT, PT, UP0, 0x80, 0x0 ;  /* 0x000000000000781c */ /* 0x000fc40003fcf008 */
[----:B------:R-:W-:Y:S02]  /*b5d0*/  FSEL R168, R168, -INF , !P1 ;  /* 0xff800000a8a87808 */ /* 0x000fe40004800000 */
[----:B------:R-:W-:Y:S02]  /*b5e0*/  FSEL R182, R182, -INF , !P0 ;  /* 0xff800000b6b67808 */ /* 0x000fe40004000000 */
[C---:B------:R-:W-:Y:S02]  /*b5f0*/  ISETP.GE.AND P1, PT, R20.reuse, R239, PT ;  /* 0x000000ef1400720c */ /* 0x040fe40003f26270 */
[C---:B------:R-:W-:Y:S02]  /*b600*/  ISETP.GE.AND P0, PT, R20.reuse, R237, PT ;  /* 0x000000ed1400720c */ /* 0x040fe40003f06270 */
[C---:B------:R-:W-:Y:S02]  /*b610*/  ISETP.LT.OR P1, PT, R20.reuse, R240, P1 ;  /* 0x000000f01400720c */ /* 0x040fe40000f21670 */
[----:B------:R-:W-:-:S02]  /*b620*/  ISETP.LT.OR P0, PT, R20, R238, P0 ;  /* 0x000000ee1400720c */ /* 0x000fc40000701670 */
[----:B-----5:R-:W-:Y:S02]  /*b630*/  FSEL R170, R170, -INF , !P1 ;  /* 0xff800000aaaa7808 */ /* 0x020fe40004800000 */
[----:B-1----:R-:W-:Y:S01]  /*b640*/  FSEL R179, R179, -INF , !P0 ;  /* 0xff800000b3b37808 */ /* 0x002fe20004000000 */
        /* <DEDUP_REMOVED lines=30> */
[----:B------:R-:W-:Y:S01]  /*b830*/  UIADD3 UR16, -UR31, URZ, URZ ;  /* 0x0000003f1f107290 */ /* 0x000fe2000fffe13f */
[----:B------:R-:W-:Y:S02]  /*b840*/  UMOV UR23, UR33 ;  /* 0x0000002100177c82 */ /* 0x000fe40008000000 */
        /* <DEDUP_REMOVED lines=42> */
[----:B------:R-:W-:Y:S01]  /*baf0*/  UIMAD UR4, UR7, UR9, UR4 ;  /* 0x00000009070472a4 */ /* 0x000fe2000f8e0204 */
[----:B------:R-:W-:-:S03]  /*bb00*/  UMOV UR14, UR16 ;  /* 0x00000010000e7c82 */ /* 0x000fc60008000000 */
[----:B------:R-:W-:Y:S01]  /*bb10*/  UIADD3 UR8, UR17, UR4, URZ ;  /* 0x0000000411087290 */ /* 0x000fe2000fffe03f */
[----:B------:R-:W-:Y:S11]  /*bb20*/  BRA `(.L_x_3259) ;  /* 0x0000000000087947 */ /* 0x000ff60003800000 */
.L_x_3258:
[----:B------:R-:W-:-:S04]  /*bb30*/  ULEA UR14, -UR10, URZ, 0x6 ;  /* 0x0000003f0a0e7291 */ /* 0x000fc8000f8e313f */
[----:B------:R-:W-:-:S12]  /*bb40*/  USHF.R.S32.HI UR8, URZ, 0x1f, UR14 ;  /* 0x0000001f3f087899 */ /* 0x000fd8000801140e */
.L_x_3259:
[C---:B------:R-:W-:Y:S01]  /*bb50*/  @!P4 IADD3 R7, P1, R204.reuse, UR14, RZ ;  /* 0x0000000ecc07cc10 */ /* 0x040fe2000ff3e0ff */
[----:B------:R-:W-:Y:S01]  /*bb60*/  IMAD.U32 R11, RZ, RZ, UR14 ;  /* 0x0000000eff0b7e24 */ /* 0x000fe2000f8e00ff */
[----:B------:R-:W-:Y:S01]  /*bb70*/  @!P3 IADD3 R6, P0, R204, UR14, RZ ;  /* 0x0000000ecc06bc10 */ /* 0x000fe2000ff1e0ff */
[----:B------:R-:W-:Y:S01]  /*bb80*/  VOTEU.ALL UP0, P5 ;  /* 0x00000000003f7886 */ /* 0x000fe20002800000 */
[----:B------:R-:W-:Y:S01]  /*bb90*/  @!P4 IADD3.X R5, R165, UR8, RZ, P1, !PT ;  /* 0x00000008a505cc10 */ /* 0x000fe20008ffe4ff */
[----:B------:R-:W-:Y:S01]  /*bba0*/  UIADD3 UR7, UP2, UP1, UR28, UR14, UR28 ;  /* 0x0000000e1c077290 */ /* 0x000fe2000f95e01c */
[----:B------:R-:W-:Y:S01]  /*bbb0*/  @!P4 LEA R172, P1, R7, UR18, 0x1 ;  /* 0x0000001207accc11 */ /* 0x000fe2000f8208ff */
[----:B------:R1:W-:Y:S01]  /*bbc0*/  @P5 STS.128 [R235+0x8000], RZ ;  /* 0x008000ffeb005388 */ /* 0x0003e20000000c00 */
[----:B------:R-:W-:Y:S01]  /*bbd0*/  @!P3 IADD3.X R4, R165, UR8, RZ, P0, !PT ;  /* 0x00000008a504bc10 */ /* 0x000fe200087fe4ff */
        /* <DEDUP_REMOVED lines=32> */
[----:B------:R-:W-:Y:S01]  /*bde0*/  @!P2 IADD3 R11, P1, P0, R204, UR28, R11 ;  /* 0x0000001ccc0bac10 */ /* 0x000fe2000f83e00b */
[----:B------:R-:W-:Y:S01]  /*bdf0*/  @!PT LDS RZ, [RZ] ;  /* 0x00000000fffff984 */ /* 0x000fe20000000800 */
[----:B------:R-:W-:Y:S01]  /*be00*/  @!PT LDS RZ, [RZ] ;  /* 0x00000000fffff984 */ /* 0x000fe20000000800 */
[----:B------:R-:W-:Y:S01]  /*be10*/  @!PT LDS RZ, [RZ] ;  /* 0x00000000fffff984 */ /* 0x000fe20000000800 */
[----:B------:R1:W-:Y:S03]  /*be20*/  @!P5 LDGSTS.E.BYPASS.LTC128B.128 [R235+0x8000], desc[UR26][R174.64] ;  /* 0x08000000aeebdfae */ /* 0x0003e6000b901d5a */
[----:B------:R-:W-:Y:S01]  /*be30*/  @!P2 IADD3.X R4, R165, UR25, R6, P1, P0 ;  /* 0x00000019a504ac10 */ /* 0x000fe20008fe0406 */
[----:B------:R1:W-:Y:S01]  /*be40*/  @P4 STS.128 [R235+0xa000], RZ ;  /* 0x00a000ffeb004388 */ /* 0x0003e20000000c00 */
[----:B------:R-:W-:-:S02]  /*be50*/  @!P2 LEA R176, P0, R11, UR18, 0x1 ;  /* 0x000000120bb0ac11 */ /* 0x000fc4000f8008ff */
[----:B------:R-:W-:Y:S01]  /*be60*/  @!P4 IADD3 R6, P1, R204, UR7, RZ ;  /* 0x00000007cc06cc10 */ /* 0x000fe2000ff3e0ff */
[----:B------:R-:W-:Y:S01]  /*be70*/  @!PT LDS RZ, [RZ] ;  /* 0x00000000fffff984 */ /* 0x000fe20000000800 */
[----:B------:R-:W-:Y:S01]  /*be80*/  @!PT LDS RZ, [RZ] ;  /* 0x00000000fffff984 */ /* 0x000fe20000000800 */
[----:B------:R-:W-:Y:S01]  /*be90*/  @!PT LDS RZ, [RZ] ;  /* 0x00000000fffff984 */ /* 0x000fe20000000800 */
[----:B------:R1:W-:Y:S01]  /*bea0*/  @!P4 LDGSTS.E.BYPASS.LTC128B.128 [R235+0xa000], desc[UR26][R172.64+0x80] ;  /* 0x0a000080acebcfae */ /* 0x0003e2000b901d5a */
[----:B------:R-:W-:Y:S02]  /*beb0*/  @!P2 LEA.HI.X R177, R11, UR19, R4, 0x1, P0 ;  /* 0x000000130bb1ac11 */ /* 0x000fe400080f0c04 */
[----:B------:R-:W-:Y:S01]  /*bec0*/  @!P4 IADD3.X R4, R165, UR4, RZ, P1, !PT ;  /* 0x00000004a504cc10 */ /* 0x000fe20008ffe4ff */
        /* <DEDUP_REMOVED lines=10> */
[C---:B------:R-:W-:Y:S02]  /*bf70*/  @!P3 LEA R188, P1, R5.reuse, UR18, 0x1 ;  /* 0x0000001205bcbc11 */ /* 0x040fe4000f8208ff */
        /* <DEDUP_REMOVED lines=87> */
.L_x_3261:
[----:B------:R-:W-:Y:S05]  /*c4f0*/  BSYNC B0 ;  /* 0x0000000000007941 */ /* 0x000fea0003800000 */
.L_x_3260:
[----:B------:R-:W0:Y:S01]  /*c500*/  LDGDEPBAR ;  /* 0x00000000000079af */ /* 0x000e220000000000 */
[----:B--2---:R-:W-:Y:S02]  /*c510*/  IMAD.U32 R5, RZ, RZ, UR14 ;  /* 0x0000000eff057e24 */ /* 0x004fe4000f8e00ff */
[----:B------:R-:W-:-:S03]  /*c520*/  IMAD.U32 R4, RZ, RZ, UR8 ;  /* 0x00000008ff047e24 */ /* 0x000fc6000f8e00ff */
[----:B------:R-:W-:-:S04]  /*c530*/  LEA R245, P0, R5, R245, 0x1 ;  /* 0x000000f505f57211 */ /* 0x000fc800078008ff */
[----:B------:R-:W-:-:S09]  /*c540*/  LEA.HI.X R244, R5, R244, R4, 0x1, P0 ;  /* 0x000000f405f47211 */ /* 0x000fd200000f0c04 */
.L_x_3257:
[----:B-1----:R-:W-:Y:S01]  /*c550*/  FMNMX.FTZ R7, R164, R2, !PT ;  /* 0x00000002a4077209 */ /* 0x002fe20007810000 */
[----:B------:R-:W-:Y:S01]  /*c560*/  LDSM.16.MT88.4 R16, [R228+0x10000] ;  /* 0x01000000e410783b */ /* 0x000fe20000004200 */
[----:B------:R-:W-:Y:S02]  /*c570*/  FMNMX.FTZ R6, R3, R8, !PT ;  /* 0x0000000803067209 */ /* 0x000fe40007810000 */
[----:B------:R-:W-:Y:S01]  /*c580*/  FMNMX.FTZ R7, R0, R7, !PT ;  /* 0x0000000700077209 */ /* 0x000fe20007810000 */
[----:B------:R-:W-:Y:S01]  /*c590*/  LDSM.16.MT88.4 R20, [R224+0x10000] ;  /* 0x01000000e014783b */ /* 0x000fe20000004200 */
        /* <DEDUP_REMOVED lines=35> */
[----:B-1----:R-:W-:Y:S02]  /*c7d0*/  FMNMX.FTZ R177, R5, R177, !PT ;  /* 0x000000b105b17209 */ /* 0x002fe40007810000 */
[----:B--2---:R-:W-:-:S03]  /*c7e0*/  FMNMX.FTZ R176, R4, R176, !PT ;  /* 0x000000b004b07209 */ /* 0x004fc60007810000 */
[C---:B------:R-:W-:Y:S01]  /*c7f0*/  FMUL.FTZ R171, R177.reuse, UR22 ;  /* 0x00000016b1ab7c20 */ /* 0x040fe20008410000 */
[----:B------:R-:W-:Y:S02]  /*c800*/  FSETP.NEU.FTZ.AND P1, PT, R177, -INF , PT ;  /* 0xff800000b100780b */ /* 0x000fe40003f3d000 */
[C---:B------:R-:W-:Y:S01]  /*c810*/  FSETP.NEU.FTZ.AND P0, PT, R176.reuse, -INF , PT ;  /* 0xff800000b000780b */ /* 0x040fe20003f1d000 */
[----:B------:R-:W-:Y:S01]  /*c820*/  FMUL.FTZ R181, R176, UR22 ;  /* 0x00000016b0b57c20 */ /* 0x000fe20008410000 */
[----:B------:R-:W-:Y:S02]  /*c830*/  FSEL R171, R171, RZ, P1 ;  /* 0x000000ffabab7208 */ /* 0x000fe40000800000 */
[----:B------:R-:W-:Y:S02]  /*c840*/  FSEL R4, R177, RZ, P1 ;  /* 0x000000ffb1047208 */ /* 0x000fe40000800000 */
[----:B------:R-:W-:Y:S01]  /*c850*/  FSEL R181, R181, RZ, P0 ;  /* 0x000000ffb5b57208 */ /* 0x000fe20000000000 */
[--C-:B------:R-:W-:Y:S01]  /*c860*/  FFMA.FTZ R175, R2, UR22, -R171.reuse ;  /* 0x0000001602af7c23 */ /* 0x100fe200080108ab */
[----:B------:R-:W-:Y:S01]  /*c870*/  FFMA.FTZ R172, R12, UR22, -R171 ;  /* 0x000000160cac7c23 */ /* 0x000fe200080108ab */
[----:B------:R-:W-:Y:S01]  /*c880*/  FADD.FTZ R4, R164, -R4 ;  /* 0x80000004a4047221 */ /* 0x000fe20000010000 */
[----:B------:R-:W-:Y:S01]  /*c890*/  FSEL R5, R176, RZ, P0 ;  /* 0x000000ffb0057208 */ /* 0x000fe20000000000 */
[--C-:B------:R-:W-:Y:S01]  /*c8a0*/  FFMA.FTZ R2, R13, UR22, -R181.reuse ;  /* 0x000000160d027c23 */ /* 0x100fe200080108b5 */
[----:B------:R-:W-:Y:S01]  /*c8b0*/  FFMA.FTZ R164, R14, UR22, -R181 ;  /* 0x000000160ea47c23 */ /* 0x000fe200080108b5 */
[----:B------:R-:W-:Y:S01]  /*c8c0*/  FFMA.FTZ R174, R0, UR22, -R171 ;  /* 0x0000001600ae7c23 */ /* 0x000fe200080108ab */
[----:B------:R-:W1:Y:S01]  /*c8d0*/  LDSM.16.MT88.4 R12, [R226+0x10000] ;  /* 0x01000000e20c783b */ /* 0x000e620000004200 */
[----:B------:R-:W-:Y:S01]  /*c8e0*/  FADD.FTZ R5, R3, -R5 ;  /* 0x8000000503057221 */ /* 0x000fe20000010000 */
[----:B------:R-:W-:Y:S01]  /*c8f0*/  FFMA.FTZ R173, R9, UR22, -R171 ;  /* 0x0000001609ad7c23 */ /* 0x000fe200080108ab */
[--C-:B------:R-:W-:Y:S01]  /*c900*/  FFMA.FTZ R165, R8, UR22, -R181.reuse ;  /* 0x0000001608a57c23 */ /* 0x100fe200080108b5 */
[----:B------:R-:W-:Y:S01]  /*c910*/  FFMA.FTZ R0, R10, UR22, -R181 ;  /* 0x000000160a007c23 */ /* 0x000fe200080108b5 */
[----:B------:R-:W-:Y:S01]  /*c920*/  FMUL.FTZ R3, R5, UR22 ;  /* 0x0000001605037c20 */ /* 0x000fe20008410000 */
[----:B------:R-:W2:Y:S01]  /*c930*/  LDSM.16.MT88.4 R8, [R225+0x10000] ;  /* 0x01000000e108783b */ /* 0x000ea20000004200 */
[----:B------:R-:W-:Y:S01]  /*c940*/  FMUL.FTZ R4, R4, UR22 ;  /* 0x0000001604047c20 */ /* 0x000fe20008410000 */
[----:B------:R-:W-:Y:S01]  /*c950*/  MUFU.EX2 R175, R175 ;  /* 0x000000af00af7308 */ /* 0x000fe20000000800 */
[--C-:B------:R-:W-:Y:S01]  /*c960*/  FFMA.FTZ R185, R29, UR22, -R171.reuse ;  /* 0x000000161db97c23 */ /* 0x100fe200080108ab */
[--C-:B------:R-:W-:Y:S01]  /*c970*/  FFMA.FTZ R186, R28, UR22, -R171.reuse ;  /* 0x000000161cba7c23 */ /* 0x100fe200080108ab */
[--C-:B------:R-:W-:Y:S01]  /*c980*/  FFMA.FTZ R187, R27, UR22, -R171.reuse ;  /* 0x000000161bbb7c23 */ /* 0x100fe200080108ab */
[----:B------:R-:W-:Y:S01]  /*c990*/  FFMA.FTZ R188, R26, UR22, -R171 ;  /* 0x000000161abc7c23 */ /* 0x000fe200080108ab */
[--C-:B------:R-:W-:Y:S01]  /*c9a0*/  FFMA.FTZ R189, R25, UR22, -R181.reuse ;  /* 0x0000001619bd7c23 */ /* 0x100fe200080108b5 */
[--C-:B------:R-:W-:Y:S01]  /*c9b0*/  FFMA.FTZ R190, R24, UR22, -R181.reuse ;  /* 0x0000001618be7c23 */ /* 0x100fe200080108b5 */
[--C-:B------:R-:W-:Y:S01]  /*c9c0*/  FFMA.FTZ R191, R33, UR22, -R181.reuse ;  /* 0x0000001621bf7c23 */ /* 0x100fe200080108b5 */
[----:B------:R-:W-:Y:S01]  /*c9d0*/  MUFU.EX2 R174, R174 ;  /* 0x000000ae00ae7308 */ /* 0x000fe20000000800 */
[----:B------:R-:W-:Y:S01]  /*c9e0*/  FFMA.FTZ R192, R32, UR22, -R181 ;  /* 0x0000001620c07c23 */ /* 0x000fe200080108b5 */
        /* <DEDUP_REMOVED lines=10> */
[--C-:B------:R-:W-:Y:S01]  /*ca90*/  FFMA.FTZ R194, R194, UR22, -R181.reuse ;  /* 0x00000016c2c27c23 */ /* 0x100fe200080108b5 */
[----:B------:R-:W-:Y:S01]  /*caa0*/  FFMA.FTZ R193, R193, UR22, -R181 ;  /* 0x00000016c1c17c23 */ /* 0x000fe200080108b5 */
[--C-:B------:R-:W-:Y:S01]  /*cab0*/  FFMA.FTZ R184, R184, UR22, -R171.reuse ;  /* 0x00000016b8b87c23 */ /* 0x100fe200080108ab */
[--C-:B------:R-:W-:Y:S01]  /*cac0*/  FFMA.FTZ R183, R183, UR22, -R171.reuse ;  /* 0x00000016b7b77c23 */ /* 0x100fe200080108ab */
[----:B------:R-:W3:Y:S01]  /*cad0*/  MUFU.EX2 R172, R172 ;  /* 0x000000ac00ac7308 */ /* 0x000ee20000000800 */
[--C-:B------:R-:W-:Y:S01]  /*cae0*/  FFMA.FTZ R182, R182, UR22, -R171.reuse ;  /* 0x00000016b6b67c23 */ /* 0x100fe200080108ab */
[----:B------:R-:W-:Y:S01]  /*caf0*/  FFMA.FTZ R201, R170, UR22, -R171 ;  /* 0x00000016aac97c23 */ /* 0x000fe200080108ab */
[--C-:B------:R-:W-:Y:S01]  /*cb00*/  FFMA.FTZ R202, R169, UR22, -R181.reuse ;  /* 0x00000016a9ca7c23 */ /* 0x100fe200080108b5 */
[--C-:B------:R-:W-:Y:S01]  /*cb10*/  FFMA.FTZ R203, R168, UR22, -R181.reuse ;  /* 0x00000016a8cb7c23 */ /* 0x100fe200080108b5 */
[--C-:B------:R-:W-:Y:S01]  /*cb20*/  FFMA.FTZ R180, R180, UR22, -R181.reuse ;  /* 0x00000016b4b47c23 */ /* 0x100fe200080108b5 */
[----:B------:R-:W-:Y:S01]  /*cb30*/  FFMA.FTZ R179, R179, UR22, -R181 ;  /* 0x00000016b3b37c23 */ /* 0x000fe200080108b5 */
[----:B------:R-:W-:Y:S01]  /*cb40*/  LDSM.16.MT88.4 R168, [R228+0x11800] ;  /* 0x01180000e4a8783b */ /* 0x000fe20000004200 */
[----:B------:R-:W-:Y:S08]  /*cb50*/  MUFU.EX2 R165, R165 ;  /* 0x000000a500a57308 */ /* 0x000ff00000000800 */
[----:B------:R-:W4:Y:S01]  /*cb60*/  MUFU.EX2 R2, R2 ;  /* 0x0000000200027308 */ /* 0x000f220000000800 */
[----:B---3--:R-:W-:-:S07]  /*cb70*/  F2FP.F16.F32.PACK_AB R6, R172, R173 ;  /* 0x000000adac06723e */ /* 0x008fce00000000ff */
[----:B------:R-:W-:Y:S08]  /*cb80*/  MUFU.EX2 R0, R0 ;  /* 0x0000000000007308 */ /* 0x000ff00000000800 */
[----:B------:R-:W3:Y:S01]  /*cb90*/  MUFU.EX2 R164, R164 ;  /* 0x000000a400a47308 */ /* 0x000ee20000000800 */
[----:B----4-:R-:W-:-:S07]  /*cba0*/  F2FP.F16.F32.PACK_AB R5, R2, R165 ;  /* 0x000000a50205723e */ /* 0x010fce00000000ff */
[----:B------:R4:W5:Y:S08]  /*cbb0*/  MUFU.EX2 R178, R4 ;  /* 0x0000000400b27308 */ /* 0x0009700000000800 */
[----:B------:R-:W1:Y:S01]  /*cbc0*/  MUFU.EX2 R3, R3 ;  /* 0x0000000300037308 */ /* 0x000e620000000800 */
[----:B---3--:R-:W-:-:S07]  /*cbd0*/  F2FP.F16.F32.PACK_AB R7, R164, R0 ;  /* 0x00000000a407723e */ /* 0x008fce00000000ff */
[----:B------:R-:W3:Y:S01]  /*cbe0*/  MUFU.EX2 R185, R185 ;  /* 0x000000b900b97308 */ /* 0x000ee20000000800 */
[----:B----4-:R-:W-:Y:S01]  /*cbf0*/  F2FP.F16.F32.PACK_AB R4, R174, R175 ;  /* 0x000000afae04723e */ /* 0x010fe200000000ff */
[-C--:B-----5:R-:W-:Y:S01]  /*cc00*/  FMUL.FTZ R152, R152, R178.reuse ;  /* 0x000000b298987220 */ /* 0x0a0fe20000410000 */
        /* <DEDUP_REMOVED lines=104> */
[----:B------:R-:W5:Y:S01]  /*d290*/  LDSM.16.MT88.4 R20, [R224+0x12000] ;  /* 0x01200000e014783b */ /* 0x000f620000004200 */
        /* <DEDUP_REMOVED lines=40> */
[C---:B-----5:R-:W-:Y:S01]  /*d520*/  HMMA.16816.F32 R60, R4.reuse, R20, R60 ;  /* 0x00000014043c723c */ /* 0x060fe2000000183c */
[-C--:B------:R-:W-:Y:S01]  /*d530*/  FMUL.FTZ R96, R96, R178.reuse ;  /* 0x000000b260607220 */ /* 0x080fe20000410000 */
[-C--:B------:R-:W-:Y:S01]  /*d540*/  FMUL.FTZ R97, R97, R178.reuse ;  /* 0x000000b261617220 */ /* 0x080fe20000410000 */
[-C--:B------:R-:W-:Y:S01]  /*d550*/  FMUL.FTZ R98, R98, R3.reuse ;  /* 0x0000000362627220 */ /* 0x080fe20000410000 */
[-C--:B------:R-:W-:Y:S01]  /*d560*/  FMUL.FTZ R99, R99, R3.reuse ;  /* 0x0000000363637220 */ /* 0x080fe20000410000 */
[----:B------:R-:W-:Y:S01]  /*d570*/  MUFU.EX2 R186, R186 ;  /* 0x000000ba00ba7308 */ /* 0x000fe20000000800 */
[C---:B------:R-:W-:Y:S01]  /*d580*/  HMMA.16816.F32 R64, R4.reuse, R22, R64 ;  /* 0x000000160440723c */ /* 0x040fe20000001840 */
[----:B------:R-:W5:Y:S01]  /*d590*/  LDSM.16.MT88.4 R20, [R224+0x14000] ;  /* 0x01400000e014783b */ /* 0x000f620000004200 */
[-C--:B------:R-:W-:Y:S01]  /*d5a0*/  FMUL.FTZ R124, R124, R178.reuse ;  /* 0x000000b27c7c7220 */ /* 0x080fe20000410000 */
[-C--:B------:R-:W-:Y:S01]  /*d5b0*/  FMUL.FTZ R125, R125, R178.reuse ;  /* 0x000000b27d7d7220 */ /* 0x080fe20000410000 */
[-C--:B------:R-:W-:Y:S01]  /*d5c0*/  FMUL.FTZ R128, R128, R178.reuse ;  /* 0x000000b280807220 */ /* 0x080fe20000410000 */
[-C--:B------:R-:W-:Y:S01]  /*d5d0*/  FMUL.FTZ R129, R129, R178.reuse ;  /* 0x000000b281817220 */ /* 0x080fe20000410000 */
[C---:B-1----:R-:W-:Y:S01]  /*d5e0*/  HMMA.16816.F32 R100, R4.reuse, R12, R100 ;  /* 0x0000000c0464723c */ /* 0x042fe20000001864 */
[----:B------:R-:W-:Y:S01]  /*d5f0*/  MUFU.EX2 R187, R187 ;  /* 0x000000bb00bb7308 */ /* 0x000fe20000000800 */
[-C--:B------:R-:W-:Y:S01]  /*d600*/  FMUL.FTZ R126, R126, R3.reuse ;  /* 0x000000037e7e7220 */ /* 0x080fe20000410000 */
[-C--:B------:R-:W-:Y:S01]  /*d610*/  FMUL.FTZ R127, R127, R3.reuse ;  /* 0x000000037f7f7220 */ /* 0x080fe20000410000 */
[-C--:B------:R-:W-:Y:S01]  /*d620*/  FMUL.FTZ R130, R130, R3.reuse ;  /* 0x0000000382827220 */ /* 0x080fe20000410000 */
[-C--:B------:R-:W-:Y:S01]  /*d630*/  FMUL.FTZ R131, R131, R3.reuse ;  /* 0x0000000383837220 */ /* 0x080fe20000410000 */
[----:B------:R-:W-:Y:S01]  /*d640*/  HMMA.16816.F32 R104, R4, R14, R104 ;  /* 0x0000000e0468723c */ /* 0x000fe20000001868 */
[----:B------:R-:W1:Y:S01]  /*d650*/  LDSM.16.MT88.4 R12, [R224+0x16000] ;  /* 0x01600000e00c783b */ /* 0x000e620000004200 */
[----:B------:R-:W-:Y:S01]  /*d660*/  FFMA.FTZ R175, R247, R178, R175 ;  /* 0x000000b2f7af7223 */ /* 0x000fe200000100af */
[----:B------:R-:W-:Y:S01]  /*d670*/  MUFU.EX2 R188, R188 ;  /* 0x000000bc00bc7308 */ /* 0x000fe20000000800 */
[----:B------:R-:W-:-:S02]  /*d680*/  FFMA.FTZ R3, R246, R3, R165 ;  /* 0x00000003f6037223 */ /* 0x000fc400000100a5 */
[----:B----4-:R-:W-:Y:S01]  /*d690*/  HMMA.16816.F32 R108, R4, R16, R108 ;  /* 0x00000010046c723c */ /* 0x010fe2000000186c */
[----:B------:R-:W-:Y:S01]  /*d6a0*/  FADD.FTZ R175, R174, R175 ;  /* 0x000000afaeaf7221 */ /* 0x000fe20000010000 */
[----:B------:R-:W-:-:S03]  /*d6b0*/  FADD.FTZ R3, R2, R3 ;  /* 0x0000000302037221 */ /* 0x000fc60000010000 */
[----:B------:R-:W4:Y:S01]  /*d6c0*/  MUFU.EX2 R189, R189 ;  /* 0x000000bd00bd7308 */ /* 0x000f220000000800 */
[----:B------:R-:W-:Y:S01]  /*d6d0*/  HMMA.16816.F32 R112, R4, R18, R112 ;  /* 0x000000120470723c */ /* 0x000fe20000001870 */
[----:B------:R-:W1:Y:S01]  /*d6e0*/  LDSM.16.MT88.4 R16, [R224+0x10800] ;  /* 0x01080000e010783b */ /* 0x000e620000004200 */
[----:B------:R-:W-:Y:S01]  /*d6f0*/  FADD.FTZ R175, R173, R175 ;  /* 0x000000afadaf7221 */ /* 0x000fe20000010000 */
[----:B------:R-:W-:-:S03]  /*d700*/  FADD.FTZ R3, R0, R3 ;  /* 0x0000000300037221 */ /* 0x000fc60000010000 */
[C---:B--2---:R-:W-:Y:S01]  /*d710*/  HMMA.16816.F32 R116, R4.reuse, R8, R116 ;  /* 0x000000080474723c */ /* 0x044fe20000001874 */
[----:B------:R-:W2:Y:S01]  /*d720*/  MUFU.EX2 R190, R190 ;  /* 0x000000be00be7308 */ /* 0x000ea20000000800 */
[----:B------:R-:W-:Y:S01]  /*d730*/  FADD.FTZ R175, R172, R175 ;  /* 0x000000afacaf7221 */ /* 0x000fe20000010000 */
[----:B------:R-:W-:Y:S01]  /*d740*/  FADD.FTZ R3, R164, R3 ;  /* 0x00000003a4037221 */ /* 0x000fe20000010000 */
[----:B------:R-:W-:Y:S02]  /*d750*/  MOV R164, R177 ;  /* 0x000000b100a47202 */ /* 0x000fe40000000f00 */
[----:B------:R-:W-:Y:S01]  /*d760*/  HMMA.16816.F32 R120, R4, R10, R120 ;  /* 0x0000000a0478723c */ /* 0x000fe20000001878 */
[----:B------:R-:W2:Y:S01]  /*d770*/  LDSM.16.MT88.4 R8, [R228+0x12800] ;  /* 0x01280000e408783b */ /* 0x000ea20000004200 */
[----:B---3--:R-:W-:Y:S01]  /*d780*/  FADD.FTZ R175, R185, R175 ;  /* 0x000000afb9af7221 */ /* 0x008fe20000010000 */
[----:B------:R-:W-:Y:S01]  /*d790*/  MUFU.EX2 R191, R191 ;  /* 0x000000bf00bf7308 */ /* 0x000fe20000000800 */
[----:B----4-:R-:W-:-:S02]  /*d7a0*/  FADD.FTZ R3, R189, R3 ;  /* 0x00000003bd037221 */ /* 0x010fc40000010000 */
[C---:B-----5:R-:W-:Y:S05]  /*d7b0*/  HMMA.16816.F32 R92, R4.reuse, R20, R92 ;  /* 0x00000014045c723c */ /* 0x060fea000000185c */
[----:B------:R-:W3:Y:S01]  /*d7c0*/  MUFU.EX2 R192, R192 ;  /* 0x000000c000c07308 */ /* 0x000ee20000000800 */
[C---:B------:R-:W-:Y:S01]  /*d7d0*/  HMMA.16816.F32 R96, R4.reuse, R22, R96 ;  /* 0x000000160460723c */ /* 0x040fe20000001860 */
[----:B------:R-:W4:Y:S05]  /*d7e0*/  LDSM.16.MT88.4 R20, [R225+0x10800] ;  /* 0x01080000e114783b */ /* 0x000f2a0000004200 */
[C---:B-1----:R-:W-:Y:S01]  /*d7f0*/  HMMA.16816.F32 R124, R4.reuse, R12, R124 ;  /* 0x0000000c047c723c */ /* 0x042fe2000000187c */
[----:B------:R-:W1:Y:S05]  /*d800*/  MUFU.EX2 R199, R199 ;  /* 0x000000c700c77308 */ /* 0x000e6a0000000800 */
[----:B------:R-:W-:Y:S01]  /*d810*/  HMMA.16816.F32 R128, R4, R14, R128 ;  /* 0x0000000e0480723c */ /* 0x000fe20000001880 */
[----:B------:R-:W5:Y:S02]  /*d820*/  LDSM.16.MT88.4 R12, [R226+0x12800] ;  /* 0x01280000e20c783b */ /* 0x000f640000004200 */
[----:B------:R-:W-:Y:S04]  /*d830*/  MUFU.EX2 R200, R200 ;  /* 0x000000c800c87308 */ /* 0x000fe80000000800 */
[C---:B------:R-:W-:Y:S01]  /*d840*/  F2FP.F16.F32.PACK_AB R4, R186.reuse, R185 ;  /* 0x000000b9ba04723e */ /* 0x040fe200000000ff */
[----:B------:R-:W-:Y:S01]  /*d850*/  FADD.FTZ R186, R186, R175 ;  /* 0x000000afbaba7221 */ /* 0x000fe20000010000 */
[C---:B--2---:R-:W-:Y:S01]  /*d860*/  F2FP.F16.F32.PACK_AB R5, R190.reuse, R189 ;  /* 0x000000bdbe05723e */ /* 0x044fe200000000ff */
[----:B------:R-:W-:Y:S01]  /*d870*/  FADD.FTZ R190, R190, R3 ;  /* 0x00000003bebe7221 */ /* 0x000fe20000010000 */
[----:B------:R-:W-:Y:S01]  /*d880*/  F2FP.F16.F32.PACK_AB R6, R188, R187 ;  /* 0x000000bbbc06723e */ /* 0x000fe200000000ff */
[----:B------:R-:W-:Y:S01]  /*d890*/  MUFU.EX2 R198, R198 ;  /* 0x000000c600c67308 */ /* 0x000fe20000000800 */
[----:B---3--:R-:W-:Y:S01]  /*d8a0*/  F2FP.F16.F32.PACK_AB R7, R192, R191 ;  /* 0x000000bfc007723e */ /* 0x008fe200000000ff */
[----:B------:R-:W-:Y:S01]  /*d8b0*/  FADD.FTZ R186, R187, R186 ;  /* 0x000000babbba7221 */ /* 0x000fe20000010000 */
[----:B------:R-:W-:Y:S01]  /*d8c0*/  FADD.FTZ R190, R191, R190 ;  /* 0x000000bebfbe7221 */ /* 0x000fe20000010000 */
[----:B------:R-:W-:-:S02]  /*d8d0*/  MOV R3, R176 ;  /* 0x000000b000037202 */ /* 0x000fc40000000f00 */
[----:B------:R-:W-:Y:S01]  /*d8e0*/  FADD.FTZ R188, R188, R186 ;  /* 0x000000babcbc7221 */ /* 0x000fe20000010000 */
[----:B------:R-:W-:Y:S01]  /*d8f0*/  FADD.FTZ R192, R192, R190 ;  /* 0x000000bec0c07221 */ /* 0x000fe20000010000 */
[----:B------:R-:W-:Y:S01]  /*d900*/  HMMA.16816.F32 R136, R4, R16, R136 ;  /* 0x000000100488723c */ /* 0x000fe20000001888 */
[----:B------:R-:W-:Y:S01]  /*d910*/  MUFU.EX2 R197, R197 ;  /* 0x000000c500c57308 */ /* 0x000fe20000000800 */
[----:B-1----:R-:W-:-:S04]  /*d920*/  FADD.FTZ R188, R199, R188 ;  /* 0x000000bcc7bc7221 */ /* 0x002fc80000010000 */
[C---:B------:R-:W-:Y:S01]  /*d930*/  HMMA.16816.F32 R132, R4.reuse, R18, R132 ;  /* 0x000000120484723c */ /* 0x040fe20000001884 */
[----:B------:R-:W-:Y:S02]  /*d940*/  LDSM.16.MT88.4 R16, [R224+0x14800] ;  /* 0x01480000e010783b */ /* 0x000fe40000004200 */
[----:B------:R-:W1:Y:S03]  /*d950*/  MUFU.EX2 R196, R196 ;  /* 0x000000c400c47308 */ /* 0x000e660000000800 */
[C---:B------:R-:W-:Y:S05]  /*d960*/  HMMA.16816.F32 R36, R4.reuse, R8, R36 ;  /* 0x000000080424723c */ /* 0x040fea0000001824 */
[----:B------:R-:W2:Y:S01]  /*d970*/  MUFU.EX2 R195, R195 ;  /* 0x000000c300c37308 */ /* 0x000ea20000000800 */
[C---:B------:R-:W-:Y:S01]  /*d980*/  HMMA.16816.F32 R40, R4.reuse, R10, R40 ;  /* 0x0000000a0428723c */ /* 0x040fe20000001828 */
[----:B------:R-:W3:Y:S05]  /*d990*/  LDSM.16.MT88.4 R8, [R225+0x14800] ;  /* 0x01480000e108783b */ /* 0x000eea0000004200 */
[----:B----4-:R-:W-:Y:S01]  /*d9a0*/  HMMA.16816.F32 R144, R4, R20, R144 ;  /* 0x000000140490723c */ /* 0x010fe20000001890 */
[----:B------:R-:W-:Y:S01]  /*d9b0*/  MUFU.EX2 R194, R194 ;  /* 0x000000c200c27308 */ /* 0x000fe20000000800 */
[----:B-1----:R-:W-:-:S04]  /*d9c0*/  FADD.FTZ R192, R196, R192 ;  /* 0x000000c0c4c07221 */ /* 0x002fc80000010000 */
[C---:B------:R-:W-:Y:S01]  /*d9d0*/  HMMA.16816.F32 R140, R4.reuse, R22, R140 ;  /* 0x00000016048c723c */ /* 0x040fe2000000188c */
[----:B------:R-:W1:Y:S02]  /*d9e0*/  LDSM.16.MT88.4 R20, [R226+0x14800] ;  /* 0x01480000e214783b */ /* 0x000e640000004200 */
[----:B------:R-:W4:Y:S03]  /*d9f0*/  MUFU.EX2 R193, R193 ;  /* 0x000000c100c17308 */ /* 0x000f260000000800 */
[C---:B------:R-:W-:Y:S05]  /*da00*/  HMMA.16816.F32 R160, R4.reuse, R28, R160 ;  /* 0x0000001c04a0723c */ /* 0x040fea00000018a0 */
[----:B------:R-:W4:Y:S01]  /*da10*/  MUFU.EX2 R184, R184 ;  /* 0x000000b800b87308 */ /* 0x000f220000000800 */
[C---:B------:R-:W-:Y:S01]  /*da20*/  HMMA.16816.F32 R156, R4.reuse, R30, R156 ;  /* 0x0000001e049c723c */ /* 0x040fe2000000189c */
[----:B------:R-:W2:Y:S05]  /*da30*/  LDSM.16.MT88.4 R28, [R224+0x12800] ;  /* 0x01280000e01c783b */ /* 0x000eaa0000004200 */
[C---:B------:R-:W-:Y:S01]  /*da40*/  HMMA.16816.F32 R152, R4.reuse, R24, R152 ;  /* 0x000000180498723c */ /* 0x040fe20000001898 */
[----:B------:R-:W-:Y:S05]  /*da50*/  MUFU.EX2 R183, R183 ;  /* 0x000000b700b77308 */ /* 0x000fea0000000800 */
[C---:B------:R-:W-:Y:S01]  /*da60*/  HMMA.16816.F32 R148, R4.reuse, R26, R148 ;  /* 0x0000001a0494723c */ /* 0x040fe20000001894 */
[----:B------:R-:W4:Y:S02]  /*da70*/  LDSM.16.MT88.4 R24, [R228+0x14800] ;  /* 0x01480000e418783b */ /* 0x000f240000004200 */
[----:B------:R-:W-:Y:S03]  /*da80*/  MUFU.EX2 R182, R182 ;  /* 0x000000b600b67308 */ /* 0x000fe60000000800 */
[C---:B-----5:R-:W-:Y:S05]  /*da90*/  HMMA.16816.F32 R44, R4.reuse, R12, R44 ;  /* 0x0000000c042c723c */ /* 0x060fea000000182c */
[----:B------:R-:W-:Y:S01]  /*daa0*/  MUFU.EX2 R201, R201 ;  /* 0x000000c900c97308 */ /* 0x000fe20000000800 */
[C---:B------:R-:W-:Y:S01]  /*dab0*/  HMMA.16816.F32 R48, R4.reuse, R14, R48 ;  /* 0x0000000e0430723c */ /* 0x040fe20000001830 */
[----:B------:R-:W5:Y:S05]  /*dac0*/  LDSM.16.MT88.4 R12, [R228+0x16800] ;  /* 0x01680000e40c783b */ /* 0x000f6a0000004200 */
[C---:B------:R-:W-:Y:S01]  /*dad0*/  HMMA.16816.F32 R52, R4.reuse, R32, R52 ;  /* 0x000000200434723c */ /* 0x040fe20000001834 */
[----:B------:R-:W5:Y:S05]  /*dae0*/  MUFU.EX2 R202, R202 ;  /* 0x000000ca00ca7308 */ /* 0x000f6a0000000800 */
[C---:B------:R-:W-:Y:S01]  /*daf0*/  HMMA.16816.F32 R56, R4.reuse, R34, R56 ;  /* 0x000000220438723c */ /* 0x040fe20000001838 */
[----:B------:R-:W5:Y:S02]  /*db00*/  LDSM.16.MT88.4 R32, [R226+0x16800] ;  /* 0x01680000e220783b */ /* 0x000f640000004200 */
[----:B------:R-:W5:Y:S03]  /*db10*/  MUFU.EX2 R203, R203 ;  /* 0x000000cb00cb7308 */ /* 0x000f660000000800 */
[C---:B---3--:R-:W-:Y:S05]  /*db20*/  HMMA.16816.F32 R84, R4.reuse, R8, R84 ;  /* 0x000000080454723c */ /* 0x048fea0000001854 */
[----:B------:R-:W3:Y:S01]  /*db30*/  MUFU.EX2 R180, R180 ;  /* 0x000000b400b47308 */ /* 0x000ee20000000800 */
[C---:B------:R-:W-:Y:S01]  /*db40*/  HMMA.16816.F32 R88, R4.reuse, R10, R88 ;  /* 0x0000000a0458723c */ /* 0x040fe20000001858 */
[----:B------:R-:W3:Y:S05]  /*db50*/  LDSM.16.MT88.4 R8, [R225+0x16800] ;  /* 0x01680000e108783b */ /* 0x000eea0000004200 */
[C---:B------:R-:W-:Y:S01]  /*db60*/  HMMA.16816.F32 R92, R4.reuse, R16, R92 ;  /* 0x00000010045c723c */ /* 0x040fe2000000185c */
[----:B------:R-:W3:Y:S05]  /*db70*/  MUFU.EX2 R179, R179 ;  /* 0x000000b300b37308 */ /* 0x000eea0000000800 */
[C---:B------:R-:W-:Y:S01]  /*db80*/  HMMA.16816.F32 R96, R4.reuse, R18, R96 ;  /* 0x000000120460723c */ /* 0x040fe20000001860 */
[----:B------:R-:W3:Y:S05]  /*db90*/  LDSM.16.MT88.4 R16, [R224+0x16800] ;  /* 0x01680000e010783b */ /* 0x000eea0000004200 */
[C---:B-1----:R-:W-:Y:S06]  /*dba0*/  HMMA.16816.F32 R76, R4.reuse, R20, R76 ;  /* 0x00000014044c723c */ /* 0x042fec000000184c */
[C---:B------:R-:W-:Y:S01]  /*dbb0*/  HMMA.16816.F32 R80, R4.reuse, R22, R80 ;  /* 0x000000160450723c */ /* 0x040fe20000001850 */
[----:B------:R-:W1:Y:S05]  /*dbc0*/  LDSM.16.MT88.4 R20, [R226+0x11000] ;  /* 0x01100000e214783b */ /* 0x000e6a0000004200 */
[C---:B--2---:R-:W-:Y:S06]  /*dbd0*/  HMMA.16816.F32 R60, R4.reuse, R28, R60 ;  /* 0x0000001c043c723c */ /* 0x044fec000000183c */
[C---:B------:R-:W-:Y:S01]  /*dbe0*/  HMMA.16816.F32 R64, R4.reuse, R30, R64 ;  /* 0x0000001e0440723c */ /* 0x040fe20000001840 */
[----:B------:R-:W-:Y:S05]  /*dbf0*/  LDSM.16.MT88.4 R28, [R228+0x11000] ;  /* 0x01100000e41c783b */ /* 0x000fea0000004200 */
        /* <DEDUP_REMOVED lines=8> */
[----:B------:R-:W-:Y:S05]  /*dc80*/  LDSM.16.MT88.4 R32, [R226+0x11800] ;  /* 0x01180000e220783b */ /* 0x000fea0000004200 */
[C---:B---3--:R-:W-:Y:S06]  /*dc90*/  HMMA.16816.F32 R116, R4.reuse, R8, R116 ;  /* 0x000000080474723c */ /* 0x048fec0000001874 */
[C---:B------:R-:W-:Y:S01]  /*dca0*/  HMMA.16816.F32 R120, R4.reuse, R10, R120 ;  /* 0x0000000a0478723c */ /* 0x040fe20000001878 */
[----:B------:R-:W3:Y:S05]  /*dcb0*/  LDSM.16.MT88.4 R8, [R228+0x13000] ;  /* 0x01300000e408783b */ /* 0x000eea0000004200 */
[C---:B------:R-:W-:Y:S06]  /*dcc0*/  HMMA.16816.F32 R124, R4.reuse, R16, R124 ;  /* 0x00000010047c723c */ /* 0x040fec000000187c */
[----:B------:R-:W-:Y:S01]  /*dcd0*/  HMMA.16816.F32 R128, R4, R18, R128 ;  /* 0x000000120480723c */ /* 0x000fe20000001880 */
[----:B------:R-:W-:Y:S06]  /*dce0*/  LDSM.16.MT88.4 R16, [R226+0x13000] ;  /* 0x01300000e210783b */ /* 0x000fec0000004200 */
        /* <DEDUP_REMOVED lines=96> */
[C---:B--2---:R-:W-:Y:S06]  /*e2f0*/  HMMA.16816.F32 R68, R4.reuse, R24, R68 ;  /* 0x000000180444723c */ /* 0x044fec0000001844 */
[C---:B------:R-:W-:Y:S06]  /*e300*/  HMMA.16816.F32 R72, R4.reuse, R26, R72 ;  /* 0x0000001a0448723c */ /* 0x040fec0000001848 */
        /* <DEDUP_REMOVED lines=8> */
[C---:B---3--:R-:W-:Y:S06]  /*e390*/  HMMA.16816.F32 R116, R4.reuse, R8, R116 ;  /* 0x000000080474723c */ /* 0x048fec0000001874 */
[C---:B------:R-:W-:Y:S06]  /*e3a0*/  HMMA.16816.F32 R120, R4.reuse, R10, R120 ;  /* 0x0000000a0478723c */ /* 0x040fec0000001878 */
[C---:B-1----:R-:W-:Y:S06]  /*e3b0*/  HMMA.16816.F32 R124, R4.reuse, R20, R124 ;  /* 0x00000014047c723c */ /* 0x042fec000000187c */
[----:B------:R-:W-:-:S15]  /*e3c0*/  HMMA.16816.F32 R128, R4, R22, R128 ;  /* 0x000000160480723c */ /* 0x000fde0000001880 */
[----:B------:R-:W-:-:S09]  /*e3d0*/  NOP ;  /* 0x0000000000007918 */ /* 0x000fd20000000000 */
.L_x_3254:
        /* <DEDUP_REMOVED lines=17> */
[----:B------:R-:W-:Y:S01]  /*e4f0*/  ULDC UR4, c[0x0][0x2ec] ;  /* 0x0000bb0000047ab9 */ /* 0x000fe20000000800 */
[----:B------:R-:W-:-:S02]  /*e500*/  UISETP.NE.AND UP1, UPT, UR17, URZ, UPT ;  /* 0x0000003f1100728c */ /* 0x000fc4000bf25270 */
[----:B------:R-:W-:Y:S02]  /*e510*/  ULOP3.LUT UR31, URZ, UR17, URZ, 0x33, !UPT ;  /* 0x000000113f1f7292 */ /* 0x000fe4000f8e333f */
[----:B------:R-:W-:Y:S02]  /*e520*/  USHF.R.S32.HI UR18, URZ, 0x1f, UR32 ;  /* 0x0000001f3f127899 */ /* 0x000fe40008011420 */
[----:B------:R-:W-:Y:S01]  /*e530*/  ULOP3.LUT UR19, URZ, UR17, URZ, 0x33, !UPT ;  /* 0x000000113f137292 */ /* 0x000fe2000f8e333f */
        /* <DEDUP_REMOVED lines=25> */
.L_x_3266:
[----:B------:R-:W-:Y:S01]  /*e6d0*/  PLOP3.LUT P0, PT, PT, PT, UP6, 0x40, 0x0 ;  /* 0x000000000000781c */ /* 0x000fe20003f0e868 */
[C---:B------:R-:W-:Y:S01]  /*e6e0*/  VIADD R3, R236.reuse, 0x40 ;  /* 0x00000040ec037836 */ /* 0x040fe20000000000 */
        /* <DEDUP_REMOVED lines=86> */
.L_x_3263:
        /* <DEDUP_REMOVED lines=129> */
[----:B------:R-:W-:Y:S03]  /*f460*/  LDSM.16.M88.4 R196, [R227+0x9000] ;  /* 0x00900000e3c4783b */ /* 0x000fe60000000200 */
[C---:B-1----:R-:W-:Y:S01]  /*f470*/  HMMA.16816.F32 R12, R32.reuse, R16, RZ ;  /* 0x00000010200c723c */ /* 0x042fe200000018ff */
[----:B------:R-:W-:Y:S04]  /*f480*/  LDSM.16.M88.4 R200, [R227+0x9800] ;  /* 0x00980000e3c8783b */ /* 0x000fe80000000200 */
[----:B------:R-:W-:Y:S01]  /*f490*/  LDSM.16.M88.4 R204, [R220] ;  /* 0x00000000dccc783b */ /* 0x000fe20000000200 */
        /* <DEDUP_REMOVED lines=8> */
[----:B------:R-:W2:Y:S05]  /*f520*/  LDSM.16.M88.4 R172, [R229] ;  /* 0x00000000e5ac783b */ /* 0x000eaa0000000200 */
        /* <DEDUP_REMOVED lines=15> */
[----:B------:R-:W1:Y:S05]  /*f620*/  LDSM.16.M88.4 R164, [R233+0xa800] ;  /* 0x00a80000e9a4783b */ /* 0x000e6a0000000200 */
        /* <DEDUP_REMOVED lines=23> */
[C---:B-1----:R-:W-:Y:S06]  /*f7a0*/  HMMA.16816.F32 R12, R184.reuse, R164, R12 ;  /* 0x000000a4b80c723c */ /* 0x042fec000000180c */
[C---:B------:R-:W-:Y:S01]  /*f7b0*/  HMMA.16816.F32 R16, R184.reuse, R166, R16 ;  /* 0x000000a6b810723c */ /* 0x040fe20000001810 */
[----:B------:R-:W1:Y:S05]  /*f7c0*/  LDSM.16.M88.4 R164, [R227+0xa800] ;  /* 0x00a80000e3a4783b */ /* 0x000e6a0000000200 */
[C---:B-----5:R-:W-:Y:S06]  /*f7d0*/  HMMA.16816.F32 R20, R184.reuse, R188, R20 ;  /* 0x000000bcb814723c */ /* 0x060fec0000001814 */
        /* <DEDUP_REMOVED lines=40> */
[----:B------:R-:W3:Y:S05]  /*fa60*/  LDSM.16.M88.4 R172, [R213] ;  /* 0x00000000d5ac783b */ /* 0x000eea0000000200 */
        /* <DEDUP_REMOVED lines=12> */
[----:B------:R-:W5:Y:S05]  /*fb30*/  LDSM.16.M88.4 R180, [R227+0xd000] ;  /* 0x00d00000e3b4783b */ /* 0x000f6a0000000200 */
        /* <DEDUP_REMOVED lines=60> */
[C---:B------:R-:W-:Y:S06]  /*ff00*/  HMMA.16816.F32 R16, R196.reuse, R170, R16 ;  /* 0x000000aac410723c */ /* 0x040fec0000001810 */
[C---:B------:R-:W-:Y:S06]  /*ff10*/  HMMA.16816.F32 R20, R196.reuse, R172, R20 ;  /* 0x000000acc414723c */ /* 0x040fec0000001814 */
        /* <DEDUP_REMOVED lines=8> */
[C---:B-----5:R-:W-:Y:S06]  /*ffa0*/  HMMA.16816.F32 R20, R192.reuse, R180, R20 ;  /* 0x000000b4c014723c */ /* 0x060fec0000001814 */
[C---:B------:R-:W-:Y:S06]  /*ffb0*/  HMMA.16816.F32 R24, R192.reuse, R182, R24 ;  /* 0x000000b6c018723c */ /* 0x040fec0000001818 */
[C---:B------:R-:W-:Y:S06]  /*ffc0*/  HMMA.16816.F32 R28, R192.reuse, R184, R28 ;  /* 0x000000b8c01c723c */ /* 0x040fec000000181c */
[----:B------:R-:W-:Y:S06]  /*ffd0*/  HMMA.16816.F32 R32, R192, R186, R32 ;  /* 0x000000bac020723c */ /* 0x000fec0000001820 */
[C---:B--2---:R-:W-:Y:S06]  /*ffe0*/  HMMA.16816.F32 R4, R188.reuse, R204, R4 ;  /* 0x000000ccbc04723c */ /* 0x044fec0000001804 */
[C---:B------:R-:W-:Y:S06]  /*fff0*/  HMMA.16816.F32 R8, R188.reuse, R206, R8 ;  /* 0x000000cebc08723c */ /* 0x040fec0000001808 */
        /* <DEDUP_REMOVED lines=10> */
[----:B------:R-:W-:Y:S01]  /*100a0*/  FMUL.FTZ R11, R11, UR22 ;  /* 0x000000160b0b7c20 */ /* 0x000fe20008410000 */
[----:B------:R-:W-:Y:S01]  /*100b0*/  IMAD.MOV.U32 R166, RZ, RZ, R248 ;  /* 0x000000ffffa67224 */ /* 0x000fe200078e00f8 */
[----:B------:R-:W-:Y:S03]  /*100c0*/  MOV R167, R249 ;  /* 0x000000f900a77202 */ /* 0x000fe60000000f00 */
[----:B------:R-:W2:Y:S01]  /*100d0*/  MUFU.TANH R169, R6 ;  /* 0x0000000600a97308 */ /* 0x000ea20000002400 */
[----:B------:R-:W-:Y:S01]  /*100e0*/  FMUL.FTZ R12, R12, UR22 ;  /* 0x000000160c0c7c20 */ /* 0x000fe20008410000 */
[----:B------:R-:W-:Y:S01]  /*100f0*/  FMUL.FTZ R13, R13, UR22 ;  /* 0x000000160d0d7c20 */ /* 0x000fe20008410000 */
[----:B------:R-:W-:Y:S01]  /*10100*/  FMUL.FTZ R14, R14, UR22 ;  /* 0x000000160e0e7c20 */ /* 0x000fe20008410000 */
[----:B------:R-:W-:Y:S01]  /*10110*/  FMUL.FTZ R15, R15, UR22 ;  /* 0x000000160f0f7c20 */ /* 0x000fe20008410000 */
[----:B------:R-:W-:Y:S01]  /*10120*/  FMUL.FTZ R16, R16, UR22 ;  /* 0x0000001610107c20 */ /* 0x000fe20008410000 */
[----:B------:R-:W-:Y:S04]  /*10130*/  FMUL.FTZ R17, R17, UR22 ;  /* 0x0000001611117c20 */ /* 0x000fe80008410000 */
[----:B------:R3:W4:Y:S01]  /*10140*/  MUFU.TANH R164, R7 ;  /* 0x0000000700a47308 */ /* 0x0007220000002400 */
[----:B------:R-:W-:Y:S09]  /*10150*/  FMUL.FTZ R18, R18, UR22 ;  /* 0x0000001612127c20 */ /* 0x000ff20008410000 */
[----:B------:R-:W1:Y:S10]  /*10160*/  MUFU.TANH R170, R8 ;  /* 0x0000000800aa7308 */ /* 0x000e740000002400 */
[----:B------:R-:W1:Y:S01]  /*10170*/  MUFU.TANH R171, R9 ;  /* 0x0000000900ab7308 */ /* 0x000e620000002400 */
[----:B---3--:R-:W3:Y:S09]  /*10180*/  LDSM.16.M88.4 R4, [R220+0x7000] ;  /* 0x00700000dc04783b */ /* 0x008ef20000000200 */
[----:B------:R-:W1:Y:S10]  /*10190*/  MUFU.TANH R165, R10 ;  /* 0x0000000a00a57308 */ /* 0x000e740000002400 */
[----:B------:R5:W1:Y:S10]  /*101a0*/  MUFU.TANH R172, R11 ;  /* 0x0000000b00ac7308 */ /* 0x000a740000002400 */
[----:B------:R2:W1:Y:S10]  /*101b0*/  MUFU.TANH R196, R12 ;  /* 0x0000000c00c47308 */ /* 0x0004740000002400 */
[----:B------:R-:W1:Y:S01]  /*101c0*/  MUFU.TANH R3, R3 ;  /* 0x0000000300037308 */ /* 0x000e620000002400 */
[----:B-----5:R-:W5:Y:S01]  /*101d0*/  LDSM.16.M88.4 R8, [R220+0x7800] ;  /* 0x00780000dc08783b */ /* 0x020f620000000200 */
[----:B------:R-:W-:Y:S08]  /*101e0*/  DEPBAR.LE SB0, 0x0 ;  /* 0x000080000000791a */ /* 0x000ff00000000000 */
[----:B------:R1:W1:Y:S01]  /*101f0*/  MUFU.TANH R198, R13 ;  /* 0x0000000d00c67308 */ /* 0x0002620000002400 */
[----:B------:R-:W-:Y:S01]  /*10200*/  BAR.SYNC.DEFER_BLOCKING 0x0 ;  /* 0x0000000000007b1d */ /* 0x000fe20000010000 */
[C---:B---3--:R-:W-:Y:S05]  /*10210*/  HMMA.16816.F32 R20, R188.reuse, R4, R20 ;  /* 0x00000004bc14723c */ /* 0x048fea0000001814 */
[----:B--2---:R-:W-:Y:S03]  /*10220*/  FMUL.FTZ R12, R19, UR22 ;  /* 0x00000016130c7c20 */ /* 0x004fe60008410000 */
[----:B------:R2:W3:Y:S01]  /*10230*/  MUFU.TANH R175, R14 ;  /* 0x0000000e00af7308 */ /* 0x0004e20000002400 */
        /* <DEDUP_REMOVED lines=8> */
[C---:B-----5:R-:W-:Y:S03]  /*102c0*/  HMMA.16816.F32 R28, R188.reuse, R8, R28 ;  /* 0x00000008bc1c723c */ /* 0x060fe6000000181c */
[----:B------:R-:W-:Y:S01]  /*102d0*/  FMUL.FTZ R24, R24, UR22 ;  /* 0x0000001618187c20 */ /* 0x000fe20008410000 */
[----:B------:R-:W-:Y:S01]  /*102e0*/  FMUL.FTZ R25, R25, UR22 ;  /* 0x0000001619197c20 */ /* 0x000fe20008410000 */
[----:B------:R-:W-:Y:S01]  /*102f0*/  FMUL.FTZ R26, R26, UR22 ;  /* 0x000000161a1a7c20 */ /* 0x000fe20008410000 */
[----:B------:R-:W-:Y:S03]  /*10300*/  HMMA.16816.F32 R32, R188, R10, R32 ;  /* 0x0000000abc20723c */ /* 0x000fe60000001820 */
[----:B------:R2:W1:Y:S02]  /*10310*/  MUFU.TANH R173, R18 ;  /* 0x0000001200ad7308 */ /* 0x0004640000002400 */
[----:B------:R-:W-:Y:S08]  /*10320*/  FMUL.FTZ R27, R27, UR22 ;  /* 0x000000161b1b7c20 */ /* 0x000ff00008410000 */
[----:B------:R-:W1:Y:S10]  /*10330*/  MUFU.TANH R12, R12 ;  /* 0x0000000c000c7308 */ /* 0x000e740000002400 */
[----:B------:R-:W1:Y:S01]  /*10340*/  MUFU.TANH R6, R6 ;  /* 0x0000000600067308 */ /* 0x000e620000002400 */
        /* <DEDUP_REMOVED lines=22> */
[----:B------:R-:W1:Y:S01]  /*104b0*/  MUFU.TANH R10, R10 ;  /* 0x0000000a000a7308 */ /* 0x000e620000002400 */
[----:B---34-:R-:W-:Y:S05]  /*104c0*/  @!P0 BRA `(.L_x_3264) ;  /* 0x0000000c00088947 */ /* 0x018fea0003800000 */
        /* <DEDUP_REMOVED lines=44> */
[----:B--2---:R-:W-:Y:S02]  /*10790*/  LEA R14, P1, R7, UR20, 0x2 ;  /* 0x00000014070e7c11 */ /* 0x004fe4000f8210ff */
        /* <DEDUP_REMOVED lines=12> */
[----:B------:R2:W3:Y:S01]  /*10860*/  LDG.E R7, desc[UR26][R4.64] ;  /* 0x0000001a04077981 */ /* 0x0004e2000c1e1900 */
[----:B------:R-:W-:Y:S02]  /*10870*/  USHF.R.S32.HI UR11, URZ, 0x1f, UR36 ;  /* 0x0000001f3f0b7899 */ /* 0x000fe40008011424 */
[----:B------:R-:W-:Y:S01]  /*10880*/  UIMAD UR10, UR9, UR36, URZ ;  /* 0x00000024090a72a4 */ /* 0x000fe2000f8e023f */
[----:B------:R-:W3:Y:S01]  /*10890*/  LDG.E R8, desc[UR26][R8.64] ;  /* 0x0000001a08087981 */ /* 0x000ee2000c1e1900 */
        /* <DEDUP_REMOVED lines=8> */
[----:B--2---:R-:W2:Y:S01]  /*10920*/  LDC.64 R4, c[0x0][0x230] ;  /* 0x00008c00ff047b82 */ /* 0x004ea20000000a00 */
[----:B---3--:R-:W-:Y:S04]  /*10930*/  IMAD.IADD R8, R8, 0x1, -R7 ;  /* 0x0000000108087824 */ /* 0x008fe800078e0a07 */
[C---:B--2---:R-:W-:Y:S01]  /*10940*/  IMAD.WIDE.U32 R14, R8.reuse, R4, R14 ;  /* 0x00000004080e7225 */ /* 0x044fe200078e000e */
[----:B------:R-:W-:Y:S02]  /*10950*/  SHF.R.S32.HI R7, RZ, 0x1f, R8 ;  /* 0x0000001fff077819 */ /* 0x000fe40000011408 */
[----:B------:R-:W-:Y:S03]  /*10960*/  MOV R9, R14 ;  /* 0x0000000e00097202 */ /* 0x000fe60000000f00 */
[----:B------:R-:W-:Y:S04]  /*10970*/  IMAD R7, R7, R4, RZ ;  /* 0x0000000407077224 */ /* 0x000fe800078e02ff */
[----:B------:R-:W-:Y:S04]  /*10980*/  IMAD R7, R8, R5, R7 ;  /* 0x0000000508077224 */ /* 0x000fe800078e0207 */
[----:B------:R-:W-:Y:S07]  /*10990*/  IMAD.IADD R4, R15, 0x1, R7 ;  /* 0x000000010f047824 */ /* 0x000fee00078e0207 */
.L_x_3265:
[----:B------:R3:W-:Y:S01]  /*109a0*/  @P6 STS.128 [R235+0x8000], RZ ;  /* 0x008000ffeb006388 */ /* 0x0007e20000000c00 */
[CC--:B--2---:R-:W-:Y:S01]  /*109b0*/  LEA R24, P0, R9.reuse, R245.reuse, 0x1 ;  /* 0x000000f509187211 */ /* 0x0c4fe200078008ff */
[----:B------:R-:W-:Y:S01]  /*109c0*/  UMOV UR8, UR10 ;  /* 0x0000000a00087c82 */ /* 0x000fe20008000000 */
[C---:B------:R-:W-:Y:S01]  /*109d0*/  IADD3 R8, P1, R9.reuse, UR28, RZ ;  /* 0x0000001c09087c10 */ /* 0x040fe2000ff3e0ff */
[----:B------:R-:W-:Y:S01]  /*109e0*/  UMOV UR9, UR11 ;  /* 0x0000000b00097c82 */ /* 0x000fe20008000000 */
[-C--:B------:R-:W-:Y:S02]  /*109f0*/  LEA.HI.X R25, R9, R244.reuse, R4, 0x1, P0 ;  /* 0x000000f409197211 */ /* 0x080fe400000f0c04 */
[-C--:B------:R-:W-:Y:S02]  /*10a00*/  @!P5 LEA R18, P0, R8, R245.reuse, 0x1 ;  /* 0x000000f50812d211 */ /* 0x080fe400078008ff */
        /* <DEDUP_REMOVED lines=110> */
.L_x_3264:
[----:B------:R-:W-:Y:S01]  /*110f0*/  MOV R4, UR13 ;  /* 0x0000000d00047c02 */ /* 0x000fe20008000f00 */
[----:B--23--:R-:W-:Y:S01]  /*11100*/  LDSM.16.MT88.4 R16, [R228+0x10000] ;  /* 0x01000000e410783b */ /* 0x00cfe20000004200 */
[----:B------:R-:W-:Y:S02]  /*11110*/  UISETP.GT.AND UP2, UPT, UR13, UR12, UPT ;  /* 0x0000000c0d00728c */ /* 0x000fe4000bf44270 */
[----:B------:R-:W-:Y:S01]  /*11120*/  LEA R4, R4, R241, 0x6 ;  /* 0x000000f104047211 */ /* 0x000fe200078e30ff */
[----:B------:R-:W-:Y:S01]  /*11130*/  UMOV UR11, UR35 ;  /* 0x00000023000b7c82 */ /* 0x000fe20008000000 */
[----:B------:R-:W-:Y:S02]  /*11140*/  UMOV UR10, UR34 ;  /* 0x00000022000a7c82 */ /* 0x000fe40008000000 */
[C---:B------:R-:W-:Y:S01]  /*11150*/  IADD3 R7, R4.reuse, 0x1, RZ ;  /* 0x0000000104077810 */ /* 0x040fe20007ffe0ff */
[----:B------:R-:W-:Y:S01]  /*11160*/  LDSM.16.MT88.4 R24, [R226+0x10000] ;  /* 0x01000000e218783b */ /* 0x000fe20000004200 */
[C---:B------:R-:W-:Y:S02]  /*11170*/  IADD3 R5, R4.reuse, 0x8, RZ ;  /* 0x0000000804057810 */ /* 0x040fe40007ffe0ff */
[C---:B------:R-:W-:Y:S02]  /*11180*/  ISETP.GE.AND P4, PT, R7.reuse, R240, PT ;  /* 0x000000f00700720c */ /* 0x040fe40003f86270 */
[----:B------:R-:W-:Y:S02]  /*11190*/  ISETP.GE.AND P5, PT, R7, R238, PT ;  /* 0x000000ee0700720c */ /* 0x000fe40003fa6270 */
[C---:B------:R-:W-:Y:S01]  /*111a0*/  ISETP.GE.AND P2, PT, R5.reuse, R240, PT ;  /* 0x000000f00500720c */ /* 0x040fe20003f46270 */
[----:B------:R-:W-:Y:S01]  /*111b0*/  LDSM.16.MT88.4 R32, [R225+0x10000] ;  /* 0x01000000e120783b */ /* 0x000fe20000004200 */
[----:B------:R-:W-:Y:S02]  /*111c0*/  ISETP.GE.AND P6, PT, R5, R238, PT ;  /* 0x000000ee0500720c */ /* 0x000fe40003fc6270 */
[C---:B------:R-:W-:Y:S02]  /*111d0*/  ISETP.GE.AND P1, PT, R4.reuse, R240, PT ;  /* 0x000000f00400720c */ /* 0x040fe40003f26270 */
[C---:B------:R-:W-:Y:S02]  /*111e0*/  ISETP.GE.AND P0, PT, R4.reuse, R238, PT ;  /* 0x000000ee0400720c */ /* 0x040fe40003f06270 */
[C---:B------:R-:W-:Y:S02]  /*111f0*/  ISETP.GE.OR P4, PT, R7.reuse, R239, !P4 ;  /* 0x000000ef0700720c */ /* 0x040fe40006786670 */
[----:B------:R-:W-:Y:S02]  /*11200*/  ISETP.GE.OR P5, PT, R7, R237, !P5 ;  /* 0x000000ed0700720c */ /* 0x000fe40006fa6670 */
[C---:B------:R-:W-:Y:S02]  /*11210*/  ISETP.GE.OR P2, PT, R5.reuse, R239, !P2 ;  /* 0x000000ef0500720c */ /* 0x040fe40005746670 */
[----:B------:R-:W-:Y:S02]  /*11220*/  ISETP.GE.OR P6, PT, R5, R237, !P6 ;  /* 0x000000ed0500720c */ /* 0x000fe400077c6670 */
[C---:B------:R-:W-:Y:S02]  /*11230*/  ISETP.GE.OR P1, PT, R4.reuse, R239, !P1 ;  /* 0x000000ef0400720c */ /* 0x040fe40004f26670 */
[C---:B------:R-:W-:Y:S02]  /*11240*/  ISETP.GE.OR P0, PT, R4.reuse, R237, !P0 ;  /* 0x000000ed0400720c */ /* 0x040fe40004706670 */
[C---:B------:R-:W-:Y:S02]  /*11250*/  IADD3 R7, R4.reuse, 0x10, RZ ;  /* 0x0000001004077810 */ /* 0x040fe40007ffe0ff */
[C---:B------:R-:W-:Y:S02]  /*11260*/  IADD3 R5, R4.reuse, 0x9, RZ ;  /* 0x0000000904057810 */ /* 0x040fe40007ffe0ff */
[----:B-1----:R-:W-:Y:S02]  /*11270*/  FSEL R9, R3, -INF , !P1 ;  /* 0xff80000003097808 */ /* 0x002fe40004800000 */
[----:B------:R-:W-:Y:S02]  /*11280*/  FSEL R169, R169, -INF , !P0 ;  /* 0xff800000a9a97808 */ /* 0x000fe40004000000 */
[-C--:B------:R-:W-:Y:S02]  /*11290*/  ISETP.GE.AND P0, PT, R7, R240.reuse, PT ;  /* 0x000000f00700720c */ /* 0x080fe40003f06270 */
[C---:B------:R-:W-:Y:S02]  /*112a0*/  ISETP.GE.AND P3, PT, R5.reuse, R240, PT ;  /* 0x000000f00500720c */ /* 0x040fe40003f66270 */
[CC--:B------:R-:W-:Y:S02]  /*112b0*/  ISETP.GE.AND P1, PT, R5.reuse, R238.reuse, PT ;  /* 0x000000ee0500720c */ /* 0x0c0fe40003f26270 */
[C---:B------:R-:W-:Y:S02]  /*112c0*/  ISETP.GE.OR P3, PT, R5.reuse, R239, !P3 ;  /* 0x000000ef0500720c */ /* 0x040fe40005f66670 */
[----:B------:R-:W-:Y:S02]  /*112d0*/  ISETP.GE.OR P1, PT, R5, R237, !P1 ;  /* 0x000000ed0500720c */ /* 0x000fe40004f26670 */
[----:B------:R-:W-:Y:S02]  /*112e0*/  ISETP.GE.OR P0, PT, R7, R239, !P0 ;  /* 0x000000ef0700720c */ /* 0x000fe40004706670 */
[C---:B------:R-:W-:Y:S02]  /*112f0*/  IADD3 R5, R4.reuse, 0x11, RZ ;  /* 0x0000001104057810 */ /* 0x040fe40007ffe0ff */
[----:B------:R-:W-:Y:S02]  /*11300*/  IADD3 R3, R4, 0x18, RZ ;  /* 0x0000001804037810 */ /* 0x000fe40007ffe0ff */
[----:B------:R-:W-:Y:S02]  /*11310*/  FSEL R170, R170, -INF , !P2 ;  /* 0xff800000aaaa7808 */ /* 0x000fe40005000000 */
[----:B------:R-:W-:Y:S02]  /*11320*/  FSEL R171, R171, -INF , !P3 ;  /* 0xff800000abab7808 */ /* 0x000fe40005800000 */
[----:B------:R-:W-:Y:S02]  /*11330*/  FSEL R196, R196, -INF , !P0 ;  /* 0xff800000c4c47808 */ /* 0x000fe40004000000 */
[C---:B------:R-:W-:Y:S02]  /*11340*/  ISETP.GE.AND P3, PT, R5.reuse, R238, PT ;  /* 0x000000ee0500720c */ /* 0x040fe40003f66270 */
[-C--:B------:R-:W-:Y:S02]  /*11350*/  ISETP.GE.AND P2, PT, R5, R240.reuse, PT ;  /* 0x000000f00500720c */ /* 0x080fe40003f46270 */
[----:B------:R-:W-:Y:S02]  /*11360*/  ISETP.GE.AND P0, PT, R3, R240, PT ;  /* 0x000000f00300720c */ /* 0x000fe40003f06270 */
[C---:B------:R-:W-:Y:S02]  /*11370*/  ISETP.GE.OR P3, PT, R5.reuse, R237, !P3 ;  /* 0x000000ed0500720c */ /* 0x040fe40005f66670 */
[-C--:B------:R-:W-:Y:S02]  /*11380*/  ISETP.GE.OR P2, PT, R5, R239.reuse, !P2 ;  /* 0x000000ef0500720c */ /* 0x080fe40005746670 */
[----:B------:R-:W-:Y:S02]  /*11390*/  ISETP.GE.OR P0, PT, R3, R239, !P0 ;  /* 0x000000ef0300720c */ /* 0x000fe40004706670 */
[----:B------:R-:W-:Y:S02]  /*113a0*/  IADD3 R5, R4, 0x19, RZ ;  /* 0x0000001904057810 */ /* 0x000fe40007ffe0ff */
[----:B------:R-:W-:Y:S02]  /*113b0*/  FSEL R168, R168, -INF , !P4 ;  /* 0xff800000a8a87808 */ /* 0x000fe40006000000 */
[----:B------:R-:W-:Y:S02]  /*113c0*/  FSEL R8, R164, -INF , !P5 ;  /* 0xff800000a4087808 */ /* 0x000fe40006800000 */
[----:B------:R-:W-:Y:S02]  /*113d0*/  FSEL R197, R197, -INF , !P0 ;  /* 0xff800000c5c57808 */ /* 0x000fe40004000000 */
[----:B------:R-:W-:Y:S02]  /*113e0*/  ISETP.GE.AND P4, PT, R7, R238, PT ;  /* 0x000000ee0700720c */ /* 0x000fe40003f86270 */
[C---:B------:R-:W-:Y:S02]  /*113f0*/  ISETP.GE.AND P5, PT, R5.reuse, R240, PT ;  /* 0x000000f00500720c */ /* 0x040fe40003fa6270 */
[-C--:B------:R-:W-:Y:S02]  /*11400*/  ISETP.GE.AND P0, PT, R5, R238.reuse, PT ;  /* 0x000000ee0500720c */ /* 0x080fe40003f06270 */
[----:B------:R-:W-:Y:S02]  /*11410*/  IADD3 R11, R4, 0x20, RZ ;  /* 0x00000020040b7810 */ /* 0x000fe40007ffe0ff */
[----:B------:R-:W-:Y:S02]  /*11420*/  FSEL R198, R198, -INF , !P2 ;  /* 0xff800000c6c67808 */ /* 0x000fe40005000000 */
[-C--:B------:R-:W-:Y:S02]  /*11430*/  ISETP.GE.OR P4, PT, R7, R237.reuse, !P4 ;  /* 0x000000ed0700720c */ /* 0x080fe40006786670 */
[----:B------:R-:W-:Y:S02]  /*11440*/  ISETP.GE.OR P0, PT, R5, R237, !P0 ;  /* 0x000000ed0500720c */ /* 0x000fe40004706670 */
[----:B------:R-:W-:Y:S02]  /*11450*/  ISETP.GE.AND P2, PT, R3, R238, PT ;  /* 0x000000ee0300720c */ /* 0x000fe40003f46270 */
[----:B------:R-:W-:Y:S02]  /*11460*/  ISETP.GE.OR P5, PT, R5, R239, !P5 ;  /* 0x000000ef0500720c */ /* 0x000fe40006fa6670 */
[----:B------:R-:W-:Y:S02]  /*11470*/  FSEL R7, R165, -INF , !P6 ;  /* 0xff800000a5077808 */ /* 0x000fe40007000000 */
[----:B------:R-:W-:Y:S02]  /*11480*/  FSEL R5, R172, -INF , !P1 ;  /* 0xff800000ac057808 */ /* 0x000fe40004800000 */
[C---:B------:R-:W-:Y:S02]  /*11490*/  ISETP.GE.AND P6, PT, R11.reuse, R240, PT ;  /* 0x000000f00b00720c */ /* 0x040fe40003fc6270 */
[----:B------:R-:W-:Y:S02]  /*114a0*/  ISETP.GE.AND P1, PT, R11, R238, PT ;  /* 0x000000ee0b00720c */ /* 0x000fe40003f26270 */
[----:B------:R-:W-:Y:S02]  /*114b0*/  ISETP.GE.OR P2, PT, R3, R237, !P2 ;  /* 0x000000ed0300720c */ /* 0x000fe40005746670 */
[----:B------:R-:W-:Y:S02]  /*114c0*/  IADD3 R3, R4, 0x21, RZ ;  /* 0x0000002104037810 */ /* 0x000fe40007ffe0ff */
[C---:B------:R-:W-:Y:S02]  /*114d0*/  ISETP.GE.OR P6, PT, R11.reuse, R239, !P6 ;  /* 0x000000ef0b00720c */ /* 0x040fe400077c6670 */
[----:B------:R-:W-:Y:S02]  /*114e0*/  ISETP.GE.OR P1, PT, R11, R237, !P1 ;  /* 0x000000ed0b00720c */ /* 0x000fe40004f26670 */
[----:B------:R-:W-:Y:S02]  /*114f0*/  FMNMX.FTZ R11, R9, R0, !PT ;  /* 0x00000000090b7209 */ /* 0x000fe40007810000 */
[----:B------:R-:W-:Y:S02]  /*11500*/  FSEL R199, R199, -INF , !P5 ;  /* 0xff800000c7c77808 */ /* 0x000fe40006800000 */
[CC--:B------:R-:W-:Y:S02]  /*11510*/  ISETP.GE.AND P5, PT, R3.reuse, R240.reuse, PT ;  /* 0x000000f00300720c */ /* 0x0c0fe40003fa6270 */
[----:B------:R-:W-:Y:S02]  /*11520*/  FMNMX.FTZ R11, R168, R11, !PT ;  /* 0x0000000ba80b7209 */ /* 0x000fe40007810000 */
[----:B------:R-:W-:Y:S02]  /*11530*/  ISETP.GE.OR P5, PT, R3, R239, !P5 ;  /* 0x000000ef0300720c */ /* 0x000fe40006fa6670 */
[----:B------:R-:W-:Y:S02]  /*11540*/  IADD3 R13, R4, 0x28, RZ ;  /* 0x00000028040d7810 */ /* 0x000fe40007ffe0ff */
[----:B------:R-:W-:Y:S02]  /*11550*/  FMNMX.FTZ R11, R170, R11, !PT ;  /* 0x0000000baa0b7209 */ /* 0x000fe40007810000 */
[----:B------:R-:W-:Y:S02]  /*11560*/  FSEL R175, R175, -INF , !P4 ;  /* 0xff800000afaf7808 */ /* 0x000fe40006000000 */
[----:B------:R-:W-:Y:S02]  /*11570*/  FSEL R207, R207, -INF , !P5 ;  /* 0xff800000cfcf7808 */ /* 0x000fe40006800000 */
[C---:B------:R-:W-:Y:S02]  /*11580*/  ISETP.GE.AND P4, PT, R13.reuse, R240, PT ;  /* 0x000000f00d00720c */ /* 0x040fe40003f86270 */
[----:B------:R-:W-:Y:S02]  /*11590*/  ISETP.GE.AND P5, PT, R13, R238, PT ;  /* 0x000000ee0d00720c */ /* 0x000fe40003fa6270 */
[----:B------:R-:W-:Y:S02]  /*115a0*/  FMNMX.FTZ R11, R171, R11, !PT ;  /* 0x0000000bab0b7209 */ /* 0x000fe40007810000 */
[C---:B------:R-:W-:Y:S02]  /*115b0*/  ISETP.GE.OR P5, PT, R13.reuse, R237, !P5 ;  /* 0x000000ed0d00720c */ /* 0x040fe40006fa6670 */
[----:B------:R-:W-:Y:S02]  /*115c0*/  ISETP.GE.OR P4, PT, R13, R239, !P4 ;  /* 0x000000ef0d00720c */ /* 0x000fe40006786670 */
[----:B------:R-:W-:Y:S02]  /*115d0*/  FMNMX.FTZ R13, R196, R11, !PT ;  /* 0x0000000bc40d7209 */ /* 0x000fe40007810000 */
[----:B------:R-:W-:Y:S02]  /*115e0*/  FMNMX.FTZ R11, R169, R2, !PT ;  /* 0x00000002a90b7209 */ /* 0x000fe40007810000 */
[----:B------:R-:W-:Y:S02]  /*115f0*/  FMNMX.FTZ R13, R198, R13, !PT ;  /* 0x0000000dc60d7209 */ /* 0x000fe40007810000 */
[----:B------:R-:W-:Y:S02]  /*11600*/  FMNMX.FTZ R11, R8, R11, !PT ;  /* 0x0000000b080b7209 */ /* 0x000fe40007810000 */
[----:B------:R-:W-:Y:S02]  /*11610*/  FSEL R248, R6, -INF , !P6 ;  /* 0xff80000006f87808 */ /* 0x000fe40007000000 */
[----:B------:R-:W-:Y:S02]  /*11620*/  IADD3 R6, R4, 0x29, RZ ;  /* 0x0000002904067810 */ /* 0x000fe40007ffe0ff */
[----:B------:R-:W-:Y:S02]  /*11630*/  FMNMX.FTZ R13, R197, R13, !PT ;  /* 0x0000000dc50d7209 */ /* 0x000fe40007810000 */
[----:B------:R-:W-:Y:S02]  /*11640*/  FSEL R174, R174, -INF , !P3 ;  /* 0xff800000aeae7808 */ /* 0x000fe40005800000 */
[----:B------:R-:W-:Y:S02]  /*11650*/  FMNMX.FTZ R11, R7, R11, !PT ;  /* 0x0000000b070b7209 */ /* 0x000fe40007810000 */
[----:B------:R-:W-:Y:S02]  /*11660*/  ISETP.GE.AND P6, PT, R3, R238, PT ;  /* 0x000000ee0300720c */ /* 0x000fe40003fc6270 */
[----:B------:R-:W-:Y:S02]  /*11670*/  ISETP.GE.AND P3, PT, R6, R240, PT ;  /* 0x000000f00600720c */ /* 0x000fe40003f66270 */
[----:B------:R-:W-:Y:S02]  /*11680*/  FMNMX.FTZ R13, R199, R13, !PT ;  /* 0x0000000dc70d7209 */ /* 0x000fe40007810000 */
[----:B------:R-:W-:Y:S02]  /*11690*/  FMNMX.FTZ R11, R5, R11, !PT ;  /* 0x0000000b050b7209 */ /* 0x000fe40007810000 */
[----:B------:R-:W-:Y:S02]  /*116a0*/  ISETP.GE.OR P6, PT, R3, R237, !P6 ;  /* 0x000000ed0300720c */ /* 0x000fe400077c6670 */
[----:B------:R-:W-:Y:S02]  /*116b0*/  FSEL R206, R206, -INF , !P4 ;  /* 0xff800000cece7808 */ /* 0x000fe40006000000 */
[----:B------:R-:W-:Y:S02]  /*116c0*/  ISETP.GE.OR P3, PT, R6, R239, !P3 ;  /* 0x000000ef0600720c */ /* 0x000fe40005f66670 */
[----:B------:R-:W-:Y:S02]  /*116d0*/  FSEL R172, R12, -INF , !P0 ;  /* 0xff8000000cac7808 */ /* 0x000fe40004000000 */
[----:B------:R-:W-:Y:S02]  /*116e0*/  IADD3 R3, R4, 0x30, RZ ;  /* 0x0000003004037810 */ /* 0x000fe40007ffe0ff */
[----:B------:R-:W-:Y:S02]  /*116f0*/  ISETP.GE.AND P4, PT, R6, R238, PT ;  /* 0x000000ee0600720c */ /* 0x000fe40003f86270 */
[----:B------:R-:W-:Y:S02]  /*11700*/  FMNMX.FTZ R12, R248, R13, !PT ;  /* 0x0000000df80c7209 */ /* 0x000fe40007810000 */
[----:B------:R-:W-:Y:S02]  /*11710*/  FMNMX.FTZ R11, R175, R11, !PT ;  /* 0x0000000baf0b7209 */ /* 0x000fe40007810000 */
[----:B------:R-:W-:Y:S02]  /*11720*/  FSEL R173, R173, -INF , !P2 ;  /* 0xff800000adad7808 */ /* 0x000fe40005000000 */
[----:B------:R-:W-:Y:S02]  /*11730*/  FSEL R205, R205, -INF , !P3 ;  /* 0xff800000cdcd7808 */ /* 0x000fe40005800000 */
[C---:B------:R-:W-:Y:S02]  /*11740*/  ISETP.GE.AND P2, PT, R3.reuse, R240, PT ;  /* 0x000000f00300720c */ /* 0x040fe40003f46270 */
[----:B------:R-:W-:Y:S02]  /*11750*/  ISETP.GE.OR P4, PT, R6, R237, !P4 ;  /* 0x000000ed0600720c */ /* 0x000fe40006786670 */
[----:B------:R-:W-:Y:S02]  /*11760*/  ISETP.GE.AND P3, PT, R3, R238, PT ;  /* 0x000000ee0300720c */ /* 0x000fe40003f66270 */
[----:B------:R-:W-:Y:S02]  /*11770*/  IADD3 R6, R4, 0x31, RZ ;  /* 0x0000003104067810 */ /* 0x000fe40007ffe0ff */
[----:B------:R-:W-:Y:S02]  /*11780*/  FMNMX.FTZ R12, R207, R12, !PT ;  /* 0x0000000ccf0c7209 */ /* 0x000fe40007810000 */
[----:B------:R-:W-:Y:S02]  /*11790*/  FMNMX.FTZ R11, R174, R11, !PT ;  /* 0x0000000bae0b7209 */ /* 0x000fe40007810000 */
[C---:B------:R-:W-:Y:S02]  /*117a0*/  ISETP.GE.OR P2, PT, R3.reuse, R239, !P2 ;  /* 0x000000ef0300720c */ /* 0x040fe40005746670 */
[----:B------:R-:W-:Y:S02]  /*117b0*/  ISETP.GE.OR P3, PT, R3, R237, !P3 ;  /* 0x000000ed0300720c */ /* 0x000fe40005f66670 */
[----:B------:R-:W-:Y:S02]  /*117c0*/  IADD3 R3, R4, 0x38, RZ ;  /* 0x0000003804037810 */ /* 0x000fe40007ffe0ff */
[----:B------:R-:W-:Y:S02]  /*117d0*/  ISETP.GE.AND P0, PT, R6, R240, PT ;  /* 0x000000f00600720c */ /* 0x000fe40003f06270 */
[----:B------:R-:W-:Y:S02]  /*117e0*/  FMNMX.FTZ R12, R206, R12, !PT ;  /* 0x0000000cce0c7209 */ /* 0x000fe40007810000 */
[----:B------:R-:W-:Y:S02]  /*117f0*/  FMNMX.FTZ R11, R173, R11, !PT ;  /* 0x0000000bad0b7209 */ /* 0x000fe40007810000 */
[----:B------:R-:W-:Y:S02]  /*11800*/  FSEL R184, R184, -INF , !P2 ;  /* 0xff800000b8b87808 */ /* 0x000fe40005000000 */
[----:B------:R-:W-:Y:S02]  /*11810*/  IADD3 R4, R4, 0x39, RZ ;  /* 0x0000003904047810 */ /* 0x000fe40007ffe0ff */
[----:B------:R-:W-:Y:S02]  /*11820*/  FMNMX.FTZ R12, R205, R12, !PT ;  /* 0x0000000ccd0c7209 */ /* 0x000fe40007810000 */
[-C--:B------:R-:W-:Y:S02]  /*11830*/  ISETP.GE.AND P2, PT, R3, R240.reuse, PT ;  /* 0x000000f00300720c */ /* 0x080fe40003f46270 */
[----:B------:R-:W-:Y:S02]  /*11840*/  ISETP.GE.OR P0, PT, R6, R239, !P0 ;  /* 0x000000ef0600720c */ /* 0x000fe40004706670 */
[----:B------:R-:W-:Y:S02]  /*11850*/  FMNMX.FTZ R11, R172, R11, !PT ;  /* 0x0000000bac0b7209 */ /* 0x000fe40007810000 */
[----:B------:R-:W-:Y:S02]  /*11860*/  FSEL R204, R204, -INF , !P1 ;  /* 0xff800000cccc7808 */ /* 0x000fe40004800000 */
[----:B------:R-:W-:Y:S02]  /*11870*/  ISETP.GE.AND P1, PT, R4, R240, PT ;  /* 0x000000f00400720c */ /* 0x000fe40003f26270 */
[----:B------:R-:W-:Y:S02]  /*11880*/  FMNMX.FTZ R12, R184, R12, !PT ;  /* 0x0000000cb80c7209 */ /* 0x000fe40007810000 */
[----:B------:R-:W-:Y:S02]  /*11890*/  FSEL R183, R183, -INF , !P0 ;  /* 0xff800000b7b77808 */ /* 0x000fe40004000000 */
[----:B------:R-:W-:Y:S02]  /*118a0*/  ISETP.GE.OR P2, PT, R3, R239, !P2 ;  /* 0x000000ef0300720c */ /* 0x000fe40005746670 */
[----:B------:R-:W-:Y:S02]  /*118b0*/  FSEL R187, R187, -INF , !P6 ;  /* 0xff800000bbbb7808 */ /* 0x000fe40007000000 */
[----:B------:R-:W-:Y:S02]  /*118c0*/  FMNMX.FTZ R11, R204, R11, !PT ;  /* 0x0000000bcc0b7209 */ /* 0x000fe40007810000 */
[----:B------:R-:W-:Y:S02]  /*118d0*/  ISETP.GE.OR P1, PT, R4, R239, !P1 ;  /* 0x000000ef0400720c */ /* 0x000fe40004f26670 */
[----:B------:R-:W-:Y:S02]  /*118e0*/  FSEL R182, R182, -INF , !P2 ;  /* 0xff800000b6b67808 */ /* 0x000fe40005000000 */
[----:B------:R-:W-:Y:S02]  /*118f0*/  FMNMX.FTZ R12, R183, R12, !PT ;  /* 0x0000000cb70c7209 */ /* 0x000fe40007810000 */
[----:B------:R-:W-:Y:S02]  /*11900*/  FSEL R186, R186, -INF , !P5 ;  /* 0xff800000baba7808 */ /* 0x000fe40006800000 */
[----:B------:R-:W-:Y:S02]  /*11910*/  FMNMX.FTZ R11, R187, R11, !PT ;  /* 0x0000000bbb0b7209 */ /* 0x000fe40007810000 */
[----:B------:R-:W-:Y:S02]  /*11920*/  FSEL R180, R180, -INF , !P1 ;  /* 0xff800000b4b47808 */ /* 0x000fe40004800000 */
[----:B------:R-:W-:Y:S02]  /*11930*/  FMNMX.FTZ R13, R182, R12, !PT ;  /* 0x0000000cb60d7209 */ /* 0x000fe40007810000 */
[-C--:B------:R-:W-:Y:S02]  /*11940*/  ISETP.GE.AND P1, PT, R3, R238.reuse, PT ;  /* 0x000000ee0300720c */ /* 0x080fe40003f26270 */
[----:B------:R-:W-:Y:S02]  /*11950*/  FSEL R185, R185, -INF , !P4 ;  /* 0xff800000b9b97808 */ /* 0x000fe40006000000 */
[----:B------:R-:W-:Y:S02]  /*11960*/  FMNMX.FTZ R12, R186, R11, !PT ;  /* 0x0000000bba0c7209 */ /* 0x000fe40007810000 */
[C---:B------:R-:W-:Y:S02]  /*11970*/  ISETP.GE.AND P0, PT, R6.reuse, R238, PT ;  /* 0x000000ee0600720c */ /* 0x040fe40003f06270 */
[-C--:B------:R-:W-:Y:S02]  /*11980*/  ISETP.GE.OR P1, PT, R3, R237.reuse, !P1 ;  /* 0x000000ed0300720c */ /* 0x080fe40004f26670 */
[----:B------:R-:W-:Y:S02]  /*11990*/  FSEL R179, R179, -INF , !P3 ;  /* 0xff800000b3b37808 */ /* 0x000fe40005800000 */
[----:B------:R-:W-:Y:S02]  /*119a0*/  FMNMX.FTZ R3, R185, R12, !PT ;  /* 0x0000000cb9037209 */ /* 0x000fe40007810000 */
[----:B------:R-:W-:Y:S02]  /*119b0*/  ISETP.GE.OR P0, PT, R6, R237, !P0 ;  /* 0x000000ed0600720c */ /* 0x000fe40004706670 */
[----:B------:R-:W-:Y:S02]  /*119c0*/  FMNMX.FTZ R3, R179, R3, !PT ;  /* 0x00000003b3037209 */ /* 0x000fe40007810000 */
[----:B------:R-:W-:Y:S02]  /*119d0*/  FSEL R178, R178, -INF , !P0 ;  /* 0xff800000b2b27808 */ /* 0x000fe40004000000 */
[----:B------:R-:W-:Y:S02]  /*119e0*/  ISETP.GE.AND P2, PT, R4, R238, PT ;  /* 0x000000ee0400720c */ /* 0x000fe40003f46270 */
[----:B------:R-:W-:Y:S02]  /*119f0*/  FSEL R176, R176, -INF , !P1 ;  /* 0xff800000b0b07808 */ /* 0x000fe40004800000 */
[----:B------:R-:W-:Y:S02]  /*11a00*/  FMNMX.FTZ R3, R178, R3, !PT ;  /* 0x00000003b2037209 */ /* 0x000fe40007810000 */
[----:B------:R-:W-:Y:S02]  /*11a10*/  ISETP.GE.OR P2, PT, R4, R237, !P2 ;  /* 0x000000ed0400720c */ /* 0x000fe40005746670 */
[----:B------:R-:W-:Y:S02]  /*11a20*/  FMNMX.FTZ R11, R180, R13, !PT ;  /* 0x0000000db40b7209 */ /* 0x000fe40007810000 */
[----:B------:R-:W-:Y:S02]  /*11a30*/  FSEL R165, R10, -INF , !P2 ;  /* 0xff8000000aa57808 */ /* 0x000fe40005000000 */
[----:B------:R-:W-:Y:S01]  /*11a40*/  FMNMX.FTZ R3, R176, R3, !PT ;  /* 0x00000003b0037209 */ /* 0x000fe20007810000 */
[----:B------:R-:W-:Y:S03]  /*11a50*/  SHFL.BFLY PT, R6, R11, 0x2, 0x1f ;  /* 0x0c401f000b067f89 */ /* 0x000fe600000e0000 */
[----:B------:R-:W-:Y:S05]  /*11a60*/  FMNMX.FTZ R3, R165, R3, !PT ;  /* 0x00000003a5037209 */ /* 0x000fea0007810000 */
[----:B------:R-:W1:Y:S02]  /*11a70*/  SHFL.BFLY PT, R4, R3, 0x2, 0x1f ;  /* 0x0c401f0003047f89 */ /* 0x000e6400000e0000 */
[----:B-1----:R-:W-:Y:S02]  /*11a80*/  FMNMX.FTZ R4, R3, R4, !PT ;  /* 0x0000000403047209 */ /* 0x002fe40007810000 */
[----:B------:R-:W-:Y:S04]  /*11a90*/  FMNMX.FTZ R6, R11, R6, !PT ;  /* 0x000000060b067209 */ /* 0x000fe80007810000 */
[----:B------:R-:W1:Y:S08]  /*11aa0*/  SHFL.BFLY PT, R3, R4, 0x1, 0x1f ;  /* 0x0c201f0004037f89 */ /* 0x000e7000000e0000 */
[----:B------:R-:W2:Y:S01]  /*11ab0*/  SHFL.BFLY PT, R164, R6, 0x1, 0x1f ;  /* 0x0c201f0006a47f89 */ /* 0x000ea200000e0000 */
[----:B-1----:R-:W-:Y:S02]  /*11ac0*/  FMNMX.FTZ R3, R4, R3, !PT ;  /* 0x0000000304037209 */ /* 0x002fe40007810000 */
[----:B--2---:R-:W-:Y:S03]  /*11ad0*/  FMNMX.FTZ R164, R6, R164, !PT ;  /* 0x000000a406a47209 */ /* 0x004fe60007810000 */
[C---:B------:R-:W-:Y:S01]  /*11ae0*/  FMUL.FTZ R177, R3.reuse, UR4 ;  /* 0x0000000403b17c20 */ /* 0x040fe20008410000 */
[----:B------:R-:W-:Y:S02]  /*11af0*/  FSETP.NEU.FTZ.AND P0, PT, R3, -INF , PT ;  /* 0xff8000000300780b */ /* 0x000fe40003f1d000 */
[C---:B------:R-:W-:Y:S01]  /*11b00*/  FSETP.NEU.FTZ.AND P1, PT, R164.reuse, -INF , PT ;  /* 0xff800000a400780b */ /* 0x040fe20003f3d000 */
[C---:B------:R-:W-:Y:S01]  /*11b10*/  FMUL.FTZ R181, R164.reuse, UR4 ;  /* 0x00000004a4b57c20 */ /* 0x040fe20008410000 */
[----:B------:R-:W-:Y:S02]  /*11b20*/  FSEL R177, R177, RZ, P0 ;  /* 0x000000ffb1b17208 */ /* 0x000fe40000000000 */
[----:B------:R-:W-:Y:S02]  /*11b30*/  FSEL R4, R164, RZ, P1 ;  /* 0x000000ffa4047208 */ /* 0x000fe40000800000 */
[----:B------:R-:W-:Y:S01]  /*11b40*/  FSEL R181, R181, RZ, P1 ;  /* 0x000000ffb5b57208 */ /* 0x000fe20000800000 */
[--C-:B------:R-:W-:Y:S01]  /*11b50*/  FFMA.FTZ R195, R169, UR4, -R177.reuse ;  /* 0x00000004a9c37c23 */ /* 0x100fe200080108b1 */
[----:B------:R-:W-:Y:S01]  /*11b60*/  FFMA.FTZ R189, R8, UR4, -R177 ;  /* 0x0000000408bd7c23 */ /* 0x000fe200080108b1 */
[----:B------:R-:W-:Y:S01]  /*11b70*/  FADD.FTZ R4, -R4, R0 ;  /* 0x0000000004047221 */ /* 0x000fe20000010100 */
[----:B------:R-:W-:Y:S01]  /*11b80*/  FSEL R0, R3, RZ, P0 ;  /* 0x000000ff03007208 */ /* 0x000fe20000000000 */
[--C-:B------:R-:W-:Y:S01]  /*11b90*/  FFMA.FTZ R194, R9, UR4, -R181.reuse ;  /* 0x0000000409c27c23 */ /* 0x100fe200080108b5 */
[--C-:B------:R-:W-:Y:S01]  /*11ba0*/  FFMA.FTZ R192, R168, UR4, -R181.reuse ;  /* 0x00000004a8c07c23 */ /* 0x100fe200080108b5 */
[--C-:B------:R-:W-:Y:S01]  /*11bb0*/  FFMA.FTZ R191, R170, UR4, -R181.reuse ;  /* 0x00000004aabf7c23 */ /* 0x100fe200080108b5 */
[----:B------:R-:W-:Y:S01]  /*11bc0*/  FFMA.FTZ R190, R171, UR4, -R181 ;  /* 0x00000004abbe7c23 */ /* 0x000fe200080108b5 */
[----:B------:R-:W-:Y:S01]  /*11bd0*/  FADD.FTZ R0, -R0, R2 ;  /* 0x0000000200007221 */ /* 0x000fe20000010100 */
[--C-:B------:R-:W-:Y:S01]  /*11be0*/  FFMA.FTZ R188, R7, UR4, -R177.reuse ;  /* 0x0000000407bc7c23 */ /* 0x100fe200080108b1 */
[--C-:B------:R-:W-:Y:S01]  /*11bf0*/  FFMA.FTZ R193, R5, UR4, -R177.reuse ;  /* 0x0000000405c17c23 */ /* 0x100fe200080108b1 */
[----:B------:R-:W-:Y:S01]  /*11c00*/  FMUL.FTZ R4, R4, UR4 ;  /* 0x0000000404047c20 */ /* 0x000fe20008410000 */
[----:B------:R-:W-:Y:S01]  /*11c10*/  FMUL.FTZ R0, R0, UR4 ;  /* 0x0000000400007c20 */ /* 0x000fe20008410000 */
[----:B------:R-:W-:Y:S01]  /*11c20*/  MUFU.EX2 R194, R194 ;  /* 0x000000c200c27308 */ /* 0x000fe20000000800 */
[--C-:B------:R-:W-:Y:S01]  /*11c30*/  FFMA.FTZ R200, R175, UR4, -R177.reuse ;  /* 0x00000004afc87c23 */ /* 0x100fe200080108b1 */
[--C-:B------:R-:W-:Y:S01]  /*11c40*/  FFMA.FTZ R201, R174, UR4, -R177.reuse ;  /* 0x00000004aec97c23 */ /* 0x100fe200080108b1 */
[--C-:B------:R-:W-:Y:S01]  /*11c50*/  FFMA.FTZ R202, R173, UR4, -R177.reuse ;  /* 0x00000004adca7c23 */ /* 0x100fe200080108b1 */
[----:B------:R-:W-:Y:S01]  /*11c60*/  FFMA.FTZ R203, R172, UR4, -R177 ;  /* 0x00000004accb7c23 */ /* 0x000fe200080108b1 */
[--C-:B------:R-:W-:Y:S01]  /*11c70*/  FFMA.FTZ R252, R184, UR4, -R181.reuse ;  /* 0x00000004b8fc7c23 */ /* 0x100fe200080108b5 */
[----:B------:R-:W-:Y:S01]  /*11c80*/  LDSM.16.MT88.4 R172, [R225+0x14800] ;  /* 0x01480000e1ac783b */ /* 0x000fe20000004200 */
[--C-:B------:R-:W-:Y:S03]  /*11c90*/  FFMA.FTZ R183, R183, UR4, -R181.reuse ;  /* 0x00000004b7b77c23 */ /* 0x100fe600080108b5 */
[----:B------:R-:W1:Y:S01]  /*11ca0*/  MUFU.EX2 R192, R192 ;  /* 0x000000c000c07308 */ /* 0x000e620000000800 */
[----:B------:R-:W-:Y:S01]  /*11cb0*/  FFMA.FTZ R182, R182, UR4, -R181 ;  /* 0x00000004b6b67c23 */ /* 0x000fe200080108b5 */
[--C-:B------:R-:W-:Y:S01]  /*11cc0*/  FFMA.FTZ R179, R179, UR4, -R177.reuse ;  /* 0x00000004b3b37c23 */ /* 0x100fe200080108b1 */
[--C-:B------:R-:W-:Y:S01]  /*11cd0*/  FFMA.FTZ R178, R178, UR4, -R177.reuse ;  /* 0x00000004b2b27c23 */ /* 0x100fe200080108b1 */
[----:B------:R-:W-:Y:S01]  /*11ce0*/  FFMA.FTZ R176, R176, UR4, -R177 ;  /* 0x00000004b0b07c23 */ /* 0x000fe200080108b1 */
[--C-:B------:R-:W-:Y:S01]  /*11cf0*/  FFMA.FTZ R196, R196, UR4, -R181.reuse ;  /* 0x00000004c4c47c23 */ /* 0x100fe200080108b5 */
        /* <DEDUP_REMOVED lines=8> */
[----:B------:R-:W-:Y:S01]  /*11d80*/  FFMA.FTZ R181, R180, UR4, -R181 ;  /* 0x00000004b4b57c23 */ /* 0x000fe200080108b5 */
[--C-:B------:R-:W-:Y:S03]  /*11d90*/  FFMA.FTZ R204, R204, UR4, -R177.reuse ;  /* 0x00000004cccc7c23 */ /* 0x100fe600080108b1 */
[----:B------:R-:W2:Y:S01]  /*11da0*/  MUFU.EX2 R190, R190 ;  /* 0x000000be00be7308 */ /* 0x000ea20000000800 */
[----:B-1----:R-:W-:Y:S01]  /*11db0*/  F2FP.F16.F32.PACK_AB R168, R192, R194 ;  /* 0x000000c2c0a8723e */ /* 0x002fe200000000ff */
[--C-:B------:R-:W-:Y:S01]  /*11dc0*/  FFMA.FTZ R249, R187, UR4, -R177.reuse ;  /* 0x00000004bbf97c23 */ /* 0x100fe200080108b1 */
[--C-:B------:R-:W-:Y:S01]  /*11dd0*/  FFMA.FTZ R250, R186, UR4, -R177.reuse ;  /* 0x00000004bafa7c23 */ /* 0x100fe200080108b1 */
[--C-:B------:R-:W-:Y:S01]  /*11de0*/  FFMA.FTZ R251, R185, UR4, -R177.reuse ;  /* 0x00000004b9fb7c23 */ /* 0x100fe200080108b1 */
[----:B------:R-:W-:Y:S01]  /*11df0*/  FFMA.FTZ R177, R165, UR4, -R177 ;  /* 0x00000004a5b17c23 */ /* 0x000fe200080108b1 */
[----:B------:R-:W-:Y:S04]  /*11e00*/  PLOP3.LUT P0, PT, PT, PT, UP2, 0x80, 0x0 ;  /* 0x000000000000781c */ /* 0x000fe80003f0f028 */
[----:B------:R-:W-:Y:S10]  /*11e10*/  MUFU.EX2 R195, R195 ;  /* 0x000000c300c37308 */ /* 0x000ff40000000800 */
        /* <DEDUP_REMOVED lines=39> */
[----:B------:R-:W-:Y:S01]  /*12090*/  MUFU.EX2 R165, R177 ;  /* 0x000000b100a57308 */ /* 0x000fe20000000800 */
        /* <DEDUP_REMOVED lines=13> */
[----:B------:R-:W5:Y:S01]  /*12170*/  MUFU.EX2 R198, R198 ;  /* 0x000000c600c67308 */ /* 0x000f620000000800 */
[C---:B------:R-:W-:Y:S01]  /*12180*/  FMUL.FTZ R33, R2.reuse, R133 ;  /* 0x0000008502217220 */ /* 0x040fe20000410000 */
[C---:B------:R-:W-:Y:S01]  /*12190*/  FMUL.FTZ R36, R2.reuse, R36 ;  /* 0x0000002402247220 */ /* 0x040fe20000410000 */
[C---:B------:R-:W-:Y:S01]  /*121a0*/  HMMA.16816.F32 R24, R168.reuse, R34, R24 ;  /* 0x00000022a818723c */ /* 0x040fe20000001818 */
[----:B------:R-:W-:Y:S02]  /*121b0*/  LDSM.16.MT88.4 R140, [R228+0x14000] ;  /* 0x01400000e48c783b */ /* 0x000fe40000004200 */
[----:B------:R-:W-:Y:S01]  /*121c0*/  FMUL.FTZ R37, R2, R37 ;  /* 0x0000002502257220 */ /* 0x000fe20000410000 */
[C---:B------:R-:W-:Y:S01]  /*121d0*/  FMUL.FTZ R38, R0.reuse, R38 ;  /* 0x0000002600267220 */ /* 0x040fe20000410000 */
[C---:B------:R-:W-:Y:S01]  /*121e0*/  FMUL.FTZ R39, R0.reuse, R39 ;  /* 0x0000002700277220 */ /* 0x040fe20000410000 */
[C---:B-1----:R-:W-:Y:S01]  /*121f0*/  HMMA.16816.F32 R28, R168.reuse, R160, R28 ;  /* 0x000000a0a81c723c */ /* 0x042fe2000000181c */
[----:B------:R-:W-:Y:S04]  /*12200*/  MUFU.EX2 R197, R197 ;  /* 0x000000c500c57308 */ /* 0x000fe80000000800 */
[C---:B------:R-:W-:Y:S01]  /*12210*/  FMUL.FTZ R34, R0.reuse, R134 ;  /* 0x0000008600227220 */ /* 0x040fe20000410000 */
[----:B------:R-:W-:Y:S01]  /*12220*/  FMUL.FTZ R35, R0, R135 ;  /* 0x0000008700237220 */ /* 0x000fe20000410000 */
[C---:B------:R-:W-:Y:S01]  /*12230*/  FMUL.FTZ R40, R2.reuse, R40 ;  /* 0x0000002802287220 */ /* 0x040fe20000410000 */
[----:B------:R-:W1:Y:S03]  /*12240*/  LDSM.16.MT88.4 R132, [R224+0x12000] ;  /* 0x01200000e084783b */ /* 0x000e660000004200 */
[----:B------:R-:W5:Y:S01]  /*12250*/  MUFU.EX2 R199, R199 ;  /* 0x000000c700c77308 */ /* 0x000f620000000800 */
[----:B------:R-:W-:Y:S01]  /*12260*/  FMUL.FTZ R41, R2, R41 ;  /* 0x0000002902297220 */ /* 0x000fe20000410000 */
[C---:B------:R-:W-:Y:S01]  /*12270*/  FMUL.FTZ R42, R0.reuse, R42 ;  /* 0x0000002a002a7220 */ /* 0x040fe20000410000 */
[C---:B------:R-:W-:Y:S03]  /*12280*/  HMMA.16816.F32 R32, R168.reuse, R162, R32 ;  /* 0x000000a2a820723c */ /* 0x040fe60000001820 */
[----:B------:R-:W-:Y:S01]  /*12290*/  FMUL.FTZ R43, R0, R43 ;  /* 0x0000002b002b7220 */ /* 0x000fe20000410000 */
[----:B------:R-:W-:Y:S01]  /*122a0*/  LDSM.16.MT88.4 R160, [R226+0x12800] ;  /* 0x01280000e2a0783b */ /* 0x000fe20000004200 */
[C---:B------:R-:W-:Y:S01]  /*122b0*/  FMUL.FTZ R44, R2.reuse, R44 ;  /* 0x0000002c022c7220 */ /* 0x040fe20000410000 */
[C---:B--2---:R-:W-:Y:S01]  /*122c0*/  HMMA.16816.F32 R36, R168.reuse, R152, R36 ;  /* 0x00000098a824723c */ /* 0x044fe20000001824 */
[----:B------:R-:W-:Y:S04]  /*122d0*/  MUFU.EX2 R200, R200 ;  /* 0x000000c800c87308 */ /* 0x000fe80000000800 */
[----:B------:R-:W-:Y:S01]  /*122e0*/  FMUL.FTZ R45, R2, R45 ;  /* 0x0000002d022d7220 */ /* 0x000fe20000410000 */
[C---:B------:R-:W-:Y:S01]  /*122f0*/  HMMA.16816.F32 R40, R168.reuse, R154, R40 ;  /* 0x0000009aa828723c */ /* 0x040fe20000001828 */
[----:B------:R-:W-:Y:S04]  /*12300*/  LDSM.16.MT88.4 R152, [R224+0x10800] ;  /* 0x01080000e098783b */ /* 0x000fe80000004200 */
[----:B------:R-:W2:Y:S01]  /*12310*/  MUFU.EX2 R201, R201 ;  /* 0x000000c900c97308 */ /* 0x000ea20000000800 */
[C---:B------:R-:W-:Y:S01]  /*12320*/  FMUL.FTZ R46, R0.reuse, R46 ;  /* 0x0000002e002e7220 */ /* 0x040fe20000410000 */
[----:B------:R-:W-:Y:S01]  /*12330*/  FMUL.FTZ R47, R0, R47 ;  /* 0x0000002f002f7220 */ /* 0x000fe20000410000 */
[C---:B------:R-:W-:Y:S03]  /*12340*/  FMUL.FTZ R48, R2.reuse, R48 ;  /* 0x0000003002307220 */ /* 0x040fe60000410000 */
        /* <DEDUP_REMOVED lines=9> */
[----:B------:R-:W3:Y:S04]  /*123e0*/  LDSM.16.MT88.4 R144, [R226+0x14000] ;  /* 0x01400000e290783b */ /* 0x000ee80000004200 */
[----:B------:R-:W2:Y:S01]  /*123f0*/  MUFU.EX2 R203, R203 ;  /* 0x000000cb00cb7308 */ /* 0x000ea20000000800 */
[----:B------:R-:W-:Y:S01]  /*12400*/  FMUL.FTZ R55, R0, R55 ;  /* 0x0000003700377220 */ /* 0x000fe20000410000 */
[C---:B------:R-:W-:Y:S01]  /*12410*/  FMUL.FTZ R56, R2.reuse, R56 ;  /* 0x0000003802387220 */ /* 0x040fe20000410000 */
[----:B------:R-:W-:Y:S03]  /*12420*/  FMUL.FTZ R57, R2, R57 ;  /* 0x0000003902397220 */ /* 0x000fe60000410000 */
[C---:B------:R-:W-:Y:S01]  /*12430*/  FMUL.FTZ R58, R0.reuse, R58 ;  /* 0x0000003a003a7220 */ /* 0x040fe20000410000 */
[----:B------:R-:W-:Y:S01]  /*12440*/  FMUL.FTZ R59, R0, R59 ;  /* 0x0000003b003b7220 */ /* 0x000fe20000410000 */
[C---:B----4-:R-:W-:Y:S02]  /*12450*/  HMMA.16816.F32 R52, R168.reuse, R136, R52 ;  /* 0x00000088a834723c */ /* 0x050fe40000001834 */
[----:B------:R-:W4:Y:S01]  /*12460*/  MUFU.EX2 R248, R248 ;  /* 0x000000f800f87308 */ /* 0x000f220000000800 */
        /* <DEDUP_REMOVED lines=11> */
[C---:B-1----:R-:W-:Y:S02]  /*12520*/  HMMA.16816.F32 R60, R168.reuse, R132, R60 ;  /* 0x00000084a83c723c */ /* 0x042fe4000000183c */
[----:B------:R-:W-:Y:S01]  /*12530*/  MUFU.EX2 R206, R206 ;  /* 0x000000ce00ce7308 */ /* 0x000fe20000000800 */
[C---:B------:R-:W-:Y:S01]  /*12540*/  FMUL.FTZ R68, R2.reuse, R68 ;  /* 0x0000004402447220 */ /* 0x040fe20000410000 */
[----:B------:R-:W-:Y:S01]  /*12550*/  FMUL.FTZ R69, R2, R69 ;  /* 0x0000004502457220 */ /* 0x000fe20000410000 */
[C---:B------:R-:W-:Y:S01]  /*12560*/  FMUL.FTZ R70, R0.reuse, R70 ;  /* 0x0000004600467220 */ /* 0x040fe20000410000 */
[C---:B------:R-:W-:Y:S01]  /*12570*/  HMMA.16816.F32 R64, R168.reuse, R134, R64 ;  /* 0x00000086a840723c */ /* 0x040fe20000001840 */
[----:B------:R-:W1:Y:S05]  /*12580*/  LDSM.16.MT88.4 R132, [R224+0x14000] ;  /* 0x01400000e084783b */ /* 0x000e6a0000004200 */
[----:B------:R-:W-:Y:S01]  /*12590*/  MUFU.EX2 R205, R205 ;  /* 0x000000cd00cd7308 */ /* 0x000fe20000000800 */
[----:B------:R-:W-:Y:S01]  /*125a0*/  FMUL.FTZ R71, R0, R71 ;  /* 0x0000004700477220 */ /* 0x000fe20000410000 */
[C---:B------:R-:W-:Y:S03]  /*125b0*/  FMUL.FTZ R72, R2.reuse, R72 ;  /* 0x0000004802487220 */ /* 0x040fe60000410000 */
[----:B------:R-:W-:Y:S01]  /*125c0*/  FMUL.FTZ R73, R2, R73 ;  /* 0x0000004902497220 */ /* 0x000fe20000410000 */
[C---:B------:R-:W-:Y:S01]  /*125d0*/  FMUL.FTZ R74, R0.reuse, R74 ;  /* 0x0000004a004a7220 */ /* 0x040fe20000410000 */
[----:B------:R-:W-:Y:S01]  /*125e0*/  FMUL.FTZ R75, R0, R75 ;  /* 0x0000004b004b7220 */ /* 0x000fe20000410000 */
[C---:B------:R-:W-:Y:S02]  /*125f0*/  HMMA.16816.F32 R68, R168.reuse, R140, R68 ;  /* 0x0000008ca844723c */ /* 0x040fe40000001844 */
[----:B------:R-:W4:Y:S01]  /*12600*/  MUFU.EX2 R204, R204 ;  /* 0x000000cc00cc7308 */ /* 0x000f220000000800 */
[C---:B------:R-:W-:Y:S01]  /*12610*/  FMUL.FTZ R76, R2.reuse, R76 ;  /* 0x0000004c024c7220 */ /* 0x040fe20000410000 */
[----:B------:R-:W-:Y:S01]  /*12620*/  FMUL.FTZ R77, R2, R77 ;  /* 0x0000004d024d7220 */ /* 0x000fe20000410000 */
[C---:B------:R-:W-:Y:S01]  /*12630*/  FMUL.FTZ R78, R0.reuse, R78 ;  /* 0x0000004e004e7220 */ /* 0x040fe20000410000 */
[C---:B------:R-:W-:Y:S01]  /*12640*/  HMMA.16816.F32 R72, R168.reuse, R142, R72 ;  /* 0x0000008ea848723c */ /* 0x040fe20000001848 */
[----:B------:R-:W2:Y:S05]  /*12650*/  LDSM.16.MT88.4 R140, [R228+0x16000] ;  /* 0x01600000e48c783b */ /* 0x000eaa0000004200 */
[----:B------:R-:W4:Y:S01]  /*12660*/  MUFU.EX2 R249, R249 ;  /* 0x000000f900f97308 */ /* 0x000f220000000800 */
[----:B------:R-:W-:Y:S01]  /*12670*/  FMUL.FTZ R79, R0, R79 ;  /* 0x0000004f004f7220 */ /* 0x000fe20000410000 */
[C---:B------:R-:W-:Y:S03]  /*12680*/  FMUL.FTZ R80, R2.reuse, R80 ;  /* 0x0000005002507220 */ /* 0x040fe60000410000 */
[----:B------:R-:W-:Y:S01]  /*12690*/  FMUL.FTZ R81, R2, R81 ;  /* 0x0000005102517220 */ /* 0x000fe20000410000 */
[C---:B------:R-:W-:Y:S01]  /*126a0*/  FMUL.FTZ R82, R0.reuse, R82 ;  /* 0x0000005200527220 */ /* 0x040fe20000410000 */
[----:B------:R-:W-:Y:S01]  /*126b0*/  FMUL.FTZ R83, R0, R83 ;  /* 0x0000005300537220 */ /* 0x000fe20000410000 */
[C---:B---3--:R-:W-:Y:S02]  /*126c0*/  HMMA.16816.F32 R76, R168.reuse, R144, R76 ;  /* 0x00000090a84c723c */ /* 0x048fe4000000184c */
[----:B------:R-:W-:Y:S01]  /*126d0*/  MUFU.EX2 R250, R250 ;  /* 0x000000fa00fa7308 */ /* 0x000fe20000000800 */
[C---:B------:R-:W-:Y:S01]  /*126e0*/  FMUL.FTZ R84, R2.reuse, R84 ;  /* 0x0000005402547220 */ /* 0x040fe20000410000 */
[----:B------:R-:W-:Y:S01]  /*126f0*/  FMUL.FTZ R85, R2, R85 ;  /* 0x0000005502557220 */ /* 0x000fe20000410000 */
[C---:B------:R-:W-:Y:S01]  /*12700*/  FMUL.FTZ R86, R0.reuse, R86 ;  /* 0x0000005600567220 */ /* 0x040fe20000410000 */
[C---:B------:R-:W-:Y:S01]  /*12710*/  HMMA.16816.F32 R80, R168.reuse, R146, R80 ;  /* 0x00000092a850723c */ /* 0x040fe20000001850 */
[----:B------:R-:W-:Y:S05]  /*12720*/  LDSM.16.MT88.4 R144, [R226+0x10800] ;  /* 0x01080000e290783b */ /* 0x000fea0000004200 */
[----:B------:R-:W3:Y:S01]  /*12730*/  MUFU.EX2 R251, R251 ;  /* 0x000000fb00fb7308 */ /* 0x000ee20000000800 */
[----:B------:R-:W-:Y:S01]  /*12740*/  FMUL.FTZ R87, R0, R87 ;  /* 0x0000005700577220 */ /* 0x000fe20000410000 */
[C---:B------:R-:W-:Y:S03]  /*12750*/  FMUL.FTZ R88, R2.reuse, R88 ;  /* 0x0000005802587220 */ /* 0x040fe60000410000 */
[----:B------:R-:W-:Y:S01]  /*12760*/  FMUL.FTZ R89, R2, R89 ;  /* 0x0000005902597220 */ /* 0x000fe20000410000 */
        /* <DEDUP_REMOVED lines=57> */
[C---:B--2---:R-:W-:Y:S03]  /*12b00*/  HMMA.16816.F32 R124, R168.reuse, R140, R124 ;  /* 0x0000008ca87c723c */ /* 0x044fe6000000187c */
[----:B------:R-:W-:Y:S01]  /*12b10*/  F2FP.F16.F32.PACK_AB R132, R198, R196 ;  /* 0x000000c4c684723e */ /* 0x000fe200000000ff */
[----:B------:R-:W-:Y:S01]  /*12b20*/  FFMA.FTZ R194, R2, R247, R194 ;  /* 0x000000f702c27223 */ /* 0x000fe200000100c2 */
[----:B------:R-:W-:Y:S01]  /*12b30*/  F2FP.F16.F32.PACK_AB R134, R199, R197 ;  /* 0x000000c5c786723e */ /* 0x000fe200000000ff */
[----:B------:R-:W-:Y:S01]  /*12b40*/  HMMA.16816.F32 R128, R168, R142, R128 ;  /* 0x0000008ea880723c */ /* 0x000fe20000001880 */
[----:B------:R-:W1:Y:S04]  /*12b50*/  LDSM.16.MT88.4 R140, [R225+0x12800] ;  /* 0x01280000e18c783b */ /* 0x000e680000004200 */
[----:B------:R-:W-:Y:S01]  /*12b60*/  F2FP.F16.F32.PACK_AB R133, R201, R200 ;  /* 0x000000c8c985723e */ /* 0x000fe200000000ff */
[----:B------:R-:W-:Y:S01]  /*12b70*/  FFMA.FTZ R195, R0, R246, R195 ;  /* 0x000000f600c37223 */ /* 0x000fe200000100c3 */
[----:B------:R-:W-:Y:S01]  /*12b80*/  F2FP.F16.F32.PACK_AB R135, R203, R202 ;  /* 0x000000cacb87723e */ /* 0x000fe200000000ff */
[----:B------:R-:W-:Y:S01]  /*12b90*/  FADD.FTZ R194, R192, R194 ;  /* 0x000000c2c0c27221 */ /* 0x000fe20000010000 */
[----:B------:R-:W2:Y:S02]  /*12ba0*/  LDSM.16.MT88.4 R168, [R224+0x12800] ;  /* 0x01280000e0a8783b */ /* 0x000ea40000004200 */
[----:B------:R-:W-:Y:S01]  /*12bb0*/  MOV R2, R3 ;  /* 0x0000000300027202 */ /* 0x000fe20000000f00 */
[----:B------:R-:W-:Y:S01]  /*12bc0*/  FADD.FTZ R195, R189, R195 ;  /* 0x000000c3bdc37221 */ /* 0x000fe20000010000 */
[----:B------:R-:W-:Y:S01]  /*12bd0*/  FADD.FTZ R194, R191, R194 ;  /* 0x000000c2bfc27221 */ /* 0x000fe20000010000 */
[C---:B-----5:R-:W-:Y:S05]  /*12be0*/  HMMA.16816.F32 R4, R132.reuse, R136, R4 ;  /* 0x000000888404723c */ /* 0x060fea0000001804 */
[----:B------:R-:W-:Y:S01]  /*12bf0*/  FADD.FTZ R195, R188, R195 ;  /* 0x000000c3bcc37221 */ /* 0x000fe20000010000 */
[C---:B------:R-:W-:Y:S01]  /*12c00*/  HMMA.16816.F32 R8, R132.reuse, R138, R8 ;  /* 0x0000008a8408723c */ /* 0x040fe20000001808 */
[----:B------:R-:W5:Y:S04]  /*12c10*/  LDSM.16.MT88.4 R136, [R228+0x14800] ;  /* 0x01480000e488783b */ /* 0x000f680000004200 */
[----:B------:R-:W-:Y:S01]  /*12c20*/  FADD.FTZ R190, R190, R194 ;  /* 0x000000c2bebe7221 */ /* 0x000fe20000010000 */
        /* <DEDUP_REMOVED lines=24> */
[----:B----4-:R-:W-:Y:S01]  /*12db0*/  FADD.FTZ R197, R248, R197 ;  /* 0x000000c5f8c57221 */ /* 0x010fe20000010000 */
[C---:B-1----:R-:W-:Y:S05]  /*12dc0*/  HMMA.16816.F32 R52, R132.reuse, R140, R52 ;  /* 0x0000008c8434723c */ /* 0x042fea0000001834 */
[----:B------:R-:W-:Y:S01]  /*12dd0*/  FADD.FTZ R203, R204, R203 ;  /* 0x000000cbcccb7221 */ /* 0x000fe20000010000 */
[C---:B------:R-:W-:Y:S01]  /*12de0*/  HMMA.16816.F32 R56, R132.reuse, R142, R56 ;  /* 0x0000008e8438723c */ /* 0x040fe20000001838 */
[----:B------:R-:W-:Y:S04]  /*12df0*/  LDSM.16.MT88.4 R140, [R225+0x16800] ;  /* 0x01680000e18c783b */ /* 0x000fe80000004200 */
[----:B------:R-:W-:Y:S01]  /*12e00*/  FADD.FTZ R203, R249, R203 ;  /* 0x000000cbf9cb7221 */ /* 0x000fe20000010000 */
[C---:B--2---:R-:W-:Y:S05]  /*12e10*/  HMMA.16816.F32 R60, R132.reuse, R168, R60 ;  /* 0x000000a8843c723c */ /* 0x044fea000000183c */
[----:B------:R-:W-:Y:S01]  /*12e20*/  MOV R0, R164 ;  /* 0x000000a400007202 */ /* 0x000fe20000000f00 */
[C---:B------:R-:W-:Y:S01]  /*12e30*/  HMMA.16816.F32 R64, R132.reuse, R170, R64 ;  /* 0x000000aa8440723c */ /* 0x040fe20000001840 */
[----:B------:R-:W-:Y:S05]  /*12e40*/  LDSM.16.MT88.4 R168, [R226+0x13000] ;  /* 0x01300000e2a8783b */ /* 0x000fea0000004200 */
[C---:B-----5:R-:W-:Y:S06]  /*12e50*/  HMMA.16816.F32 R68, R132.reuse, R136, R68 ;  /* 0x000000888444723c */ /* 0x060fec0000001844 */
[C---:B------:R-:W-:Y:S01]  /*12e60*/  HMMA.16816.F32 R72, R132.reuse, R138, R72 ;  /* 0x0000008a8448723c */ /* 0x040fe20000001848 */
[----:B------:R-:W1:Y:S05]  /*12e70*/  LDSM.16.MT88.4 R136, [R226+0x16800] ;  /* 0x01680000e288783b */ /* 0x000e6a0000004200 */
[C---:B---3--:R-:W-:Y:S06]  /*12e80*/  HMMA.16816.F32 R76, R132.reuse, R144, R76 ;  /* 0x00000090844c723c */ /* 0x048fec000000184c */
[C---:B------:R-:W-:Y:S01]  /*12e90*/  HMMA.16816.F32 R80, R132.reuse, R146, R80 ;  /* 0x000000928450723c */ /* 0x040fe20000001850 */
        /* <DEDUP_REMOVED lines=8> */
[C---:B------:R-:W-:Y:S01]  /*12f20*/  HMMA.16816.F32 R104, R132.reuse, R154, R104 ;  /* 0x0000009a8468723c */ /* 0x040fe20000001868 */
[----:B------:R-:W4:Y:S05]  /*12f30*/  LDSM.16.MT88.4 R152, [R226+0x11000] ;  /* 0x01100000e298783b */ /* 0x000f2a0000004200 */
[C---:B-1----:R-:W-:Y:S06]  /*12f40*/  HMMA.16816.F32 R108, R132.reuse, R136, R108 ;  /* 0x00000088846c723c */ /* 0x042fec000000186c */
[C---:B------:R-:W-:Y:S05]  /*12f50*/  HMMA.16816.F32 R112, R132.reuse, R138, R112 ;  /* 0x0000008a8470723c */ /* 0x040fea0000001870 */
[----:B------:R-:W-:Y:S01]  /*12f60*/  F2FP.F16.F32.PACK_AB R136, R207, R248 ;  /* 0x000000f8cf88723e */ /* 0x000fe200000000ff */
[C---:B------:R-:W-:Y:S05]  /*12f70*/  HMMA.16816.F32 R116, R132.reuse, R140, R116 ;  /* 0x0000008c8474723c */ /* 0x040fea0000001874 */
[----:B------:R-:W-:Y:S01]  /*12f80*/  F2FP.F16.F32.PACK_AB R138, R205, R206 ;  /* 0x000000cecd8a723e */ /* 0x000fe200000000ff */
[C---:B------:R-:W-:Y:S01]  /*12f90*/  HMMA.16816.F32 R120, R132.reuse, R142, R120 ;  /* 0x0000008e8478723c */ /* 0x040fe20000001878 */
[----:B------:R-:W1:Y:S04]  /*12fa0*/  LDSM.16.MT88.4 R140, [R225+0x11000] ;  /* 0x01100000e18c783b */ /* 0x000e680000004200 */
[----:B------:R-:W-:Y:S01]  /*12fb0*/  F2FP.F16.F32.PACK_AB R137, R249, R204 ;  /* 0x000000ccf989723e */ /* 0x000fe200000000ff */
[C---:B--2---:R-:W-:Y:S05]  /*12fc0*/  HMMA.16816.F32 R124, R132.reuse, R144, R124 ;  /* 0x00000090847c723c */ /* 0x044fea000000187c */
[----:B------:R-:W-:Y:S01]  /*12fd0*/  F2FP.F16.F32.PACK_AB R139, R251, R250 ;  /* 0x000000fafb8b723e */ /* 0x000fe200000000ff */
[----:B------:R-:W-:Y:S01]  /*12fe0*/  HMMA.16816.F32 R128, R132, R146, R128 ;  /* 0x000000928480723c */ /* 0x000fe20000001880 */
[----:B------:R-:W2:Y:S04]  /*12ff0*/  LDSM.16.MT88.4 R132, [R224+0x13000] ;  /* 0x01300000e084783b */ /* 0x000ea80000004200 */
        /* <DEDUP_REMOVED lines=9> */
[----:B------:R-:W4:Y:S04]  /*13090*/  LDSM.16.MT88.4 R152, [R225+0x15000] ;  /* 0x01500000e198783b */ /* 0x000f280000004200 */
[----:B------:R-:W-:Y:S01]  /*130a0*/  FADD.FTZ R207, R205, R207 ;  /* 0x000000cfcdcf7221 */ /* 0x000fe20000010000 */
[C---:B-1----:R-:W-:Y:S05]  /*130b0*/  HMMA.16816.F32 R20, R136.reuse, R140, R20 ;  /* 0x0000008c8814723c */ /* 0x042fea0000001814 */
[----:B------:R-:W-:Y:S01]  /*130c0*/  FADD.FTZ R250, R251, R250 ;  /* 0x000000fafbfa7221 */ /* 0x000fe20000010000 */
[C---:B------:R-:W-:Y:S01]  /*130d0*/  HMMA.16816.F32 R24, R136.reuse, R142, R24 ;  /* 0x0000008e8818723c */ /* 0x040fe20000001818 */
[----:B------:R-:W1:Y:S05]  /*130e0*/  LDSM.16.MT88.4 R140, [R224+0x15000] ;  /* 0x01500000e08c783b */ /* 0x000e6a0000004200 */
[C---:B------:R-:W-:Y:S06]  /*130f0*/  HMMA.16816.F32 R28, R136.reuse, R156, R28 ;  /* 0x0000009c881c723c */ /* 0x040fec000000181c */
[C---:B------:R-:W-:Y:S01]  /*13100*/  HMMA.16816.F32 R32, R136.reuse, R158, R32 ;  /* 0x0000009e8820723c */ /* 0x040fe20000001820 */
[----:B------:R-:W1:Y:S05]  /*13110*/  LDSM.16.MT88.4 R156, [R228+0x17000] ;  /* 0x01700000e49c783b */ /* 0x000e6a0000004200 */
[C---:B------:R-:W-:Y:S01]  /*13120*/  HMMA.16816.F32 R36, R136.reuse, R160, R36 ;  /* 0x000000a08824723c */ /* 0x040fe20000001824 */
[----:B------:R-:W-:Y:S05]  /*13130*/  MUFU.EX2 R161, R182 ;  /* 0x000000b600a17308 */ /* 0x000fea0000000800 */
[C---:B------:R-:W-:Y:S05]  /*13140*/  HMMA.16816.F32 R40, R136.reuse, R162, R40 ;  /* 0x000000a28828723c */ /* 0x040fea0000001828 */
[----:B------:R2:W1:Y:S01]  /*13150*/  MUFU.EX2 R163, R181 ;  /* 0x000000b500a37308 */ /* 0x0004620000000800 */
[C---:B------:R-:W-:Y:S09]  /*13160*/  HMMA.16816.F32 R44, R136.reuse, R168, R44 ;  /* 0x000000a8882c723c */ /* 0x040ff2000000182c */
[----:B------:R5:W1:Y:S01]  /*13170*/  MUFU.EX2 R160, R176 ;  /* 0x000000b000a07308 */ /* 0x000a620000000800 */
[C---:B------:R-:W-:Y:S06]  /*13180*/  HMMA.16816.F32 R48, R136.reuse, R170, R48 ;  /* 0x000000aa8830723c */ /* 0x040fec0000001830 */
[C---:B------:R-:W-:Y:S01]  /*13190*/  HMMA.16816.F32 R52, R136.reuse, R172, R52 ;  /* 0x000000ac8834723c */ /* 0x040fe20000001834 */
[----:B--2---:R-:W-:Y:S05]  /*131a0*/  LDSM.16.MT88.4 R180, [R226+0x13800] ;  /* 0x01380000e2b4783b */ /* 0x004fea0000004200 */
[C---:B------:R-:W-:Y:S03]  /*131b0*/  HMMA.16816.F32 R56, R136.reuse, R174, R56 ;  /* 0x000000ae8838723c */ /* 0x040fe60000001838 */
[----:B------:R-:W-:Y:S03]  /*131c0*/  LDSM.16.MT88.4 R172, [R224+0x11800] ;  /* 0x01180000e0ac783b */ /* 0x000fe60000004200 */
[C---:B------:R-:W-:Y:S06]  /*131d0*/  HMMA.16816.F32 R60, R136.reuse, R132, R60 ;  /* 0x00000084883c723c */ /* 0x040fec000000183c */
[C---:B------:R-:W-:Y:S01]  /*131e0*/  HMMA.16816.F32 R64, R136.reuse, R134, R64 ;  /* 0x000000868840723c */ /* 0x040fe20000001840 */
[----:B------:R-:W2:Y:S05]  /*131f0*/  LDSM.16.MT88.4 R132, [R226+0x17000] ;  /* 0x01700000e284783b */ /* 0x000eaa0000004200 */
[C---:B---3--:R-:W-:Y:S03]  /*13200*/  HMMA.16816.F32 R68, R136.reuse, R144, R68 ;  /* 0x000000908844723c */ /* 0x048fe60000001844 */
[----:B-----5:R-:W-:Y:S03]  /*13210*/  LDSM.16.MT88.4 R176, [R228+0x13800] ;  /* 0x01380000e4b0783b */ /* 0x020fe60000004200 */
[C---:B------:R-:W-:Y:S05]  /*13220*/  HMMA.16816.F32 R72, R136.reuse, R146, R72 ;  /* 0x000000928848723c */ /* 0x040fea0000001848 */
[----:B------:R-:W3:Y:S01]  /*13230*/  LDSM.16.MT88.4 R144, [R225+0x17000] ;  /* 0x01700000e190783b */ /* 0x000ee20000004200 */
[C---:B------:R-:W-:Y:S06]  /*13240*/  HMMA.16816.F32 R76, R136.reuse, R148, R76 ;  /* 0x00000094884c723c */ /* 0x040fec000000184c */
[C---:B------:R-:W-:Y:S01]  /*13250*/  HMMA.16816.F32 R80, R136.reuse, R150, R80 ;  /* 0x000000968850723c */ /* 0x040fe20000001850 */
[----:B------:R-:W-:Y:S05]  /*13260*/  LDSM.16.MT88.4 R148, [R226+0x11800] ;  /* 0x01180000e294783b */ /* 0x000fea0000004200 */
[C---:B----4-:R-:W-:Y:S06]  /*13270*/  HMMA.16816.F32 R84, R136.reuse, R152, R84 ;  /* 0x000000988854723c */ /* 0x050fec0000001854 */
[C---:B------:R-:W-:Y:S06]  /*13280*/  HMMA.16816.F32 R88, R136.reuse, R154, R88 ;  /* 0x0000009a8858723c */ /* 0x040fec0000001858 */
[C---:B-1----:R-:W-:Y:S06]  /*13290*/  HMMA.16816.F32 R92, R136.reuse, R140, R92 ;  /* 0x0000008c885c723c */ /* 0x042fec000000185c */
[C---:B------:R-:W-:Y:S01]  /*132a0*/  HMMA.16816.F32 R96, R136.reuse, R142, R96 ;  /* 0x0000008e8860723c */ /* 0x040fe20000001860 */
[----:B------:R-:W1:Y:S05]  /*132b0*/  LDSM.16.MT88.4 R140, [R224+0x17000] ;  /* 0x01700000e08c783b */ /* 0x000e6a0000004200 */
[C---:B------:R-:W-:Y:S06]  /*132c0*/  HMMA.16816.F32 R100, R136.reuse, R156, R100 ;  /* 0x0000009c8864723c */ /* 0x040fec0000001864 */
[C---:B------:R-:W-:Y:S01]  /*132d0*/  HMMA.16816.F32 R104, R136.reuse, R158, R104 ;  /* 0x0000009e8868723c */ /* 0x040fe20000001868 */
[----:B------:R-:W4:Y:S05]  /*132e0*/  LDSM.16.MT88.4 R156, [R228+0x11800] ;  /* 0x01180000e49c783b */ /* 0x000f2a0000004200 */
[C---:B--2---:R-:W-:Y:S06]  /*132f0*/  HMMA.16816.F32 R108, R136.reuse, R132, R108 ;  /* 0x00000084886c723c */ /* 0x044fec000000186c */
[C---:B------:R-:W-:Y:S01]  /*13300*/  HMMA.16816.F32 R112, R136.reuse, R134, R112 ;  /* 0x000000868870723c */ /* 0x040fe20000001870 */
[----:B------:R-:W2:Y:S05]  /*13310*/  LDSM.16.MT88.4 R132, [R225+0x11800] ;  /* 0x01180000e184783b */ /* 0x000eaa0000004200 */
[C---:B---3--:R-:W-:Y:S06]  /*13320*/  HMMA.16816.F32 R116, R136.reuse, R144, R116 ;  /* 0x000000908874723c */ /* 0x048fec0000001874 */
[C---:B------:R-:W-:Y:S06]  /*13330*/  HMMA.16816.F32 R120, R136.reuse, R146, R120 ;  /* 0x000000928878723c */ /* 0x040fec0000001878 */
[C---:B-1----:R-:W-:Y:S06]  /*13340*/  HMMA.16816.F32 R124, R136.reuse, R140, R124 ;  /* 0x0000008c887c723c */ /* 0x042fec000000187c */
[----:B------:R-:W-:Y:S05]  /*13350*/  HMMA.16816.F32 R128, R136, R142, R128 ;  /* 0x0000008e8880723c */ /* 0x000fea0000001880 */
[----:B------:R-:W-:Y:S02]  /*13360*/  MOV R140, R163 ;  /* 0x000000a3008c7202 */ /* 0x000fe40000000f00 */
[----:B------:R-:W-:Y:S04]  /*13370*/  MOV R137, R185 ;  /* 0x000000b900897202 */ /* 0x000fe80000000f00 */
[----:B------:R-:W-:Y:S02]  /*13380*/  MOV R138, R186 ;  /* 0x000000ba008a7202 */ /* 0x000fe40000000f00 */
[----:B------:R-:W-:Y:S02]  /*13390*/  MOV R139, R187 ;  /* 0x000000bb008b7202 */ /* 0x000fe40000000f00 */
[----:B------:R-:W-:Y:S01]  /*133a0*/  MOV R141, R160 ;  /* 0x000000a0008d7202 */ /* 0x000fe20000000f00 */
[----:B------:R-:W1:Y:S01]  /*133b0*/  LDSM.16.MT88.4 R184, [R225+0x13800] ;  /* 0x01380000e1b8783b */ /* 0x000e620000004200 */
[----:B------:R-:W-:Y:S02]  /*133c0*/  MOV R136, R161 ;  /* 0x000000a100887202 */ /* 0x000fe40000000f00 */
[----:B------:R-:W-:Y:S01]  /*133d0*/  F2FP.F16.F32.PACK_AB R168, R138, R252 ;  /* 0x000000fc8aa8723e */ /* 0x000fe200000000ff */
[----:B------:R-:W-:Y:S01]  /*133e0*/  FADD.FTZ R252, R252, R207 ;  /* 0x000000cffcfc7221 */ /* 0x000fe20000010000 */
[----:B------:R-:W-:Y:S02]  /*133f0*/  F2FP.F16.F32.PACK_AB R170, R140, R136 ;  /* 0x000000888caa723e */ /* 0x000fe400000000ff */
[----:B------:R-:W-:Y:S02]  /*13400*/  F2FP.F16.F32.PACK_AB R169, R137, R139 ;  /* 0x0000008b89a9723e */ /* 0x000fe400000000ff */
[-C--:B------:R-:W-:Y:S07]  /*13410*/  F2FP.F16.F32.PACK_AB R171, R165, R141.reuse ;  /* 0x0000008da5ab723e */ /* 0x080fee00000000ff */
[C---:B----4-:R-:W-:Y:S01]  /*13420*/  HMMA.16816.F32 R160, R168.reuse, R156, R4 ;  /* 0x0000009ca8a0723c */ /* 0x050fe20000001804 */
[----:B------:R-:W3:Y:S05]  /*13430*/  LDSM.16.MT88.4 R4, [R224+0x13800] ;  /* 0x01380000e004783b */ /* 0x000eea0000004200 */
[C---:B------:R-:W-:Y:S03]  /*13440*/  HMMA.16816.F32 R156, R168.reuse, R158, R8 ;  /* 0x0000009ea89c723c */ /* 0x040fe60000001808 */
[----:B------:R-:W4:Y:S03]  /*13450*/  LDSM.16.MT88.4 R8, [R228+0x15800] ;  /* 0x01580000e408783b */ /* 0x000f260000004200 */
[C---:B------:R-:W-:Y:S05]  /*13460*/  HMMA.16816.F32 R152, R168.reuse, R148, R12 ;  /* 0x00000094a898723c */ /* 0x040fea000000180c */
[----:B------:R-:W5:Y:S01]  /*13470*/  LDSM.16.MT88.4 R12, [R226+0x15800] ;  /* 0x01580000e20c783b */ /* 0x000f620000004200 */
[C---:B------:R-:W-:Y:S06]  /*13480*/  HMMA.16816.F32 R148, R168.reuse, R150, R16 ;  /* 0x00000096a894723c */ /* 0x040fec0000001810 */
[C---:B--2---:R-:W-:Y:S01]  /*13490*/  HMMA.16816.F32 R144, R168.reuse, R132, R20 ;  /* 0x00000084a890723c */ /* 0x044fe20000001814 */
[----:B------:R-:W2:Y:S06]  /*134a0*/  LDSM.16.MT88.4 R16, [R225+0x15800] ;  /* 0x01580000e110783b */ /* 0x000eac0000004200 */
[----:B------:R-:W-:Y:S02]  /*134b0*/  MOV R132, R140 ;  /* 0x0000008c00847202 */ /* 0x000fe40000000f00 */
[----:B------:R-:W2:Y:S02]  /*134c0*/  LDSM.16.MT88.4 R20, [R224+0x15800] ;  /* 0x01580000e014783b */ /* 0x000ea40000004200 */
        /* <DEDUP_REMOVED lines=19> */
[C---:B-1----:R-:W-:Y:S01]  /*13600*/  HMMA.16816.F32 R52, R168.reuse, R184, R52 ;  /* 0x000000b8a834723c */ /* 0x042fe20000001834 */
[----:B------:R-:W1:Y:S04]  /*13610*/  LDSM.16.MT88.4 R24, [R228+0x17800] ;  /* 0x01780000e418783b */ /* 0x000e680000004200 */
[----:B------:R-:W-:Y:S01]  /*13620*/  FADD.FTZ R250, R32, R250 ;  /* 0x000000fa20fa7221 */ /* 0x000fe20000010000 */
[C---:B------:R-:W-:Y:S05]  /*13630*/  HMMA.16816.F32 R56, R168.reuse, R186, R56 ;  /* 0x000000baa838723c */ /* 0x040fea0000001838 */
[----:B------:R-:W-:Y:S01]  /*13640*/  FADD.FTZ R252, R33, R252 ;  /* 0x000000fc21fc7221 */ /* 0x000fe20000010000 */
[C---:B---3--:R-:W-:Y:S05]  /*13650*/  HMMA.16816.F32 R60, R168.reuse, R4, R60 ;  /* 0x00000004a83c723c */ /* 0x048fea000000183c */
[----:B------:R-:W-:Y:S01]  /*13660*/  FADD.FTZ R250, R34, R250 ;  /* 0x000000fa22fa7221 */ /* 0x000fe20000010000 */
[C---:B------:R-:W-:Y:S01]  /*13670*/  HMMA.16816.F32 R64, R168.reuse, R6, R64 ;  /* 0x00000006a840723c */ /* 0x040fe20000001840 */
[----:B------:R-:W3:Y:S04]  /*13680*/  LDSM.16.MT88.4 R4, [R225+0x17800] ;  /* 0x01780000e104783b */ /* 0x000ee80000004200 */
[----:B------:R-:W-:Y:S01]  /*13690*/  FADD.FTZ R252, R35, R252 ;  /* 0x000000fc23fc7221 */ /* 0x000fe20000010000 */
[C---:B----4-:R-:W-:Y:S05]  /*136a0*/  HMMA.16816.F32 R68, R168.reuse, R8, R68 ;  /* 0x00000008a844723c */ /* 0x050fea0000001844 */
[----:B------:R-:W-:Y:S01]  /*136b0*/  FADD.FTZ R250, R172, R250 ;  /* 0x000000faacfa7221 */ /* 0x000fe20000010000 */
[C---:B------:R-:W-:Y:S01]  /*136c0*/  HMMA.16816.F32 R72, R168.reuse, R10, R72 ;  /* 0x0000000aa848723c */ /* 0x040fe20000001848 */
[----:B------:R-:W4:Y:S04]  /*136d0*/  LDSM.16.MT88.4 R8, [R224+0x17800] ;  /* 0x01780000e008783b */ /* 0x000f280000004200 */
[----:B------:R-:W-:Y:S01]  /*136e0*/  FADD.FTZ R247, R173, R252 ;  /* 0x000000fcadf77221 */ /* 0x000fe20000010000 */
[C---:B-----5:R-:W-:Y:S05]  /*136f0*/  HMMA.16816.F32 R76, R168.reuse, R12, R76 ;  /* 0x0000000ca84c723c */ /* 0x060fea000000184c */
[----:B------:R-:W-:Y:S01]  /*13700*/  FADD.FTZ R246, R165, R250 ;  /* 0x000000faa5f67221 */ /* 0x000fe20000010000 */
[C---:B------:R-:W-:Y:S06]  /*13710*/  HMMA.16816.F32 R80, R168.reuse, R14, R80 ;  /* 0x0000000ea850723c */ /* 0x040fec0000001850 */
[C---:B--2---:R-:W-:Y:S06]  /*13720*/  HMMA.16816.F32 R84, R168.reuse, R16, R84 ;  /* 0x00000010a854723c */ /* 0x044fec0000001854 */
[C---:B------:R-:W-:Y:S06]  /*13730*/  HMMA.16816.F32 R88, R168.reuse, R18, R88 ;  /* 0x00000012a858723c */ /* 0x040fec0000001858 */
[C---:B------:R-:W-:Y:S06]  /*13740*/  HMMA.16816.F32 R92, R168.reuse, R20, R92 ;  /* 0x00000014a85c723c */ /* 0x040fec000000185c */
[C---:B------:R-:W-:Y:S06]  /*13750*/  HMMA.16816.F32 R96, R168.reuse, R22, R96 ;  /* 0x00000016a860723c */ /* 0x040fec0000001860 */
[C---:B-1----:R-:W-:Y:S06]  /*13760*/  HMMA.16816.F32 R100, R168.reuse, R24, R100 ;  /* 0x00000018a864723c */ /* 0x042fec0000001864 */
[C---:B------:R-:W-:Y:S06]  /*13770*/  HMMA.16816.F32 R104, R168.reuse, R26, R104 ;  /* 0x0000001aa868723c */ /* 0x040fec0000001868 */
[C---:B------:R-:W-:Y:S06]  /*13780*/  HMMA.16816.F32 R108, R168.reuse, R28, R108 ;  /* 0x0000001ca86c723c */ /* 0x040fec000000186c */
[C---:B------:R-:W-:Y:S06]  /*13790*/  HMMA.16816.F32 R112, R168.reuse, R30, R112 ;  /* 0x0000001ea870723c */ /* 0x040fec0000001870 */
[C---:B---3--:R-:W-:Y:S06]  /*137a0*/  HMMA.16816.F32 R116, R168.reuse, R4, R116 ;  /* 0x00000004a874723c */ /* 0x048fec0000001874 */
[C---:B------:R-:W-:Y:S06]  /*137b0*/  HMMA.16816.F32 R120, R168.reuse, R6, R120 ;  /* 0x00000006a878723c */ /* 0x040fec0000001878 */
[C---:B----4-:R-:W-:Y:S06]  /*137c0*/  HMMA.16816.F32 R124, R168.reuse, R8, R124 ;  /* 0x00000008a87c723c */ /* 0x050fec000000187c */
[----:B------:R-:W-:Y:S01]  /*137d0*/  HMMA.16816.F32 R128, R168, R10, R128 ;  /* 0x0000000aa880723c */ /* 0x000fe20000001880 */
[----:B------:R-:W-:Y:S11]  /*137e0*/  @!UPT UIADD3 URZ, URZ, URZ, URZ ;  /* 0x0000003f3f3ff290 */ /* 0x000ff6000fffe03f */
[----:B------:R-:W-:Y:S01]  /*137f0*/  @!UPT UIADD3 URZ, URZ, URZ, URZ ;  /* 0x0000003f3f3ff290 */ /* 0x000fe2000fffe03f */
[----:B------:R-:W-:Y:S11]  /*13800*/  @P0 BRA `(.L_x_3266) ;  /* 0xffffffac00b00947 */ /* 0x000ff6000383ffff */
.L_x_3262:
[----:B------:R-:W1:Y:S01]  /*13810*/  SHFL.BFLY PT, R0, R246, 0x2, 0x1f ;  /* 0x0c401f00f6007f89 */ /* 0x000e6200000e0000 */
[----:B------:R-:W2:Y:S01]  /*13820*/  S2UR UR6, SR_CgaCtaId ;  /* 0x00000000000679c3 */ /* 0x000ea20000008800 */
[----:B------:R-:W-:Y:S01]  /*13830*/  MOV R7, 0x3f800000 ;  /* 0x3f80000000077802 */ /* 0x000fe20000000f00 */
[----:B------:R-:W-:Y:S01]  /*13840*/  UMOV UR4, 0x400 ;  /* 0x0000040000047882 */ /* 0x000fe20000000000 */
[----:B------:R-:W3:Y:S01]  /*13850*/  SHFL.BFLY PT, R2, R247, 0x2, 0x1f ;  /* 0x0c401f00f7027f89 */ /* 0x000ee200000e0000 */
[----:B------:R-:W-:Y:S01]  /*13860*/  MOV R6, 0x3f800000 ;  /* 0x3f80000000067802 */ /* 0x000fe20000000f00 */
[----:B------:R-:W-:Y:S03]  /*13870*/  BSSY B0, `(.L_x_3267) ;  /* 0x0000136000007945 */ /* 0x000fe60003800000 */
[----:B------:R-:W-:Y:S01]  /*13880*/  BAR.SYNC.DEFER_BLOCKING 0x0 ;  /* 0x0000000000007b1d */ /* 0x000fe20000010000 */
[----:B-1----:R-:W-:Y:S01]  /*13890*/  FADD.FTZ R246, R0, R246 ;  /* 0x000000f600f67221 */ /* 0x002fe20000010000 */
[----:B--2---:R-:W-:-:S04]  /*138a0*/  ULEA UR6, UR6, UR4, 0x18 ;  /* 0x0000000406067291 */ /* 0x004fc8000f8ec03f */
[----:B------:R-:W1:Y:S02]  /*138b0*/  S2R R0, SR_TID.X ;  /* 0x0000000000007919 */ /* 0x000e640000002100 */
[----:B------:R-:W2:Y:S01]  /*138c0*/  S2UR UR4, SR_CTAID.Z ;  /* 0x00000000000479c3 */ /* 0x000ea20000002700 */
[----:B---3--:R-:W-:Y:S02]  /*138d0*/  FADD.FTZ R247, R2, R247 ;  /* 0x000000f702f77221 */ /* 0x008fe40000010000 */
[----:B------:R-:W3:Y:S04]  /*138e0*/  SHFL.BFLY PT, R2, R246, 0x1, 0x1f ;  /* 0x0c201f00f6027f89 */ /* 0x000ee800000e0000 */
[----:B------:R-:W4:Y:S01]  /*138f0*/  SHFL.BFLY PT, R4, R247, 0x1, 0x1f ;  /* 0x0c201f00f7047f89 */ /* 0x000f2200000e0000 */
[----:B---3--:R-:W-:Y:S01]  /*13900*/  FADD.FTZ R2, R246, R2 ;  /* 0x00000002f6027221 */ /* 0x008fe20000010000 */
[----:B-1----:R-:W-:Y:S01]  /*13910*/  SHF.R.S32.HI R8, RZ, 0x1f, R0 ;  /* 0x0000001fff087819 */ /* 0x002fe20000011400 */
[----:B----4-:R-:W-:-:S03]  /*13920*/  FADD.FTZ R4, R247, R4 ;  /* 0x00000004f7047221 */ /* 0x010fc60000010000 */
[----:B------:R-:W-:Y:S02]  /*13930*/  FSETP.NE.FTZ.AND P3, PT, R2, RZ, PT ;  /* 0x000000ff0200720b */ /* 0x000fe40003f75000 */
[-C--:B------:R-:W-:Y:S02]  /*13940*/  LEA.HI R9, R8, R0.reuse, RZ, 0x2 ;  /* 0x0000000008097211 */ /* 0x080fe400078f10ff */
[----:B------:R-:W-:Y:S02]  /*13950*/  FSETP.NE.FTZ.AND P4, PT, R4, RZ, PT ;  /* 0x000000ff0400720b */ /* 0x000fe40003f95000 */
[--C-:B------:R-:W-:Y:S02]  /*13960*/  SHF.R.S32.HI R10, RZ, 0x2, R9.reuse ;  /* 0x00000002ff0a7819 */ /* 0x100fe40000011409 */
[----:B------:R-:W-:Y:S02]  /*13970*/  SHF.R.S32.HI R5, RZ, 0x1f, R9 ;  /* 0x0000001fff057819 */ /* 0x000fe40000011409 */
[----:B------:R-:W-:-:S02]  /*13980*/  LEA.HI R12, R8, R0, RZ, 0x4 ;  /* 0x00000000080c7211 */ /* 0x000fc400078f20ff */
[----:B------:R-:W-:Y:S01]  /*13990*/  LEA.HI R5, R5, R10, RZ, 0x3 ;  /* 0x0000000a05057211 */ /* 0x000fe200078f18ff */
[----:B------:R-:W1:Y:S01]  /*139a0*/  @P3 MUFU.RCP R6, R2 ;  /* 0x0000000200063308 */ /* 0x000e620000001000 */
[----:B------:R-:W-:Y:S02]  /*139b0*/  LOP3.LUT R15, R9, 0x1ffffffc, RZ, 0xc0, !PT ;  /* 0x1ffffffc090f7812 */ /* 0x000fe400078ec0ff */
[----:B------:R-:W-:Y:S02]  /*139c0*/  LOP3.LUT R5, R5, 0xfffffff8, RZ, 0xc0, !PT ;  /* 0xfffffff805057812 */ /* 0x000fe400078ec0ff */
[----:B------:R-:W-:Y:S02]  /*139d0*/  LEA.HI R8, R8, R0, RZ, 0x5 ;  /* 0x0000000008087211 */ /* 0x000fe400078f28ff */
[----:B------:R-:W-:Y:S01]  /*139e0*/  IADD3 R5, R10, -R5, RZ ;  /* 0x800000050a057210 */ /* 0x000fe20007ffe0ff */
[----:B------:R-:W3:Y:S01]  /*139f0*/  @P4 MUFU.RCP R7, R4 ;  /* 0x0000000400074308 */ /* 0x000ee20000001000 */
[----:B------:R-:W4:Y:S01]  /*13a00*/  S2R R10, SR_TID.X ;  /* 0x00000000000a7919 */ /* 0x000f220000002100 */
[----:B------:R-:W-:-:S02]  /*13a10*/  LOP3.LUT R13, R12, 0xfffffff0, RZ, 0xc0, !PT ;  /* 0xfffffff00c0d7812 */ /* 0x000fc400078ec0ff */
[----:B------:R-:W-:Y:S02]  /*13a20*/  SHF.L.U32 R16, R5, 0x6, RZ ;  /* 0x0000000605107819 */ /* 0x000fe400000006ff */
[----:B------:R-:W-:Y:S02]  /*13a30*/  SHF.R.S32.HI R12, RZ, 0x5, R8 ;  /* 0x00000005ff0c7819 */ /* 0x000fe40000011408 */
[----:B------:R-:W-:Y:S01]  /*13a40*/  LOP3.LUT R16, R16, 0x1c0, RZ, 0xc0, !PT ;  /* 0x000001c010107812 */ /* 0x000fe200078ec0ff */
[C---:B-1----:R-:W-:Y:S01]  /*13a50*/  FMUL.FTZ R163, R6.reuse, R163 ;  /* 0x000000a306a37220 */ /* 0x042fe20000410000 */
[----:B------:R-:W-:Y:S01]  /*13a60*/  IADD3 R13, -R13, R0, RZ ;  /* 0x000000000d0d7210 */ /* 0x000fe20007ffe1ff */
[----:B------:R-:W-:Y:S01]  /*13a70*/  FMUL.FTZ R162, R6, R162 ;  /* 0x000000a206a27220 */ /* 0x000fe20000410000 */
[----:B------:R-:W-:Y:S01]  /*13a80*/  LEA.HI R16, R16, R16, RZ, 0x1d ;  /* 0x0000001010107211 */ /* 0x000fe200078fe8ff */
[C---:B------:R-:W-:Y:S01]  /*13a90*/  FMUL.FTZ R159, R6.reuse, R159 ;  /* 0x0000009f069f7220 */ /* 0x040fe20000410000 */
[----:B------:R-:W-:Y:S01]  /*13aa0*/  LEA.HI R17, R13, R13, RZ, 0x1 ;  /* 0x0000000d0d117211 */ /* 0x000fe200078f08ff */
[C---:B------:R-:W-:Y:S01]  /*13ab0*/  FMUL.FTZ R158, R6.reuse, R158 ;  /* 0x0000009e069e7220 */ /* 0x040fe20000410000 */
[----:B------:R-:W-:Y:S01]  /*13ac0*/  FMUL.FTZ R155, R6, R155 ;  /* 0x0000009b069b7220 */ /* 0x000fe20000410000 */
[C---:B---3--:R-:W-:Y:S01]  /*13ad0*/  FMUL.FTZ R160, R7.reuse, R160 ;  /* 0x000000a007a07220 */ /* 0x048fe20000410000 */
        /* <DEDUP_REMOVED lines=15> */
[----:B----4-:R-:W-:Y:S01]  /*13bd0*/  SHF.R.S32.HI R11, RZ, 0x1f, R10 ;  /* 0x0000001fff0b7819 */ /* 0x010fe2000001140a */
        /* <DEDUP_REMOVED lines=8> */
[----:B------:R-:W-:Y:S01]  /*13c60*/  FMUL.FTZ R48, R7, R48 ;  /* 0x0000003007307220 */ /* 0x000fe20000410000 */
[----:B------:R-:W-:Y:S01]  /*13c70*/  IADD3 R14, -R15, R0, RZ ;  /* 0x000000000f0e7210 */ /* 0x000fe20007ffe1ff */
[----:B------:R-:W-:Y:S01]  /*13c80*/  FMUL.FTZ R49, R7, R49 ;  /* 0x0000003107317220 */ /* 0x000fe20000410000 */
[----:B------:R-:W-:Y:S01]  /*13c90*/  LOP3.LUT R15, R5, 0x1, RZ, 0xc0, !PT ;  /* 0x00000001050f7812 */ /* 0x000fe200078ec0ff */
[C---:B------:R-:W-:Y:S01]  /*13ca0*/  FMUL.FTZ R52, R7.reuse, R52 ;  /* 0x0000003407347220 */ /* 0x040fe20000410000 */
[----:B------:R-:W-:Y:S01]  /*13cb0*/  LEA R14, R12, R14, 0x9 ;  /* 0x0000000e0c0e7211 */ /* 0x000fe200078e48ff */
[----:B------:R-:W-:Y:S01]  /*13cc0*/  FMUL.FTZ R53, R7, R53 ;  /* 0x0000003507357220 */ /* 0x000fe20000410000 */
[----:B------:R-:W-:Y:S01]  /*13cd0*/  ISETP.NE.U32.AND P0, PT, R15, 0x1, PT ;  /* 0x000000010f00780c */ /* 0x000fe20003f05070 */
[----:B------:R-:W-:Y:S01]  /*13ce0*/  FMUL.FTZ R56, R7, R56 ;  /* 0x0000003807387220 */ /* 0x000fe20000410000 */
[----:B------:R-:W-:Y:S01]  /*13cf0*/  SHF.L.U32 R15, R9, 0x6, RZ ;  /* 0x00000006090f7819 */ /* 0x000fe200000006ff */
[C---:B------:R-:W-:Y:S01]  /*13d00*/  FMUL.FTZ R57, R7.reuse, R57 ;  /* 0x0000003907397220 */ /* 0x040fe20000410000 */
[----:B------:R-:W-:Y:S01]  /*13d10*/  LEA R14, R14, R16, 0x1 ;  /* 0x000000100e0e7211 */ /* 0x000fe200078e08ff */
[----:B------:R-:W-:Y:S01]  /*13d20*/  FMUL.FTZ R60, R7, R60 ;  /* 0x0000003c073c7220 */ /* 0x000fe20000410000 */
[----:B------:R-:W-:Y:S01]  /*13d30*/  LOP3.LUT R15, R15, 0x1c0, RZ, 0xc0, !PT ;  /* 0x000001c00f0f7812 */ /* 0x000fe200078ec0ff */
[----:B------:R-:W-:Y:S01]  /*13d40*/  FMUL.FTZ R61, R7, R61 ;  /* 0x0000003d073d7220 */ /* 0x000fe20000410000 */
[----:B------:R-:W-:Y:S01]  /*13d50*/  SHF.L.U32 R16, R17, 0x2, RZ ;  /* 0x0000000211107819 */ /* 0x000fe200000006ff */
[----:B------:R-:W-:Y:S01]  /*13d60*/  FMUL.FTZ R64, R7, R64 ;  /* 0x0000004007407220 */ /* 0x000fe20000410000 */
[----:B------:R-:W-:Y:S01]  /*13d70*/  R2P PR, R5, 0x6 ;  /* 0x0000000605007804 */ /* 0x000fe20000000000 */
[----:B------:R-:W-:Y:S01]  /*13d80*/  FMUL.FTZ R65, R7, R65 ;  /* 0x0000004107417220 */ /* 0x000fe20000410000 */
[----:B------:R-:W-:Y:S01]  /*13d90*/  LOP3.LUT R16, R15, 0x38, R16, 0xf8, !PT ;  /* 0x000000380f107812 */ /* 0x000fe200078ef810 */
        /* <DEDUP_REMOVED lines=34> */
[----:B------:R-:W-:Y:S01]  /*13fc0*/  SHF.R.U32.HI R15, RZ, 0x3, R15 ;  /* 0x00000003ff0f7819 */ /* 0x000fe2000001160f */
[C---:B------:R-:W-:Y:S01]  /*13fd0*/  FMUL.FTZ R154, R6.reuse, R154 ;  /* 0x0000009a069a7220 */ /* 0x040fe20000410000 */
[----:B------:R-:W-:Y:S01]  /*13fe0*/  LOP3.LUT R17, R17, 0xffffffe, RZ, 0xc0, !PT ;  /* 0x0ffffffe11117812 */ /* 0x000fe200078ec0ff */
        /* <DEDUP_REMOVED lines=59> */
[----:B------:R-:W-:Y:S01]  /*143a0*/  IADD3 R6, R14, -0x20, RZ ;  /* 0xffffffe00e067810 */ /* 0x000fe20007ffe0ff */
[----:B------:R-:W-:Y:S01]  /*143b0*/  STS.64 [R14], R160 ;  /* 0x000000a00e007388 */ /* 0x000fe20000000a00 */
[----:B------:R-:W-:Y:S01]  /*143c0*/  SEL R5, R5, 0xffffffc0, !P1 ;  /* 0xffffffc005057807 */ /* 0x000fe20004800000 */
[----:B------:R1:W3:Y:S01]  /*143d0*/  @P4 MUFU.LG2 R32, R4 ;  /* 0x0000000400204308 */ /* 0x0002e20000000c00 */
[----:B------:R-:W-:Y:S01]  /*143e0*/  LOP3.LUT R15, R16, R15, RZ, 0x3c, !PT ;  /* 0x0000000f100f7212 */ /* 0x000fe200078e3cff */
[----:B------:R-:W-:Y:S01]  /*143f0*/  STS.64 [R14+0x800], R162 ;  /* 0x000800a20e007388 */ /* 0x000fe20000000a00 */
[----:B------:R-:W-:-:S02]  /*14400*/  IADD3 R17, R13, -R17, RZ ;  /* 0x800000110d117210 */ /* 0x000fc40007ffe0ff */
[C---:B------:R-:W-:Y:S02]  /*14410*/  @P0 IADD3 R6, R14.reuse, 0x20, RZ ;  /* 0x000000200e060810 */ /* 0x040fe40007ffe0ff */
[----:B------:R-:W-:Y:S01]  /*14420*/  SEL R7, R7, 0xffffff80, !P2 ;  /* 0xffffff8007077807 */ /* 0x000fe20005000000 */
[----:B------:R-:W4:Y:S01]  /*14430*/  @P3 MUFU.LG2 R2, R2 ;  /* 0x0000000200023308 */ /* 0x000f220000000c00 */
[C---:B------:R-:W-:Y:S01]  /*14440*/  IADD3 R16, R14.reuse, R5, RZ ;  /* 0x000000050e107210 */ /* 0x040fe20007ffe0ff */
[----:B------:R-:W-:Y:S01]  /*14450*/  STS.64 [R6], R156 ;  /* 0x0000009c06007388 */ /* 0x000fe20000000a00 */
[----:B------:R-:W-:Y:S02]  /*14460*/  LEA R15, R17, R15, 0x2 ;  /* 0x0000000f110f7211 */ /* 0x000fe400078e10ff */
[----:B------:R-:W-:Y:S01]  /*14470*/  IADD3 R5, R5, R6, RZ ;  /* 0x0000000605057210 */ /* 0x000fe20007ffe0ff */
[----:B------:R-:W-:Y:S01]  /*14480*/  STS.64 [R6+0x800], R158 ;  /* 0x0008009e06007388 */ /* 0x000fe20000000a00 */
[----:B------:R-:W-:-:S02]  /*14490*/  IADD3 R17, R14, R7, RZ ;  /* 0x000000070e117210 */ /* 0x000fc40007ffe0ff */
[----:B------:R-:W-:Y:S01]  /*144a0*/  IADD3 R18, R7, R6, RZ ;  /* 0x0000000607127210 */ /* 0x000fe20007ffe0ff */
[----:B------:R-:W-:Y:S01]  /*144b0*/  STS.64 [R16], R152 ;  /* 0x0000009810007388 */ /* 0x000fe20000000a00 */
[-C--:B------:R-:W-:Y:S01]  /*144c0*/  IADD3 R19, R16, R7.reuse, RZ ;  /* 0x0000000710137210 */ /* 0x080fe20007ffe0ff */
[----:B-1----:R-:W1:Y:S01]  /*144d0*/  @P3 LDC R4, c[0x0][0x2e8] ;  /* 0x0000ba00ff043b82 */ /* 0x002e620000000800 */
[----:B------:R-:W-:Y:S01]  /*144e0*/  IADD3 R7, R5, R7, RZ ;  /* 0x0000000705077210 */ /* 0x000fe20007ffe0ff */
[----:B------:R-:W-:Y:S01]  /*144f0*/  STS.64 [R16+0x800], R154 ;  /* 0x0008009a10007388 */ /* 0x000fe20000000a00 */
[----:B------:R-:W-:Y:S01]  /*14500*/  LEA.HI R34, R11, R10, RZ, 0x5 ;  /* 0x0000000a0b227211 */ /* 0x000fe200078f28ff */
[----:B---3--:R-:W-:Y:S01]  /*14510*/  @P4 FMUL.FTZ R32, R32, 0.69314718246459960938 ;  /* 0x3f31721820204820 */ /* 0x008fe20000410000 */
[----:B------:R-:W-:Y:S01]  /*14520*/  LOP3.LUT R8, R8, 0xffffffe0, RZ, 0xc0, !PT ;  /* 0xffffffe008087812 */ /* 0x000fe200078ec0ff */
[----:B------:R-:W-:Y:S01]  /*14530*/  STS.64 [R5], R148 ;  /* 0x0000009405007388 */ /* 0x000fe20000000a00 */
[----:B------:R-:W-:Y:S01]  /*14540*/  LOP3.LUT R34, R34, 0xffffffe0, RZ, 0xc0, !PT ;  /* 0xffffffe022227812 */ /* 0x000fe200078ec0ff */
[----:B------:R-:W2:Y:S01]  /*14550*/  LDC R11, c[0x0][0x270] ;  /* 0x00009c00ff0b7b82 */ /* 0x000ea20000000800 */
[----:B------:R-:W-:Y:S01]  /*14560*/  IADD3 R8, -R8, R0, RZ ;  /* 0x0000000008087210 */ /* 0x000fe20007ffe1ff */
[----:B------:R-:W-:Y:S01]  /*14570*/  STS.64 [R5+0x800], R150 ;  /* 0x0008009605007388 */ /* 0x000fe20000000a00 */
[----:B------:R-:W-:Y:S01]  /*14580*/  IADD3 R34, -R34, R10, RZ ;  /* 0x0000000a22227210 */ /* 0x000fe20007ffe1ff */
[----:B----4-:R-:W-:Y:S01]  /*14590*/  @P3 FMUL.FTZ R2, R2, 0.69314718246459960938 ;  /* 0x3f31721802023820 */ /* 0x010fe20000410000 */
[----:B------:R-:W-:Y:S01]  /*145a0*/  SHF.R.S32.HI R35, RZ, 0x1f, R12 ;  /* 0x0000001fff237819 */ /* 0x000fe2000001140c */
[----:B------:R-:W-:Y:S01]  /*145b0*/  STS.64 [R17], R144 ;  /* 0x0000009011007388 */ /* 0x000fe20000000a00 */
[----:B------:R-:W-:Y:S01]  /*145c0*/  LOP3.LUT P0, RZ, R8, 0x3, RZ, 0xc0, !PT ;  /* 0x0000000308ff7812 */ /* 0x000fe2000780c0ff */
[----:B------:R-:W3:Y:S01]  /*145d0*/  @P4 LDC R10, c[0x0][0x2e8] ;  /* 0x0000ba00ff0a4b82 */ /* 0x000ee20000000800 */
[----:B------:R-:W-:Y:S01]  /*145e0*/  IADD3 R8, RZ, -UR15, RZ ;  /* 0x8000000fff087c10 */ /* 0x000fe2000fffe0ff */
[----:B------:R-:W-:Y:S01]  /*145f0*/  STS.64 [R17+0x800], R146 ;  /* 0x0008009211007388 */ /* 0x000fe20000000a00 */
[----:B------:R-:W-:-:S02]  /*14600*/  LEA.HI R35, R35, R12, RZ, 0x2 ;  /* 0x0000000c23237211 */ /* 0x000fc400078f10ff */
[----:B------:R-:W-:Y:S01]  /*14610*/  SHF.R.S32.HI R33, RZ, 0x1f, R34 ;  /* 0x0000001fff217819 */ /* 0x000fe20000011422 */
[----:B------:R-:W-:Y:S01]  /*14620*/  STS.64 [R18], R140 ;  /* 0x0000008c12007388 */ /* 0x000fe20000000a00 */
[----:B------:R-:W-:Y:S02]  /*14630*/  LOP3.LUT R35, R35, 0xffffffc, RZ, 0xc0, !PT ;  /* 0x0ffffffc23237812 */ /* 0x000fe400078ec0ff */
[----:B------:R-:W-:Y:S01]  /*14640*/  LEA.HI R33, R33, R34, RZ, 0x2 ;  /* 0x0000002221217211 */ /* 0x000fe200078f10ff */
[----:B------:R-:W-:Y:S01]  /*14650*/  STS.64 [R18+0x800], R142 ;  /* 0x0008008e12007388 */ /* 0x000fe20000000a00 */
[----:B------:R-:W-:Y:S02]  /*14660*/  IADD3 R0, R12, -R35, RZ ;  /* 0x800000230c007210 */ /* 0x000fe40007ffe0ff */
[----:B------:R-:W-:Y:S01]  /*14670*/  SHF.R.S32.HI R33, RZ, 0x2, R33 ;  /* 0x00000002ff217819 */ /* 0x000fe20000011421 */
[----:B------:R-:W-:Y:S01]  /*14680*/  STS.64 [R19], R136 ;  /* 0x0000008813007388 */ /* 0x000fe20000000a00 */
[----:B------:R-:W-:Y:S01]  /*14690*/  MOV R12, 0xff800000 ;  /* 0xff800000000c7802 */ /* 0x000fe20000000f00 */
[----:B--2---:R-:W-:Y:S01]  /*146a0*/  IMAD R8, R11, R8, UR4 ;  /* 0x000000040b087e24 */ /* 0x004fe2000f8e0208 */
[----:B------:R-:W-:Y:S01]  /*146b0*/  LEA R0, R0, R33, 0x4 ;  /* 0x0000002100007211 */ /* 0x000fe200078e20ff */
[----:B------:R-:W-:Y:S04]  /*146c0*/  STS.64 [R19+0x800], R138 ;  /* 0x0008008a13007388 */ /* 0x000fe80000000a00 */
[----:B------:R-:W-:Y:S01]  /*146d0*/  STS.64 [R7], R132 ;  /* 0x0000008407007388 */ /* 0x000fe20000000a00 */
[----:B---3--:R-:W-:-:S03]  /*146e0*/  @P4 FFMA.FTZ R12, R164, R10, R32 ;  /* 0x0000000aa40c4223 */ /* 0x008fc60000010020 */
        /* <DEDUP_REMOVED lines=9> */
[----:B------:R-:W-:Y:S01]  /*14780*/  STS.64 [R17+0x4000], R52 ;  /* 0x0040003411007388 */ /* 0x000fe20000000a00 */
[----:B--2---:R-:W-:-:S03]  /*14790*/  SHF.L.U32 R40, R13, 0x2, RZ ;  /* 0x000000020d287819 */ /* 0x004fc600000006ff */
[----:B------:R-:W-:Y:S01]  /*147a0*/  STS.64 [R17+0x4800], R54 ;  /* 0x0048003611007388 */ /* 0x000fe20000000a00 */
[----:B------:R-:W-:-:S03]  /*147b0*/  SHF.R.S32.HI R41, RZ, 0x1f, R40 ;  /* 0x0000001fff297819 */ /* 0x000fc60000011428 */
        /* <DEDUP_REMOVED lines=36> */
[----:B--2---:R-:W-:-:S03]  /*14a00*/  LEA R5, R15, UR6, 0x2 ;  /* 0x000000060f057c11 */ /* 0x004fc6000f8e10ff */
[----:B------:R-:W-:Y:S04]  /*14a10*/  STS.64 [R7+0xc000], R128 ;  /* 0x00c0008007007388 */ /* 0x000fe80000000a00 */
[----:B------:R2:W-:Y:S01]  /*14a20*/  STS.64 [R7+0xc800], R130 ;  /* 0x00c8008207007388 */ /* 0x0005e20000000a00 */
[----:B------:R-:W-:Y:S06]  /*14a30*/  BAR.SYNC.DEFER_BLOCKING 0x0 ;  /* 0x0000000000007b1d */ /* 0x000fec0000010000 */
[----:B------:R-:W3:Y:S01]  /*14a40*/  S2R R14, SR_CTAID.Y ;  /* 0x00000000000e7919 */ /* 0x000ee20000002600 */
[----:B------:R-:W4:Y:S01]  /*14a50*/  S2R R15, SR_CTAID.X ;  /* 0x00000000000f7919 */ /* 0x000f220000002500 */
[----:B--2---:R-:W3:Y:S01]  /*14a60*/  LDC.64 R6, c[0x0][0x2c0] ;  /* 0x0000b000ff067b82 */ /* 0x004ee20000000a00 */
[----:B------:R2:W1:Y:S04]  /*14a70*/  LDS.128 R28, [R5+0x3800] ;  /* 0x00380000051c7984 */ /* 0x0004680000000c00 */
[----:B------:R2:W1:Y:S04]  /*14a80*/  LDS.128 R24, [R5+0x7800] ;  /* 0x0078000005187984 */ /* 0x0004680000000c00 */
[----:B------:R2:W1:Y:S04]  /*14a90*/  LDS.128 R20, [R5+0xb800] ;  /* 0x00b8000005147984 */ /* 0x0004680000000c00 */
[----:B------:R2:W2:Y:S01]  /*14aa0*/  LDS.128 R16, [R5+0xf800] ;  /* 0x00f8000005107984 */ /* 0x0004a20000000c00 */
[----:B----4-:R-:W-:Y:S01]  /*14ab0*/  SHF.L.U32 R15, R15, 0x6, RZ ;  /* 0x000000060f0f7819 */ /* 0x010fe200000006ff */
[----:B---3--:R-:W-:Y:S01]  /*14ac0*/  IMAD R6, R14, R6, UR15 ;  /* 0x0000000f0e067e24 */ /* 0x008fe2000f8e0206 */
[----:B------:R-:W-:Y:S01]  /*14ad0*/  MOV R14, 0xff800000 ;  /* 0xff800000000e7802 */ /* 0x000fe20000000f00 */
[----:B-1----:R-:W-:-:S02]  /*14ae0*/  @P3 FFMA.FTZ R14, R3, R4, R2 ;  /* 0x00000004030e3223 */ /* 0x002fc40000010002 */
[----:B------:R-:W-:-:S04]  /*14af0*/  IMAD R6, R6, R11, R8 ;  /* 0x0000000b06067224 */ /* 0x000fc800078e0208 */
[----:B------:R-:W-:Y:S01]  /*14b00*/  IMAD R6, R6, R7, R15 ;  /* 0x0000000706067224 */ /* 0x000fe200078e020f */
[----:B--2---:R-:W-:Y:S06]  /*14b10*/  @P0 BRA `(.L_x_3268) ;  /* 0x00000000002c0947 */ /* 0x004fec0003800000 */
[----:B------:R-:W-:Y:S01]  /*14b20*/  VIADD R4, R0, 0x8 ;  /* 0x0000000800047836 */ /* 0x000fe20000000000 */
        /* <DEDUP_REMOVED lines=10> */
.L_x_3268:
[----:B------:R-:W-:Y:S05]  /*14bd0*/  BSYNC B0 ;  /* 0x0000000000007941 */ /* 0x000fea0003800000 */
.L_x_3267:
[----:B------:R-:W-:Y:S01]  /*14be0*/  ULDC UR4, c[0x0][0x2dc] ;  /* 0x0000b70000047ab9 */ /* 0x000fe20000000800 */
[C---:B------:R-:W-:Y:S01]  /*14bf0*/  VIADD R0, R9.reuse, 0x18 ;  /* 0x0000001809007836 */ /* 0x040fe20000000000 */
[----:B------:R-:W-:Y:S01]  /*14c00*/  ULDC.64 UR6, c[0x0][0x288] ;  /* 0x0000a20000067ab9 */ /* 0x000fe20000000a00 */
[C---:B-1----:R-:W-:Y:S01]  /*14c10*/  IMAD.WIDE R10, R9.reuse, 0x100, R40 ;  /* 0x00000100090a7825 */ /* 0x042fe200078e0228 */
[----:B------:R1:W2:Y:S01]  /*14c20*/  LDS.128 R36, [R5] ;  /* 0x0000000005247984 */ /* 0x0002a20000000c00 */
[----:B------:R-:W-:Y:S01]  /*14c30*/  BSSY B0, `(.L_x_3269) ;  /* 0x0000024000007945 */ /* 0x000fe20003800000 */
[----:B------:R-:W-:Y:S01]  /*14c40*/  ISETP.GE.AND P2, PT, R0, UR5, PT ;  /* 0x0000000500007c0c */ /* 0x000fe2000bf46270 */
[----:B------:R-:W-:Y:S01]  /*14c50*/  IMAD R6, R6, UR4, RZ ;  /* 0x0000000406067c24 */ /* 0x000fe2000f8e02ff */
[----:B------:R1:W3:Y:S01]  /*14c60*/  LDS.128 R32, [R5+0x4000] ;  /* 0x0040000005207984 */ /* 0x0002e20000000c00 */
[C---:B------:R-:W-:Y:S02]  /*14c70*/  VIADD R3, R9.reuse, 0x8 ;  /* 0x0000000809037836 */ /* 0x040fe40000000000 */
[C---:B------:R-:W-:Y:S01]  /*14c80*/  VIADD R0, R9.reuse, 0x20 ;  /* 0x0000002009007836 */ /* 0x040fe20000000000 */
[C---:B------:R-:W-:Y:S01]  /*14c90*/  IADD3 R4, P3, R6.reuse, R10, RZ ;  /* 0x0000000a06047210 */ /* 0x040fe20007f7e0ff */
[----:B------:R-:W-:Y:S01]  /*14ca0*/  VIADD R2, R9, 0x10 ;  /* 0x0000001009027836 */ /* 0x000fe20000000000 */
[----:B------:R-:W-:Y:S01]  /*14cb0*/  ISETP.GE.AND P0, PT, R3, UR5, PT ;  /* 0x0000000503007c0c */ /* 0x000fe2000bf06270 */
[----:B------:R1:W4:Y:S01]  /*14cc0*/  LDS.128 R12, [R5+0x8000] ;  /* 0x00800000050c7984 */ /* 0x0003220000000c00 */
[----:B------:R-:W-:-:S02]  /*14cd0*/  LEA.HI.X.SX32 R3, R6, R11, 0x1, P3 ;  /* 0x0000000b06037211 */ /* 0x000fc400018f0eff */
[----:B------:R-:W-:Y:S01]  /*14ce0*/  ISETP.GE.AND P3, PT, R0, UR5, PT ;  /* 0x0000000500007c0c */ /* 0x000fe2000bf66270 */
[C---:B------:R-:W-:Y:S01]  /*14cf0*/  VIADD R0, R9.reuse, 0x30 ;  /* 0x0000003009007836 */ /* 0x040fe20000000000 */
[----:B------:R-:W-:Y:S02]  /*14d00*/  LEA R6, P4, R4, UR6, 0x2 ;  /* 0x0000000604067c11 */ /* 0x000fe4000f8810ff */
[----:B------:R-:W-:Y:S01]  /*14d10*/  ISETP.GE.AND P1, PT, R2, UR5, PT ;  /* 0x0000000502007c0c */ /* 0x000fe2000bf26270 */
[C---:B------:R-:W-:Y:S01]  /*14d20*/  VIADD R2, R9.reuse, 0x28 ;  /* 0x0000002809027836 */ /* 0x040fe20000000000 */
        /* <DEDUP_REMOVED lines=20> */
.L_x_3270:
[----:B------:R-:W-:Y:S05]  /*14e70*/  BSYNC B0 ;  /* 0x0000000000007941 */ /* 0x000fea0003800000 */
.L_x_3269:
        /* <DEDUP_REMOVED lines=18> */
.L_x_3272:
[----:B------:R-:W-:Y:S05]  /*14fa0*/  BSYNC B0 ;  /* 0x0000000000007941 */ /* 0x000fea0003800000 */
.L_x_3271:
        /* <DEDUP_REMOVED lines=17> */
.L_x_3274:
[----:B------:R-:W-:Y:S05]  /*150c0*/  BSYNC B0 ;  /* 0x0000000000007941 */ /* 0x000fea0003800000 */
.L_x_3273:
        /* <DEDUP_REMOVED lines=17> */
.L_x_3276:
[----:B------:R-:W-:Y:S05]  /*151e0*/  BSYNC B0 ;  /* 0x0000000000007941 */ /* 0x000fea0003800000 */
.L_x_3275:
        /* <DEDUP_REMOVED lines=17> */
.L_x_3278:
[----:B------:R-:W-:Y:S05]  /*15300*/  BSYNC B0 ;  /* 0x0000000000007941 */ /* 0x000fea0003800000 */
.L_x_3277:
        /* <DEDUP_REMOVED lines=17> */
.L_x_3280:
[----:B------:R-:W-:Y:S05]  /*15420*/  BSYNC B0 ;  /* 0x0000000000007941 */ /* 0x000fea0003800000 */
.L_x_3279:
        /* <DEDUP_REMOVED lines=17> */
.L_x_3282:
[----:B------:R-:W-:Y:S05]  /*15540*/  BSYNC B0 ;  /* 0x0000000000007941 */ /* 0x000fea0003800000 */
.L_x_3281:
        /* <DEDUP_REMOVED lines=14> */
.L_x_3283:
        /* <DEDUP_REMOVED lines=13> */
.L_x_8897:


//--------------------- .text._ZN5flash24flash_fwd_splitkv_kernelI23Flash_fwd_kernel_traitsILi256ELi64ELi64ELi4ELb0ELb0EN7cutlass6half_tE19Flash_kernel_traitsILi256ELi64ELi64ELi4ES3_EELb0ELb1ELb0ELb0ELb0ELb0ELb1ELb1EEEvNS_16Flash_fwd_paramsE --------------------------
	.section	.text._ZN5flash24flash_fwd_splitkv_kernelI23Flash_fwd_kernel_traitsILi256ELi64ELi64ELi4ELb0ELb0EN7cutlass6half_tE19Flash_kernel_traitsILi256ELi64ELi64ELi4ES3_EELb0ELb1ELb0ELb0ELb0ELb0ELb1ELb1EEEvNS_16Flash_fwd_paramsE,"ax",@progbits
	.align	128
        .global         _ZN5flash24flash_fwd_splitkv_kernelI23Flash_fwd_kernel_traitsILi256ELi64ELi64ELi4ELb0ELb0EN7cutlass6half_tE19Flash_kernel_traitsILi256ELi64ELi64ELi4ES3_EELb0ELb1ELb0ELb0ELb0ELb0ELb1ELb1EEEvNS_16Flash_fwd_paramsE
        .type           _ZN5flash24flash_fwd_splitkv_kernelI23Flash_fwd_kernel_traitsILi256ELi64ELi64ELi4ELb0ELb0EN7cutlass6half_tE19Flash_kernel_traitsILi256ELi64ELi64ELi4ES3_EELb0ELb1ELb0ELb0ELb0ELb0ELb1ELb1EEEvNS_16Flash_fwd_paramsE,@function
        .size           _ZN5flash24flash_fwd_splitkv_kernelI23Flash_fwd_kernel_traitsILi256ELi64ELi64ELi4ELb0ELb0EN7cutlass6half_tE19Flash_kernel_traitsILi256ELi64ELi64ELi4ES3_EELb0ELb1ELb0ELb0ELb0ELb0ELb1ELb1EEEvNS_16Flash_fwd_paramsE,(.L_x_8858 - _ZN5flash24flash_fwd_splitkv_kernelI23Flash_fwd_kernel_traitsILi256ELi64ELi64ELi4ELb0ELb0EN7cutlass6half_tE19Flash_kernel_traitsILi256ELi64ELi64ELi4ES3_EELb0ELb1ELb0ELb0ELb0ELb0ELb1ELb1EEEvNS_16Flash_fwd_paramsE)
        .other          _ZN5flash24flash_fwd_splitkv_kernelI23Flash_fwd_kernel_traitsILi256ELi64ELi64ELi4ELb0ELb0EN7cutlass6half_tE19Flash_kernel_traitsILi256ELi64ELi64ELi4ES3_EELb0ELb1ELb0ELb0ELb0ELb0ELb1ELb1EEEvNS_16Flash_fwd_paramsE,@"STO_CUDA_ENTRY STV_DEFAULT"
_ZN5flash24flash_fwd_splitkv_kernelI23Flash_fwd_kernel_traitsILi256ELi64ELi64ELi4ELb0ELb0EN7cutlass6half_tE19Flash_kernel_traitsILi256ELi64ELi64ELi4ES3_EELb0ELb1ELb0ELb0ELb0ELb0ELb1ELb1EEEvNS_16Flash_fwd_paramsE:
.text._ZN5flash24flash_fwd_splitkv_kernelI23Flash_fwd_kernel_traitsILi256ELi64ELi64ELi4ELb0ELb0EN7cutlass6half_tE19Flash_kernel_traitsILi256ELi64ELi64ELi4ES3_EELb0ELb1ELb0ELb0ELb0ELb0ELb1ELb1EEEvNS_16Flash_fwd_paramsE:
        /* <DEDUP_REMOVED lines=12> */
[----:B--2---:R-:W-:-:S06]  /*00c0*/  IADD3 R2, R2, 0xffffffe, RZ ;  /* 0x0ffffffe02027810 */ /* 0x004fcc0007ffe0ff */
[----:B------:R-:W2:Y:S02]  /*00d0*/  F2I.FTZ.U32.TRUNC.NTZ R3, R2 ;  /* 0x0000000200037305 */ /* 0x000ea4000021f000 */
[----:B--2---:R-:W-:-:S04]  /*00e0*/  IMAD.MOV R2, RZ, RZ, -R3 ;  /* 0x000000ffff027224 */ /* 0x004fc800078e0a03 */
[----:B------:R-:W-:Y:S01]  /*00f0*/  IMAD R4, R2, R0, RZ ;  /* 0x0000000002047224 */ /* 0x000fe200078e02ff */
[----:B------:R-:W-:-:S05]  /*0100*/  MOV R2, RZ ;  /* 0x000000ff00027202 */ /* 0x000fca0000000f00 */
[----:B------:R-:W-:-:S06]  /*0110*/  IMAD.HI.U32 R4, R3, R4, R2 ;  /* 0x0000000403047227 */ /* 0x000fcc00078e0002 */
[----:B-1----:R-:W-:Y:S02]  /*0120*/  IMAD.HI.U32 R238, R4, UR4, RZ ;  /* 0x0000000404ee7c27 */ /* 0x002fe4000f8e00ff */
[----:B------:R-:W1:Y:S02]  /*0130*/  LDC R4, c[0x0][0x10] ;  /* 0x00000400ff047b82 */ /* 0x000e640000000800 */
        /* <DEDUP_REMOVED lines=9> */
[----:B-1-34-:R-:W-:Y:S02]  /*01d0*/  IMAD R237, R0, R237, UR4 ;  /* 0x0000000400ed7e24 */ /* 0x01afe4000f8e02ed */
[----:B------:R-:W-:Y:S05]  /*01e0*/  CALL.REL.NOINC `($_ZN5flash24flash_fwd_splitkv_kernelI23Flash_fwd_kernel_traitsILi256ELi64ELi64ELi4ELb0ELb0EN7cutlass6half_tE19Flash_kernel_traitsILi256ELi64ELi64ELi4ES3_EELb0ELb1ELb0ELb0ELb0ELb0ELb1ELb1EEEvNS_16Flash_fwd_paramsE$_ZN5flash30compute_attn_1rowblock_splitkvI23Flash_fwd_kernel_traitsILi256ELi64ELi64ELi4ELb0ELb0EN7cutlass6half_tE19Flash_kernel_traitsILi256ELi64ELi64ELi4ES3_EELb0ELb1ELb0ELb0ELb0ELb0ELb1ELb1ENS_16Flash_fwd_paramsEEEvRKT8_iiiii) ;  /* 0x0000000000087944 */ /* 0x000fea0003c00000 */
[----:B------:R-:W-:Y:S05]  /*01f0*/  BSYNC B4 ;  /* 0x0000000000047941 */ /* 0x000fea0003800000 */
.L_x_3284:
[----:B------:R-:W-:Y:S05]  /*0200*/  EXIT ;  /* 0x000000000000794d */ /* 0x000fea0003800000 */
        .type           $_ZN5flash24flash_fwd_splitkv_kernelI23Flash_fwd_kernel_traitsILi256ELi64ELi64ELi4ELb0ELb0EN7cutlass6half_tE19Flash_kernel_traitsILi256ELi64ELi64ELi4ES3_EELb0ELb1ELb0ELb0ELb0ELb0ELb1ELb1EEEvNS_16Flash_fwd_paramsE$_ZN5flash30compute_attn_1rowblock_splitkvI23Flash_fwd_kernel_traitsILi256ELi64ELi64ELi4ELb0ELb0EN7cutlass6half_tE19Flash_kernel_traitsILi256ELi64ELi64ELi4ES3_EELb0ELb1ELb0ELb0ELb0ELb0ELb1ELb1ENS_16Flash_fwd_paramsEEEvRKT8_iiiii,@function
        .size           $_ZN5flash24flash_fwd_splitkv_kernelI23Flash_fwd_kernel_traitsILi256ELi64ELi64ELi4ELb0ELb0EN7cutlass6half_tE19Flash_kernel_traitsILi256ELi64ELi64ELi4ES3_EELb0ELb1ELb0ELb0ELb0ELb0ELb1ELb1EEEvNS_16Flash_fwd_paramsE$_ZN5flash30compute_attn_1rowblock_splitkvI23Flash_fwd_kernel_traitsILi256ELi64ELi64ELi4ELb0ELb0EN7cutlass6half_tE19Flash_kernel_traitsILi256ELi64ELi64ELi4ES3_EELb0ELb1ELb0ELb0ELb0ELb0ELb1ELb1ENS_16Flash_fwd_paramsEEEvRKT8_iiiii,(.L_x_8858 - $_ZN5flash24flash_fwd_splitkv_kernelI23Flash_fwd_kernel_traitsILi256ELi64ELi64ELi4ELb0ELb0EN7cutlass6half_tE19Flash_kernel_traitsILi256ELi64ELi64ELi4ES3_EELb0ELb1ELb0ELb0ELb0ELb0ELb1ELb1EEEvNS_16Flash_fwd_paramsE$_ZN5flash30compute_attn_1rowblock_splitkvI23Flash_fwd_kernel_traitsILi256ELi64ELi64ELi4ELb0ELb0EN7cutlass6half_tE19Flash_kernel_traitsILi256ELi64ELi64ELi4ES3_EELb0ELb1ELb0ELb0ELb0ELb0ELb1ELb1ENS_16Flash_fwd_paramsEEEvRKT8_iiiii)
$_ZN5flash24flash_fwd_splitkv_kernelI23Flash_fwd_kernel_traitsILi256ELi64ELi64ELi4ELb0ELb0EN7cutlass6half_tE19Flash_kernel_traitsILi256ELi64ELi64ELi4ES3_EELb0ELb1ELb0ELb0ELb0ELb0ELb1ELb1EEEvNS_16Flash_fwd_paramsE$_ZN5flash30compute_attn_1rowblock_splitkvI23Flash_fwd_kernel_traitsILi256ELi64ELi64ELi4ELb0ELb0EN7cutlass6half_tE19Flash_kernel_traitsILi256ELi64ELi64ELi4ES3_EELb0ELb1ELb0ELb0ELb0ELb0ELb1ELb1ENS_16Flash_fwd_paramsEEEvRKT8_iiiii:
        /* <DEDUP_REMOVED lines=17> */
[----:B--2---:R-:W-:-:S06]  /*0320*/  @P0 IADD3 R236, R236, -R7, RZ ;  /* 0x80000007ecec0210 */ /* 0x004fcc0007ffe0ff */
        /* <DEDUP_REMOVED lines=9> */
.L_x_3286:
[----:B------:R-:W-:Y:S05]  /*03c0*/  BSYNC B0 ;  /* 0x0000000000007941 */ /* 0x000fea0003800000 */
.L_x_3285:
        /* <DEDUP_REMOVED lines=8> */
.L_x_3288:
[----:B------:R2:W5:Y:S02]  /*0450*/  LD.E R81, desc[UR6][R10.64+0xb8] ;  /* 0x0000b8060a517980 */ /* 0x000564000c101900 */
.L_x_3289:
[----:B------:R-:W-:Y:S05]  /*0460*/  BSYNC B0 ;  /* 0x0000000000007941 */ /* 0x000fea0003800000 */
.L_x_3287:
        /* <DEDUP_REMOVED lines=10> */
.L_x_3291:
[----:B------:R-:W3:Y:S01]  /*0510*/  LD.E.64 R2, desc[UR6][R10.64+0x108] ;  /* 0x000108060a027980 */ /* 0x000ee2000c101b00 */
[----:B------:R-:W-:Y:S01]  /*0520*/  BSSY B0, `(.L_x_3293) ;  /* 0x0000006000007945 */ /* 0x000fe20003800000 */
[----:B------:R-:W-:Y:S01]  /*0530*/  IMAD.MOV.U32 R53, RZ, RZ, RZ ;  /* 0x000000ffff357224 */ /* 0x000fe200078e00ff */
[----:B---3--:R-:W-:-:S04]  /*0540*/  ISETP.NE.U32.AND P0, PT, R2, RZ, PT ;  /* 0x000000ff0200720c */ /* 0x008fc80003f05070 */
[----:B------:R-:W-:-:S13]  /*0550*/  ISETP.NE.AND.EX P0, PT, R3, RZ, PT, P0 ;  /* 0x000000ff0300720c */ /* 0x000fda0003f05300 */
[----:B------:R-:W-:Y:S05]  /*0560*/  @!P0 BRA `(.L_x_3294) ;  /* 0x0000000000048947 */ /* 0x000fea0003800000 */
[----:B------:R1:W5:Y:S02]  /*0570*/  LD.E R53, desc[UR6][R10.64+0xbc] ;  /* 0x0000bc060a357980 */ /* 0x000364000c101900 */
.L_x_3294:
[----:B------:R-:W-:Y:S05]  /*0580*/  BSYNC B0 ;  /* 0x0000000000007941 */ /* 0x000fea0003800000 */
.L_x_3293:
[----:B-----5:R-:W-:Y:S02]  /*0590*/  IADD3 R53, R81, R53, RZ ;  /* 0x0000003551357210 */ /* 0x020fe40007ffe0ff */
.L_x_3292:
[----:B------:R-:W-:Y:S05]  /*05a0*/  BSYNC B1 ;  /* 0x0000000000017941 */ /* 0x000fea0003800000 */
.L_x_3290:
[----:B------:R-:W-:Y:S01]  /*05b0*/  IMAD.SHL.U32 R52, R235, 0x40, RZ ;  /* 0x00000040eb347824 */ /* 0x000fe200078e00ff */
[----:B------:R-:W-:Y:S01]  /*05c0*/  MOV R2, R234 ;  /* 0x000000ea00027202 */ /* 0x000fe20000000f00 */
[----:B------:R-:W-:-:S03]  /*05d0*/  IMAD.MOV.U32 R3, RZ, RZ, 0x0 ;  /* 0x00000000ff037424 */ /* 0x000fc600078e00ff */
[----:B------:R-:W-:-:S13]  /*05e0*/  ISETP.GT.AND P0, PT, R236, R52, PT ;  /* 0x00000034ec00720c */ /* 0x000fda0003f04270 */
[----:B-12---:R-:W-:Y:S05]  /*05f0*/  @!P0 RET.REL.NODEC R2 `(_ZN5flash24flash_fwd_splitkv_kernelI23Flash_fwd_kernel_traitsILi256ELi64ELi64ELi4ELb0ELb0EN7cutlass6half_tE19Flash_kernel_traitsILi256ELi64ELi64ELi4ES3_EELb0ELb1ELb0ELb0ELb0ELb0ELb1ELb1EEEvNS_16Flash_fwd_paramsE) ;  /* 0xfffffff802808950 */ /* 0x006fea0003c3ffff */
[----:B------:R-:W2:Y:S04]  /*0600*/  LD.E R0, desc[UR6][R10.64+0xb8] ;  /* 0x0000b8060a007980 */ /* 0x000ea8000c101900 */
[----:B------:R-:W3:Y:S04]  /*0610*/  LD.E R6, desc[UR6][R10.64+0x184] ;  /* 0x000184060a067980 */ /* 0x000ee8000c101900 */
[----:B------:R-:W4:Y:S01]  /*0620*/  LD.E R5, desc[UR6][R10.64+0x188] ;  /* 0x000188060a057980 */ /* 0x000f22000c101900 */
[----:B------:R-:W-:Y:S01]  /*0630*/  IABS R3, R4 ;  /* 0x0000000400037213 */ /* 0x000fe20000000000 */
[----:B------:R-:W1:Y:S03]  /*0640*/  S2R R45, SR_TID.X ;  /* 0x00000000002d7919 */ /* 0x000e660000002100 */
[----:B------:R-:W5:Y:S08]  /*0650*/  I2F.RP R12, R3 ;  /* 0x00000003000c7306 */ /* 0x000f700000209400 */
[----:B-----5:R-:W5:Y:S02]  /*0660*/  MUFU.RCP R12, R12 ;  /* 0x0000000c000c7308 */ /* 0x020f640000001000 */
[----:B-----5:R-:W-:-:S06]  /*0670*/  VIADD R12, R12, 0xffffffe ;  /* 0x0ffffffe0c0c7836 */ /* 0x020fcc0000000000 */
[----:B------:R-:W5:Y:S02]  /*0680*/  F2I.FTZ.U32.TRUNC.NTZ R13, R12 ;  /* 0x0000000c000d7305 */ /* 0x000f64000021f000 */
[----:B-----5:R-:W-:Y:S02]  /*0690*/  IMAD.MOV R8, RZ, RZ, -R13 ;  /* 0x000000ffff087224 */ /* 0x020fe400078e0a0d */
        /* <DEDUP_REMOVED lines=20> */
[----:B------:R-:W-:Y:S01]  /*07e0*/  VIADD R0, R53, 0x3f ;  /* 0x0000003f35007836 */ /* 0x000fe20000000000 */
[----:B------:R-:W-:-:S04]  /*07f0*/  IADD3 R3, -R236, 0x7f, R52 ;  /* 0x0000007fec037810 */ /* 0x000fc80007ffe134 */
[----:B----4-:R-:W-:-:S07]  /*0800*/  IADD3 R3, R5, R3, R53 ;  /* 0x0000000305037210 */ /* 0x010fce0007ffe035 */
[----:B------:R-:W-:-:S04]  /*0810*/  @P2 VIADD R8, R8, 0x1 ;  /* 0x0000000108082836 */ /* 0x000fc80000000000 */
[----:B------:R-:W-:Y:S01]  /*0820*/  IMAD.MOV.U32 R2, RZ, RZ, R8 ;  /* 0x000000ffff027224 */ /* 0x000fe200078e0008 */
[----:B------:R-:W-:-:S03]  /*0830*/  IADD3 R8, R53, R52, -R236 ;  /* 0x0000003435087210 */ /* 0x000fc60007ffe8ec */
[----:B------:R-:W-:Y:S01]  /*0840*/  @!P0 IMAD.MOV R2, RZ, RZ, -R2 ;  /* 0x000000ffff028224 */ /* 0x000fe200078e0a02 */
[----:B------:R-:W-:Y:S01]  /*0850*/  @!P1 LOP3.LUT R2, RZ, R4, RZ, 0x33, !PT ;  /* 0x00000004ff029212 */ /* 0x000fe200078e33ff */
[----:B---3--:R-:W-:Y:S01]  /*0860*/  IMAD.IADD R6, R8, 0x1, -R6 ;  /* 0x0000000108067824 */ /* 0x008fe200078e0a06 */
[----:B------:R-:W-:-:S03]  /*0870*/  SHF.R.S32.HI R4, RZ, 0x1f, R0 ;  /* 0x0000001fff047819 */ /* 0x000fc60000011400 */
[----:B------:R-:W-:Y:S01]  /*0880*/  IMAD R231, R2, UR8, RZ ;  /* 0x0000000802e77c24 */ /* 0x000fe2000f8e02ff */
[----:B------:R-:W-:Y:S02]  /*0890*/  LEA.HI R4, R4, R0, RZ, 0x6 ;  /* 0x0000000004047211 */ /* 0x000fe400078f30ff */
[----:B------:R-:W-:Y:S02]  /*08a0*/  SHF.R.S32.HI R5, RZ, 0x1f, R6 ;  /* 0x0000001fff057819 */ /* 0x000fe40000011406 */
[----:B------:R-:W-:Y:S02]  /*08b0*/  SHF.R.S32.HI R0, RZ, 0x1f, R3 ;  /* 0x0000001fff007819 */ /* 0x000fe40000011403 */
[----:B------:R-:W-:Y:S02]  /*08c0*/  SHF.R.S32.HI R4, RZ, 0x6, R4 ;  /* 0x00000006ff047819 */ /* 0x000fe40000011404 */
[----:B------:R-:W-:Y:S02]  /*08d0*/  LEA.HI R5, R5, R6, RZ, 0x6 ;  /* 0x0000000605057211 */ /* 0x000fe400078f30ff */
[----:B------:R-:W-:-:S02]  /*08e0*/  LEA.HI R0, R0, R3, RZ, 0x6 ;  /* 0x0000000300007211 */ /* 0x000fc400078f30ff */
[C---:B------:R-:W-:Y:S02]  /*08f0*/  VIADDMNMX R4, R231.reuse, R2, R4, PT ;  /* 0x00000002e7047246 */ /* 0x040fe40003800104 */
[----:B------:R-:W-:Y:S02]  /*0900*/  SHF.R.S32.HI R5, RZ, 0x6, R5 ;  /* 0x00000006ff057819 */ /* 0x000fe40000011405 */
[----:B------:R-:W-:Y:S02]  /*0910*/  SHF.R.S32.HI R0, RZ, 0x6, R0 ;  /* 0x00000006ff007819 */ /* 0x000fe40000011400 */
[----:B------:R-:W-:Y:S02]  /*0920*/  VIMNMX R231, R231, R5, !PT ;  /* 0x00000005e7e77248 */ /* 0x000fe40007fe0100 */
[----:B------:R-:W-:-:S04]  /*0930*/  VIMNMX R165, R4, R0, PT ;  /* 0x0000000004a57248 */ /* 0x000fc80003fe0100 */
[----:B------:R-:W-:-:S13]  /*0940*/  ISETP.GE.AND P0, PT, R231, R165, PT ;  /* 0x000000a5e700720c */ /* 0x000fda0003f06270 */
[----:B-1----:R-:W-:Y:S05]  /*0950*/  @!P0 BRA `(.L_x_3295) ;  /* 0x0000000800908947 */ /* 0x002fea0003800000 */
[----:B------:R-:W2:Y:S04]  /*0960*/  LD.E.64 R2, desc[UR6][R10.64+0xb0] ;  /* 0x0000b0060a027980 */ /* 0x000ea8000c101b00 */
[----:B------:R-:W3:Y:S04]  /*0970*/  LD.E R4, desc[UR6][R10.64+0x60] ;  /* 0x000060060a047980 */ /* 0x000ee8000c101900 */
[----:B------:R-:W4:Y:S04]  /*0980*/  LD.E R0, desc[UR6][R10.64+0xcc] ;  /* 0x0000cc060a007980 */ /* 0x000f28000c101900 */
[----:B------:R-:W4:Y:S04]  /*0990*/  LD.E.64 R6, desc[UR6][R10.64+0x78] ;  /* 0x000078060a067980 */ /* 0x000f28000c101b00 */
[----:B------:R-:W4:Y:S04]  /*09a0*/  LD.E.64 R12, desc[UR6][R10.64+0xa8] ;  /* 0x0000a8060a0c7980 */ /* 0x000f28000c101b00 */
[----:B------:R1:W5:Y:S01]  /*09b0*/  LD.E R10, desc[UR6][R10.64+0xc0] ;  /* 0x0000c0060a0a7980 */ /* 0x000362000c101900 */
[----:B------:R-:W-:Y:S01]  /*09c0*/  SHF.R.S32.HI R8, RZ, 0x1f, R45 ;  /* 0x0000001fff087819 */ /* 0x000fe2000001142d */
[----:B------:R-:W-:Y:S03]  /*09d0*/  BSSY B0, `(.L_x_3296) ;  /* 0x000002c000007945 */ /* 0x000fe60003800000 */
[----:B------:R-:W-:-:S04]  /*09e0*/  LEA.HI R8, R8, R45, RZ, 0x4 ;  /* 0x0000002d08087211 */ /* 0x000fc800078f20ff */
        /* <DEDUP_REMOVED lines=13> */
[----:B------:R-:W-:Y:S02]  /*0ac0*/  SHF.R.S32.HI R5, RZ, 0x1f, R3 ;  /* 0x0000001fff057819 */ /* 0x000fe40000011403 */
[----:B------:R-:W-:-:S02]  /*0ad0*/  ISETP.GE.AND P2, PT, R8, R52, PT ;  /* 0x000000340800720c */ /* 0x000fc40003f46270 */
[----:B------:R-:W-:Y:S02]  /*0ae0*/  IADD3 R2, P0, R0, R16, RZ ;  /* 0x0000001000027210 */ /* 0x000fe40007f1e0ff */
[----:B------:R-:W-:Y:S02]  /*0af0*/  ISETP.GE.AND P5, PT, R4, R52, PT ;  /* 0x000000340400720c */ /* 0x000fe40003fa6270 */
[----:B------:R-:W-:Y:S02]  /*0b00*/  LEA.HI.X.SX32 R0, R0, R17, 0x1, P0 ;  /* 0x0000001100007211 */ /* 0x000fe400000f0eff */
[C---:B------:R-:W-:Y:S02]  /*0b10*/  LEA R6, P1, R2.reuse, R6, 0x2 ;  /* 0x0000000602067211 */ /* 0x040fe400078210ff */
[----:B------:R-:W-:Y:S02]  /*0b20*/  IADD3 R3, P0, R3, R8, RZ ;  /* 0x0000000803037210 */ /* 0x000fe40007f1e0ff */
[----:B------:R-:W-:Y:S01]  /*0b30*/  LEA.HI.X R7, R2, R7, R0, 0x2, P1 ;  /* 0x0000000702077211 */ /* 0x000fe200008f1400 */
[C---:B------:R-:W-:Y:S01]  /*0b40*/  VIADD R2, R8.reuse, 0x10 ;  /* 0x0000001008027836 */ /* 0x040fe20000000000 */
[C---:B------:R-:W-:Y:S01]  /*0b50*/  LEA.HI.X.SX32 R5, R8.reuse, R5, 0x1, P0 ;  /* 0x0000000508057211 */ /* 0x040fe200000f0eff */
[----:B------:R-:W-:Y:S01]  /*0b60*/  VIADD R0, R8, 0x18 ;  /* 0x0000001808007836 */ /* 0x000fe20000000000 */
[----:B------:R-:W-:-:S02]  /*0b70*/  LEA R12, P1, R3, R12, 0x2 ;  /* 0x0000000c030c7211 */ /* 0x000fc400078210ff */
[-C--:B------:R-:W-:Y:S01]  /*0b80*/  ISETP.GE.OR P4, PT, R4, R52.reuse, P6 ;  /* 0x000000340400720c */ /* 0x080fe20003786670 */
[----:B------:R-:W-:Y:S01]  /*0b90*/  VIADD R4, R14, 0x40 ;  /* 0x000000400e047836 */ /* 0x000fe20000000000 */
[CC--:B------:R-:W-:Y:S02]  /*0ba0*/  ISETP.GE.AND P0, PT, R2.reuse, R52.reuse, PT ;  /* 0x000000340200720c */ /* 0x0c0fe40003f06270 */
[-C--:B------:R-:W-:Y:S01]  /*0bb0*/  ISETP.GE.OR P3, PT, R2, R52.reuse, P6 ;  /* 0x000000340200720c */ /* 0x080fe20003766670 */
[C---:B------:R-:W-:Y:S01]  /*0bc0*/  VIADD R2, R14.reuse, 0xc0 ;  /* 0x000000c00e027836 */ /* 0x040fe20000000000 */
[----:B------:R-:W-:Y:S01]  /*0bd0*/  LEA.HI.X R13, R3, R13, R5, 0x2, P1 ;  /* 0x0000000d030d7211 */ /* 0x000fe200008f1405 */
[----:B------:R-:W-:Y:S01]  /*0be0*/  VIADD R3, R14, 0x80 ;  /* 0x000000800e037836 */ /* 0x000fe20000000000 */
[----:B------:R-:W-:Y:S01]  /*0bf0*/  ISETP.GE.AND P1, PT, R0, R52, PT ;  /* 0x000000340000720c */ /* 0x000fe20003f26270 */
[----:B-1----:R-:W-:-:S12]  /*0c00*/  @P2 BRA `(.L_x_3297) ;  /* 0x0000000000202947 */ /* 0x002fd80003800000 */
        /* <DEDUP_REMOVED lines=8> */
.L_x_3297:
[----:B------:R-:W-:Y:S05]  /*0c90*/  BSYNC B0 ;  /* 0x0000000000007941 */ /* 0x000fea0003800000 */
.L_x_3296:
        /* <DEDUP_REMOVED lines=12> */
.L_x_3299:
[----:B------:R-:W-:Y:S05]  /*0d60*/  BSYNC B0 ;  /* 0x0000000000007941 */ /* 0x000fea0003800000 */
.L_x_3298:
        /* <DEDUP_REMOVED lines=12> */
.L_x_3301:
[----:B------:R-:W-:Y:S05]  /*0e30*/  BSYNC B0 ;  /* 0x0000000000007941 */ /* 0x000fea0003800000 */
.L_x_3300:
        /* <DEDUP_REMOVED lines=12> */
.L_x_3303:
[----:B------:R-:W-:Y:S05]  /*0f00*/  BSYNC B0 ;  /* 0x0000000000007941 */ /* 0x000fea0003800000 */
.L_x_3302:
        /* <DEDUP_REMOVED lines=11> */
.L_x_3305:
[----:B------:R-:W-:Y:S05]  /*0fc0*/  BSYNC B0 ;  /* 0x0000000000007941 */ /* 0x000fea0003800000 */
.L_x_3304:
        /* <DEDUP_REMOVED lines=12> */
.L_x_3307:
[----:B------:R-:W-:Y:S05]  /*1090*/  BSYNC B0 ;  /* 0x0000000000007941 */ /* 0x000fea0003800000 */
.L_x_3306:
        /* <DEDUP_REMOVED lines=11> */
.L_x_3309:
[----:B------:R-:W-:Y:S05]  /*1150*/  BSYNC B0 ;  /* 0x0000000000007941 */ /* 0x000fea0003800000 */
.L_x_3308:
        /* <DEDUP_REMOVED lines=12> */
.L_x_3311:
[----:B------:R-:W-:Y:S05]  /*1220*/  BSYNC B0 ;  /* 0x0000000000007941 */ /* 0x000fea0003800000 */
.L_x_3310:
[-C--:B------:R-:W-:Y:S01]  /*1230*/  ISETP.GE.OR P0, PT, R5, R52.reuse, P6 ;  /* 0x000000340500720c */ /* 0x080fe20003706670 */
[----:B------:R-:W-:Y:S01]  /*1240*/  @!P5 ST.E desc[UR6][R12.64], R9 ;  /* 0x000000090c00d985 */ /* 0x000fe2000c101906 */
[-C--:B------:R-:W-:Y:S01]  /*1250*/  ISETP.GE.OR P5, PT, R0, R52.reuse, P6 ;  /* 0x000000340000720c */ /* 0x080fe200037a6670 */
[----:B------:R-:W-:Y:S01]  /*1260*/  @!P4 IMAD.MOV.U32 R0, RZ, RZ, -0x800000 ;  /* 0xff800000ff00c424 */ /* 0x000fe200078e00ff */
[----:B------:R-:W-:Y:S01]  /*1270*/  ISETP.GE.OR P6, PT, R8, R52, P6 ;  /* 0x000000340800720c */ /* 0x000fe200037c6670 */
[----:B------:R-:W-:Y:S01]  /*1280*/  @!P1 IMAD.MOV.U32 R3, RZ, RZ, -0x800000 ;  /* 0xff800000ff039424 */ /* 0x000fe200078e00ff */
[----:B------:R-:W-:Y:S01]  /*1290*/  @!P2 MOV R4, 0xff800000 ;  /* 0xff8000000004a802 */ /* 0x000fe20000000f00 */
[----:B------:R-:W-:Y:S01]  /*12a0*/  @!P3 IMAD.MOV.U32 R5, RZ, RZ, -0x800000 ;  /* 0xff800000ff05b424 */ /* 0x000fe200078e00ff */
[----:B------:R2:W-:Y:S04]  /*12b0*/  @!P4 ST.E desc[UR6][R12.64+0x20], R0 ;  /* 0x000020000c00c985 */ /* 0x0005e8000c101906 */
[----:B------:R3:W-:Y:S01]  /*12c0*/  @!P1 ST.E desc[UR6][R12.64+0x80], R3 ;  /* 0x000080030c009985 */ /* 0x0007e2000c101906 */
[----:B------:R-:W-:-:S03]  /*12d0*/  @!P0 MOV R2, 0xff800000 ;  /* 0xff80000000028802 */ /* 0x000fc60000000f00 */
[----:B------:R-:W-:Y:S04]  /*12e0*/  @!P3 ST.E desc[UR6][R12.64+0x40], R5 ;  /* 0x000040050c00b985 */ /* 0x000fe8000c101906 */
[----:B------:R4:W-:Y:S04]  /*12f0*/  @!P0 ST.E desc[UR6][R12.64+0xa0], R2 ;  /* 0x0000a0020c008985 */ /* 0x0009e8000c101906 */
[----:B------:R-:W-:Y:S01]  /*1300*/  @!P2 ST.E desc[UR6][R12.64+0x60], R4 ;  /* 0x000060040c00a985 */ /* 0x000fe2000c101906 */
[----:B--2---:R-:W-:Y:S02]  /*1310*/  @!P5 IMAD.MOV.U32 R0, RZ, RZ, -0x800000 ;  /* 0xff800000ff00d424 */ /* 0x004fe400078e00ff */
[----:B---3--:R-:W-:-:S03]  /*1320*/  IMAD.MOV.U32 R3, RZ, RZ, 0x0 ;  /* 0x00000000ff037424 */ /* 0x008fc600078e00ff */
[----:B------:R1:W-:Y:S01]  /*1330*/  @!P5 ST.E desc[UR6][R12.64+0xc0], R0 ;  /* 0x0000c0000c00d985 */ /* 0x0003e2000c101906 */
[----:B----4-:R-:W-:-:S04]  /*1340*/  MOV R2, R234 ;  /* 0x000000ea00027202 */ /* 0x010fc80000000f00 */
[----:B-1---5:R-:W-:Y:S05]  /*1350*/  @P6 RET.REL.NODEC R2 `(_ZN5flash24flash_fwd_splitkv_kernelI23Flash_fwd_kernel_traitsILi256ELi64ELi64ELi4ELb0ELb0EN7cutlass6half_tE19Flash_kernel_traitsILi256ELi64ELi64ELi4ES3_EELb0ELb1ELb0ELb0ELb0ELb0ELb1ELb1EEEvNS_16Flash_fwd_paramsE) ;  /* 0xffffffec02286950 */ /* 0x022fea0003c3ffff */
[----:B------:R-:W-:Y:S02]  /*1360*/  MOV R0, 0xff800000 ;  /* 0xff80000000007802 */ /* 0x000fe40000000f00 */
[----:B------:R-:W-:-:S03]  /*1370*/  MOV R235, 0x0 ;  /* 0x0000000000eb7802 */ /* 0x000fc60000000f00 */
[----:B------:R1:W-:Y:S02]  /*1380*/  ST.E desc[UR6][R12.64+0xe0], R0 ;  /* 0x0000e0000c007985 */ /* 0x0003e4000c101906 */
[----:B-1----:R-:W-:Y:S05]  /*1390*/  RET.REL.NODEC R234 `(_ZN5flash24flash_fwd_splitkv_kernelI23Flash_fwd_kernel_traitsILi256ELi64ELi64ELi4ELb0ELb0EN7cutlass6half_tE19Flash_kernel_traitsILi256ELi64ELi64ELi4ES3_EELb0ELb1ELb0ELb0ELb0ELb0ELb1ELb1EEEvNS_16Flash_fwd_paramsE) ;  /* 0xffffffecea187950 */ /* 0x002fea0003c3ffff */
.L_x_3295:
        /* <DEDUP_REMOVED lines=28> */
[----:B-----5:R-:W4:Y:S01]  /*1560*/  LD.E.64 R14, desc[UR6][R10.64+0x20] ;  /* 0x000020060a0e7980 */ /* 0x020f22000c101b00 */
        /* <DEDUP_REMOVED lines=8> */
[----:B--2---:R-:W-:-:S06]  /*15f0*/  IADD3 R12, R12, 0xffffffe, RZ ;  /* 0x0ffffffe0c0c7810 */ /* 0x004fcc0007ffe0ff */
[----:B------:R-:W2:Y:S01]  /*1600*/  F2I.FTZ.U32.TRUNC.NTZ R13, R12 ;  /* 0x0000000c000d7305 */ /* 0x000ea2000021f000 */
[----:B------:R-:W-:Y:S02]  /*1610*/  IABS R0, R9 ;  /* 0x0000000900007213 */ /* 0x000fe40000000000 */
[----:B--2---:R-:W-:Y:S01]  /*1620*/  IADD3 R6, RZ, -R13, RZ ;  /* 0x8000000dff067210 */ /* 0x004fe20007ffe0ff */
[----:B------:R-:W-:-:S04]  /*1630*/  IMAD.MOV.U32 R12, RZ, RZ, RZ ;  /* 0x000000ffff0c7224 */ /* 0x000fc800078e00ff */
[----:B------:R-:W-:-:S04]  /*1640*/  IMAD R6, R6, R5, RZ ;  /* 0x0000000506067224 */ /* 0x000fc800078e02ff */
[----:B------:R-:W-:Y:S01]  /*1650*/  IMAD.HI.U32 R6, R13, R6, R12 ;  /* 0x000000060d067227 */ /* 0x000fe200078e000c */
[----:B------:R-:W-:-:S05]  /*1660*/  IADD3 R0, RZ, -R0, RZ ;  /* 0x80000000ff007210 */ /* 0x000fca0007ffe0ff */
        /* <DEDUP_REMOVED lines=14> */
[----:B------:R-:W2:Y:S04]  /*1750*/  LD.E R3, desc[UR6][R12.64] ;  /* 0x000000060c037980 */ /* 0x000ea8000c101900 */
[----:B------:R-:W4:Y:S01]  /*1760*/  LD.E.64 R12, desc[UR6][R10.64+0x28] ;  /* 0x000028060a0c7980 */ /* 0x000f22000c101b00 */
[----:B---3--:R-:W-:-:S04]  /*1770*/  IABS R6, R4 ;  /* 0x0000000400067213 */ /* 0x008fc80000000000 */
[----:B------:R-:W3:Y:S08]  /*1780*/  I2F.RP R0, R6 ;  /* 0x0000000600007306 */ /* 0x000ef00000209400 */
[----:B---3--:R-:W3:Y:S02]  /*1790*/  MUFU.RCP R0, R0 ;  /* 0x0000000000007308 */ /* 0x008ee40000001000 */
[----:B---3--:R-:W-:-:S06]  /*17a0*/  IADD3 R0, R0, 0xffffffe, RZ ;  /* 0x0ffffffe00007810 */ /* 0x008fcc0007ffe0ff */
[----:B------:R-:W3:Y:S01]  /*17b0*/  F2I.FTZ.U32.TRUNC.NTZ R23, R0 ;  /* 0x0000000000177305 */ /* 0x000ee2000021f000 */
[----:B------:R-:W-:Y:S02]  /*17c0*/  MOV R22, RZ ;  /* 0x000000ff00167202 */ /* 0x000fe40000000f00 */
[----:B------:R-:W-:Y:S01]  /*17d0*/  IABS R5, R237 ;  /* 0x000000ed00057213 */ /* 0x000fe20000000000 */
        /* <DEDUP_REMOVED lines=19> */
[----:B------:R-:W-:Y:S02]  /*1910*/  @!P1 LOP3.LUT R16, RZ, R4, RZ, 0x33, !PT ;  /* 0x00000004ff109212 */ /* 0x000fe400078e33ff */
[----:B--2---:R-:W-:Y:S01]  /*1920*/  SHF.R.S32.HI R0, RZ, 0x1f, R3 ;  /* 0x0000001fff007819 */ /* 0x004fe20000011403 */
[----:B----4-:R-:W-:-:S04]  /*1930*/  IMAD R5, R15, R3, RZ ;  /* 0x000000030f057224 */ /* 0x010fc800078e02ff */
[C---:B------:R-:W-:Y:S02]  /*1940*/  IMAD R5, R14.reuse, R0, R5 ;  /* 0x000000000e057224 */ /* 0x040fe400078e0205 */
[----:B------:R-:W-:-:S05]  /*1950*/  IMAD.WIDE.U32 R14, R14, R3, RZ ;  /* 0x000000030e0e7225 */ /* 0x000fca00078e00ff */
[----:B------:R-:W-:Y:S01]  /*1960*/  IADD3 R15, R15, R5, RZ ;  /* 0x000000050f0f7210 */ /* 0x000fe20007ffe0ff */
[----:B------:R-:W-:-:S04]  /*1970*/  IMAD R5, R49, R9, RZ ;  /* 0x0000000931057224 */ /* 0x000fc800078e02ff */
[----:B------:R-:W-:Y:S02]  /*1980*/  IMAD R5, R48, R8, R5 ;  /* 0x0000000830057224 */ /* 0x000fe400078e0205 */
[----:B------:R-:W-:-:S04]  /*1990*/  IMAD.WIDE.U32 R14, R9, R48, R14 ;  /* 0x00000030090e7225 */ /* 0x000fc800078e000e */
[----:B------:R-:W-:Y:S01]  /*19a0*/  IMAD R4, R13, R3, RZ ;  /* 0x000000030d047224 */ /* 0x000fe200078e02ff */
[----:B------:R-:W-:Y:S01]  /*19b0*/  IADD3 R13, R15, R5, RZ ;  /* 0x000000050f0d7210 */ /* 0x000fe20007ffe0ff */
[----:B------:R-:W-:Y:S01]  /*19c0*/  IMAD R5, R19, R16, RZ ;  /* 0x0000001013057224 */ /* 0x000fe200078e02ff */
[----:B------:R-:W-:Y:S01]  /*19d0*/  SHF.R.S32.HI R15, RZ, 0x1f, R16 ;  /* 0x0000001fff0f7819 */ /* 0x000fe20000011410 */
[----:B------:R-:W-:-:S04]  /*19e0*/  IMAD.WIDE.U32 R22, R12, R3, RZ ;  /* 0x000000030c167225 */ /* 0x000fc800078e00ff */
[----:B------:R-:W-:Y:S02]  /*19f0*/  IMAD R4, R12, R0, R4 ;  /* 0x000000000c047224 */ /* 0x000fe400078e0204 */
[----:B------:R-:W-:Y:S02]  /*1a00*/  IMAD.MOV.U32 R12, RZ, RZ, R14 ;  /* 0x000000ffff0c7224 */ /* 0x000fe400078e000e */
[----:B------:R-:W-:Y:S02]  /*1a10*/  IMAD R5, R18, R15, R5 ;  /* 0x0000000f12057224 */ /* 0x000fe400078e0205 */
[----:B------:R-:W-:Y:S01]  /*1a20*/  IMAD.WIDE.U32 R18, R16, R18, R12 ;  /* 0x0000001210127225 */ /* 0x000fe200078e000c */
[----:B------:R-:W-:-:S03]  /*1a30*/  MOV R13, R22 ;  /* 0x00000016000d7202 */ /* 0x000fc60000000f00 */
[----:B------:R-:W-:Y:S01]  /*1a40*/  IMAD.IADD R17, R23, 0x1, R4 ;  /* 0x0000000117117824 */ /* 0x000fe200078e0204 */
[----:B------:R-:W-:Y:S01]  /*1a50*/  IADD3 R0, R19, R5, RZ ;  /* 0x0000000513007210 */ /* 0x000fe20007ffe0ff */
[----:B------:R-:W-:Y:S01]  /*1a60*/  IMAD.MOV.U32 R3, RZ, RZ, R18 ;  /* 0x000000ffff037224 */ /* 0x000fe200078e0012 */
[----:B-1----:R-:W-:Y:S05]  /*1a70*/  BRA `(.L_x_3314) ;  /* 0x0000000400487947 */ /* 0x002fea0003800000 */
.L_x_3313:
        /* <DEDUP_REMOVED lines=8> */
[----:B------:R-:W-:-:S02]  /*1b00*/  MOV R12, RZ ;  /* 0x000000ff000c7202 */ /* 0x000fc40000000f00 */
[----:B------:R-:W-:Y:S02]  /*1b10*/  IABS R8, R237 ;  /* 0x000000ed00087213 */ /* 0x000fe40000000000 */
[----:B------:R-:W-:Y:S02]  /*1b20*/  @!P3 SHF.R.S32.HI R6, RZ, 0x1f, R15 ;  /* 0x0000001fff06b819 */ /* 0x000fe4000001140f */
[----:B--2---:R-:W-:-:S04]  /*1b30*/  IABS R3, R5 ;  /* 0x0000000500037213 */ /* 0x004fc80000000000 */
[----:B------:R-:W2:Y:S08]  /*1b40*/  I2F.RP R0, R3 ;  /* 0x0000000300007306 */ /* 0x000eb00000209400 */
[----:B--2---:R-:W2:Y:S02]  /*1b50*/  MUFU.RCP R0, R0 ;  /* 0x0000000000007308 */ /* 0x004ea40000001000 */
[----:B--2---:R-:W-:-:S06]  /*1b60*/  IADD3 R0, R0, 0xffffffe, RZ ;  /* 0x0ffffffe00007810 */ /* 0x004fcc0007ffe0ff */
[----:B------:R-:W2:Y:S02]  /*1b70*/  F2I.FTZ.U32.TRUNC.NTZ R13, R0 ;  /* 0x00000000000d7305 */ /* 0x000ea4000021f000 */
[----:B--2---:R-:W-:-:S04]  /*1b80*/  IMAD.MOV R0, RZ, RZ, -R13 ;  /* 0x000000ffff007224 */ /* 0x004fc800078e0a0d */
[----:B------:R-:W-:Y:S01]  /*1b90*/  IMAD R4, R0, R3, RZ ;  /* 0x0000000300047224 */ /* 0x000fe200078e02ff */
[----:B------:R-:W-:-:S03]  /*1ba0*/  IABS R0, R5 ;  /* 0x0000000500007213 */ /* 0x000fc60000000000 */
[----:B------:R-:W-:-:S04]  /*1bb0*/  IMAD.HI.U32 R4, R13, R4, R12 ;  /* 0x000000040d047227 */ /* 0x000fc800078e000c */
[----:B------:R-:W-:Y:S02]  /*1bc0*/  IMAD.MOV R0, RZ, RZ, -R0 ;  /* 0x000000ffff007224 */ /* 0x000fe400078e0a00 */
[----:B------:R-:W-:-:S04]  /*1bd0*/  IMAD.HI.U32 R4, R4, R8, RZ ;  /* 0x0000000804047227 */ /* 0x000fc800078e00ff */
[-C--:B---3--:R-:W-:Y:S02]  /*1be0*/  @!P3 IMAD R2, R49, R15.reuse, RZ ;  /* 0x0000000f3102b224 */ /* 0x088fe400078e02ff */
[----:B------:R-:W-:Y:S01]  /*1bf0*/  IMAD R0, R4, R0, R8 ;  /* 0x0000000004007224 */ /* 0x000fe200078e0208 */
[----:B------:R-:W-:Y:S01]  /*1c00*/  @P3 IADD3 R8, R15, R16, RZ ;  /* 0x000000100f083210 */ /* 0x000fe20007ffe0ff */
[----:B------:R-:W-:-:S04]  /*1c10*/  @!P3 IMAD.WIDE.U32 R30, R48, R15, RZ ;  /* 0x0000000f301eb225 */ /* 0x000fc800078e00ff */
[----:B------:R-:W-:Y:S01]  /*1c20*/  @!P3 IMAD R2, R6, R48, R2 ;  /* 0x000000300602b224 */ /* 0x000fe200078e0202 */
[----:B------:R-:W-:Y:S01]  /*1c30*/  ISETP.GT.U32.AND P0, PT, R3, R0, PT ;  /* 0x000000000300720c */ /* 0x000fe20003f04070 */
[-C--:B------:R-:W-:Y:S01]  /*1c40*/  @P3 IMAD R12, R49, R8.reuse, RZ ;  /* 0x00000008310c3224 */ /* 0x080fe200078e02ff */
[----:B-----5:R-:W-:Y:S01]  /*1c50*/  @!P3 SHF.R.S32.HI R6, RZ, 0x1f, R14 ;  /* 0x0000001fff06b819 */ /* 0x020fe2000001140e */
[----:B------:R-:W-:Y:S01]  /*1c60*/  @P3 IMAD.WIDE.U32 R26, R48, R8, RZ ;  /* 0x00000008301a3225 */ /* 0x000fe200078e00ff */
[----:B------:R-:W-:-:S03]  /*1c70*/  @!P3 MOV R8, R30 ;  /* 0x0000001e0008b202 */ /* 0x000fc60000000f00 */
[----:B------:R-:W-:Y:S02]  /*1c80*/  @!P3 IMAD.IADD R9, R31, 0x1, R2 ;  /* 0x000000011f09b824 */ /* 0x000fe400078e0202 */
[-C--:B----4-:R-:W-:Y:S02]  /*1c90*/  @!P3 IMAD R2, R25, R14.reuse, RZ ;  /* 0x0000000e1902b224 */ /* 0x090fe400078e02ff */
[----:B------:R-:W-:Y:S01]  /*1ca0*/  @!P3 IMAD.WIDE.U32 R8, R24, R14, R8 ;  /* 0x0000000e1808b225 */ /* 0x000fe200078e0008 */
[----:B------:R-:W-:-:S03]  /*1cb0*/  @P3 MOV R13, R26 ;  /* 0x0000001a000d3202 */ /* 0x000fc60000000f00 */
[----:B------:R-:W-:Y:S02]  /*1cc0*/  @!P3 IMAD R2, R24, R6, R2 ;  /* 0x000000061802b224 */ /* 0x000fe400078e0202 */
[----:B------:R-:W-:Y:S02]  /*1cd0*/  @P3 IMAD.IADD R12, R27, 0x1, R12 ;  /* 0x000000011b0c3824 */ /* 0x000fe400078e020c */
[----:B------:R-:W-:Y:S01]  /*1ce0*/  @!P3 IMAD.MOV.U32 R13, RZ, RZ, R8 ;  /* 0x000000ffff0db224 */ /* 0x000fe200078e0008 */
[----:B------:R-:W-:Y:S01]  /*1cf0*/  @!P3 IADD3 R12, R9, R2, RZ ;  /* 0x00000002090cb210 */ /* 0x000fe20007ffe0ff */
[----:B------:R-:W-:-:S03]  /*1d00*/  @!P0 IMAD.IADD R0, R0, 0x1, -R3 ;  /* 0x0000000100008824 */ /* 0x000fc600078e0a03 */
[-C--:B------:R-:W-:Y:S02]  /*1d10*/  LOP3.LUT R13, R13, R12.reuse, RZ, 0x3c, !PT ;  /* 0x0000000c0d0d7212 */ /* 0x080fe400078e3cff */
[----:B------:R-:W-:Y:S02]  /*1d20*/  ISETP.GE.U32.AND P2, PT, R0, R3, PT ;  /* 0x000000030000720c */ /* 0x000fe40003f46070 */
[----:B------:R-:W-:Y:S02]  /*1d30*/  LOP3.LUT R3, R237, R5, RZ, 0x3c, !PT ;  /* 0x00000005ed037212 */ /* 0x000fe400078e3cff */
[----:B------:R-:W-:Y:S02]  /*1d40*/  LOP3.LUT R12, R13, R12, RZ, 0x3c, !PT ;  /* 0x0000000c0d0c7212 */ /* 0x000fe400078e3cff */
[----:B------:R-:W-:Y:S02]  /*1d50*/  ISETP.GE.AND P1, PT, R3, RZ, PT ;  /* 0x000000ff0300720c */ /* 0x000fe40003f26270 */
[----:B------:R-:W-:-:S02]  /*1d60*/  @!P0 IADD3 R4, R4, 0x1, RZ ;  /* 0x0000000104048810 */ /* 0x000fc40007ffe0ff */
[----:B------:R-:W-:Y:S02]  /*1d70*/  LEA R2, R165, 0xffffffc0, 0x6 ;  /* 0xffffffc0a5027811 */ /* 0x000fe400078e30ff */
[----:B------:R-:W-:Y:S02]  /*1d80*/  LOP3.LUT R13, R13, R12, RZ, 0x3c, !PT ;  /* 0x0000000c0d0d7212 */ /* 0x000fe400078e3cff */
[----:B------:R-:W-:Y:S01]  /*1d90*/  ISETP.NE.AND P0, PT, R5, RZ, PT ;  /* 0x000000ff0500720c */ /* 0x000fe20003f05270 */
[----:B------:R-:W-:Y:S01]  /*1da0*/  @!P3 IMAD R6, R47, R15, RZ ;  /* 0x0000000f2f06b224 */ /* 0x000fe200078e02ff */
[----:B------:R-:W-:Y:S01]  /*1db0*/  @!P3 SHF.R.S32.HI R0, RZ, 0x1f, R15 ;  /* 0x0000001fff00b819 */ /* 0x000fe2000001140f */
[----:B------:R-:W-:Y:S01]  /*1dc0*/  IMAD.WIDE.U32 R24, R48, R2, R12 ;  /* 0x0000000230187225 */ /* 0x000fe200078e000c */
[----:B------:R-:W-:-:S03]  /*1dd0*/  @P2 IADD3 R4, R4, 0x1, RZ ;  /* 0x0000000104042810 */ /* 0x000fc60007ffe0ff */
[----:B------:R-:W-:Y:S02]  /*1de0*/  @!P3 IMAD R0, R0, R46, R6 ;  /* 0x0000002e0000b224 */ /* 0x000fe400078e0206 */
[----:B------:R-:W-:Y:S01]  /*1df0*/  @!P3 IMAD.WIDE.U32 R12, R46, R15, RZ ;  /* 0x0000000f2e0cb225 */ /* 0x000fe200078e00ff */
[----:B------:R-:W-:-:S03]  /*1e00*/  SHF.R.S32.HI R8, RZ, 0x1f, R2 ;  /* 0x0000001fff087819 */ /* 0x000fc60000011402 */
[----:B------:R-:W-:Y:S01]  /*1e10*/  IMAD R9, R49, R2, RZ ;  /* 0x0000000231097224 */ /* 0x000fe200078e02ff */
[----:B------:R-:W-:Y:S01]  /*1e20*/  @!P3 IADD3 R13, R13, R0, RZ ;  /* 0x000000000d0db210 */ /* 0x000fe20007ffe0ff */
[----:B------:R-:W-:Y:S01]  /*1e30*/  @!P1 IMAD.MOV R4, RZ, RZ, -R4 ;  /* 0x000000ffff049224 */ /* 0x000fe200078e0a04 */
[----:B------:R-:W-:Y:S01]  /*1e40*/  @P3 IADD3 R15, R15, R16, RZ ;  /* 0x000000100f0f3210 */ /* 0x000fe20007ffe0ff */
[----:B------:R-:W-:Y:S01]  /*1e50*/  IMAD R9, R8, R48, R9 ;  /* 0x0000003008097224 */ /* 0x000fe200078e0209 */
[----:B------:R-:W-:Y:S01]  /*1e60*/  @!P3 SHF.R.S32.HI R0, RZ, 0x1f, R14 ;  /* 0x0000001fff00b819 */ /* 0x000fe2000001140e */
[----:B------:R-:W-:Y:S01]  /*1e70*/  @!P3 IMAD R3, R23, R14, RZ ;  /* 0x0000000e1703b224 */ /* 0x000fe200078e02ff */
[----:B------:R-:W-:Y:S01]  /*1e80*/  @!P0 LOP3.LUT R4, RZ, R5, RZ, 0x33, !PT ;  /* 0x00000005ff048212 */ /* 0x000fe200078e33ff */
[-C--:B------:R-:W-:Y:S02]  /*1e90*/  @P3 IMAD R17, R47, R15.reuse, RZ ;  /* 0x0000000f2f113224 */ /* 0x080fe400078e02ff */
[----:B------:R-:W-:Y:S01]  /*1ea0*/  @P3 IMAD.WIDE.U32 R26, R46, R15, RZ ;  /* 0x0000000f2e1a3225 */ /* 0x000fe200078e00ff */
[----:B------:R-:W-:-:S03]  /*1eb0*/  SHF.R.S32.HI R15, RZ, 0x1f, R4 ;  /* 0x0000001fff0f7819 */ /* 0x000fc60000011404 */
[----:B------:R-:W-:Y:S02]  /*1ec0*/  IMAD.IADD R25, R25, 0x1, R9 ;  /* 0x0000000119197824 */ /* 0x000fe400078e0209 */
[C---:B------:R-:W-:Y:S02]  /*1ed0*/  @!P3 IMAD R0, R22.reuse, R0, R3 ;  /* 0x000000001600b224 */ /* 0x040fe400078e0203 */
[----:B------:R-:W-:Y:S02]  /*1ee0*/  IMAD R3, R19, R4, RZ ;  /* 0x0000000413037224 */ /* 0x000fe400078e02ff */
[----:B------:R-:W-:Y:S01]  /*1ef0*/  @!P3 IMAD.WIDE.U32 R22, R22, R14, R12 ;  /* 0x0000000e1616b225 */ /* 0x000fe200078e000c */
[----:B------:R-:W-:-:S03]  /*1f00*/  @P3 IADD3 R17, R27, R17, RZ ;  /* 0x000000111b113210 */ /* 0x000fc60007ffe0ff */
[----:B------:R-:W-:Y:S01]  /*1f10*/  IMAD.WIDE.U32 R24, R18, R4, R24 ;  /* 0x0000000412187225 */ /* 0x000fe200078e0018 */
[----:B------:R-:W-:-:S03]  /*1f20*/  @P3 MOV R13, R26 ;  /* 0x0000001a000d3202 */ /* 0x000fc60000000f00 */
[----:B------:R-:W-:Y:S01]  /*1f30*/  IMAD R18, R18, R15, R3 ;  /* 0x0000000f12127224 */ /* 0x000fe200078e0203 */
[----:B------:R-:W-:Y:S01]  /*1f40*/  @!P3 MOV R13, R22 ;  /* 0x00000016000db202 */ /* 0x000fe20000000f00 */
[----:B------:R-:W-:Y:S01]  /*1f50*/  @!P3 IMAD.IADD R17, R23, 0x1, R0 ;  /* 0x000000011711b824 */ /* 0x000fe200078e0200 */
[----:B------:R-:W-:Y:S01]  /*1f60*/  MOV R3, R24 ;  /* 0x0000001800037202 */ /* 0x000fe20000000f00 */
[----:B------:R-:W-:Y:S01]  /*1f70*/  IMAD.IADD R0, R25, 0x1, R18 ;  /* 0x0000000119007824 */ /* 0x000fe200078e0212 */
[----:B------:R-:W-:Y:S02]  /*1f80*/  MOV R9, R2 ;  /* 0x0000000200097202 */ /* 0x000fe40000000f00 */
[----:B-1----:R-:W-:Y:S02]  /*1f90*/  MOV R16, R4 ;  /* 0x0000000400107202 */ /* 0x002fe40000000f00 */
.L_x_3314:
[----:B------:R-:W-:Y:S05]  /*1fa0*/  BSYNC B0 ;  /* 0x0000000000007941 */ /* 0x000fea0003800000 */
.L_x_3312:
[----:B------:R-:W-:Y:S01]  /*1fb0*/  ISETP.NE.AND P0, PT, R7, -0x1, PT ;  /* 0xffffffff0700780c */ /* 0x000fe20003f05270 */
[----:B------:R-:W2:Y:S04]  /*1fc0*/  LD.E.64 R22, desc[UR6][R10.64+0x30] ;  /* 0x000030060a167980 */ /* 0x000ea8000c101b00 */
[----:B------:R-:W3:Y:S04]  /*1fd0*/  LD.E.64 R24, desc[UR6][R10.64+0x48] ;  /* 0x000048060a187980 */ /* 0x000ee8000c101b00 */
[----:B------:R-:W4:Y:S04]  /*1fe0*/  LD.E R155, desc[UR6][R10.64+0xc0] ;  /* 0x0000c0060a9b7980 */ /* 0x000f28000c101900 */
[----:B------:R-:W3:Y:S04]  /*1ff0*/  @!P0 LD.E.64 R26, desc[UR6][R10.64+0x18] ;  /* 0x000018060a1a8980 */ /* 0x000ee8000c101b00 */
[----:B------:R-:W4:Y:S04]  /*2000*/  LD.E.64 R4, desc[UR6][R10.64+0x10] ;  /* 0x000010060a047980 */ /* 0x000f28000c101b00 */
[----:B------:R-:W4:Y:S04]  /*2010*/  LD.E.64 R162, desc[UR6][R10.64+0x8] ;  /* 0x000008060aa27980 */ /* 0x000f28000c101b00 */
[----:B------:R1:W5:Y:S04]  /*2020*/  @P4 LD.E R20, desc[UR6][R20.64] ;  /* 0x0000000614144980 */ /* 0x000368000c101900 */
[----:B------:R2:W5:Y:S01]  /*2030*/  LD.E.64 R172, desc[UR6][R10.64] ;  /* 0x000000060aac7980 */ /* 0x000562000c101b00 */
[----:B------:R-:W-:-:S04]  /*2040*/  SHF.R.S32.HI R51, RZ, 0x1f, R45 ;  /* 0x0000001fff337819 */ /* 0x000fc8000001142d */
[----:B------:R-:W-:-:S04]  /*2050*/  LEA.HI R54, R51, R45, RZ, 0x3 ;  /* 0x0000002d33367211 */ /* 0x000fc800078f18ff */
[----:B------:R-:W-:Y:S02]  /*2060*/  SHF.R.S32.HI R160, RZ, 0x3, R54 ;  /* 0x00000003ffa07819 */ /* 0x000fe40000011436 */
[----:B------:R-:W-:-:S03]  /*2070*/  LOP3.LUT R54, R54, 0xfffffff8, RZ, 0xc0, !PT ;  /* 0xfffffff836367812 */ /* 0x000fc600078ec0ff */
[----:B------:R-:W-:Y:S02]  /*2080*/  IMAD.SHL.U32 R156, R160, 0x40, RZ ;  /* 0x00000040a09c7824 */ /* 0x000fe400078e00ff */
[----:B------:R-:W-:Y:S01]  /*2090*/  IMAD.IADD R54, R45, 0x1, -R54 ;  /* 0x000000012d367824 */ /* 0x000fe200078e0a36 */
[----:B-1----:R-:W-:-:S03]  /*20a0*/  LEA.HI R21, R51, R45, RZ, 0x4 ;  /* 0x0000002d33157211 */ /* 0x002fc600078f20ff */
[----:B------:R-:W-:Y:S01]  /*20b0*/  IMAD.SHL.U32 R18, R54, 0x8, RZ ;  /* 0x0000000836127824 */ /* 0x000fe200078e00ff */
[----:B------:R-:W-:Y:S02]  /*20c0*/  LOP3.LUT R156, R156, 0x1c0, RZ, 0xc0, !PT ;  /* 0x000001c09c9c7812 */ /* 0x000fe400078ec0ff */
[----:B------:R-:W-:Y:S02]  /*20d0*/  LOP3.LUT R12, R21, 0xfffffff0, RZ, 0xc0, !PT ;  /* 0xfffffff0150c7812 */ /* 0x000fe400078ec0ff */
[----:B------:R-:W-:Y:S02]  /*20e0*/  LOP3.LUT R6, R156, 0x38, R18, 0xf8, !PT ;  /* 0x000000389c067812 */ /* 0x000fe400078ef812 */
[----:B------:R-:W-:Y:S01]  /*20f0*/  SHF.R.U32.HI R156, RZ, 0x3, R156 ;  /* 0x00000003ff9c7819 */ /* 0x000fe2000001169c */
[----:B------:R-:W-:-:S03]  /*2100*/  IMAD.IADD R12, R45, 0x1, -R12 ;  /* 0x000000012d0c7824 */ /* 0x000fc600078e0a0c */
[----:B------:R-:W-:Y:S02]  /*2110*/  LOP3.LUT R156, R6, R156, RZ, 0x3c, !PT ;  /* 0x0000009c069c7212 */ /* 0x000fe400078e3cff */
[----:B------:R-:W-:Y:S02]  /*2120*/  SHF.R.S32.HI R6, RZ, 0x1f, R12 ;  /* 0x0000001fff067819 */ /* 0x000fe4000001140c */
[----:B------:R-:W-:Y:S02]  /*2130*/  SHF.R.S32.HI R55, RZ, 0x4, R21 ;  /* 0x00000004ff377819 */ /* 0x000fe40000011415 */
[----:B------:R-:W-:Y:S02]  /*2140*/  LEA.HI R6, R6, R12, RZ, 0x3 ;  /* 0x0000000c06067211 */ /* 0x000fe400078f18ff */
[----:B------:R-:W-:Y:S02]  /*2150*/  IADD3 R30, P1, R18, R13, RZ ;  /* 0x0000000d121e7210 */ /* 0x000fe40007f3e0ff */
[----:B------:R-:W-:-:S02]  /*2160*/  LEA.HI R21, R21, R55, RZ, 0x1 ;  /* 0x0000003715157211 */ /* 0x000fc400078f08ff */
[----:B------:R-:W-:Y:S02]  /*2170*/  LOP3.LUT R13, R6, 0xfffffff8, RZ, 0xc0, !PT ;  /* 0xfffffff8060d7812 */ /* 0x000fe400078ec0ff */
[----:B------:R-:W-:Y:S02]  /*2180*/  LEA.HI R14, R51, R45, RZ, 0x6 ;  /* 0x0000002d330e7211 */ /* 0x000fe400078f30ff */
[----:B------:R-:W-:Y:S01]  /*2190*/  SHF.R.S32.HI R19, RZ, 0x1f, R18 ;  /* 0x0000001fff137819 */ /* 0x000fe20000011412 */
[----:B------:R-:W-:Y:S01]  /*21a0*/  IMAD.IADD R13, R12, 0x1, -R13 ;  /* 0x000000010c0d7824 */ /* 0x000fe200078e0a0d */
[----:B------:R-:W-:Y:S01]  /*21b0*/  LOP3.LUT R21, R21, 0xfffffffe, RZ, 0xc0, !PT ;  /* 0xfffffffe15157812 */ /* 0x000fe200078ec0ff */
[----:B------:R-:W-:Y:S02]  /*21c0*/  IMAD.SHL.U32 R14, R14, 0x8, RZ ;  /* 0x000000080e0e7824 */ /* 0x000fe400078e00ff */
[----:B------:R-:W-:Y:S02]  /*21d0*/  IMAD.X R31, R19, 0x1, R17, P1 ;  /* 0x00000001131f7824 */ /* 0x000fe400008e0611 */
[----:B-----5:R-:W-:-:S02]  /*21e0*/  IMAD R8, R8, R46, RZ ;  /* 0x0000002e08087224 */ /* 0x020fc400078e02ff */
[----:B------:R-:W-:Y:S02]  /*21f0*/  IMAD.IADD R55, R55, 0x1, -R21 ;  /* 0x0000000137377824 */ /* 0x000fe400078e0a15 */
[----:B------:R-:W-:Y:S01]  /*2200*/  IMAD.SHL.U32 R17, R13, 0x40, RZ ;  /* 0x000000400d117824 */ /* 0x000fe200078e00ff */
[----:B------:R-:W-:Y:S01]  /*2210*/  LOP3.LUT R156, R156, 0xfffffe00, R14, 0xf8, !PT ;  /* 0xfffffe009c9c7812 */ /* 0x000fe200078ef80e */
[C---:B------:R-:W-:Y:S01]  /*2220*/  IMAD R8, R9.reuse, R47, R8 ;  /* 0x0000002f09087224 */ /* 0x040fe200078e0208 */
[----:B------:R-:W-:Y:S01]  /*2230*/  SHF.R.S32.HI R56, RZ, 0x1f, R238 ;  /* 0x0000001fff387819 */ /* 0x000fe200000114ee */
[----:B------:R-:W-:Y:S01]  /*2240*/  IMAD.WIDE.U32 R30, R9, R46, R30 ;  /* 0x0000002e091e7225 */ /* 0x000fe200078e001e */
[----:B------:R-:W-:-:S03]  /*2250*/  LOP3.LUT R17, R17, 0x1c0, RZ, 0xc0, !PT ;  /* 0x000001c011117812 */ /* 0x000fc600078ec0ff */
[----:B------:R-:W-:-:S05]  /*2260*/  IMAD.SHL.U32 R14, R55, 0x8, RZ ;  /* 0x00000008370e7824 */ /* 0x000fca00078e00ff */
[----:B------:R-:W-:Y:S02]  /*2270*/  LOP3.LUT R14, R17, 0x8, R14, 0xf8, !PT ;  /* 0x00000008110e7812 */ /* 0x000fe400078ef80e */
[----:B------:R-:W-:-:S04]  /*2280*/  SHF.R.U32.HI R17, RZ, 0x3, R17 ;  /* 0x00000003ff117819 */ /* 0x000fc80000011611 */
[----:B------:R-:W-:Y:S01]  /*2290*/  LOP3.LUT R14, R14, R17, RZ, 0x3c, !PT ;  /* 0x000000110e0e7212 */ /* 0x000fe200078e3cff */
[----:B------:R-:W-:Y:S02]  /*22a0*/  IMAD.IADD R31, R31, 0x1, R8 ;  /* 0x000000011f1f7824 */ /* 0x000fe400078e0208 */
[----:B------:R-:W-:-:S04]  /*22b0*/  IMAD R8, R29, R16, RZ ;  /* 0x000000101d087224 */ /* 0x000fc800078e02ff */
[-C--:B------:R-:W-:Y:S02]  /*22c0*/  IMAD R8, R15, R28.reuse, R8 ;  /* 0x0000001c0f087224 */ /* 0x080fe400078e0208 */
[----:B------:R-:W-:Y:S01]  /*22d0*/  IMAD.WIDE.U32 R28, R16, R28, R30 ;  /* 0x0000001c101c7225 */ /* 0x000fe200078e001e */
[C---:B------:R-:W-:Y:S02]  /*22e0*/  LOP3.LUT P3, RZ, R13.reuse, 0x4, RZ, 0xc0, !PT ;  /* 0x000000040dff7812 */ /* 0x040fe4000786c0ff */
[----:B------:R-:W-:Y:S01]  /*22f0*/  LOP3.LUT P2, RZ, R13, 0x2, RZ, 0xc0, !PT ;  /* 0x000000020dff7812 */ /* 0x000fe2000784c0ff */
[----:B------:R-:W-:Y:S01]  /*2300*/  IMAD R180, R47, R160, RZ ;  /* 0x000000a02fb47224 */ /* 0x000fe200078e02ff */
[----:B------:R-:W-:Y:S02]  /*2310*/  SHF.R.S32.HI R161, RZ, 0x1f, R160 ;  /* 0x0000001fffa17819 */ /* 0x000fe400000114a0 */
[----:B------:R-:W-:Y:S02]  /*2320*/  IADD3 R13, R18, 0x80, RZ ;  /* 0x00000080120d7810 */ /* 0x000fe40007ffe0ff */
[----:B------:R-:W-:Y:S01]  /*2330*/  SHF.R.S32.HI R80, RZ, 0x1f, R81 ;  /* 0x0000001fff507819 */ /* 0x000fe20000011451 */
[----:B------:R-:W-:-:S03]  /*2340*/  IMAD R180, R161, R46, R180 ;  /* 0x0000002ea1b47224 */ /* 0x000fc600078e02b4 */
[----:B------:R-:W-:-:S04]  /*2350*/  LEA.HI R80, R80, R81, RZ, 0x6 ;  /* 0x0000005150507211 */ /* 0x000fc800078f30ff */
[----:B------:R-:W-:-:S04]  /*2360*/  SHF.R.S32.HI R80, RZ, 0x6, R80 ;  /* 0x00000006ff507819 */ /* 0x000fc80000011450 */
[----:B------:R-:W-:Y:S01]  /*2370*/  VIMNMX R80, R231, R80, !PT ;  /* 0x00000050e7507248 */ /* 0x000fe20007fe0100 */
[----:B------:R-:W-:Y:S01]  /*2380*/  IMAD R157, R49, R160, RZ ;  /* 0x000000a0319d7224 */ /* 0x000fe200078e02ff */
[----:B------:R-:W-:-:S03]  /*2390*/  LEA.HI R51, R51, R45, RZ, 0x5 ;  /* 0x0000002d33337211 */ /* 0x000fc600078f28ff */
[----:B------:R-:W-:Y:S01]  /*23a0*/  IMAD R157, R161, R48, R157 ;  /* 0x00000030a19d7224 */ /* 0x000fe200078e029d */
[----:B------:R-:W-:Y:S01]  /*23b0*/  LOP3.LUT R50, R51, 0xffffffe0, RZ, 0xc0, !PT ;  /* 0xffffffe033327812 */ /* 0x000fe200078ec0ff */
[C---:B------:R-:W-:Y:S01]  /*23c0*/  IMAD.SHL.U32 R229, R48.reuse, 0x10, RZ ;  /* 0x0000001030e57824 */ /* 0x040fe200078e00ff */
[----:B------:R-:W-:Y:S01]  /*23d0*/  SHF.L.U64.HI R230, R48, 0x4, R49 ;  /* 0x0000000430e67819 */ /* 0x000fe20000010231 */
[C---:B------:R-:W-:Y:S01]  /*23e0*/  IMAD.SHL.U32 R227, R46.reuse, 0x10, RZ ;  /* 0x000000102ee37824 */ /* 0x040fe200078e00ff */
[----:B------:R-:W-:Y:S01]  /*23f0*/  SHF.L.U64.HI R228, R46, 0x4, R47 ;  /* 0x000000042ee47819 */ /* 0x000fe2000001022f */
[----:B------:R-:W-:Y:S01]  /*2400*/  IMAD.IADD R50, R45, 0x1, -R50 ;  /* 0x000000012d327824 */ /* 0x000fe200078e0a32 */
[----:B------:R-:W-:Y:S01]  /*2410*/  SHF.R.S32.HI R51, RZ, 0x5, R51 ;  /* 0x00000005ff337819 */ /* 0x000fe20000011433 */
[----:B------:R-:W-:Y:S02]  /*2420*/  IMAD.SHL.U32 R153, R54, 0x4, RZ ;  /* 0x0000000436997824 */ /* 0x000fe400078e00ff */
[----:B--2---:R-:W-:-:S04]  /*2430*/  @P0 IMAD.WIDE.U32 R34, R22, R7, RZ ;  /* 0x0000000716220225 */ /* 0x004fc800078e00ff */
[----:B------:R-:W-:Y:S02]  /*2440*/  @P0 IMAD R12, R23, R7, RZ ;  /* 0x00000007170c0224 */ /* 0x000fe400078e02ff */
[----:B------:R-:W-:Y:S02]  /*2450*/  @P0 IMAD.MOV.U32 R7, RZ, RZ, R34 ;  /* 0x000000ffff070224 */ /* 0x000fe400078e0022 */
[-C--:B---3--:R-:W-:Y:S02]  /*2460*/  @!P0 IMAD R9, R27, R238.reuse, RZ ;  /* 0x000000ee1b098224 */ /* 0x088fe400078e02ff */
[----:B------:R-:W-:-:S04]  /*2470*/  @!P0 IMAD.WIDE.U32 R32, R26, R238, RZ ;  /* 0x000000ee1a208225 */ /* 0x000fc800078e00ff */
[----:B------:R-:W-:Y:S02]  /*2480*/  @!P0 IMAD R26, R26, R56, R9 ;  /* 0x000000381a1a8224 */ /* 0x000fe400078e0209 */
[----:B------:R-:W-:Y:S01]  /*2490*/  @!P0 IMAD.MOV.U32 R7, RZ, RZ, R32 ;  /* 0x000000ffff078224 */ /* 0x000fe200078e0020 */
[----:B------:R-:W-:Y:S01]  /*24a0*/  @P0 IADD3 R9, R35, R12, RZ ;  /* 0x0000000c23090210 */ /* 0x000fe20007ffe0ff */
[----:B------:R-:W-:Y:S02]  /*24b0*/  @!P0 IMAD.IADD R9, R33, 0x1, R26 ;  /* 0x0000000121098824 */ /* 0x000fe400078e021a */
[----:B------:R-:W-:Y:S01]  /*24c0*/  IMAD.SHL.U32 R35, R6, 0x40, RZ ;  /* 0x0000004006237824 */ /* 0x000fe200078e00ff */
[----:B------:R-:W-:Y:S01]  /*24d0*/  IADD3 R26, P1, R18, R7, RZ ;  /* 0x00000007121a7210 */ /* 0x000fe20007f3e0ff */
[----:B------:R-:W-:Y:S01]  /*24e0*/  IMAD R7, R25, R237, RZ ;  /* 0x000000ed19077224 */ /* 0x000fe200078e02ff */
[----:B------:R-:W-:Y:S02]  /*24f0*/  SHF.R.S32.HI R12, RZ, 0x1f, R237 ;  /* 0x0000001fff0c7819 */ /* 0x000fe400000114ed */
[----:B------:R-:W-:Y:S01]  /*2500*/  LOP3.LUT R35, R14, 0xfffffe00, R35, 0xf8, !PT ;  /* 0xfffffe000e237812 */ /* 0x000fe200078ef823 */
[----:B------:R-:W-:-:S02]  /*2510*/  IMAD.X R27, R19, 0x1, R9, P1 ;  /* 0x00000001131b7824 */ /* 0x000fc400008e0609 */
[----:B------:R-:W-:Y:S02]  /*2520*/  VIADD R14, R18, 0x40 ;  /* 0x00000040120e7836 */ /* 0x000fe40000000000 */
[----:B------:R-:W-:Y:S02]  /*2530*/  @P0 IMAD.MOV.U32 R170, RZ, RZ, R22 ;  /* 0x000000ffffaa0224 */ /* 0x000fe400078e0016 */
[----:B------:R-:W-:Y:S02]  /*2540*/  @P0 IMAD.MOV.U32 R171, RZ, RZ, R23 ;  /* 0x000000ffffab0224 */ /* 0x000fe400078e0017 */
[----:B------:R-:W-:Y:S02]  /*2550*/  IMAD R7, R24, R12, R7 ;  /* 0x0000000c18077224 */ /* 0x000fe400078e0207 */
[----:B------:R-:W-:-:S04]  /*2560*/  IMAD.WIDE.U32 R26, R237, R24, R26 ;  /* 0x00000018ed1a7225 */ /* 0x000fc800078e001a */
[----:B------:R-:W-:Y:S02]  /*2570*/  @!P0 IMAD.MOV.U32 R170, RZ, RZ, R22 ;  /* 0x000000ffffaa8224 */ /* 0x000fe400078e0016 */
[----:B------:R-:W-:Y:S01]  /*2580*/  @!P0 IMAD.MOV.U32 R171, RZ, RZ, R23 ;  /* 0x000000ffffab8224 */ /* 0x000fe200078e0017 */
[-C--:B----4-:R-:W-:Y:S01]  /*2590*/  ISETP.GE.AND P0, PT, R14, R155.reuse, PT ;  /* 0x0000009b0e00720c */ /* 0x090fe20003f06270 */
[----:B------:R-:W-:Y:S01]  /*25a0*/  IMAD.IADD R167, R27, 0x1, R7 ;  /* 0x000000011ba77824 */ /* 0x000fe200078e0207 */
[-C--:B------:R-:W-:Y:S01]  /*25b0*/  ISETP.GE.AND P1, PT, R18, R155.reuse, PT ;  /* 0x0000009b1200720c */ /* 0x080fe20003f26270 */
[----:B------:R-:W-:Y:S01]  /*25c0*/  IMAD.IADD R9, R29, 0x1, R8 ;  /* 0x000000011d097824 */ /* 0x000fe200078e0208 */
[----:B------:R-:W-:Y:S02]  /*25d0*/  SEL R7, RZ, 0xffffffff, P0 ;  /* 0xffffffffff077807 */ /* 0x000fe40000000000 */
[----:B------:R-:W-:Y:S02]  /*25e0*/  MOV R8, R28 ;  /* 0x0000001c00087202 */ /* 0x000fe40000000f00 */
        /* <DEDUP_REMOVED lines=8> */
[----:B------:R-:W-:Y:S02]  /*2670*/  LEA R181, P0, R8, R4, 0x1 ;  /* 0x0000000408b57211 */ /* 0x000fe400078008ff */
        /* <DEDUP_REMOVED lines=12> */
[----:B------:R-:W-:Y:S02]  /*2740*/  IMAD.MOV.U32 R33, RZ, RZ, 0x20 ;  /* 0x00000020ff217424 */ /* 0x000fe400078e00ff */
[----:B------:R-:W-:Y:S02]  /*2750*/  IMAD.IADD R157, R159, 0x1, R157 ;  /* 0x000000019f9d7824 */ /* 0x000fe400078e029d */
[----:B------:R-:W-:-:S02]  /*2760*/  IMAD R168, R22, R171, R168 ;  /* 0x000000ab16a87224 */ /* 0x000fc400078e02a8 */
[----:B------:R-:W-:Y:S01]  /*2770*/  IMAD.WIDE.U32 R166, R22, R170, R166 ;  /* 0x000000aa16a67225 */ /* 0x000fe200078e00a6 */
[----:B------:R-:W-:Y:S02]  /*2780*/  LOP3.LUT R154, R154, R7, R6, 0xfe, !PT ;  /* 0x000000079a9a7212 */ /* 0x000fe400078efe06 */
[----:B------:R-:W-:Y:S01]  /*2790*/  SEL R34, R34, 0xfffffff0, !P2 ;  /* 0xfffffff022227807 */ /* 0x000fe20005000000 */
[----:B------:R-:W-:Y:S01]  /*27a0*/  @!P4 IMAD.MOV.U32 R20, RZ, RZ, RZ ;  /* 0x000000ffff14c224 */ /* 0x000fe200078e00ff */
[----:B------:R-:W-:Y:S01]  /*27b0*/  SEL R33, R33, 0xffffffe0, !P3 ;  /* 0xffffffe021217807 */ /* 0x000fe20005800000 */
[----:B------:R-:W-:Y:S01]  /*27c0*/  IMAD.IADD R169, R167, 0x1, R168 ;  /* 0x00000001a7a97824 */ /* 0x000fe200078e02a8 */
[----:B------:R-:W-:Y:S01]  /*27d0*/  LEA.HI.X R232, R158, R163, R157, 0x1, P0 ;  /* 0x000000a39ee87211 */ /* 0x000fe200000f0c9d */
[----:B------:R-:W-:Y:S06]  /*27e0*/  @!P1 BRA `(.L_x_3315) ;  /* 0x000000c400149947 */ /* 0x000fec0003800000 */
[----:B------:R-:W2:Y:S04]  /*27f0*/  LD.E.64 R36, desc[UR6][R10.64+0x120] ;  /* 0x000120060a247980 */ /* 0x000ea8000c101b00 */
[----:B------:R-:W3:Y:S04]  /*2800*/  LD.E.64 R38, desc[UR6][R10.64+0x118] ;  /* 0x000118060a267980 */ /* 0x000ee8000c101b00 */
[----:B------:R-:W4:Y:S04]  /*2810*/  LD.E.64 R178, desc[UR6][R10.64+0x128] ;  /* 0x000128060ab27980 */ /* 0x000f28000c101b00 */
[----:B------:R-:W5:Y:S04]  /*2820*/  LD.E.64 R176, desc[UR6][R10.64+0x130] ;  /* 0x000130060ab07980 */ /* 0x000f68000c101b00 */
[----:B------:R-:W5:Y:S04]  /*2830*/  LD.E.64 R28, desc[UR6][R10.64+0x140] ;  /* 0x000140060a1c7980 */ /* 0x000f68000c101b00 */
[----:B------:R-:W5:Y:S04]  /*2840*/  LD.E.64 R26, desc[UR6][R10.64+0x138] ;  /* 0x000138060a1a7980 */ /* 0x000f68000c101b00 */
[----:B------:R-:W5:Y:S04]  /*2850*/  LD.E R17, desc[UR6][R10.64+0xd0] ;  /* 0x0000d0060a117980 */ /* 0x000f68000c101900 */
[----:B------:R-:W5:Y:S04]  /*2860*/  LD.E.64 R24, desc[UR6][R10.64+0x108] ;  /* 0x000108060a187980 */ /* 0x000f68000c101b00 */
[----:B------:R-:W5:Y:S04]  /*2870*/  LD.E.64 R22, desc[UR6][R10.64+0x110] ;  /* 0x000110060a167980 */ /* 0x000f68000c101b00 */
[----:B------:R-:W5:Y:S04]  /*2880*/  LD.E.64 R8, desc[UR6][R10.64+0x150] ;  /* 0x000150060a087980 */ /* 0x000f68000c101b00 */
[----:B------:R-:W5:Y:S01]  /*2890*/  LD.E.64 R6, desc[UR6][R10.64+0x148] ;  /* 0x000148060a067980 */ /* 0x000f62000c101b00 */
[----:B------:R-:W-:Y:S01]  /*28a0*/  IMAD.IADD R20, R20, 0x1, R2 ;  /* 0x0000000114147824 */ /* 0x000fe200078e0202 */
        /* <DEDUP_REMOVED lines=8> */
[C---:B------:R-:W-:Y:S01]  /*2930*/  LOP3.LUT R147, R145.reuse, 0x4, RZ, 0xc0, !PT ;  /* 0x0000000491937812 */ /* 0x040fe200078ec0ff */
        /* <DEDUP_REMOVED lines=22> */
[----:B-----5:R-:W-:Y:S02]  /*2aa0*/  IMAD R5, R177, R2, RZ ;  /* 0x00000002b1057224 */ /* 0x020fe400078e02ff */
        /* <DEDUP_REMOVED lines=62> */
[----:B------:R-:W-:Y:S01]  /*2e90*/  SHF.L.U32 R83, R178, 0x4, RZ ;  /* 0x00000004b2537819 */ /* 0x000fe200000006ff */
        /* <DEDUP_REMOVED lines=20> */
[--C-:B------:R-:W-:Y:S01]  /*2fe0*/  SHF.L.U64.HI R104, R176, 0x4, R177.reuse ;  /* 0x00000004b0687819 */ /* 0x100fe200000102b1 */
[--C-:B------:R-:W-:Y:S01]  /*2ff0*/  IMAD.X R62, R70, 0x1, R230.reuse, P3 ;  /* 0x00000001463e7824 */ /* 0x100fe200018e06e6 */
[----:B------:R-:W-:Y:S01]  /*3000*/  SHF.L.U64.HI R106, R176, 0x5, R177 ;  /* 0x00000005b06a7819 */ /* 0x000fe200000102b1 */
[----:B------:R-:W-:Y:S01]  /*3010*/  IMAD.X R60, R64, 0x1, R230, P2 ;  /* 0x00000001403c7824 */ /* 0x000fe200010e06e6 */
[----:B------:R-:W-:Y:S01]  /*3020*/  SHF.L.U64.HI R92, R178, 0x5, R179 ;  /* 0x00000005b25c7819 */ /* 0x000fe200000102b3 */
[--C-:B------:R-:W-:Y:S01]  /*3030*/  IMAD.X R96, RZ, RZ, R82.reuse, P0 ;  /* 0x000000ffff607224 */ /* 0x100fe200000e0652 */
[----:B------:R-:W-:Y:S01]  /*3040*/  IADD3.X R68, R74, R230, RZ, P4, !PT ;  /* 0x000000e64a447210 */ /* 0x000fe200027fe4ff */
[C---:B------:R-:W-:Y:S01]  /*3050*/  IMAD.SHL.U32 R144, R142.reuse, 0x20, RZ ;  /* 0x000000208e907824 */ /* 0x040fe200078e00ff */
[----:B------:R-:W-:Y:S01]  /*3060*/  IADD3 R87, P5, R85, R83, RZ ;  /* 0x0000005355577210 */ /* 0x000fe20007fbe0ff */
[----:B------:R-:W-:Y:S01]  /*3070*/  IMAD R108, R177, 0x60, RZ ;  /* 0x00000060b16c7824 */ /* 0x000fe200078e02ff */
[----:B------:R-:W-:Y:S01]  /*3080*/  IADD3 R95, P3, R93, R85, RZ ;  /* 0x000000555d5f7210 */ /* 0x000fe20007f7e0ff */
[----:B------:R-:W-:Y:S01]  /*3090*/  IMAD.X R88, RZ, RZ, R82, P1 ;  /* 0x000000ffff587224 */ /* 0x000fe200008e0652 */
[C---:B------:R-:W-:Y:S01]  /*30a0*/  IADD3 R99, P2, R97.reuse, R83, RZ ;  /* 0x0000005361637210 */ /* 0x040fe20007f5e0ff */
[----:B------:R-:W-:Y:S01]  /*30b0*/  IMAD R142, R142, 0x30, RZ ;  /* 0x000000308e8e7824 */ /* 0x000fe200078e02ff */
[----:B------:R-:W-:Y:S01]  /*30c0*/  IADD3 R103, P0, R97, R93, RZ ;  /* 0x0000005d61677210 */ /* 0x000fe20007f1e0ff */
[C---:B------:R-:W-:Y:S01]  /*30d0*/  IMAD.IADD R137, R152.reuse, 0x1, R140 ;  /* 0x0000000198897824 */ /* 0x040fe200078e028c */
[----:B------:R-:W-:Y:S01]  /*30e0*/  IADD3 R91, P4, R89, R83, RZ ;  /* 0x00000053595b7210 */ /* 0x000fe20007f9e0ff */
[----:B------:R-:W-:Y:S01]  /*30f0*/  IMAD.IADD R134, R152, 0x1, R136 ;  /* 0x0000000198867824 */ /* 0x000fe200078e0288 */
        /* <DEDUP_REMOVED lines=27> */
.L_x_3433:
[----:B------:R-:W-:Y:S01]  /*32b0*/  IMAD.SHL.U32 R16, R9, 0x40, RZ ;  /* 0x0000004009107824 */ /* 0x000fe200078e00ff */
[----:B------:R-:W-:Y:S01]  /*32c0*/  BSSY B0, `(.L_x_3316) ;  /* 0x000001f000007945 */ /* 0x000fe20003800000 */
[----:B-----5:R-:W-:Y:S02]  /*32d0*/  IMAD.MOV.U32 R111, RZ, RZ, R109 ;  /* 0x000000ffff6f7224 */ /* 0x020fe400078e006d */
        /* <DEDUP_REMOVED lines=29> */
.L_x_3317:
[----:B------:R-:W-:Y:S05]  /*34b0*/  BSYNC B0 ;  /* 0x0000000000007941 */ /* 0x000fea0003800000 */
.L_x_3316:
        /* <DEDUP_REMOVED lines=18> */
.L_x_3319:
[----:B------:R-:W-:Y:S05]  /*35e0*/  BSYNC B0 ;  /* 0x0000000000007941 */ /* 0x000fea0003800000 */
.L_x_3318:
        /* <DEDUP_REMOVED lines=21> */
.L_x_3321:
[----:B------:R-:W-:Y:S05]  /*3740*/  BSYNC B0 ;  /* 0x0000000000007941 */ /* 0x000fea0003800000 */
.L_x_3320:
        /* <DEDUP_REMOVED lines=18> */
.L_x_3323:
[----:B------:R-:W-:Y:S05]  /*3870*/  BSYNC B0 ;  /* 0x0000000000007941 */ /* 0x000fea0003800000 */
.L_x_3322:
        /* <DEDUP_REMOVED lines=72> */
.L_x_3330:
[----:B------:R-:W-:Y:S05]  /*3d00*/  BSYNC B0 ;  /* 0x0000000000007941 */ /* 0x000fea0003800000 */
.L_x_3329:
        /* <DEDUP_REMOVED lines=53> */
.L_x_3332:
[----:B------:R-:W-:Y:S05]  /*4060*/  BSYNC B0 ;  /* 0x0000000000007941 */ /* 0x000fea0003800000 */
.L_x_3331:
        /* <DEDUP_REMOVED lines=53> */
.L_x_3334:
[----:B------:R-:W-:Y:S05]  /*43c0*/  BSYNC B0 ;  /* 0x0000000000007941 */ /* 0x000fea0003800000 */
.L_x_3333:
        /* <DEDUP_REMOVED lines=52> */
.L_x_3328:
[----:B------:R-:W-:Y:S05]  /*4710*/  BSYNC B1 ;  /* 0x0000000000017941 */ /* 0x000fea0003800000 */
.L_x_3327:
        /* <DEDUP_REMOVED lines=70> */
.L_x_3338:
[----:B------:R-:W-:Y:S05]  /*4b80*/  BSYNC B0 ;  /* 0x0000000000007941 */ /* 0x000fea0003800000 */
.L_x_3337:
        /* <DEDUP_REMOVED lines=55> */
.L_x_3340:
[----:B------:R-:W-:Y:S05]  /*4f00*/  BSYNC B0 ;  /* 0x0000000000007941 */ /* 0x000fea0003800000 */
.L_x_3339:
        /* <DEDUP_REMOVED lines=55> */
.L_x_3342:
[----:B------:R-:W-:Y:S05]  /*5280*/  BSYNC B0 ;  /* 0x0000000000007941 */ /* 0x000fea0003800000 */
.L_x_3341:
        /* <DEDUP_REMOVED lines=54> */
.L_x_3336:
[----:B------:R-:W-:Y:S05]  /*55f0*/  BSYNC B1 ;  /* 0x0000000000017941 */ /* 0x000fea0003800000 */
.L_x_3335:
        /* <DEDUP_REMOVED lines=70> */
.L_x_3346:
[----:B------:R-:W-:Y:S05]  /*5a60*/  BSYNC B0 ;  /* 0x0000000000007941 */ /* 0x000fea0003800000 */
.L_x_3345:
        /* <DEDUP_REMOVED lines=55> */
.L_x_3348:
[----:B------:R-:W-:Y:S05]  /*5de0*/  BSYNC B0 ;  /* 0x0000000000007941 */ /* 0x000fea0003800000 */
.L_x_3347:
        /* <DEDUP_REMOVED lines=55> */
.L_x_3350:
[----:B------:R-:W-:Y:S05]  /*6160*/  BSYNC B0 ;  /* 0x0000000000007941 */ /* 0x000fea0003800000 */
.L_x_3349:
        /* <DEDUP_REMOVED lines=54> */
.L_x_3344:
[----:B------:R-:W-:Y:S05]  /*64d0*/  BSYNC B1 ;  /* 0x0000000000017941 */ /* 0x000fea0003800000 */
.L_x_3343:
        /* <DEDUP_REMOVED lines=74> */
.L_x_3354:
[----:B------:R-:W-:Y:S05]  /*6980*/  BSYNC B0 ;  /* 0x0000000000007941 */ /* 0x000fea0003800000 */
.L_x_3353:
        /* <DEDUP_REMOVED lines=55> */
.L_x_3356:
[----:B------:R-:W-:Y:S05]  /*6d00*/  BSYNC B0 ;  /* 0x0000000000007941 */ /* 0x000fea0003800000 */
.L_x_3355:
        /* <DEDUP_REMOVED lines=55> */
.L_x_3358:
[----:B------:R-:W-:Y:S05]  /*7080*/  BSYNC B0 ;  /* 0x0000000000007941 */ /* 0x000fea0003800000 */
.L_x_3357:
        /* <DEDUP_REMOVED lines=54> */
.L_x_3352:
[----:B------:R-:W-:Y:S05]  /*73f0*/  BSYNC B1 ;  /* 0x0000000000017941 */ /* 0x000fea0003800000 */
.L_x_3351:
[----:B------:R-:W2:Y:S02]  /*7400*/  LD.E R0, desc[UR6][R10.64+0xd0] ;  /* 0x0000d0060a007980 */ /* 0x000ea4000c101900 */
[----:B--2---:R-:W-:Y:S05]  /*7410*/  IMAD.U32 R0, R0, -0x20, RZ ;  /* 0xffffffe000007824 */ /* 0x004fea00078e00ff */
[C---:B------:R-:W-:Y:S02]  /*7420*/  LEA R20, P1, R0.reuse, R20, 0x1 ;  /* 0x0000001400147211 */ /* 0x040fe400078208ff */
[C---:B------:R-:W-:Y:S02]  /*7430*/  LEA R36, P0, R0.reuse, R36, 0x1 ;  /* 0x0000002400247211 */ /* 0x040fe400078008ff */
[C---:B------:R-:W-:Y:S02]  /*7440*/  LEA.HI.X.SX32 R21, R0.reuse, R21, 0x1, P1 ;  /* 0x0000001500157211 */ /* 0x040fe400008f0eff */
[----:B------:R-:W-:Y:S01]  /*7450*/  LEA.HI.X.SX32 R37, R0, R37, 0x1, P0 ;  /* 0x0000002500257211 */ /* 0x000fe200000f0eff */
[----:B------:R-:W-:Y:S05]  /*7460*/  BRA `(.L_x_3359) ;  /* 0x0000007000487947 */ /* 0x000fea0003800000 */
.L_x_3326:
        /* <DEDUP_REMOVED lines=101> */
.L_x_3365:
[----:B------:R-:W-:Y:S05]  /*7ac0*/  BSYNC B0 ;  /* 0x0000000000007941 */ /* 0x000fea0003800000 */
.L_x_3364:
[----:B-----5:R2:W-:Y:S02]  /*7ad0*/  ST.E.128 desc[UR6][R118.64], R28 ;  /* 0x0000001c76007985 */ /* 0x0205e4000c101d06 */
.L_x_3363:
[----:B------:R-:W-:Y:S05]  /*7ae0*/  BSYNC B1 ;  /* 0x0000000000017941 */ /* 0x000fea0003800000 */
.L_x_3362:
        /* <DEDUP_REMOVED lines=99> */
.L_x_3369:
[----:B------:R-:W-:Y:S05]  /*8120*/  BSYNC B0 ;  /* 0x0000000000007941 */ /* 0x000fea0003800000 */
.L_x_3368:
[----:B-----5:R1:W-:Y:S02]  /*8130*/  ST.E.128 desc[UR6][R118.64+0x80], R28 ;  /* 0x0000801c76007985 */ /* 0x0203e4000c101d06 */
.L_x_3367:
[----:B------:R-:W-:Y:S05]  /*8140*/  BSYNC B1 ;  /* 0x0000000000017941 */ /* 0x000fea0003800000 */
.L_x_3366:
        /* <DEDUP_REMOVED lines=99> */
.L_x_3373:
[----:B------:R-:W-:Y:S05]  /*8780*/  BSYNC B0 ;  /* 0x0000000000007941 */ /* 0x000fea0003800000 */
.L_x_3372:
[----:B-----5:R2:W-:Y:S02]  /*8790*/  ST.E.128 desc[UR6][R118.64+0x100], R28 ;  /* 0x0001001c76007985 */ /* 0x0205e4000c101d06 */
.L_x_3371:
[----:B------:R-:W-:Y:S05]  /*87a0*/  BSYNC B1 ;  /* 0x0000000000017941 */ /* 0x000fea0003800000 */
.L_x_3370:
        /* <DEDUP_REMOVED lines=98> */
.L_x_3375:
[----:B------:R-:W-:Y:S05]  /*8dd0*/  BSYNC B0 ;  /* 0x0000000000007941 */ /* 0x000fea0003800000 */
.L_x_3374:
[----:B-----5:R2:W-:Y:S02]  /*8de0*/  ST.E.128 desc[UR6][R118.64+0x180], R28 ;  /* 0x0001801c76007985 */ /* 0x0205e4000c101d06 */
.L_x_3361:
[----:B------:R-:W-:Y:S05]  /*8df0*/  BSYNC B2 ;  /* 0x0000000000027941 */ /* 0x000fea0003800000 */
.L_x_3360:
        /* <DEDUP_REMOVED lines=106> */
.L_x_3381:
[----:B------:R-:W-:Y:S05]  /*94a0*/  BSYNC B0 ;  /* 0x0000000000007941 */ /* 0x000fea0003800000 */
.L_x_3380:
[----:B-----5:R2:W-:Y:S02]  /*94b0*/  ST.E.128 desc[UR6][R188.64], R28 ;  /* 0x0000001cbc007985 */ /* 0x0205e4000c101d06 */
.L_x_3379:
[----:B------:R-:W-:Y:S05]  /*94c0*/  BSYNC B1 ;  /* 0x0000000000017941 */ /* 0x000fea0003800000 */
.L_x_3378:
        /* <DEDUP_REMOVED lines=101> */
.L_x_3385:
[----:B------:R-:W-:Y:S05]  /*9b20*/  BSYNC B0 ;  /* 0x0000000000007941 */ /* 0x000fea0003800000 */
.L_x_3384:
[----:B-----5:R2:W-:Y:S02]  /*9b30*/  ST.E.128 desc[UR6][R188.64], R28 ;  /* 0x0000001cbc007985 */ /* 0x0205e4000c101d06 */
.L_x_3383:
[----:B------:R-:W-:Y:S05]  /*9b40*/  BSYNC B1 ;  /* 0x0000000000017941 */ /* 0x000fea0003800000 */
.L_x_3382:
        /* <DEDUP_REMOVED lines=101> */
.L_x_3389:
[----:B------:R-:W-:Y:S05]  /*a1a0*/  BSYNC B0 ;  /* 0x0000000000007941 */ /* 0x000fea0003800000 */
.L_x_3388:
[----:B-----5:R2:W-:Y:S02]  /*a1b0*/  ST.E.128 desc[UR6][R188.64], R28 ;  /* 0x0000001cbc007985 */ /* 0x0205e4000c101d06 */
.L_x_3387:
[----:B------:R-:W-:Y:S05]  /*a1c0*/  BSYNC B1 ;  /* 0x0000000000017941 */ /* 0x000fea0003800000 */
.L_x_3386:
[----:B------:R-:W-:Y:S11]  /*a1d0*/  ISETP.GE.AND P0, PT, R12, R111, PT ;  /* 0x0000006f0c00720c */ /* 0x000ff60003f06270 */
[----:B------:R-:W-:Y:S02]  /*a1e0*/  @!UPT UIADD3 URZ, URZ, URZ, URZ ;  /* 0x0000003f3f3ff290 */ /* 0x000fe4000fffe03f */
        /* <DEDUP_REMOVED lines=98> */
.L_x_3391:
[----:B------:R-:W-:Y:S05]  /*a810*/  BSYNC B0 ;  /* 0x0000000000007941 */ /* 0x000fea0003800000 */
.L_x_3390:
[----:B-----5:R2:W-:Y:S02]  /*a820*/  ST.E.128 desc[UR6][R188.64], R28 ;  /* 0x0000001cbc007985 */ /* 0x0205e4000c101d06 */
.L_x_3377:
[----:B------:R-:W-:Y:S05]  /*a830*/  BSYNC B2 ;  /* 0x0000000000027941 */ /* 0x000fea0003800000 */
.L_x_3376:
        /* <DEDUP_REMOVED lines=106> */
.L_x_3397:
[----:B------:R-:W-:Y:S05]  /*aee0*/  BSYNC B0 ;  /* 0x0000000000007941 */ /* 0x000fea0003800000 */
.L_x_3396:
[----:B-----5:R2:W-:Y:S02]  /*aef0*/  ST.E.128 desc[UR6][R188.64], R28 ;  /* 0x0000001cbc007985 */ /* 0x0205e4000c101d06 */
.L_x_3395:
[----:B------:R-:W-:Y:S05]  /*af00*/  BSYNC B1 ;  /* 0x0000000000017941 */ /* 0x000fea0003800000 */
.L_x_3394:
        /* <DEDUP_REMOVED lines=101> */
.L_x_3401:
[----:B------:R-:W-:Y:S05]  /*b560*/  BSYNC B0 ;  /* 0x0000000000007941 */ /* 0x000fea0003800000 */
.L_x_3400:
[----:B-----5:R2:W-:Y:S02]  /*b570*/  ST.E.128 desc[UR6][R188.64], R28 ;  /* 0x0000001cbc007985 */ /* 0x0205e4000c101d06 */
.L_x_3399:
[----:B------:R-:W-:Y:S05]  /*b580*/  BSYNC B1 ;  /* 0x0000000000017941 */ /* 0x000fea0003800000 */
.L_x_3398:
        /* <DEDUP_REMOVED lines=101> */
.L_x_3405:
[----:B------:R-:W-:Y:S05]  /*bbe0*/  BSYNC B0 ;  /* 0x0000000000007941 */ /* 0x000fea0003800000 */
.L_x_3404:
[----:B-----5:R2:W-:Y:S02]  /*bbf0*/  ST.E.128 desc[UR6][R188.64], R28 ;  /* 0x0000001cbc007985 */ /* 0x0205e4000c101d06 */
.L_x_3403:
[----:B------:R-:W-:Y:S05]  /*bc00*/  BSYNC B1 ;  /* 0x0000000000017941 */ /* 0x000fea0003800000 */
.L_x_3402:
        /* <DEDUP_REMOVED lines=100> */
.L_x_3407:
[----:B------:R-:W-:Y:S05]  /*c250*/  BSYNC B0 ;  /* 0x0000000000007941 */ /* 0x000fea0003800000 */
.L_x_3406:
[----:B-----5:R2:W-:Y:S02]  /*c260*/  ST.E.128 desc[UR6][R188.64], R28 ;  /* 0x0000001cbc007985 */ /* 0x0205e4000c101d06 */
.L_x_3393:
[----:B------:R-:W-:Y:S05]  /*c270*/  BSYNC B2 ;  /* 0x0000000000027941 */ /* 0x000fea0003800000 */
.L_x_3392:
        /* <DEDUP_REMOVED lines=110> */
.L_x_3413:
[----:B------:R-:W-:Y:S05]  /*c960*/  BSYNC B0 ;  /* 0x0000000000007941 */ /* 0x000fea0003800000 */
.L_x_3412:
[----:B-----5:R2:W-:Y:S02]  /*c970*/  ST.E.128 desc[UR6][R182.64], R28 ;  /* 0x0000001cb6007985 */ /* 0x0205e4000c101d06 */
.L_x_3411:
[----:B------:R-:W-:Y:S05]  /*c980*/  BSYNC B1 ;  /* 0x0000000000017941 */ /* 0x000fea0003800000 */
.L_x_3410:
        /* <DEDUP_REMOVED lines=101> */
.L_x_3417:
[----:B------:R-:W-:Y:S05]  /*cfe0*/  BSYNC B0 ;  /* 0x0000000000007941 */ /* 0x000fea0003800000 */
.L_x_3416:
[----:B-----5:R2:W-:Y:S02]  /*cff0*/  ST.E.128 desc[UR6][R182.64], R28 ;  /* 0x0000001cb6007985 */ /* 0x0205e4000c101d06 */
.L_x_3415:
[----:B------:R-:W-:Y:S05]  /*d000*/  BSYNC B1 ;  /* 0x0000000000017941 */ /* 0x000fea0003800000 */
.L_x_3414:
        /* <DEDUP_REMOVED lines=101> */
.L_x_3421:
[----:B------:R-:W-:Y:S05]  /*d660*/  BSYNC B0 ;  /* 0x0000000000007941 */ /* 0x000fea0003800000 */
.L_x_3420:
[----:B-----5:R2:W-:Y:S02]  /*d670*/  ST.E.128 desc[UR6][R182.64], R28 ;  /* 0x0000001cb6007985 */ /* 0x0205e4000c101d06 */
.L_x_3419:
[----:B------:R-:W-:Y:S05]  /*d680*/  BSYNC B1 ;  /* 0x0000000000017941 */ /* 0x000fea0003800000 */
.L_x_3418:
        /* <DEDUP_REMOVED lines=101> */
.L_x_3423:
[----:B------:R-:W-:Y:S05]  /*dce0*/  BSYNC B0 ;  /* 0x0000000000007941 */ /* 0x000fea0003800000 */
.L_x_3422:
[----:B-----5:R2:W-:Y:S02]  /*dcf0*/  ST.E.128 desc[UR6][R182.64], R40 ;  /* 0x00000028b6007985 */ /* 0x0205e4000c101d06 */
.L_x_3409:
[----:B------:R-:W-:Y:S05]  /*dd00*/  BSYNC B2 ;  /* 0x0000000000027941 */ /* 0x000fea0003800000 */
.L_x_3408:
        /* <DEDUP_REMOVED lines=11> */
.L_x_3325:
        /* <DEDUP_REMOVED lines=29> */
.L_x_3425:
[----:B------:R-:W-:Y:S05]  /*df90*/  BSYNC B0 ;  /* 0x0000000000007941 */ /* 0x000fea0003800000 */
.L_x_3424:
        /* <DEDUP_REMOVED lines=30> */
.L_x_3427:
[----:B------:R-:W-:Y:S05]  /*e180*/  BSYNC B0 ;  /* 0x0000000000007941 */ /* 0x000fea0003800000 */
.L_x_3426:
        /* <DEDUP_REMOVED lines=30> */
.L_x_3429:
[----:B------:R-:W-:Y:S05]  /*e370*/  BSYNC B0 ;  /* 0x0000000000007941 */ /* 0x000fea0003800000 */
.L_x_3428:
        /* <DEDUP_REMOVED lines=33> */
.L_x_3359:
[----:B------:R-:W-:Y:S05]  /*e590*/  BSYNC B3 ;  /* 0x0000000000037941 */ /* 0x000fea0003800000 */
.L_x_3324:
        /* <DEDUP_REMOVED lines=91> */
.L_x_3431:
        /* <DEDUP_REMOVED lines=10> */
.L_x_3432:
[----:B------:R-:W-:Y:S05]  /*ebf0*/  BSYNC B0 ;  /* 0x0000000000007941 */ /* 0x000fea0003800000 */
.L_x_3430:
[----:B------:R-:W-:Y:S04]  /*ec00*/  IADD3 R9, R9, -0x1, RZ ;  /* 0xffffffff09097810 */ /* 0x000fe80007ffe0ff */
[----:B------:R-:W-:Y:S11]  /*ec10*/  ISETP.GT.AND P0, PT, R9, R80, PT ;  /* 0x000000500900720c */ /* 0x000ff60003f04270 */
[----:B------:R-:W-:Y:S02]  /*ec20*/  @!UPT UIADD3 URZ, URZ, URZ, URZ ;  /* 0x0000003f3f3ff290 */ /* 0x000fe4000fffe03f */
[----:B------:R-:W-:Y:S05]  /*ec30*/  @P0 BRA `(.L_x_3433) ;  /* 0xffffff44009c0947 */ /* 0x000fea000383ffff */
.L_x_3315:
        /* <DEDUP_REMOVED lines=25> */
[----:B------:R-:W-:Y:S02]  /*edd0*/  LEA R6, P0, R170, R166, 0x5 ;  /* 0x000000a6aa067211 */ /* 0x000fe400078028ff */
[----:B---3--:R-:W-:Y:S02]  /*ede0*/  ISETP.NE.AND P4, PT, R4, RZ, PT ;  /* 0x000000ff0400720c */ /* 0x008fe40003f85270 */
[----:B------:R-:W-:Y:S01]  /*edf0*/  LEA.HI.X R15, R170, R169, R171, 0x5, P0 ;  /* 0x000000a9aa0f7211 */ /* 0x000fe200000f2cab */
[----:B------:R-:W-:Y:S01]  /*ee00*/  IMAD.MOV.U32 R168, RZ, RZ, R166 ;  /* 0x000000ffffa87224 */ /* 0x000fe200078e00a6 */
[----:B------:R-:W-:-:S02]  /*ee10*/  LEA R38, P2, R166, R172, 0x1 ;  /* 0x000000aca6267211 */ /* 0x000fc400078408ff */
[-C--:B------:R-:W-:Y:S01]  /*ee20*/  LEA R16, P0, R6, R172.reuse, 0x1 ;  /* 0x000000ac06107211 */ /* 0x080fe200078008ff */
[----:B-1----:R-:W-:Y:S01]  /*ee30*/  IMAD.X R9, R3, 0x1, R169, P1 ;  /* 0x0000000103097824 */ /* 0x002fe200008e06a9 */
[C---:B------:R-:W-:Y:S02]  /*ee40*/  LEA R36, P1, R5.reuse, R172, 0x1 ;  /* 0x000000ac05247211 */ /* 0x040fe400078208ff */
[----:B------:R-:W-:Y:S02]  /*ee50*/  SHF.R.S32.HI R3, RZ, 0x1, R17 ;  /* 0x00000001ff037819 */ /* 0x000fe40000011411 */
[----:B------:R-:W-:-:S03]  /*ee60*/  LEA.HI.X R37, R5, R173, R9, 0x1, P1 ;  /* 0x000000ad05257211 */ /* 0x000fc600008f0c09 */
[----:B------:R-:W-:Y:S01]  /*ee70*/  IMAD R21, R160, R3, R153 ;  /* 0x00000003a0157224 */ /* 0x000fe200078e0299 */
[-C--:B------:R-:W-:Y:S01]  /*ee80*/  LEA.HI.X R39, R166, R173.reuse, R169, 0x1, P2 ;  /* 0x000000ada6277211 */ /* 0x080fe200010f0ca9 */
[----:B------:R-:W-:Y:S01]  /*ee90*/  IMAD R8, R171, 0x30, RZ ;  /* 0x00000030ab087824 */ /* 0x000fe200078e02ff */
[----:B------:R-:W-:Y:S01]  /*eea0*/  LEA.HI.X R17, R6, R173, R15, 0x1, P0 ;  /* 0x000000ad06117211 */ /* 0x000fe200000f0c0f */
[----:B------:R-:W-:-:S04]  /*eeb0*/  IMAD.WIDE.U32 R168, R170, 0x30, R168 ;  /* 0x00000030aaa87825 */ /* 0x000fc800078e00a8 */
[----:B------:R-:W-:Y:S02]  /*eec0*/  IMAD.IADD R15, R236, 0x1, -R52 ;  /* 0x00000001ec0f7824 */ /* 0x000fe400078e0a34 */
[----:B------:R-:W-:Y:S01]  /*eed0*/  IMAD.IADD R153, R153, 0x1, R21 ;  /* 0x0000000199997824 */ /* 0x000fe200078e0215 */
[----:B------:R-:W-:Y:S01]  /*eee0*/  LEA R28, P1, R168, R172, 0x1 ;  /* 0x000000aca81c7211 */ /* 0x000fe200078208ff */
[----:B------:R-:W-:Y:S01]  /*eef0*/  IMAD.IADD R4, R169, 0x1, R8 ;  /* 0x00000001a9047824 */ /* 0x000fe200078e0208 */
[----:B------:R-:W-:Y:S01]  /*ef00*/  ISETP.GE.AND P0, PT, R160, R15, PT ;  /* 0x0000000fa000720c */ /* 0x000fe20003f06270 */
[----:B------:R-:W-:-:S03]  /*ef10*/  IMAD.SHL.U32 R31, R3, 0x10, RZ ;  /* 0x00000010031f7824 */ /* 0x000fc600078e00ff */
[----:B------:R-:W-:Y:S02]  /*ef20*/  ISETP.GT.AND P0, PT, R45, -0x8, !P0 ;  /* 0xfffffff82d00780c */ /* 0x000fe40004704270 */
[----:B------:R-:W-:Y:S02]  /*ef30*/  LEA.HI.X R29, R168, R173, R4, 0x1, P1 ;  /* 0x000000ada81d7211 */ /* 0x000fe400008f0c04 */
        /* <DEDUP_REMOVED lines=10> */
[----:B-----5:R-:W-:Y:S01]  /*efe0*/  ISETP.GE.AND P2, PT, R18, R2, PT ;  /* 0x000000021200720c */ /* 0x020fe20003f46270 */
        /* <DEDUP_REMOVED lines=58> */
.L_x_3442:
[----:B------:R-:W-:Y:S05]  /*f390*/  BSYNC B0 ;  /* 0x0000000000007941 */ /* 0x000fea0003800000 */
.L_x_3441:
[----:B-----5:R3:W-:Y:S02]  /*f3a0*/  STS.128 [R239], R40 ;  /* 0x00000028ef007388 */ /* 0x0207e40000000c00 */
.L_x_3440:
[----:B------:R-:W-:Y:S05]  /*f3b0*/  BSYNC B1 ;  /* 0x0000000000017941 */ /* 0x000fea0003800000 */
.L_x_3439:
        /* <DEDUP_REMOVED lines=53> */
.L_x_3446:
[----:B------:R-:W-:Y:S05]  /*f710*/  BSYNC B0 ;  /* 0x0000000000007941 */ /* 0x000fea0003800000 */
.L_x_3445:
[----:B-----5:R1:W-:Y:S02]  /*f720*/  STS.128 [R239+0x2000], R40 ;  /* 0x00200028ef007388 */ /* 0x0203e40000000c00 */
.L_x_3444:
[----:B------:R-:W-:Y:S05]  /*f730*/  BSYNC B1 ;  /* 0x0000000000017941 */ /* 0x000fea0003800000 */
.L_x_3443:
        /* <DEDUP_REMOVED lines=53> */
.L_x_3450:
[----:B------:R-:W-:Y:S05]  /*fa90*/  BSYNC B0 ;  /* 0x0000000000007941 */ /* 0x000fea0003800000 */
.L_x_3449:
[----:B-----5:R3:W-:Y:S02]  /*faa0*/  STS.128 [R239+0x4000], R40 ;  /* 0x00400028ef007388 */ /* 0x0207e40000000c00 */
.L_x_3448:
[----:B------:R-:W-:Y:S05]  /*fab0*/  BSYNC B1 ;  /* 0x0000000000017941 */ /* 0x000fea0003800000 */
.L_x_3447:
        /* <DEDUP_REMOVED lines=9> */
[----:B-12--5:R-:W-:Y:S02]  /*fb50*/  MOV R39, R42 ;  /* 0x0000002a00277202 */ /* 0x026fe40000000f00 */
[----:B----4-:R-:W-:Y:S02]  /*fb60*/  MOV R8, R43 ;  /* 0x0000002b00087202 */ /* 0x010fe40000000f00 */
[----:B------:R-:W-:Y:S01]  /*fb70*/  MOV R9, R40 ;  /* 0x0000002800097202 */ /* 0x000fe20000000f00 */
[----:B------:R-:W-:-:S02]  /*fb80*/  HADD2.F32 R40, -RZ, R41.H0_H0 ;  /* 0x20000029ff287230 */ /* 0x000fc40000004100 */
[--C-:B------:R-:W-:Y:S02]  /*fb90*/  HADD2.F32 R38, -RZ, R8.reuse.H1_H1 ;  /* 0x30000008ff267230 */ /* 0x100fe40000004100 */
[----:B------:R-:W-:Y:S02]  /*fba0*/  HADD2.F32 R41, -RZ, R41.H1_H1 ;  /* 0x30000029ff297230 */ /* 0x000fe40000004100 */
[----:B------:R-:W-:Y:S02]  /*fbb0*/  HADD2.F32 R43, -RZ, R8.H0_H0 ;  /* 0x20000008ff2b7230 */ /* 0x000fe40000004100 */
[----:B---3--:R-:W-:Y:S02]  /*fbc0*/  HADD2.F32 R22, -RZ, R5.H1_H1 ;  /* 0x30000005ff167230 */ /* 0x008fe40000004100 */
[----:B------:R-:W-:Y:S02]  /*fbd0*/  HADD2.F32 R23, -RZ, R4.H1_H1 ;  /* 0x30000004ff177230 */ /* 0x000fe40000004100 */
[----:B------:R-:W-:-:S02]  /*fbe0*/  HADD2.F32 R30, -RZ, R7.H1_H1 ;  /* 0x30000007ff1e7230 */ /* 0x000fc40000004100 */
        /* <DEDUP_REMOVED lines=32> */
.L_x_3452:
[----:B------:R-:W-:Y:S05]  /*fdf0*/  BSYNC B0 ;  /* 0x0000000000007941 */ /* 0x000fea0003800000 */
.L_x_3451:
[----:B-----5:R3:W-:Y:S02]  /*fe00*/  STS.128 [R239+0x6000], R40 ;  /* 0x00600028ef007388 */ /* 0x0207e40000000c00 */
.L_x_3438:
[----:B------:R-:W-:Y:S05]  /*fe10*/  BSYNC B2 ;  /* 0x0000000000027941 */ /* 0x000fea0003800000 */
.L_x_3437:
[----:B------:R-:W-:Y:S01]  /*fe20*/  VIADD R30, R160, 0x10 ;  /* 0x00000010a01e7836 */ /* 0x000fe20000000000 */
[----:B------:R-:W-:Y:S04]  /*fe30*/  BSSY B2, `(.L_x_3453) ;  /* 0x00000ee000027945 */ /* 0x000fe80003800000 */
[----:B------:R-:W-:-:S04]  /*fe40*/  ISETP.GE.AND P0, PT, R30, R15, PT ;  /* 0x0000000f1e00720c */ /* 0x000fc80003f06270 */
[----:B------:R-:W-:-:S13]  /*fe50*/  ISETP.LT.OR P0, PT, R45, -0x87, P0 ;  /* 0xffffff792d00780c */ /* 0x000fda0000701670 */
[----:B------:R-:W-:Y:S05]  /*fe60*/  @P0 BRA `(.L_x_3454) ;  /* 0x0000000c00a80947 */ /* 0x000fea0003800000 */
[----:B-----5:R-:W-:Y:S01]  /*fe70*/  ISETP.GE.AND P0, PT, R18, R2, PT ;  /* 0x000000021200720c */ /* 0x020fe20003f06270 */
        /* <DEDUP_REMOVED lines=61> */
.L_x_3458:
[----:B------:R-:W-:Y:S05]  /*10250*/  BSYNC B0 ;  /* 0x0000000000007941 */ /* 0x000fea0003800000 */
.L_x_3457:
[----:B-----5:R3:W-:Y:S02]  /*10260*/  STS.128 [R239+0x800], R40 ;  /* 0x00080028ef007388 */ /* 0x0207e40000000c00 */
.L_x_3456:
[----:B------:R-:W-:Y:S05]  /*10270*/  BSYNC B1 ;  /* 0x0000000000017941 */ /* 0x000fea0003800000 */
.L_x_3455:
        /* <DEDUP_REMOVED lines=54> */
.L_x_3462:
[----:B------:R-:W-:Y:S05]  /*105e0*/  BSYNC B0 ;  /* 0x0000000000007941 */ /* 0x000fea0003800000 */
.L_x_3461:
[----:B-----5:R3:W-:Y:S02]  /*105f0*/  STS.128 [R239+0x2800], R40 ;  /* 0x00280028ef007388 */ /* 0x0207e40000000c00 */
.L_x_3460:
[----:B------:R-:W-:Y:S05]  /*10600*/  BSYNC B1 ;  /* 0x0000000000017941 */ /* 0x000fea0003800000 */
.L_x_3459:
        /* <DEDUP_REMOVED lines=54> */
.L_x_3466:
[----:B------:R-:W-:Y:S05]  /*10970*/  BSYNC B0 ;  /* 0x0000000000007941 */ /* 0x000fea0003800000 */
.L_x_3465:
[----:B-----5:R3:W-:Y:S02]  /*10980*/  STS.128 [R239+0x4800], R40 ;  /* 0x00480028ef007388 */ /* 0x0207e40000000c00 */
.L_x_3464:
[----:B------:R-:W-:Y:S05]  /*10990*/  BSYNC B1 ;  /* 0x0000000000017941 */ /* 0x000fea0003800000 */
.L_x_3463:
        /* <DEDUP_REMOVED lines=11> */
[--C-:B------:R-:W-:Y:S01]  /*10a50*/  HADD2.F32 R38, -RZ, R22.reuse.H0_H0 ;  /* 0x20000016ff267230 */ /* 0x100fe20000004100 */
[----:B-1----:R-:W-:Y:S01]  /*10a60*/  MOV R8, R39 ;  /* 0x0000002700087202 */ /* 0x002fe20000000f00 */
[----:B------:R-:W-:Y:S01]  /*10a70*/  HADD2.F32 R39, -RZ, R22.H1_H1 ;  /* 0x30000016ff277230 */ /* 0x000fe20000004100 */
[----:B------:R-:W-:-:S03]  /*10a80*/  MOV R9, R36 ;  /* 0x0000002400097202 */ /* 0x000fc60000000f00 */
[--C-:B------:R-:W-:Y:S02]  /*10a90*/  HADD2.F32 R36, -RZ, R8.reuse.H1_H1 ;  /* 0x30000008ff247230 */ /* 0x100fe40000004100 */
        /* <DEDUP_REMOVED lines=37> */
.L_x_3468:
[----:B------:R-:W-:Y:S05]  /*10cf0*/  BSYNC B0 ;  /* 0x0000000000007941 */ /* 0x000fea0003800000 */
.L_x_3467:
[----:B-----5:R1:W-:Y:S02]  /*10d00*/  STS.128 [R239+0x6800], R36 ;  /* 0x00680024ef007388 */ /* 0x0203e40000000c00 */
.L_x_3454:
[----:B------:R-:W-:Y:S05]  /*10d10*/  BSYNC B2 ;  /* 0x0000000000027941 */ /* 0x000fea0003800000 */
.L_x_3453:
[----:B------:R-:W-:Y:S01]  /*10d20*/  VIADD R31, R160, 0x20 ;  /* 0x00000020a01f7836 */ /* 0x000fe20000000000 */
[----:B------:R-:W-:Y:S04]  /*10d30*/  BSSY B2, `(.L_x_3469) ;  /* 0x00000ec000027945 */ /* 0x000fe80003800000 */
[----:B------:R-:W-:-:S04]  /*10d40*/  ISETP.GE.AND P0, PT, R31, R15, PT ;  /* 0x0000000f1f00720c */ /* 0x000fc80003f06270 */
[----:B------:R-:W-:-:S13]  /*10d50*/  ISETP.LT.OR P0, PT, R45, -0x107, P0 ;  /* 0xfffffef92d00780c */ /* 0x000fda0000701670 */
[----:B------:R-:W-:Y:S05]  /*10d60*/  @P0 BRA `(.L_x_3470) ;  /* 0x0000000c00a00947 */ /* 0x000fea0003800000 */
[----:B-----5:R-:W-:Y:S01]  /*10d70*/  ISETP.GE.AND P0, PT, R18, R2, PT ;  /* 0x000000021200720c */ /* 0x020fe20003f06270 */
        /* <DEDUP_REMOVED lines=61> */
.L_x_3474:
[----:B------:R-:W-:Y:S05]  /*11150*/  BSYNC B0 ;  /* 0x0000000000007941 */ /* 0x000fea0003800000 */
.L_x_3473:
[----:B-----5:R3:W-:Y:S02]  /*11160*/  STS.128 [R239+0x1000], R36 ;  /* 0x00100024ef007388 */ /* 0x0207e40000000c00 */
.L_x_3472:
[----:B------:R-:W-:Y:S05]  /*11170*/  BSYNC B1 ;  /* 0x0000000000017941 */ /* 0x000fea0003800000 */
.L_x_3471:
        /* <DEDUP_REMOVED lines=53> */
.L_x_3478:
[----:B------:R-:W-:Y:S05]  /*114d0*/  BSYNC B0 ;  /* 0x0000000000007941 */ /* 0x000fea0003800000 */
.L_x_3477:
[----:B-----5:R3:W-:Y:S02]  /*114e0*/  STS.128 [R239+0x3000], R36 ;  /* 0x00300024ef007388 */ /* 0x0207e40000000c00 */
.L_x_3476:
[----:B------:R-:W-:Y:S05]  /*114f0*/  BSYNC B1 ;  /* 0x0000000000017941 */ /* 0x000fea0003800000 */
.L_x_3475:
        /* <DEDUP_REMOVED lines=53> */
.L_x_3482:
[----:B------:R-:W-:Y:S05]  /*11850*/  BSYNC B0 ;  /* 0x0000000000007941 */ /* 0x000fea0003800000 */
.L_x_3481:
[----:B-----5:R3:W-:Y:S02]  /*11860*/  STS.128 [R239+0x5000], R36 ;  /* 0x00500024ef007388 */ /* 0x0207e40000000c00 */
.L_x_3480:
[----:B------:R-:W-:Y:S05]  /*11870*/  BSYNC B1 ;  /* 0x0000000000017941 */ /* 0x000fea0003800000 */
.L_x_3479:
[----:B------:R-:W-:-:S13]  /*11880*/  ISETP.GE.AND P0, PT, R12, R2, PT ;  /* 0x000000020c00720c */ /* 0x000fda0003f06270 */
[----:B------:R1:W-:Y:S01]  /*11890*/  @P0 STS.128 [R239+0x7000], RZ ;  /* 0x007000ffef000388 */ /* 0x0003e20000000c00 */
[----:B------:R-:W-:Y:S05]  /*118a0*/  @P0 BRA `(.L_x_3470) ;  /* 0x0000000000d00947 */ /* 0x000fea0003800000 */
[----:B--23--:R2:W5:Y:S01]  /*118b0*/  LD.E.128 R36, desc[UR6][R16.64+0x180] ;  /* 0x0001800610247980 */ /* 0x00c562000c101d00 */
[----:B------:R-:W-:Y:S01]  /*118c0*/  ISETP.GE.AND P0, PT, R12, R0, PT ;  /* 0x000000000c00720c */ /* 0x000fe20003f06270 */
[----:B------:R-:W-:-:S12]  /*118d0*/  BSSY B0, `(.L_x_3483) ;  /* 0x0000030000007945 */ /* 0x000fd80003800000 */
[----:B------:R-:W-:Y:S05]  /*118e0*/  @P0 BRA `(.L_x_3484) ;  /* 0x0000000000b80947 */ /* 0x000fea0003800000 */
[----:B------:R-:W3:Y:S04]  /*118f0*/  LD.E.64 R4, desc[UR6][R40.64+0xc0] ;  /* 0x0000c00628047980 */ /* 0x000ee8000c101b00 */
[----:B------:R1:W4:Y:S01]  /*11900*/  LD.E.64 R6, desc[UR6][R8.64+0xc0] ;  /* 0x0000c00608067980 */ /* 0x000322000c101b00 */
[----:B--2--5:R-:W-:-:S05]  /*11910*/  MOV R16, R37 ;  /* 0x0000002500107202 */ /* 0x024fca0000000f00 */
[--C-:B------:R-:W-:Y:S01]  /*11920*/  HADD2.F32 R37, -RZ, R16.reuse.H0_H0 ;  /* 0x20000010ff257230 */ /* 0x100fe20000004100 */
[----:B-1----:R-:W-:Y:S02]  /*11930*/  MOV R8, R39 ;  /* 0x0000002700087202 */ /* 0x002fe40000000f00 */
[----:B------:R-:W-:Y:S02]  /*11940*/  MOV R9, R36 ;  /* 0x0000002400097202 */ /* 0x000fe40000000f00 */
[----:B------:R-:W-:Y:S01]  /*11950*/  MOV R36, R38 ;  /* 0x0000002600247202 */ /* 0x000fe20000000f00 */
[----:B------:R-:W-:Y:S02]  /*11960*/  HADD2.F32 R38, -RZ, R16.H1_H1 ;  /* 0x30000010ff267230 */ /* 0x000fe40000004100 */
[--C-:B------:R-:W-:Y:S02]  /*11970*/  HADD2.F32 R32, -RZ, R8.reuse.H1_H1 ;  /* 0x30000008ff207230 */ /* 0x100fe40000004100 */
[----:B------:R-:W-:-:S02]  /*11980*/  HADD2.F32 R40, -RZ, R8.H0_H0 ;  /* 0x20000008ff287230 */ /* 0x000fc40000004100 */
        /* <DEDUP_REMOVED lines=33> */
[----:B------:R-:W-:Y:S02]  /*11ba0*/  MOV R36, R22 ;  /* 0x0000001600247202 */ /* 0x000fe40000000f00 */
[----:B------:R-:W-:Y:S02]  /*11bb0*/  MOV R38, R16 ;  /* 0x0000001000267202 */ /* 0x000fe40000000f00 */
[----:B------:R-:W-:-:S02]  /*11bc0*/  MOV R39, R8 ;  /* 0x0000000800277202 */ /* 0x000fc40000000f00 */
.L_x_3484:
[----:B------:R-:W-:Y:S05]  /*11bd0*/  BSYNC B0 ;  /* 0x0000000000007941 */ /* 0x000fea0003800000 */
.L_x_3483:
[----:B-----5:R3:W-:Y:S02]  /*11be0*/  STS.128 [R239+0x7000], R36 ;  /* 0x00700024ef007388 */ /* 0x0207e40000000c00 */
.L_x_3470:
[----:B------:R-:W-:Y:S05]  /*11bf0*/  BSYNC B2 ;  /* 0x0000000000027941 */ /* 0x000fea0003800000 */
.L_x_3469:
[----:B------:R-:W-:-:S05]  /*11c00*/  VIADD R32, R160, 0x30 ;  /* 0x00000030a0207836 */ /* 0x000fca0000000000 */
[----:B------:R-:W-:-:S04]  /*11c10*/  ISETP.GE.AND P0, PT, R32, R15, PT ;  /* 0x0000000f2000720c */ /* 0x000fc80003f06270 */
[----:B------:R-:W-:-:S13]  /*11c20*/  ISETP.LT.OR P0, PT, R45, -0x187, P0 ;  /* 0xfffffe792d00780c */ /* 0x000fda0000701670 */
[----:B------:R-:W-:Y:S05]  /*11c30*/  @P0 BRA `(.L_x_3485) ;  /* 0x0000007c00c00947 */ /* 0x000fea0003800000 */
[----:B-----5:R-:W-:Y:S01]  /*11c40*/  ISETP.GE.AND P0, PT, R18, R2, PT ;  /* 0x000000021200720c */ /* 0x020fe20003f06270 */
        /* <DEDUP_REMOVED lines=16> */
[----:B------:R-:W3:Y:S04]  /*11d50*/  LD.E.64 R4, desc[UR6][R24.64] ;  /* 0x0000000618047980 */ /* 0x000ee8000c101b00 */
        /* <DEDUP_REMOVED lines=45> */
.L_x_3489:
[----:B------:R-:W-:Y:S05]  /*12030*/  BSYNC B0 ;  /* 0x0000000000007941 */ /* 0x000fea0003800000 */
.L_x_3488:
[----:B-----5:R1:W-:Y:S02]  /*12040*/  STS.128 [R239+0x1800], R20 ;  /* 0x00180014ef007388 */ /* 0x0203e40000000c00 */
.L_x_3487:
[----:B------:R-:W-:Y:S05]  /*12050*/  BSYNC B1 ;  /* 0x0000000000017941 */ /* 0x000fea0003800000 */
.L_x_3486:
        /* <DEDUP_REMOVED lines=53> */
.L_x_3493:
[----:B------:R-:W-:Y:S05]  /*123b0*/  BSYNC B0 ;  /* 0x0000000000007941 */ /* 0x000fea0003800000 */
.L_x_3492:
[----:B-----5:R1:W-:Y:S02]  /*123c0*/  STS.128 [R239+0x3800], R16 ;  /* 0x00380010ef007388 */ /* 0x0203e40000000c00 */
.L_x_3491:
[----:B------:R-:W-:Y:S05]  /*123d0*/  BSYNC B1 ;  /* 0x0000000000017941 */ /* 0x000fea0003800000 */
.L_x_3490:
        /* <DEDUP_REMOVED lines=53> */
.L_x_3497:
[----:B------:R-:W-:Y:S05]  /*12730*/  BSYNC B0 ;  /* 0x0000000000007941 */ /* 0x000fea0003800000 */
.L_x_3496:
[----:B-----5:R2:W-:Y:S02]  /*12740*/  STS.128 [R239+0x5800], R16 ;  /* 0x00580010ef007388 */ /* 0x0205e40000000c00 */
.L_x_3495:
[----:B------:R-:W-:Y:S05]  /*12750*/  BSYNC B1 ;  /* 0x0000000000017941 */ /* 0x000fea0003800000 */
.L_x_3494:
[----:B------:R-:W-:-:S13]  /*12760*/  ISETP.GE.AND P0, PT, R12, R2, PT ;  /* 0x000000020c00720c */ /* 0x000fda0003f06270 */
[----:B------:R1:W-:Y:S01]  /*12770*/  @P0 STS.128 [R239+0x7800], RZ ;  /* 0x007800ffef000388 */ /* 0x0003e20000000c00 */
[----:B------:R-:W-:Y:S05]  /*12780*/  @P0 BRA `(.L_x_3485) ;  /* 0x0000007000ec0947 */ /* 0x000fea0003800000 */
[----:B-12---:R1:W5:Y:S01]  /*12790*/  LD.E.128 R16, desc[UR6][R28.64+0x180] ;  /* 0x000180061c107980 */ /* 0x006362000c101d00 */
        /* <DEDUP_REMOVED lines=13> */
[----:B--2---:R-:W-:Y:S02]  /*12870*/  HADD2.F32 R7, -RZ, R3.H1_H1 ;  /* 0x30000003ff077230 */ /* 0x004fe40000004100 */
[----:B---3--:R-:W-:Y:S02]  /*12880*/  HADD2.F32 R8, -RZ, R2.H1_H1 ;  /* 0x30000002ff087230 */ /* 0x008fe40000004100 */
        /* <DEDUP_REMOVED lines=34> */
.L_x_3499:
[----:B------:R-:W-:Y:S05]  /*12ab0*/  BSYNC B0 ;  /* 0x0000000000007941 */ /* 0x000fea0003800000 */
.L_x_3498:
[----:B-----5:R2:W-:Y:S01]  /*12ac0*/  STS.128 [R239+0x7800], R16 ;  /* 0x00780010ef007388 */ /* 0x0205e20000000c00 */
[----:B------:R-:W-:Y:S05]  /*12ad0*/  BRA `(.L_x_3485) ;  /* 0x0000007000187947 */ /* 0x000fea0003800000 */
.L_x_3436:
[----:B------:R-:W-:Y:S04]  /*12ae0*/  BSSY B2, `(.L_x_3500) ;  /* 0x0000190000027945 */ /* 0x000fe80003800000 */
[----:B------:R-:W-:Y:S05]  /*12af0*/  @!P0 BRA `(.L_x_3501) ;  /* 0x0000001800388947 */ /* 0x000fea0003800000 */
[----:B-----5:R-:W-:Y:S01]  /*12b00*/  ISETP.GE.AND P0, PT, R18, R2, PT ;  /* 0x000000021200720c */ /* 0x020fe20003f06270 */
        /* <DEDUP_REMOVED lines=96> */
.L_x_3505:
[----:B------:R-:W-:Y:S05]  /*13110*/  BSYNC B0 ;  /* 0x0000000000007941 */ /* 0x000fea0003800000 */
.L_x_3504:
[----:B-----5:R3:W-:Y:S02]  /*13120*/  STS.128 [R239], R56 ;  /* 0x00000038ef007388 */ /* 0x0207e40000000c00 */
.L_x_3503:
[----:B------:R-:W-:Y:S05]  /*13130*/  BSYNC B1 ;  /* 0x0000000000017941 */ /* 0x000fea0003800000 */
.L_x_3502:
        /* <DEDUP_REMOVED lines=97> */
.L_x_3509:
[----:B------:R-:W-:Y:S05]  /*13750*/  BSYNC B0 ;  /* 0x0000000000007941 */ /* 0x000fea0003800000 */
.L_x_3508:
[----:B-----5:R1:W-:Y:S02]  /*13760*/  STS.128 [R239+0x2000], R56 ;  /* 0x00200038ef007388 */ /* 0x0203e40000000c00 */
.L_x_3507:
[----:B------:R-:W-:Y:S05]  /*13770*/  BSYNC B1 ;  /* 0x0000000000017941 */ /* 0x000fea0003800000 */
.L_x_3506:
        /* <DEDUP_REMOVED lines=97> */
.L_x_3513:
[----:B------:R-:W-:Y:S05]  /*13d90*/  BSYNC B0 ;  /* 0x0000000000007941 */ /* 0x000fea0003800000 */
.L_x_3512:
[----:B-----5:R3:W-:Y:S02]  /*13da0*/  STS.128 [R239+0x4000], R56 ;  /* 0x00400038ef007388 */ /* 0x0207e40000000c00 */
.L_x_3511:
[----:B------:R-:W-:Y:S05]  /*13db0*/  BSYNC B1 ;  /* 0x0000000000017941 */ /* 0x000fea0003800000 */
.L_x_3510:
        /* <DEDUP_REMOVED lines=96> */
.L_x_3515:
[----:B------:R-:W-:Y:S05]  /*143c0*/  BSYNC B0 ;  /* 0x0000000000007941 */ /* 0x000fea0003800000 */
.L_x_3514:
[----:B-----5:R3:W-:Y:S02]  /*143d0*/  STS.128 [R239+0x6000], R56 ;  /* 0x00600038ef007388 */ /* 0x0207e40000000c00 */
.L_x_3501:
[----:B------:R-:W-:Y:S05]  /*143e0*/  BSYNC B2 ;  /* 0x0000000000027941 */ /* 0x000fea0003800000 */
.L_x_3500:
[----:B------:R-:W-:Y:S01]  /*143f0*/  VIADD R30, R160, 0x10 ;  /* 0x00000010a01e7836 */ /* 0x000fe20000000000 */
[----:B------:R-:W-:Y:S04]  /*14400*/  BSSY B2, `(.L_x_3516) ;  /* 0x000019c000027945 */ /* 0x000fe80003800000 */
[----:B------:R-:W-:-:S04]  /*14410*/  ISETP.GE.AND P0, PT, R30, R15, PT ;  /* 0x0000000f1e00720c */ /* 0x000fc80003f06270 */
[----:B------:R-:W-:-:S13]  /*14420*/  ISETP.LT.OR P0, PT, R45, -0x87, P0 ;  /* 0xffffff792d00780c */ /* 0x000fda0000701670 */
[----:B------:R-:W-:Y:S05]  /*14430*/  @P0 BRA `(.L_x_3517) ;  /* 0x0000001800600947 */ /* 0x000fea0003800000 */
[----:B-----5:R-:W-:Y:S01]  /*14440*/  ISETP.GE.AND P0, PT, R18, R2, PT ;  /* 0x000000021200720c */ /* 0x020fe20003f06270 */
        /* <DEDUP_REMOVED lines=98> */
.L_x_3521:
[----:B------:R-:W-:Y:S05]  /*14a70*/  BSYNC B0 ;  /* 0x0000000000007941 */ /* 0x000fea0003800000 */
.L_x_3520:
[----:B-----5:R3:W-:Y:S02]  /*14a80*/  STS.128 [R239+0x800], R56 ;  /* 0x00080038ef007388 */ /* 0x0207e40000000c00 */
.L_x_3519:
[----:B------:R-:W-:Y:S05]  /*14a90*/  BSYNC B1 ;  /* 0x0000000000017941 */ /* 0x000fea0003800000 */
.L_x_3518:
        /* <DEDUP_REMOVED lines=100> */
.L_x_3525:
[----:B------:R-:W-:Y:S05]  /*150e0*/  BSYNC B0 ;  /* 0x0000000000007941 */ /* 0x000fea0003800000 */
.L_x_3524:
[----:B-----5:R3:W-:Y:S02]  /*150f0*/  STS.128 [R239+0x2800], R56 ;  /* 0x00280038ef007388 */ /* 0x0207e40000000c00 */
.L_x_3523:
[----:B------:R-:W-:Y:S05]  /*15100*/  BSYNC B1 ;  /* 0x0000000000017941 */ /* 0x000fea0003800000 */
.L_x_3522:
        /* <DEDUP_REMOVED lines=100> */
.L_x_3529:
[----:B------:R-:W-:Y:S05]  /*15750*/  BSYNC B0 ;  /* 0x0000000000007941 */ /* 0x000fea0003800000 */
.L_x_3528:
[----:B-----5:R3:W-:Y:S02]  /*15760*/  STS.128 [R239+0x4800], R56 ;  /* 0x00480038ef007388 */ /* 0x0207e40000000c00 */
.L_x_3527:
[----:B------:R-:W-:Y:S05]  /*15770*/  BSYNC B1 ;  /* 0x0000000000017941 */ /* 0x000fea0003800000 */
.L_x_3526:
        /* <DEDUP_REMOVED lines=64> */
[----:B------:R-:W-:Y:S01]  /*15b80*/  @!P0 FADD.FTZ R44, -R44, -RZ ;  /* 0x800000ff2c2c8221 */ /* 0x000fe20000010100 */
[----:B------:R-:W-:Y:S02]  /*15b90*/  HADD2.F32 R4, -RZ, R40.H0_H0 ;  /* 0x20000028ff047230 */ /* 0x000fe40000004100 */
[----:B------:R-:W-:Y:S01]  /*15ba0*/  FMUL.FTZ R58, R58, R43 ;  /* 0x0000002b3a3a7220 */ /* 0x000fe20000410000 */
[--C-:B----4-:R-:W-:Y:S02]  /*15bb0*/  HADD2.F32 R37, -RZ, R20.reuse.H0_H0 ;  /* 0x20000014ff257230 */ /* 0x110fe40000004100 */
[----:B------:R-:W-:-:S02]  /*15bc0*/  HADD2.F32 R39, -RZ, R20.H1_H1 ;  /* 0x30000014ff277230 */ /* 0x000fc40000004100 */
[--C-:B------:R-:W-:Y:S02]  /*15bd0*/  HADD2.F32 R20, -RZ, R21.reuse.H0_H0 ;  /* 0x20000015ff147230 */ /* 0x100fe40000004100 */
        /* <DEDUP_REMOVED lines=28> */
.L_x_3531:
[----:B------:R-:W-:Y:S05]  /*15da0*/  BSYNC B0 ;  /* 0x0000000000007941 */ /* 0x000fea0003800000 */
.L_x_3530:
[----:B-----5:R1:W-:Y:S02]  /*15db0*/  STS.128 [R239+0x6800], R40 ;  /* 0x00680028ef007388 */ /* 0x0203e40000000c00 */
.L_x_3517:
[----:B------:R-:W-:Y:S05]  /*15dc0*/  BSYNC B2 ;  /* 0x0000000000027941 */ /* 0x000fea0003800000 */
.L_x_3516:
        /* <DEDUP_REMOVED lines=71> */
[----:B------:R-:W-:Y:S02]  /*16240*/  HADD2.F32 R38, -RZ, R32.H0_H0 ;  /* 0x20000020ff267230 */ /* 0x000fe40000004100 */
[----:B------:R-:W-:Y:S01]  /*16250*/  FMUL.FTZ R59, R59, R44 ;  /* 0x0000002c3b3b7220 */ /* 0x000fe20000410000 */
[----:B------:R-:W-:Y:S01]  /*16260*/  FMUL.FTZ R43, R43, R56 ;  /* 0x000000382b2b7220 */ /* 0x000fe20000410000 */
[----:B---3--:R-:W-:-:S02]  /*16270*/  HADD2.F32 R37, -RZ, R20.H0_H0 ;  /* 0x20000014ff257230 */ /* 0x008fc40000004100 */
[----:B------:R-:W-:Y:S02]  /*16280*/  HADD2.F32 R39, -RZ, R20.H1_H1 ;  /* 0x30000014ff277230 */ /* 0x000fe40000004100 */
[--C-:B------:R-:W-:Y:S02]  /*16290*/  HADD2.F32 R20, -RZ, R21.reuse.H0_H0 ;  /* 0x20000015ff147230 */ /* 0x100fe40000004100 */
[----:B------:R-:W-:Y:S01]  /*162a0*/  FFMA.FTZ R4, R4, R37, R58 ;  /* 0x0000002504047223 */ /* 0x000fe2000001003a */
[----:B------:R-:W-:Y:S02]  /*162b0*/  HADD2.F32 R44, -RZ, R21.H1_H1 ;  /* 0x30000015ff2c7230 */ /* 0x000fe40000004100 */
[--C-:B------:R-:W-:Y:S02]  /*162c0*/  HADD2.F32 R21, -RZ, R22.reuse.H0_H0 ;  /* 0x20000016ff157230 */ /* 0x100fe40000004100 */
[----:B------:R-:W-:Y:S01]  /*162d0*/  FFMA.FTZ R20, R38, R20, R36 ;  /* 0x0000001426147223 */ /* 0x000fe20000010024 */
[----:B------:R-:W-:-:S02]  /*162e0*/  HADD2.F32 R56, -RZ, R22.H1_H1 ;  /* 0x30000016ff387230 */ /* 0x000fc40000004100 */
[----:B------:R-:W-:Y:S02]  /*162f0*/  HADD2.F32 R22, -RZ, R23.H0_H0 ;  /* 0x20000017ff167230 */ /* 0x000fe40000004100 */
[----:B------:R-:W-:Y:S02]  /*16300*/  HADD2.F32 R37, -RZ, R40.H0_H0 ;  /* 0x20000028ff257230 */ /* 0x000fe40000004100 */
        /* <DEDUP_REMOVED lines=19> */
.L_x_3537:
[----:B------:R-:W-:Y:S05]  /*16440*/  BSYNC B0 ;  /* 0x0000000000007941 */ /* 0x000fea0003800000 */
.L_x_3536:
[----:B-----5:R1:W-:Y:S02]  /*16450*/  STS.128 [R239+0x1000], R40 ;  /* 0x00100028ef007388 */ /* 0x0203e40000000c00 */
.L_x_3535:
[----:B------:R-:W-:Y:S05]  /*16460*/  BSYNC B1 ;  /* 0x0000000000017941 */ /* 0x000fea0003800000 */
.L_x_3534:
        /* <DEDUP_REMOVED lines=98> */
.L_x_3541:
[----:B------:R-:W-:Y:S05]  /*16a90*/  BSYNC B0 ;  /* 0x0000000000007941 */ /* 0x000fea0003800000 */
.L_x_3540:
[----:B-----5:R1:W-:Y:S02]  /*16aa0*/  STS.128 [R239+0x3000], R40 ;  /* 0x00300028ef007388 */ /* 0x0203e40000000c00 */
.L_x_3539:
[----:B------:R-:W-:Y:S05]  /*16ab0*/  BSYNC B1 ;  /* 0x0000000000017941 */ /* 0x000fea0003800000 */
.L_x_3538:
        /* <DEDUP_REMOVED lines=98> */
.L_x_3545:
[----:B------:R-:W-:Y:S05]  /*170e0*/  BSYNC B0 ;  /* 0x0000000000007941 */ /* 0x000fea0003800000 */
.L_x_3544:
[----:B-----5:R1:W-:Y:S02]  /*170f0*/  STS.128 [R239+0x5000], R40 ;  /* 0x00500028ef007388 */ /* 0x0203e40000000c00 */
.L_x_3543:
[----:B------:R-:W-:Y:S05]  /*17100*/  BSYNC B1 ;  /* 0x0000000000017941 */ /* 0x000fea0003800000 */
.L_x_3542:
        /* <DEDUP_REMOVED lines=23> */
[----:B------:R-:W3:Y:S01]  /*17280*/  LD.E.128 R4, desc[UR6][R22.64] ;  /* 0x0000000616047980 */ /* 0x000ee2000c101d00 */
        /* <DEDUP_REMOVED lines=77> */
.L_x_3547:
[----:B------:R-:W-:Y:S05]  /*17760*/  BSYNC B0 ;  /* 0x0000000000007941 */ /* 0x000fea0003800000 */
.L_x_3546:
[----:B-----5:R2:W-:Y:S02]  /*17770*/  STS.128 [R239+0x7000], R36 ;  /* 0x00700024ef007388 */ /* 0x0205e40000000c00 */
.L_x_3533:
[----:B------:R-:W-:Y:S05]  /*17780*/  BSYNC B2 ;  /* 0x0000000000027941 */ /* 0x000fea0003800000 */
.L_x_3532:
[----:B------:R-:W-:-:S05]  /*17790*/  VIADD R32, R160, 0x30 ;  /* 0x00000030a0207836 */ /* 0x000fca0000000000 */
[----:B------:R-:W-:-:S04]  /*177a0*/  ISETP.GE.AND P0, PT, R32, R15, PT ;  /* 0x0000000f2000720c */ /* 0x000fc80003f06270 */
[----:B------:R-:W-:-:S13]  /*177b0*/  ISETP.LT.OR P0, PT, R45, -0x187, P0 ;  /* 0xfffffe792d00780c */ /* 0x000fda0000701670 */
[----:B------:R-:W-:Y:S05]  /*177c0*/  @P0 BRA `(.L_x_3485) ;  /* 0x0000002000dc0947 */ /* 0x000fea0003800000 */
[----:B-----5:R-:W-:Y:S01]  /*177d0*/  ISETP.GE.AND P0, PT, R18, R2, PT ;  /* 0x000000021200720c */ /* 0x020fe20003f06270 */
        /* <DEDUP_REMOVED lines=11> */
[----:B-1----:R-:W-:-:S04]  /*17890*/  IADD3 R16, P1, R15, R8, RZ ;  /* 0x000000080f107210 */ /* 0x002fc80007f3e0ff */
[----:B------:R-:W-:-:S03]  /*178a0*/  LEA.HI.X.SX32 R15, R15, R9, 0x1, P1 ;  /* 0x000000090f0f7211 */ /* 0x000fc600008f0eff */
[C---:B------:R-:W-:Y:S02]  /*178b0*/  @P0 IADD3 R4, -R3.reuse, RZ, RZ ;  /* 0x000000ff03040210 */ /* 0x040fe40007ffe1ff */
[----:B------:R-:W-:Y:S02]  /*178c0*/  @P0 IADD3 R6, -R3, RZ, RZ ;  /* 0x000000ff03060210 */ /* 0x000fe40007ffe1ff */
[----:B------:R-:W-:-:S03]  /*178d0*/  IADD3 R5, P1, R4, R16, RZ ;  /* 0x0000001004057210 */ /* 0x000fc60007f3e0ff */
[----:B--2---:R-:W-:Y:S01]  /*178e0*/  IMAD.WIDE R36, R6, 0x2, R28 ;  /* 0x0000000206247825 */ /* 0x004fe200078e021c */
[----:B------:R-:W-:Y:S02]  /*178f0*/  LEA.HI.X.SX32 R4, R4, R15, 0x1, P1 ;  /* 0x0000000f04047211 */ /* 0x000fe400008f0eff */
[C---:B------:R-:W-:Y:S02]  /*17900*/  LEA R18, P1, R5.reuse, R26, 0x1 ;  /* 0x0000001a05127211 */ /* 0x040fe400078208ff */
[----:B------:R-:W-:Y:S01]  /*17910*/  MOV R17, RZ ;  /* 0x000000ff00117202 */ /* 0x000fe20000000f00 */
[----:B---3--:R-:W2:Y:S01]  /*17920*/  LD.E.128 R36, desc[UR6][R36.64] ;  /* 0x0000000624247980 */ /* 0x008ea2000c101d00 */
        /* <DEDUP_REMOVED lines=26> */
[----:B------:R-:W-:Y:S01]  /*17ad0*/  FMUL.FTZ R43, R43, R38 ;  /* 0x000000262b2b7220 */ /* 0x000fe20000410000 */
[----:B------:R-:W-:Y:S02]  /*17ae0*/  HADD2.F32 R7, -RZ, R7.H1_H1 ;  /* 0x30000007ff077230 */ /* 0x000fe40000004100 */
        /* <DEDUP_REMOVED lines=11> */
[----:B------:R-:W-:-:S02]  /*17ba0*/  HADD2.F32 R4, -RZ, R21.H0_H0 ;  /* 0x20000015ff047230 */ /* 0x000fc40000004100 */
[----:B------:R-:W-:Y:S01]  /*17bb0*/  FMUL.FTZ R7, R39, R7 ;  /* 0x0000000727077220 */ /* 0x000fe20000410000 */
[----:B------:R-:W-:Y:S02]  /*17bc0*/  HADD2.F32 R38, -RZ, R21.H1_H1 ;  /* 0x30000015ff267230 */ /* 0x000fe40000004100 */
[----:B------:R-:W-:Y:S01]  /*17bd0*/  @!P0 FADD.FTZ R40, -R40, -RZ ;  /* 0x800000ff28288221 */ /* 0x000fe20000010100 */
[--C-:B----4-:R-:W-:Y:S02]  /*17be0*/  HADD2.F32 R21, -RZ, R16.reuse.H0_H0 ;  /* 0x20000010ff157230 */ /* 0x110fe40000004100 */
[----:B------:R-:W-:Y:S01]  /*17bf0*/  FMUL.FTZ R42, R36, R42 ;  /* 0x0000002a242a7220 */ /* 0x000fe20000410000 */
[----:B------:R-:W-:Y:S02]  /*17c00*/  HADD2.F32 R37, -RZ, R37.H1_H1 ;  /* 0x30000025ff257230 */ /* 0x000fe40000004100 */
[----:B------:R-:W-:Y:S01]  /*17c10*/  @!P0 FADD.FTZ R41, -R41, -RZ ;  /* 0x800000ff29298221 */ /* 0x000fe20000010100 */
[----:B------:R-:W-:-:S02]  /*17c20*/  HADD2.F32 R39, -RZ, R16.H1_H1 ;  /* 0x30000010ff277230 */ /* 0x000fc40000004100 */
[----:B------:R-:W-:Y:S02]  /*17c30*/  HADD2.F32 R36, -RZ, R15.H0_H0 ;  /* 0x2000000fff247230 */ /* 0x000fe40000004100 */
[--C-:B------:R-:W-:Y:S02]  /*17c40*/  HADD2.F32 R16, -RZ, R17.reuse.H0_H0 ;  /* 0x20000011ff107230 */ /* 0x100fe40000004100 */
[----:B------:R-:W-:Y:S01]  /*17c50*/  FMUL.FTZ R44, R44, R40 ;  /* 0x000000282c2c7220 */ /* 0x000fe20000410000 */
[----:B------:R-:W-:Y:S01]  /*17c60*/  FFMA.FTZ R4, R4, R21, R43 ;  /* 0x0000001504047223 */ /* 0x000fe2000001002b */
[----:B------:R-:W-:Y:S01]  /*17c70*/  FMUL.FTZ R37, R37, R41 ;  /* 0x0000002925257220 */ /* 0x000fe20000410000 */
[----:B------:R-:W-:Y:S02]  /*17c80*/  HADD2.F32 R40, -RZ, R17.H1_H1 ;  /* 0x30000011ff287230 */ /* 0x000fe40000004100 */
[----:B------:R-:W-:Y:S01]  /*17c90*/  FFMA.FTZ R16, R36, R16, R22 ;  /* 0x0000001024107223 */ /* 0x000fe20000010016 */
[----:B------:R-:W-:-:S02]  /*17ca0*/  HADD2.F32 R21, -RZ, R15.H1_H1 ;  /* 0x3000000fff157230 */ /* 0x000fc40000004100 */
[--C-:B------:R-:W-:Y:S02]  /*17cb0*/  HADD2.F32 R17, -RZ, R18.reuse.H0_H0 ;  /* 0x20000012ff117230 */ /* 0x100fe40000004100 */
[----:B------:R-:W-:Y:S02]  /*17cc0*/  HADD2.F32 R41, -RZ, R18.H1_H1 ;  /* 0x30000012ff297230 */ /* 0x000fe40000004100 */
[----:B------:R-:W-:Y:S02]  /*17cd0*/  HADD2.F32 R15, -RZ, R23.H0_H0 ;  /* 0x20000017ff0f7230 */ /* 0x000fe40000004100 */
[----:B------:R-:W-:Y:S02]  /*17ce0*/  HADD2.F32 R18, -RZ, R19.H0_H0 ;  /* 0x20000013ff127230 */ /* 0x000fe40000004100 */
        /* <DEDUP_REMOVED lines=13> */
[----:B------:R-:W-:Y:S02]  /*17dc0*/  MOV R22, R23 ;  /* 0x0000001700167202 */ /* 0x000fe40000000f00 */
[----:B------:R-:W-:Y:S02]  /*17dd0*/  F2FP.F16.F32.PACK_AB R21, R21, R16 ;  /* 0x000000101515723e */ /* 0x000fe400000000ff */
[----:B------:R-:W-:Y:S02]  /*17de0*/  MOV R20, R4 ;  /* 0x0000000400147202 */ /* 0x000fe40000000f00 */
[----:B------:R-:W-:-:S02]  /*17df0*/  MOV R23, R6 ;  /* 0x0000000600177202 */ /* 0x000fc40000000f00 */
.L_x_3551:
[----:B------:R-:W-:Y:S05]  /*17e00*/  BSYNC B0 ;  /* 0x0000000000007941 */ /* 0x000fea0003800000 */
.L_x_3550:
[----:B-----5:R1:W-:Y:S02]  /*17e10*/  STS.128 [R239+0x1800], R20 ;  /* 0x00180014ef007388 */ /* 0x0203e40000000c00 */
.L_x_3549:
[----:B------:R-:W-:Y:S05]  /*17e20*/  BSYNC B1 ;  /* 0x0000000000017941 */ /* 0x000fea0003800000 */
.L_x_3548:
        /* <DEDUP_REMOVED lines=20> */
[----:B--2---:R-:W-:-:S03]  /*17f70*/  IMAD.WIDE R36, R6, 0x2, R28 ;  /* 0x0000000206247825 */ /* 0x004fc600078e021c */
[----:B------:R-:W-:-:S03]  /*17f80*/  LEA.HI.X R17, R5, R27, R4, 0x1, P1 ;  /* 0x0000001b05117211 */ /* 0x000fc600008f0c04 */
[----:B---3--:R-:W2:Y:S04]  /*17f90*/  LD.E.128 R36, desc[UR6][R36.64+0x80] ;  /* 0x0000800624247980 */ /* 0x008ea8000c101d00 */
        /* <DEDUP_REMOVED lines=12> */
[----:B------:R-:W-:Y:S01]  /*18060*/  MOV R36, R37 ;  /* 0x0000002500247202 */ /* 0x000fe20000000f00 */
[--C-:B----4-:R-:W-:Y:S01]  /*18070*/  HADD2.F32 R37, -RZ, R4.reuse.H0_H0 ;  /* 0x20000004ff257230 */ /* 0x110fe20000004100 */
[----:B------:R-:W-:Y:S01]  /*18080*/  MOV R38, R39 ;  /* 0x0000002700267202 */ /* 0x000fe20000000f00 */
[----:B------:R-:W-:-:S02]  /*18090*/  HADD2.F32 R39, -RZ, R4.H1_H1 ;  /* 0x30000004ff277230 */ /* 0x000fc40000004100 */
        /* <DEDUP_REMOVED lines=8> */
[----:B------:R-:W-:-:S02]  /*18120*/  HADD2.F32 R21, -RZ, R36.H0_H0 ;  /* 0x20000024ff157230 */ /* 0x000fc40000004100 */
[----:B------:R-:W-:Y:S01]  /*18130*/  FMUL.FTZ R43, R43, R39 ;  /* 0x000000272b2b7220 */ /* 0x000fe20000410000 */
[--C-:B------:R-:W-:Y:S02]  /*18140*/  HADD2.F32 R5, -RZ, R6.reuse.H0_H0 ;  /* 0x20000006ff057230 */ /* 0x100fe40000004100 */
[----:B------:R-:W-:Y:S01]  /*18150*/  @!P0 FADD.FTZ R40, -R40, -RZ ;  /* 0x800000ff28288221 */ /* 0x000fe20000010100 */
[----:B------:R-:W-:Y:S02]  /*18160*/  HADD2.F32 R41, -RZ, R6.H1_H1 ;  /* 0x30000006ff297230 */ /* 0x000fe40000004100 */
[----:B------:R-:W-:Y:S01]  /*18170*/  FMUL.FTZ R21, R21, R4 ;  /* 0x0000000415157220 */ /* 0x000fe20000410000 */
[--C-:B------:R-:W-:Y:S02]  /*18180*/  HADD2.F32 R6, -RZ, R7.reuse.H0_H0 ;  /* 0x20000007ff067230 */ /* 0x100fe40000004100 */
[----:B------:R-:W-:Y:S01]  /*18190*/  @!P0 FADD.FTZ R5, -R5, -RZ ;  /* 0x800000ff05058221 */ /* 0x000fe20000010100 */
[----:B------:R-:W-:-:S02]  /*181a0*/  HADD2.F32 R7, -RZ, R7.H1_H1 ;  /* 0x30000007ff077230 */ /* 0x000fc40000004100 */
[----:B------:R-:W-:Y:S01]  /*181b0*/  @!P0 FADD.FTZ R41, -R41, -RZ ;  /* 0x800000ff29298221 */ /* 0x000fe20000010100 */
[--C-:B------:R-:W-:Y:S02]  /*181c0*/  HADD2.F32 R37, -RZ, R23.reuse.H0_H0 ;  /* 0x20000017ff257230 */ /* 0x100fe40000004100 */
[----:B------:R-:W-:Y:S01]  /*181d0*/  @!P0 FADD.FTZ R6, -R6, -RZ ;  /* 0x800000ff06068221 */ /* 0x000fe20000010100 */
[--C-:B------:R-:W-:Y:S02]  /*181e0*/  HADD2.F32 R4, -RZ, R38.reuse.H0_H0 ;  /* 0x20000026ff047230 */ /* 0x100fe40000004100 */
[----:B------:R-:W-:Y:S01]  /*181f0*/  @!P0 FADD.FTZ R7, -R7, -RZ ;  /* 0x800000ff07078221 */ /* 0x000fe20000010100 */
[----:B------:R-:W-:Y:S02]  /*18200*/  HADD2.F32 R38, -RZ, R38.H1_H1 ;  /* 0x30000026ff267230 */ /* 0x000fe40000004100 */
[----:B------:R-:W-:Y:S01]  /*18210*/  FMUL.FTZ R5, R37, R5 ;  /* 0x0000000525057220 */ /* 0x000fe20000410000 */
[----:B------:R-:W-:-:S02]  /*18220*/  HADD2.F32 R23, -RZ, R23.H1_H1 ;  /* 0x30000017ff177230 */ /* 0x000fc40000004100 */
[----:B------:R-:W-:Y:S01]  /*18230*/  FMUL.FTZ R6, R4, R6 ;  /* 0x0000000604067220 */ /* 0x000fe20000410000 */
[--C-:B------:R-:W-:Y:S02]  /*18240*/  HADD2.F32 R4, -RZ, R20.reuse.H0_H0 ;  /* 0x20000014ff047230 */ /* 0x100fe40000004100 */
[----:B------:R-:W-:Y:S01]  /*18250*/  FMUL.FTZ R7, R38, R7 ;  /* 0x0000000726077220 */ /* 0x000fe20000410000 */
[----:B------:R-:W-:Y:S02]  /*18260*/  HADD2.F32 R37, -RZ, R20.H1_H1 ;  /* 0x30000014ff257230 */ /* 0x000fe40000004100 */
[----:B------:R-:W-:Y:S01]  /*18270*/  FMUL.FTZ R41, R23, R41 ;  /* 0x0000002917297220 */ /* 0x000fe20000410000 */
[----:B------:R-:W-:Y:S02]  /*18280*/  HADD2.F32 R36, -RZ, R36.H1_H1 ;  /* 0x30000024ff247230 */ /* 0x000fe40000004100 */
[----:B------:R-:W-:-:S03]  /*18290*/  HADD2.F32 R23, -RZ, R14.H0_H0 ;  /* 0x2000000eff177230 */ /* 0x000fc60000004100 */
        /* <DEDUP_REMOVED lines=10> */
[----:B------:R-:W-:Y:S01]  /*18340*/  HADD2.F32 R18, -RZ, R19.H0_H0 ;  /* 0x20000013ff127230 */ /* 0x000fe20000004100 */
[----:B------:R-:W-:Y:S01]  /*18350*/  F2FP.F16.F32.PACK_AB R4, R37, R4 ;  /* 0x000000042504723e */ /* 0x000fe200000000ff */
[----:B------:R-:W-:Y:S02]  /*18360*/  HADD2.F32 R20, -RZ, R14.H1_H1 ;  /* 0x3000000eff147230 */ /* 0x000fe40000004100 */
[----:B------:R-:W-:Y:S02]  /*18370*/  HADD2.F32 R21, -RZ, R15.H0_H0 ;  /* 0x2000000fff157230 */ /* 0x000fe40000004100 */
[----:B------:R-:W-:Y:S02]  /*18380*/  HADD2.F32 R19, -RZ, R19.H1_H1 ;  /* 0x30000013ff137230 */ /* 0x000fe40000004100 */
[----:B------:R-:W-:Y:S01]  /*18390*/  FFMA.FTZ R20, R20, R39, R36 ;  /* 0x0000002714147223 */ /* 0x000fe20000010024 */
[----:B------:R-:W-:-:S02]  /*183a0*/  HADD2.F32 R15, -RZ, R15.H1_H1 ;  /* 0x3000000fff0f7230 */ /* 0x000fc40000004100 */
[----:B------:R-:W-:Y:S01]  /*183b0*/  FFMA.FTZ R6, R21, R18, R6 ;  /* 0x0000001215067223 */ /* 0x000fe20000010006 */
[--C-:B------:R-:W-:Y:S02]  /*183c0*/  HADD2.F32 R14, -RZ, R22.reuse.H0_H0 ;  /* 0x20000016ff0e7230 */ /* 0x100fe40000004100 */
[----:B------:R-:W-:Y:S02]  /*183d0*/  HADD2.F32 R22, -RZ, R22.H1_H1 ;  /* 0x30000016ff167230 */ /* 0x000fe40000004100 */
[----:B------:R-:W-:Y:S01]  /*183e0*/  FFMA.FTZ R7, R15, R19, R7 ;  /* 0x000000130f077223 */ /* 0x000fe20000010007 */
[----:B------:R-:W-:Y:S01]  /*183f0*/  F2FP.F16.F32.PACK_AB R20, R20, R16 ;  /* 0x000000101414723e */ /* 0x000fe200000000ff */
[----:B------:R-:W-:Y:S01]  /*18400*/  FFMA.FTZ R5, R14, R17, R5 ;  /* 0x000000110e057223 */ /* 0x000fe20000010005 */
[----:B------:R-:W-:Y:S02]  /*18410*/  FFMA.FTZ R22, R22, R40, R41 ;  /* 0x0000002816167223 */ /* 0x000fe40000010029 */
[----:B------:R-:W-:-:S02]  /*18420*/  F2FP.F16.F32.PACK_AB R6, R7, R6 ;  /* 0x000000060706723e */ /* 0x000fc400000000ff */
[----:B------:R-:W-:Y:S02]  /*18430*/  MOV R21, R20 ;  /* 0x0000001400157202 */ /* 0x000fe40000000f00 */
[----:B------:R-:W-:Y:S02]  /*18440*/  F2FP.F16.F32.PACK_AB R22, R22, R5 ;  /* 0x000000051616723e */ /* 0x000fe400000000ff */
[----:B------:R-:W-:Y:S02]  /*18450*/  MOV R20, R4 ;  /* 0x0000000400147202 */ /* 0x000fe40000000f00 */
[----:B------:R-:W-:Y:S02]  /*18460*/  MOV R23, R6 ;  /* 0x0000000600177202 */ /* 0x000fe40000000f00 */
.L_x_3555:
[----:B------:R-:W-:Y:S05]  /*18470*/  BSYNC B0 ;  /* 0x0000000000007941 */ /* 0x000fea0003800000 */
.L_x_3554:
[----:B-----5:R1:W-:Y:S02]  /*18480*/  STS.128 [R239+0x3800], R20 ;  /* 0x00380014ef007388 */ /* 0x0203e40000000c00 */
.L_x_3553:
[----:B------:R-:W-:Y:S05]  /*18490*/  BSYNC B1 ;  /* 0x0000000000017941 */ /* 0x000fea0003800000 */
.L_x_3552:
        /* <DEDUP_REMOVED lines=103> */
.L_x_3559:
[----:B------:R-:W-:Y:S05]  /*18b10*/  BSYNC B0 ;  /* 0x0000000000007941 */ /* 0x000fea0003800000 */
.L_x_3558:
[----:B-----5:R1:W-:Y:S02]  /*18b20*/  STS.128 [R239+0x5800], R20 ;  /* 0x00580014ef007388 */ /* 0x0203e40000000c00 */
.L_x_3557:
[----:B------:R-:W-:Y:S05]  /*18b30*/  BSYNC B1 ;  /* 0x0000000000017941 */ /* 0x000fea0003800000 */
.L_x_3556:
        /* <DEDUP_REMOVED lines=104> */
.L_x_3561:
[----:B------:R-:W-:Y:S05]  /*191c0*/  BSYNC B0 ;  /* 0x0000000000007941 */ /* 0x000fea0003800000 */
.L_x_3560:
[----:B-----5:R1:W-:Y:S01]  /*191d0*/  STS.128 [R239+0x7800], R16 ;  /* 0x00780010ef007388 */ /* 0x0203e20000000c00 */
[----:B------:R-:W-:Y:S05]  /*191e0*/  BRA `(.L_x_3485) ;  /* 0x0000000800547947 */ /* 0x000fea0003800000 */
.L_x_3435:
[----:B------:R-:W-:Y:S01]  /*191f0*/  IMAD.IADD R0, R236, 0x1, -R52 ;  /* 0x00000001ec007824 */ /* 0x000fe200078e0a34 */
[----:B------:R-:W-:Y:S01]  /*19200*/  BSSY B0, `(.L_x_3562) ;  /* 0x0000029000007945 */ /* 0x000fe20003800000 */
[C---:B------:R-:W-:Y:S01]  /*19210*/  VIADD R30, R160.reuse, 0x10 ;  /* 0x00000010a01e7836 */ /* 0x040fe20000000000 */
[-C--:B------:R-:W-:Y:S01]  /*19220*/  ISETP.GE.AND P2, PT, R13, R155.reuse, PT ;  /* 0x0000009b0d00720c */ /* 0x080fe20003f46270 */
        /* <DEDUP_REMOVED lines=9> */
[CC--:B------:R-:W-:Y:S01]  /*192c0*/  @!P6 LEA R12, P4, R166.reuse, R172.reuse, 0x1 ;  /* 0x000000aca60ce211 */ /* 0x0c0fe200078808ff */
        /* <DEDUP_REMOVED lines=28> */
.L_x_3563:
[----:B------:R-:W-:Y:S05]  /*19490*/  BSYNC B0 ;  /* 0x0000000000007941 */ /* 0x000fea0003800000 */
.L_x_3562:
[----:B------:R-:W-:Y:S01]  /*194a0*/  BSSY B0, `(.L_x_3564) ;  /* 0x0000023000007945 */ /* 0x000fe20003800000 */
[----:B------:R-:W-:-:S03]  /*194b0*/  ISETP.GE.AND P6, PT, R32, R0, PT ;  /* 0x000000002000720c */ /* 0x000fc60003fc6270 */
[----:B------:R-:W-:Y:S10]  /*194c0*/  @P3 BRA `(.L_x_3565) ;  /* 0x0000000000803947 */ /* 0x000ff40003800000 */
[----:B------:R-:W-:Y:S02]  /*194d0*/  ISETP.GE.AND P4, PT, R18, R155, PT ;  /* 0x0000009b1200720c */ /* 0x000fe40003f86270 */
[----:B------:R-:W-:-:S05]  /*194e0*/  IADD3 R5, P3, R5, R166, RZ ;  /* 0x000000a605057210 */ /* 0x000fca0007f7e0ff */
[----:B------:R-:W-:-:S06]  /*194f0*/  IMAD.X R3, R3, 0x1, R169, P3 ;  /* 0x0000000103037824 */ /* 0x000fcc00018e06a9 */
[CC--:B-1----:R-:W-:Y:S01]  /*19500*/  @!P4 LEA R12, P3, R5.reuse, R172.reuse, 0x1 ;  /* 0x000000ac050cc211 */ /* 0x0c2fe200078608ff */
        /* <DEDUP_REMOVED lines=28> */
.L_x_3565:
[----:B------:R-:W-:Y:S05]  /*196d0*/  BSYNC B0 ;  /* 0x0000000000007941 */ /* 0x000fea0003800000 */
.L_x_3564:
[----:B------:R-:W-:Y:S04]  /*196e0*/  BSSY B0, `(.L_x_3566) ;  /* 0x0000022000007945 */ /* 0x000fe80003800000 */
[----:B------:R-:W-:Y:S05]  /*196f0*/  @P5 BRA `(.L_x_3567) ;  /* 0x0000000000805947 */ /* 0x000fea0003800000 */
[----:B------:R-:W-:Y:S02]  /*19700*/  ISETP.GE.AND P5, PT, R18, R155, PT ;  /* 0x0000009b1200720c */ /* 0x000fe40003fa6270 */
[----:B----4-:R-:W-:-:S04]  /*19710*/  LEA R2, P3, R170, R166, 0x5 ;  /* 0x000000a6aa027211 */ /* 0x010fc800078628ff */
[----:B------:R-:W-:Y:S02]  /*19720*/  LEA.HI.X R0, R170, R169, R171, 0x5, P3 ;  /* 0x000000a9aa007211 */ /* 0x000fe400018f2cab */
[----:B-123--:R-:W-:-:S04]  /*19730*/  @!P0 LEA R6, P4, R2, R172, 0x1 ;  /* 0x000000ac02068211 */ /* 0x00efc800078808ff */
        /* <DEDUP_REMOVED lines=28> */
.L_x_3567:
[----:B------:R-:W-:Y:S05]  /*19900*/  BSYNC B0 ;  /* 0x0000000000007941 */ /* 0x000fea0003800000 */
.L_x_3566:
[----:B------:R-:W-:Y:S05]  /*19910*/  @P6 BRA `(.L_x_3485) ;  /* 0x0000000000886947 */ /* 0x000fea0003800000 */
[----:B------:R-:W-:Y:S01]  /*19920*/  ISETP.GE.AND P5, PT, R18, R155, PT ;  /* 0x0000009b1200720c */ /* 0x000fe20003fa6270 */
[----:B------:R-:W-:Y:S02]  /*19930*/  IMAD.MOV.U32 R167, RZ, RZ, R169 ;  /* 0x000000ffffa77224 */ /* 0x000fe400078e00a9 */
[----:B------:R-:W-:Y:S02]  /*19940*/  IMAD R0, R171, 0x30, RZ ;  /* 0x00000030ab007824 */ /* 0x000fe400078e02ff */
[----:B------:R-:W-:-:S04]  /*19950*/  IMAD.WIDE.U32 R170, R170, 0x30, R166 ;  /* 0x00000030aaaa7825 */ /* 0x000fc800078e00a6 */
[----:B------:R-:W-:Y:S01]  /*19960*/  IMAD.IADD R0, R0, 0x1, R171 ;  /* 0x0000000100007824 */ /* 0x000fe200078e02ab */
[CC--:B-1----:R-:W-:Y:S02]  /*19970*/  @!P0 LEA R4, P4, R170.reuse, R172.reuse, 0x1 ;  /* 0x000000acaa048211 */ /* 0x0c2fe400078808ff */
        /* <DEDUP_REMOVED lines=28> */
.L_x_3485:
[----:B------:R-:W-:Y:S05]  /*19b40*/  BSYNC B3 ;  /* 0x0000000000037941 */ /* 0x000fea0003800000 */
.L_x_3434:
[----:B------:R-:W-:Y:S01]  /*19b50*/  VIADD R242, R165, 0xffffffff ;  /* 0xffffffffa5f27836 */ /* 0x000fe20000000000 */
[----:B------:R-:W-:Y:S01]  /*19b60*/  BSSY B0, `(.L_x_3568) ;  /* 0x000002a000007945 */ /* 0x000fe20003800000 */
[----:B-1--4-:R-:W-:Y:S01]  /*19b70*/  IMAD.SHL.U32 R3, R160, 0x8, RZ ;  /* 0x00000008a0037824 */ /* 0x012fe200078e00ff */
[----:B------:R-:W-:Y:S01]  /*19b80*/  LOP3.LUT R243, R154, 0xff, RZ, 0xc0, !PT ;  /* 0x000000ff9af37812 */ /* 0x000fe200078ec0ff */
[----:B-----5:R-:W-:Y:S02]  /*19b90*/  IMAD.SHL.U32 R2, R242, 0x40, RZ ;  /* 0x00000040f2027824 */ /* 0x020fe400078e00ff */
        /* <DEDUP_REMOVED lines=38> */
.L_x_3569:
[----:B------:R-:W-:Y:S05]  /*19e00*/  BSYNC B0 ;  /* 0x0000000000007941 */ /* 0x000fea0003800000 */
.L_x_3568:
[----:B------:R-:W-:Y:S04]  /*19e10*/  BSSY B0, `(.L_x_3570) ;  /* 0x0000025000007945 */ /* 0x000fe80003800000 */
[----:B------:R-:W-:Y:S05]  /*19e20*/  @P5 BRA `(.L_x_3571) ;  /* 0x00000000008c5947 */ /* 0x000fea0003800000 */
[C---:B------:R-:W-:Y:S02]  /*19e30*/  LOP3.LUT R5, R243.reuse, 0x1, RZ, 0xc0, !PT ;  /* 0x00000001f3057812 */ /* 0x040fe400078ec0ff */
[----:B------:R-:W-:Y:S02]  /*19e40*/  LOP3.LUT P5, RZ, R243, 0x2, RZ, 0xc0, !PT ;  /* 0x00000002f3ff7812 */ /* 0x000fe400078ac0ff */
        /* <DEDUP_REMOVED lines=33> */
.L_x_3571:
[----:B------:R-:W-:Y:S05]  /*1a060*/  BSYNC B0 ;  /* 0x0000000000007941 */ /* 0x000fea0003800000 */
.L_x_3570:
[----:B------:R-:W-:Y:S04]  /*1a070*/  BSSY B0, `(.L_x_3572) ;  /* 0x0000027000007945 */ /* 0x000fe80003800000 */
[----:B------:R-:W-:Y:S05]  /*1a080*/  @P4 BRA `(.L_x_3573) ;  /* 0x0000000000944947 */ /* 0x000fea0003800000 */
[C---:B------:R-:W-:Y:S02]  /*1a090*/  LOP3.LUT R5, R243.reuse, 0x1, RZ, 0xc0, !PT ;  /* 0x00000001f3057812 */ /* 0x040fe400078ec0ff */
[----:B------:R-:W-:Y:S02]  /*1a0a0*/  LOP3.LUT P5, RZ, R243, 0x2, RZ, 0xc0, !PT ;  /* 0x00000002f3ff7812 */ /* 0x000fe400078ac0ff */
[----:B------:R-:W-:Y:S01]  /*1a0b0*/  ISETP.NE.U32.AND P6, PT, R5, 0x1, PT ;  /* 0x000000010500780c */ /* 0x000fe20003fc5070 */
[C---:B------:R-:W-:Y:S01]  /*1a0c0*/  IMAD.SHL.U32 R5, R48.reuse, 0x20, RZ ;  /* 0x0000002030057824 */ /* 0x040fe200078e00ff */
        /* <DEDUP_REMOVED lines=33> */
.L_x_3573:
[----:B------:R-:W-:Y:S05]  /*1a2e0*/  BSYNC B0 ;  /* 0x0000000000007941 */ /* 0x000fea0003800000 */
.L_x_3572:
[----:B------:R-:W-:Y:S04]  /*1a2f0*/  BSSY B0, `(.L_x_3574) ;  /* 0x000002a000007945 */ /* 0x000fe80003800000 */
[----:B------:R-:W-:Y:S05]  /*1a300*/  @P0 BRA `(.L_x_3575) ;  /* 0x0000000000a00947 */ /* 0x000fea0003800000 */
[C---:B------:R-:W-:Y:S01]  /*1a310*/  LOP3.LUT R5, R243.reuse, 0x1, RZ, 0xc0, !PT ;  /* 0x00000001f3057812 */ /* 0x040fe200078ec0ff */
[----:B------:R-:W-:Y:S01]  /*1a320*/  IMAD.MOV.U32 R156, RZ, RZ, R158 ;  /* 0x000000ffff9c7224 */ /* 0x000fe200078e009e */
[----:B------:R-:W-:Y:S02]  /*1a330*/  LOP3.LUT P4, RZ, R243, 0x2, RZ, 0xc0, !PT ;  /* 0x00000002f3ff7812 */ /* 0x000fe4000788c0ff */
[----:B------:R-:W-:Y:S01]  /*1a340*/  ISETP.NE.U32.AND P5, PT, R5, 0x1, PT ;  /* 0x000000010500780c */ /* 0x000fe20003fa5070 */
[----:B------:R-:W-:Y:S01]  /*1a350*/  IMAD R5, R49, 0x30, RZ ;  /* 0x0000003031057824 */ /* 0x000fe200078e02ff */
[C---:B------:R-:W-:Y:S01]  /*1a360*/  LOP3.LUT P3, RZ, R243.reuse, 0x4, RZ, 0xc0, !PT ;  /* 0x00000004f3ff7812 */ /* 0x040fe2000786c0ff */
        /* <DEDUP_REMOVED lines=34> */
.L_x_3575:
[----:B------:R-:W-:Y:S05]  /*1a590*/  BSYNC B0 ;  /* 0x0000000000007941 */ /* 0x000fea0003800000 */
.L_x_3574:
        /* <DEDUP_REMOVED lines=54> */
.L_x_3577:
[----:B------:R-:W-:Y:S05]  /*1a900*/  BSYNC B0 ;  /* 0x0000000000007941 */ /* 0x000fea0003800000 */
.L_x_3576:
        /* <DEDUP_REMOVED lines=39> */
.L_x_3579:
[----:B------:R-:W-:Y:S05]  /*1ab80*/  BSYNC B0 ;  /* 0x0000000000007941 */ /* 0x000fea0003800000 */
.L_x_3578:
        /* <DEDUP_REMOVED lines=41> */
.L_x_3581:
[----:B------:R-:W-:Y:S05]  /*1ae20*/  BSYNC B0 ;  /* 0x0000000000007941 */ /* 0x000fea0003800000 */
.L_x_3580:
        /* <DEDUP_REMOVED lines=53> */
.L_x_3583:
[----:B------:R-:W-:Y:S05]  /*1b180*/  BSYNC B0 ;  /* 0x0000000000007941 */ /* 0x000fea0003800000 */
.L_x_3582:
[----:B------:R-:W-:Y:S01]  /*1b190*/  LDSM.16.M88.4 R20, [R226] ;  /* 0x00000000e214783b */ /* 0x000fe20000000200 */
[----:B------:R-:W-:Y:S01]  /*1b1a0*/  R2P PR, R54, 0x6 ;  /* 0x0000000636007804 */ /* 0x000fe20000000000 */
[C---:B------:R-:W-:Y:S01]  /*1b1b0*/  VIADD R0, R225.reuse, 0x8000 ;  /* 0x00008000e1007836 */ /* 0x040fe20000000000 */
[----:B------:R-:W-:Y:S01]  /*1b1c0*/  ISETP.GT.AND P6, PT, R242, R231, PT ;  /* 0x000000e7f200720c */ /* 0x000fe20003fc4270 */
[----:B------:R-:W4:Y:S01]  /*1b1d0*/  LDSM.16.M88.4 R60, [R225+0x8000] ;  /* 0x00800000e13c783b */ /* 0x000f220000000200 */
[----:B------:R-:W-:Y:S01]  /*1b1e0*/  VIADD R223, R225, 0x8020 ;  /* 0x00008020e1df7836 */ /* 0x000fe20000000000 */
[----:B-----5:R-:W-:Y:S01]  /*1b1f0*/  IADD3 R8, -R8, R53, -R236 ;  /* 0x0000003508087210 */ /* 0x020fe20007ffe9ec */
        /* <DEDUP_REMOVED lines=48> */
[----:B------:R-:W-:Y:S01]  /*1b500*/  VIADD R202, R223, 0x6800 ;  /* 0x00006800dfca7836 */ /* 0x000fe20000000000 */
[----:B------:R-:W0:Y:S01]  /*1b510*/  LDGDEPBAR ;  /* 0x00000000000079af */ /* 0x000e220000000000 */
[C---:B------:R-:W-:Y:S01]  /*1b520*/  HMMA.16816.F32 R40, R20.reuse, R42, RZ ;  /* 0x0000002a1428723c */ /* 0x040fe200000018ff */
[----:B------:R-:W-:Y:S01]  /*1b530*/  IADD3 R247, R3, 0x8, R52 ;  /* 0x0000000803f77810 */ /* 0x000fe20007ffe034 */
[----:B------:R-:W-:Y:S01]  /*1b540*/  VIADD R200, R223, 0x7800 ;  /* 0x00007800dfc87836 */ /* 0x000fe20000000000 */
[----:B------:R-:W-:Y:S01]  /*1b550*/  VIADDMNMX R245, R3, R52, R53, PT ;  /* 0x0000003403f57246 */ /* 0x000fe20003800135 */
[----:B------:R-:W-:Y:S01]  /*1b560*/  IMAD.SHL.U32 R3, R45, 0x2, RZ ;  /* 0x000000022d037824 */ /* 0x000fe200078e00ff */
[C---:B------:R-:W-:Y:S01]  /*1b570*/  VIADDMNMX R244, R8.reuse, R244, RZ, !PT ;  /* 0x000000f408f47246 */ /* 0x040fe200078001ff */
[----:B--2---:R-:W-:Y:S01]  /*1b580*/  HMMA.16816.F32 R36, R20, R28, RZ ;  /* 0x0000001c1424723c */ /* 0x004fe200000018ff */
[----:B------:R-:W-:-:S02]  /*1b590*/  VIADDMNMX R246, R8, R52, RZ, !PT ;  /* 0x0000003408f67246 */ /* 0x000fc400078001ff */
        /* <DEDUP_REMOVED lines=257> */
.L_x_3587:
[----:B------:R-:W2:Y:S02]  /*1c5b0*/  LD.E R5, desc[UR6][R10.64+0x38] ;  /* 0x000038060a057980 */ /* 0x000ea4000c101900 */
[----:B--2---:R-:W-:-:S04]  /*1c5c0*/  LEA R5, -R5, RZ, 0x6 ;  /* 0x000000ff05057211 */ /* 0x004fc800078e31ff */
[----:B------:R-:W-:Y:S02]  /*1c5d0*/  SHF.R.S32.HI R0, RZ, 0x1f, R5 ;  /* 0x0000001fff007819 */ /* 0x000fe40000011405 */
.L_x_3588:
[----:B------:R-:W-:Y:S05]  /*1c5e0*/  BSYNC B0 ;  /* 0x0000000000007941 */ /* 0x000fea0003800000 */
.L_x_3586:
        /* <DEDUP_REMOVED lines=125> */
.L_x_3585:
[----:B------:R-:W-:Y:S05]  /*1cdc0*/  BSYNC B1 ;  /* 0x0000000000017941 */ /* 0x000fea0003800000 */
.L_x_3584:
[----:B------:R-:W2:Y:S01]  /*1cdd0*/  LD.E R189, desc[UR6][R10.64+0xdc] ;  /* 0x0000dc060abd7980 */ /* 0x000ea2000c101900 */
[----:B------:R-:W-:Y:S01]  /*1cde0*/  IMAD.IADD R3, R2, 0x1, R3 ;  /* 0x0000000102037824 */ /* 0x000fe200078e0203 */
[----:B------:R-:W-:-:S03]  /*1cdf0*/  LEA R220, R35, UR4, 0x1 ;  /* 0x0000000423dc7c11 */ /* 0x000fc6000f8e08ff */
[C---:B------:R-:W-:Y:S01]  /*1ce00*/  VIADD R2, R3.reuse, 0x1 ;  /* 0x0000000103027836 */ /* 0x040fe20000000000 */
[C---:B------:R-:W-:Y:S01]  /*1ce10*/  ISETP.GE.AND P3, PT, R3.reuse, R246, PT ;  /* 0x000000f60300720c */ /* 0x040fe20003f66270 */
[C---:B------:R-:W-:Y:S01]  /*1ce20*/  VIADD R0, R3.reuse, 0x8 ;  /* 0x0000000803007836 */ /* 0x040fe20000000000 */
[C---:B------:R-:W-:Y:S01]  /*1ce30*/  ISETP.GE.AND P2, PT, R3.reuse, R244, PT ;  /* 0x000000f40300720c */ /* 0x040fe20003f46270 */
[C---:B-1----:R-:W-:Y:S01]  /*1ce40*/  VIADD R13, R3.reuse, 0x21 ;  /* 0x00000021030d7836 */ /* 0x042fe20000000000 */
[C---:B------:R-:W-:Y:S01]  /*1ce50*/  ISETP.GE.AND P5, PT, R2.reuse, R246, PT ;  /* 0x000000f60200720c */ /* 0x040fe20003fa6270 */
[C---:B------:R-:W-:Y:S01]  /*1ce60*/  VIADD R7, R3.reuse, 0x28 ;  /* 0x0000002803077836 */ /* 0x040fe20000000000 */
[C---:B------:R-:W-:Y:S01]  /*1ce70*/  ISETP.GE.AND P1, PT, R2.reuse, R244, PT ;  /* 0x000000f40200720c */ /* 0x040fe20003f26270 */
[----:B------:R-:W-:Y:S01]  /*1ce80*/  VIADD R14, R3, 0x30 ;  /* 0x00000030030e7836 */ /* 0x000fe20000000000 */
[C---:B------:R-:W-:Y:S01]  /*1ce90*/  ISETP.GE.OR P5, PT, R2.reuse, R245, !P5 ;  /* 0x000000f50200720c */ /* 0x040fe20006fa6670 */
[--C-:B------:R-:W-:Y:S01]  /*1cea0*/  IMAD R217, R33, 0x2, R220.reuse ;  /* 0x0000000221d97824 */ /* 0x100fe200078e02dc */
[----:B------:R-:W-:Y:S01]  /*1ceb0*/  ISETP.GE.OR P1, PT, R2, R247, !P1 ;  /* 0x000000f70200720c */ /* 0x000fe20004f26670 */
[C---:B------:R-:W-:Y:S01]  /*1cec0*/  VIADD R2, R3.reuse, 0x9 ;  /* 0x0000000903027836 */ /* 0x040fe20000000000 */
[----:B------:R-:W-:Y:S01]  /*1ced0*/  ISETP.GE.OR P3, PT, R3, R245, !P3 ;  /* 0x000000f50300720c */ /* 0x000fe20005f66670 */
[----:B------:R-:W-:Y:S01]  /*1cee0*/  IMAD R218, R34, 0x2, R220 ;  /* 0x0000000222da7824 */ /* 0x000fe200078e02dc */
[----:B------:R-:W-:Y:S01]  /*1cef0*/  FSEL R65, R65, -INF , !P5 ;  /* 0xff80000041417808 */ /* 0x000fe20006800000 */
        /* <DEDUP_REMOVED lines=8> */
[C---:B------:R-:W-:Y:S02]  /*1cf80*/  ISETP.GE.AND P5, PT, R2.reuse, R246, PT ;  /* 0x000000f60200720c */ /* 0x040fe40003fa6270 */
[----:B------:R-:W-:Y:S01]  /*1cf90*/  ISETP.GE.AND P1, PT, R2, R244, PT ;  /* 0x000000f40200720c */ /* 0x000fe20003f26270 */
[----:B------:R-:W-:Y:S01]  /*1cfa0*/  LDSM.16.MT88.4 R132, [R216+0x10000] ;  /* 0x01000000d884783b */ /* 0x000fe20000004200 */
[C---:B------:R-:W-:Y:S02]  /*1cfb0*/  ISETP.GE.OR P4, PT, R0.reuse, R245, !P4 ;  /* 0x000000f50000720c */ /* 0x040fe40006786670 */
[----:B------:R-:W-:Y:S01]  /*1cfc0*/  ISETP.GE.OR P3, PT, R0, R247, !P3 ;  /* 0x000000f70000720c */ /* 0x000fe20005f66670 */
[C---:B------:R-:W-:Y:S01]  /*1cfd0*/  VIADD R0, R3.reuse, 0x10 ;  /* 0x0000001003007836 */ /* 0x040fe20000000000 */
[C---:B------:R-:W-:Y:S01]  /*1cfe0*/  ISETP.GE.OR P5, PT, R2.reuse, R245, !P5 ;  /* 0x000000f50200720c */ /* 0x040fe20006fa6670 */
[----:B------:R-:W-:Y:S01]  /*1cff0*/  LDSM.16.MT88.4 R48, [R218+0x12000] ;  /* 0x01200000da30783b */ /* 0x000fe20000004200 */
[-C--:B------:R-:W-:Y:S01]  /*1d000*/  ISETP.GE.OR P1, PT, R2, R247.reuse, !P1 ;  /* 0x000000f70200720c */ /* 0x080fe20004f26670 */
[C---:B------:R-:W-:Y:S01]  /*1d010*/  VIADD R2, R3.reuse, 0x11 ;  /* 0x0000001103027836 */ /* 0x040fe20000000000 */
[----:B------:R-:W-:Y:S01]  /*1d020*/  ISETP.GE.OR P2, PT, R3, R247, !P2 ;  /* 0x000000f70300720c */ /* 0x000fe20005746670 */
[----:B------:R-:W-:Y:S01]  /*1d030*/  LDSM.16.MT88.4 R72, [R220+0x14000] ;  /* 0x01400000dc48783b */ /* 0x000fe20000004200 */
[----:B------:R-:W-:-:S02]  /*1d040*/  FSEL R60, R60, -INF , !P4 ;  /* 0xff8000003c3c7808 */ /* 0x000fc40006000000 */
[----:B------:R-:W-:Y:S01]  /*1d050*/  FSEL R66, R66, -INF , !P2 ;  /* 0xff80000042427808 */ /* 0x000fe20005000000 */
[----:B------:R-:W-:Y:S01]  /*1d060*/  LDSM.16.MT88.4 R96, [R216+0x14000] ;  /* 0x01400000d860783b */ /* 0x000fe20000004200 */
[----:B------:R-:W-:Y:S02]  /*1d070*/  FSEL R61, R61, -INF , !P5 ;  /* 0xff8000003d3d7808 */ /* 0x000fe40006800000 */
[----:B------:R-:W-:Y:S01]  /*1d080*/  FSEL R63, R63, -INF , !P1 ;  /* 0xff8000003f3f7808 */ /* 0x000fe20004800000 */
[----:B------:R-:W-:Y:S01]  /*1d090*/  LDSM.16.MT88.4 R104, [R220+0x16000] ;  /* 0x01600000dc68783b */ /* 0x000fe20000004200 */
[C---:B------:R-:W-:Y:S02]  /*1d0a0*/  ISETP.GE.AND P2, PT, R0.reuse, R246, PT ;  /* 0x000000f60000720c */ /* 0x040fe40003f46270 */
[----:B------:R-:W-:Y:S01]  /*1d0b0*/  ISETP.GE.AND P4, PT, R0, R244, PT ;  /* 0x000000f40000720c */ /* 0x000fe20003f86270 */
[----:B------:R-:W-:Y:S01]  /*1d0c0*/  LDSM.16.MT88.4 R112, [R218+0x16000] ;  /* 0x01600000da70783b */ /* 0x000fe20000004200 */
[----:B------:R-:W-:-:S02]  /*1d0d0*/  ISETP.GE.AND P5, PT, R2, R246, PT ;  /* 0x000000f60200720c */ /* 0x000fc40003fa6270 */
[----:B------:R-:W-:Y:S01]  /*1d0e0*/  ISETP.GE.AND P1, PT, R2, R244, PT ;  /* 0x000000f40200720c */ /* 0x000fe20003f26270 */
[----:B------:R-:W-:Y:S01]  /*1d0f0*/  LDSM.16.MT88.4 R120, [R217+0x16000] ;  /* 0x01600000d978783b */ /* 0x000fe20000004200 */
[C---:B------:R-:W-:Y:S02]  /*1d100*/  ISETP.GE.OR P2, PT, R0.reuse, R245, !P2 ;  /* 0x000000f50000720c */ /* 0x040fe40005746670 */
[----:B------:R-:W-:Y:S01]  /*1d110*/  ISETP.GE.OR P4, PT, R0, R247, !P4 ;  /* 0x000000f70000720c */ /* 0x000fe20006786670 */
[C---:B------:R-:W-:Y:S01]  /*1d120*/  VIADD R0, R3.reuse, 0x18 ;  /* 0x0000001803007836 */ /* 0x040fe20000000000 */
        /* <DEDUP_REMOVED lines=9> */
[----:B------:R-:W-:Y:S02]  /*1d1c0*/  ISETP.GE.AND P2, PT, R0, R244, PT ;  /* 0x000000f40000720c */ /* 0x000fe40003f46270 */
[-C--:B------:R-:W-:Y:S01]  /*1d1d0*/  ISETP.GE.AND P4, PT, R2, R246.reuse, PT ;  /* 0x000000f60200720c */ /* 0x080fe20003f86270 */
[----:B------:R-:W-:Y:S01]  /*1d1e0*/  LDSM.16.MT88.4 R28, [R220+0x12800] ;  /* 0x01280000dc1c783b */ /* 0x000fe20000004200 */
[----:B------:R-:W-:Y:S02]  /*1d1f0*/  ISETP.GE.AND P3, PT, R0, R246, PT ;  /* 0x000000f60000720c */ /* 0x000fe40003f66270 */
[----:B------:R-:W-:Y:S02]  /*1d200*/  FSEL R9, R59, -INF , !P1 ;  /* 0xff8000003b097808 */ /* 0x000fe40004800000 */
[----:B------:R-:W-:-:S02]  /*1d210*/  ISETP.GE.AND P1, PT, R2, R244, PT ;  /* 0x000000f40200720c */ /* 0x000fc40003f26270 */
[----:B------:R-:W-:Y:S02]  /*1d220*/  ISETP.GE.OR P2, PT, R0, R247, !P2 ;  /* 0x000000f70000720c */ /* 0x000fe40005746670 */
[-C--:B------:R-:W-:Y:S02]  /*1d230*/  ISETP.GE.OR P4, PT, R2, R245.reuse, !P4 ;  /* 0x000000f50200720c */ /* 0x080fe40006786670 */
[----:B------:R-:W-:Y:S01]  /*1d240*/  ISETP.GE.OR P3, PT, R0, R245, !P3 ;  /* 0x000000f50000720c */ /* 0x000fe20005f66670 */
[----:B------:R-:W-:Y:S01]  /*1d250*/  VIADD R0, R3, 0x20 ;  /* 0x0000002003007836 */ /* 0x000fe20000000000 */
[----:B------:R-:W-:Y:S02]  /*1d260*/  ISETP.GE.OR P1, PT, R2, R247, !P1 ;  /* 0x000000f70200720c */ /* 0x000fe40004f26670 */
[----:B------:R-:W-:Y:S02]  /*1d270*/  FSEL R8, R42, -INF , !P2 ;  /* 0xff8000002a087808 */ /* 0x000fe40005000000 */
[----:B------:R-:W-:-:S02]  /*1d280*/  FSEL R2, R41, -INF , !P4 ;  /* 0xff80000029027808 */ /* 0x000fc40006000000 */
[C---:B------:R-:W-:Y:S02]  /*1d290*/  ISETP.GE.AND P4, PT, R13.reuse, R246, PT ;  /* 0x000000f60d00720c */ /* 0x040fe40003f86270 */
[----:B------:R-:W-:Y:S02]  /*1d2a0*/  ISETP.GE.AND P2, PT, R13, R244, PT ;  /* 0x000000f40d00720c */ /* 0x000fe40003f46270 */
[----:B------:R-:W-:Y:S02]  /*1d2b0*/  FSEL R5, R57, -INF , !P5 ;  /* 0xff80000039057808 */ /* 0x000fe40006800000 */
[----:B------:R-:W-:Y:S01]  /*1d2c0*/  FSEL R4, R40, -INF , !P3 ;  /* 0xff80000028047808 */ /* 0x000fe20005800000 */
[----:B------:R-:W-:Y:S01]  /*1d2d0*/  LDSM.16.MT88.4 R56, [R217+0x12000] ;  /* 0x01200000d938783b */ /* 0x000fe20000004200 */
[C---:B------:R-:W-:Y:S02]  /*1d2e0*/  ISETP.GE.AND P5, PT, R0.reuse, R246, PT ;  /* 0x000000f60000720c */ /* 0x040fe40003fa6270 */
[----:B------:R-:W-:-:S02]  /*1d2f0*/  ISETP.GE.AND P3, PT, R0, R244, PT ;  /* 0x000000f40000720c */ /* 0x000fc40003f66270 */
[C---:B------:R-:W-:Y:S02]  /*1d300*/  ISETP.GE.OR P4, PT, R13.reuse, R245, !P4 ;  /* 0x000000f50d00720c */ /* 0x040fe40006786670 */
[----:B------:R-:W-:Y:S02]  /*1d310*/  ISETP.GE.OR P2, PT, R13, R247, !P2 ;  /* 0x000000f70d00720c */ /* 0x000fe40005746670 */
[----:B------:R-:W-:Y:S02]  /*1d320*/  FMNMX.FTZ R13, R64, R65, !PT ;  /* 0x00000041400d7209 */ /* 0x000fe40007810000 */
[C---:B------:R-:W-:Y:S02]  /*1d330*/  ISETP.GE.OR P5, PT, R0.reuse, R245, !P5 ;  /* 0x000000f50000720c */ /* 0x040fe40006fa6670 */
[----:B------:R-:W-:Y:S02]  /*1d340*/  ISETP.GE.OR P3, PT, R0, R247, !P3 ;  /* 0x000000f70000720c */ /* 0x000fe40005f66670 */
[----:B------:R-:W-:-:S02]  /*1d350*/  FSEL R0, R43, -INF , !P1 ;  /* 0xff8000002b007808 */ /* 0x000fc40004800000 */
[C---:B------:R-:W-:Y:S01]  /*1d360*/  ISETP.GE.AND P1, PT, R7.reuse, R246, PT ;  /* 0x000000f60700720c */ /* 0x040fe20003f26270 */
[----:B------:R-:W-:Y:S01]  /*1d370*/  LDSM.16.MT88.4 R40, [R220+0x12000] ;  /* 0x01200000dc28783b */ /* 0x000fe20000004200 */
[----:B------:R-:W-:Y:S02]  /*1d380*/  FMNMX.FTZ R13, R60, R13, !PT ;  /* 0x0000000d3c0d7209 */ /* 0x000fe40007810000 */
[----:B------:R-:W-:Y:S02]  /*1d390*/  ISETP.GE.OR P1, PT, R7, R245, !P1 ;  /* 0x000000f50700720c */ /* 0x000fe40004f26670 */
[----:B------:R-:W-:Y:S02]  /*1d3a0*/  FMNMX.FTZ R13, R61, R13, !PT ;  /* 0x0000000d3d0d7209 */ /* 0x000fe40007810000 */
[----:B------:R-:W-:Y:S02]  /*1d3b0*/  FSEL R184, R38, -INF , !P3 ;  /* 0xff80000026b87808 */ /* 0x000fe40005800000 */
[----:B------:R-:W-:-:S02]  /*1d3c0*/  FSEL R182, R80, -INF , !P1 ;  /* 0xff80000050b67808 */ /* 0x000fc40004800000 */
[----:B------:R-:W-:Y:S02]  /*1d3d0*/  ISETP.GE.AND P3, PT, R14, R246, PT ;  /* 0x000000f60e00720c */ /* 0x000fe40003f66270 */
[----:B------:R-:W-:Y:S02]  /*1d3e0*/  FMNMX.FTZ R13, R6, R13, !PT ;  /* 0x0000000d060d7209 */ /* 0x000fe40007810000 */
[C---:B------:R-:W-:Y:S02]  /*1d3f0*/  ISETP.GE.AND P1, PT, R14.reuse, R244, PT ;  /* 0x000000f40e00720c */ /* 0x040fe40003f26270 */
[----:B------:R-:W-:Y:S01]  /*1d400*/  FMNMX.FTZ R15, R5, R13, !PT ;  /* 0x0000000d050f7209 */ /* 0x000fe20007810000 */
[----:B------:R-:W-:Y:S01]  /*1d410*/  VIADD R13, R3, 0x31 ;  /* 0x00000031030d7836 */ /* 0x000fe20000000000 */
[C---:B------:R-:W-:Y:S02]  /*1d420*/  ISETP.GE.OR P3, PT, R14.reuse, R245, !P3 ;  /* 0x000000f50e00720c */ /* 0x040fe40005f66670 */
[----:B------:R-:W-:-:S02]  /*1d430*/  ISETP.GE.OR P1, PT, R14, R247, !P1 ;  /* 0x000000f70e00720c */ /* 0x000fc40004f26670 */
[----:B------:R-:W-:Y:S02]  /*1d440*/  FSEL R178, R36, -INF , !P5 ;  /* 0xff80000024b27808 */ /* 0x000fe40006800000 */
[----:B------:R-:W-:Y:S02]  /*1d450*/  FMNMX.FTZ R14, R66, R67, !PT ;  /* 0x00000043420e7209 */ /* 0x000fe40007810000 */
[C---:B------:R-:W-:Y:S02]  /*1d460*/  ISETP.GE.AND P5, PT, R7.reuse, R244, PT ;  /* 0x000000f40700720c */ /* 0x040fe40003fa6270 */
[----:B------:R-:W-:Y:S02]  /*1d470*/  FMNMX.FTZ R15, R4, R15, !PT ;  /* 0x0000000f040f7209 */ /* 0x000fe40007810000 */
[----:B------:R-:W-:Y:S02]  /*1d480*/  FMNMX.FTZ R14, R62, R14, !PT ;  /* 0x0000000e3e0e7209 */ /* 0x000fe40007810000 */
[----:B------:R-:W-:Y:S01]  /*1d490*/  ISETP.GE.OR P5, PT, R7, R247, !P5 ;  /* 0x000000f70700720c */ /* 0x000fe20006fa6670 */
[----:B------:R-:W-:Y:S01]  /*1d4a0*/  VIADD R7, R3, 0x29 ;  /* 0x0000002903077836 */ /* 0x000fe20000000000 */
[----:B------:R-:W-:-:S02]  /*1d4b0*/  FMNMX.FTZ R15, R2, R15, !PT ;  /* 0x0000000f020f7209 */ /* 0x000fc40007810000 */
[----:B------:R-:W-:Y:S02]  /*1d4c0*/  FMNMX.FTZ R14, R63, R14, !PT ;  /* 0x0000000e3f0e7209 */ /* 0x000fe40007810000 */
[----:B------:R-:W-:Y:S02]  /*1d4d0*/  FSEL R179, R37, -INF , !P4 ;  /* 0xff80000025b37808 */ /* 0x000fe40006000000 */
[----:B------:R-:W-:Y:S02]  /*1d4e0*/  ISETP.GE.AND P4, PT, R7, R246, PT ;  /* 0x000000f60700720c */ /* 0x000fe40003f86270 */
[----:B------:R-:W-:Y:S02]  /*1d4f0*/  FMNMX.FTZ R15, R178, R15, !PT ;  /* 0x0000000fb20f7209 */ /* 0x000fe40007810000 */
[----:B------:R-:W-:Y:S02]  /*1d500*/  FSEL R185, R39, -INF , !P2 ;  /* 0xff80000027b97808 */ /* 0x000fe40005000000 */
[----:B------:R-:W-:-:S02]  /*1d510*/  FMNMX.FTZ R14, R12, R14, !PT ;  /* 0x0000000e0c0e7209 */ /* 0x000fc40007810000 */
[C---:B------:R-:W-:Y:S02]  /*1d520*/  ISETP.GE.AND P2, PT, R7.reuse, R244, PT ;  /* 0x000000f40700720c */ /* 0x040fe40003f46270 */
[----:B------:R-:W-:Y:S02]  /*1d530*/  ISETP.GE.OR P4, PT, R7, R245, !P4 ;  /* 0x000000f50700720c */ /* 0x000fe40006786670 */
[----:B------:R-:W-:Y:S02]  /*1d540*/  FMNMX.FTZ R15, R179, R15, !PT ;  /* 0x0000000fb30f7209 */ /* 0x000fe40007810000 */
[----:B------:R-:W-:Y:S02]  /*1d550*/  FMNMX.FTZ R14, R9, R14, !PT ;  /* 0x0000000e090e7209 */ /* 0x000fe40007810000 */
[----:B------:R-:W-:Y:S01]  /*1d560*/  ISETP.GE.OR P2, PT, R7, R247, !P2 ;  /* 0x000000f70700720c */ /* 0x000fe20005746670 */
[C---:B------:R-:W-:Y:S01]  /*1d570*/  VIADD R7, R3.reuse, 0x38 ;  /* 0x0000003803077836 */ /* 0x040fe20000000000 */
[----:B------:R-:W-:Y:S01]  /*1d580*/  FSEL R187, R82, -INF , !P5 ;  /* 0xff80000052bb7808 */ /* 0x000fe20006800000 */
[----:B------:R-:W-:Y:S01]  /*1d590*/  VIADD R3, R3, 0x39 ;  /* 0x0000003903037836 */ /* 0x000fe20000000000 */
[----:B------:R-:W-:-:S02]  /*1d5a0*/  ISETP.GE.AND P5, PT, R13, R246, PT ;  /* 0x000000f60d00720c */ /* 0x000fc40003fa6270 */
[----:B------:R-:W-:Y:S02]  /*1d5b0*/  FSEL R183, R81, -INF , !P4 ;  /* 0xff80000051b77808 */ /* 0x000fe40006000000 */
[----:B------:R-:W-:Y:S02]  /*1d5c0*/  FMNMX.FTZ R15, R182, R15, !PT ;  /* 0x0000000fb60f7209 */ /* 0x000fe40007810000 */
[----:B------:R-:W-:Y:S02]  /*1d5d0*/  FMNMX.FTZ R14, R8, R14, !PT ;  /* 0x0000000e080e7209 */ /* 0x000fe40007810000 */
[----:B------:R-:W-:Y:S02]  /*1d5e0*/  ISETP.GE.AND P4, PT, R7, R246, PT ;  /* 0x000000f60700720c */ /* 0x000fe40003f86270 */
[----:B------:R-:W-:Y:S02]  /*1d5f0*/  FSEL R198, R92, -INF , !P3 ;  /* 0xff8000005cc67808 */ /* 0x000fe40005800000 */
[----:B------:R-:W-:-:S02]  /*1d600*/  ISETP.GE.OR P5, PT, R13, R245, !P5 ;  /* 0x000000f50d00720c */ /* 0x000fc40006fa6670 */
[----:B------:R-:W-:Y:S02]  /*1d610*/  FMNMX.FTZ R15, R183, R15, !PT ;  /* 0x0000000fb70f7209 */ /* 0x000fe40007810000 */
[----:B------:R-:W-:Y:S02]  /*1d620*/  FMNMX.FTZ R14, R0, R14, !PT ;  /* 0x0000000e000e7209 */ /* 0x000fe40007810000 */
[----:B------:R-:W-:Y:S02]  /*1d630*/  ISETP.GE.AND P3, PT, R3, R246, PT ;  /* 0x000000f60300720c */ /* 0x000fe40003f66270 */
[----:B------:R-:W-:Y:S02]  /*1d640*/  ISETP.GE.OR P4, PT, R7, R245, !P4 ;  /* 0x000000f50700720c */ /* 0x000fe40006786670 */
[----:B------:R-:W-:Y:S02]  /*1d650*/  FSEL R197, R93, -INF , !P5 ;  /* 0xff8000005dc57808 */ /* 0x000fe40006800000 */
[----:B------:R-:W-:-:S02]  /*1d660*/  FMNMX.FTZ R15, R198, R15, !PT ;  /* 0x0000000fc60f7209 */ /* 0x000fc40007810000 */
[----:B------:R-:W-:Y:S02]  /*1d670*/  FMNMX.FTZ R14, R184, R14, !PT ;  /* 0x0000000eb80e7209 */ /* 0x000fe40007810000 */
[----:B------:R-:W-:Y:S02]  /*1d680*/  ISETP.GE.OR P3, PT, R3, R245, !P3 ;  /* 0x000000f50300720c */ /* 0x000fe40005f66670 */
[----:B------:R-:W-:Y:S02]  /*1d690*/  FSEL R196, R88, -INF , !P4 ;  /* 0xff80000058c47808 */ /* 0x000fe40006000000 */
[----:B------:R-:W-:Y:S02]  /*1d6a0*/  FMNMX.FTZ R15, R197, R15, !PT ;  /* 0x0000000fc50f7209 */ /* 0x000fe40007810000 */
[----:B------:R-:W-:Y:S02]  /*1d6b0*/  FMNMX.FTZ R14, R185, R14, !PT ;  /* 0x0000000eb90e7209 */ /* 0x000fe40007810000 */
[----:B------:R-:W-:-:S02]  /*1d6c0*/  FSEL R195, R89, -INF , !P3 ;  /* 0xff80000059c37808 */ /* 0x000fc40005800000 */
[----:B------:R-:W-:Y:S02]  /*1d6d0*/  FMNMX.FTZ R16, R196, R15, !PT ;  /* 0x0000000fc4107209 */ /* 0x000fe40007810000 */
[----:B------:R-:W-:Y:S02]  /*1d6e0*/  ISETP.GE.AND P3, PT, R13, R244, PT ;  /* 0x000000f40d00720c */ /* 0x000fe40003f66270 */
[----:B------:R-:W-:Y:S02]  /*1d6f0*/  FSEL R186, R83, -INF , !P2 ;  /* 0xff80000053ba7808 */ /* 0x000fe40005000000 */
[----:B------:R-:W-:Y:S01]  /*1d700*/  FMNMX.FTZ R15, R187, R14, !PT ;  /* 0x0000000ebb0f7209 */ /* 0x000fe20007810000 */
[----:B------:R-:W-:Y:S01]  /*1d710*/  LDSM.16.MT88.4 R80, [R218+0x14000] ;  /* 0x01400000da50783b */ /* 0x000fe20000004200 */
[----:B------:R-:W-:Y:S02]  /*1d720*/  ISETP.GE.OR P3, PT, R13, R247, !P3 ;  /* 0x000000f70d00720c */ /* 0x000fe40005f66670 */
[----:B------:R-:W-:-:S02]  /*1d730*/  ISETP.GE.AND P2, PT, R7, R244, PT ;  /* 0x000000f40700720c */ /* 0x000fc40003f46270 */
[----:B------:R-:W-:Y:S02]  /*1d740*/  FSEL R193, R94, -INF , !P1 ;  /* 0xff8000005ec17808 */ /* 0x000fe40004800000 */
[----:B------:R-:W-:Y:S02]  /*1d750*/  FMNMX.FTZ R13, R186, R15, !PT ;  /* 0x0000000fba0d7209 */ /* 0x000fe40007810000 */
[----:B------:R-:W-:Y:S02]  /*1d760*/  ISETP.GE.OR P2, PT, R7, R247, !P2 ;  /* 0x000000f70700720c */ /* 0x000fe40005746670 */
[----:B------:R-:W-:Y:S02]  /*1d770*/  ISETP.GE.AND P1, PT, R3, R244, PT ;  /* 0x000000f40300720c */ /* 0x000fe40003f26270 */
[----:B------:R-:W-:Y:S02]  /*1d780*/  FSEL R192, R95, -INF , !P3 ;  /* 0xff8000005fc07808 */ /* 0x000fe40005800000 */
[----:B------:R-:W-:-:S02]  /*1d790*/  FMNMX.FTZ R13, R193, R13, !PT ;  /* 0x0000000dc10d7209 */ /* 0x000fc40007810000 */
[----:B------:R-:W-:Y:S02]  /*1d7a0*/  ISETP.GE.OR P1, PT, R3, R247, !P1 ;  /* 0x000000f70300720c */ /* 0x000fe40004f26670 */
        /* <DEDUP_REMOVED lines=32> */
[-CC-:B------:R-:W-:Y:S01]  /*1d9b0*/  FFMA.FTZ R171, R63, R189.reuse, -R188.reuse ;  /* 0x000000bd3fab7223 */ /* 0x180fe200000108bc */
[----:B------:R-:W1:Y:S01]  /*1d9c0*/  LDSM.16.MT88.4 R64, [R216+0x12000] ;  /* 0x01200000d840783b */ /* 0x000e620000004200 */
[----:B------:R-:W-:Y:S01]  /*1d9d0*/  MUFU.EX2 R175, R175 ;  /* 0x000000af00af7308 */ /* 0x000fe20000000800 */
[-C--:B------:R-:W-:Y:S01]  /*1d9e0*/  FFMA.FTZ R168, R12, R189.reuse, -R188 ;  /* 0x000000bd0ca87223 */ /* 0x080fe200000108bc */
[-C--:B------:R-:W-:Y:S01]  /*1d9f0*/  FFMA.FTZ R2, R2, R189.reuse, -R194 ;  /* 0x000000bd02027223 */ /* 0x080fe200000108c2 */
[----:B------:R-:W2:Y:S01]  /*1da00*/  LDSM.16.MT88.4 R4, [R216+0x16000] ;  /* 0x01600000d804783b */ /* 0x000ea20000004200 */
[-CC-:B------:R-:W-:Y:S01]  /*1da10*/  FFMA.FTZ R9, R9, R189.reuse, -R188.reuse ;  /* 0x000000bd09097223 */ /* 0x180fe200000108bc */
[-CC-:B------:R-:W-:Y:S01]  /*1da20*/  FFMA.FTZ R8, R8, R189.reuse, -R188.reuse ;  /* 0x000000bd08087223 */ /* 0x180fe200000108bc */
[-C--:B------:R-:W-:Y:S01]  /*1da30*/  FFMA.FTZ R0, R0, R189.reuse, -R188 ;  /* 0x000000bd00007223 */ /* 0x080fe200000108bc */
[----:B------:R-:W3:Y:S01]  /*1da40*/  LDSM.16.MT88.4 R12, [R217+0x10800] ;  /* 0x01080000d90c783b */ /* 0x000ee20000004200 */
[----:B------:R-:W4:Y:S01]  /*1da50*/  MUFU.EX2 R174, R174 ;  /* 0x000000ae00ae7308 */ /* 0x000f220000000800 */
[-CC-:B------:R-:W-:Y:S01]  /*1da60*/  FFMA.FTZ R178, R178, R189.reuse, -R194.reuse ;  /* 0x000000bdb2b27223 */ /* 0x180fe200000108c2 */
[-CC-:B------:R-:W-:Y:S01]  /*1da70*/  FFMA.FTZ R179, R179, R189.reuse, -R194.reuse ;  /* 0x000000bdb3b37223 */ /* 0x180fe200000108c2 */
[-CC-:B------:R-:W-:Y:S01]  /*1da80*/  FFMA.FTZ R182, R182, R189.reuse, -R194.reuse ;  /* 0x000000bdb6b67223 */ /* 0x180fe200000108c2 */
[-C--:B------:R-:W-:Y:S01]  /*1da90*/  FFMA.FTZ R183, R183, R189.reuse, -R194 ;  /* 0x000000bdb7b77223 */ /* 0x080fe200000108c2 */
[-CC-:B------:R-:W-:Y:S01]  /*1daa0*/  FFMA.FTZ R184, R184, R189.reuse, -R188.reuse ;  /* 0x000000bdb8b87223 */ /* 0x180fe200000108bc */
[-CC-:B------:R-:W-:Y:S01]  /*1dab0*/  FFMA.FTZ R185, R185, R189.reuse, -R188.reuse ;  /* 0x000000bdb9b97223 */ /* 0x180fe200000108bc */
[-CC-:B------:R-:W-:Y:S01]  /*1dac0*/  FFMA.FTZ R187, R187, R189.reuse, -R188.reuse ;  /* 0x000000bdbbbb7223 */ /* 0x180fe200000108bc */
[----:B------:R-:W5:Y:S01]  /*1dad0*/  MUFU.EX2 R172, R172 ;  /* 0x000000ac00ac7308 */ /* 0x000f620000000800 */
[-C--:B------:R-:W-:Y:S01]  /*1dae0*/  FFMA.FTZ R186, R186, R189.reuse, -R188 ;  /* 0x000000bdbaba7223 */ /* 0x080fe200000108bc */
[-C--:B------:R-:W-:Y:S01]  /*1daf0*/  FFMA.FTZ R249, R195, R189.reuse, -R194 ;  /* 0x000000bdc3f97223 */ /* 0x080fe200000108c2 */
[-CC-:B------:R-:W-:Y:S01]  /*1db00*/  FFMA.FTZ R192, R192, R189.reuse, -R188.reuse ;  /* 0x000000bdc0c07223 */ /* 0x180fe200000108bc */
[-CC-:B------:R-:W-:Y:S01]  /*1db10*/  FFMA.FTZ R248, R190, R189.reuse, -R188.reuse ;  /* 0x000000bdbef87223 */ /* 0x180fe200000108bc */
[----:B------:R-:W-:-:S03]  /*1db20*/  FFMA.FTZ R191, R191, R189, -R188 ;  /* 0x000000bdbfbf7223 */ /* 0x000fc600000108bc */
[----:B------:R-:W1:Y:S01]  /*1db30*/  MUFU.EX2 R170, R170 ;  /* 0x000000aa00aa7308 */ /* 0x000e620000000800 */
[----:B----4-:R-:W-:Y:S01]  /*1db40*/  F2FP.F16.F32.PACK_AB R128, R174, R175 ;  /* 0x000000afae80723e */ /* 0x010fe200000000ff */
[----:B------:R-:W-:-:S06]  /*1db50*/  FADD.FTZ R174, R175, R174 ;  /* 0x000000aeafae7221 */ /* 0x000fcc0000010000 */
[----:B------:R-:W-:Y:S01]  /*1db60*/  MUFU.EX2 R176, R176 ;  /* 0x000000b000b07308 */ /* 0x000fe20000000800 */
[----:B-----5:R-:W-:-:S07]  /*1db70*/  FADD.FTZ R174, R172, R174 ;  /* 0x000000aeacae7221 */ /* 0x020fce0000010000 */
[----:B------:R-:W4:Y:S01]  /*1db80*/  MUFU.EX2 R177, R177 ;  /* 0x000000b100b17308 */ /* 0x000f220000000800 */
[C---:B-1----:R-:W-:Y:S01]  /*1db90*/  F2FP.F16.F32.PACK_AB R130, R170.reuse, R172 ;  /* 0x000000acaa82723e */ /* 0x042fe200000000ff */
[----:B------:R-:W-:-:S06]  /*1dba0*/  FADD.FTZ R174, R170, R174 ;  /* 0x000000aeaaae7221 */ /* 0x000fcc0000010000 */
[----:B------:R-:W1:Y:S08]  /*1dbb0*/  MUFU.EX2 R173, R173 ;  /* 0x000000ad00ad7308 */ /* 0x000e700000000800 */
[----:B------:R-:W5:Y:S01]  /*1dbc0*/  MUFU.EX2 R171, R171 ;  /* 0x000000ab00ab7308 */ /* 0x000f620000000800 */
[----:B----4-:R-:W-:Y:S01]  /*1dbd0*/  F2FP.F16.F32.PACK_AB R129, R177, R176 ;  /* 0x000000b0b181723e */ /* 0x010fe200000000ff */
[----:B------:R-:W-:-:S06]  /*1dbe0*/  FADD.FTZ R176, R176, R177 ;  /* 0x000000b1b0b07221 */ /* 0x000fcc0000010000 */
[----:B------:R-:W4:Y:S01]  /*1dbf0*/  MUFU.EX2 R169, R169 ;  /* 0x000000a900a97308 */ /* 0x000f220000000800 */
[----:B-1----:R-:W-:-:S07]  /*1dc00*/  FADD.FTZ R176, R173, R176 ;  /* 0x000000b0adb07221 */ /* 0x002fce0000010000 */
[----:B------:R-:W1:Y:S01]  /*1dc10*/  MUFU.EX2 R167, R167 ;  /* 0x000000a700a77308 */ /* 0x000e620000000800 */
[C---:B-----5:R-:W-:Y:S01]  /*1dc20*/  F2FP.F16.F32.PACK_AB R131, R171.reuse, R173 ;  /* 0x000000adab83723e */ /* 0x060fe200000000ff */
[----:B------:R-:W-:-:S06]  /*1dc30*/  FADD.FTZ R176, R171, R176 ;  /* 0x000000b0abb07221 */ /* 0x000fcc0000010000 */
[----:B------:R-:W-:Y:S01]  /*1dc40*/  HMMA.16816.F32 R144, R128, R140, RZ ;  /* 0x0000008c8090723c */ /* 0x000fe200000018ff */
[----:B------:R-:W-:Y:S01]  /*1dc50*/  MUFU.EX2 R166, R166 ;  /* 0x000000a600a67308 */ /* 0x000fe20000000800 */
[----:B----4-:R-:W-:-:S04]  /*1dc60*/  FADD.FTZ R174, R169, R174 ;  /* 0x000000aea9ae7221 */ /* 0x010fc80000010000 */
[C---:B------:R-:W-:Y:S03]  /*1dc70*/  HMMA.16816.F32 R140, R128.reuse, R142, RZ ;  /* 0x0000008e808c723c */ /* 0x040fe600000018ff */
[----:B------:R-:W-:Y:S01]  /*1dc80*/  MUFU.EX2 R2, R2 ;  /* 0x0000000200027308 */ /* 0x000fe20000000800 */
[----:B-1----:R-:W-:Y:S02]  /*1dc90*/  FADD.FTZ R174, R167, R174 ;  /* 0x000000aea7ae7221 */ /* 0x002fe40000010000 */
        /* <DEDUP_REMOVED lines=55> */
[C---:B---3--:R-:W-:Y:S06]  /*1e010*/  HMMA.16816.F32 R144, R4.reuse, R12, R144 ;  /* 0x0000000c0490723c */ /* 0x048fec0000001890 */
[C---:B------:R-:W-:Y:S01]  /*1e020*/  HMMA.16816.F32 R140, R4.reuse, R14, R140 ;  /* 0x0000000e048c723c */ /* 0x040fe2000000188c */
        /* <DEDUP_REMOVED lines=44> */
[----:B------:R-:W-:Y:S01]  /*1e2f0*/  HMMA.16816.F32 R128, R4, R22, R128 ;  /* 0x000000160480723c */ /* 0x000fe20000001880 */
[----:B------:R-:W2:Y:S06]  /*1e300*/  LDSM.16.MT88.4 R20, [R220+0x13000] ;  /* 0x01300000dc14783b */ /* 0x000eac0000004200 */
[----:B------:R-:W-:Y:S01]  /*1e310*/  F2FP.F16.F32.PACK_AB R4, R179, R178 ;  /* 0x000000b2b304723e */ /* 0x000fe200000000ff */
[----:B------:R-:W-:Y:S01]  /*1e320*/  FADD.FTZ R178, R178, R166 ;  /* 0x000000a6b2b27221 */ /* 0x000fe20000010000 */
[----:B-----5:R-:W-:-:S02]  /*1e330*/  F2FP.F16.F32.PACK_AB R6, R183, R182 ;  /* 0x000000b6b706723e */ /* 0x020fc400000000ff */
[----:B------:R-:W-:Y:S01]  /*1e340*/  F2FP.F16.F32.PACK_AB R5, R185, R184 ;  /* 0x000000b8b905723e */ /* 0x000fe200000000ff */
[----:B------:R-:W-:Y:S01]  /*1e350*/  FADD.FTZ R184, R184, R8 ;  /* 0x00000008b8b87221 */ /* 0x000fe20000010000 */
[----:B------:R-:W-:Y:S01]  /*1e360*/  F2FP.F16.F32.PACK_AB R7, R186, R187 ;  /* 0x000000bbba07723e */ /* 0x000fe200000000ff */
[----:B------:R-:W-:Y:S02]  /*1e370*/  FADD.FTZ R178, R179, R178 ;  /* 0x000000b2b3b27221 */ /* 0x000fe40000010000 */
[----:B------:R-:W-:Y:S02]  /*1e380*/  FADD.FTZ R184, R185, R184 ;  /* 0x000000b8b9b87221 */ /* 0x000fe40000010000 */
[----:B------:R-:W-:Y:S02]  /*1e390*/  FADD.FTZ R182, R182, R178 ;  /* 0x000000b2b6b67221 */ /* 0x000fe40000010000 */
[----:B---3--:R-:W-:Y:S01]  /*1e3a0*/  HMMA.16816.F32 R160, R4, R16, R160 ;  /* 0x0000001004a0723c */ /* 0x008fe200000018a0 */
[----:B------:R-:W-:Y:S01]  /*1e3b0*/  FADD.FTZ R187, R187, R184 ;  /* 0x000000b8bbbb7221 */ /* 0x000fe20000010000 */
[----:B------:R-:W-:-:S03]  /*1e3c0*/  FADD.FTZ R182, R183, R182 ;  /* 0x000000b6b7b67221 */ /* 0x000fc60000010000 */
[----:B------:R-:W-:Y:S01]  /*1e3d0*/  FADD.FTZ R187, R186, R187 ;  /* 0x000000bbbabb7221 */ /* 0x000fe20000010000 */
        /* <DEDUP_REMOVED lines=33> */
[----:B------:R-:W-:Y:S01]  /*1e5f0*/  HMMA.16816.F32 R140, R4, R34, R140 ;  /* 0x00000022048c723c */ /* 0x000fe2000000188c */
[-CC-:B------:R-:W-:Y:S01]  /*1e600*/  FFMA.FTZ R32, R198, R189.reuse, -R194.reuse ;  /* 0x000000bdc6207223 */ /* 0x180fe200000108c2 */
[----:B------:R-:W-:-:S04]  /*1e610*/  FFMA.FTZ R33, R197, R189, -R194 ;  /* 0x000000bdc5217223 */ /* 0x000fc800000108c2 */
[C---:B---3--:R-:W-:Y:S01]  /*1e620*/  HMMA.16816.F32 R108, R4.reuse, R16, R108 ;  /* 0x00000010046c723c */ /* 0x048fe2000000186c */
[-C--:B------:R-:W-:Y:S01]  /*1e630*/  FFMA.FTZ R34, R196, R189.reuse, -R194 ;  /* 0x000000bdc4227223 */ /* 0x080fe200000108c2 */
[----:B------:R-:W-:Y:S01]  /*1e640*/  FFMA.FTZ R35, R193, R189, -R188 ;  /* 0x000000bdc1237223 */ /* 0x000fe200000108bc */
[----:B------:R-:W3:Y:S03]  /*1e650*/  MUFU.EX2 R32, R32 ;  /* 0x0000002000207308 */ /* 0x000ee60000000800 */
[C---:B------:R-:W-:Y:S01]  /*1e660*/  HMMA.16816.F32 R112, R4.reuse, R18, R112 ;  /* 0x000000120470723c */ /* 0x040fe20000001870 */
[----:B------:R-:W4:Y:S04]  /*1e670*/  LDSM.16.MT88.4 R16, [R218+0x11800] ;  /* 0x01180000da10783b */ /* 0x000f280000004200 */
[----:B------:R-:W5:Y:S01]  /*1e680*/  MUFU.EX2 R33, R33 ;  /* 0x0000002100217308 */ /* 0x000f620000000800 */
[C---:B-1----:R-:W-:Y:S06]  /*1e690*/  HMMA.16816.F32 R124, R4.reuse, R12, R124 ;  /* 0x0000000c047c723c */ /* 0x042fec000000187c */
[----:B------:R-:W-:Y:S01]  /*1e6a0*/  HMMA.16816.F32 R128, R4, R14, R128 ;  /* 0x0000000e0480723c */ /* 0x000fe20000001880 */
[----:B------:R-:W1:Y:S01]  /*1e6b0*/  LDSM.16.MT88.4 R12, [R216+0x11800] ;  /* 0x01180000d80c783b */ /* 0x000e620000004200 */
[----:B------:R-:W2:Y:S01]  /*1e6c0*/  MUFU.EX2 R34, R34 ;  /* 0x0000002200227308 */ /* 0x000ea20000000800 */
[----:B---3--:R-:W-:-:S03]  /*1e6d0*/  FADD.FTZ R182, R32, R182 ;  /* 0x000000b620b67221 */ /* 0x008fc60000010000 */
[C---:B------:R-:W-:Y:S04]  /*1e6e0*/  HMMA.16816.F32 R136, R4.reuse, R28, R136 ;  /* 0x0000001c0488723c */ /* 0x040fe80000001888 */
[----:B------:R-:W3:Y:S01]  /*1e6f0*/  MUFU.EX2 R35, R35 ;  /* 0x0000002300237308 */ /* 0x000ee20000000800 */
[----:B-----5:R-:W-:Y:S01]  /*1e700*/  FADD.FTZ R182, R33, R182 ;  /* 0x000000b621b67221 */ /* 0x020fe20000010000 */
[C---:B------:R-:W-:Y:S01]  /*1e710*/  HMMA.16816.F32 R132, R4.reuse, R30, R132 ;  /* 0x0000001e0484723c */ /* 0x040fe20000001884 */
[----:B------:R-:W5:Y:S05]  /*1e720*/  LDSM.16.MT88.4 R28, [R217+0x11800] ;  /* 0x01180000d91c783b */ /* 0x000f6a0000004200 */
[----:B------:R-:W4:Y:S01]  /*1e730*/  MUFU.EX2 R188, R191 ;  /* 0x000000bf00bc7308 */ /* 0x000f220000000800 */
[----:B------:R-:W-:Y:S01]  /*1e740*/  HMMA.16816.F32 R116, R4, R24, R116 ;  /* 0x000000180474723c */ /* 0x000fe20000001874 */
[----:B--2---:R-:W-:-:S05]  /*1e750*/  FADD.FTZ R182, R34, R182 ;  /* 0x000000b622b67221 */ /* 0x004fca0000010000 */
[----:B------:R-:W-:Y:S01]  /*1e760*/  HMMA.16816.F32 R120, R4, R26, R120 ;  /* 0x0000001a0478723c */ /* 0x000fe20000001878 */
[----:B------:R-:W-:Y:S01]  /*1e770*/  LDSM.16.MT88.4 R24, [R217+0x13800] ;  /* 0x01380000d918783b */ /* 0x000fe20000004200 */
[----:B---3--:R-:W-:-:S04]  /*1e780*/  FADD.FTZ R187, R35, R187 ;  /* 0x000000bb23bb7221 */ /* 0x008fc80000010000 */
[----:B------:R-:W-:Y:S01]  /*1e790*/  FADD.FTZ R187, R192, R187 ;  /* 0x000000bbc0bb7221 */ /* 0x000fe20000010000 */
[----:B------:R-:W-:Y:S02]  /*1e7a0*/  F2FP.F16.F32.PACK_AB R4, R33, R32 ;  /* 0x000000202104723e */ /* 0x000fe400000000ff */
[C---:B------:R-:W-:Y:S01]  /*1e7b0*/  F2FP.F16.F32.PACK_AB R6, R249.reuse, R34 ;  /* 0x00000022f906723e */ /* 0x040fe200000000ff */
[----:B----4-:R-:W-:Y:S01]  /*1e7c0*/  FADD.FTZ R187, R188, R187 ;  /* 0x000000bbbcbb7221 */ /* 0x010fe20000010000 */
[----:B------:R-:W-:Y:S01]  /*1e7d0*/  F2FP.F16.F32.PACK_AB R5, R192, R35 ;  /* 0x00000023c005723e */ /* 0x000fe200000000ff */
[----:B------:R-:W-:Y:S01]  /*1e7e0*/  FADD.FTZ R249, R249, R182 ;  /* 0x000000b6f9f97221 */ /* 0x000fe20000010000 */
[C---:B------:R-:W-:Y:S01]  /*1e7f0*/  F2FP.F16.F32.PACK_AB R7, R248.reuse, R188 ;  /* 0x000000bcf807723e */ /* 0x040fe200000000ff */
[----:B------:R-:W-:-:S06]  /*1e800*/  FADD.FTZ R248, R248, R187 ;  /* 0x000000bbf8f87221 */ /* 0x000fcc0000010000 */
[C---:B------:R-:W-:Y:S06]  /*1e810*/  HMMA.16816.F32 R160, R4.reuse, R20, R160 ;  /* 0x0000001404a0723c */ /* 0x040fec00000018a0 */
        /* <DEDUP_REMOVED lines=120> */
.L_x_3591:
[----:B-1----:R-:W-:Y:S02]  /*1efa0*/  R2UR UR4, R8 ;  /* 0x00000000080472ca */ /* 0x002fe400000e0000 */
[----:B------:R-:W-:-:S13]  /*1efb0*/  R2UR UR5, R9 ;  /* 0x00000000090572ca */ /* 0x000fda00000e0000 */
[----:B------:R-:W2:Y:S02]  /*1efc0*/  LD.E R4, desc[UR4][R10.64+0x40] ;  /* 0x000040040a047980 */ /* 0x000ea4000c101900 */
[----:B--2---:R-:W-:-:S05]  /*1efd0*/  IMAD.U32 R4, R4, -0x40, RZ ;  /* 0xffffffc004047824 */ /* 0x004fca00078e00ff */
[----:B------:R-:W-:Y:S02]  /*1efe0*/  SHF.R.S32.HI R2, RZ, 0x1f, R4 ;  /* 0x0000001fff027819 */ /* 0x000fe40000011404 */
.L_x_3592:
[----:B------:R-:W-:Y:S05]  /*1eff0*/  BSYNC B0 ;  /* 0x0000000000007941 */ /* 0x000fea0003800000 */
.L_x_3590:
        /* <DEDUP_REMOVED lines=136> */
[----:B------:R-:W-:Y:S01]  /*1f880*/  @P5 LDGSTS.E.BYPASS.LTC128B.128 [R239+0x13800], desc[UR12][R26.64+0x80] ;  /* 0x138000801aef5fae */ /* 0x000fe2000b901d4c */
        /* <DEDUP_REMOVED lines=13> */
[----:B------:R-:W-:Y:S04]  /*1f960*/  LDSM.16.M88.4 R184, [R224] ;  /* 0x00000000e0b8783b */ /* 0x000fe80000000200 */
[----:B-1----:R-:W-:Y:S04]  /*1f970*/  LDSM.16.M88.4 R16, [R223] ;  /* 0x00000000df10783b */ /* 0x002fe80000000200 */
[----:B--2---:R-:W-:Y:S04]  /*1f980*/  LDSM.16.M88.4 R4, [R225+0x8000] ;  /* 0x00800000e104783b */ /* 0x004fe80000000200 */
[----:B------:R-:W-:Y:S04]  /*1f990*/  LDSM.16.M88.4 R168, [R225+0x9000] ;  /* 0x00900000e1a8783b */ /* 0x000fe80000000200 */
[----:B---3--:R-:W1:Y:S04]  /*1f9a0*/  LDSM.16.M88.4 R28, [R226] ;  /* 0x00000000e21c783b */ /* 0x008e680000000200 */
[----:B------:R-:W2:Y:S04]  /*1f9b0*/  LDSM.16.M88.4 R20, [R225+0x9800] ;  /* 0x00980000e114783b */ /* 0x000ea80000000200 */
[----:B------:R-:W3:Y:S04]  /*1f9c0*/  LDSM.16.M88.4 R196, [R215] ;  /* 0x00000000d7c4783b */ /* 0x000ee80000000200 */
[----:B------:R-:W4:Y:S04]  /*1f9d0*/  LDSM.16.M88.4 R192, [R214] ;  /* 0x00000000d6c0783b */ /* 0x000f280000000200 */
[----:B------:R-:W5:Y:S04]  /*1f9e0*/  LDSM.16.M88.4 R188, [R213] ;  /* 0x00000000d5bc783b */ /* 0x000f680000000200 */
[----:B------:R-:W-:Y:S04]  /*1f9f0*/  LDSM.16.M88.4 R24, [R222] ;  /* 0x00000000de18783b */ /* 0x000fe80000000200 */
[----:B------:R-:W0:Y:S01]  /*1fa00*/  LDGDEPBAR ;  /* 0x00000000000079af */ /* 0x000e220000000000 */
[C---:B-1----:R-:W-:Y:S06]  /*1fa10*/  HMMA.16816.F32 R12, R28.reuse, R4, RZ ;  /* 0x000000041c0c723c */ /* 0x042fec00000018ff */
[C---:B------:R-:W-:Y:S06]  /*1fa20*/  HMMA.16816.F32 R4, R28.reuse, R6, RZ ;  /* 0x000000061c04723c */ /* 0x040fec00000018ff */
[C---:B------:R-:W-:Y:S06]  /*1fa30*/  HMMA.16816.F32 R180, R28.reuse, R176, RZ ;  /* 0x000000b01cb4723c */ /* 0x040fec00000018ff */
[----:B------:R-:W-:Y:S06]  /*1fa40*/  HMMA.16816.F32 R176, R28, R178, RZ ;  /* 0x000000b21cb0723c */ /* 0x000fec00000018ff */
[C---:B------:R-:W-:Y:S06]  /*1fa50*/  HMMA.16816.F32 R12, R184.reuse, R16, R12 ;  /* 0x00000010b80c723c */ /* 0x040fec000000180c */
[----:B------:R-:W-:Y:S01]  /*1fa60*/  HMMA.16816.F32 R4, R184, R18, R4 ;  /* 0x00000012b804723c */ /* 0x000fe20000001804 */
[----:B------:R-:W1:Y:S05]  /*1fa70*/  LDSM.16.M88.4 R16, [R219+0x8800] ;  /* 0x00880000db10783b */ /* 0x000e6a0000000200 */
[C---:B------:R-:W-:Y:S06]  /*1fa80*/  HMMA.16816.F32 R172, R28.reuse, R168, RZ ;  /* 0x000000a81cac723c */ /* 0x040fec00000018ff */
[C---:B------:R-:W-:Y:S06]  /*1fa90*/  HMMA.16816.F32 R168, R28.reuse, R170, RZ ;  /* 0x000000aa1ca8723c */ /* 0x040fec00000018ff */
[C---:B--2---:R-:W-:Y:S06]  /*1faa0*/  HMMA.16816.F32 R32, R28.reuse, R20, RZ ;  /* 0x000000141c20723c */ /* 0x044fec00000018ff */
[----:B------:R-:W-:Y:S01]  /*1fab0*/  HMMA.16816.F32 R28, R28, R22, RZ ;  /* 0x000000161c1c723c */ /* 0x000fe200000018ff */
[----:B------:R-:W2:Y:S05]  /*1fac0*/  LDSM.16.M88.4 R20, [R219+0x8000] ;  /* 0x00800000db14783b */ /* 0x000eaa0000000200 */
[C---:B---3--:R-:W-:Y:S06]  /*1fad0*/  HMMA.16816.F32 R180, R184.reuse, R196, R180 ;  /* 0x000000c4b8b4723c */ /* 0x048fec00000018b4 */
        /* <DEDUP_REMOVED lines=8> */
[----:B------:R-:W-:Y:S01]  /*1fb60*/  LDSM.16.M88.4 R184, [R221] ;  /* 0x00000000ddb8783b */ /* 0x000fe20000000200 */
[C---:B-1----:R-:W-:Y:S06]  /*1fb70*/  HMMA.16816.F32 R180, R24.reuse, R16, R180 ;  /* 0x0000001018b4723c */ /* 0x042fec00000018b4 */
[C---:B------:R-:W-:Y:S01]  /*1fb80*/  HMMA.16816.F32 R176, R24.reuse, R18, R176 ;  /* 0x0000001218b0723c */ /* 0x040fe200000018b0 */
[----:B------:R-:W1:Y:S05]  /*1fb90*/  LDSM.16.M88.4 R16, [R212+0x800] ;  /* 0x00080000d410783b */ /* 0x000e6a0000000200 */
[C---:B--2---:R-:W-:Y:S06]  /*1fba0*/  HMMA.16816.F32 R12, R24.reuse, R20, R12 ;  /* 0x00000014180c723c */ /* 0x044fec000000180c */
[C---:B------:R-:W-:Y:S01]  /*1fbb0*/  HMMA.16816.F32 R4, R24.reuse, R22, R4 ;  /* 0x000000161804723c */ /* 0x040fe20000001804 */
[----:B------:R-:W2:Y:S05]  /*1fbc0*/  LDSM.16.M88.4 R20, [R212] ;  /* 0x00000000d414783b */ /* 0x000eaa0000000200 */
[C---:B---3--:R-:W-:Y:S06]  /*1fbd0*/  HMMA.16816.F32 R172, R24.reuse, R192, R172 ;  /* 0x000000c018ac723c */ /* 0x048fec00000018ac */
[C---:B------:R-:W-:Y:S01]  /*1fbe0*/  HMMA.16816.F32 R168, R24.reuse, R194, R168 ;  /* 0x000000c218a8723c */ /* 0x040fe200000018a8 */
[----:B------:R-:W-:Y:S05]  /*1fbf0*/  LDSM.16.M88.4 R192, [R226+0x2000] ;  /* 0x00200000e2c0783b */ /* 0x000fea0000000200 */
[C---:B----4-:R-:W-:Y:S06]  /*1fc00*/  HMMA.16816.F32 R32, R24.reuse, R188, R32 ;  /* 0x000000bc1820723c */ /* 0x050fec0000001820 */
[----:B------:R-:W-:Y:S01]  /*1fc10*/  HMMA.16816.F32 R28, R24, R190, R28 ;  /* 0x000000be181c723c */ /* 0x000fe2000000181c */
[----:B------:R-:W3:Y:S04]  /*1fc20*/  LDSM.16.M88.4 R24, [R225+0xa000] ;  /* 0x00a00000e118783b */ /* 0x000ee80000000200 */
[----:B------:R-:W-:Y:S01]  /*1fc30*/  LDSM.16.M88.4 R188, [R212+0x1800] ;  /* 0x00180000d4bc783b */ /* 0x000fe20000000200 */
        /* <DEDUP_REMOVED lines=8> */
[----:B------:R-:W4:Y:S05]  /*1fcc0*/  LDSM.16.M88.4 R196, [R225+0xb800] ;  /* 0x00b80000e1c4783b */ /* 0x000f2a0000000200 */
[C---:B---3--:R-:W-:Y:S06]  /*1fcd0*/  HMMA.16816.F32 R12, R192.reuse, R24, R12 ;  /* 0x00000018c00c723c */ /* 0x048fec000000180c */
[C---:B------:R-:W-:Y:S01]  /*1fce0*/  HMMA.16816.F32 R4, R192.reuse, R26, R4 ;  /* 0x0000001ac004723c */ /* 0x040fe20000001804 */
[----:B------:R-:W-:Y:S05]  /*1fcf0*/  LDSM.16.M88.4 R24, [R209] ;  /* 0x00000000d118783b */ /* 0x000fea0000000200 */
[C---:B-1----:R-:W-:Y:S06]  /*1fd00*/  HMMA.16816.F32 R172, R192.reuse, R16, R172 ;  /* 0x00000010c0ac723c */ /* 0x042fec00000018ac */
[----:B------:R-:W-:Y:S01]  /*1fd10*/  HMMA.16816.F32 R168, R192, R18, R168 ;  /* 0x00000012c0a8723c */ /* 0x000fe200000018a8 */
[----:B------:R-:W1:Y:S05]  /*1fd20*/  LDSM.16.M88.4 R16, [R224+0x2000] ;  /* 0x00200000e010783b */ /* 0x000e6a0000000200 */
[C---:B------:R-:W-:Y:S06]  /*1fd30*/  HMMA.16816.F32 R32, R184.reuse, R188, R32 ;  /* 0x000000bcb820723c */ /* 0x040fec0000001820 */
[----:B------:R-:W-:Y:S01]  /*1fd40*/  HMMA.16816.F32 R28, R184, R190, R28 ;  /* 0x000000beb81c723c */ /* 0x000fe2000000181c */
[----:B------:R-:W3:Y:S04]  /*1fd50*/  LDSM.16.M88.4 R188, [R211] ;  /* 0x00000000d3bc783b */ /* 0x000ee80000000200 */
[----:B------:R-:W5:Y:S01]  /*1fd60*/  LDSM.16.M88.4 R184, [R210] ;  /* 0x00000000d2b8783b */ /* 0x000f620000000200 */
[C---:B--2---:R-:W-:Y:S06]  /*1fd70*/  HMMA.16816.F32 R180, R192.reuse, R20, R180 ;  /* 0x00000014c0b4723c */ /* 0x044fec00000018b4 */
[C---:B------:R-:W-:Y:S01]  /*1fd80*/  HMMA.16816.F32 R176, R192.reuse, R22, R176 ;  /* 0x00000016c0b0723c */ /* 0x040fe200000018b0 */
[----:B------:R-:W2:Y:S05]  /*1fd90*/  LDSM.16.M88.4 R20, [R208] ;  /* 0x00000000d014783b */ /* 0x000eaa0000000200 */
[C---:B----4-:R-:W-:Y:S06]  /*1fda0*/  HMMA.16816.F32 R32, R192.reuse, R196, R32 ;  /* 0x000000c4c020723c */ /* 0x050fec0000001820 */
[----:B------:R-:W-:Y:S01]  /*1fdb0*/  HMMA.16816.F32 R28, R192, R198, R28 ;  /* 0x000000c6c01c723c */ /* 0x000fe2000000181c */
[----:B------:R-:W-:Y:S04]  /*1fdc0*/  LDSM.16.M88.4 R192, [R219+0xa800] ;  /* 0x00a80000dbc0783b */ /* 0x000fe80000000200 */
[----:B------:R-:W-:Y:S01]  /*1fdd0*/  LDSM.16.M88.4 R196, [R219+0xa000] ;  /* 0x00a00000dbc4783b */ /* 0x000fe20000000200 */
[C---:B-1----:R-:W-:Y:S06]  /*1fde0*/  HMMA.16816.F32 R172, R16.reuse, R24, R172 ;  /* 0x0000001810ac723c */ /* 0x042fec00000018ac */
[C---:B------:R-:W-:Y:S01]  /*1fdf0*/  HMMA.16816.F32 R168, R16.reuse, R26, R168 ;  /* 0x0000001a10a8723c */ /* 0x040fe200000018a8 */
[----:B------:R-:W1:Y:S05]  /*1fe00*/  LDSM.16.M88.4 R24, [R222+0x2000] ;  /* 0x00200000de18783b */ /* 0x000e6a0000000200 */
[C---:B---3--:R-:W-:Y:S06]  /*1fe10*/  HMMA.16816.F32 R12, R16.reuse, R188, R12 ;  /* 0x000000bc100c723c */ /* 0x048fec000000180c */
[C---:B------:R-:W-:Y:S01]  /*1fe20*/  HMMA.16816.F32 R4, R16.reuse, R190, R4 ;  /* 0x000000be1004723c */ /* 0x040fe20000001804 */
[----:B------:R-:W3:Y:S05]  /*1fe30*/  LDSM.16.M88.4 R188, [R219+0xb000] ;  /* 0x00b00000dbbc783b */ /* 0x000eea0000000200 */
[C---:B-----5:R-:W-:Y:S06]  /*1fe40*/  HMMA.16816.F32 R180, R16.reuse, R184, R180 ;  /* 0x000000b810b4723c */ /* 0x060fec00000018b4 */
[C---:B------:R-:W-:Y:S01]  /*1fe50*/  HMMA.16816.F32 R176, R16.reuse, R186, R176 ;  /* 0x000000ba10b0723c */ /* 0x040fe200000018b0 */
[----:B------:R-:W4:Y:S05]  /*1fe60*/  LDSM.16.M88.4 R184, [R219+0xb800] ;  /* 0x00b80000dbb8783b */ /* 0x000f2a0000000200 */
[C---:B--2---:R-:W-:Y:S06]  /*1fe70*/  HMMA.16816.F32 R32, R16.reuse, R20, R32 ;  /* 0x000000141020723c */ /* 0x044fec0000001820 */
[----:B------:R-:W-:Y:S01]  /*1fe80*/  HMMA.16816.F32 R28, R16, R22, R28 ;  /* 0x00000016101c723c */ /* 0x000fe2000000181c */
[----:B------:R-:W-:Y:S04]  /*1fe90*/  LDSM.16.M88.4 R20, [R221+0x2000] ;  /* 0x00200000dd14783b */ /* 0x000fe80000000200 */
[----:B------:R-:W2:Y:S01]  /*1fea0*/  LDSM.16.M88.4 R16, [R212+0x2000] ;  /* 0x00200000d410783b */ /* 0x000ea20000000200 */
        /* <DEDUP_REMOVED lines=16> */
[C---:B-1----:R-:W-:Y:S06]  /*1ffb0*/  HMMA.16816.F32 R180, R20.reuse, R192, R180 ;  /* 0x000000c014b4723c */ /* 0x042fec00000018b4 */
[C---:B------:R-:W-:Y:S01]  /*1ffc0*/  HMMA.16816.F32 R176, R20.reuse, R194, R176 ;  /* 0x000000c214b0723c */ /* 0x040fe200000018b0 */
[----:B------:R-:W1:Y:S05]  /*1ffd0*/  LDSM.16.M88.4 R192, [R225+0xd000] ;  /* 0x00d00000e1c0783b */ /* 0x000e6a0000000200 */
[C---:B---3--:R-:W-:Y:S06]  /*1ffe0*/  HMMA.16816.F32 R172, R20.reuse, R188, R172 ;  /* 0x000000bc14ac723c */ /* 0x048fec00000018ac */
[C---:B------:R-:W-:Y:S01]  /*1fff0*/  HMMA.16816.F32 R168, R20.reuse, R190, R168 ;  /* 0x000000be14a8723c */ /* 0x040fe200000018a8 */
[----:B------:R-:W-:Y:S05]  /*20000*/  LDSM.16.M88.4 R188, [R224+0x4000] ;  /* 0x00400000e0bc783b */ /* 0x000fea0000000200 */
[C---:B----4-:R-:W-:Y:S06]  /*20010*/  HMMA.16816.F32 R32, R20.reuse, R184, R32 ;  /* 0x000000b81420723c */ /* 0x050fec0000001820 */
[----:B------:R-:W-:Y:S01]  /*20020*/  HMMA.16816.F32 R28, R20, R186, R28 ;  /* 0x000000ba141c723c */ /* 0x000fe2000000181c */
[----:B------:R-:W3:Y:S04]  /*20030*/  LDSM.16.M88.4 R184, [R225+0xd800] ;  /* 0x00d80000e1b8783b */ /* 0x000ee80000000200 */
[----:B------:R-:W4:Y:S01]  /*20040*/  LDSM.16.M88.4 R20, [R207] ;  /* 0x00000000cf14783b */ /* 0x000f220000000200 */
[C---:B--2---:R-:W-:Y:S06]  /*20050*/  HMMA.16816.F32 R12, R24.reuse, R16, R12 ;  /* 0x00000010180c723c */ /* 0x044fec000000180c */
[C---:B------:R-:W-:Y:S01]  /*20060*/  HMMA.16816.F32 R4, R24.reuse, R18, R4 ;  /* 0x000000121804723c */ /* 0x040fe20000001804 */
[----:B------:R-:W2:Y:S05]  /*20070*/  LDSM.16.M88.4 R16, [R206] ;  /* 0x00000000ce10783b */ /* 0x000eaa0000000200 */
[C---:B-1----:R-:W-:Y:S06]  /*20080*/  HMMA.16816.F32 R172, R24.reuse, R192, R172 ;  /* 0x000000c018ac723c */ /* 0x042fec00000018ac */
[C---:B------:R-:W-:Y:S01]  /*20090*/  HMMA.16816.F32 R168, R24.reuse, R194, R168 ;  /* 0x000000c218a8723c */ /* 0x040fe200000018a8 */
[----:B------:R-:W1:Y:S05]  /*200a0*/  LDSM.16.M88.4 R192, [R204] ;  /* 0x00000000ccc0783b */ /* 0x000e6a0000000200 */
[C---:B------:R-:W-:Y:S06]  /*200b0*/  HMMA.16816.F32 R180, R24.reuse, R196, R180 ;  /* 0x000000c418b4723c */ /* 0x040fec00000018b4 */
[C---:B------:R-:W-:Y:S01]  /*200c0*/  HMMA.16816.F32 R176, R24.reuse, R198, R176 ;  /* 0x000000c618b0723c */ /* 0x040fe200000018b0 */
[----:B------:R-:W5:Y:S05]  /*200d0*/  LDSM.16.M88.4 R196, [R205] ;  /* 0x00000000cdc4783b */ /* 0x000f6a0000000200 */
[C---:B---3--:R-:W-:Y:S06]  /*200e0*/  HMMA.16816.F32 R32, R24.reuse, R184, R32 ;  /* 0x000000b81820723c */ /* 0x048fec0000001820 */
[----:B------:R-:W-:Y:S01]  /*200f0*/  HMMA.16816.F32 R28, R24, R186, R28 ;  /* 0x000000ba181c723c */ /* 0x000fe2000000181c */
[----:B------:R-:W-:Y:S04]  /*20100*/  LDSM.16.M88.4 R184, [R222+0x4000] ;  /* 0x00400000deb8783b */ /* 0x000fe80000000200 */
[----:B------:R-:W3:Y:S01]  /*20110*/  LDSM.16.M88.4 R24, [R219+0xc000] ;  /* 0x00c00000db18783b */ /* 0x000ee20000000200 */
[C---:B----4-:R-:W-:Y:S06]  /*20120*/  HMMA.16816.F32 R12, R188.reuse, R20, R12 ;  /* 0x00000014bc0c723c */ /* 0x050fec000000180c */
[C---:B------:R-:W-:Y:S01]  /*20130*/  HMMA.16816.F32 R4, R188.reuse, R22, R4 ;  /* 0x00000016bc04723c */ /* 0x040fe20000001804 */
[----:B------:R-:W4:Y:S05]  /*20140*/  LDSM.16.M88.4 R20, [R219+0xc800] ;  /* 0x00c80000db14783b */ /* 0x000f2a0000000200 */
[C---:B--2---:R-:W-:Y:S06]  /*20150*/  HMMA.16816.F32 R180, R188.reuse, R16, R180 ;  /* 0x00000010bcb4723c */ /* 0x044fec00000018b4 */
[C---:B------:R-:W-:Y:S01]  /*20160*/  HMMA.16816.F32 R176, R188.reuse, R18, R176 ;  /* 0x00000012bcb0723c */ /* 0x040fe200000018b0 */
[----:B------:R-:W2:Y:S05]  /*20170*/  LDSM.16.M88.4 R16, [R219+0xd000] ;  /* 0x00d00000db10783b */ /* 0x000eaa0000000200 */
[C---:B-1----:R-:W-:Y:S06]  /*20180*/  HMMA.16816.F32 R32, R188.reuse, R192, R32 ;  /* 0x000000c0bc20723c */ /* 0x042fec0000001820 */
[C---:B------:R-:W-:Y:S01]  /*20190*/  HMMA.16816.F32 R28, R188.reuse, R194, R28 ;  /* 0x000000c2bc1c723c */ /* 0x040fe2000000181c */
[----:B------:R-:W1:Y:S05]  /*201a0*/  LDSM.16.M88.4 R192, [R219+0xd800] ;  /* 0x00d80000dbc0783b */ /* 0x000e6a0000000200 */
[C---:B-----5:R-:W-:Y:S06]  /*201b0*/  HMMA.16816.F32 R172, R188.reuse, R196, R172 ;  /* 0x000000c4bcac723c */ /* 0x060fec00000018ac */
[----:B------:R-:W-:Y:S01]  /*201c0*/  HMMA.16816.F32 R168, R188, R198, R168 ;  /* 0x000000c6bca8723c */ /* 0x000fe200000018a8 */
[----:B------:R-:W-:Y:S04]  /*201d0*/  LDSM.16.M88.4 R188, [R212+0x4000] ;  /* 0x00400000d4bc783b */ /* 0x000fe80000000200 */
        /* <DEDUP_REMOVED lines=10> */
[C---:B-1----:R-:W-:Y:S06]  /*20280*/  HMMA.16816.F32 R32, R184.reuse, R192, R32 ;  /* 0x000000c0b820723c */ /* 0x042fec0000001820 */
[----:B------:R-:W-:Y:S01]  /*20290*/  HMMA.16816.F32 R28, R184, R194, R28 ;  /* 0x000000c2b81c723c */ /* 0x000fe2000000181c */
[----:B------:R-:W1:Y:S04]  /*202a0*/  LDSM.16.M88.4 R184, [R212+0x5800] ;  /* 0x00580000d4b8783b */ /* 0x000e680000000200 */
[----:B------:R-:W-:Y:S01]  /*202b0*/  LDSM.16.M88.4 R192, [R203] ;  /* 0x00000000cbc0783b */ /* 0x000fe20000000200 */
[C---:B---3--:R-:W-:Y:S06]  /*202c0*/  HMMA.16816.F32 R12, R24.reuse, R188, R12 ;  /* 0x000000bc180c723c */ /* 0x048fec000000180c */
[C---:B------:R-:W-:Y:S01]  /*202d0*/  HMMA.16816.F32 R4, R24.reuse, R190, R4 ;  /* 0x000000be1804723c */ /* 0x040fe20000001804 */
[----:B------:R-:W-:Y:S05]  /*202e0*/  LDSM.16.M88.4 R188, [R225+0xe000] ;  /* 0x00e00000e1bc783b */ /* 0x000fea0000000200 */
[C---:B----4-:R-:W-:Y:S06]  /*202f0*/  HMMA.16816.F32 R180, R24.reuse, R20, R180 ;  /* 0x0000001418b4723c */ /* 0x050fec00000018b4 */
[C---:B------:R-:W-:Y:S01]  /*20300*/  HMMA.16816.F32 R176, R24.reuse, R22, R176 ;  /* 0x0000001618b0723c */ /* 0x040fe200000018b0 */
[----:B------:R-:W-:Y:S05]  /*20310*/  LDSM.16.M88.4 R20, [R225+0xe800] ;  /* 0x00e80000e114783b */ /* 0x000fea0000000200 */
[C---:B--2---:R-:W-:Y:S06]  /*20320*/  HMMA.16816.F32 R172, R24.reuse, R16, R172 ;  /* 0x0000001018ac723c */ /* 0x044fec00000018ac */
        /* <DEDUP_REMOVED lines=142> */
[----:B------:R-:W-:Y:S01]  /*20c10*/  ISETP.GE.OR P6, PT, R13, R245, !P6 ;  /* 0x000000f50d00720c */ /* 0x000fe200077c6670 */
[----:B------:R-:W-:Y:S01]  /*20c20*/  VIADD R165, R165, 0x39 ;  /* 0x00000039a5a57836 */ /* 0x000fe20000000000 */
[----:B------:R-:W-:Y:S02]  /*20c30*/  FSEL R186, R32, -INF , !P2 ;  /* 0xff80000020ba7808 */ /* 0x000fe40005000000 */
[----:B------:R-:W-:Y:S02]  /*20c40*/  FSEL R185, R33, -INF , !P6 ;  /* 0xff80000021b97808 */ /* 0x000fe40007000000 */
[----:B------:R-:W-:Y:S02]  /*20c50*/  ISETP.GE.AND P6, PT, R12, R244, PT ;  /* 0x000000f40c00720c */ /* 0x000fe40003fc6270 */
[----:B------:R-:W-:-:S02]  /*20c60*/  FSEL R178, R34, -INF , !P1 ;  /* 0xff80000022b27808 */ /* 0x000fc40004800000 */
[C---:B------:R-:W-:Y:S02]  /*20c70*/  ISETP.GE.OR P6, PT, R12.reuse, R247, !P6 ;  /* 0x000000f70c00720c */ /* 0x040fe400077c6670 */
[C---:B------:R-:W-:Y:S02]  /*20c80*/  ISETP.GE.AND P2, PT, R13.reuse, R244, PT ;  /* 0x000000f40d00720c */ /* 0x040fe40003f46270 */
[----:B------:R-:W-:Y:S02]  /*20c90*/  ISETP.GE.AND P1, PT, R12, R246, PT ;  /* 0x000000f60c00720c */ /* 0x000fe40003f26270 */
[----:B------:R-:W-:Y:S02]  /*20ca0*/  FSEL R174, R30, -INF , !P6 ;  /* 0xff8000001eae7808 */ /* 0x000fe40007000000 */
[----:B------:R-:W-:Y:S02]  /*20cb0*/  ISETP.GT.AND P6, PT, R242, R231, PT ;  /* 0x000000e7f200720c */ /* 0x000fe40003fc4270 */
[----:B------:R-:W-:-:S02]  /*20cc0*/  ISETP.GE.OR P2, PT, R13, R247, !P2 ;  /* 0x000000f70d00720c */ /* 0x000fc40005746670 */
[-C--:B------:R-:W-:Y:S02]  /*20cd0*/  ISETP.GE.OR P1, PT, R12, R245.reuse, !P1 ;  /* 0x000000f50c00720c */ /* 0x080fe40004f26670 */
[----:B------:R-:W-:Y:S02]  /*20ce0*/  FSEL R177, R35, -INF , !P2 ;  /* 0xff80000023b17808 */ /* 0x000fe40005000000 */
[----:B------:R-:W-:Y:S02]  /*20cf0*/  FSEL R183, R28, -INF , !P1 ;  /* 0xff8000001cb77808 */ /* 0x000fe40004800000 */
[C---:B------:R-:W-:Y:S02]  /*20d00*/  ISETP.GE.AND P2, PT, R165.reuse, R246, PT ;  /* 0x000000f6a500720c */ /* 0x040fe40003f46270 */
[C---:B------:R-:W-:Y:S02]  /*20d10*/  ISETP.GE.AND P1, PT, R165.reuse, R244, PT ;  /* 0x000000f4a500720c */ /* 0x040fe40003f26270 */
[----:B------:R-:W-:-:S02]  /*20d20*/  ISETP.GE.OR P2, PT, R165, R245, !P2 ;  /* 0x000000f5a500720c */ /* 0x000fc40005746670 */
[----:B------:R-:W-:Y:S02]  /*20d30*/  ISETP.GE.OR P1, PT, R165, R247, !P1 ;  /* 0x000000f7a500720c */ /* 0x000fe40004f26670 */
        /* <DEDUP_REMOVED lines=76> */
.L_x_3596:
[----:B------:R-:W-:Y:S02]  /*21200*/  R2UR UR4, R8 ;  /* 0x00000000080472ca */ /* 0x000fe400000e0000 */
[----:B------:R-:W-:-:S13]  /*21210*/  R2UR UR5, R9 ;  /* 0x00000000090572ca */ /* 0x000fda00000e0000 */
[----:B------:R-:W2:Y:S02]  /*21220*/  LD.E R19, desc[UR4][R10.64+0x38] ;  /* 0x000038040a137980 */ /* 0x000ea4000c101900 */
[----:B--2---:R-:W-:-:S05]  /*21230*/  IMAD.U32 R19, R19, -0x40, RZ ;  /* 0xffffffc013137824 */ /* 0x004fca00078e00ff */
[----:B------:R-:W-:Y:S02]  /*21240*/  SHF.R.S32.HI R18, RZ, 0x1f, R19 ;  /* 0x0000001fff127819 */ /* 0x000fe40000011413 */
.L_x_3597:
[----:B------:R-:W-:Y:S05]  /*21250*/  BSYNC B0 ;  /* 0x0000000000007941 */ /* 0x000fea0003800000 */
.L_x_3595:
[C---:B------:R-:W-:Y:S01]  /*21260*/  @P5 IADD3 R13, P0, R19.reuse, R229, RZ ;  /* 0x000000e5130d5210 */ /* 0x040fe20007f1e0ff */
[----:B------:R-:W-:Y:S01]  /*21270*/  STL.64 [R1+0x10], R4 ;  /* 0x0000100401007387 */ /* 0x000fe20000100a00 */
[-C--:B------:R-:W-:Y:S02]  /*21280*/  LEA R28, P1, R19, R233.reuse, 0x1 ;  /* 0x000000e9131c7211 */ /* 0x080fe400078208ff */
[----:B------:R-:W-:Y:S01]  /*21290*/  LOP3.LUT R15, R243, 0x1, RZ, 0xc0, !PT ;  /* 0x00000001f30f7812 */ /* 0x000fe200078ec0ff */
[----:B------:R-:W-:Y:S01]  /*212a0*/  @P5 IMAD.X R12, R18, 0x1, R230, P0 ;  /* 0x00000001120c5824 */ /* 0x000fe200000e06e6 */
[----:B------:R-:W-:Y:S01]  /*212b0*/  LEA.HI.X R29, R19, R232, R18, 0x1, P1 ;  /* 0x000000e8131d7211 */ /* 0x000fe200008f0c12 */
[----:B------:R1:W-:Y:S01]  /*212c0*/  STL.64 [R1+0x8], R2 ;  /* 0x0000080201007387 */ /* 0x0003e20000100a00 */
        /* <DEDUP_REMOVED lines=25> */
[----:B-1----:R-:W-:Y:S02]  /*21460*/  @!P2 LEA R2, P1, R12, R233, 0x1 ;  /* 0x000000e90c02a211 */ /* 0x002fe400078208ff */
[----:B------:R-:W-:Y:S01]  /*21470*/  @!P2 R2UR UR5, R9 ;  /* 0x000000000905a2ca */ /* 0x000fe200000e0000 */
[----:B------:R-:W-:Y:S01]  /*21480*/  @!P2 IMAD.X R18, R18, 0x1, R230, P0 ;  /* 0x000000011212a824 */ /* 0x000fe200000e06e6 */
[----:B------:R-:W-:-:S02]  /*21490*/  @!P2 LEA.HI.X R3, R12, R232, R14, 0x1, P1 ;  /* 0x000000e80c03a211 */ /* 0x000fc400008f0c0e */
[CC--:B------:R-:W-:Y:S02]  /*214a0*/  @P4 LEA R168, P1, R12.reuse, R233.reuse, 0x1 ;  /* 0x000000e90ca84211 */ /* 0x0c0fe400078208ff */
[CC--:B------:R-:W-:Y:S02]  /*214b0*/  @P5 LEA R170, P0, R12.reuse, R233.reuse, 0x1 ;  /* 0x000000e90caa5211 */ /* 0x0c0fe400078008ff */
[CCC-:B------:R-:W-:Y:S02]  /*214c0*/  @P4 LEA.HI.X R169, R12.reuse, R232.reuse, R14.reuse, 0x1, P1 ;  /* 0x000000e80ca94211 */ /* 0x1c0fe400008f0c0e */
[-C--:B------:R-:W-:Y:S02]  /*214d0*/  @!P2 LEA R4, P1, R19, R233.reuse, 0x1 ;  /* 0x000000e91304a211 */ /* 0x080fe400078208ff */
        /* <DEDUP_REMOVED lines=10> */
[----:B------:R-:W-:Y:S02]  /*21580*/  IMAD.MOV.U32 R14, RZ, RZ, R2 ;  /* 0x000000ffff0e7224 */ /* 0x000fe400078e0002 */
[----:B------:R-:W-:Y:S02]  /*21590*/  IMAD.MOV.U32 R15, RZ, RZ, R3 ;  /* 0x000000ffff0f7224 */ /* 0x000fe400078e0003 */
[----:B------:R-:W5:Y:S01]  /*215a0*/  LDL.LU.64 R2, [R1+0x8] ;  /* 0x0000080001027983 */ /* 0x000f620000300a00 */
[----:B------:R-:W-:-:S02]  /*215b0*/  @P5 R2UR UR14, R8 ;  /* 0x00000000080e52ca */ /* 0x000fc400000e0000 */
[C---:B------:R-:W-:Y:S01]  /*215c0*/  @P5 R2UR UR15, R9.reuse ;  /* 0x00000000090f52ca */ /* 0x040fe200000e0000 */
[----:B------:R1:W-:Y:S01]  /*215d0*/  @P2 STS.128 [R239+0x8000], RZ ;  /* 0x008000ffef002388 */ /* 0x0003e20000000c00 */
[C---:B------:R-:W-:Y:S02]  /*215e0*/  @P4 R2UR UR12, R8.reuse ;  /* 0x00000000080c42ca */ /* 0x040fe400000e0000 */
[C---:B------:R-:W-:Y:S02]  /*215f0*/  @P4 R2UR UR13, R9.reuse ;  /* 0x00000000090d42ca */ /* 0x040fe400000e0000 */
[C---:B------:R-:W-:Y:S02]  /*21600*/  @P3 R2UR UR10, R8.reuse ;  /* 0x00000000080a32ca */ /* 0x040fe400000e0000 */
[----:B------:R-:W-:Y:S02]  /*21610*/  @P3 R2UR UR11, R9 ;  /* 0x00000000090b32ca */ /* 0x000fe400000e0000 */
[----:B------:R-:W-:-:S02]  /*21620*/  @P3 R2UR UR16, R8 ;  /* 0x00000000081032ca */ /* 0x000fc400000e0000 */
[----:B------:R-:W-:Y:S02]  /*21630*/  @P3 R2UR UR17, R9 ;  /* 0x00000000091132ca */ /* 0x000fe400000e0000 */
[----:B--2---:R-:W-:Y:S01]  /*21640*/  @!P2 LEA.HI.X R13, R19, R232, R18, 0x1, P1 ;  /* 0x000000e8130da211 */ /* 0x004fe200008f0c12 */
[----:B------:R-:W-:Y:S02]  /*21650*/  IMAD.MOV.U32 R232, RZ, RZ, R12 ;  /* 0x000000ffffe87224 */ /* 0x000fe400078e000c */
[----:B------:R-:W-:Y:S02]  /*21660*/  @P5 IMAD.MOV.U32 R12, RZ, RZ, R28 ;  /* 0x000000ffff0c5224 */ /* 0x000fe400078e001c */
        /* <DEDUP_REMOVED lines=104> */
.L_x_3594:
[----:B------:R-:W-:Y:S05]  /*21cf0*/  BSYNC B1 ;  /* 0x0000000000017941 */ /* 0x000fea0003800000 */
.L_x_3593:
[----:B------:R-:W-:Y:S01]  /*21d00*/  R2UR UR4, R8 ;  /* 0x00000000080472ca */ /* 0x000fe200000e0000 */
[----:B-1----:R-:W-:Y:S01]  /*21d10*/  LDSM.16.MT88.4 R12, [R218+0x10000] ;  /* 0x01000000da0c783b */ /* 0x002fe20000004200 */
[----:B------:R-:W-:-:S03]  /*21d20*/  R2UR UR5, R9 ;  /* 0x00000000090572ca */ /* 0x000fc600000e0000 */
[----:B------:R-:W-:Y:S04]  /*21d30*/  LDSM.16.MT88.4 R20, [R216+0x10000] ;  /* 0x01000000d814783b */ /* 0x000fe80000004200 */
[----:B------:R-:W-:Y:S04]  /*21d40*/  LDSM.16.MT88.4 R24, [R217+0x10800] ;  /* 0x01080000d918783b */ /* 0x000fe80000004200 */
[----:B------:R-:W-:Y:S04]  /*21d50*/  LDSM.16.MT88.4 R32, [R218+0x10800] ;  /* 0x01080000da20783b */ /* 0x000fe80000004200 */
[----:B------:R1:W2:Y:S04]  /*21d60*/  LD.E R176, desc[UR4][R10.64+0xdc] ;  /* 0x0000dc040ab07980 */ /* 0x0002a8000c101900 */
[----:B------:R-:W-:Y:S01]  /*21d70*/  LDSM.16.MT88.4 R28, [R220+0x10800] ;  /* 0x01080000dc1c783b */ /* 0x000fe20000004200 */
[----:B-1----:R-:W-:-:S02]  /*21d80*/  FMNMX.FTZ R11, R164, R16, !PT ;  /* 0x00000010a40b7209 */ /* 0x002fc40007810000 */
[----:B-----5:R-:W-:Y:S02]  /*21d90*/  FMNMX.FTZ R10, R3, R0, !PT ;  /* 0x00000000030a7209 */ /* 0x020fe40007810000 */
        /* <DEDUP_REMOVED lines=40> */
[----:B------:R-:W-:-:S02]  /*22020*/  FSETP.NEU.FTZ.AND P0, PT, R168, -INF , PT ;  /* 0xff800000a800780b */ /* 0x000fc40003f1d000 */
[----:B------:R-:W-:-:S05]  /*22030*/  FSEL R172, R169, RZ, P1 ;  /* 0x000000ffa9ac7208 */ /* 0x000fca0000800000 */
[----:B------:R-:W-:Y:S01]  /*22040*/  FADD.FTZ R172, R164, -R172 ;  /* 0x800000aca4ac7221 */ /* 0x000fe20000010000 */
[C---:B--2---:R-:W-:Y:S01]  /*22050*/  FMUL.FTZ R184, R176.reuse, R169 ;  /* 0x000000a9b0b87220 */ /* 0x044fe20000410000 */
[C---:B------:R-:W-:Y:S02]  /*22060*/  FMUL.FTZ R175, R176.reuse, R168 ;  /* 0x000000a8b0af7220 */ /* 0x040fe40000410000 */
[----:B------:R-:W-:Y:S02]  /*22070*/  FMUL.FTZ R172, R176, R172 ;  /* 0x000000acb0ac7220 */ /* 0x000fe40000410000 */
[----:B------:R-:W-:Y:S02]  /*22080*/  FSEL R184, R184, RZ, P1 ;  /* 0x000000ffb8b87208 */ /* 0x000fe40000800000 */
[----:B------:R-:W-:Y:S02]  /*22090*/  FSEL R175, R175, RZ, P0 ;  /* 0x000000ffafaf7208 */ /* 0x000fe40000000000 */
[----:B------:R-:W1:Y:S01]  /*220a0*/  MUFU.EX2 R172, R172 ;  /* 0x000000ac00ac7308 */ /* 0x000e620000000800 */
[-CC-:B------:R-:W-:Y:S01]  /*220b0*/  FFMA.FTZ R166, R4, R176.reuse, -R184.reuse ;  /* 0x000000b004a67223 */ /* 0x180fe200000108b8 */
[----:B------:R-:W-:Y:S01]  /*220c0*/  FSEL R4, R168, RZ, P0 ;  /* 0x000000ffa8047208 */ /* 0x000fe20000000000 */
[-CC-:B------:R-:W-:Y:S01]  /*220d0*/  FFMA.FTZ R167, R2, R176.reuse, -R184.reuse ;  /* 0x000000b002a77223 */ /* 0x180fe200000108b8 */
[-CC-:B------:R-:W-:Y:S01]  /*220e0*/  FFMA.FTZ R2, R0, R176.reuse, -R175.reuse ;  /* 0x000000b000027223 */ /* 0x180fe200000108af */
[-C--:B------:R-:W-:Y:S01]  /*220f0*/  FFMA.FTZ R171, R16, R176.reuse, -R184 ;  /* 0x000000b010ab7223 */ /* 0x080fe200000108b8 */
[-CC-:B------:R-:W-:Y:S01]  /*22100*/  FFMA.FTZ R0, R17, R176.reuse, -R175.reuse ;  /* 0x000000b011007223 */ /* 0x180fe200000108af */
[----:B------:R-:W-:Y:S01]  /*22110*/  FADD.FTZ R3, R3, -R4 ;  /* 0x8000000403037221 */ /* 0x000fe20000010000 */
[----:B------:R-:W2:Y:S01]  /*22120*/  LDSM.16.MT88.4 R16, [R220+0x10000] ;  /* 0x01000000dc10783b */ /* 0x000ea20000004200 */
[-CC-:B------:R-:W-:Y:S01]  /*22130*/  FFMA.FTZ R165, R5, R176.reuse, -R184.reuse ;  /* 0x000000b005a57223 */ /* 0x180fe200000108b8 */
[-CC-:B------:R-:W-:Y:S01]  /*22140*/  FFMA.FTZ R6, R6, R176.reuse, -R175.reuse ;  /* 0x000000b006067223 */ /* 0x180fe200000108af */
[----:B------:R-:W-:Y:S01]  /*22150*/  FMUL.FTZ R3, R176, R3 ;  /* 0x00000003b0037220 */ /* 0x000fe20000410000 */
[----:B------:R-:W-:Y:S01]  /*22160*/  MUFU.EX2 R171, R171 ;  /* 0x000000ab00ab7308 */ /* 0x000fe20000000800 */
[-CC-:B------:R-:W-:Y:S01]  /*22170*/  FFMA.FTZ R182, R252, R176.reuse, -R184.reuse ;  /* 0x000000b0fcb67223 */ /* 0x180fe200000108b8 */
[-CC-:B------:R-:W-:Y:S01]  /*22180*/  FFMA.FTZ R187, R187, R176.reuse, -R184.reuse ;  /* 0x000000b0bbbb7223 */ /* 0x180fe200000108b8 */
[--C-:B------:R-:W-:Y:S01]  /*22190*/  FFMA.FTZ R188, R188, R176, -R184.reuse ;  /* 0x000000b0bcbc7223 */ /* 0x100fe200000108b8 */
[-C--:B-1----:R-:W-:Y:S01]  /*221a0*/  FMUL.FTZ R160, R160, R172.reuse ;  /* 0x000000aca0a07220 */ /* 0x082fe20000410000 */
[-C--:B------:R-:W-:Y:S01]  /*221b0*/  FMUL.FTZ R161, R161, R172.reuse ;  /* 0x000000aca1a17220 */ /* 0x080fe20000410000 */
[-C--:B------:R-:W-:Y:S01]  /*221c0*/  FMUL.FTZ R156, R156, R172.reuse ;  /* 0x000000ac9c9c7220 */ /* 0x080fe20000410000 */
[-C--:B------:R-:W-:Y:S01]  /*221d0*/  FMUL.FTZ R157, R157, R172.reuse ;  /* 0x000000ac9d9d7220 */ /* 0x080fe20000410000 */
[----:B------:R1:W3:Y:S01]  /*221e0*/  MUFU.EX2 R170, R3 ;  /* 0x0000000300aa7308 */ /* 0x0002e20000000800 */
        /* <DEDUP_REMOVED lines=8> */
[-C--:B------:R-:W-:Y:S01]  /*22270*/  FMUL.FTZ R141, R141, R172.reuse ;  /* 0x000000ac8d8d7220 */ /* 0x080fe20000410000 */
[-C--:B------:R-:W-:Y:S01]  /*22280*/  FMUL.FTZ R36, R36, R172.reuse ;  /* 0x000000ac24247220 */ /* 0x080fe20000410000 */
[-C--:B------:R-:W-:Y:S01]  /*22290*/  FMUL.FTZ R37, R37, R172.reuse ;  /* 0x000000ac25257220 */ /* 0x080fe20000410000 */
[-C--:B------:R-:W-:Y:S01]  /*222a0*/  FMUL.FTZ R40, R40, R172.reuse ;  /* 0x000000ac28287220 */ /* 0x080fe20000410000 */
[-C--:B------:R-:W-:Y:S01]  /*222b0*/  FMUL.FTZ R41, R41, R172.reuse ;  /* 0x000000ac29297220 */ /* 0x080fe20000410000 */
[-C--:B------:R-:W-:Y:S01]  /*222c0*/  FMUL.FTZ R44, R44, R172.reuse ;  /* 0x000000ac2c2c7220 */ /* 0x080fe20000410000 */
[----:B------:R-:W-:Y:S01]  /*222d0*/  FMUL.FTZ R45, R45, R172 ;  /* 0x000000ac2d2d7220 */ /* 0x000fe20000410000 */
[----:B------:R-:W-:Y:S01]  /*222e0*/  MUFU.EX2 R166, R166 ;  /* 0x000000a600a67308 */ /* 0x000fe20000000800 */
[--C-:B-1----:R-:W-:Y:S01]  /*222f0*/  FFMA.FTZ R3, R7, R176, -R175.reuse ;  /* 0x000000b007037223 */ /* 0x102fe200000108af */
[-C--:B---3--:R-:W-:Y:S01]  /*22300*/  FMUL.FTZ R162, R162, R170.reuse ;  /* 0x000000aaa2a27220 */ /* 0x088fe20000410000 */
[-C--:B------:R-:W-:Y:S01]  /*22310*/  FMUL.FTZ R163, R163, R170.reuse ;  /* 0x000000aaa3a37220 */ /* 0x080fe20000410000 */
[-C--:B------:R-:W-:Y:S01]  /*22320*/  FMUL.FTZ R158, R158, R170.reuse ;  /* 0x000000aa9e9e7220 */ /* 0x080fe20000410000 */
[-C--:B------:R-:W-:Y:S01]  /*22330*/  FMUL.FTZ R159, R159, R170.reuse ;  /* 0x000000aa9f9f7220 */ /* 0x080fe20000410000 */
[-C--:B------:R-:W-:Y:S01]  /*22340*/  FMUL.FTZ R154, R154, R170.reuse ;  /* 0x000000aa9a9a7220 */ /* 0x080fe20000410000 */
[-C--:B------:R-:W-:Y:S01]  /*22350*/  FMUL.FTZ R155, R155, R170.reuse ;  /* 0x000000aa9b9b7220 */ /* 0x080fe20000410000 */
[----:B------:R-:W-:Y:S01]  /*22360*/  MUFU.EX2 R165, R165 ;  /* 0x000000a500a57308 */ /* 0x000fe20000000800 */
        /* <DEDUP_REMOVED lines=11> */
[----:B------:R-:W-:Y:S01]  /*22420*/  FMUL.FTZ R43, R43, R170 ;  /* 0x000000aa2b2b7220 */ /* 0x000fe20000410000 */
[-C--:B------:R-:W-:Y:S01]  /*22430*/  FMUL.FTZ R48, R48, R172.reuse ;  /* 0x000000ac30307220 */ /* 0x080fe20000410000 */
[----:B------:R-:W-:Y:S01]  /*22440*/  FMUL.FTZ R49, R49, R172 ;  /* 0x000000ac31317220 */ /* 0x000fe20000410000 */
[-C--:B------:R-:W-:Y:S01]  /*22450*/  FMUL.FTZ R46, R46, R170.reuse ;  /* 0x000000aa2e2e7220 */ /* 0x080fe20000410000 */
[----:B------:R-:W1:Y:S01]  /*22460*/  MUFU.EX2 R0, R0 ;  /* 0x0000000000007308 */ /* 0x000e620000000800 */
[-C--:B------:R-:W-:Y:S01]  /*22470*/  FMUL.FTZ R47, R47, R170.reuse ;  /* 0x000000aa2f2f7220 */ /* 0x080fe20000410000 */
[-C--:B------:R-:W-:Y:S01]  /*22480*/  FMUL.FTZ R50, R50, R170.reuse ;  /* 0x000000aa32327220 */ /* 0x080fe20000410000 */
[----:B------:R-:W-:Y:S01]  /*22490*/  FMUL.FTZ R51, R51, R170 ;  /* 0x000000aa33337220 */ /* 0x000fe20000410000 */
[-C--:B------:R-:W-:Y:S01]  /*224a0*/  FMUL.FTZ R52, R52, R172.reuse ;  /* 0x000000ac34347220 */ /* 0x080fe20000410000 */
[-C--:B------:R-:W-:Y:S01]  /*224b0*/  FMUL.FTZ R53, R53, R172.reuse ;  /* 0x000000ac35357220 */ /* 0x080fe20000410000 */
[-C--:B------:R-:W-:Y:S01]  /*224c0*/  FMUL.FTZ R56, R56, R172.reuse ;  /* 0x000000ac38387220 */ /* 0x080fe20000410000 */
[----:B------:R-:W-:Y:S01]  /*224d0*/  FMUL.FTZ R57, R57, R172 ;  /* 0x000000ac39397220 */ /* 0x000fe20000410000 */
[----:B------:R3:W-:Y:S01]  /*224e0*/  MUFU.EX2 R164, R6 ;  /* 0x0000000600a47308 */ /* 0x0007e20000000800 */
[-C--:B------:R-:W-:Y:S01]  /*224f0*/  FMUL.FTZ R54, R54, R170.reuse ;  /* 0x000000aa36367220 */ /* 0x080fe20000410000 */
[-C--:B------:R-:W-:Y:S01]  /*22500*/  FMUL.FTZ R55, R55, R170.reuse ;  /* 0x000000aa37377220 */ /* 0x080fe20000410000 */
[-C--:B------:R-:W-:Y:S01]  /*22510*/  FMUL.FTZ R58, R58, R170.reuse ;  /* 0x000000aa3a3a7220 */ /* 0x080fe20000410000 */
[----:B------:R-:W-:Y:S01]  /*22520*/  FMUL.FTZ R59, R59, R170 ;  /* 0x000000aa3b3b7220 */ /* 0x000fe20000410000 */
[-C--:B------:R-:W-:Y:S01]  /*22530*/  FMUL.FTZ R60, R60, R172.reuse ;  /* 0x000000ac3c3c7220 */ /* 0x080fe20000410000 */
[-C--:B------:R-:W-:Y:S01]  /*22540*/  FMUL.FTZ R61, R61, R172.reuse ;  /* 0x000000ac3d3d7220 */ /* 0x080fe20000410000 */
[----:B------:R-:W-:Y:S01]  /*22550*/  FMUL.FTZ R64, R64, R172 ;  /* 0x000000ac40407220 */ /* 0x000fe20000410000 */
[----:B------:R-:W4:Y:S01]  /*22560*/  MUFU.EX2 R3, R3 ;  /* 0x0000000300037308 */ /* 0x000f220000000800 */
[----:B-1----:R-:W-:Y:S01]  /*22570*/  F2FP.F16.F32.PACK_AB R5, R0, R2 ;  /* 0x000000020005723e */ /* 0x002fe200000000ff */
[-C--:B------:R-:W-:Y:S01]  /*22580*/  FMUL.FTZ R62, R62, R170.reuse ;  /* 0x000000aa3e3e7220 */ /* 0x080fe20000410000 */
[----:B------:R-:W-:Y:S01]  /*22590*/  FMUL.FTZ R63, R63, R170 ;  /* 0x000000aa3f3f7220 */ /* 0x000fe20000410000 */
[----:B------:R-:W-:Y:S01]  /*225a0*/  FMUL.FTZ R65, R65, R172 ;  /* 0x000000ac41417220 */ /* 0x000fe20000410000 */
[-C--:B------:R-:W-:Y:S01]  /*225b0*/  FMUL.FTZ R66, R66, R170.reuse ;  /* 0x000000aa42427220 */ /* 0x080fe20000410000 */
[----:B------:R-:W-:Y:S01]  /*225c0*/  FMUL.FTZ R67, R67, R170 ;  /* 0x000000aa43437220 */ /* 0x000fe20000410000 */
[-C--:B------:R-:W-:Y:S01]  /*225d0*/  FMUL.FTZ R68, R68, R172.reuse ;  /* 0x000000ac44447220 */ /* 0x080fe20000410000 */
[----:B------:R-:W-:Y:S01]  /*225e0*/  FMUL.FTZ R69, R69, R172 ;  /* 0x000000ac45457220 */ /* 0x000fe20000410000 */
[----:B---3--:R-:W-:Y:S01]  /*225f0*/  F2FP.F16.F32.PACK_AB R6, R165, R166 ;  /* 0x000000a6a506723e */ /* 0x008fe200000000ff */
[----:B------:R-:W-:Y:S01]  /*22600*/  FMUL.FTZ R72, R72, R172 ;  /* 0x000000ac48487220 */ /* 0x000fe20000410000 */
[-C--:B------:R-:W-:Y:S01]  /*22610*/  FMUL.FTZ R70, R70, R170.reuse ;  /* 0x000000aa46467220 */ /* 0x080fe20000410000 */
[----:B------:R-:W-:Y:S01]  /*22620*/  FMUL.FTZ R71, R71, R170 ;  /* 0x000000aa47477220 */ /* 0x000fe20000410000 */
[----:B------:R-:W-:Y:S01]  /*22630*/  FMUL.FTZ R73, R73, R172 ;  /* 0x000000ac49497220 */ /* 0x000fe20000410000 */
[-C--:B------:R-:W-:Y:S01]  /*22640*/  FMUL.FTZ R74, R74, R170.reuse ;  /* 0x000000aa4a4a7220 */ /* 0x080fe20000410000 */
[----:B------:R-:W-:Y:S01]  /*22650*/  FMUL.FTZ R75, R75, R170 ;  /* 0x000000aa4b4b7220 */ /* 0x000fe20000410000 */
[----:B------:R-:W-:Y:S01]  /*22660*/  FMUL.FTZ R76, R76, R172 ;  /* 0x000000ac4c4c7220 */ /* 0x000fe20000410000 */
[----:B----4-:R-:W-:Y:S01]  /*22670*/  F2FP.F16.F32.PACK_AB R7, R3, R164 ;  /* 0x000000a40307723e */ /* 0x010fe200000000ff */
[-C--:B------:R-:W-:Y:S01]  /*22680*/  FMUL.FTZ R77, R77, R172.reuse ;  /* 0x000000ac4d4d7220 */ /* 0x080fe20000410000 */
[----:B------:R-:W-:Y:S01]  /*22690*/  FMUL.FTZ R80, R80, R172 ;  /* 0x000000ac50507220 */ /* 0x000fe20000410000 */
[-C--:B------:R-:W-:Y:S01]  /*226a0*/  FMUL.FTZ R78, R78, R170.reuse ;  /* 0x000000aa4e4e7220 */ /* 0x080fe20000410000 */
[----:B------:R-:W-:Y:S01]  /*226b0*/  FMUL.FTZ R79, R79, R170 ;  /* 0x000000aa4f4f7220 */ /* 0x000fe20000410000 */
[----:B------:R-:W-:Y:S01]  /*226c0*/  FMUL.FTZ R81, R81, R172 ;  /* 0x000000ac51517220 */ /* 0x000fe20000410000 */
[-C--:B------:R-:W-:Y:S01]  /*226d0*/  FMUL.FTZ R82, R82, R170.reuse ;  /* 0x000000aa52527220 */ /* 0x080fe20000410000 */
[C---:B--2---:R-:W-:Y:S01]  /*226e0*/  HMMA.16816.F32 R160, R4.reuse, R16, R160 ;  /* 0x0000001004a0723c */ /* 0x044fe200000018a0 */
[----:B------:R-:W-:Y:S01]  /*226f0*/  FMUL.FTZ R83, R83, R170 ;  /* 0x000000aa53537220 */ /* 0x000fe20000410000 */
[-C--:B------:R-:W-:Y:S01]  /*22700*/  FMUL.FTZ R84, R84, R172.reuse ;  /* 0x000000ac54547220 */ /* 0x080fe20000410000 */
[-C--:B------:R-:W-:Y:S01]  /*22710*/  FMUL.FTZ R85, R85, R172.reuse ;  /* 0x000000ac55557220 */ /* 0x080fe20000410000 */
[----:B------:R-:W-:Y:S01]  /*22720*/  FMUL.FTZ R88, R88, R172 ;  /* 0x000000ac58587220 */ /* 0x000fe20000410000 */
[-C--:B------:R-:W-:Y:S01]  /*22730*/  FMUL.FTZ R86, R86, R170.reuse ;  /* 0x000000aa56567220 */ /* 0x080fe20000410000 */
[C---:B------:R-:W-:Y:S01]  /*22740*/  HMMA.16816.F32 R156, R4.reuse, R18, R156 ;  /* 0x00000012049c723c */ /* 0x040fe2000000189c */
[----:B------:R-:W1:Y:S01]  /*22750*/  LDSM.16.MT88.4 R16, [R220+0x12000] ;  /* 0x01200000dc10783b */ /* 0x000e620000004200 */
[----:B------:R-:W-:Y:S01]  /*22760*/  FMUL.FTZ R87, R87, R170 ;  /* 0x000000aa57577220 */ /* 0x000fe20000410000 */
[----:B------:R-:W-:Y:S01]  /*22770*/  FMUL.FTZ R89, R89, R172 ;  /* 0x000000ac59597220 */ /* 0x000fe20000410000 */
[-C--:B------:R-:W-:Y:S01]  /*22780*/  FMUL.FTZ R90, R90, R170.reuse ;  /* 0x000000aa5a5a7220 */ /* 0x080fe20000410000 */
[----:B------:R-:W-:Y:S01]  /*22790*/  FMUL.FTZ R91, R91, R170 ;  /* 0x000000aa5b5b7220 */ /* 0x000fe20000410000 */
[C---:B------:R-:W-:Y:S01]  /*227a0*/  HMMA.16816.F32 R152, R4.reuse, R12, R152 ;  /* 0x0000000c0498723c */ /* 0x040fe20000001898 */
[-C--:B------:R-:W-:Y:S01]  /*227b0*/  FMUL.FTZ R92, R92, R172.reuse ;  /* 0x000000ac5c5c7220 */ /* 0x080fe20000410000 */
[-C--:B------:R-:W-:Y:S01]  /*227c0*/  FMUL.FTZ R93, R93, R172.reuse ;  /* 0x000000ac5d5d7220 */ /* 0x080fe20000410000 */
[----:B------:R-:W-:Y:S01]  /*227d0*/  FMUL.FTZ R96, R96, R172 ;  /* 0x000000ac60607220 */ /* 0x000fe20000410000 */
[-C--:B------:R-:W-:Y:S01]  /*227e0*/  FMUL.FTZ R94, R94, R170.reuse ;  /* 0x000000aa5e5e7220 */ /* 0x080fe20000410000 */
[----:B------:R-:W-:Y:S01]  /*227f0*/  FMUL.FTZ R95, R95, R170 ;  /* 0x000000aa5f5f7220 */ /* 0x000fe20000410000 */
[C---:B------:R-:W-:Y:S01]  /*22800*/  HMMA.16816.F32 R148, R4.reuse, R14, R148 ;  /* 0x0000000e0494723c */ /* 0x040fe20000001894 */
[----:B------:R-:W2:Y:S01]  /*22810*/  LDSM.16.MT88.4 R12, [R218+0x12000] ;  /* 0x01200000da0c783b */ /* 0x000ea20000004200 */
[----:B------:R-:W-:Y:S01]  /*22820*/  FMUL.FTZ R97, R97, R172 ;  /* 0x000000ac61617220 */ /* 0x000fe20000410000 */
[-C--:B------:R-:W-:Y:S01]  /*22830*/  FMUL.FTZ R98, R98, R170.reuse ;  /* 0x000000aa62627220 */ /* 0x080fe20000410000 */
[----:B------:R-:W-:Y:S01]  /*22840*/  FMUL.FTZ R99, R99, R170 ;  /* 0x000000aa63637220 */ /* 0x000fe20000410000 */
[-C--:B------:R-:W-:Y:S01]  /*22850*/  FMUL.FTZ R100, R100, R172.reuse ;  /* 0x000000ac64647220 */ /* 0x080fe20000410000 */
[C---:B------:R-:W-:Y:S01]  /*22860*/  HMMA.16816.F32 R144, R4.reuse, R8, R144 ;  /* 0x000000080490723c */ /* 0x040fe20000001890 */
[----:B------:R-:W-:Y:S01]  /*22870*/  FMUL.FTZ R101, R101, R172 ;  /* 0x000000ac65657220 */ /* 0x000fe20000410000 */
[-C--:B------:R-:W-:Y:S01]  /*22880*/  FMUL.FTZ R102, R102, R170.reuse ;  /* 0x000000aa66667220 */ /* 0x080fe20000410000 */
[----:B------:R-:W-:Y:S01]  /*22890*/  FMUL.FTZ R103, R103, R170 ;  /* 0x000000aa67677220 */ /* 0x000fe20000410000 */
[-C--:B------:R-:W-:Y:S01]  /*228a0*/  FMUL.FTZ R104, R104, R172.reuse ;  /* 0x000000ac68687220 */ /* 0x080fe20000410000 */
[----:B------:R-:W-:Y:S01]  /*228b0*/  FMUL.FTZ R105, R105, R172 ;  /* 0x000000ac69697220 */ /* 0x000fe20000410000 */
[C---:B------:R-:W-:Y:S01]  /*228c0*/  HMMA.16816.F32 R140, R4.reuse, R10, R140 ;  /* 0x0000000a048c723c */ /* 0x040fe2000000188c */
[----:B------:R-:W3:Y:S01]  /*228d0*/  LDSM.16.MT88.4 R8, [R217+0x12000] ;  /* 0x01200000d908783b */ /* 0x000ee20000004200 */
        /* <DEDUP_REMOVED lines=10> */
[-C--:B------:R-:W-:Y:S01]  /*22980*/  FFMA.FTZ R189, R189, R176.reuse, -R184 ;  /* 0x000000b0bdbd7223 */ /* 0x080fe200000108b8 */
[-CC-:B------:R-:W-:Y:S01]  /*22990*/  FFMA.FTZ R190, R190, R176.reuse, -R175.reuse ;  /* 0x000000b0bebe7223 */ /* 0x180fe200000108af */
[-CC-:B------:R-:W-:Y:S01]  /*229a0*/  FFMA.FTZ R191, R191, R176.reuse, -R175.reuse ;  /* 0x000000b0bfbf7223 */ /* 0x180fe200000108af */
[-CC-:B------:R-:W-:Y:S01]  /*229b0*/  FFMA.FTZ R192, R192, R176.reuse, -R175.reuse ;  /* 0x000000b0c0c07223 */ /* 0x180fe200000108af */
[C---:B------:R-:W-:Y:S01]  /*229c0*/  HMMA.16816.F32 R136, R4.reuse, R20, R136 ;  /* 0x000000140488723c */ /* 0x040fe20000001888 */
[--C-:B------:R-:W-:Y:S01]  /*229d0*/  FFMA.FTZ R193, R193, R176, -R175.reuse ;  /* 0x000000b0c1c17223 */ /* 0x100fe200000108af */
[----:B------:R-:W4:Y:S01]  /*229e0*/  MUFU.EX2 R182, R182 ;  /* 0x000000b600b67308 */ /* 0x000f220000000800 */
[-C--:B------:R-:W-:Y:S01]  /*229f0*/  FMUL.FTZ R108, R108, R172.reuse ;  /* 0x000000ac6c6c7220 */ /* 0x080fe20000410000 */
[-C--:B------:R-:W-:Y:S01]  /*22a00*/  FMUL.FTZ R109, R109, R172.reuse ;  /* 0x000000ac6d6d7220 */ /* 0x080fe20000410000 */
[----:B------:R-:W-:Y:S01]  /*22a10*/  FMUL.FTZ R112, R112, R172 ;  /* 0x000000ac70707220 */ /* 0x000fe20000410000 */
[C---:B-1----:R-:W-:Y:S01]  /*22a20*/  HMMA.16816.F32 R36, R4.reuse, R16, R36 ;  /* 0x000000100424723c */ /* 0x042fe20000001824 */
[-C--:B------:R-:W-:Y:S01]  /*22a30*/  FMUL.FTZ R110, R110, R170.reuse ;  /* 0x000000aa6e6e7220 */ /* 0x080fe20000410000 */
[----:B------:R-:W-:Y:S01]  /*22a40*/  FMUL.FTZ R111, R111, R170 ;  /* 0x000000aa6f6f7220 */ /* 0x000fe20000410000 */
[----:B------:R-:W-:Y:S01]  /*22a50*/  FMUL.FTZ R113, R113, R172 ;  /* 0x000000ac71717220 */ /* 0x000fe20000410000 */
[----:B------:R-:W-:Y:S01]  /*22a60*/  MUFU.EX2 R187, R187 ;  /* 0x000000bb00bb7308 */ /* 0x000fe20000000800 */
[-C--:B------:R-:W-:Y:S01]  /*22a70*/  FMUL.FTZ R114, R114, R170.reuse ;  /* 0x000000aa72727220 */ /* 0x080fe20000410000 */
[C---:B------:R-:W-:Y:S01]  /*22a80*/  HMMA.16816.F32 R40, R4.reuse, R18, R40 ;  /* 0x000000120428723c */ /* 0x040fe20000001828 */
[----:B------:R-:W1:Y:S01]  /*22a90*/  LDSM.16.MT88.4 R16, [R216+0x12000] ;  /* 0x01200000d810783b */ /* 0x000e620000004200 */
[----:B------:R-:W-:Y:S01]  /*22aa0*/  FMUL.FTZ R115, R115, R170 ;  /* 0x000000aa73737220 */ /* 0x000fe20000410000 */
[-C--:B------:R-:W-:Y:S01]  /*22ab0*/  FMUL.FTZ R116, R116, R172.reuse ;  /* 0x000000ac74747220 */ /* 0x080fe20000410000 */
[----:B------:R-:W-:Y:S01]  /*22ac0*/  FMUL.FTZ R117, R117, R172 ;  /* 0x000000ac75757220 */ /* 0x000fe20000410000 */
[-C--:B------:R-:W-:Y:S01]  /*22ad0*/  FMUL.FTZ R118, R118, R170.reuse ;  /* 0x000000aa76767220 */ /* 0x080fe20000410000 */
[C---:B--2---:R-:W-:Y:S01]  /*22ae0*/  HMMA.16816.F32 R44, R4.reuse, R12, R44 ;  /* 0x0000000c042c723c */ /* 0x044fe2000000182c */
[----:B------:R-:W-:Y:S01]  /*22af0*/  MUFU.EX2 R188, R188 ;  /* 0x000000bc00bc7308 */ /* 0x000fe20000000800 */
[----:B------:R-:W-:Y:S01]  /*22b00*/  FMUL.FTZ R119, R119, R170 ;  /* 0x000000aa77777220 */ /* 0x000fe20000410000 */
[-C--:B------:R-:W-:Y:S01]  /*22b10*/  FMUL.FTZ R120, R120, R172.reuse ;  /* 0x000000ac78787220 */ /* 0x080fe20000410000 */
[----:B------:R-:W-:Y:S01]  /*22b20*/  FMUL.FTZ R121, R121, R172 ;  /* 0x000000ac79797220 */ /* 0x000fe20000410000 */
[-C--:B------:R-:W-:Y:S01]  /*22b30*/  FMUL.FTZ R122, R122, R170.reuse ;  /* 0x000000aa7a7a7220 */ /* 0x080fe20000410000 */
[C---:B------:R-:W-:Y:S01]  /*22b40*/  HMMA.16816.F32 R48, R4.reuse, R14, R48 ;  /* 0x0000000e0430723c */ /* 0x040fe20000001830 */
[----:B------:R-:W2:Y:S01]  /*22b50*/  LDSM.16.MT88.4 R12, [R220+0x14000] ;  /* 0x01400000dc0c783b */ /* 0x000ea20000004200 */
[----:B------:R-:W-:Y:S01]  /*22b60*/  FMUL.FTZ R123, R123, R170 ;  /* 0x000000aa7b7b7220 */ /* 0x000fe20000410000 */
[----:B------:R-:W-:Y:S01]  /*22b70*/  MUFU.EX2 R189, R189 ;  /* 0x000000bd00bd7308 */ /* 0x000fe20000000800 */
[-C--:B------:R-:W-:Y:S01]  /*22b80*/  FMUL.FTZ R124, R124, R172.reuse ;  /* 0x000000ac7c7c7220 */ /* 0x080fe20000410000 */
[-C--:B------:R-:W-:Y:S01]  /*22b90*/  FMUL.FTZ R125, R125, R172.reuse ;  /* 0x000000ac7d7d7220 */ /* 0x080fe20000410000 */
[C---:B---3--:R-:W-:Y:S01]  /*22ba0*/  HMMA.16816.F32 R52, R4.reuse, R8, R52 ;  /* 0x000000080434723c */ /* 0x048fe20000001834 */
[-C--:B------:R-:W-:Y:S01]  /*22bb0*/  FMUL.FTZ R128, R128, R172.reuse ;  /* 0x000000ac80807220 */ /* 0x080fe20000410000 */
[----:B------:R-:W-:Y:S01]  /*22bc0*/  FMUL.FTZ R129, R129, R172 ;  /* 0x000000ac81817220 */ /* 0x000fe20000410000 */
[-C--:B------:R-:W-:Y:S01]  /*22bd0*/  FMUL.FTZ R126, R126, R170.reuse ;  /* 0x000000aa7e7e7220 */ /* 0x080fe20000410000 */
[-C--:B------:R-:W-:Y:S01]  /*22be0*/  FMUL.FTZ R127, R127, R170.reuse ;  /* 0x000000aa7f7f7220 */ /* 0x080fe20000410000 */
[----:B------:R-:W3:Y:S01]  /*22bf0*/  MUFU.EX2 R190, R190 ;  /* 0x000000be00be7308 */ /* 0x000ee20000000800 */
[C---:B------:R-:W-:Y:S01]  /*22c00*/  HMMA.16816.F32 R56, R4.reuse, R10, R56 ;  /* 0x0000000a0438723c */ /* 0x040fe20000001838 */
[----:B------:R-:W3:Y:S01]  /*22c10*/  LDSM.16.MT88.4 R8, [R218+0x14000] ;  /* 0x01400000da08783b */ /* 0x000ee20000004200 */
[-C--:B------:R-:W-:Y:S01]  /*22c20*/  FMUL.FTZ R130, R130, R170.reuse ;  /* 0x000000aa82827220 */ /* 0x080fe20000410000 */
[----:B------:R-:W-:Y:S01]  /*22c30*/  FMUL.FTZ R131, R131, R170 ;  /* 0x000000aa83837220 */ /* 0x000fe20000410000 */
[-CC-:B------:R-:W-:Y:S01]  /*22c40*/  FFMA.FTZ R197, R197, R176.reuse, -R175.reuse ;  /* 0x000000b0c5c57223 */ /* 0x180fe200000108af */
[-CC-:B------:R-:W-:Y:S01]  /*22c50*/  FFMA.FTZ R196, R196, R176.reuse, -R175.reuse ;  /* 0x000000b0c4c47223 */ /* 0x180fe200000108af */
[----:B------:R-:W-:Y:S01]  /*22c60*/  HMMA.16816.F32 R132, R4, R22, R132 ;  /* 0x000000160484723c */ /* 0x000fe20000001884 */
[----:B------:R-:W-:Y:S01]  /*22c70*/  LDSM.16.MT88.4 R20, [R216+0x10800] ;  /* 0x01080000d814783b */ /* 0x000fe20000004200 */
[----:B------:R-:W3:Y:S01]  /*22c80*/  MUFU.EX2 R191, R191 ;  /* 0x000000bf00bf7308 */ /* 0x000ee20000000800 */
[-CC-:B------:R-:W-:Y:S01]  /*22c90*/  FFMA.FTZ R195, R195, R176.reuse, -R175.reuse ;  /* 0x000000b0c3c37223 */ /* 0x180fe200000108af */
[-CC-:B------:R-:W-:Y:S01]  /*22ca0*/  FFMA.FTZ R194, R194, R176.reuse, -R175.reuse ;  /* 0x000000b0c2c27223 */ /* 0x180fe200000108af */
[-CC-:B------:R-:W-:Y:S01]  /*22cb0*/  FFMA.FTZ R178, R178, R176.reuse, -R175.reuse ;  /* 0x000000b0b2b27223 */ /* 0x180fe200000108af */
[----:B------:R-:W-:Y:S01]  /*22cc0*/  FFMA.FTZ R177, R177, R176, -R175 ;  /* 0x000000b0b1b17223 */ /* 0x000fe200000108af */
[----:B------:R-:W-:Y:S01]  /*22cd0*/  FFMA.FTZ R171, R249, R172, R171 ;  /* 0x000000acf9ab7223 */ /* 0x000fe200000100ab */
[----:B------:R-:W-:-:S02]  /*22ce0*/  FFMA.FTZ R2, R248, R170, R2 ;  /* 0x000000aaf8027223 */ /* 0x000fc40000010002 */
[----:B------:R-:W-:Y:S01]  /*22cf0*/  MUFU.EX2 R192, R192 ;  /* 0x000000c000c07308 */ /* 0x000fe20000000800 */
[----:B-1----:R-:W-:Y:S01]  /*22d00*/  HMMA.16816.F32 R60, R4, R16, R60 ;  /* 0x00000010043c723c */ /* 0x002fe2000000183c */
[----:B------:R-:W-:Y:S01]  /*22d10*/  FADD.FTZ R171, R167, R171 ;  /* 0x000000aba7ab7221 */ /* 0x000fe20000010000 */
[----:B------:R-:W-:-:S03]  /*22d20*/  FADD.FTZ R2, R0, R2 ;  /* 0x0000000200027221 */ /* 0x000fc60000010000 */
[----:B------:R-:W-:Y:S01]  /*22d30*/  FADD.FTZ R171, R166, R171 ;  /* 0x000000aba6ab7221 */ /* 0x000fe20000010000 */
[C---:B------:R-:W-:Y:S01]  /*22d40*/  HMMA.16816.F32 R64, R4.reuse, R18, R64 ;  /* 0x000000120440723c */ /* 0x040fe20000001840 */
[----:B------:R-:W1:Y:S01]  /*22d50*/  LDSM.16.MT88.4 R16, [R217+0x14000] ;  /* 0x01400000d910783b */ /* 0x000e620000004200 */
[----:B------:R-:W1:Y:S01]  /*22d60*/  MUFU.EX2 R193, R193 ;  /* 0x000000c100c17308 */ /* 0x000e620000000800 */
[----:B------:R-:W-:Y:S01]  /*22d70*/  FADD.FTZ R2, R164, R2 ;  /* 0x00000002a4027221 */ /* 0x000fe20000010000 */
[----:B------:R-:W-:Y:S01]  /*22d80*/  FADD.FTZ R171, R165, R171 ;  /* 0x000000aba5ab7221 */ /* 0x000fe20000010000 */
[----:B------:R-:W-:Y:S01]  /*22d90*/  MOV R164, R169 ;  /* 0x000000a900a47202 */ /* 0x000fe20000000f00 */
[C---:B--2---:R-:W-:Y:S01]  /*22da0*/  HMMA.16816.F32 R68, R4.reuse, R12, R68 ;  /* 0x0000000c0444723c */ /* 0x044fe20000001844 */
[----:B------:R-:W-:Y:S01]  /*22db0*/  FADD.FTZ R2, R3, R2 ;  /* 0x0000000203027221 */ /* 0x000fe20000010000 */
[----:B----4-:R-:W-:Y:S01]  /*22dc0*/  FADD.FTZ R171, R182, R171 ;  /* 0x000000abb6ab7221 */ /* 0x010fe20000010000 */
[----:B------:R-:W-:Y:S01]  /*22dd0*/  MOV R3, R168 ;  /* 0x000000a800037202 */ /* 0x000fe20000000f00 */
[----:B------:R-:W2:Y:S01]  /*22de0*/  MUFU.EX2 R197, R197 ;  /* 0x000000c500c57308 */ /* 0x000ea20000000800 */
[----:B---3--:R-:W-:Y:S01]  /*22df0*/  FADD.FTZ R2, R190, R2 ;  /* 0x00000002be027221 */ /* 0x008fe20000010000 */
[C---:B------:R-:W-:Y:S01]  /*22e00*/  HMMA.16816.F32 R72, R4.reuse, R14, R72 ;  /* 0x0000000e0448723c */ /* 0x040fe20000001848 */
[----:B------:R-:W3:Y:S05]  /*22e10*/  LDSM.16.MT88.4 R12, [R216+0x14000] ;  /* 0x01400000d80c783b */ /* 0x000eea0000004200 */
[C---:B------:R-:W-:Y:S01]  /*22e20*/  HMMA.16816.F32 R76, R4.reuse, R8, R76 ;  /* 0x00000008044c723c */ /* 0x040fe2000000184c */
[----:B------:R-:W-:Y:S05]  /*22e30*/  MUFU.EX2 R196, R196 ;  /* 0x000000c400c47308 */ /* 0x000fea0000000800 */
[C---:B------:R-:W-:Y:S01]  /*22e40*/  HMMA.16816.F32 R80, R4.reuse, R10, R80 ;  /* 0x0000000a0450723c */ /* 0x040fe20000001850 */
[----:B------:R-:W4:Y:S02]  /*22e50*/  LDSM.16.MT88.4 R8, [R220+0x16000] ;  /* 0x01600000dc08783b */ /* 0x000f240000004200 */
[----:B------:R-:W-:Y:S08]  /*22e60*/  MUFU.EX2 R195, R195 ;  /* 0x000000c300c37308 */ /* 0x000ff00000000800 */
[----:B------:R-:W-:Y:S01]  /*22e70*/  MUFU.EX2 R194, R194 ;  /* 0x000000c200c27308 */ /* 0x000fe20000000800 */
[C---:B-1----:R-:W-:Y:S07]  /*22e80*/  HMMA.16816.F32 R84, R4.reuse, R16, R84 ;  /* 0x000000100454723c */ /* 0x042fee0000001854 */
[----:B------:R-:W-:Y:S01]  /*22e90*/  MUFU.EX2 R178, R178 ;  /* 0x000000b200b27308 */ /* 0x000fe20000000800 */
[C---:B------:R-:W-:Y:S01]  /*22ea0*/  HMMA.16816.F32 R88, R4.reuse, R18, R88 ;  /* 0x000000120458723c */ /* 0x040fe20000001858 */
[----:B------:R-:W1:Y:S06]  /*22eb0*/  LDSM.16.MT88.4 R16, [R218+0x16000] ;  /* 0x01600000da10783b */ /* 0x000e6c0000004200 */
[----:B------:R-:W-:Y:S01]  /*22ec0*/  MUFU.EX2 R177, R177 ;  /* 0x000000b100b17308 */ /* 0x000fe20000000800 */
        /* <DEDUP_REMOVED lines=12> */
[C---:B----4-:R-:W-:Y:S06]  /*22f90*/  HMMA.16816.F32 R124, R4.reuse, R8, R124 ;  /* 0x00000008047c723c */ /* 0x050fec000000187c */
[----:B------:R-:W-:Y:S01]  /*22fa0*/  HMMA.16816.F32 R128, R4, R10, R128 ;  /* 0x0000000a0480723c */ /* 0x000fe20000001880 */
[----:B------:R-:W3:Y:S06]  /*22fb0*/  LDSM.16.MT88.4 R8, [R217+0x12800] ;  /* 0x01280000d908783b */ /* 0x000eec0000004200 */
        /* <DEDUP_REMOVED lines=10> */
[----:B------:R-:W-:Y:S02]  /*23060*/  HMMA.16816.F32 R136, R4, R20, R136 ;  /* 0x000000140488723c */ /* 0x000fe40000001888 */
[----:B--2---:R-:W-:-:S04]  /*23070*/  FADD.FTZ R193, R197, R193 ;  /* 0x000000c1c5c17221 */ /* 0x004fc80000010000 */
        /* <DEDUP_REMOVED lines=34> */
[-CC-:B------:R-:W-:Y:S01]  /*232a0*/  FFMA.FTZ R32, R250, R176.reuse, -R184.reuse ;  /* 0x000000b0fa207223 */ /* 0x180fe200000108b8 */
[----:B------:R-:W-:-:S04]  /*232b0*/  FFMA.FTZ R33, R251, R176, -R184 ;  /* 0x000000b0fb217223 */ /* 0x000fc800000108b8 */
[C---:B--2---:R-:W-:Y:S01]  /*232c0*/  HMMA.16816.F32 R124, R4.reuse, R20, R124 ;  /* 0x00000014047c723c */ /* 0x044fe2000000187c */
[-CC-:B------:R-:W-:Y:S01]  /*232d0*/  FFMA.FTZ R34, R199, R176.reuse, -R184.reuse ;  /* 0x000000b0c7227223 */ /* 0x180fe200000108b8 */
[----:B------:R-:W-:Y:S01]  /*232e0*/  FFMA.FTZ R35, R198, R176, -R184 ;  /* 0x000000b0c6237223 */ /* 0x000fe200000108b8 */
[----:B------:R-:W2:Y:S03]  /*232f0*/  MUFU.EX2 R32, R32 ;  /* 0x0000002000207308 */ /* 0x000ea60000000800 */
[C---:B------:R-:W-:Y:S01]  /*23300*/  HMMA.16816.F32 R128, R4.reuse, R22, R128 ;  /* 0x000000160480723c */ /* 0x040fe20000001880 */
[----:B------:R-:W4:Y:S04]  /*23310*/  LDSM.16.MT88.4 R20, [R218+0x13000] ;  /* 0x01300000da14783b */ /* 0x000f280000004200 */
[----:B------:R-:W3:Y:S01]  /*23320*/  MUFU.EX2 R33, R33 ;  /* 0x0000002100217308 */ /* 0x000ee20000000800 */
[C---:B------:R-:W-:Y:S06]  /*23330*/  HMMA.16816.F32 R100, R4.reuse, R16, R100 ;  /* 0x000000100464723c */ /* 0x040fec0000001864 */
[----:B------:R-:W-:Y:S01]  /*23340*/  HMMA.16816.F32 R104, R4, R18, R104 ;  /* 0x000000120468723c */ /* 0x000fe20000001868 */
[----:B------:R-:W-:Y:S01]  /*23350*/  MUFU.EX2 R34, R34 ;  /* 0x0000002200227308 */ /* 0x000fe20000000800 */
[----:B------:R-:W4:Y:S01]  /*23360*/  LDSM.16.MT88.4 R16, [R220+0x11000] ;  /* 0x01100000dc10783b */ /* 0x000f220000004200 */
[----:B--2---:R-:W-:-:S03]  /*23370*/  FADD.FTZ R189, R32, R189 ;  /* 0x000000bd20bd7221 */ /* 0x004fc60000010000 */
[C---:B------:R-:W-:Y:S03]  /*23380*/  HMMA.16816.F32 R160, R4.reuse, R28, R160 ;  /* 0x0000001c04a0723c */ /* 0x040fe600000018a0 */
[----:B------:R-:W2:Y:S03]  /*23390*/  MUFU.EX2 R35, R35 ;  /* 0x0000002300237308 */ /* 0x000ea60000000800 */
[C---:B------:R-:W-:Y:S01]  /*233a0*/  HMMA.16816.F32 R156, R4.reuse, R30, R156 ;  /* 0x0000001e049c723c */ /* 0x040fe2000000189c */
[----:B------:R-:W-:Y:S05]  /*233b0*/  LDSM.16.MT88.4 R28, [R216+0x11000] ;  /* 0x01100000d81c783b */ /* 0x000fea0000004200 */
[C---:B------:R-:W-:Y:S06]  /*233c0*/  HMMA.16816.F32 R116, R4.reuse, R24, R116 ;  /* 0x000000180474723c */ /* 0x040fec0000001874 */
[----:B------:R-:W-:Y:S01]  /*233d0*/  HMMA.16816.F32 R120, R4, R26, R120 ;  /* 0x0000001a0478723c */ /* 0x000fe20000001878 */
[----:B------:R-:W-:Y:S06]  /*233e0*/  LDSM.16.MT88.4 R24, [R220+0x13000] ;  /* 0x01300000dc18783b */ /* 0x000fec0000004200 */
[C---:B---3--:R-:W-:Y:S01]  /*233f0*/  F2FP.F16.F32.PACK_AB R4, R33.reuse, R32 ;  /* 0x000000202104723e */ /* 0x048fe200000000ff */
[----:B------:R-:W-:Y:S01]  /*23400*/  FADD.FTZ R33, R33, R189 ;  /* 0x000000bd21217221 */ /* 0x000fe20000010000 */
[C---:B------:R-:W-:Y:S01]  /*23410*/  F2FP.F16.F32.PACK_AB R5, R196.reuse, R197 ;  /* 0x000000c5c405723e */ /* 0x040fe200000000ff */
[----:B------:R-:W-:Y:S01]  /*23420*/  FADD.FTZ R196, R196, R193 ;  /* 0x000000c1c4c47221 */ /* 0x000fe20000010000 */
[----:B--2---:R-:W-:Y:S01]  /*23430*/  F2FP.F16.F32.PACK_AB R6, R35, R34 ;  /* 0x000000222306723e */ /* 0x004fe200000000ff */
[----:B------:R-:W-:Y:S01]  /*23440*/  FADD.FTZ R33, R34, R33 ;  /* 0x0000002122217221 */ /* 0x000fe20000010000 */
[----:B------:R-:W-:Y:S01]  /*23450*/  F2FP.F16.F32.PACK_AB R7, R194, R195 ;  /* 0x000000c3c207723e */ /* 0x000fe200000000ff */
[----:B------:R-:W-:-:S02]  /*23460*/  FADD.FTZ R196, R195, R196 ;  /* 0x000000c4c3c47221 */ /* 0x000fc40000010000 */
[----:B------:R-:W-:Y:S02]  /*23470*/  FADD.FTZ R35, R35, R33 ;  /* 0x0000002123237221 */ /* 0x000fe40000010000 */
[----:B------:R-:W-:Y:S02]  /*23480*/  FADD.FTZ R194, R194, R196 ;  /* 0x000000c4c2c27221 */ /* 0x000fe40000010000 */
[----:B------:R-:W-:Y:S02]  /*23490*/  HMMA.16816.F32 R152, R4, R12, R152 ;  /* 0x0000000c0498723c */ /* 0x000fe40000001898 */
[----:B------:R-:W-:-:S04]  /*234a0*/  FADD.FTZ R194, R178, R194 ;  /* 0x000000c2b2c27221 */ /* 0x000fc80000010000 */
[----:B------:R-:W-:Y:S01]  /*234b0*/  HMMA.16816.F32 R148, R4, R14, R148 ;  /* 0x0000000e0494723c */ /* 0x000fe20000001894 */
[----:B------:R-:W2:Y:S01]  /*234c0*/  LDSM.16.MT88.4 R12, [R216+0x13000] ;  /* 0x01300000d80c783b */ /* 0x000ea20000004200 */
[----:B------:R-:W-:-:S04]  /*234d0*/  FADD.FTZ R194, R177, R194 ;  /* 0x000000c2b1c27221 */ /* 0x000fc80000010000 */
[C---:B-1----:R-:W-:Y:S06]  /*234e0*/  HMMA.16816.F32 R144, R4.reuse, R8, R144 ;  /* 0x000000080490723c */ /* 0x042fec0000001890 */
[C---:B------:R-:W-:Y:S01]  /*234f0*/  HMMA.16816.F32 R140, R4.reuse, R10, R140 ;  /* 0x0000000a048c723c */ /* 0x040fe2000000188c */
[----:B------:R-:W1:Y:S05]  /*23500*/  LDSM.16.MT88.4 R8, [R220+0x15000] ;  /* 0x01500000dc08783b */ /* 0x000e6a0000004200 */
[C---:B----4-:R-:W-:Y:S06]  /*23510*/  HMMA.16816.F32 R44, R4.reuse, R20, R44 ;  /* 0x00000014042c723c */ /* 0x050fec000000182c */
        /* <DEDUP_REMOVED lines=31> */
[-CC-:B------:R-:W-:Y:S01]  /*23710*/  FFMA.FTZ R16, R174, R176.reuse, -R175.reuse ;  /* 0x000000b0ae107223 */ /* 0x180fe200000108af */
[----:B------:R-:W-:-:S03]  /*23720*/  FFMA.FTZ R174, R173, R176, -R175 ;  /* 0x000000b0adae7223 */ /* 0x000fc600000108af */
[----:B------:R4:W2:Y:S01]  /*23730*/  MUFU.EX2 R173, R16 ;  /* 0x0000001000ad7308 */ /* 0x0008a20000000800 */
[----:B------:R-:W-:Y:S01]  /*23740*/  HMMA.16816.F32 R132, R4, R30, R132 ;  /* 0x0000001e0484723c */ /* 0x000fe20000001884 */
[-CC-:B------:R-:W-:Y:S01]  /*23750*/  FFMA.FTZ R28, R186, R176.reuse, -R184.reuse ;  /* 0x000000b0ba1c7223 */ /* 0x180fe200000108b8 */
[----:B------:R-:W-:-:S04]  /*23760*/  FFMA.FTZ R29, R185, R176, -R184 ;  /* 0x000000b0b91d7223 */ /* 0x000fc800000108b8 */
[C---:B------:R-:W-:Y:S01]  /*23770*/  HMMA.16816.F32 R88, R4.reuse, R18, R88 ;  /* 0x000000120458723c */ /* 0x040fe20000001858 */
[-CC-:B------:R-:W-:Y:S01]  /*23780*/  FFMA.FTZ R30, R183, R176.reuse, -R184.reuse ;  /* 0x000000b0b71e7223 */ /* 0x180fe200000108b8 */
[----:B------:R-:W-:Y:S01]  /*23790*/  FFMA.FTZ R31, R179, R176, -R184 ;  /* 0x000000b0b31f7223 */ /* 0x000fe200000108b8 */
[----:B------:R-:W1:Y:S03]  /*237a0*/  MUFU.EX2 R28, R28 ;  /* 0x0000001c001c7308 */ /* 0x000e660000000800 */
[C---:B------:R-:W-:Y:S01]  /*237b0*/  HMMA.16816.F32 R116, R4.reuse, R24, R116 ;  /* 0x000000180474723c */ /* 0x040fe20000001874 */
[----:B----4-:R-:W4:Y:S04]  /*237c0*/  LDSM.16.MT88.4 R16, [R218+0x11800] ;  /* 0x01180000da10783b */ /* 0x010f280000004200 */
[----:B------:R-:W3:Y:S01]  /*237d0*/  MUFU.EX2 R29, R29 ;  /* 0x0000001d001d7308 */ /* 0x000ee20000000800 */
[C---:B------:R-:W-:Y:S01]  /*237e0*/  HMMA.16816.F32 R120, R4.reuse, R26, R120 ;  /* 0x0000001a0478723c */ /* 0x040fe20000001878 */
[----:B--2---:R-:W-:Y:S01]  /*237f0*/  FADD.FTZ R194, R173, R194 ;  /* 0x000000c2adc27221 */ /* 0x004fe20000010000 */
[----:B------:R-:W-:Y:S04]  /*23800*/  LDSM.16.MT88.4 R24, [R216+0x11800] ;  /* 0x01180000d818783b */ /* 0x000fe80000004200 */
[----:B------:R-:W-:Y:S01]  /*23810*/  HMMA.16816.F32 R124, R4, R12, R124 ;  /* 0x0000000c047c723c */ /* 0x000fe2000000187c */
[----:B------:R-:W2:Y:S01]  /*23820*/  MUFU.EX2 R30, R30 ;  /* 0x0000001e001e7308 */ /* 0x000ea20000000800 */
[----:B-1----:R-:W-:-:S04]  /*23830*/  FADD.FTZ R35, R28, R35 ;  /* 0x000000231c237221 */ /* 0x002fc80000010000 */
[----:B------:R-:W-:Y:S01]  /*23840*/  HMMA.16816.F32 R128, R4, R14, R128 ;  /* 0x0000000e0480723c */ /* 0x000fe20000001880 */
[----:B------:R-:W1:Y:S02]  /*23850*/  LDSM.16.MT88.4 R12, [R218+0x13800] ;  /* 0x01380000da0c783b */ /* 0x000e640000004200 */
[----:B------:R-:W4:Y:S01]  /*23860*/  MUFU.EX2 R31, R31 ;  /* 0x0000001f001f7308 */ /* 0x000f220000000800 */
[----:B---3--:R-:W-:-:S03]  /*23870*/  FADD.FTZ R35, R29, R35 ;  /* 0x000000231d237221 */ /* 0x008fc60000010000 */
[----:B------:R-:W-:Y:S02]  /*23880*/  F2FP.F16.F32.PACK_AB R4, R29, R28 ;  /* 0x0000001c1d04723e */ /* 0x000fe400000000ff */
[----:B------:R-:W-:Y:S02]  /*23890*/  F2FP.F16.F32.PACK_AB R5, R177, R178 ;  /* 0x000000b2b105723e */ /* 0x000fe400000000ff */
[----:B------:R-:W3:Y:S01]  /*238a0*/  MUFU.EX2 R174, R174 ;  /* 0x000000ae00ae7308 */ /* 0x000ee20000000800 */
[----:B--2---:R-:W-:Y:S01]  /*238b0*/  FADD.FTZ R35, R30, R35 ;  /* 0x000000231e237221 */ /* 0x004fe20000010000 */
[----:B----4-:R-:W-:-:S03]  /*238c0*/  F2FP.F16.F32.PACK_AB R6, R31, R30 ;  /* 0x0000001e1f06723e */ /* 0x010fc600000000ff */
[----:B------:R-:W-:Y:S01]  /*238d0*/  FADD.FTZ R249, R31, R35 ;  /* 0x000000231ff97221 */ /* 0x000fe20000010000 */
[C---:B---3--:R-:W-:Y:S01]  /*238e0*/  F2FP.F16.F32.PACK_AB R7, R174.reuse, R173 ;  /* 0x000000adae07723e */ /* 0x048fe200000000ff */
[----:B------:R-:W-:-:S06]  /*238f0*/  FADD.FTZ R248, R174, R194 ;  /* 0x000000c2aef87221 */ /* 0x000fcc0000010000 */
        /* <DEDUP_REMOVED lines=29> */
[----:B------:R-:W1:Y:S05]  /*23ad0*/  LDSM.16.MT88.4 R12, [R217+0x17800] ;  /* 0x01780000d90c783b */ /* 0x000e6a0000004200 */
[C---:B--2---:R-:W-:Y:S06]  /*23ae0*/  HMMA.16816.F32 R92, R4.reuse, R20, R92 ;  /* 0x00000014045c723c */ /* 0x044fec000000185c */
[C---:B------:R-:W-:Y:S01]  /*23af0*/  HMMA.16816.F32 R96, R4.reuse, R22, R96 ;  /* 0x000000160460723c */ /* 0x040fe20000001860 */
[----:B------:R-:W2:Y:S05]  /*23b00*/  LDSM.16.MT88.4 R20, [R216+0x17800] ;  /* 0x01780000d814783b */ /* 0x000eaa0000004200 */
[C---:B---3--:R-:W-:Y:S06]  /*23b10*/  HMMA.16816.F32 R60, R4.reuse, R24, R60 ;  /* 0x00000018043c723c */ /* 0x048fec000000183c */
[C---:B------:R-:W-:Y:S06]  /*23b20*/  HMMA.16816.F32 R64, R4.reuse, R26, R64 ;  /* 0x0000001a0440723c */ /* 0x040fec0000001840 */
[C---:B----4-:R-:W-:Y:S06]  /*23b30*/  HMMA.16816.F32 R100, R4.reuse, R16, R100 ;  /* 0x000000100464723c */ /* 0x050fec0000001864 */
[C---:B------:R-:W-:Y:S06]  /*23b40*/  HMMA.16816.F32 R104, R4.reuse, R18, R104 ;  /* 0x000000120468723c */ /* 0x040fec0000001868 */
[C---:B-1----:R-:W-:Y:S06]  /*23b50*/  HMMA.16816.F32 R108, R4.reuse, R8, R108 ;  /* 0x00000008046c723c */ /* 0x042fec000000186c */
[C---:B------:R-:W-:Y:S06]  /*23b60*/  HMMA.16816.F32 R112, R4.reuse, R10, R112 ;  /* 0x0000000a0470723c */ /* 0x040fec0000001870 */
[C---:B------:R-:W-:Y:S06]  /*23b70*/  HMMA.16816.F32 R116, R4.reuse, R12, R116 ;  /* 0x0000000c0474723c */ /* 0x040fec0000001874 */
[C---:B------:R-:W-:Y:S06]  /*23b80*/  HMMA.16816.F32 R120, R4.reuse, R14, R120 ;  /* 0x0000000e0478723c */ /* 0x040fec0000001878 */
[C---:B--2---:R-:W-:Y:S06]  /*23b90*/  HMMA.16816.F32 R124, R4.reuse, R20, R124 ;  /* 0x00000014047c723c */ /* 0x044fec000000187c */
[----:B------:R-:W-:-:S15]  /*23ba0*/  HMMA.16816.F32 R128, R4, R22, R128 ;  /* 0x000000160480723c */ /* 0x000fde0000001880 */
[----:B------:R-:W-:-:S09]  /*23bb0*/  NOP ;  /* 0x0000000000007918 */ /* 0x000fd20000000000 */
.L_x_3589:
[----:B------:R-:W-:Y:S05]  /*23bc0*/  @!P6 BRA `(.L_x_3598) ;  /* 0x000000500098e947 */ /* 0x000fea0003800000 */
[----:B------:R-:W-:Y:S02]  /*23bd0*/  MOV R2, R3 ;  /* 0x0000000300027202 */ /* 0x000fe40000000f00 */
[----:B------:R-:W-:-:S07]  /*23be0*/  MOV R0, R164 ;  /* 0x000000a400007202 */ /* 0x000fce0000000f00 */
.L_x_3607:
        /* <DEDUP_REMOVED lines=81> */
.L_x_3600:
[----:B-1----:R-:W-:Y:S02]  /*24100*/  R2UR UR4, R166 ;  /* 0x00000000a60472ca */ /* 0x002fe400000e0000 */
[----:B------:R-:W-:Y:S11]  /*24110*/  R2UR UR5, R167 ;  /* 0x00000000a70572ca */ /* 0x000ff600000e0000 */
[----:B------:R-:W-:Y:S02]  /*24120*/  @!UPT UIADD3 URZ, URZ, URZ, URZ ;  /* 0x0000003f3f3ff290 */ /* 0x000fe4000fffe03f */
[----:B--2---:R-:W2:Y:S02]  /*24130*/  LD.E R10, desc[UR4][R164.64+0x40] ;  /* 0x00004004a40a7980 */ /* 0x004ea4000c101900 */
[----:B--2---:R-:W-:Y:S05]  /*24140*/  IMAD.U32 R10, R10, -0x40, RZ ;  /* 0xffffffc00a0a7824 */ /* 0x004fea00078e00ff */
[----:B------:R-:W-:Y:S02]  /*24150*/  SHF.R.S32.HI R4, RZ, 0x1f, R10 ;  /* 0x0000001fff047819 */ /* 0x000fe4000001140a */
.L_x_3601:
[----:B------:R-:W-:Y:S05]  /*24160*/  BSYNC B0 ;  /* 0x0000000000007941 */ /* 0x000fea0003800000 */
.L_x_3599:
        /* <DEDUP_REMOVED lines=101> */
[----:B------:R-:W-:Y:S02]  /*247c0*/  @P4 R2UR UR10, R166 ;  /* 0x00000000a60a42ca */ /* 0x000fe400000e0000 */
[----:B------:R-:W-:Y:S01]  /*247d0*/  @P4 R2UR UR11, R167 ;  /* 0x00000000a70b42ca */ /* 0x000fe200000e0000 */
[----:B------:R-:W-:Y:S01]  /*247e0*/  @!P5 STS.128 [R239+0x13000], RZ ;  /* 0x013000ffef00d388 */ /* 0x000fe20000000c00 */
[----:B------:R-:W-:Y:S02]  /*247f0*/  @P3 LEA.HI.X R29, R3, R180, R4, 0x1, P0 ;  /* 0x000000b4031d3211 */ /* 0x000fe400000f0c04 */
[----:B------:R-:W-:Y:S01]  /*24800*/  ISETP.GT.AND P0, PT, R242, R231, PT ;  /* 0x000000e7f200720c */ /* 0x000fe20003f04270 */
        /* <DEDUP_REMOVED lines=46> */
[C---:B------:R-:W-:Y:S06]  /*24af0*/  HMMA.16816.F32 R8, R32.reuse, R10, RZ ;  /* 0x0000000a2008723c */ /* 0x040fec00000018ff */
        /* <DEDUP_REMOVED lines=12> */
[----:B------:R-:W4:Y:S05]  /*24bc0*/  LDSM.16.M88.4 R180, [R219+0x9800] ;  /* 0x00980000dbb4783b */ /* 0x000f2a0000000200 */
[C---:B------:R-:W-:Y:S06]  /*24bd0*/  HMMA.16816.F32 R20, R172.reuse, R184, R20 ;  /* 0x000000b8ac14723c */ /* 0x040fec0000001814 */
[C---:B------:R-:W-:Y:S01]  /*24be0*/  HMMA.16816.F32 R24, R172.reuse, R186, R24 ;  /* 0x000000baac18723c */ /* 0x040fe20000001818 */
[----:B------:R-:W-:Y:S05]  /*24bf0*/  LDSM.16.M88.4 R184, [R212] ;  /* 0x00000000d4b8783b */ /* 0x000fea0000000200 */
[C---:B------:R-:W-:Y:S06]  /*24c00*/  HMMA.16816.F32 R28, R172.reuse, R188, R28 ;  /* 0x000000bcac1c723c */ /* 0x040fec000000181c */
[----:B------:R-:W-:Y:S01]  /*24c10*/  HMMA.16816.F32 R32, R172, R190, R32 ;  /* 0x000000beac20723c */ /* 0x000fe20000001820 */
[----:B------:R-:W5:Y:S04]  /*24c20*/  LDSM.16.M88.4 R172, [R221] ;  /* 0x00000000ddac783b */ /* 0x000f680000000200 */
[----:B------:R-:W5:Y:S01]  /*24c30*/  LDSM.16.M88.4 R188, [R212+0x800] ;  /* 0x00080000d4bc783b */ /* 0x000f620000000200 */
[C---:B-1----:R-:W-:Y:S06]  /*24c40*/  HMMA.16816.F32 R4, R192.reuse, R196, R4 ;  /* 0x000000c4c004723c */ /* 0x042fec0000001804 */
[C---:B------:R-:W-:Y:S01]  /*24c50*/  HMMA.16816.F32 R8, R192.reuse, R198, R8 ;  /* 0x000000c6c008723c */ /* 0x040fe20000001808 */
[----:B------:R-:W1:Y:S05]  /*24c60*/  LDSM.16.M88.4 R196, [R212+0x1000] ;  /* 0x00100000d4c4783b */ /* 0x000e6a0000000200 */
[C---:B--2---:R-:W-:Y:S06]  /*24c70*/  HMMA.16816.F32 R12, R192.reuse, R168, R12 ;  /* 0x000000a8c00c723c */ /* 0x044fec000000180c */
        /* <DEDUP_REMOVED lines=8> */
[----:B------:R-:W4:Y:S01]  /*24d00*/  LDSM.16.M88.4 R192, [R225+0xa800] ;  /* 0x00a80000e1c0783b */ /* 0x000f220000000200 */
[C---:B-----5:R-:W-:Y:S06]  /*24d10*/  HMMA.16816.F32 R4, R172.reuse, R184, R4 ;  /* 0x000000b8ac04723c */ /* 0x060fec0000001804 */
[C---:B------:R-:W-:Y:S01]  /*24d20*/  HMMA.16816.F32 R8, R172.reuse, R186, R8 ;  /* 0x000000baac08723c */ /* 0x040fe20000001808 */
[----:B------:R-:W5:Y:S05]  /*24d30*/  LDSM.16.M88.4 R184, [R225+0xb000] ;  /* 0x00b00000e1b8783b */ /* 0x000f6a0000000200 */
[C---:B------:R-:W-:Y:S06]  /*24d40*/  HMMA.16816.F32 R12, R172.reuse, R188, R12 ;  /* 0x000000bcac0c723c */ /* 0x040fec000000180c */
[C---:B------:R-:W-:Y:S01]  /*24d50*/  HMMA.16816.F32 R16, R172.reuse, R190, R16 ;  /* 0x000000beac10723c */ /* 0x040fe20000001810 */
[----:B------:R-:W-:Y:S05]  /*24d60*/  LDSM.16.M88.4 R188, [R211] ;  /* 0x00000000d3bc783b */ /* 0x000fea0000000200 */
[C---:B-1----:R-:W-:Y:S06]  /*24d70*/  HMMA.16816.F32 R20, R172.reuse, R196, R20 ;  /* 0x000000c4ac14723c */ /* 0x042fec0000001814 */
[C---:B------:R-:W-:Y:S01]  /*24d80*/  HMMA.16816.F32 R24, R172.reuse, R198, R24 ;  /* 0x000000c6ac18723c */ /* 0x040fe20000001818 */
[----:B------:R-:W-:Y:S05]  /*24d90*/  LDSM.16.M88.4 R196, [R210] ;  /* 0x00000000d2c4783b */ /* 0x000fea0000000200 */
[C---:B--2---:R-:W-:Y:S06]  /*24da0*/  HMMA.16816.F32 R28, R172.reuse, R168, R28 ;  /* 0x000000a8ac1c723c */ /* 0x044fec000000181c */
[----:B------:R-:W-:Y:S01]  /*24db0*/  HMMA.16816.F32 R32, R172, R170, R32 ;  /* 0x000000aaac20723c */ /* 0x000fe20000001820 */
[----:B------:R-:W1:Y:S04]  /*24dc0*/  LDSM.16.M88.4 R168, [R225+0xb800] ;  /* 0x00b80000e1a8783b */ /* 0x000e680000000200 */
[----:B------:R-:W2:Y:S01]  /*24dd0*/  LDSM.16.M88.4 R172, [R224+0x2000] ;  /* 0x00200000e0ac783b */ /* 0x000ea20000000200 */
[C---:B---3--:R-:W-:Y:S06]  /*24de0*/  HMMA.16816.F32 R4, R176.reuse, R180, R4 ;  /* 0x000000b4b004723c */ /* 0x048fec0000001804 */
[C---:B------:R-:W-:Y:S01]  /*24df0*/  HMMA.16816.F32 R8, R176.reuse, R182, R8 ;  /* 0x000000b6b008723c */ /* 0x040fe20000001808 */
[----:B------:R-:W3:Y:S05]  /*24e00*/  LDSM.16.M88.4 R180, [R209] ;  /* 0x00000000d1b4783b */ /* 0x000eea0000000200 */
[C---:B----4-:R-:W-:Y:S06]  /*24e10*/  HMMA.16816.F32 R12, R176.reuse, R192, R12 ;  /* 0x000000c0b00c723c */ /* 0x050fec000000180c */
[C---:B------:R-:W-:Y:S01]  /*24e20*/  HMMA.16816.F32 R16, R176.reuse, R194, R16 ;  /* 0x000000c2b010723c */ /* 0x040fe20000001810 */
[----:B------:R-:W4:Y:S05]  /*24e30*/  LDSM.16.M88.4 R192, [R208] ;  /* 0x00000000d0c0783b */ /* 0x000f2a0000000200 */
[C---:B-----5:R-:W-:Y:S06]  /*24e40*/  HMMA.16816.F32 R20, R176.reuse, R184, R20 ;  /* 0x000000b8b014723c */ /* 0x060fec0000001814 */
[C---:B------:R-:W-:Y:S01]  /*24e50*/  HMMA.16816.F32 R24, R176.reuse, R186, R24 ;  /* 0x000000bab018723c */ /* 0x040fe20000001818 */
[----:B------:R-:W-:Y:S05]  /*24e60*/  LDSM.16.M88.4 R184, [R219+0xa800] ;  /* 0x00a80000dbb8783b */ /* 0x000fea0000000200 */
        /* <DEDUP_REMOVED lines=12> */
[----:B------:R-:W-:Y:S05]  /*24f30*/  LDSM.16.M88.4 R180, [R212+0x2000] ;  /* 0x00200000d4b4783b */ /* 0x000fea0000000200 */
[C---:B----4-:R-:W-:Y:S06]  /*24f40*/  HMMA.16816.F32 R28, R172.reuse, R192, R28 ;  /* 0x000000c0ac1c723c */ /* 0x050fec000000181c */
[----:B------:R-:W-:Y:S01]  /*24f50*/  HMMA.16816.F32 R32, R172, R194, R32 ;  /* 0x000000c2ac20723c */ /* 0x000fe20000001820 */
[----:B------:R-:W3:Y:S04]  /*24f60*/  LDSM.16.M88.4 R172, [R221+0x2000] ;  /* 0x00200000ddac783b */ /* 0x000ee80000000200 */
[----:B------:R-:W4:Y:S01]  /*24f70*/  LDSM.16.M88.4 R192, [R212+0x2800] ;  /* 0x00280000d4c0783b */ /* 0x000f220000000200 */
        /* <DEDUP_REMOVED lines=9> */
[C---:B-----5:R-:W-:Y:S06]  /*25010*/  HMMA.16816.F32 R28, R168.reuse, R196, R28 ;  /* 0x000000c4a81c723c */ /* 0x060fec000000181c */
[----:B------:R-:W-:Y:S01]  /*25020*/  HMMA.16816.F32 R32, R168, R198, R32 ;  /* 0x000000c6a820723c */ /* 0x000fe20000001820 */
[----:B------:R-:W2:Y:S04]  /*25030*/  LDSM.16.M88.4 R168, [R212+0x3800] ;  /* 0x00380000d4a8783b */ /* 0x000ea80000000200 */
[----:B------:R-:W5:Y:S01]  /*25040*/  LDSM.16.M88.4 R196, [R225+0xc800] ;  /* 0x00c80000e1c4783b */ /* 0x000f620000000200 */
        /* <DEDUP_REMOVED lines=16> */
[C---:B-----5:R-:W-:Y:S06]  /*25150*/  HMMA.16816.F32 R12, R184.reuse, R196, R12 ;  /* 0x000000c4b80c723c */ /* 0x060fec000000180c */
[C---:B------:R-:W-:Y:S01]  /*25160*/  HMMA.16816.F32 R16, R184.reuse, R198, R16 ;  /* 0x000000c6b810723c */ /* 0x040fe20000001810 */
[----:B------:R-:W5:Y:S05]  /*25170*/  LDSM.16.M88.4 R196, [R204] ;  /* 0x00000000ccc4783b */ /* 0x000f6a0000000200 */
        /* <DEDUP_REMOVED lines=28> */
[----:B------:R-:W-:Y:S05]  /*25340*/  LDSM.16.M88.4 R172, [R225+0xe000] ;  /* 0x00e00000e1ac783b */ /* 0x000fea0000000200 */
[C---:B--2---:R-:W-:Y:S06]  /*25350*/  HMMA.16816.F32 R28, R180.reuse, R168, R28 ;  /* 0x000000a8b41c723c */ /* 0x044fec000000181c */
[----:B------:R-:W-:Y:S01]  /*25360*/  HMMA.16816.F32 R32, R180, R170, R32 ;  /* 0x000000aab420723c */ /* 0x000fe20000001820 */
[----:B------:R-:W1:Y:S04]  /*25370*/  LDSM.16.M88.4 R168, [R226+0x6000] ;  /* 0x00600000e2a8783b */ /* 0x000e680000000200 */
[----:B------:R-:W2:Y:S01]  /*25380*/  LDSM.16.M88.4 R180, [R225+0xe800] ;  /* 0x00e80000e1b4783b */ /* 0x000ea20000000200 */
[C---:B------:R-:W-:Y:S06]  /*25390*/  HMMA.16816.F32 R4, R176.reuse, R188, R4 ;  /* 0x000000bcb004723c */ /* 0x040fec0000001804 */
[C---:B------:R-:W-:Y:S01]  /*253a0*/  HMMA.16816.F32 R8, R176.reuse, R190, R8 ;  /* 0x000000beb008723c */ /* 0x040fe20000001808 */
[----:B------:R-:W2:Y:S05]  /*253b0*/  LDSM.16.M88.4 R188, [R225+0xf000] ;  /* 0x00f00000e1bc783b */ /* 0x000eaa0000000200 */
[C---:B-----5:R-:W-:Y:S06]  /*253c0*/  HMMA.16816.F32 R12, R176.reuse, R196, R12 ;  /* 0x000000c4b00c723c */ /* 0x060fec000000180c */
[C---:B------:R-:W-:Y:S01]  /*253d0*/  HMMA.16816.F32 R16, R176.reuse, R198, R16 ;  /* 0x000000c6b010723c */ /* 0x040fe20000001810 */
[----:B------:R-:W5:Y:S05]  /*253e0*/  LDSM.16.M88.4 R196, [R225+0xf800] ;  /* 0x00f80000e1c4783b */ /* 0x000f6a0000000200 */
[C---:B---3--:R-:W-:Y:S06]  /*253f0*/  HMMA.16816.F32 R20, R176.reuse, R184, R20 ;  /* 0x000000b8b014723c */ /* 0x048fec0000001814 */
[C---:B------:R-:W-:Y:S01]  /*25400*/  HMMA.16816.F32 R24, R176.reuse, R186, R24 ;  /* 0x000000bab018723c */ /* 0x040fe20000001818 */
[----:B------:R-:W-:Y:S05]  /*25410*/  LDSM.16.M88.4 R184, [R203] ;  /* 0x00000000cbb8783b */ /* 0x000fea0000000200 */
[C---:B----4-:R-:W-:Y:S06]  /*25420*/  HMMA.16816.F32 R28, R176.reuse, R192, R28 ;  /* 0x000000c0b01c723c */ /* 0x050fec000000181c */
[----:B------:R-:W-:Y:S01]  /*25430*/  HMMA.16816.F32 R32, R176, R194, R32 ;  /* 0x000000c2b020723c */ /* 0x000fe20000001820 */
[----:B------:R-:W3:Y:S04]  /*25440*/  LDSM.16.M88.4 R176, [R224+0x6000] ;  /* 0x00600000e0b0783b */ /* 0x000ee80000000200 */
[----:B------:R-:W4:Y:S01]  /*25450*/  LDSM.16.M88.4 R192, [R202] ;  /* 0x00000000cac0783b */ /* 0x000f220000000200 */
[C---:B-1----:R-:W-:Y:S06]  /*25460*/  HMMA.16816.F32 R4, R168.reuse, R172, R4 ;  /* 0x000000aca804723c */ /* 0x042fec0000001804 */
[C---:B------:R-:W-:Y:S01]  /*25470*/  HMMA.16816.F32 R8, R168.reuse, R174, R8 ;  /* 0x000000aea808723c */ /* 0x040fe20000001808 */
[----:B------:R-:W1:Y:S05]  /*25480*/  LDSM.16.M88.4 R172, [R201] ;  /* 0x00000000c9ac783b */ /* 0x000e6a0000000200 */
[C---:B--2---:R-:W-:Y:S06]  /*25490*/  HMMA.16816.F32 R12, R168.reuse, R180, R12 ;  /* 0x000000b4a80c723c */ /* 0x044fec000000180c */
[C---:B------:R-:W-:Y:S01]  /*254a0*/  HMMA.16816.F32 R16, R168.reuse, R182, R16 ;  /* 0x000000b6a810723c */ /* 0x040fe20000001810 */
[----:B------:R-:W-:Y:S05]  /*254b0*/  LDSM.16.M88.4 R180, [R222+0x6000] ;  /* 0x00600000deb4783b */ /* 0x000fea0000000200 */
[C---:B------:R-:W-:Y:S06]  /*254c0*/  HMMA.16816.F32 R20, R168.reuse, R188, R20 ;  /* 0x000000bca814723c */ /* 0x040fec0000001814 */
[C---:B------:R-:W-:Y:S01]  /*254d0*/  HMMA.16816.F32 R24, R168.reuse, R190, R24 ;  /* 0x000000bea818723c */ /* 0x040fe20000001818 */
[----:B------:R-:W-:Y:S05]  /*254e0*/  LDSM.16.M88.4 R188, [R219+0xe000] ;  /* 0x00e00000dbbc783b */ /* 0x000fea0000000200 */
[C---:B-----5:R-:W-:Y:S06]  /*254f0*/  HMMA.16816.F32 R28, R168.reuse, R196, R28 ;  /* 0x000000c4a81c723c */ /* 0x060fec000000181c */
[----:B------:R-:W-:Y:S01]  /*25500*/  HMMA.16816.F32 R32, R168, R198, R32 ;  /* 0x000000c6a820723c */ /* 0x000fe20000001820 */
[----:B------:R-:W2:Y:S04]  /*25510*/  LDSM.16.M88.4 R168, [R200] ;  /* 0x00000000c8a8783b */ /* 0x000ea80000000200 */
        /* <DEDUP_REMOVED lines=19> */
[----:B------:R-:W5:Y:S01]  /*25650*/  LDSM.16.M88.4 R196, [R212+0x7800] ;  /* 0x00780000d4c4783b */ /* 0x000f620000000200 */
[----:B------:R-:W-:Y:S04]  /*25660*/  DEPBAR.LE SB0, 0x0 ;  /* 0x000080000000791a */ /* 0x000fe80000000000 */
[C---:B---3--:R-:W-:Y:S01]  /*25670*/  HMMA.16816.F32 R20, R180.reuse, R184, R20 ;  /* 0x000000b8b414723c */ /* 0x048fe20000001814 */
[----:B------:R-:W-:Y:S05]  /*25680*/  BAR.SYNC.DEFER_BLOCKING 0x0 ;  /* 0x0000000000007b1d */ /* 0x000fea0000010000 */
[C---:B------:R-:W-:Y:S06]  /*25690*/  HMMA.16816.F32 R24, R180.reuse, R186, R24 ;  /* 0x000000bab418723c */ /* 0x040fec0000001818 */
[C---:B----4-:R-:W-:Y:S06]  /*256a0*/  HMMA.16816.F32 R28, R180.reuse, R192, R28 ;  /* 0x000000c0b41c723c */ /* 0x050fec000000181c */
[----:B------:R-:W-:Y:S06]  /*256b0*/  HMMA.16816.F32 R32, R180, R194, R32 ;  /* 0x000000c2b420723c */ /* 0x000fec0000001820 */
[C---:B-1----:R-:W-:Y:S05]  /*256c0*/  HMMA.16816.F32 R4, R168.reuse, R172, R4 ;  /* 0x000000aca804723c */ /* 0x042fea0000001804 */
[----:B------:R-:W-:Y:S01]  /*256d0*/  IMAD.MOV.U32 R181, RZ, RZ, R250 ;  /* 0x000000ffffb57224 */ /* 0x000fe200078e00fa */
[C---:B------:R-:W-:Y:S05]  /*256e0*/  HMMA.16816.F32 R8, R168.reuse, R174, R8 ;  /* 0x000000aea808723c */ /* 0x040fea0000001808 */
[----:B------:R-:W-:Y:S01]  /*256f0*/  IMAD.MOV.U32 R180, RZ, RZ, R251 ;  /* 0x000000ffffb47224 */ /* 0x000fe200078e00fb */
[C---:B--2---:R-:W-:Y:S06]  /*25700*/  HMMA.16816.F32 R12, R168.reuse, R176, R12 ;  /* 0x000000b0a80c723c */ /* 0x044fec000000180c */
[C---:B------:R-:W-:Y:S06]  /*25710*/  HMMA.16816.F32 R16, R168.reuse, R178, R16 ;  /* 0x000000b2a810723c */ /* 0x040fec0000001810 */
[C---:B------:R-:W-:Y:S06]  /*25720*/  HMMA.16816.F32 R20, R168.reuse, R188, R20 ;  /* 0x000000bca814723c */ /* 0x040fec0000001814 */
[C---:B------:R-:W-:Y:S06]  /*25730*/  HMMA.16816.F32 R24, R168.reuse, R190, R24 ;  /* 0x000000bea818723c */ /* 0x040fec0000001818 */
[C---:B-----5:R-:W-:Y:S06]  /*25740*/  HMMA.16816.F32 R28, R168.reuse, R196, R28 ;  /* 0x000000c4a81c723c */ /* 0x060fec000000181c */
        /* <DEDUP_REMOVED lines=80> */
.L_x_3605:
[----:B------:R-:W-:Y:S02]  /*25c50*/  R2UR UR4, R166 ;  /* 0x00000000a60472ca */ /* 0x000fe400000e0000 */
[----:B------:R-:W-:Y:S11]  /*25c60*/  R2UR UR5, R167 ;  /* 0x00000000a70572ca */ /* 0x000ff600000e0000 */
[----:B------:R-:W-:Y:S02]  /*25c70*/  @!UPT UIADD3 URZ, URZ, URZ, URZ ;  /* 0x0000003f3f3ff290 */ /* 0x000fe4000fffe03f */
[----:B------:R-:W2:Y:S02]  /*25c80*/  LD.E R172, desc[UR4][R164.64+0x38] ;  /* 0x00003804a4ac7980 */ /* 0x000ea4000c101900 */
[----:B--2---:R-:W-:Y:S05]  /*25c90*/  IMAD.U32 R172, R172, -0x40, RZ ;  /* 0xffffffc0acac7824 */ /* 0x004fea00078e00ff */
[----:B------:R-:W-:Y:S02]  /*25ca0*/  SHF.R.S32.HI R168, RZ, 0x1f, R172 ;  /* 0x0000001fffa87819 */ /* 0x000fe400000114ac */
.L_x_3606:
[----:B------:R-:W-:Y:S05]  /*25cb0*/  BSYNC B0 ;  /* 0x0000000000007941 */ /* 0x000fea0003800000 */
.L_x_3604:
        /* <DEDUP_REMOVED lines=135> */
.L_x_3603:
[----:B------:R-:W-:Y:S05]  /*26530*/  BSYNC B1 ;  /* 0x0000000000017941 */ /* 0x000fea0003800000 */
.L_x_3602:
        /* <DEDUP_REMOVED lines=8> */
[C---:B------:R-:W-:Y:S02]  /*265c0*/  IADD3 R166, R3.reuse, 0x1, RZ ;  /* 0x0000000103a67810 */ /* 0x040fe40007ffe0ff */
[C---:B------:R-:W-:Y:S02]  /*265d0*/  ISETP.GE.AND P6, PT, R3.reuse, R246, PT ;  /* 0x000000f60300720c */ /* 0x040fe40003fc6270 */
[C---:B------:R-:W-:Y:S02]  /*265e0*/  ISETP.GE.AND P1, PT, R166.reuse, R244, PT ;  /* 0x000000f4a600720c */ /* 0x040fe40003f26270 */
[C---:B------:R-:W-:Y:S02]  /*265f0*/  ISETP.GE.OR P6, PT, R3.reuse, R245, !P6 ;  /* 0x000000f50300720c */ /* 0x040fe400077c6670 */
[----:B------:R-:W-:Y:S02]  /*26600*/  ISETP.GE.OR P1, PT, R166, R247, !P1 ;  /* 0x000000f7a600720c */ /* 0x000fe40004f26670 */
[----:B------:R-:W-:Y:S02]  /*26610*/  FSEL R167, R4, -INF , !P6 ;  /* 0xff80000004a77808 */ /* 0x000fe40007000000 */
[C---:B------:R-:W-:Y:S02]  /*26620*/  IADD3 R4, R3.reuse, 0x11, RZ ;  /* 0x0000001103047810 */ /* 0x040fe40007ffe0ff */
[----:B---3--:R-:W-:Y:S02]  /*26630*/  IADD3 R164, R3, 0x8, RZ ;  /* 0x0000000803a47810 */ /* 0x008fe40007ffe0ff */
[----:B------:R-:W-:Y:S02]  /*26640*/  FSEL R7, R7, -INF , !P1 ;  /* 0xff80000007077808 */ /* 0x000fe40004800000 */
[-C--:B------:R-:W-:Y:S02]  /*26650*/  ISETP.GE.AND P0, PT, R166, R246.reuse, PT ;  /* 0x000000f6a600720c */ /* 0x080fe40003f06270 */
[-C--:B------:R-:W-:Y:S02]  /*26660*/  ISETP.GE.AND P1, PT, R4, R246.reuse, PT ;  /* 0x000000f60400720c */ /* 0x080fe40003f26270 */
[C---:B------:R-:W-:Y:S02]  /*26670*/  ISETP.GE.AND P4, PT, R164.reuse, R246, PT ;  /* 0x000000f6a400720c */ /* 0x040fe40003f86270 */
[-C--:B------:R-:W-:Y:S02]  /*26680*/  ISETP.GE.AND P2, PT, R164, R244.reuse, PT ;  /* 0x000000f4a400720c */ /* 0x080fe40003f46270 */
[C---:B------:R-:W-:Y:S02]  /*26690*/  ISETP.GE.AND P5, PT, R3.reuse, R244, PT ;  /* 0x000000f40300720c */ /* 0x040fe40003fa6270 */
[-C--:B------:R-:W-:Y:S01]  /*266a0*/  ISETP.GE.OR P0, PT, R166, R245.reuse, !P0 ;  /* 0x000000f5a600720c */ /* 0x080fe20004706670 */
[C---:B------:R-:W-:Y:S01]  /*266b0*/  VIADD R166, R3.reuse, 0x9 ;  /* 0x0000000903a67836 */ /* 0x040fe20000000000 */
[-C--:B------:R-:W-:Y:S02]  /*266c0*/  ISETP.GE.OR P1, PT, R4, R245.reuse, !P1 ;  /* 0x000000f50400720c */ /* 0x080fe40004f26670 */
[C---:B------:R-:W-:Y:S02]  /*266d0*/  ISETP.GE.OR P4, PT, R164.reuse, R245, !P4 ;  /* 0x000000f5a400720c */ /* 0x040fe40006786670 */
[-C--:B------:R-:W-:Y:S02]  /*266e0*/  ISETP.GE.OR P2, PT, R164, R247.reuse, !P2 ;  /* 0x000000f7a400720c */ /* 0x080fe40005746670 */
[C---:B------:R-:W-:Y:S02]  /*266f0*/  ISETP.GE.OR P5, PT, R3.reuse, R247, !P5 ;  /* 0x000000f70300720c */ /* 0x040fe40006fa6670 */
[----:B------:R-:W-:Y:S02]  /*26700*/  IADD3 R164, R3, 0x10, RZ ;  /* 0x0000001003a47810 */ /* 0x000fe40007ffe0ff */
[----:B-1----:R-:W-:Y:S02]  /*26710*/  FSEL R190, R13, -INF , !P1 ;  /* 0xff8000000dbe7808 */ /* 0x002fe40004800000 */
[----:B------:R-:W-:Y:S02]  /*26720*/  ISETP.GE.AND P3, PT, R166, R246, PT ;  /* 0x000000f6a600720c */ /* 0x000fe40003f66270 */
[----:B------:R-:W-:Y:S02]  /*26730*/  FSEL R6, R6, -INF , !P5 ;  /* 0xff80000006067808 */ /* 0x000fe40006800000 */
[----:B------:R-:W-:Y:S02]  /*26740*/  FSEL R5, R5, -INF , !P0 ;  /* 0xff80000005057808 */ /* 0x000fe40004000000 */
[----:B------:R-:W-:Y:S02]  /*26750*/  FMNMX.FTZ R13, R167, R0, !PT ;  /* 0x00000000a70d7209 */ /* 0x000fe40007810000 */
[C---:B------:R-:W-:Y:S02]  /*26760*/  ISETP.GE.AND P5, PT, R164.reuse, R246, PT ;  /* 0x000000f6a400720c */ /* 0x040fe40003fa6270 */
[-C--:B------:R-:W-:Y:S02]  /*26770*/  ISETP.GE.AND P0, PT, R164, R244.reuse, PT ;  /* 0x000000f4a400720c */ /* 0x080fe40003f06270 */
[----:B------:R-:W-:Y:S02]  /*26780*/  FSEL R8, R8, -INF , !P4 ;  /* 0xff80000008087808 */ /* 0x000fe40006000000 */
[-C--:B------:R-:W-:Y:S02]  /*26790*/  ISETP.GE.AND P6, PT, R166, R244.reuse, PT ;  /* 0x000000f4a600720c */ /* 0x080fe40003fc6270 */
[----:B------:R-:W-:Y:S02]  /*267a0*/  ISETP.GE.AND P4, PT, R4, R244, PT ;  /* 0x000000f40400720c */ /* 0x000fe40003f86270 */
[----:B------:R-:W-:Y:S02]  /*267b0*/  ISETP.GE.OR P3, PT, R166, R245, !P3 ;  /* 0x000000f5a600720c */ /* 0x000fe40005f66670 */
[----:B------:R-:W-:Y:S02]  /*267c0*/  FMNMX.FTZ R13, R5, R13, !PT ;  /* 0x0000000d050d7209 */ /* 0x000fe40007810000 */
[C---:B------:R-:W-:Y:S02]  /*267d0*/  ISETP.GE.OR P0, PT, R164.reuse, R247, !P0 ;  /* 0x000000f7a400720c */ /* 0x040fe40004706670 */
[----:B------:R-:W-:Y:S02]  /*267e0*/  ISETP.GE.OR P5, PT, R164, R245, !P5 ;  /* 0x000000f5a400720c */ /* 0x000fe40006fa6670 */
[----:B------:R-:W-:Y:S02]  /*267f0*/  IADD3 R164, R3, 0x18, RZ ;  /* 0x0000001803a47810 */ /* 0x000fe40007ffe0ff */
[-C--:B------:R-:W-:Y:S02]  /*26800*/  ISETP.GE.OR P6, PT, R166, R247.reuse, !P6 ;  /* 0x000000f7a600720c */ /* 0x080fe400077c6670 */
[----:B------:R-:W-:Y:S02]  /*26810*/  ISETP.GE.OR P4, PT, R4, R247, !P4 ;  /* 0x000000f70400720c */ /* 0x000fe40006786670 */
[----:B------:R-:W-:Y:S02]  /*26820*/  FSEL R9, R9, -INF , !P3 ;  /* 0xff80000009097808 */ /* 0x000fe40005800000 */
[----:B------:R-:W-:Y:S02]  /*26830*/  FMNMX.FTZ R13, R8, R13, !PT ;  /* 0x0000000d080d7209 */ /* 0x000fe40007810000 */
[----:B------:R-:W-:Y:S02]  /*26840*/  IADD3 R4, R3, 0x19, RZ ;  /* 0x0000001903047810 */ /* 0x000fe40007ffe0ff */
[----:B------:R-:W-:Y:S02]  /*26850*/  FSEL R10, R10, -INF , !P2 ;  /* 0xff8000000a0a7808 */ /* 0x000fe40005000000 */
[C---:B------:R-:W-:Y:S02]  /*26860*/  ISETP.GE.AND P3, PT, R164.reuse, R246, PT ;  /* 0x000000f6a400720c */ /* 0x040fe40003f66270 */
[----:B------:R-:W-:Y:S02]  /*26870*/  ISETP.GE.AND P2, PT, R164, R244, PT ;  /* 0x000000f4a400720c */ /* 0x000fe40003f46270 */
[----:B------:R-:W-:Y:S02]  /*26880*/  FSEL R11, R11, -INF , !P6 ;  /* 0xff8000000b0b7808 */ /* 0x000fe40007000000 */
[----:B------:R-:W-:Y:S02]  /*26890*/  FSEL R191, R12, -INF , !P5 ;  /* 0xff8000000cbf7808 */ /* 0x000fe40006800000 */
[----:B------:R-:W-:Y:S02]  /*268a0*/  FMNMX.FTZ R13, R9, R13, !PT ;  /* 0x0000000d090d7209 */ /* 0x000fe40007810000 */
[C---:B------:R-:W-:Y:S02]  /*268b0*/  ISETP.GE.AND P6, PT, R4.reuse, R246, PT ;  /* 0x000000f60400720c */ /* 0x040fe40003fc6270 */
[----:B------:R-:W-:Y:S02]  /*268c0*/  ISETP.GE.AND P5, PT, R4, R244, PT ;  /* 0x000000f40400720c */ /* 0x000fe40003fa6270 */
[C---:B------:R-:W-:Y:S02]  /*268d0*/  ISETP.GE.OR P3, PT, R164.reuse, R245, !P3 ;  /* 0x000000f5a400720c */ /* 0x040fe40005f66670 */
[----:B------:R-:W-:Y:S01]  /*268e0*/  ISETP.GE.OR P2, PT, R164, R247, !P2 ;  /* 0x000000f7a400720c */ /* 0x000fe20005746670 */
[----:B------:R-:W-:Y:S01]  /*268f0*/  VIADD R164, R3, 0x20 ;  /* 0x0000002003a47836 */ /* 0x000fe20000000000 */
[----:B------:R-:W-:Y:S02]  /*26900*/  FSEL R195, R14, -INF , !P0 ;  /* 0xff8000000ec37808 */ /* 0x000fe40004000000 */
[C---:B------:R-:W-:Y:S02]  /*26910*/  ISETP.GE.OR P6, PT, R4.reuse, R245, !P6 ;  /* 0x000000f50400720c */ /* 0x040fe400077c6670 */
[----:B------:R-:W-:Y:S02]  /*26920*/  ISETP.GE.OR P5, PT, R4, R247, !P5 ;  /* 0x000000f70400720c */ /* 0x000fe40006fa6670 */
[----:B------:R-:W-:Y:S02]  /*26930*/  FMNMX.FTZ R14, R191, R13, !PT ;  /* 0x0000000dbf0e7209 */ /* 0x000fe40007810000 */
[C---:B------:R-:W-:Y:S02]  /*26940*/  IADD3 R4, R3.reuse, 0x21, RZ ;  /* 0x0000002103047810 */ /* 0x040fe40007ffe0ff */
[----:B------:R-:W-:Y:S02]  /*26950*/  FMNMX.FTZ R13, R6, R2, !PT ;  /* 0x00000002060d7209 */ /* 0x000fe40007810000 */
[----:B------:R-:W-:Y:S02]  /*26960*/  IADD3 R12, R3, 0x28, RZ ;  /* 0x00000028030c7810 */ /* 0x000fe40007ffe0ff */
[----:B------:R-:W-:Y:S02]  /*26970*/  ISETP.GE.AND P1, PT, R164, R246, PT ;  /* 0x000000f6a400720c */ /* 0x000fe40003f26270 */
[----:B------:R-:W-:Y:S02]  /*26980*/  FSEL R194, R15, -INF , !P4 ;  /* 0xff8000000fc27808 */ /* 0x000fe40006000000 */
[----:B------:R-:W-:Y:S02]  /*26990*/  FSEL R193, R16, -INF , !P3 ;  /* 0xff80000010c17808 */ /* 0x000fe40005800000 */
[----:B------:R-:W-:Y:S02]  /*269a0*/  FSEL R192, R17, -INF , !P6 ;  /* 0xff80000011c07808 */ /* 0x000fe40007000000 */
[----:B------:R-:W-:Y:S02]  /*269b0*/  FSEL R196, R18, -INF , !P2 ;  /* 0xff80000012c47808 */ /* 0x000fe40005000000 */
[----:B------:R-:W-:Y:S02]  /*269c0*/  FMNMX.FTZ R14, R190, R14, !PT ;  /* 0x0000000ebe0e7209 */ /* 0x000fe40007810000 */
[----:B------:R-:W-:Y:S02]  /*269d0*/  ISETP.GE.AND P0, PT, R164, R244, PT ;  /* 0x000000f4a400720c */ /* 0x000fe40003f06270 */
[----:B------:R-:W-:Y:S02]  /*269e0*/  FMNMX.FTZ R13, R7, R13, !PT ;  /* 0x0000000d070d7209 */ /* 0x000fe40007810000 */
[-C--:B------:R-:W-:Y:S02]  /*269f0*/  ISETP.GE.AND P4, PT, R4, R246.reuse, PT ;  /* 0x000000f60400720c */ /* 0x080fe40003f86270 */
[C---:B------:R-:W-:Y:S02]  /*26a00*/  ISETP.GE.AND P6, PT, R12.reuse, R246, PT ;  /* 0x000000f60c00720c */ /* 0x040fe40003fc6270 */
[-C--:B------:R-:W-:Y:S02]  /*26a10*/  ISETP.GE.AND P2, PT, R12, R244.reuse, PT ;  /* 0x000000f40c00720c */ /* 0x080fe40003f46270 */
[----:B------:R-:W-:Y:S02]  /*26a20*/  ISETP.GE.AND P3, PT, R4, R244, PT ;  /* 0x000000f40400720c */ /* 0x000fe40003f66270 */
[C---:B------:R-:W-:Y:S02]  /*26a30*/  ISETP.GE.OR P1, PT, R164.reuse, R245, !P1 ;  /* 0x000000f5a400720c */ /* 0x040fe40004f26670 */
[----:B------:R-:W-:Y:S02]  /*26a40*/  FMNMX.FTZ R14, R193, R14, !PT ;  /* 0x0000000ec10e7209 */ /* 0x000fe40007810000 */
[----:B------:R-:W-:Y:S02]  /*26a50*/  ISETP.GE.OR P0, PT, R164, R247, !P0 ;  /* 0x000000f7a400720c */ /* 0x000fe40004706670 */
[----:B------:R-:W-:Y:S02]  /*26a60*/  ISETP.GE.OR P4, PT, R4, R245, !P4 ;  /* 0x000000f50400720c */ /* 0x000fe40006786670 */
[----:B------:R-:W-:Y:S02]  /*26a70*/  FMNMX.FTZ R13, R10, R13, !PT ;  /* 0x0000000d0a0d7209 */ /* 0x000fe40007810000 */
[C---:B------:R-:W-:Y:S02]  /*26a80*/  ISETP.GE.OR P6, PT, R12.reuse, R245, !P6 ;  /* 0x000000f50c00720c */ /* 0x040fe400077c6670 */
[-C--:B------:R-:W-:Y:S02]  /*26a90*/  ISETP.GE.OR P2, PT, R12, R247.reuse, !P2 ;  /* 0x000000f70c00720c */ /* 0x080fe40005746670 */
[C---:B------:R-:W-:Y:S02]  /*26aa0*/  IADD3 R12, R3.reuse, 0x30, RZ ;  /* 0x00000030030c7810 */ /* 0x040fe40007ffe0ff */
[----:B------:R-:W-:Y:S02]  /*26ab0*/  ISETP.GE.OR P3, PT, R4, R247, !P3 ;  /* 0x000000f70400720c */ /* 0x000fe40005f66670 */
[----:B------:R-:W-:Y:S02]  /*26ac0*/  FSEL R16, R20, -INF , !P1 ;  /* 0xff80000014107808 */ /* 0x000fe40004800000 */
[----:B------:R-:W-:Y:S02]  /*26ad0*/  FMNMX.FTZ R14, R192, R14, !PT ;  /* 0x0000000ec00e7209 */ /* 0x000fe40007810000 */
[----:B------:R-:W-:Y:S02]  /*26ae0*/  IADD3 R4, R3, 0x29, RZ ;  /* 0x0000002903047810 */ /* 0x000fe40007ffe0ff */
[----:B------:R-:W-:Y:S02]  /*26af0*/  FSEL R17, R21, -INF , !P4 ;  /* 0xff80000015117808 */ /* 0x000fe40006000000 */
[----:B------:R-:W-:Y:S02]  /*26b00*/  FSEL R251, R22, -INF , !P0 ;  /* 0xff80000016fb7808 */ /* 0x000fe40004000000 */
[----:B------:R-:W-:Y:S02]  /*26b10*/  FMNMX.FTZ R13, R11, R13, !PT ;  /* 0x0000000d0b0d7209 */ /* 0x000fe40007810000 */
[C---:B------:R-:W-:Y:S02]  /*26b20*/  ISETP.GE.AND P4, PT, R12.reuse, R246, PT ;  /* 0x000000f60c00720c */ /* 0x040fe40003f86270 */
[----:B------:R-:W-:Y:S02]  /*26b30*/  ISETP.GE.AND P0, PT, R12, R244, PT ;  /* 0x000000f40c00720c */ /* 0x000fe40003f06270 */
[----:B------:R-:W-:Y:S02]  /*26b40*/  FSEL R197, R19, -INF , !P5 ;  /* 0xff80000013c57808 */ /* 0x000fe40006800000 */
[----:B------:R-:W-:Y:S02]  /*26b50*/  FMNMX.FTZ R14, R16, R14, !PT ;  /* 0x0000000e100e7209 */ /* 0x000fe40007810000 */
[----:B------:R-:W-:Y:S02]  /*26b60*/  ISETP.GE.AND P5, PT, R4, R246, PT ;  /* 0x000000f60400720c */ /* 0x000fe40003fa6270 */
[----:B------:R-:W-:Y:S02]  /*26b70*/  FMNMX.FTZ R13, R195, R13, !PT ;  /* 0x0000000dc30d7209 */ /* 0x000fe40007810000 */
[C---:B------:R-:W-:Y:S02]  /*26b80*/  ISETP.GE.OR P4, PT, R12.reuse, R245, !P4 ;  /* 0x000000f50c00720c */ /* 0x040fe40006786670 */
[----:B------:R-:W-:Y:S01]  /*26b90*/  ISETP.GE.OR P0, PT, R12, R247, !P0 ;  /* 0x000000f70c00720c */ /* 0x000fe20004706670 */
[----:B------:R-:W-:Y:S01]  /*26ba0*/  VIADD R12, R3, 0x31 ;  /* 0x00000031030c7836 */ /* 0x000fe20000000000 */
[----:B------:R-:W-:Y:S02]  /*26bb0*/  ISETP.GE.AND P1, PT, R4, R244, PT ;  /* 0x000000f40400720c */ /* 0x000fe40003f26270 */
[----:B------:R-:W-:Y:S02]  /*26bc0*/  FSEL R24, R24, -INF , !P6 ;  /* 0xff80000018187808 */ /* 0x000fe40007000000 */
[----:B------:R-:W-:Y:S02]  /*26bd0*/  FMNMX.FTZ R14, R17, R14, !PT ;  /* 0x0000000e110e7209 */ /* 0x000fe40007810000 */
[----:B------:R-:W-:Y:S02]  /*26be0*/  ISETP.GE.OR P5, PT, R4, R245, !P5 ;  /* 0x000000f50400720c */ /* 0x000fe40006fa6670 */
[----:B------:R-:W-:Y:S02]  /*26bf0*/  FMNMX.FTZ R13, R194, R13, !PT ;  /* 0x0000000dc20d7209 */ /* 0x000fe40007810000 */
[----:B------:R-:W-:Y:S02]  /*26c00*/  FSEL R250, R23, -INF , !P3 ;  /* 0xff80000017fa7808 */ /* 0x000fe40005800000 */
[----:B------:R-:W-:Y:S01]  /*26c10*/  ISETP.GE.OR P1, PT, R4, R247, !P1 ;  /* 0x000000f70400720c */ /* 0x000fe20004f26670 */
[----:B------:R-:W-:Y:S01]  /*26c20*/  LDSM.16.MT88.4 R20, [R218+0x10000] ;  /* 0x01000000da14783b */ /* 0x000fe20000004200 */
[----:B------:R-:W-:Y:S02]  /*26c30*/  IADD3 R4, R3, 0x38, RZ ;  /* 0x0000003803047810 */ /* 0x000fe40007ffe0ff */
[----:B------:R-:W-:Y:S02]  /*26c40*/  ISETP.GE.AND P3, PT, R12, R246, PT ;  /* 0x000000f60c00720c */ /* 0x000fe40003f66270 */
        /* <DEDUP_REMOVED lines=19> */
[-C--:B------:R-:W-:Y:S02]  /*26d80*/  ISETP.GE.AND P1, PT, R4, R244.reuse, PT ;  /* 0x000000f40400720c */ /* 0x080fe40003f26270 */
[----:B------:R-:W-:Y:S02]  /*26d90*/  FMNMX.FTZ R14, R199, R13, !PT ;  /* 0x0000000dc70e7209 */ /* 0x000fe40007810000 */
[----:B------:R-:W-:Y:S02]  /*26da0*/  ISETP.GE.AND P2, PT, R12, R244, PT ;  /* 0x000000f40c00720c */ /* 0x000fe40003f46270 */
[C---:B------:R-:W-:Y:S02]  /*26db0*/  ISETP.GE.AND P5, PT, R3.reuse, R246, PT ;  /* 0x000000f60300720c */ /* 0x040fe40003fa6270 */
[-C--:B------:R-:W-:Y:S02]  /*26dc0*/  ISETP.GE.OR P1, PT, R4, R247.reuse, !P1 ;  /* 0x000000f70400720c */ /* 0x080fe40004f26670 */
        /* <DEDUP_REMOVED lines=65> */
[--C-:B------:R-:W-:Y:S01]  /*271e0*/  FFMA.FTZ R189, R189, R165, -R177.reuse ;  /* 0x000000a5bdbd7223 */ /* 0x100fe200000108b1 */
[----:B------:R-:W-:Y:S05]  /*271f0*/  ISETP.GT.AND P0, PT, R242, R231, PT ;  /* 0x000000e7f200720c */ /* 0x000fea0003f04270 */
[----:B------:R-:W4:Y:S01]  /*27200*/  MUFU.EX2 R0, R0 ;  /* 0x0000000000007308 */ /* 0x000f220000000800 */
[----:B--2---:R-:W-:Y:S09]  /*27210*/  F2FP.F16.F32.PACK_AB R168, R185, R187 ;  /* 0x000000bbb9a8723e */ /* 0x004ff200000000ff */
[----:B------:R-:W-:Y:S01]  /*27220*/  MUFU.EX2 R184, R184 ;  /* 0x000000b800b87308 */ /* 0x000fe20000000800 */
[C---:B---3--:R-:W-:Y:S01]  /*27230*/  FMUL.FTZ R4, R2.reuse, R160 ;  /* 0x000000a002047220 */ /* 0x048fe20000410000 */
[C---:B------:R-:W-:Y:S01]  /*27240*/  FMUL.FTZ R5, R2.reuse, R161 ;  /* 0x000000a102057220 */ /* 0x040fe20000410000 */
[C---:B------:R-:W-:Y:S01]  /*27250*/  FMUL.FTZ R8, R2.reuse, R156 ;  /* 0x0000009c02087220 */ /* 0x040fe20000410000 */
[C---:B------:R-:W-:Y:S01]  /*27260*/  FMUL.FTZ R9, R2.reuse, R157 ;  /* 0x0000009d02097220 */ /* 0x040fe20000410000 */
[----:B------:R-:W-:Y:S01]  /*27270*/  MOV R160, R17 ;  /* 0x0000001100a07202 */ /* 0x000fe20000000f00 */
[----:B------:R-:W-:Y:S01]  /*27280*/  FMUL.FTZ R17, R2, R149 ;  /* 0x0000009502117220 */ /* 0x000fe20000410000 */
[----:B------:R-:W-:Y:S03]  /*27290*/  MOV R161, R24 ;  /* 0x0000001800a17202 */ /* 0x000fe60000000f00 */
[----:B------:R-:W2:Y:S01]  /*272a0*/  MUFU.EX2 R183, R183 ;  /* 0x000000b700b77308 */ /* 0x000ea20000000800 */
[C---:B----4-:R-:W-:Y:S01]  /*272b0*/  FMUL.FTZ R7, R0.reuse, R163 ;  /* 0x000000a300077220 */ /* 0x050fe20000410000 */
[C---:B------:R-:W-:Y:S01]  /*272c0*/  FMUL.FTZ R6, R0.reuse, R162 ;  /* 0x000000a200067220 */ /* 0x040fe20000410000 */
[C---:B------:R-:W-:Y:S01]  /*272d0*/  FMUL.FTZ R10, R0.reuse, R158 ;  /* 0x0000009e000a7220 */ /* 0x040fe20000410000 */
[----:B------:R-:W-:Y:S01]  /*272e0*/  FMUL.FTZ R11, R0, R159 ;  /* 0x0000009f000b7220 */ /* 0x000fe20000410000 */
[----:B------:R-:W-:Y:S02]  /*272f0*/  IMAD.MOV.U32 R162, RZ, RZ, R16 ;  /* 0x000000ffffa27224 */ /* 0x000fe400078e0010 */
[----:B------:R-:W-:Y:S01]  /*27300*/  FMUL.FTZ R16, R2, R148 ;  /* 0x0000009402107220 */ /* 0x000fe20000410000 */
[C---:B------:R-:W-:Y:S02]  /*27310*/  FMUL.FTZ R18, R0.reuse, R150 ;  /* 0x0000009600127220 */ /* 0x040fe40000410000 */
[----:B------:R-:W-:Y:S01]  /*27320*/  MUFU.EX2 R188, R188 ;  /* 0x000000bc00bc7308 */ /* 0x000fe20000000800 */
[----:B------:R-:W-:Y:S01]  /*27330*/  FMUL.FTZ R19, R0, R151 ;  /* 0x0000009700137220 */ /* 0x000fe20000410000 */
[----:B------:R-:W3:Y:S01]  /*27340*/  LDSM.16.MT88.4 R156, [R216+0x10000] ;  /* 0x01000000d89c783b */ /* 0x000ee20000004200 */
[C---:B------:R-:W-:Y:S01]  /*27350*/  FMUL.FTZ R24, R2.reuse, R140 ;  /* 0x0000008c02187220 */ /* 0x040fe20000410000 */
[----:B------:R-:W-:Y:S01]  /*27360*/  FMUL.FTZ R25, R2, R141 ;  /* 0x0000008d02197220 */ /* 0x000fe20000410000 */
[C---:B------:R-:W-:Y:S01]  /*27370*/  FMUL.FTZ R26, R0.reuse, R142 ;  /* 0x0000008e001a7220 */ /* 0x040fe20000410000 */
[----:B------:R-:W-:Y:S01]  /*27380*/  FMUL.FTZ R27, R0, R143 ;  /* 0x0000008f001b7220 */ /* 0x000fe20000410000 */
[C---:B------:R-:W-:Y:S03]  /*27390*/  FMUL.FTZ R32, R2.reuse, R132 ;  /* 0x0000008402207220 */ /* 0x040fe60000410000 */
[----:B------:R-:W4:Y:S01]  /*273a0*/  MUFU.EX2 R182, R182 ;  /* 0x000000b600b67308 */ /* 0x000f220000000800 */
[----:B--2---:R-:W-:Y:S01]  /*273b0*/  F2FP.F16.F32.PACK_AB R170, R183, R184 ;  /* 0x000000b8b7aa723e */ /* 0x004fe200000000ff */
[----:B------:R-:W2:Y:S01]  /*273c0*/  LDSM.16.MT88.4 R148, [R220+0x12000] ;  /* 0x01200000dc94783b */ /* 0x000ea20000004200 */
[----:B------:R-:W-:Y:S01]  /*273d0*/  FMUL.FTZ R33, R2, R133 ;  /* 0x0000008502217220 */ /* 0x000fe20000410000 */
[C---:B------:R-:W-:Y:S01]  /*273e0*/  FMUL.FTZ R34, R0.reuse, R134 ;  /* 0x0000008600227220 */ /* 0x040fe20000410000 */
[----:B------:R-:W-:Y:S01]  /*273f0*/  FMUL.FTZ R35, R0, R135 ;  /* 0x0000008700237220 */ /* 0x000fe20000410000 */
[C---:B------:R-:W-:Y:S01]  /*27400*/  FMUL.FTZ R36, R2.reuse, R36 ;  /* 0x0000002402247220 */ /* 0x040fe20000410000 */
[----:B------:R-:W-:Y:S03]  /*27410*/  FMUL.FTZ R37, R2, R37 ;  /* 0x0000002502257220 */ /* 0x000fe60000410000 */
[----:B------:R-:W-:Y:S01]  /*27420*/  MUFU.EX2 R167, R167 ;  /* 0x000000a700a77308 */ /* 0x000fe20000000800 */
[C---:B------:R-:W-:Y:S01]  /*27430*/  FMUL.FTZ R38, R0.reuse, R38 ;  /* 0x0000002600267220 */ /* 0x040fe20000410000 */
[----:B------:R-:W5:Y:S01]  /*27440*/  LDSM.16.MT88.4 R140, [R218+0x12000] ;  /* 0x01200000da8c783b */ /* 0x000f620000004200 */
[----:B------:R-:W-:Y:S01]  /*27450*/  FMUL.FTZ R39, R0, R39 ;  /* 0x0000002700277220 */ /* 0x000fe20000410000 */
[C---:B------:R-:W-:Y:S01]  /*27460*/  FMUL.FTZ R40, R2.reuse, R40 ;  /* 0x0000002802287220 */ /* 0x040fe20000410000 */
[----:B------:R-:W-:Y:S01]  /*27470*/  FMUL.FTZ R41, R2, R41 ;  /* 0x0000002902297220 */ /* 0x000fe20000410000 */
[C---:B------:R-:W-:Y:S01]  /*27480*/  FMUL.FTZ R42, R0.reuse, R42 ;  /* 0x0000002a002a7220 */ /* 0x040fe20000410000 */
[----:B------:R-:W-:Y:S03]  /*27490*/  FMUL.FTZ R43, R0, R43 ;  /* 0x0000002b002b7220 */ /* 0x000fe60000410000 */
[----:B------:R-:W1:Y:S01]  /*274a0*/  MUFU.EX2 R186, R186 ;  /* 0x000000ba00ba7308 */ /* 0x000e620000000800 */
[----:B----4-:R-:W-:Y:S01]  /*274b0*/  F2FP.F16.F32.PACK_AB R169, R182, R188 ;  /* 0x000000bcb6a9723e */ /* 0x010fe200000000ff */
[----:B------:R-:W4:Y:S01]  /*274c0*/  LDSM.16.MT88.4 R132, [R217+0x12000] ;  /* 0x01200000d984783b */ /* 0x000f220000004200 */
        /* <DEDUP_REMOVED lines=14> */
[----:B-1----:R-:W-:Y:S01]  /*275b0*/  F2FP.F16.F32.PACK_AB R171, R186, R167 ;  /* 0x000000a7baab723e */ /* 0x002fe200000000ff */
        /* <DEDUP_REMOVED lines=26> */
[----:B------:R-:W-:Y:S01]  /*27760*/  MUFU.EX2 R194, R194 ;  /* 0x000000c200c27308 */ /* 0x000fe20000000800 */
[C---:B------:R-:W-:Y:S01]  /*27770*/  FMUL.FTZ R21, R2.reuse, R145 ;  /* 0x0000009102157220 */ /* 0x040fe20000410000 */
[----:B------:R-:W-:Y:S01]  /*27780*/  FMUL.FTZ R20, R2, R144 ;  /* 0x0000009002147220 */ /* 0x000fe20000410000 */
[C---:B------:R-:W-:Y:S03]  /*27790*/  FMUL.FTZ R22, R0.reuse, R146 ;  /* 0x0000009200167220 */ /* 0x040fe60000410000 */
[----:B------:R-:W-:Y:S01]  /*277a0*/  FMUL.FTZ R23, R0, R147 ;  /* 0x0000009300177220 */ /* 0x000fe20000410000 */
[--C-:B------:R-:W-:Y:S01]  /*277b0*/  FFMA.FTZ R144, R193, R165, -R177.reuse ;  /* 0x000000a5c1907223 */ /* 0x100fe200000108b1 */
[C---:B------:R-:W-:Y:S01]  /*277c0*/  FMUL.FTZ R72, R2.reuse, R72 ;  /* 0x0000004802487220 */ /* 0x040fe20000410000 */
[----:B------:R-:W-:Y:S01]  /*277d0*/  FMUL.FTZ R73, R2, R73 ;  /* 0x0000004902497220 */ /* 0x000fe20000410000 */
[C---:B------:R-:W-:Y:S03]  /*277e0*/  FMUL.FTZ R74, R0.reuse, R74 ;  /* 0x0000004a004a7220 */ /* 0x040fe60000410000 */
[C---:B------:R-:W-:Y:S01]  /*277f0*/  HMMA.16816.F32 R20, R168.reuse, R28, R20 ;  /* 0x0000001ca814723c */ /* 0x040fe20000001814 */
[----:B------:R-:W-:Y:S02]  /*27800*/  MUFU.EX2 R196, R196 ;  /* 0x000000c400c47308 */ /* 0x000fe40000000800 */
[----:B------:R-:W-:Y:S01]  /*27810*/  FMUL.FTZ R75, R0, R75 ;  /* 0x0000004b004b7220 */ /* 0x000fe20000410000 */
[C---:B------:R-:W-:Y:S01]  /*27820*/  FMUL.FTZ R76, R2.reuse, R76 ;  /* 0x0000004c024c7220 */ /* 0x040fe20000410000 */
[C---:B------:R-:W-:Y:S01]  /*27830*/  FMUL.FTZ R77, R2.reuse, R77 ;  /* 0x0000004d024d7220 */ /* 0x040fe20000410000 */
[C---:B------:R-:W-:Y:S05]  /*27840*/  HMMA.16816.F32 R24, R168.reuse, R30, R24 ;  /* 0x0000001ea818723c */ /* 0x040fea0000001818 */
[----:B------:R-:W-:Y:S01]  /*27850*/  MUFU.EX2 R197, R197 ;  /* 0x000000c500c57308 */ /* 0x000fe20000000800 */
[C---:B------:R-:W-:Y:S01]  /*27860*/  FMUL.FTZ R28, R2.reuse, R136 ;  /* 0x00000088021c7220 */ /* 0x040fe20000410000 */
[----:B------:R-:W-:Y:S01]  /*27870*/  FMUL.FTZ R29, R2, R137 ;  /* 0x00000089021d7220 */ /* 0x000fe20000410000 */
[C---:B------:R-:W-:Y:S03]  /*27880*/  FMUL.FTZ R30, R0.reuse, R138 ;  /* 0x0000008a001e7220 */ /* 0x040fe60000410000 */
[C---:B------:R-:W-:Y:S02]  /*27890*/  FMUL.FTZ R31, R0.reuse, R139 ;  /* 0x0000008b001f7220 */ /* 0x040fe40000410000 */
[----:B------:R-:W1:Y:S01]  /*278a0*/  LDSM.16.MT88.4 R136, [R216+0x12000] ;  /* 0x01200000d888783b */ /* 0x000e620000004200 */
        /* <DEDUP_REMOVED lines=10> */
[----:B------:R-:W-:Y:S04]  /*27950*/  LDSM.16.MT88.4 R156, [R220+0x12800] ;  /* 0x01280000dc9c783b */ /* 0x000fe80000004200 */
[----:B------:R-:W-:Y:S01]  /*27960*/  MUFU.EX2 R251, R251 ;  /* 0x000000fb00fb7308 */ /* 0x000fe20000000800 */
[----:B------:R-:W-:Y:S01]  /*27970*/  FMUL.FTZ R85, R2, R85 ;  /* 0x0000005502557220 */ /* 0x000fe20000410000 */
[C---:B--2---:R-:W-:Y:S04]  /*27980*/  HMMA.16816.F32 R36, R168.reuse, R148, R36 ;  /* 0x00000094a824723c */ /* 0x044fe80000001824 */
[C---:B------:R-:W-:Y:S02]  /*27990*/  FMUL.FTZ R86, R0.reuse, R86 ;  /* 0x0000005600567220 */ /* 0x040fe40000410000 */
[C---:B------:R-:W-:Y:S01]  /*279a0*/  HMMA.16816.F32 R40, R168.reuse, R150, R40 ;  /* 0x00000096a828723c */ /* 0x040fe20000001828 */
[----:B------:R-:W-:Y:S01]  /*279b0*/  LDSM.16.MT88.4 R148, [R218+0x10800] ;  /* 0x01080000da94783b */ /* 0x000fe20000004200 */
[----:B------:R-:W-:Y:S03]  /*279c0*/  MUFU.EX2 R250, R250 ;  /* 0x000000fa00fa7308 */ /* 0x000fe60000000800 */
[----:B------:R-:W-:Y:S01]  /*279d0*/  FMUL.FTZ R87, R0, R87 ;  /* 0x0000005700577220 */ /* 0x000fe20000410000 */
[C---:B-----5:R-:W-:Y:S06]  /*279e0*/  HMMA.16816.F32 R44, R168.reuse, R140, R44 ;  /* 0x0000008ca82c723c */ /* 0x060fec000000182c */
[----:B------:R-:W-:Y:S01]  /*279f0*/  MUFU.EX2 R199, R199 ;  /* 0x000000c700c77308 */ /* 0x000fe20000000800 */
[C---:B------:R-:W-:Y:S01]  /*27a00*/  FMUL.FTZ R88, R2.reuse, R88 ;  /* 0x0000005802587220 */ /* 0x040fe20000410000 */
[C---:B------:R-:W-:Y:S01]  /*27a10*/  HMMA.16816.F32 R48, R168.reuse, R142, R48 ;  /* 0x0000008ea830723c */ /* 0x040fe20000001830 */
[----:B------:R-:W2:Y:S02]  /*27a20*/  LDSM.16.MT88.4 R140, [R220+0x14000] ;  /* 0x01400000dc8c783b */ /* 0x000ea40000004200 */
[----:B------:R-:W-:Y:S03]  /*27a30*/  FMUL.FTZ R89, R2, R89 ;  /* 0x0000005902597220 */ /* 0x000fe60000410000 */
[C---:B----4-:R-:W-:Y:S02]  /*27a40*/  HMMA.16816.F32 R52, R168.reuse, R132, R52 ;  /* 0x00000084a834723c */ /* 0x050fe40000001834 */
[----:B------:R-:W-:Y:S03]  /*27a50*/  MUFU.EX2 R198, R198 ;  /* 0x000000c600c67308 */ /* 0x000fe60000000800 */
[C---:B------:R-:W-:Y:S01]  /*27a60*/  FMUL.FTZ R90, R0.reuse, R90 ;  /* 0x0000005a005a7220 */ /* 0x040fe20000410000 */
[C---:B------:R-:W-:Y:S01]  /*27a70*/  HMMA.16816.F32 R56, R168.reuse, R134, R56 ;  /* 0x00000086a838723c */ /* 0x040fe20000001838 */
[----:B------:R-:W3:Y:S05]  /*27a80*/  LDSM.16.MT88.4 R132, [R218+0x14000] ;  /* 0x01400000da84783b */ /* 0x000eea0000004200 */
[----:B------:R-:W-:Y:S01]  /*27a90*/  MUFU.EX2 R189, R189 ;  /* 0x000000bd00bd7308 */ /* 0x000fe20000000800 */
[----:B------:R-:W-:Y:S01]  /*27aa0*/  FMUL.FTZ R91, R0, R91 ;  /* 0x0000005b005b7220 */ /* 0x000fe20000410000 */
[C---:B-1----:R-:W-:Y:S03]  /*27ab0*/  HMMA.16816.F32 R60, R168.reuse, R136, R60 ;  /* 0x00000088a83c723c */ /* 0x042fe6000000183c */
[C---:B------:R-:W-:Y:S03]  /*27ac0*/  FMUL.FTZ R92, R2.reuse, R92 ;  /* 0x0000005c025c7220 */ /* 0x040fe60000410000 */
[C---:B------:R-:W-:Y:S01]  /*27ad0*/  HMMA.16816.F32 R64, R168.reuse, R138, R64 ;  /* 0x0000008aa840723c */ /* 0x040fe20000001840 */
[----:B------:R-:W1:Y:S04]  /*27ae0*/  LDSM.16.MT88.4 R136, [R217+0x14000] ;  /* 0x01400000d988783b */ /* 0x000e680000004200 */
        /* <DEDUP_REMOVED lines=21> */
[----:B------:R-:W-:Y:S01]  /*27c40*/  FFMA.FTZ R193, R192, R165, -R177 ;  /* 0x000000a5c0c17223 */ /* 0x000fe200000108b1 */
[C---:B-1----:R-:W-:Y:S01]  /*27c50*/  HMMA.16816.F32 R84, R168.reuse, R136, R84 ;  /* 0x00000088a854723c */ /* 0x042fe20000001854 */
[----:B------:R1:W-:Y:S04]  /*27c60*/  MUFU.EX2 R192, R144 ;  /* 0x0000009000c07308 */ /* 0x0003e80000000800 */
[C---:B------:R-:W-:Y:S01]  /*27c70*/  FMUL.FTZ R108, R2.reuse, R108 ;  /* 0x0000006c026c7220 */ /* 0x040fe20000410000 */
[C---:B------:R-:W-:Y:S01]  /*27c80*/  HMMA.16816.F32 R88, R168.reuse, R138, R88 ;  /* 0x0000008aa858723c */ /* 0x040fe20000001858 */
[----:B------:R-:W4:Y:S04]  /*27c90*/  LDSM.16.MT88.4 R136, [R218+0x16000] ;  /* 0x01600000da88783b */ /* 0x000f280000004200 */
[----:B------:R-:W5:Y:S01]  /*27ca0*/  MUFU.EX2 R193, R193 ;  /* 0x000000c100c17308 */ /* 0x000f620000000800 */
[----:B------:R-:W-:Y:S01]  /*27cb0*/  FMUL.FTZ R109, R2, R109 ;  /* 0x0000006d026d7220 */ /* 0x000fe20000410000 */
[C---:B------:R-:W-:Y:S01]  /*27cc0*/  FMUL.FTZ R110, R0.reuse, R110 ;  /* 0x0000006e006e7220 */ /* 0x040fe20000410000 */
[----:B------:R-:W-:Y:S03]  /*27cd0*/  FMUL.FTZ R111, R0, R111 ;  /* 0x0000006f006f7220 */ /* 0x000fe60000410000 */
[C---:B------:R-:W-:Y:S01]  /*27ce0*/  FMUL.FTZ R112, R2.reuse, R112 ;  /* 0x0000007002707220 */ /* 0x040fe20000410000 */
[----:B------:R-:W-:Y:S01]  /*27cf0*/  FMUL.FTZ R113, R2, R113 ;  /* 0x0000007102717220 */ /* 0x000fe20000410000 */
[----:B-1----:R-:W-:Y:S01]  /*27d00*/  LDSM.16.MT88.4 R144, [R220+0x10800] ;  /* 0x01080000dc90783b */ /* 0x002fe20000004200 */
        /* <DEDUP_REMOVED lines=14> */
[----:B------:R-:W2:Y:S04]  /*27df0*/  LDSM.16.MT88.4 R132, [R216+0x16000] ;  /* 0x01600000d884783b */ /* 0x000ea80000004200 */
[----:B------:R-:W-:Y:S01]  /*27e00*/  FMUL.FTZ R123, R0, R123 ;  /* 0x0000007b007b7220 */ /* 0x000fe20000410000 */
[C---:B----4-:R-:W-:Y:S05]  /*27e10*/  HMMA.16816.F32 R108, R168.reuse, R136, R108 ;  /* 0x00000088a86c723c */ /* 0x050fea000000186c */
[----:B------:R-:W-:Y:S01]  /*27e20*/  FMUL.FTZ R124, R2, R124 ;  /* 0x0000007c027c7220 */ /* 0x000fe20000410000 */
[C---:B------:R-:W-:Y:S05]  /*27e30*/  HMMA.16816.F32 R112, R168.reuse, R138, R112 ;  /* 0x0000008aa870723c */ /* 0x040fea0000001870 */
[----:B------:R-:W-:Y:S01]  /*27e40*/  F2FP.F16.F32.PACK_AB R136, R190, R191 ;  /* 0x000000bfbe88723e */ /* 0x000fe200000000ff */
[----:B------:R-:W-:Y:S01]  /*27e50*/  FMUL.FTZ R125, R2, R125 ;  /* 0x0000007d027d7220 */ /* 0x000fe20000410000 */
[----:B-----5:R-:W-:Y:S01]  /*27e60*/  F2FP.F16.F32.PACK_AB R138, R193, R192 ;  /* 0x000000c0c18a723e */ /* 0x020fe200000000ff */
[----:B------:R-:W-:Y:S03]  /*27e70*/  FMUL.FTZ R126, R0, R126 ;  /* 0x0000007e007e7220 */ /* 0x000fe60000410000 */
[----:B------:R-:W-:Y:S01]  /*27e80*/  F2FP.F16.F32.PACK_AB R137, R194, R195 ;  /* 0x000000c3c289723e */ /* 0x000fe200000000ff */
[----:B------:R-:W-:Y:S01]  /*27e90*/  FMUL.FTZ R127, R0, R127 ;  /* 0x0000007f007f7220 */ /* 0x000fe20000410000 */
[----:B------:R-:W-:Y:S01]  /*27ea0*/  F2FP.F16.F32.PACK_AB R139, R197, R196 ;  /* 0x000000c4c58b723e */ /* 0x000fe200000000ff */
[C---:B------:R-:W-:Y:S01]  /*27eb0*/  FMUL.FTZ R128, R2.reuse, R128 ;  /* 0x0000008002807220 */ /* 0x040fe20000410000 */
[----:B------:R-:W-:Y:S01]  /*27ec0*/  FMUL.FTZ R129, R2, R129 ;  /* 0x0000008102817220 */ /* 0x000fe20000410000 */
[C---:B------:R-:W-:Y:S01]  /*27ed0*/  FMUL.FTZ R130, R0.reuse, R130 ;  /* 0x0000008200827220 */ /* 0x040fe20000410000 */
[C---:B-1----:R-:W-:Y:S03]  /*27ee0*/  HMMA.16816.F32 R116, R168.reuse, R140, R116 ;  /* 0x0000008ca874723c */ /* 0x042fe60000001874 */
[----:B------:R-:W-:Y:S01]  /*27ef0*/  FMUL.FTZ R131, R0, R131 ;  /* 0x0000008300837220 */ /* 0x000fe20000410000 */
[----:B------:R-:W-:Y:S01]  /*27f00*/  FFMA.FTZ R187, R2, R249, R187 ;  /* 0x000000f902bb7223 */ /* 0x000fe200000100bb */
[----:B------:R-:W-:Y:S01]  /*27f10*/  MOV R2, R3 ;  /* 0x0000000300027202 */ /* 0x000fe20000000f00 */
[C---:B------:R-:W-:Y:S01]  /*27f20*/  HMMA.16816.F32 R120, R168.reuse, R142, R120 ;  /* 0x0000008ea878723c */ /* 0x040fe20000001878 */
[----:B------:R-:W1:Y:S04]  /*27f30*/  LDSM.16.MT88.4 R140, [R216+0x10800] ;  /* 0x01080000d88c783b */ /* 0x000e680000004200 */
[----:B------:R-:W-:Y:S01]  /*27f40*/  FFMA.FTZ R188, R0, R248, R188 ;  /* 0x000000f800bc7223 */ /* 0x000fe200000100bc */
[C---:B--2---:R-:W-:Y:S05]  /*27f50*/  HMMA.16816.F32 R124, R168.reuse, R132, R124 ;  /* 0x00000084a87c723c */ /* 0x044fea000000187c */
        /* <DEDUP_REMOVED lines=10> */
[----:B------:R-:W-:Y:S01]  /*28000*/  MOV R170, R160 ;  /* 0x000000a000aa7202 */ /* 0x000fe20000000f00 */
[C---:B------:R-:W-:Y:S01]  /*28010*/  HMMA.16816.F32 R16, R136.reuse, R150, R16 ;  /* 0x000000968810723c */ /* 0x040fe20000001810 */
[----:B------:R-:W4:Y:S04]  /*28020*/  LDSM.16.MT88.4 R148, [R216+0x12800] ;  /* 0x01280000d894783b */ /* 0x000f280000004200 */
[----:B------:R-:W-:Y:S01]  /*28030*/  MOV R0, R164 ;  /* 0x000000a400007202 */ /* 0x000fe20000000f00 */
[C---:B------:R-:W-:Y:S03]  /*28040*/  HMMA.16816.F32 R20, R136.reuse, R152, R20 ;  /* 0x000000988814723c */ /* 0x040fe60000001814 */
[----:B------:R-:W-:Y:S02]  /*28050*/  LDSM.16.MT88.4 R160, [R218+0x14800] ;  /* 0x01480000daa0783b */ /* 0x000fe40000004200 */
        /* <DEDUP_REMOVED lines=21> */
[-C--:B------:R-:W-:Y:S01]  /*281b0*/  FFMA.FTZ R144, R169, R165.reuse, -R177 ;  /* 0x000000a5a9907223 */ /* 0x080fe200000108b1 */
[C---:B----4-:R-:W-:Y:S05]  /*281c0*/  HMMA.16816.F32 R60, R136.reuse, R148, R60 ;  /* 0x00000094883c723c */ /* 0x050fea000000183c */
[----:B------:R-:W-:Y:S01]  /*281d0*/  FADD.FTZ R187, R192, R187 ;  /* 0x000000bbc0bb7221 */ /* 0x000fe20000010000 */
[C---:B------:R-:W-:Y:S05]  /*281e0*/  HMMA.16816.F32 R64, R136.reuse, R150, R64 ;  /* 0x000000968840723c */ /* 0x040fea0000001840 */
[-C--:B------:R-:W-:Y:S01]  /*281f0*/  FFMA.FTZ R148, R170, R165.reuse, -R177 ;  /* 0x000000a5aa947223 */ /* 0x080fe200000108b1 */
[C---:B-----5:R-:W-:Y:S05]  /*28200*/  HMMA.16816.F32 R68, R136.reuse, R152, R68 ;  /* 0x000000988844723c */ /* 0x060fea0000001844 */
        /* <DEDUP_REMOVED lines=8> */
[----:B------:R4:W-:Y:S01]  /*28290*/  MUFU.EX2 R160, R148 ;  /* 0x0000009400a07308 */ /* 0x0009e20000000800 */
[----:B------:R-:W-:Y:S01]  /*282a0*/  FADD.FTZ R188, R251, R188 ;  /* 0x000000bcfbbc7221 */ /* 0x000fe20000010000 */
[C---:B-1----:R-:W-:Y:S04]  /*282b0*/  HMMA.16816.F32 R84, R136.reuse, R140, R84 ;  /* 0x0000008c8854723c */ /* 0x042fe80000001854 */
[----:B------:R-:W-:Y:S02]  /*282c0*/  FADD.FTZ R188, R250, R188 ;  /* 0x000000bcfabc7221 */ /* 0x000fe40000010000 */
[C---:B------:R-:W-:Y:S01]  /*282d0*/  HMMA.16816.F32 R88, R136.reuse, R142, R88 ;  /* 0x0000008e8858723c */ /* 0x040fe20000001858 */
[----:B---3--:R-:W1:Y:S04]  /*282e0*/  LDSM.16.MT88.4 R144, [R218+0x16800] ;  /* 0x01680000da90783b */ /* 0x008e680000004200 */
[-CC-:B------:R-:W-:Y:S01]  /*282f0*/  FFMA.FTZ R140, R171, R165.reuse, -R177.reuse ;  /* 0x000000a5ab8c7223 */ /* 0x180fe200000108b1 */
[C---:B------:R-:W-:Y:S03]  /*28300*/  HMMA.16816.F32 R92, R136.reuse, R156, R92 ;  /* 0x0000009c885c723c */ /* 0x040fe6000000185c */
[----:B----4-:R-:W3:Y:S01]  /*28310*/  LDSM.16.MT88.4 R148, [R217+0x16800] ;  /* 0x01680000d994783b */ /* 0x010ee20000004200 */
[----:B------:R-:W4:Y:S01]  /*28320*/  MUFU.EX2 R162, R140 ;  /* 0x0000008c00a27308 */ /* 0x000f220000000800 */
[----:B------:R-:W-:Y:S01]  /*28330*/  FFMA.FTZ R177, R176, R165, -R177 ;  /* 0x000000a5b0b17223 */ /* 0x000fe200000108b1 */
[C---:B------:R-:W-:Y:S05]  /*28340*/  HMMA.16816.F32 R96, R136.reuse, R158, R96 ;  /* 0x0000009e8860723c */ /* 0x040fea0000001860 */
[----:B------:R-:W-:Y:S01]  /*28350*/  LDSM.16.MT88.4 R156, [R218+0x11000] ;  /* 0x01100000da9c783b */ /* 0x000fe20000004200 */
[C---:B--2---:R-:W-:Y:S02]  /*28360*/  HMMA.16816.F32 R100, R136.reuse, R132, R100 ;  /* 0x000000848864723c */ /* 0x044fe40000001864 */
[----:B------:R-:W-:Y:S03]  /*28370*/  MUFU.EX2 R165, R172 ;  /* 0x000000ac00a57308 */ /* 0x000fe60000000800 */
[----:B------:R-:W-:Y:S01]  /*28380*/  FADD.FTZ R188, R199, R188 ;  /* 0x000000bcc7bc7221 */ /* 0x000fe20000010000 */
[C---:B------:R-:W-:Y:S01]  /*28390*/  HMMA.16816.F32 R104, R136.reuse, R134, R104 ;  /* 0x000000868868723c */ /* 0x040fe20000001868 */
[----:B------:R-:W-:Y:S04]  /*283a0*/  LDSM.16.MT88.4 R168, [R216+0x11000] ;  /* 0x01100000d8a8783b */ /* 0x000fe80000004200 */
[----:B----4-:R-:W-:Y:S01]  /*283b0*/  MOV R132, R162 ;  /* 0x000000a200847202 */ /* 0x010fe20000000f00 */
[----:B------:R-:W-:Y:S01]  /*283c0*/  IMAD.MOV.U32 R133, RZ, RZ, R161 ;  /* 0x000000ffff857224 */ /* 0x000fe200078e00a1 */
[----:B------:R-:W-:Y:S01]  /*283d0*/  MOV R135, R160 ;  /* 0x000000a000877202 */ /* 0x000fe20000000f00 */
[C---:B------:R-:W-:Y:S01]  /*283e0*/  FADD.FTZ R188, R198.reuse, R188 ;  /* 0x000000bcc6bc7221 */ /* 0x040fe20000010000 */
[----:B------:R-:W2:Y:S01]  /*283f0*/  LDSM.16.MT88.4 R140, [R220+0x11000] ;  /* 0x01100000dc8c783b */ /* 0x000ea20000004200 */
[C---:B-1----:R-:W-:Y:S07]  /*28400*/  HMMA.16816.F32 R108, R136.reuse, R144, R108 ;  /* 0x00000090886c723c */ /* 0x042fee000000186c */
[----:B------:R-:W1:Y:S01]  /*28410*/  LDSM.16.MT88.4 R160, [R217+0x11000] ;  /* 0x01100000d9a0783b */ /* 0x000e620000004200 */
[C---:B------:R-:W-:Y:S07]  /*28420*/  HMMA.16816.F32 R112, R136.reuse, R146, R112 ;  /* 0x000000928870723c */ /* 0x040fee0000001870 */
[----:B------:R-:W4:Y:S01]  /*28430*/  LDSM.16.MT88.4 R144, [R220+0x13000] ;  /* 0x01300000dc90783b */ /* 0x000f220000004200 */
[C---:B---3--:R-:W-:Y:S06]  /*28440*/  HMMA.16816.F32 R116, R136.reuse, R148, R116 ;  /* 0x000000948874723c */ /* 0x048fec0000001874 */
[C---:B------:R-:W-:Y:S05]  /*28450*/  HMMA.16816.F32 R120, R136.reuse, R150, R120 ;  /* 0x000000968878723c */ /* 0x040fea0000001878 */
[----:B------:R-:W-:Y:S01]  /*28460*/  MOV R149, R135 ;  /* 0x0000008700957202 */ /* 0x000fe20000000f00 */
[C---:B------:R-:W-:Y:S05]  /*28470*/  HMMA.16816.F32 R124, R136.reuse, R152, R124 ;  /* 0x00000098887c723c */ /* 0x040fea000000187c */
[----:B------:R-:W-:Y:S01]  /*28480*/  F2FP.F16.F32.PACK_AB R135, R198, R199 ;  /* 0x000000c7c687723e */ /* 0x000fe200000000ff */
[----:B------:R-:W-:Y:S01]  /*28490*/  HMMA.16816.F32 R128, R136, R154, R128 ;  /* 0x0000009a8880723c */ /* 0x000fe20000001880 */
[----:B------:R-:W3:Y:S04]  /*284a0*/  LDSM.16.MT88.4 R136, [R218+0x13000] ;  /* 0x01300000da88783b */ /* 0x000ee80000004200 */
[----:B------:R-:W-:Y:S02]  /*284b0*/  MOV R152, R132 ;  /* 0x0000008400987202 */ /* 0x000fe40000000f00 */
[----:B------:R-:W-:Y:S04]  /*284c0*/  MOV R153, R133 ;  /* 0x0000008500997202 */ /* 0x000fe80000000f00 */
[----:B------:R-:W-:Y:S02]  /*284d0*/  F2FP.F16.F32.PACK_AB R132, R149, R153 ;  /* 0x000000999584723e */ /* 0x000fe400000000ff */
[-C--:B------:R-:W-:Y:S02]  /*284e0*/  F2FP.F16.F32.PACK_AB R134, R252, R152.reuse ;  /* 0x00000098fc86723e */ /* 0x080fe400000000ff */
[----:B------:R-:W-:Y:S07]  /*284f0*/  F2FP.F16.F32.PACK_AB R133, R250, R251 ;  /* 0x000000fbfa85723e */ /* 0x000fee00000000ff */
[C---:B--2---:R-:W-:Y:S06]  /*28500*/  HMMA.16816.F32 R4, R132.reuse, R140, R4 ;  /* 0x0000008c8404723c */ /* 0x044fec0000001804 */
[C---:B------:R-:W-:Y:S01]  /*28510*/  HMMA.16816.F32 R8, R132.reuse, R142, R8 ;  /* 0x0000008e8408723c */ /* 0x040fe20000001808 */
[----:B------:R-:W2:Y:S05]  /*28520*/  LDSM.16.MT88.4 R140, [R217+0x13000] ;  /* 0x01300000d98c783b */ /* 0x000eaa0000004200 */
[C---:B------:R-:W-:Y:S06]  /*28530*/  HMMA.16816.F32 R12, R132.reuse, R156, R12 ;  /* 0x0000009c840c723c */ /* 0x040fec000000180c */
[C---:B------:R-:W-:Y:S05]  /*28540*/  HMMA.16816.F32 R16, R132.reuse, R158, R16 ;  /* 0x0000009e8410723c */ /* 0x040fea0000001810 */
[----:B------:R-:W-:Y:S01]  /*28550*/  IMAD.MOV.U32 R157, RZ, RZ, R149 ;  /* 0x000000ffff9d7224 */ /* 0x000fe200078e0095 */
[C---:B-1----:R-:W-:Y:S01]  /*28560*/  HMMA.16816.F32 R20, R132.reuse, R160, R20 ;  /* 0x000000a08414723c */ /* 0x042fe20000001814 */
[----:B------:R-:W1:Y:S05]  /*28570*/  LDSM.16.MT88.4 R148, [R216+0x13000] ;  /* 0x01300000d894783b */ /* 0x000e6a0000004200 */
[C---:B------:R-:W-:Y:S05]  /*28580*/  HMMA.16816.F32 R24, R132.reuse, R162, R24 ;  /* 0x000000a28418723c */ /* 0x040fea0000001818 */
[----:B------:R-:W-:Y:S01]  /*28590*/  MOV R160, R152 ;  /* 0x0000009800a07202 */ /* 0x000fe20000000f00 */
[C---:B------:R-:W-:Y:S01]  /*285a0*/  HMMA.16816.F32 R28, R132.reuse, R168, R28 ;  /* 0x000000a8841c723c */ /* 0x040fe2000000181c */
[----:B------:R-:W-:Y:S04]  /*285b0*/  MUFU.EX2 R168, R179 ;  /* 0x000000b300a87308 */ /* 0x000fe80000000800 */
[----:B------:R-:W-:Y:S01]  /*285c0*/  MOV R161, R153 ;  /* 0x0000009900a17202 */ /* 0x000fe20000000f00 */
[C---:B------:R-:W-:Y:S01]  /*285d0*/  HMMA.16816.F32 R32, R132.reuse, R170, R32 ;  /* 0x000000aa8420723c */ /* 0x040fe20000001820 */
[----:B------:R-:W5:Y:S04]  /*285e0*/  LDSM.16.MT88.4 R152, [R220+0x15000] ;  /* 0x01500000dc98783b */ /* 0x000f680000004200 */
[----:B------:R-:W-:Y:S01]  /*285f0*/  MOV R169, R157 ;  /* 0x0000009d00a97202 */ /* 0x000fe20000000f00 */
[C---:B----4-:R-:W-:Y:S03]  /*28600*/  HMMA.16816.F32 R36, R132.reuse, R144, R36 ;  /* 0x000000908424723c */ /* 0x050fe60000001824 */
[----:B------:R-:W4:Y:S02]  /*28610*/  LDSM.16.MT88.4 R156, [R218+0x15000] ;  /* 0x01500000da9c783b */ /* 0x000f240000004200 */
[----:B------:R-:W-:Y:S01]  /*28620*/  MOV R171, R160 ;  /* 0x000000a000ab7202 */ /* 0x000fe20000000f00 */
[C---:B------:R-:W-:Y:S05]  /*28630*/  HMMA.16816.F32 R40, R132.reuse, R146, R40 ;  /* 0x000000928428723c */ /* 0x040fea0000001828 */
[----:B------:R-:W-:Y:S01]  /*28640*/  LDSM.16.MT88.4 R144, [R216+0x15000] ;  /* 0x01500000d890783b */ /* 0x000fe20000004200 */
[C---:B---3--:R-:W-:Y:S05]  /*28650*/  HMMA.16816.F32 R44, R132.reuse, R136, R44 ;  /* 0x00000088842c723c */ /* 0x048fea000000182c */
[----:B------:R-:W-:Y:S01]  /*28660*/  IMAD.MOV.U32 R170, RZ, RZ, R161 ;  /* 0x000000ffffaa7224 */ /* 0x000fe200078e00a1 */
[C---:B------:R-:W-:Y:S01]  /*28670*/  HMMA.16816.F32 R48, R132.reuse, R138, R48 ;  /* 0x0000008a8430723c */ /* 0x040fe20000001830 */
[----:B------:R-:W3:Y:S05]  /*28680*/  LDSM.16.MT88.4 R160, [R217+0x15000] ;  /* 0x01500000d9a0783b */ /* 0x000eea0000004200 */
[C---:B--2---:R-:W-:Y:S03]  /*28690*/  HMMA.16816.F32 R52, R132.reuse, R140, R52 ;  /* 0x0000008c8434723c */ /* 0x044fe60000001834 */
[----:B------:R-:W2:Y:S03]  /*286a0*/  LDSM.16.MT88.4 R136, [R220+0x17000] ;  /* 0x01700000dc88783b */ /* 0x000ea60000004200 */
[C---:B------:R-:W-:Y:S05]  /*286b0*/  HMMA.16816.F32 R56, R132.reuse, R142, R56 ;  /* 0x0000008e8438723c */ /* 0x040fea0000001838 */
[----:B------:R-:W2:Y:S01]  /*286c0*/  LDSM.16.MT88.4 R140, [R218+0x17000] ;  /* 0x01700000da8c783b */ /* 0x000ea20000004200 */
[C---:B-1----:R-:W-:Y:S06]  /*286d0*/  HMMA.16816.F32 R60, R132.reuse, R148, R60 ;  /* 0x00000094843c723c */ /* 0x042fec000000183c */
[C---:B------:R-:W-:Y:S01]  /*286e0*/  HMMA.16816.F32 R64, R132.reuse, R150, R64 ;  /* 0x000000968440723c */ /* 0x040fe20000001840 */
[----:B------:R-:W1:Y:S05]  /*286f0*/  LDSM.16.MT88.4 R148, [R217+0x17000] ;  /* 0x01700000d994783b */ /* 0x000e6a0000004200 */
[C---:B-----5:R-:W-:Y:S01]  /*28700*/  HMMA.16816.F32 R68, R132.reuse, R152, R68 ;  /* 0x000000988444723c */ /* 0x060fe20000001844 */
[----:B------:R-:W5:Y:S05]  /*28710*/  MUFU.EX2 R152, R178 ;  /* 0x000000b200987308 */ /* 0x000f6a0000000800 */
[C---:B------:R-:W-:Y:S06]  /*28720*/  HMMA.16816.F32 R72, R132.reuse, R154, R72 ;  /* 0x0000009a8448723c */ /* 0x040fec0000001848 */
[C---:B----4-:R-:W-:Y:S06]  /*28730*/  HMMA.16816.F32 R76, R132.reuse, R156, R76 ;  /* 0x0000009c844c723c */ /* 0x050fec000000184c */
[C---:B------:R-:W-:Y:S01]  /*28740*/  HMMA.16816.F32 R80, R132.reuse, R158, R80 ;  /* 0x0000009e8450723c */ /* 0x040fe20000001850 */
[----:B------:R-:W-:Y:S05]  /*28750*/  LDSM.16.MT88.4 R156, [R220+0x11800] ;  /* 0x01180000dc9c783b */ /* 0x000fea0000004200 */
[C---:B---3--:R-:W-:Y:S01]  /*28760*/  HMMA.16816.F32 R84, R132.reuse, R160, R84 ;  /* 0x000000a08454723c */ /* 0x048fe20000001854 */
[----:B------:R-:W-:Y:S05]  /*28770*/  MUFU.EX2 R160, R175 ;  /* 0x000000af00a07308 */ /* 0x000fea0000000800 */
[C---:B------:R-:W-:Y:S05]  /*28780*/  HMMA.16816.F32 R88, R132.reuse, R162, R88 ;  /* 0x000000a28458723c */ /* 0x040fea0000001858 */
[----:B------:R-:W-:Y:S01]  /*28790*/  MUFU.EX2 R162, R174 ;  /* 0x000000ae00a27308 */ /* 0x000fe20000000800 */
[----:B------:R-:W-:Y:S01]  /*287a0*/  MOV R161, R171 ;  /* 0x000000ab00a17202 */ /* 0x000fe20000000f00 */
[C---:B------:R-:W-:Y:S08]  /*287b0*/  HMMA.16816.F32 R92, R132.reuse, R144, R92 ;  /* 0x00000090845c723c */ /* 0x040ff0000000185c */
[----:B------:R-:W3:Y:S01]  /*287c0*/  MUFU.EX2 R144, R173 ;  /* 0x000000ad00907308 */ /* 0x000ee20000000800 */
[C---:B------:R-:W-:Y:S03]  /*287d0*/  HMMA.16816.F32 R96, R132.reuse, R146, R96 ;  /* 0x000000928460723c */ /* 0x040fe60000001860 */
[----:B-----5:R-:W-:Y:S03]  /*287e0*/  MOV R145, R152 ;  /* 0x0000009800917202 */ /* 0x020fe60000000f00 */
[C---:B--2---:R-:W-:Y:S01]  /*287f0*/  HMMA.16816.F32 R100, R132.reuse, R136, R100 ;  /* 0x000000888464723c */ /* 0x044fe20000001864 */
[----:B------:R-:W2:Y:S04]  /*28800*/  LDSM.16.MT88.4 R152, [R216+0x17000] ;  /* 0x01700000d898783b */ /* 0x000ea80000004200 */
[----:B------:R-:W-:Y:S01]  /*28810*/  MOV R163, R168 ;  /* 0x000000a800a37202 */ /* 0x000fe20000000f00 */
[C---:B------:R-:W-:Y:S01]  /*28820*/  HMMA.16816.F32 R104, R132.reuse, R138, R104 ;  /* 0x0000008a8468723c */ /* 0x040fe20000001868 */
[----:B------:R-:W4:Y:S02]  /*28830*/  MUFU.EX2 R168, R177 ;  /* 0x000000b100a87308 */ /* 0x000f240000000800 */
[----:B------:R-:W5:Y:S02]  /*28840*/  LDSM.16.MT88.4 R136, [R218+0x11800] ;  /* 0x01180000da88783b */ /* 0x000f640000004200 */
[----:B---3--:R-:W-:Y:S01]  /*28850*/  F2FP.F16.F32.PACK_AB R171, R165, R144 ;  /* 0x00000090a5ab723e */ /* 0x008fe200000000ff */
[C---:B------:R-:W-:Y:S05]  /*28860*/  HMMA.16816.F32 R108, R132.reuse, R140, R108 ;  /* 0x0000008c846c723c */ /* 0x040fea000000186c */
[----:B------:R-:W-:Y:S01]  /*28870*/  LDSM.16.MT88.4 R172, [R216+0x11800] ;  /* 0x01180000d8ac783b */ /* 0x000fe20000004200 */
[C---:B------:R-:W-:Y:S05]  /*28880*/  HMMA.16816.F32 R112, R132.reuse, R142, R112 ;  /* 0x0000008e8470723c */ /* 0x040fea0000001870 */
[----:B------:R-:W-:Y:S01]  /*28890*/  MOV R147, R170 ;  /* 0x000000aa00937202 */ /* 0x000fe20000000f00 */
[C---:B-1----:R-:W-:Y:S01]  /*288a0*/  HMMA.16816.F32 R116, R132.reuse, R148, R116 ;  /* 0x000000948474723c */ /* 0x042fe20000001874 */
[----:B------:R-:W1:Y:S04]  /*288b0*/  LDSM.16.MT88.4 R140, [R217+0x11800] ;  /* 0x01180000d98c783b */ /* 0x000e680000004200 */
[----:B----4-:R-:W-:Y:S01]  /*288c0*/  MOV R166, R168 ;  /* 0x000000a800a67202 */ /* 0x010fe20000000f00 */
[C---:B------:R-:W-:Y:S03]  /*288d0*/  HMMA.16816.F32 R120, R132.reuse, R150, R120 ;  /* 0x000000968478723c */ /* 0x040fe60000001878 */
[----:B------:R-:W3:Y:S02]  /*288e0*/  LDSM.16.MT88.4 R176, [R220+0x13800] ;  /* 0x01380000dcb0783b */ /* 0x000ee40000004200 */
[----:B------:R-:W-:Y:S01]  /*288f0*/  F2FP.F16.F32.PACK_AB R168, R163, R189 ;  /* 0x000000bda3a8723e */ /* 0x000fe200000000ff */
[----:B------:R-:W-:Y:S01]  /*28900*/  IMAD.MOV.U32 R146, RZ, RZ, R169 ;  /* 0x000000ffff927224 */ /* 0x000fe200078e00a9 */
[----:B------:R-:W-:Y:S01]  /*28910*/  F2FP.F16.F32.PACK_AB R170, R166, R145 ;  /* 0x00000091a6aa723e */ /* 0x000fe200000000ff */
[C---:B--2---:R-:W-:Y:S03]  /*28920*/  HMMA.16816.F32 R124, R132.reuse, R152, R124 ;  /* 0x00000098847c723c */ /* 0x044fe6000000187c */
[----:B------:R-:W-:Y:S03]  /*28930*/  F2FP.F16.F32.PACK_AB R169, R162, R160 ;  /* 0x000000a0a2a9723e */ /* 0x000fe600000000ff */
[----:B------:R-:W-:Y:S07]  /*28940*/  HMMA.16816.F32 R128, R132, R154, R128 ;  /* 0x0000009a8480723c */ /* 0x000fee0000001880 */
[----:B------:R-:W-:Y:S04]  /*28950*/  MOV R132, R162 ;  /* 0x000000a200847202 */ /* 0x000fe80000000f00 */
[----:B------:R-:W-:Y:S02]  /*28960*/  MOV R133, R163 ;  /* 0x000000a300857202 */ /* 0x000fe40000000f00 */
[----:B------:R-:W-:Y:S02]  /*28970*/  MOV R134, R160 ;  /* 0x000000a000867202 */ /* 0x000fe40000000f00 */
[----:B------:R-:W-:Y:S02]  /*28980*/  MOV R135, R161 ;  /* 0x000000a100877202 */ /* 0x000fe40000000f00 */
[C---:B------:R-:W-:Y:S01]  /*28990*/  HMMA.16816.F32 R160, R168.reuse, R156, R4 ;  /* 0x0000009ca8a0723c */ /* 0x040fe20000001804 */
[----:B------:R-:W2:Y:S05]  /*289a0*/  LDSM.16.MT88.4 R4, [R218+0x13800] ;  /* 0x01380000da04783b */ /* 0x000eaa0000004200 */
[C---:B------:R-:W-:Y:S03]  /*289b0*/  HMMA.16816.F32 R156, R168.reuse, R158, R8 ;  /* 0x0000009ea89c723c */ /* 0x040fe60000001808 */
[----:B------:R-:W4:Y:S03]  /*289c0*/  LDSM.16.MT88.4 R8, [R217+0x13800] ;  /* 0x01380000d908783b */ /* 0x000f260000004200 */
[C---:B-----5:R-:W-:Y:S05]  /*289d0*/  HMMA.16816.F32 R152, R168.reuse, R136, R12 ;  /* 0x00000088a898723c */ /* 0x060fea000000180c */
[----:B------:R-:W5:Y:S01]  /*289e0*/  LDSM.16.MT88.4 R12, [R216+0x13800] ;  /* 0x01380000d80c783b */ /* 0x000f620000004200 */
[C---:B------:R-:W-:Y:S05]  /*289f0*/  HMMA.16816.F32 R148, R168.reuse, R138, R16 ;  /* 0x0000008aa894723c */ /* 0x040fea0000001810 */
[----:B------:R-:W-:Y:S01]  /*28a00*/  IMAD.MOV.U32 R136, RZ, RZ, R146 ;  /* 0x000000ffff887224 */ /* 0x000fe200078e0092 */
[----:B------:R-:W-:Y:S02]  /*28a10*/  MOV R137, R147 ;  /* 0x0000009300897202 */ /* 0x000fe40000000f00 */
[----:B------:R-:W-:Y:S03]  /*28a20*/  MOV R18, R144 ;  /* 0x0000009000127202 */ /* 0x000fe60000000f00 */
[----:B------:R-:W-:Y:S02]  /*28a30*/  MOV R19, R145 ;  /* 0x0000009100137202 */ /* 0x000fe40000000f00 */
[C---:B-1----:R-:W-:Y:S06]  /*28a40*/  HMMA.16816.F32 R144, R168.reuse, R140, R20 ;  /* 0x0000008ca890723c */ /* 0x042fec0000001814 */
[C---:B------:R-:W-:Y:S01]  /*28a50*/  HMMA.16816.F32 R140, R168.reuse, R142, R24 ;  /* 0x0000008ea88c723c */ /* 0x040fe20000001818 */
[----:B------:R-:W-:Y:S04]  /*28a60*/  LDSM.16.MT88.4 R24, [R217+0x15800] ;  /* 0x01580000d918783b */ /* 0x000fe80000004200 */
[----:B------:R-:W-:Y:S01]  /*28a70*/  IMAD.MOV.U32 R22, RZ, RZ, R136 ;  /* 0x000000ffff167224 */ /* 0x000fe200078e0088 */
[----:B------:R-:W-:Y:S02]  /*28a80*/  MOV R23, R137 ;  /* 0x0000008900177202 */ /* 0x000fe40000000f00 */
[C---:B------:R-:W-:Y:S03]  /*28a90*/  HMMA.16816.F32 R136, R168.reuse, R172, R28 ;  /* 0x000000aca888723c */ /* 0x040fe6000000181c */
[----:B------:R-:W-:Y:S02]  /*28aa0*/  MOV R20, R18 ;  /* 0x0000001200147202 */ /* 0x000fe40000000f00 */
[----:B------:R-:W-:Y:S02]  /*28ab0*/  MOV R21, R19 ;  /* 0x0000001300157202 */ /* 0x000fe40000000f00 */
[----:B------:R-:W-:Y:S01]  /*28ac0*/  MOV R29, R132 ;  /* 0x00000084001d7202 */ /* 0x000fe20000000f00 */
[----:B------:R-:W-:Y:S01]  /*28ad0*/  IMAD.MOV.U32 R173, RZ, RZ, R134 ;  /* 0x000000ffffad7224 */ /* 0x000fe200078e0086 */
[----:B------:R-:W1:Y:S02]  /*28ae0*/  LDSM.16.MT88.4 R16, [R220+0x15800] ;  /* 0x01580000dc10783b */ /* 0x000e640000004200 */
[----:B------:R-:W-:Y:S01]  /*28af0*/  MOV R28, R133 ;  /* 0x00000085001c7202 */ /* 0x000fe20000000f00 */
[----:B------:R-:W-:Y:S01]  /*28b00*/  FADD.FTZ R188, R173, R188 ;  /* 0x000000bcadbc7221 */ /* 0x000fe20000010000 */
[----:B------:R-:W-:Y:S02]  /*28b10*/  MOV R172, R135 ;  /* 0x0000008700ac7202 */ /* 0x000fe40000000f00 */
[C---:B------:R-:W-:Y:S03]  /*28b20*/  HMMA.16816.F32 R132, R168.reuse, R174, R32 ;  /* 0x000000aea884723c */ /* 0x040fe60000001820 */
[----:B------:R-:W-:Y:S01]  /*28b30*/  MOV R31, R20 ;  /* 0x00000014001f7202 */ /* 0x000fe20000000f00 */
[----:B------:R-:W-:Y:S01]  /*28b40*/  FADD.FTZ R188, R29, R188 ;  /* 0x000000bc1dbc7221 */ /* 0x000fe20000010000 */
[----:B------:R-:W-:Y:S01]  /*28b50*/  MOV R30, R21 ;  /* 0x00000015001e7202 */ /* 0x000fe20000000f00 */
[C---:B---3--:R-:W-:Y:S05]  /*28b60*/  HMMA.16816.F32 R36, R168.reuse, R176, R36 ;  /* 0x000000b0a824723c */ /* 0x048fea0000001824 */
[----:B------:R-:W-:Y:S01]  /*28b70*/  MOV R35, R22 ;  /* 0x0000001600237202 */ /* 0x000fe20000000f00 */
[C---:B------:R-:W-:Y:S05]  /*28b80*/  HMMA.16816.F32 R40, R168.reuse, R178, R40 ;  /* 0x000000b2a828723c */ /* 0x040fea0000001828 */
[----:B------:R-:W-:Y:S01]  /*28b90*/  MOV R34, R23 ;  /* 0x0000001700227202 */ /* 0x000fe20000000f00 */
[C---:B--2---:R-:W-:Y:S01]  /*28ba0*/  HMMA.16816.F32 R44, R168.reuse, R4, R44 ;  /* 0x00000004a82c723c */ /* 0x044fe2000000182c */
[----:B------:R-:W2:Y:S04]  /*28bb0*/  LDSM.16.MT88.4 R20, [R218+0x15800] ;  /* 0x01580000da14783b */ /* 0x000ea80000004200 */
[----:B------:R-:W-:Y:S01]  /*28bc0*/  FADD.FTZ R187, R34, R187 ;  /* 0x000000bb22bb7221 */ /* 0x000fe20000010000 */
[C---:B------:R-:W-:Y:S03]  /*28bd0*/  HMMA.16816.F32 R48, R168.reuse, R6, R48 ;  /* 0x00000006a830723c */ /* 0x040fe60000001830 */
[----:B------:R-:W3:Y:S02]  /*28be0*/  LDSM.16.MT88.4 R4, [R216+0x15800] ;  /* 0x01580000d804783b */ /* 0x000ee40000004200 */
        /* <DEDUP_REMOVED lines=8> */
[C---:B------:R-:W-:Y:S01]  /*28c70*/  HMMA.16816.F32 R64, R168.reuse, R14, R64 ;  /* 0x0000000ea840723c */ /* 0x040fe20000001840 */
[----:B------:R-:W5:Y:S04]  /*28c80*/  LDSM.16.MT88.4 R12, [R218+0x17800] ;  /* 0x01780000da0c783b */ /* 0x000f680000004200 */
        /* <DEDUP_REMOVED lines=26> */
.L_x_3598:
[----:B------:R-:W1:Y:S01]  /*28e30*/  S2R R10, SR_TID.X ;  /* 0x00000000000a7919 */ /* 0x000e620000002100 */
[----:B------:R-:W2:Y:S08]  /*28e40*/  LDC.64 R6, c[0x0][0x208] ;  /* 0x00008200ff067b82 */ /* 0x000eb00000000a00 */
[----:B------:R-:W3:Y:S01]  /*28e50*/  LDC.64 R8, c[0x0][0x198] ;  /* 0x00006600ff087b82 */ /* 0x000ee20000000a00 */
[----:B--2---:R-:W-:-:S02]  /*28e60*/  R2UR UR4, R6 ;  /* 0x00000000060472ca */ /* 0x004fc400000e0000 */
[----:B------:R-:W-:Y:S02]  /*28e70*/  R2UR UR5, R7 ;  /* 0x00000000070572ca */ /* 0x000fe400000e0000 */
[----:B-1----:R-:W-:-:S04]  /*28e80*/  SHF.R.S32.HI R5, RZ, 0x1f, R10 ;  /* 0x0000001fff057819 */ /* 0x002fc8000001140a */
[----:B------:R-:W-:-:S04]  /*28e90*/  LEA.HI R2, R5, R10, RZ, 0x5 ;  /* 0x0000000a05027211 */ /* 0x000fc800078f28ff */
[----:B------:R-:W-:-:S03]  /*28ea0*/  LOP3.LUT R2, R2, 0xffffffe0, RZ, 0xc0, !PT ;  /* 0xffffffe002027812 */ /* 0x000fc600078ec0ff */
[----:B---3--:R1:W5:Y:S01]  /*28eb0*/  LD.E R4, desc[UR4][R8.64+0xd8] ;  /* 0x0000d80408047980 */ /* 0x008362000c101900 */
[----:B------:R-:W-:Y:S01]  /*28ec0*/  UMOV UR4, 0xffffffff ;  /* 0xffffffff00047882 */ /* 0x000fe20000000000 */
[----:B------:R-:W-:Y:S01]  /*28ed0*/  LEA.HI R5, R5, R10, RZ, 0x4 ;  /* 0x0000000a05057211 */ /* 0x000fe200078f20ff */
[----:B------:R-:W-:-:S05]  /*28ee0*/  IMAD.IADD R2, R10, 0x1, -R2 ;  /* 0x000000010a027824 */ /* 0x000fca00078e0a02 */
[----:B------:R-:W-:-:S04]  /*28ef0*/  SHF.R.S32.HI R0, RZ, 0x1f, R2 ;  /* 0x0000001fff007819 */ /* 0x000fc80000011402 */
[----:B------:R-:W-:Y:S02]  /*28f00*/  LEA.HI R2, R0, R2, RZ, 0x2 ;  /* 0x0000000200027211 */ /* 0x000fe400078f10ff */
[----:B------:R-:W-:Y:S02]  /*28f10*/  SHF.R.S32.HI R0, RZ, 0x4, R5 ;  /* 0x00000004ff007819 */ /* 0x000fe40000011405 */
[----:B------:R-:W-:Y:S01]  /*28f20*/  SHF.R.S32.HI R2, RZ, 0x2, R2 ;  /* 0x00000002ff027819 */ /* 0x000fe20000011402 */
[----:B------:R-:W-:Y:S06]  /*28f30*/  BRA.DIV UR4, `(.L_x_3608) ;  /* 0x0000002204747947 */ /* 0x000fec000b800000 */
[----:B------:R-:W2:Y:S04]  /*28f40*/  SHFL.BFLY PT, R10, R249, 0x2, 0x1f ;  /* 0x0c401f00f90a7f89 */ /* 0x000ea800000e0000 */
[----:B------:R-:W3:Y:S01]  /*28f50*/  SHFL.BFLY PT, R5, R248, 0x2, 0x1f ;  /* 0x0c401f00f8057f89 */ /* 0x000ee200000e0000 */
[----:B--2---:R-:W-:Y:S01]  /*28f60*/  FADD.FTZ R249, R10, R249 ;  /* 0x000000f90af97221 */ /* 0x004fe20000010000 */
[----:B---3--:R-:W-:-:S04]  /*28f70*/  FADD.FTZ R248, R5, R248 ;  /* 0x000000f805f87221 */ /* 0x008fc80000010000 */
[----:B------:R-:W2:Y:S04]  /*28f80*/  SHFL.BFLY PT, R13, R249, 0x1, 0x1f ;  /* 0x0c201f00f90d7f89 */ /* 0x000ea800000e0000 */
[----:B------:R3:W4:Y:S01]  /*28f90*/  SHFL.BFLY PT, R5, R248, 0x1, 0x1f ;  /* 0x0c201f00f8057f89 */ /* 0x00072200000e0000 */
[----:B--2---:R-:W-:-:S07]  /*28fa0*/  FADD.FTZ R10, R249, R13 ;  /* 0x0000000df90a7221 */ /* 0x004fce0000010000 */
.L_x_3629:
[----:B------:R-:W2:Y:S01]  /*28fb0*/  S2R R13, SR_TID.X ;  /* 0x00000000000d7919 */ /* 0x000ea20000002100 */
[----:B----4-:R-:W-:Y:S01]  /*28fc0*/  FADD.FTZ R5, R248, R5 ;  /* 0x00000005f8057221 */ /* 0x010fe20000010000 */
[----:B------:R-:W-:Y:S01]  /*28fd0*/  FSETP.NE.FTZ.AND P4, PT, R10, RZ, PT ;  /* 0x000000ff0a00720b */ /* 0x000fe20003f95000 */
[----:B------:R-:W4:Y:S01]  /*28fe0*/  S2UR UR4, SR_CgaCtaId ;  /* 0x00000000000479c3 */ /* 0x000f220000008800 */
        /* <DEDUP_REMOVED lines=8> */
[----:B------:R-:W1:Y:S01]  /*29070*/  @P4 MUFU.RCP R12, R10 ;  /* 0x0000000a000c4308 */ /* 0x000e620000001000 */
[----:B------:R-:W-:-:S07]  /*29080*/  R2UR UR11, R7 ;  /* 0x00000000070b72ca */ /* 0x000fce00000e0000 */
[----:B------:R-:W3:Y:S01]  /*29090*/  @P3 MUFU.RCP R11, R5 ;  /* 0x00000005000b3308 */ /* 0x000ee20000001000 */
[----:B----4-:R-:W-:Y:S01]  /*290a0*/  ULEA UR4, UR4, UR5, 0x18 ;  /* 0x0000000504047291 */ /* 0x010fe2000f8ec03f */
[----:B--2---:R-:W-:Y:S01]  /*290b0*/  SHF.R.S32.HI R14, RZ, 0x1f, R13 ;  /* 0x0000001fff0e7819 */ /* 0x004fe2000001140d */
[C---:B-1----:R-:W-:Y:S01]  /*290c0*/  FMUL.FTZ R160, R12.reuse, R160 ;  /* 0x000000a00ca07220 */ /* 0x042fe20000410000 */
        /* <DEDUP_REMOVED lines=82> */
[C---:B---3--:R-:W-:Y:S01]  /*295f0*/  FMUL.FTZ R163, R11.reuse, R163 ;  /* 0x000000a30ba37220 */ /* 0x048fe20000410000 */
        /* <DEDUP_REMOVED lines=73> */
[----:B------:R-:W-:Y:S02]  /*29a90*/  IADD3 R12, R12, R17, RZ ;  /* 0x000000110c0c7210 */ /* 0x000fe40007ffe0ff */
        /* <DEDUP_REMOVED lines=65> */
[----:B-1----:R-:W4:Y:S04]  /*29eb0*/  LD.E.64 R18, desc[UR12][R8.64+0xb0] ;  /* 0x0000b00c08127980 */ /* 0x002f28000c101b00 */
[----:B------:R-:W4:Y:S01]  /*29ec0*/  LD.E R17, desc[UR10][R8.64+0x60] ;  /* 0x0000600a08117980 */ /* 0x000f22000c101900 */
[----:B------:R1:W3:Y:S08]  /*29ed0*/  @P4 MUFU.LG2 R24, R10 ;  /* 0x0000000a00184308 */ /* 0x0002f00000000c00 */
[----:B------:R-:W3:Y:S01]  /*29ee0*/  @P3 MUFU.LG2 R23, R5 ;  /* 0x0000000500173308 */ /* 0x000ee20000000c00 */
[----:B--2---:R-:W-:Y:S01]  /*29ef0*/  MOV R12, 0xff800000 ;  /* 0xff800000000c7802 */ /* 0x004fe20000000f00 */
[----:B------:R2:W5:Y:S01]  /*29f00*/  LD.E.64 R144, desc[UR10][R8.64+0x78] ;  /* 0x0000780a08907980 */ /* 0x000562000c101b00 */
[----:B-1----:R-:W-:-:S02]  /*29f10*/  LEA.HI R10, R14, R13, RZ, 0x4 ;  /* 0x0000000d0e0a7211 */ /* 0x002fc400078f20ff */
[----:B------:R-:W-:Y:S02]  /*29f20*/  SHF.R.S32.HI R14, RZ, 0x1f, R15 ;  /* 0x0000001fff0e7819 */ /* 0x000fe4000001140f */
[----:B------:R-:W-:Y:S02]  /*29f30*/  LOP3.LUT R10, R10, 0xfffffff0, RZ, 0xc0, !PT ;  /* 0xfffffff00a0a7812 */ /* 0x000fe400078ec0ff */
[----:B------:R-:W-:Y:S01]  /*29f40*/  LEA.HI R14, R14, R15, RZ, 0x2 ;  /* 0x0000000f0e0e7211 */ /* 0x000fe200078f10ff */
[----:B---3--:R-:W-:Y:S01]  /*29f50*/  @P4 FMUL.FTZ R24, R24, 0.69314718246459960938 ;  /* 0x3f31721818184820 */ /* 0x008fe20000410000 */
[----:B------:R-:W-:Y:S01]  /*29f60*/  @P3 FMUL.FTZ R23, R23, 0.69314718246459960938 ;  /* 0x3f31721817173820 */ /* 0x000fe20000410000 */
[----:B------:R-:W-:Y:S02]  /*29f70*/  IADD3 R5, -R10, R13, RZ ;  /* 0x0000000d0a057210 */ /* 0x000fe40007ffe1ff */
[----:B------:R-:W-:Y:S01]  /*29f80*/  LOP3.LUT R14, R14, 0xffffffc, RZ, 0xc0, !PT ;  /* 0x0ffffffc0e0e7812 */ /* 0x000fe200078ec0ff */
[C---:B-----5:R-:W-:Y:S01]  /*29f90*/  @P3 FFMA.FTZ R12, R4.reuse, R3, R23 ;  /* 0x00000003040c3223 */ /* 0x060fe20000010017 */
[----:B------:R-:W-:Y:S01]  /*29fa0*/  MOV R11, 0xff800000 ;  /* 0xff800000000b7802 */ /* 0x000fe20000000f00 */
[----:B------:R-:W-:Y:S01]  /*29fb0*/  @P4 FFMA.FTZ R11, R4, R164, R24 ;  /* 0x000000a4040b4223 */ /* 0x000fe20000010018 */
[----:B------:R-:W-:Y:S01]  /*29fc0*/  SHF.L.U32 R20, R0, 0x6, RZ ;  /* 0x0000000600147819 */ /* 0x000fe200000006ff */
[----:B------:R2:W5:Y:S01]  /*29fd0*/  LD.E R10, desc[UR12][R8.64+0xcc] ;  /* 0x0000cc0c080a7980 */ /* 0x000562000c101900 */
[----:B------:R-:W-:-:S02]  /*29fe0*/  LEA.HI R22, R5, R5, RZ, 0x1 ;  /* 0x0000000505167211 */ /* 0x000fc400078f08ff */
[----:B------:R-:W-:Y:S02]  /*29ff0*/  IADD3 R4, R15, -R14, RZ ;  /* 0x8000000e0f047210 */ /* 0x000fe40007ffe0ff */
[----:B------:R2:W5:Y:S01]  /*2a000*/  LD.E.64 R14, desc[UR10][R8.64+0xa8] ;  /* 0x0000a80a080e7980 */ /* 0x000562000c101b00 */
[----:B------:R-:W-:Y:S02]  /*2a010*/  LOP3.LUT R20, R20, 0x1c0, RZ, 0xc0, !PT ;  /* 0x000001c014147812 */ /* 0x000fe400078ec0ff */
[C---:B------:R-:W-:Y:S02]  /*2a020*/  SHF.L.U32 R21, R22.reuse, 0x2, RZ ;  /* 0x0000000216157819 */ /* 0x040fe400000006ff */
[----:B------:R-:W-:Y:S02]  /*2a030*/  LOP3.LUT R22, R22, 0xffffffe, RZ, 0xc0, !PT ;  /* 0x0ffffffe16167812 */ /* 0x000fe400078ec0ff */
[----:B------:R-:W-:Y:S02]  /*2a040*/  LOP3.LUT R21, R20, 0x38, R21, 0xf8, !PT ;  /* 0x0000003814157812 */ /* 0x000fe400078ef815 */
[----:B------:R-:W-:-:S02]  /*2a050*/  SHF.R.U32.HI R20, RZ, 0x3, R20 ;  /* 0x00000003ff147819 */ /* 0x000fc40000011614 */
[----:B------:R-:W-:Y:S02]  /*2a060*/  IADD3 R22, R5, -R22, RZ ;  /* 0x8000001605167210 */ /* 0x000fe40007ffe0ff */
[----:B------:R-:W-:Y:S02]  /*2a070*/  LOP3.LUT R20, R21, R20, RZ, 0x3c, !PT ;  /* 0x0000001415147212 */ /* 0x000fe400078e3cff */
[----:B------:R-:W-:Y:S02]  /*2a080*/  LOP3.LUT R16, R16, 0xffffffe0, RZ, 0xc0, !PT ;  /* 0xffffffe010107812 */ /* 0x000fe400078ec0ff */
[----:B------:R-:W-:Y:S02]  /*2a090*/  LEA R3, R22, R20, 0x2 ;  /* 0x0000001416037211 */ /* 0x000fe400078e10ff */
[----:B------:R-:W-:Y:S02]  /*2a0a0*/  IADD3 R16, -R16, R13, RZ ;  /* 0x0000000d10107210 */ /* 0x000fe40007ffe1ff */
[----:B------:R-:W-:-:S02]  /*2a0b0*/  SHF.L.U32 R13, R235, 0x6, RZ ;  /* 0x00000006eb0d7819 */ /* 0x000fc400000006ff */
[----:B------:R-:W-:Y:S01]  /*2a0c0*/  LEA R3, R3, UR4, 0x2 ;  /* 0x0000000403037c11 */ /* 0x000fe2000f8e10ff */
[----:B------:R-:W-:Y:S01]  /*2a0d0*/  BAR.SYNC.DEFER_BLOCKING 0x0 ;  /* 0x0000000000007b1d */ /* 0x000fe20000010000 */
[----:B------:R-:W-:-:S05]  /*2a0e0*/  LOP3.LUT P0, RZ, R16, 0x3, RZ, 0xc0, !PT ;  /* 0x0000000310ff7812 */ /* 0x000fca000780c0ff */
[----:B------:R2:W1:Y:S04]  /*2a0f0*/  LDS.128 R140, [R3] ;  /* 0x00000000038c7984 */ /* 0x0004680000000c00 */
[----:B------:R2:W3:Y:S04]  /*2a100*/  LDS.128 R136, [R3+0x800] ;  /* 0x0008000003887984 */ /* 0x0004e80000000c00 */
        /* <DEDUP_REMOVED lines=31> */
[----:B----4-:R-:W-:-:S04]  /*2a300*/  IMAD R18, R18, UR8, R238 ;  /* 0x0000000812127c24 */ /* 0x010fc8000f8e02ee */
[----:B------:R-:W-:-:S04]  /*2a310*/  IMAD R17, R18, R17, R237 ;  /* 0x0000001112117224 */ /* 0x000fc800078e02ed */
[----:B------:R-:W-:Y:S02]  /*2a320*/  IMAD R13, R19, R17, R13 ;  /* 0x00000011130d7224 */ /* 0x000fe400078e020d */
[----:B------:R2:W4:Y:S01]  /*2a330*/  LDS.128 R16, [R3+0xf800] ;  /* 0x00f8000003107984 */ /* 0x0005220000000c00 */
[----:B-1-3--:R-:W-:Y:S05]  /*2a340*/  @P0 BRA `(.L_x_3610) ;  /* 0x00000000003c0947 */ /* 0x00afea0003800000 */
[----:B------:R-:W-:Y:S02]  /*2a350*/  IMAD R2, R235, -0x40, R236 ;  /* 0xffffffc0eb027824 */ /* 0x000fe400078e02ec */
[----:B--2---:R-:W-:-:S03]  /*2a360*/  VIADD R3, R4, 0x8 ;  /* 0x0000000804037836 */ /* 0x004fc60000000000 */
        /* <DEDUP_REMOVED lines=13> */
.L_x_3610:
[----:B------:R-:W-:Y:S05]  /*2a440*/  BSYNC B0 ;  /* 0x0000000000007941 */ /* 0x000fea0003800000 */
.L_x_3609:
[----:B-1---5:R-:W-:Y:S01]  /*2a450*/  IMAD.SHL.U32 R14, R5, 0x4, RZ ;  /* 0x00000004050e7824 */ /* 0x022fe200078e00ff */
[----:B------:R-:W-:Y:S02]  /*2a460*/  R2UR UR4, R6 ;  /* 0x00000000060472ca */ /* 0x000fe400000e0000 */
[----:B------:R-:W-:Y:S02]  /*2a470*/  R2UR UR5, R7 ;  /* 0x00000000070572ca */ /* 0x000fe400000e0000 */
[--C-:B------:R-:W-:Y:S01]  /*2a480*/  SHF.R.S32.HI R15, RZ, 0x1f, R14.reuse ;  /* 0x0000001fff0f7819 */ /* 0x100fe2000001140e */
[----:B------:R-:W-:Y:S02]  /*2a490*/  IMAD R10, R13, R10, RZ ;  /* 0x0000000a0d0a7224 */ /* 0x000fe400078e02ff */
[----:B------:R-:W-:-:S04]  /*2a4a0*/  IMAD.WIDE R12, R0, 0x100, R14 ;  /* 0x00000100000c7825 */ /* 0x000fc800078e020e */
[----:B------:R-:W-:Y:S02]  /*2a4b0*/  IMAD R235, R235, -0x40, R236 ;  /* 0xffffffc0ebeb7824 */ /* 0x000fe400078e02ec */
[----:B------:R-:W-:Y:S01]  /*2a4c0*/  VIADD R4, R0, 0x8 ;  /* 0x0000000800047836 */ /* 0x000fe20000000000 */
[----:B------:R-:W-:Y:S01]  /*2a4d0*/  IADD3 R5, P3, R12, R10, RZ ;  /* 0x0000000a0c057210 */ /* 0x000fe20007f7e0ff */
[C---:B------:R-:W-:Y:S01]  /*2a4e0*/  VIADD R2, R0.reuse, 0x18 ;  /* 0x0000001800027836 */ /* 0x040fe20000000000 */
[----:B--2---:R1:W5:Y:S01]  /*2a4f0*/  LD.E R8, desc[UR4][R8.64+0xc0] ;  /* 0x0000c00408087980 */ /* 0x004362000c101900 */
[----:B------:R-:W-:Y:S01]  /*2a500*/  VIADD R3, R0, 0x10 ;  /* 0x0000001000037836 */ /* 0x000fe20000000000 */
[----:B------:R-:W-:Y:S01]  /*2a510*/  ISETP.GE.AND P0, PT, R4, R235, PT ;  /* 0x000000eb0400720c */ /* 0x000fe20003f06270 */
[----:B------:R-:W-:Y:S01]  /*2a520*/  BSSY B0, `(.L_x_3611) ;  /* 0x0000025000007945 */ /* 0x000fe20003800000 */
[----:B------:R-:W-:Y:S02]  /*2a530*/  LEA.HI.X.SX32 R4, R10, R13, 0x1, P3 ;  /* 0x0000000d0a047211 */ /* 0x000fe400018f0eff */
[----:B------:R-:W-:-:S02]  /*2a540*/  LEA R10, P4, R5, R144, 0x2 ;  /* 0x00000090050a7211 */ /* 0x000fc400078810ff */
[----:B------:R-:W-:Y:S01]  /*2a550*/  ISETP.GE.AND P2, PT, R2, R235, PT ;  /* 0x000000eb0200720c */ /* 0x000fe20003f46270 */
[C---:B------:R-:W-:Y:S01]  /*2a560*/  VIADD R2, R0.reuse, 0x20 ;  /* 0x0000002000027836 */ /* 0x040fe20000000000 */
[----:B------:R-:W-:Y:S02]  /*2a570*/  LEA.HI.X R11, R5, R145, R4, 0x2, P4 ;  /* 0x00000091050b7211 */ /* 0x000fe400020f1404 */
[-C--:B------:R-:W-:Y:S02]  /*2a580*/  ISETP.GE.AND P4, PT, R0, R235.reuse, PT ;  /* 0x000000eb0000720c */ /* 0x080fe40003f86270 */
[-C--:B------:R-:W-:Y:S01]  /*2a590*/  ISETP.GE.AND P3, PT, R2, R235.reuse, PT ;  /* 0x000000eb0200720c */ /* 0x080fe20003f66270 */
[C---:B------:R-:W-:Y:S01]  /*2a5a0*/  VIADD R2, R0.reuse, 0x30 ;  /* 0x0000003000027836 */ /* 0x040fe20000000000 */
[-C--:B------:R-:W-:Y:S01]  /*2a5b0*/  ISETP.GE.AND P1, PT, R3, R235.reuse, PT ;  /* 0x000000eb0300720c */ /* 0x080fe20003f26270 */
[C---:B------:R-:W-:Y:S02]  /*2a5c0*/  VIADD R3, R0.reuse, 0x28 ;  /* 0x0000002800037836 */ /* 0x040fe40000000000 */
[----:B------:R-:W-:Y:S01]  /*2a5d0*/  VIADD R0, R0, 0x38 ;  /* 0x0000003800007836 */ /* 0x000fe20000000000 */
[-C--:B------:R-:W-:Y:S01]  /*2a5e0*/  ISETP.GE.AND P5, PT, R2, R235.reuse, PT ;  /* 0x000000eb0200720c */ /* 0x080fe20003fa6270 */
[----:B------:R-:W-:Y:S01]  /*2a5f0*/  VIADD R2, R14, 0x40 ;  /* 0x000000400e027836 */ /* 0x000fe20000000000 */
[----:B------:R-:W-:-:S03]  /*2a600*/  ISETP.GE.AND P6, PT, R3, R235, PT ;  /* 0x000000eb0300720c */ /* 0x000fc60003fc6270 */
[----:B-1----:R-:W-:Y:S10]  /*2a610*/  @P4 BRA `(.L_x_3612) ;  /* 0x0000000000544947 */ /* 0x002ff40003800000 */
[----:B-----5:R-:W-:Y:S01]  /*2a620*/  ISETP.GE.AND P4, PT, R14, R8, PT ;  /* 0x000000080e00720c */ /* 0x020fe20003f86270 */
[----:B------:R-:W-:-:S12]  /*2a630*/  VIADD R3, R2, 0x40 ;  /* 0x0000004002037836 */ /* 0x000fd80000000000 */
        /* <DEDUP_REMOVED lines=19> */
.L_x_3612:
[----:B------:R-:W-:Y:S05]  /*2a770*/  BSYNC B0 ;  /* 0x0000000000007941 */ /* 0x000fea0003800000 */
.L_x_3611:
[----:B------:R-:W-:Y:S01]  /*2a780*/  BSSY B0, `(.L_x_3613) ;  /* 0x0000015000007945 */ /* 0x000fe20003800000 */
[----:B------:R-:W-:-:S03]  /*2a790*/  ISETP.GE.AND P4, PT, R0, R235, PT ;  /* 0x000000eb0000720c */ /* 0x000fc60003f86270 */
[----:B------:R-:W-:Y:S10]  /*2a7a0*/  @P0 BRA `(.L_x_3614) ;  /* 0x0000000000480947 */ /* 0x000ff40003800000 */
[----:B-----5:R-:W-:Y:S01]  /*2a7b0*/  ISETP.GE.AND P0, PT, R14, R8, PT ;  /* 0x000000080e00720c */ /* 0x020fe20003f06270 */
[----:B------:R-:W-:-:S12]  /*2a7c0*/  VIADD R0, R2, 0x40 ;  /* 0x0000004002007836 */ /* 0x000fd80000000000 */
        /* <DEDUP_REMOVED lines=16> */
.L_x_3614:
[----:B------:R-:W-:Y:S05]  /*2a8d0*/  BSYNC B0 ;  /* 0x0000000000007941 */ /* 0x000fea0003800000 */
.L_x_3613:
[----:B------:R-:W-:Y:S04]  /*2a8e0*/  BSSY B0, `(.L_x_3615) ;  /* 0x0000014000007945 */ /* 0x000fe80003800000 */
[----:B------:R-:W-:Y:S05]  /*2a8f0*/  @P1 BRA `(.L_x_3616) ;  /* 0x0000000000481947 */ /* 0x000fea0003800000 */
[-C--:B-----5:R-:W-:Y:S01]  /*2a900*/  ISETP.GE.AND P1, PT, R14, R8.reuse, PT ;  /* 0x000000080e00720c */ /* 0x0a0fe20003f26270 */
[C---:B------:R-:W-:Y:S01]  /*2a910*/  VIADD R3, R2.reuse, 0x40 ;  /* 0x0000004002037836 */ /* 0x040fe20000000000 */
[C---:B------:R-:W-:Y:S01]  /*2a920*/  ISETP.GE.AND P0, PT, R2.reuse, R8, PT ;  /* 0x000000080200720c */ /* 0x040fe20003f06270 */
[----:B------:R-:W-:-:S10]  /*2a930*/  VIADD R0, R2, 0x80 ;  /* 0x0000008002007836 */ /* 0x000fd40000000000 */
        /* <DEDUP_REMOVED lines=14> */
.L_x_3616:
[----:B------:R-:W-:Y:S05]  /*2aa20*/  BSYNC B0 ;  /* 0x0000000000007941 */ /* 0x000fea0003800000 */
.L_x_3615:
[----:B------:R-:W-:Y:S04]  /*2aa30*/  BSSY B0, `(.L_x_3617) ;  /* 0x0000014000007945 */ /* 0x000fe80003800000 */
[----:B------:R-:W-:Y:S05]  /*2aa40*/  @P2 BRA `(.L_x_3618) ;  /* 0x0000000000482947 */ /* 0x000fea0003800000 */
[-C--:B-----5:R-:W-:Y:S01]  /*2aa50*/  ISETP.GE.AND P0, PT, R14, R8.reuse, PT ;  /* 0x000000080e00720c */ /* 0x0a0fe20003f06270 */
[C---:B------:R-:W-:Y:S01]  /*2aa60*/  VIADD R3, R2.reuse, 0x40 ;  /* 0x0000004002037836 */ /* 0x040fe20000000000 */
[C---:B------:R-:W-:Y:S01]  /*2aa70*/  ISETP.GE.AND P2, PT, R2.reuse, R8, PT ;  /* 0x000000080200720c */ /* 0x040fe20003f46270 */
[----:B------:R-:W-:-:S03]  /*2aa80*/  VIADD R0, R2, 0x80 ;  /* 0x0000008002007836 */ /* 0x000fc60000000000 */
        /* <DEDUP_REMOVED lines=14> */
.L_x_3618:
[----:B------:R-:W-:Y:S05]  /*2ab70*/  BSYNC B0 ;  /* 0x0000000000007941 */ /* 0x000fea0003800000 */
.L_x_3617:
[----:B------:R-:W-:Y:S04]  /*2ab80*/  BSSY B0, `(.L_x_3619) ;  /* 0x0000014000007945 */ /* 0x000fe80003800000 */
[----:B------:R-:W-:Y:S05]  /*2ab90*/  @P3 BRA `(.L_x_3620) ;  /* 0x0000000000483947 */ /* 0x000fea0003800000 */
[----:B------:R-:W-:Y:S01]  /*2aba0*/  VIADD R3, R2, 0x40 ;  /* 0x0000004002037836 */ /* 0x000fe20000000000 */
[-C--:B-----5:R-:W-:Y:S01]  /*2abb0*/  ISETP.GE.AND P3, PT, R14, R8.reuse, PT ;  /* 0x000000080e00720c */ /* 0x0a0fe20003f66270 */
[C---:B------:R-:W-:Y:S01]  /*2abc0*/  VIADD R0, R2.reuse, 0x80 ;  /* 0x0000008002007836 */ /* 0x040fe20000000000 */
        /* <DEDUP_REMOVED lines=15> */
.L_x_3620:
[----:B------:R-:W-:Y:S05]  /*2acc0*/  BSYNC B0 ;  /* 0x0000000000007941 */ /* 0x000fea0003800000 */
.L_x_3619:
        /* <DEDUP_REMOVED lines=20> */
.L_x_3622:
[----:B------:R-:W-:Y:S05]  /*2ae10*/  BSYNC B0 ;  /* 0x0000000000007941 */ /* 0x000fea0003800000 */
.L_x_3621:
        /* <DEDUP_REMOVED lines=20> */
.L_x_3624:
[----:B------:R-:W-:Y:S05]  /*2af60*/  BSYNC B0 ;  /* 0x0000000000007941 */ /* 0x000fea0003800000 */
.L_x_3623:
[----:B------:R-:W-:Y:S02]  /*2af70*/  MOV R4, R234 ;  /* 0x000000ea00047202 */ /* 0x000fe40000000f00 */
[----:B------:R-:W-:-:S04]  /*2af80*/  MOV R5, 0x0 ;  /* 0x0000000000057802 */ /* 0x000fc80000000f00 */
[----:B-12345:R-:W-:Y:S05]  /*2af90*/  @P4 RET.REL.NODEC R4 `(_ZN5flash24flash_fwd_splitkv_kernelI23Flash_fwd_kernel_traitsILi256ELi64ELi64ELi4ELb0ELb0EN7cutlass6half_tE19Flash_kernel_traitsILi256ELi64ELi64ELi4ES3_EELb0ELb1ELb0ELb0ELb0ELb0ELb1ELb1EEEvNS_16Flash_fwd_paramsE) ;  /* 0xfffffd5004184950 */ /* 0x03efea0003c3ffff */
[----:B------:R-:W-:Y:S01]  /*2afa0*/  VIADD R0, R2, 0x40 ;  /* 0x0000004002007836 */ /* 0x000fe20000000000 */
[-C--:B------:R-:W-:Y:S01]  /*2afb0*/  ISETP.GE.AND P3, PT, R14, R8.reuse, PT ;  /* 0x000000080e00720c */ /* 0x080fe20003f66270 */
[----:B------:R-:W-:Y:S01]  /*2afc0*/  IMAD.MOV.U32 R3, RZ, RZ, 0x0 ;  /* 0x00000000ff037424 */ /* 0x000fe200078e00ff */
[CC--:B------:R-:W-:Y:S01]  /*2afd0*/  ISETP.GE.AND P2, PT, R2.reuse, R8.reuse, PT ;  /* 0x000000080200720c */ /* 0x0c0fe20003f46270 */
[----:B------:R-:W-:Y:S01]  /*2afe0*/  VIADD R2, R2, 0x80 ;  /* 0x0000008002027836 */ /* 0x000fe20000000000 */
[----:B------:R-:W-:-:S04]  /*2aff0*/  ISETP.GE.AND P1, PT, R0, R8, PT ;  /* 0x000000080000720c */ /* 0x000fc80003f26270 */
[----:B------:R-:W-:Y:S01]  /*2b000*/  ISETP.GE.AND P0, PT, R2, R8, PT ;  /* 0x000000080200720c */ /* 0x000fe20003f06270 */
[----:B------:R-:W-:-:S04]  /*2b010*/  IMAD.MOV.U32 R2, RZ, RZ, R234 ;  /* 0x000000ffff027224 */ /* 0x000fc800078e00ea */
        /* <DEDUP_REMOVED lines=9> */
[----:B-1----:R-:W-:Y:S05]  /*2b0b0*/  @P0 RET.REL.NODEC R2 `(_ZN5flash24flash_fwd_splitkv_kernelI23Flash_fwd_kernel_traitsILi256ELi64ELi64ELi4ELb0ELb0EN7cutlass6half_tE19Flash_kernel_traitsILi256ELi64ELi64ELi4ES3_EELb0ELb1ELb0ELb0ELb0ELb0ELb1ELb1EEEvNS_16Flash_fwd_paramsE) ;  /* 0xfffffd4c02d00950 */ /* 0x002fea0003c3ffff */
[----:B------:R-:W-:Y:S01]  /*2b0c0*/  R2UR UR4, R6 ;  /* 0x00000000060472ca */ /* 0x000fe200000e0000 */
[----:B------:R-:W-:Y:S01]  /*2b0d0*/  IMAD.MOV.U32 R235, RZ, RZ, 0x0 ;  /* 0x00000000ffeb7424 */ /* 0x000fe200078e00ff */
[----:B------:R-:W-:-:S13]  /*2b0e0*/  R2UR UR5, R7 ;  /* 0x00000000070572ca */ /* 0x000fda00000e0000 */
[----:B------:R1:W-:Y:S02]  /*2b0f0*/  ST.E.128 desc[UR4][R10.64+0xe300], R16 ;  /* 0x00e300100a007985 */ /* 0x0003e4000c101d04 */
[----:B-1----:R-:W-:Y:S05]  /*2b100*/  RET.REL.NODEC R234 `(_ZN5flash24flash_fwd_splitkv_kernelI23Flash_fwd_kernel_traitsILi256ELi64ELi64ELi4ELb0ELb0EN7cutlass6half_tE19Flash_kernel_traitsILi256ELi64ELi64ELi4ES3_EELb0ELb1ELb0ELb0ELb0ELb0ELb1ELb1EEEvNS_16Flash_fwd_paramsE) ;  /* 0xfffffd4ceabc7950 */ /* 0x002fea0003c3ffff */
.L_x_3608:
[----:B------:R-:W-:Y:S01]  /*2b110*/  MOV R5, 0x1f ;  /* 0x0000001f00057802 */ /* 0x000fe20000000f00 */
[----:B------:R-:W-:Y:S01]  /*2b120*/  IMAD.MOV.U32 R10, RZ, RZ, 0x2 ;  /* 0x00000002ff0a7424 */ /* 0x000fe200078e00ff */
[----:B------:R-:W-:Y:S01]  /*2b130*/  MOV R12, R249 ;  /* 0x000000f9000c7202 */ /* 0x000fe20000000f00 */
[----:B------:R-:W-:-:S07]  /*2b140*/  IMAD.MOV.U32 R11, RZ, RZ, -0x1 ;  /* 0xffffffffff0b7424 */ /* 0x000fce00078e00ff */
[----:B-1---5:R-:W-:Y:S05]  /*2b150*/  WARPSYNC.COLLECTIVE R11, `(.L_x_3625) ;  /* 0x000000000b087348 */ /* 0x022fea0003c00000 */
[----:B------:R2:W3:Y:S02]  /*2b160*/  SHFL.BFLY P0, R5, R12, R10, R5 ;  /* 0x0c00000a0c057389 */ /* 0x0004e40000000005 */
[----:B-123-5:R-:W-:Y:S01]  /*2b170*/  ENDCOLLECTIVE ;  /* 0x000000000000791b */ /* 0x02efe20003800000 */
.L_x_3625:
        /* <DEDUP_REMOVED lines=8> */
.L_x_3626:
[----:B------:R-:W-:Y:S01]  /*2b200*/  MOV R13, R5 ;  /* 0x00000005000d7202 */ /* 0x000fe20000000f00 */
[----:B------:R-:W-:Y:S01]  /*2b210*/  IMAD.MOV.U32 R12, RZ, RZ, R248 ;  /* 0x000000ffff0c7224 */ /* 0x000fe200078e00f8 */
[----:B------:R-:W-:Y:S02]  /*2b220*/  MOV R5, 0x1f ;  /* 0x0000001f00057802 */ /* 0x000fe40000000f00 */
[----:B------:R-:W-:-:S07]  /*2b230*/  MOV R10, 0x2 ;  /* 0x00000002000a7802 */ /* 0x000fce0000000f00 */
[----:B------:R-:W-:Y:S05]  /*2b240*/  WARPSYNC.COLLECTIVE R11, `(.L_x_3627) ;  /* 0x000000000b087348 */ /* 0x000fea0003c00000 */
[----:B------:R1:W2:Y:S02]  /*2b250*/  SHFL.BFLY P0, R5, R12, R10, R5 ;  /* 0x0c00000a0c057389 */ /* 0x0002a40000000005 */
[----:B-12---:R-:W-:Y:S01]  /*2b260*/  ENDCOLLECTIVE ;  /* 0x000000000000791b */ /* 0x006fe20003800000 */
.L_x_3627:
[----:B------:R-:W-:Y:S01]  /*2b270*/  FADD.FTZ R248, R5, R248 ;  /* 0x000000f805f87221 */ /* 0x000fe20000010000 */
[----:B------:R-:W-:Y:S02]  /*2b280*/  MOV R5, 0x1f ;  /* 0x0000001f00057802 */ /* 0x000fe40000000f00 */
[----:B------:R-:W-:Y:S01]  /*2b290*/  MOV R10, 0x1 ;  /* 0x00000001000a7802 */ /* 0x000fe20000000f00 */
[----:B------:R-:W-:-:S07]  /*2b2a0*/  IMAD.MOV.U32 R12, RZ, RZ, R248 ;  /* 0x000000ffff0c7224 */ /* 0x000fce00078e00f8 */
[----:B------:R-:W-:Y:S05]  /*2b2b0*/  WARPSYNC.COLLECTIVE R11, `(.L_x_3628) ;  /* 0x000000000b087348 */ /* 0x000fea0003c00000 */
[----:B------:R1:W2:Y:S02]  /*2b2c0*/  SHFL.BFLY P0, R5, R12, R10, R5 ;  /* 0x0c00000a0c057389 */ /* 0x0002a40000000005 */
[----:B-12---:R-:W-:Y:S01]  /*2b2d0*/  ENDCOLLECTIVE ;  /* 0x000000000000791b */ /* 0x006fe20003800000 */
.L_x_3628:
[----:B------:R-:W-:Y:S01]  /*2b2e0*/  FADD.FTZ R10, R249, R13 ;  /* 0x0000000df90a7221 */ /* 0x000fe20000010000 */
[----:B------:R-:W-:Y:S06]  /*2b2f0*/  BRA `(.L_x_3629) ;  /* 0xffffffdc002c7947 */ /* 0x000fec000383ffff */
.L_x_3630:
        /* <DEDUP_REMOVED lines=16> */
.L_x_8858:


//--------------------- .text._ZN5flash24flash_fwd_splitkv_kernelI23Flash_fwd_kernel_traitsILi256ELi64ELi64ELi4ELb0ELb0EN7cutlass6half_tE19Flash_kernel_traitsILi256ELi64ELi64ELi4ES3_EELb0ELb1ELb0ELb0ELb0ELb1ELb1ELb1EEEvNS_16Flash_fwd_paramsE --------------------------
	.section	.text._ZN5flash24flash_fwd_splitkv_kernelI23Flash_fwd_kernel_traitsILi256ELi64ELi64ELi4ELb0ELb0EN7cutlass6half_tE19Flash_kernel_traitsILi256ELi64ELi64ELi4ES3_EELb0ELb1ELb0ELb0ELb0ELb1ELb1ELb1EEEvNS_16Flash_fwd_paramsE,"ax",@progbits
	.align	128
        .global         _ZN5flash24flash_fwd_splitkv_kernelI23Flash_fwd_kernel_traitsILi256ELi64ELi64ELi4ELb0ELb0EN7cutlass6half_tE19Flash_kernel_traitsILi256ELi64ELi64ELi4ES3_EELb0ELb1ELb0ELb0ELb0ELb1ELb1ELb1EEEvNS_16Flash_fwd_paramsE
        .type           _ZN5flash24flash_fwd_splitkv_kernelI23Flash_fwd_kernel_traitsILi256ELi64ELi64ELi4ELb0ELb0EN7cutlass6half_tE19Flash_kernel_traitsILi256ELi64ELi64ELi4ES3_EELb0ELb1ELb0ELb0ELb0ELb1ELb1ELb1EEEvNS_16Flash_fwd_paramsE,@function
        .size           _ZN5flash24flash_fwd_splitkv_kernelI23Flash_fwd_kernel_traitsILi256ELi64ELi64ELi4ELb0ELb0EN7cutlass6half_tE19Flash_kernel_traitsILi256ELi64ELi64ELi4ES3_EELb0ELb1ELb0ELb0ELb0ELb1ELb1ELb1EEEvNS_16Flash_fwd_paramsE,(.L_x_8859 - _ZN5flash24flash_fwd_splitkv_kernelI23Flash_fwd_kernel_traitsILi256ELi64ELi64ELi4ELb0ELb0EN7cutlass6half_tE19Flash_kernel_traitsILi256ELi64ELi64ELi4ES3_EELb0ELb1ELb0ELb0ELb0ELb1ELb1ELb1EEEvNS_16Flash_fwd_paramsE)
        .other          _ZN5flash24flash_fwd_splitkv_kernelI23Flash_fwd_kernel_traitsILi256ELi64ELi64ELi4ELb0ELb0EN7cutlass6half_tE19Flash_kernel_traitsILi256ELi64ELi64ELi4ES3_EELb0ELb1ELb0ELb0ELb0ELb1ELb1ELb1EEEvNS_16Flash_fwd_paramsE,@"STO_CUDA_ENTRY STV_DEFAULT"
_ZN5flash24flash_fwd_splitkv_kernelI23Flash_fwd_kernel_traitsILi256ELi64ELi64ELi4ELb0ELb0EN7cutlass6half_tE19Flash_kernel_traitsILi256ELi64ELi64ELi4ES3_EELb0ELb1ELb0ELb0ELb0ELb1ELb1ELb1EEEvNS_16Flash_fwd_paramsE:
.text._ZN5flash24flash_fwd_splitkv_kernelI23Flash_fwd_kernel_traitsILi256ELi64ELi64ELi4ELb0ELb0EN7cutlass6half_tE19Flash_kernel_traitsILi256ELi64ELi64ELi4ES3_EELb0ELb1ELb0ELb0ELb0ELb1ELb1ELb1EEEvNS_16Flash_fwd_paramsE:
        /* <DEDUP_REMOVED lines=30> */
[----:B------:R-:W-:Y:S05]  /*01e0*/  CALL.REL.NOINC `($_ZN5flash24flash_fwd_splitkv_kernelI23Flash_fwd_kernel_traitsILi256ELi64ELi64ELi4ELb0ELb0EN7cutlass6half_tE19Flash_kernel_traitsILi256ELi64ELi64ELi4ES3_EELb0ELb1ELb0ELb0ELb0ELb1ELb1ELb1EEEvNS_16Flash_fwd_paramsE$_ZN5flash30compute_attn_1rowblock_splitkvI23Flash_fwd_kernel_traitsILi256ELi64ELi64ELi4ELb0ELb0EN7cutlass6half_tE19Flash_kernel_traitsILi256ELi64ELi64ELi4ES3_EELb0ELb1ELb0ELb0ELb0ELb1ELb1ELb1ENS_16Flash_fwd_paramsEEEvRKT8_iiiii) ;  /* 0x0000000000087944 */ /* 0x000fea0003c00000 */
[----:B------:R-:W-:Y:S05]  /*01f0*/  BSYNC B4 ;  /* 0x0000000000047941 */ /* 0x000fea0003800000 */
.L_x_3631:
[----:B------:R-:W-:Y:S05]  /*0200*/  EXIT ;  /* 0x000000000000794d */ /* 0x000fea0003800000 */
        .type           $_ZN5flash24flash_fwd_splitkv_kernelI23Flash_fwd_kernel_traitsILi256ELi64ELi64ELi4ELb0ELb0EN7cutlass6half_tE19Flash_kernel_traitsILi256ELi64ELi64ELi4ES3_EELb0ELb1ELb0ELb0ELb0ELb1ELb1ELb1EEEvNS_16Flash_fwd_paramsE$_ZN5flash30compute_attn_1rowblock_splitkvI23Flash_fwd_kernel_traitsILi256ELi64ELi64ELi4ELb0ELb0EN7cutlass6half_tE19Flash_kernel_traitsILi256ELi64ELi64ELi4ES3_EELb0ELb1ELb0ELb0ELb0ELb1ELb1ELb1ENS_16Flash_fwd_paramsEEEvRKT8_iiiii,@function
        .size           $_ZN5flash24flash_fwd_splitkv_kernelI23Flash_fwd_kernel_traitsILi256ELi64ELi64ELi4ELb0ELb0EN7cutlass6half_tE19Flash_kernel_traitsILi256ELi64ELi64ELi4ES3_EELb0ELb1ELb0ELb0ELb0ELb1ELb1ELb1EEEvNS_16Flash_fwd_paramsE$_ZN5flash30compute_attn_1rowblock_splitkvI23Flash_fwd_kernel_traitsILi256ELi64ELi64ELi4ELb0ELb0EN7cutlass6half_tE19Flash_kernel_traitsILi256ELi64ELi64ELi4ES3_EELb0ELb1ELb0ELb0ELb0ELb1ELb1ELb1ENS_16Flash_fwd_paramsEEEvRKT8_iiiii,(.L_x_8859 - $_ZN5flash24flash_fwd_splitkv_kernelI23Flash_fwd_kernel_traitsILi256ELi64ELi64ELi4ELb0ELb0EN7cutlass6half_tE19Flash_kernel_traitsILi256ELi64ELi64ELi4ES3_EELb0ELb1ELb0ELb0ELb0ELb1ELb1ELb1EEEvNS_16Flash_fwd_paramsE$_ZN5flash30compute_attn_1rowblock_splitkvI23Flash_fwd_kernel_traitsILi256ELi64ELi64ELi4ELb0ELb0EN7cutlass6half_tE19Flash_kernel_traitsILi256ELi64ELi64ELi4ES3_EELb0ELb1ELb0ELb0ELb0ELb1ELb1ELb1ENS_16Flash_fwd_paramsEEEvRKT8_iiiii)
$_ZN5flash24flash_fwd_splitkv_kernelI23Flash_fwd_kernel_traitsILi256ELi64ELi64ELi4ELb0ELb0EN7cutlass6half_tE19Flash_kernel_traitsILi256ELi64ELi64ELi4ES3_EELb0ELb1ELb0ELb0ELb0ELb1ELb1ELb1EEEvNS_16Flash_fwd_paramsE$_ZN5flash30compute_attn_1rowblock_splitkvI23Flash_fwd_kernel_traitsILi256ELi64ELi64ELi4ELb0ELb0EN7cutlass6half_tE19Flash_kernel_traitsILi256ELi64ELi64ELi4ES3_EELb0ELb1ELb0ELb0ELb0ELb1ELb1ELb1ENS_16Flash_fwd_paramsEEEvRKT8_iiiii:
        /* <DEDUP_REMOVED lines=27> */
.L_x_3633:
[----:B------:R-:W-:Y:S05]  /*03c0*/  BSYNC B0 ;  /* 0x0000000000007941 */ /* 0x000fea0003800000 */
.L_x_3632:
        /* <DEDUP_REMOVED lines=8> */
.L_x_3635:
[----:B------:R2:W5:Y:S02]  /*0450*/  LD.E R81, desc[UR6][R10.64+0xb8] ;  /* 0x0000b8060a517980 */ /* 0x000564000c101900 */
.L_x_3636:
[----:B------:R-:W-:Y:S05]  /*0460*/  BSYNC B0 ;  /* 0x0000000000007941 */ /* 0x000fea0003800000 */
.L_x_3634:
        /* <DEDUP_REMOVED lines=10> */
.L_x_3638:
[----:B------:R-:W3:Y:S01]  /*0510*/  LD.E.64 R2, desc[UR6][R10.64+0x108] ;  /* 0x000108060a027980 */ /* 0x000ee2000c101b00 */
[----:B------:R-:W-:Y:S01]  /*0520*/  BSSY B0, `(.L_x_3640) ;  /* 0x0000006000007945 */ /* 0x000fe20003800000 */
[----:B------:R-:W-:Y:S01]  /*0530*/  IMAD.MOV.U32 R53, RZ, RZ, RZ ;  /* 0x000000ffff357224 */ /* 0x000fe200078e00ff */
[----:B---3--:R-:W-:-:S04]  /*0540*/  ISETP.NE.U32.AND P0, PT, R2, RZ, PT ;  /* 0x000000ff0200720c */ /* 0x008fc80003f05070 */
[----:B------:R-:W-:-:S13]  /*0550*/  ISETP.NE.AND.EX P0, PT, R3, RZ, PT, P0 ;  /* 0x000000ff0300720c */ /* 0x000fda0003f05300 */
[----:B------:R-:W-:Y:S05]  /*0560*/  @!P0 BRA `(.L_x_3641) ;  /* 0x0000000000048947 */ /* 0x000fea0003800000 */
[----:B------:R1:W5:Y:S02]  /*0570*/  LD.E R53, desc[UR6][R10.64+0xbc] ;  /* 0x0000bc060a357980 */ /* 0x000364000c101900 */
.L_x_3641:
[----:B------:R-:W-:Y:S05]  /*0580*/  BSYNC B0 ;  /* 0x0000000000007941 */ /* 0x000fea0003800000 */
.L_x_3640:
[----:B-----5:R-:W-:Y:S02]  /*0590*/  IADD3 R53, R81, R53, RZ ;  /* 0x0000003551357210 */ /* 0x020fe40007ffe0ff */
.L_x_3639:
[----:B------:R-:W-:Y:S05]  /*05a0*/  BSYNC B1 ;  /* 0x0000000000017941 */ /* 0x000fea0003800000 */
.L_x_3637:
[----:B------:R-:W-:Y:S01]  /*05b0*/  IMAD.SHL.U32 R52, R235, 0x40, RZ ;  /* 0x00000040eb347824 */ /* 0x000fe200078e00ff */
[----:B------:R-:W-:Y:S01]  /*05c0*/  MOV R2, R234 ;  /* 0x000000ea00027202 */ /* 0x000fe20000000f00 */
[----:B------:R-:W-:-:S03]  /*05d0*/  IMAD.MOV.U32 R3, RZ, RZ, 0x0 ;  /* 0x00000000ff037424 */ /* 0x000fc600078e00ff */
[----:B------:R-:W-:-:S13]  /*05e0*/  ISETP.GT.AND P0, PT, R236, R52, PT ;  /* 0x00000034ec00720c */ /* 0x000fda0003f04270 */
[----:B-12---:R-:W-:Y:S05]  /*05f0*/  @!P0 RET.REL.NODEC R2 `(_ZN5flash24flash_fwd_splitkv_kernelI23Flash_fwd_kernel_traitsILi256ELi64ELi64ELi4ELb0ELb0EN7cutlass6half_tE19Flash_kernel_traitsILi256ELi64ELi64ELi4ES3_EELb0ELb1ELb0ELb0ELb0ELb1ELb1ELb1EEEvNS_16Flash_fwd_paramsE) ;  /* 0xfffffff802808950 */ /* 0x006fea0003c3ffff */
        /* <DEDUP_REMOVED lines=105> */
.L_x_3644:
[----:B------:R-:W-:Y:S05]  /*0c90*/  BSYNC B0 ;  /* 0x0000000000007941 */ /* 0x000fea0003800000 */
.L_x_3643:
        /* <DEDUP_REMOVED lines=12> */
.L_x_3646:
[----:B------:R-:W-:Y:S05]  /*0d60*/  BSYNC B0 ;  /* 0x0000000000007941 */ /* 0x000fea0003800000 */
.L_x_3645:
        /* <DEDUP_REMOVED lines=12> */
.L_x_3648:
[----:B------:R-:W-:Y:S05]  /*0e30*/  BSYNC B0 ;  /* 0x0000000000007941 */ /* 0x000fea0003800000 */
.L_x_3647:
        /* <DEDUP_REMOVED lines=12> */
.L_x_3650:
[----:B------:R-:W-:Y:S05]  /*0f00*/  BSYNC B0 ;  /* 0x0000000000007941 */ /* 0x000fea0003800000 */
.L_x_3649:
        /* <DEDUP_REMOVED lines=11> */
.L_x_3652:
[----:B------:R-:W-:Y:S05]  /*0fc0*/  BSYNC B0 ;  /* 0x0000000000007941 */ /* 0x000fea0003800000 */
.L_x_3651:
        /* <DEDUP_REMOVED lines=12> */
.L_x_3654:
[----:B------:R-:W-:Y:S05]  /*1090*/  BSYNC B0 ;  /* 0x0000000000007941 */ /* 0x000fea0003800000 */
.L_x_3653:
        /* <DEDUP_REMOVED lines=11> */
.L_x_3656:
[----:B------:R-:W-:Y:S05]  /*1150*/  BSYNC B0 ;  /* 0x0000000000007941 */ /* 0x000fea0003800000 */
.L_x_3655:
        /* <DEDUP_REMOVED lines=12> */
.L_x_3658:
[----:B------:R-:W-:Y:S05]  /*1220*/  BSYNC B0 ;  /* 0x0000000000007941 */ /* 0x000fea0003800000 */
.L_x_3657:
        /* <DEDUP_REMOVED lines=18> */
[----:B-1---5:R-:W-:Y:S05]  /*1350*/  @P6 RET.REL.NODEC R2 `(_ZN5flash24flash_fwd_splitkv_kernelI23Flash_fwd_kernel_traitsILi256ELi64ELi64ELi4ELb0ELb0EN7cutlass6half_tE19Flash_kernel_traitsILi256ELi64ELi64ELi4ES3_EELb0ELb1ELb0ELb0ELb0ELb1ELb1ELb1EEEvNS_16Flash_fwd_paramsE) ;  /* 0xffffffec02286950 */ /* 0x022fea0003c3ffff */
[----:B------:R-:W-:Y:S02]  /*1360*/  MOV R0, 0xff800000 ;  /* 0xff80000000007802 */ /* 0x000fe40000000f00 */
[----:B------:R-:W-:-:S03]  /*1370*/  MOV R235, 0x0 ;  /* 0x0000000000eb7802 */ /* 0x000fc60000000f00 */
[----:B------:R1:W-:Y:S02]  /*1380*/  ST.E desc[UR6][R12.64+0xe0], R0 ;  /* 0x0000e0000c007985 */ /* 0x0003e4000c101906 */
[----:B-1----:R-:W-:Y:S05]  /*1390*/  RET.REL.NODEC R234 `(_ZN5flash24flash_fwd_splitkv_kernelI23Flash_fwd_kernel_traitsILi256ELi64ELi64ELi4ELb0ELb0EN7cutlass6half_tE19Flash_kernel_traitsILi256ELi64ELi64ELi4ES3_EELb0ELb1ELb0ELb0ELb0ELb1ELb1ELb1EEEvNS_16Flash_fwd_paramsE) ;  /* 0xffffffecea187950 */ /* 0x002fea0003c3ffff */
.L_x_3642:
        /* <DEDUP_REMOVED lines=110> */
.L_x_3660:
        /* <DEDUP_REMOVED lines=82> */
.L_x_3661:
[----:B------:R-:W-:Y:S05]  /*1fa0*/  BSYNC B0 ;  /* 0x0000000000007941 */ /* 0x000fea0003800000 */
.L_x_3659:
        /* <DEDUP_REMOVED lines=304> */
.L_x_3780:
        /* <DEDUP_REMOVED lines=32> */
.L_x_3664:
[----:B------:R-:W-:Y:S05]  /*34b0*/  BSYNC B0 ;  /* 0x0000000000007941 */ /* 0x000fea0003800000 */
.L_x_3663:
        /* <DEDUP_REMOVED lines=18> */
.L_x_3666:
[----:B------:R-:W-:Y:S05]  /*35e0*/  BSYNC B0 ;  /* 0x0000000000007941 */ /* 0x000fea0003800000 */
.L_x_3665:
        /* <DEDUP_REMOVED lines=21> */
.L_x_3668:
[----:B------:R-:W-:Y:S05]  /*3740*/  BSYNC B0 ;  /* 0x0000000000007941 */ /* 0x000fea0003800000 */
.L_x_3667:
        /* <DEDUP_REMOVED lines=18> */
.L_x_3670:
[----:B------:R-:W-:Y:S05]  /*3870*/  BSYNC B0 ;  /* 0x0000000000007941 */ /* 0x000fea0003800000 */
.L_x_3669:
        /* <DEDUP_REMOVED lines=72> */
.L_x_3677:
[----:B------:R-:W-:Y:S05]  /*3d00*/  BSYNC B0 ;  /* 0x0000000000007941 */ /* 0x000fea0003800000 */
.L_x_3676:
        /* <DEDUP_REMOVED lines=53> */
.L_x_3679:
[----:B------:R-:W-:Y:S05]  /*4060*/  BSYNC B0 ;  /* 0x0000000000007941 */ /* 0x000fea0003800000 */
.L_x_3678:
        /* <DEDUP_REMOVED lines=53> */
.L_x_3681:
[----:B------:R-:W-:Y:S05]  /*43c0*/  BSYNC B0 ;  /* 0x0000000000007941 */ /* 0x000fea0003800000 */
.L_x_3680:
        /* <DEDUP_REMOVED lines=52> */
.L_x_3675:
[----:B------:R-:W-:Y:S05]  /*4710*/  BSYNC B1 ;  /* 0x0000000000017941 */ /* 0x000fea0003800000 */
.L_x_3674:
        /* <DEDUP_REMOVED lines=70> */
.L_x_3685:
[----:B------:R-:W-:Y:S05]  /*4b80*/  BSYNC B0 ;  /* 0x0000000000007941 */ /* 0x000fea0003800000 */
.L_x_3684:
        /* <DEDUP_REMOVED lines=55> */
.L_x_3687:
[----:B------:R-:W-:Y:S05]  /*4f00*/  BSYNC B0 ;  /* 0x0000000000007941 */ /* 0x000fea0003800000 */
.L_x_3686:
        /* <DEDUP_REMOVED lines=55> */
.L_x_3689:
[----:B------:R-:W-:Y:S05]  /*5280*/  BSYNC B0 ;  /* 0x0000000000007941 */ /* 0x000fea0003800000 */
.L_x_3688:
        /* <DEDUP_REMOVED lines=54> */
.L_x_3683:
[----:B------:R-:W-:Y:S05]  /*55f0*/  BSYNC B1 ;  /* 0x0000000000017941 */ /* 0x000fea0003800000 */
.L_x_3682:
        /* <DEDUP_REMOVED lines=70> */
.L_x_3693:
[----:B------:R-:W-:Y:S05]  /*5a60*/  BSYNC B0 ;  /* 0x0000000000007941 */ /* 0x000fea0003800000 */
.L_x_3692:
        /* <DEDUP_REMOVED lines=55> */
.L_x_3695:
[----:B------:R-:W-:Y:S05]  /*5de0*/  BSYNC B0 ;  /* 0x0000000000007941 */ /* 0x000fea0003800000 */
.L_x_3694:
        /* <DEDUP_REMOVED lines=55> */
.L_x_3697:
[----:B------:R-:W-:Y:S05]  /*6160*/  BSYNC B0 ;  /* 0x0000000000007941 */ /* 0x000fea0003800000 */
.L_x_3696:
        /* <DEDUP_REMOVED lines=54> */
.L_x_3691:
[----:B------:R-:W-:Y:S05]  /*64d0*/  BSYNC B1 ;  /* 0x0000000000017941 */ /* 0x000fea0003800000 */
.L_x_3690:
        /* <DEDUP_REMOVED lines=74> */
.L_x_3701:
[----:B------:R-:W-:Y:S05]  /*6980*/  BSYNC B0 ;  /* 0x0000000000007941 */ /* 0x000fea0003800000 */
.L_x_3700:
        /* <DEDUP_REMOVED lines=55> */
.L_x_3703:
[----:B------:R-:W-:Y:S05]  /*6d00*/  BSYNC B0 ;  /* 0x0000000000007941 */ /* 0x000fea0003800000 */
.L_x_3702:
        /* <DEDUP_REMOVED lines=55> */
.L_x_3705:
[----:B------:R-:W-:Y:S05]  /*7080*/  BSYNC B0 ;  /* 0x0000000000007941 */ /* 0x000fea0003800000 */
.L_x_3704:
        /* <DEDUP_REMOVED lines=54> */
.L_x_3699:
[----:B------:R-:W-:Y:S05]  /*73f0*/  BSYNC B1 ;  /* 0x0000000000017941 */ /* 0x000fea0003800000 */
.L_x_3698:
[----:B------:R-:W2:Y:S02]  /*7400*/  LD.E R0, desc[UR6][R10.64+0xd0] ;  /* 0x0000d0060a007980 */ /* 0x000ea4000c101900 */
[----:B--2---:R-:W-:Y:S05]  /*7410*/  IMAD.U32 R0, R0, -0x20, RZ ;  /* 0xffffffe000007824 */ /* 0x004fea00078e00ff */
[C---:B------:R-:W-:Y:S02]  /*7420*/  LEA R20, P1, R0.reuse, R20, 0x1 ;  /* 0x0000001400147211 */ /* 0x040fe400078208ff */
[C---:B------:R-:W-:Y:S02]  /*7430*/  LEA R36, P0, R0.reuse, R36, 0x1 ;  /* 0x0000002400247211 */ /* 0x040fe400078008ff */
[C---:B------:R-:W-:Y:S02]  /*7440*/  LEA.HI.X.SX32 R21, R0.reuse, R21, 0x1, P1 ;  /* 0x0000001500157211 */ /* 0x040fe400008f0eff */
[----:B------:R-:W-:Y:S01]  /*7450*/  LEA.HI.X.SX32 R37, R0, R37, 0x1, P0 ;  /* 0x0000002500257211 */ /* 0x000fe200000f0eff */
[----:B------:R-:W-:Y:S05]  /*7460*/  BRA `(.L_x_3706) ;  /* 0x0000007000487947 */ /* 0x000fea0003800000 */
.L_x_3673:
        /* <DEDUP_REMOVED lines=101> */
.L_x_3712:
[----:B------:R-:W-:Y:S05]  /*7ac0*/  BSYNC B0 ;  /* 0x0000000000007941 */ /* 0x000fea0003800000 */
.L_x_3711:
[----:B-----5:R2:W-:Y:S02]  /*7ad0*/  ST.E.128 desc[UR6][R118.64], R28 ;  /* 0x0000001c76007985 */ /* 0x0205e4000c101d06 */
.L_x_3710:
[----:B------:R-:W-:Y:S05]  /*7ae0*/  BSYNC B1 ;  /* 0x0000000000017941 */ /* 0x000fea0003800000 */
.L_x_3709:
        /* <DEDUP_REMOVED lines=99> */
.L_x_3716:
[----:B------:R-:W-:Y:S05]  /*8120*/  BSYNC B0 ;  /* 0x0000000000007941 */ /* 0x000fea0003800000 */
.L_x_3715:
[----:B-----5:R1:W-:Y:S02]  /*8130*/  ST.E.128 desc[UR6][R118.64+0x80], R28 ;  /* 0x0000801c76007985 */ /* 0x0203e4000c101d06 */
.L_x_3714:
[----:B------:R-:W-:Y:S05]  /*8140*/  BSYNC B1 ;  /* 0x0000000000017941 */ /* 0x000fea0003800000 */
.L_x_3713:
        /* <DEDUP_REMOVED lines=99> */
.L_x_3720:
[----:B------:R-:W-:Y:S05]  /*8780*/  BSYNC B0 ;  /* 0x0000000000007941 */ /* 0x000fea0003800000 */
.L_x_3719:
[----:B-----5:R2:W-:Y:S02]  /*8790*/  ST.E.128 desc[UR6][R118.64+0x100], R28 ;  /* 0x0001001c76007985 */ /* 0x0205e4000c101d06 */
.L_x_3718:
[----:B------:R-:W-:Y:S05]  /*87a0*/  BSYNC B1 ;  /* 0x0000000000017941 */ /* 0x000fea0003800000 */
.L_x_3717:
        /* <DEDUP_REMOVED lines=98> */
.L_x_3722:
[----:B------:R-:W-:Y:S05]  /*8dd0*/  BSYNC B0 ;  /* 0x0000000000007941 */ /* 0x000fea0003800000 */
.L_x_3721:
[----:B-----5:R2:W-:Y:S02]  /*8de0*/  ST.E.128 desc[UR6][R118.64+0x180], R28 ;  /* 0x0001801c76007985 */ /* 0x0205e4000c101d06 */
.L_x_3708:
[----:B------:R-:W-:Y:S05]  /*8df0*/  BSYNC B2 ;  /* 0x0000000000027941 */ /* 0x000fea0003800000 */
.L_x_3707:
        /* <DEDUP_REMOVED lines=106> */
.L_x_3728:
[----:B------:R-:W-:Y:S05]  /*94a0*/  BSYNC B0 ;  /* 0x0000000000007941 */ /* 0x000fea0003800000 */
.L_x_3727:
[----:B-----5:R2:W-:Y:S02]  /*94b0*/  ST.E.128 desc[UR6][R188.64], R28 ;  /* 0x0000001cbc007985 */ /* 0x0205e4000c101d06 */
.L_x_3726:
[----:B------:R-:W-:Y:S05]  /*94c0*/  BSYNC B1 ;  /* 0x0000000000017941 */ /* 0x000fea0003800000 */
.L_x_3725:
        /* <DEDUP_REMOVED lines=101> */
.L_x_3732:
[----:B------:R-:W-:Y:S05]  /*9b20*/  BSYNC B0 ;  /* 0x0000000000007941 */ /* 0x000fea0003800000 */
.L_x_3731:
[----:B-----5:R2:W-:Y:S02]  /*9b30*/  ST.E.128 desc[UR6][R188.64], R28 ;  /* 0x0000001cbc007985 */ /* 0x0205e4000c101d06 */
.L_x_3730:
[----:B------:R-:W-:Y:S05]  /*9b40*/  BSYNC B1 ;  /* 0x0000000000017941 */ /* 0x000fea0003800000 */
.L_x_3729:
        /* <DEDUP_REMOVED lines=101> */
.L_x_3736:
[----:B------:R-:W-:Y:S05]  /*a1a0*/  BSYNC B0 ;  /* 0x0000000000007941 */ /* 0x000fea0003800000 */
.L_x_3735:
[----:B-----5:R2:W-:Y:S02]  /*a1b0*/  ST.E.128 desc[UR6][R188.64], R28 ;  /* 0x0000001cbc007985 */ /* 0x0205e4000c101d06 */
.L_x_3734:
[----:B------:R-:W-:Y:S05]  /*a1c0*/  BSYNC B1 ;  /* 0x0000000000017941 */ /* 0x000fea0003800000 */
.L_x_3733:
        /* <DEDUP_REMOVED lines=100> */
.L_x_3738:
[----:B------:R-:W-:Y:S05]  /*a810*/  BSYNC B0 ;  /* 0x0000000000007941 */ /* 0x000fea0003800000 */
.L_x_3737:
[----:B-----5:R2:W-:Y:S02]  /*a820*/  ST.E.128 desc[UR6][R188.64], R28 ;  /* 0x0000001cbc007985 */ /* 0x0205e4000c101d06 */
.L_x_3724:
[----:B------:R-:W-:Y:S05]  /*a830*/  BSYNC B2 ;  /* 0x0000000000027941 */ /* 0x000fea0003800000 */
.L_x_3723:
        /* <DEDUP_REMOVED lines=106> */
.L_x_3744:
[----:B------:R-:W-:Y:S05]  /*aee0*/  BSYNC B0 ;  /* 0x0000000000007941 */ /* 0x000fea0003800000 */
.L_x_3743:
[----:B-----5:R2:W-:Y:S02]  /*aef0*/  ST.E.128 desc[UR6][R188.64], R28 ;  /* 0x0000001cbc007985 */ /* 0x0205e4000c101d06 */
.L_x_3742:
[----:B------:R-:W-:Y:S05]  /*af00*/  BSYNC B1 ;  /* 0x0000000000017941 */ /* 0x000fea0003800000 */
.L_x_3741:
        /* <DEDUP_REMOVED lines=101> */
.L_x_3748:
[----:B------:R-:W-:Y:S05]  /*b560*/  BSYNC B0 ;  /* 0x0000000000007941 */ /* 0x000fea0003800000 */
.L_x_3747:
[----:B-----5:R2:W-:Y:S02]  /*b570*/  ST.E.128 desc[UR6][R188.64], R28 ;  /* 0x0000001cbc007985 */ /* 0x0205e4000c101d06 */
.L_x_3746:
[----:B------:R-:W-:Y:S05]  /*b580*/  BSYNC B1 ;  /* 0x0000000000017941 */ /* 0x000fea0003800000 */
.L_x_3745:
        /* <DEDUP_REMOVED lines=101> */
.L_x_3752:
[----:B------:R-:W-:Y:S05]  /*bbe0*/  BSYNC B0 ;  /* 0x0000000000007941 */ /* 0x000fea0003800000 */
.L_x_3751:
[----:B-----5:R2:W-:Y:S02]  /*bbf0*/  ST.E.128 desc[UR6][R188.64], R28 ;  /* 0x0000001cbc007985 */ /* 0x0205e4000c101d06 */
.L_x_3750:
[----:B------:R-:W-:Y:S05]  /*bc00*/  BSYNC B1 ;  /* 0x0000000000017941 */ /* 0x000fea0003800000 */
.L_x_3749:
        /* <DEDUP_REMOVED lines=100> */
.L_x_3754:
[----:B------:R-:W-:Y:S05]  /*c250*/  BSYNC B0 ;  /* 0x0000000000007941 */ /* 0x000fea0003800000 */
.L_x_3753:
[----:B-----5:R2:W-:Y:S02]  /*c260*/  ST.E.128 desc[UR6][R188.64], R28 ;  /* 0x0000001cbc007985 */ /* 0x0205e4000c101d06 */
.L_x_3740:
[----:B------:R-:W-:Y:S05]  /*c270*/  BSYNC B2 ;  /* 0x0000000000027941 */ /* 0x000fea0003800000 */
.L_x_3739:
        /* <DEDUP_REMOVED lines=110> */
.L_x_3760:
[----:B------:R-:W-:Y:S05]  /*c960*/  BSYNC B0 ;  /* 0x0000000000007941 */ /* 0x000fea0003800000 */
.L_x_3759:
[----:B-----5:R2:W-:Y:S02]  /*c970*/  ST.E.128 desc[UR6][R182.64], R28 ;  /* 0x0000001cb6007985 */ /* 0x0205e4000c101d06 */
.L_x_3758:
[----:B------:R-:W-:Y:S05]  /*c980*/  BSYNC B1 ;  /* 0x0000000000017941 */ /* 0x000fea0003800000 */
.L_x_3757:
        /* <DEDUP_REMOVED lines=101> */
.L_x_3764:
[----:B------:R-:W-:Y:S05]  /*cfe0*/  BSYNC B0 ;  /* 0x0000000000007941 */ /* 0x000fea0003800000 */
.L_x_3763:
[----:B-----5:R2:W-:Y:S02]  /*cff0*/  ST.E.128 desc[UR6][R182.64], R28 ;  /* 0x0000001cb6007985 */ /* 0x0205e4000c101d06 */
.L_x_3762:
[----:B------:R-:W-:Y:S05]  /*d000*/  BSYNC B1 ;  /* 0x0000000000017941 */ /* 0x000fea0003800000 */
.L_x_3761:
        /* <DEDUP_REMOVED lines=101> */
.L_x_3768:
[----:B------:R-:W-:Y:S05]  /*d660*/  BSYNC B0 ;  /* 0x0000000000007941 */ /* 0x000fea0003800000 */
.L_x_3767:
[----:B-----5:R2:W-:Y:S02]  /*d670*/  ST.E.128 desc[UR6][R182.64], R28 ;  /* 0x0000001cb6007985 */ /* 0x0205e4000c101d06 */
.L_x_3766:
[----:B------:R-:W-:Y:S05]  /*d680*/  BSYNC B1 ;  /* 0x0000000000017941 */ /* 0x000fea0003800000 */
.L_x_3765:
        /* <DEDUP_REMOVED lines=101> */
.L_x_3770:
[----:B------:R-:W-:Y:S05]  /*dce0*/  BSYNC B0 ;  /* 0x0000000000007941 */ /* 0x000fea0003800000 */
.L_x_3769:
[----:B-----5:R2:W-:Y:S02]  /*dcf0*/  ST.E.128 desc[UR6][R182.64], R40 ;  /* 0x00000028b6007985 */ /* 0x0205e4000c101d06 */
.L_x_3756:
[----:B------:R-:W-:Y:S05]  /*dd00*/  BSYNC B2 ;  /* 0x0000000000027941 */ /* 0x000fea0003800000 */
.L_x_3755:
        /* <DEDUP_REMOVED lines=11> */
.L_x_3672:
        /* <DEDUP_REMOVED lines=29> */
.L_x_3772:
[----:B------:R-:W-:Y:S05]  /*df90*/  BSYNC B0 ;  /* 0x0000000000007941 */ /* 0x000fea0003800000 */
.L_x_3771:
        /* <DEDUP_REMOVED lines=30> */
.L_x_3774:
[----:B------:R-:W-:Y:S05]  /*e180*/  BSYNC B0 ;  /* 0x0000000000007941 */ /* 0x000fea0003800000 */
.L_x_3773:
        /* <DEDUP_REMOVED lines=30> */
.L_x_3776:
[----:B------:R-:W-:Y:S05]  /*e370*/  BSYNC B0 ;  /* 0x0000000000007941 */ /* 0x000fea0003800000 */
.L_x_3775:
        /* <DEDUP_REMOVED lines=33> */
.L_x_3706:
[----:B------:R-:W-:Y:S05]  /*e590*/  BSYNC B3 ;  /* 0x0000000000037941 */ /* 0x000fea0003800000 */
.L_x_3671:
        /* <DEDUP_REMOVED lines=91> */
.L_x_3778:
        /* <DEDUP_REMOVED lines=10> */
.L_x_3779:
[----:B------:R-:W-:Y:S05]  /*ebf0*/  BSYNC B0 ;  /* 0x0000000000007941 */ /* 0x000fea0003800000 */
.L_x_3777:
[----:B------:R-:W-:Y:S04]  /*ec00*/  IADD3 R9, R9, -0x1, RZ ;  /* 0xffffffff09097810 */ /* 0x000fe80007ffe0ff */
[----:B------:R-:W-:Y:S11]  /*ec10*/  ISETP.GT.AND P0, PT, R9, R80, PT ;  /* 0x000000500900720c */ /* 0x000ff60003f04270 */
[----:B------:R-:W-:Y:S02]  /*ec20*/  @!UPT UIADD3 URZ, URZ, URZ, URZ ;  /* 0x0000003f3f3ff290 */ /* 0x000fe4000fffe03f */
[----:B------:R-:W-:Y:S05]  /*ec30*/  @P0 BRA `(.L_x_3780) ;  /* 0xffffff44009c0947 */ /* 0x000fea000383ffff */
.L_x_3662:
        /* <DEDUP_REMOVED lines=117> */
.L_x_3789:
[----:B------:R-:W-:Y:S05]  /*f390*/  BSYNC B0 ;  /* 0x0000000000007941 */ /* 0x000fea0003800000 */
.L_x_3788:
[----:B-----5:R3:W-:Y:S02]  /*f3a0*/  STS.128 [R239], R40 ;  /* 0x00000028ef007388 */ /* 0x0207e40000000c00 */
.L_x_3787:
[----:B------:R-:W-:Y:S05]  /*f3b0*/  BSYNC B1 ;  /* 0x0000000000017941 */ /* 0x000fea0003800000 */
.L_x_3786:
        /* <DEDUP_REMOVED lines=53> */
.L_x_3793:
[----:B------:R-:W-:Y:S05]  /*f710*/  BSYNC B0 ;  /* 0x0000000000007941 */ /* 0x000fea0003800000 */
.L_x_3792:
[----:B-----5:R1:W-:Y:S02]  /*f720*/  STS.128 [R239+0x2000], R40 ;  /* 0x00200028ef007388 */ /* 0x0203e40000000c00 */
.L_x_3791:
[----:B------:R-:W-:Y:S05]  /*f730*/  BSYNC B1 ;  /* 0x0000000000017941 */ /* 0x000fea0003800000 */
.L_x_3790:
        /* <DEDUP_REMOVED lines=53> */
.L_x_3797:
[----:B------:R-:W-:Y:S05]  /*fa90*/  BSYNC B0 ;  /* 0x0000000000007941 */ /* 0x000fea0003800000 */
.L_x_3796:
[----:B-----5:R3:W-:Y:S02]  /*faa0*/  STS.128 [R239+0x4000], R40 ;  /* 0x00400028ef007388 */ /* 0x0207e40000000c00 */
.L_x_3795:
[----:B------:R-:W-:Y:S05]  /*fab0*/  BSYNC B1 ;  /* 0x0000000000017941 */ /* 0x000fea0003800000 */
.L_x_3794:
        /* <DEDUP_REMOVED lines=51> */
.L_x_3799:
[----:B------:R-:W-:Y:S05]  /*fdf0*/  BSYNC B0 ;  /* 0x0000000000007941 */ /* 0x000fea0003800000 */
.L_x_3798:
[----:B-----5:R3:W-:Y:S02]  /*fe00*/  STS.128 [R239+0x6000], R40 ;  /* 0x00600028ef007388 */ /* 0x0207e40000000c00 */
.L_x_3785:
[----:B------:R-:W-:Y:S05]  /*fe10*/  BSYNC B2 ;  /* 0x0000000000027941 */ /* 0x000fea0003800000 */
.L_x_3784:
        /* <DEDUP_REMOVED lines=67> */
.L_x_3805:
[----:B------:R-:W-:Y:S05]  /*10250*/  BSYNC B0 ;  /* 0x0000000000007941 */ /* 0x000fea0003800000 */
.L_x_3804:
[----:B-----5:R3:W-:Y:S02]  /*10260*/  STS.128 [R239+0x800], R40 ;  /* 0x00080028ef007388 */ /* 0x0207e40000000c00 */
.L_x_3803:
[----:B------:R-:W-:Y:S05]  /*10270*/  BSYNC B1 ;  /* 0x0000000000017941 */ /* 0x000fea0003800000 */
.L_x_3802:
        /* <DEDUP_REMOVED lines=54> */
.L_x_3809:
[----:B------:R-:W-:Y:S05]  /*105e0*/  BSYNC B0 ;  /* 0x0000000000007941 */ /* 0x000fea0003800000 */
.L_x_3808:
[----:B-----5:R3:W-:Y:S02]  /*105f0*/  STS.128 [R239+0x2800], R40 ;  /* 0x00280028ef007388 */ /* 0x0207e40000000c00 */
.L_x_3807:
[----:B------:R-:W-:Y:S05]  /*10600*/  BSYNC B1 ;  /* 0x0000000000017941 */ /* 0x000fea0003800000 */
.L_x_3806:
        /* <DEDUP_REMOVED lines=54> */
.L_x_3813:
[----:B------:R-:W-:Y:S05]  /*10970*/  BSYNC B0 ;  /* 0x0000000000007941 */ /* 0x000fea0003800000 */
.L_x_3812:
[----:B-----5:R3:W-:Y:S02]  /*10980*/  STS.128 [R239+0x4800], R40 ;  /* 0x00480028ef007388 */ /* 0x0207e40000000c00 */
.L_x_3811:
[----:B------:R-:W-:Y:S05]  /*10990*/  BSYNC B1 ;  /* 0x0000000000017941 */ /* 0x000fea0003800000 */
.L_x_3810:
        /* <DEDUP_REMOVED lines=53> */
.L_x_3815:
[----:B------:R-:W-:Y:S05]  /*10cf0*/  BSYNC B0 ;  /* 0x0000000000007941 */ /* 0x000fea0003800000 */
.L_x_3814:
[----:B-----5:R1:W-:Y:S02]  /*10d00*/  STS.128 [R239+0x6800], R36 ;  /* 0x00680024ef007388 */ /* 0x0203e40000000c00 */
.L_x_3801:
[----:B------:R-:W-:Y:S05]  /*10d10*/  BSYNC B2 ;  /* 0x0000000000027941 */ /* 0x000fea0003800000 */
.L_x_3800:
        /* <DEDUP_REMOVED lines=67> */
.L_x_3821:
[----:B------:R-:W-:Y:S05]  /*11150*/  BSYNC B0 ;  /* 0x0000000000007941 */ /* 0x000fea0003800000 */
.L_x_3820:
[----:B-----5:R3:W-:Y:S02]  /*11160*/  STS.128 [R239+0x1000], R36 ;  /* 0x00100024ef007388 */ /* 0x0207e40000000c00 */
.L_x_3819:
[----:B------:R-:W-:Y:S05]  /*11170*/  BSYNC B1 ;  /* 0x0000000000017941 */ /* 0x000fea0003800000 */
.L_x_3818:
        /* <DEDUP_REMOVED lines=53> */
.L_x_3825:
[----:B------:R-:W-:Y:S05]  /*114d0*/  BSYNC B0 ;  /* 0x0000000000007941 */ /* 0x000fea0003800000 */
.L_x_3824:
[----:B-----5:R3:W-:Y:S02]  /*114e0*/  STS.128 [R239+0x3000], R36 ;  /* 0x00300024ef007388 */ /* 0x0207e40000000c00 */
.L_x_3823:
[----:B------:R-:W-:Y:S05]  /*114f0*/  BSYNC B1 ;  /* 0x0000000000017941 */ /* 0x000fea0003800000 */
.L_x_3822:
        /* <DEDUP_REMOVED lines=53> */
.L_x_3829:
[----:B------:R-:W-:Y:S05]  /*11850*/  BSYNC B0 ;  /* 0x0000000000007941 */ /* 0x000fea0003800000 */
.L_x_3828:
[----:B-----5:R3:W-:Y:S02]  /*11860*/  STS.128 [R239+0x5000], R36 ;  /* 0x00500024ef007388 */ /* 0x0207e40000000c00 */
.L_x_3827:
[----:B------:R-:W-:Y:S05]  /*11870*/  BSYNC B1 ;  /* 0x0000000000017941 */ /* 0x000fea0003800000 */
.L_x_3826:
        /* <DEDUP_REMOVED lines=53> */
.L_x_3831:
[----:B------:R-:W-:Y:S05]  /*11bd0*/  BSYNC B0 ;  /* 0x0000000000007941 */ /* 0x000fea0003800000 */
.L_x_3830:
[----:B-----5:R3:W-:Y:S02]  /*11be0*/  STS.128 [R239+0x7000], R36 ;  /* 0x00700024ef007388 */ /* 0x0207e40000000c00 */
.L_x_3817:
[----:B------:R-:W-:Y:S05]  /*11bf0*/  BSYNC B2 ;  /* 0x0000000000027941 */ /* 0x000fea0003800000 */
.L_x_3816:
        /* <DEDUP_REMOVED lines=67> */
.L_x_3836:
[----:B------:R-:W-:Y:S05]  /*12030*/  BSYNC B0 ;  /* 0x0000000000007941 */ /* 0x000fea0003800000 */
.L_x_3835:
[----:B-----5:R1:W-:Y:S02]  /*12040*/  STS.128 [R239+0x1800], R20 ;  /* 0x00180014ef007388 */ /* 0x0203e40000000c00 */
.L_x_3834:
[----:B------:R-:W-:Y:S05]  /*12050*/  BSYNC B1 ;  /* 0x0000000000017941 */ /* 0x000fea0003800000 */
.L_x_3833:
        /* <DEDUP_REMOVED lines=53> */
.L_x_3840:
[----:B------:R-:W-:Y:S05]  /*123b0*/  BSYNC B0 ;  /* 0x0000000000007941 */ /* 0x000fea0003800000 */
.L_x_3839:
[----:B-----5:R1:W-:Y:S02]  /*123c0*/  STS.128 [R239+0x3800], R16 ;  /* 0x00380010ef007388 */ /* 0x0203e40000000c00 */
.L_x_3838:
[----:B------:R-:W-:Y:S05]  /*123d0*/  BSYNC B1 ;  /* 0x0000000000017941 */ /* 0x000fea0003800000 */
.L_x_3837:
        /* <DEDUP_REMOVED lines=53> */
.L_x_3844:
[----:B------:R-:W-:Y:S05]  /*12730*/  BSYNC B0 ;  /* 0x0000000000007941 */ /* 0x000fea0003800000 */
.L_x_3843:
[----:B-----5:R2:W-:Y:S02]  /*12740*/  STS.128 [R239+0x5800], R16 ;  /* 0x00580010ef007388 */ /* 0x0205e40000000c00 */
.L_x_3842:
[----:B------:R-:W-:Y:S05]  /*12750*/  BSYNC B1 ;  /* 0x0000000000017941 */ /* 0x000fea0003800000 */
.L_x_3841:
        /* <DEDUP_REMOVED lines=53> */
.L_x_3846:
[----:B------:R-:W-:Y:S05]  /*12ab0*/  BSYNC B0 ;  /* 0x0000000000007941 */ /* 0x000fea0003800000 */
.L_x_3845:
[----:B-----5:R2:W-:Y:S01]  /*12ac0*/  STS.128 [R239+0x7800], R16 ;  /* 0x00780010ef007388 */ /* 0x0205e20000000c00 */
[----:B------:R-:W-:Y:S05]  /*12ad0*/  BRA `(.L_x_3832) ;  /* 0x0000007000187947 */ /* 0x000fea0003800000 */
.L_x_3783:
        /* <DEDUP_REMOVED lines=99> */
.L_x_3852:
[----:B------:R-:W-:Y:S05]  /*13110*/  BSYNC B0 ;  /* 0x0000000000007941 */ /* 0x000fea0003800000 */
.L_x_3851:
[----:B-----5:R3:W-:Y:S02]  /*13120*/  STS.128 [R239], R56 ;  /* 0x00000038ef007388 */ /* 0x0207e40000000c00 */
.L_x_3850:
[----:B------:R-:W-:Y:S05]  /*13130*/  BSYNC B1 ;  /* 0x0000000000017941 */ /* 0x000fea0003800000 */
.L_x_3849:
        /* <DEDUP_REMOVED lines=97> */
.L_x_3856:
[----:B------:R-:W-:Y:S05]  /*13750*/  BSYNC B0 ;  /* 0x0000000000007941 */ /* 0x000fea0003800000 */
.L_x_3855:
[----:B-----5:R1:W-:Y:S02]  /*13760*/  STS.128 [R239+0x2000], R56 ;  /* 0x00200038ef007388 */ /* 0x0203e40000000c00 */
.L_x_3854:
[----:B------:R-:W-:Y:S05]  /*13770*/  BSYNC B1 ;  /* 0x0000000000017941 */ /* 0x000fea0003800000 */
.L_x_3853:
        /* <DEDUP_REMOVED lines=97> */
.L_x_3860:
[----:B------:R-:W-:Y:S05]  /*13d90*/  BSYNC B0 ;  /* 0x0000000000007941 */ /* 0x000fea0003800000 */
.L_x_3859:
[----:B-----5:R3:W-:Y:S02]  /*13da0*/  STS.128 [R239+0x4000], R56 ;  /* 0x00400038ef007388 */ /* 0x0207e40000000c00 */
.L_x_3858:
[----:B------:R-:W-:Y:S05]  /*13db0*/  BSYNC B1 ;  /* 0x0000000000017941 */ /* 0x000fea0003800000 */
.L_x_3857:
        /* <DEDUP_REMOVED lines=96> */
.L_x_3862:
[----:B------:R-:W-:Y:S05]  /*143c0*/  BSYNC B0 ;  /* 0x0000000000007941 */ /* 0x000fea0003800000 */
.L_x_3861:
[----:B-----5:R3:W-:Y:S02]  /*143d0*/  STS.128 [R239+0x6000], R56 ;  /* 0x00600038ef007388 */ /* 0x0207e40000000c00 */
.L_x_3848:
[----:B------:R-:W-:Y:S05]  /*143e0*/  BSYNC B2 ;  /* 0x0000000000027941 */ /* 0x000fea0003800000 */
.L_x_3847:
        /* <DEDUP_REMOVED lines=104> */
.L_x_3868:
[----:B------:R-:W-:Y:S05]  /*14a70*/  BSYNC B0 ;  /* 0x0000000000007941 */ /* 0x000fea0003800000 */
.L_x_3867:
[----:B-----5:R3:W-:Y:S02]  /*14a80*/  STS.128 [R239+0x800], R56 ;  /* 0x00080038ef007388 */ /* 0x0207e40000000c00 */
.L_x_3866:
[----:B------:R-:W-:Y:S05]  /*14a90*/  BSYNC B1 ;  /* 0x0000000000017941 */ /* 0x000fea0003800000 */
.L_x_3865:
        /* <DEDUP_REMOVED lines=100> */
.L_x_3872:
[----:B------:R-:W-:Y:S05]  /*150e0*/  BSYNC B0 ;  /* 0x0000000000007941 */ /* 0x000fea0003800000 */
.L_x_3871:
[----:B-----5:R3:W-:Y:S02]  /*150f0*/  STS.128 [R239+0x2800], R56 ;  /* 0x00280038ef007388 */ /* 0x0207e40000000c00 */
.L_x_3870:
[----:B------:R-:W-:Y:S05]  /*15100*/  BSYNC B1 ;  /* 0x0000000000017941 */ /* 0x000fea0003800000 */
.L_x_3869:
        /* <DEDUP_REMOVED lines=100> */
.L_x_3876:
[----:B------:R-:W-:Y:S05]  /*15750*/  BSYNC B0 ;  /* 0x0000000000007941 */ /* 0x000fea0003800000 */
.L_x_3875:
[----:B-----5:R3:W-:Y:S02]  /*15760*/  STS.128 [R239+0x4800], R56 ;  /* 0x00480038ef007388 */ /* 0x0207e40000000c00 */
.L_x_3874:
[----:B------:R-:W-:Y:S05]  /*15770*/  BSYNC B1 ;  /* 0x0000000000017941 */ /* 0x000fea0003800000 */
.L_x_3873:
        /* <DEDUP_REMOVED lines=98> */
.L_x_3878:
[----:B------:R-:W-:Y:S05]  /*15da0*/  BSYNC B0 ;  /* 0x0000000000007941 */ /* 0x000fea0003800000 */
.L_x_3877:
[----:B-----5:R1:W-:Y:S02]  /*15db0*/  STS.128 [R239+0x6800], R40 ;  /* 0x00680028ef007388 */ /* 0x0203e40000000c00 */
.L_x_3864:
[----:B------:R-:W-:Y:S05]  /*15dc0*/  BSYNC B2 ;  /* 0x0000000000027941 */ /* 0x000fea0003800000 */
.L_x_3863:
        /* <DEDUP_REMOVED lines=103> */
.L_x_3884:
[----:B------:R-:W-:Y:S05]  /*16440*/  BSYNC B0 ;  /* 0x0000000000007941 */ /* 0x000fea0003800000 */
.L_x_3883:
[----:B-----5:R1:W-:Y:S02]  /*16450*/  STS.128 [R239+0x1000], R40 ;  /* 0x00100028ef007388 */ /* 0x0203e40000000c00 */
.L_x_3882:
[----:B------:R-:W-:Y:S05]  /*16460*/  BSYNC B1 ;  /* 0x0000000000017941 */ /* 0x000fea0003800000 */
.L_x_3881:
        /* <DEDUP_REMOVED lines=98> */
.L_x_3888:
[----:B------:R-:W-:Y:S05]  /*16a90*/  BSYNC B0 ;  /* 0x0000000000007941 */ /* 0x000fea0003800000 */
.L_x_3887:
[----:B-----5:R1:W-:Y:S02]  /*16aa0*/  STS.128 [R239+0x3000], R40 ;  /* 0x00300028ef007388 */ /* 0x0203e40000000c00 */
.L_x_3886:
[----:B------:R-:W-:Y:S05]  /*16ab0*/  BSYNC B1 ;  /* 0x0000000000017941 */ /* 0x000fea0003800000 */
.L_x_3885:
        /* <DEDUP_REMOVED lines=98> */
.L_x_3892:
[----:B------:R-:W-:Y:S05]  /*170e0*/  BSYNC B0 ;  /* 0x0000000000007941 */ /* 0x000fea0003800000 */
.L_x_3891:
[----:B-----5:R1:W-:Y:S02]  /*170f0*/  STS.128 [R239+0x5000], R40 ;  /* 0x00500028ef007388 */ /* 0x0203e40000000c00 */
.L_x_3890:
[----:B------:R-:W-:Y:S05]  /*17100*/  BSYNC B1 ;  /* 0x0000000000017941 */ /* 0x000fea0003800000 */
.L_x_3889:
        /* <DEDUP_REMOVED lines=101> */
.L_x_3894:
[----:B------:R-:W-:Y:S05]  /*17760*/  BSYNC B0 ;  /* 0x0000000000007941 */ /* 0x000fea0003800000 */
.L_x_3893:
[----:B-----5:R2:W-:Y:S02]  /*17770*/  STS.128 [R239+0x7000], R36 ;  /* 0x00700024ef007388 */ /* 0x0205e40000000c00 */
.L_x_3880:
[----:B------:R-:W-:Y:S05]  /*17780*/  BSYNC B2 ;  /* 0x0000000000027941 */ /* 0x000fea0003800000 */
.L_x_3879:
        /* <DEDUP_REMOVED lines=103> */
.L_x_3898:
[----:B------:R-:W-:Y:S05]  /*17e00*/  BSYNC B0 ;  /* 0x0000000000007941 */ /* 0x000fea0003800000 */
.L_x_3897:
[----:B-----5:R1:W-:Y:S02]  /*17e10*/  STS.128 [R239+0x1800], R20 ;  /* 0x00180014ef007388 */ /* 0x0203e40000000c00 */
.L_x_3896:
[----:B------:R-:W-:Y:S05]  /*17e20*/  BSYNC B1 ;  /* 0x0000000000017941 */ /* 0x000fea0003800000 */
.L_x_3895:
        /* <DEDUP_REMOVED lines=100> */
.L_x_3902:
[----:B------:R-:W-:Y:S05]  /*18470*/  BSYNC B0 ;  /* 0x0000000000007941 */ /* 0x000fea0003800000 */
.L_x_3901:
[----:B-----5:R1:W-:Y:S02]  /*18480*/  STS.128 [R239+0x3800], R20 ;  /* 0x00380014ef007388 */ /* 0x0203e40000000c00 */
.L_x_3900:
[----:B------:R-:W-:Y:S05]  /*18490*/  BSYNC B1 ;  /* 0x0000000000017941 */ /* 0x000fea0003800000 */
.L_x_3899:
        /* <DEDUP_REMOVED lines=103> */
.L_x_3906:
[----:B------:R-:W-:Y:S05]  /*18b10*/  BSYNC B0 ;  /* 0x0000000000007941 */ /* 0x000fea0003800000 */
.L_x_3905:
[----:B-----5:R1:W-:Y:S02]  /*18b20*/  STS.128 [R239+0x5800], R20 ;  /* 0x00580014ef007388 */ /* 0x0203e40000000c00 */
.L_x_3904:
[----:B------:R-:W-:Y:S05]  /*18b30*/  BSYNC B1 ;  /* 0x0000000000017941 */ /* 0x000fea0003800000 */
.L_x_3903:
        /* <DEDUP_REMOVED lines=104> */
.L_x_3908:
[----:B------:R-:W-:Y:S05]  /*191c0*/  BSYNC B0 ;  /* 0x0000000000007941 */ /* 0x000fea0003800000 */
.L_x_3907:
[----:B-----5:R1:W-:Y:S01]  /*191d0*/  STS.128 [R239+0x7800], R16 ;  /* 0x00780010ef007388 */ /* 0x0203e20000000c00 */
[----:B------:R-:W-:Y:S05]  /*191e0*/  BRA `(.L_x_3832) ;  /* 0x0000000800547947 */ /* 0x000fea0003800000 */
.L_x_3782:
        /* <DEDUP_REMOVED lines=42> */
.L_x_3910:
[----:B------:R-:W-:Y:S05]  /*19490*/  BSYNC B0 ;  /* 0x0000000000007941 */ /* 0x000fea0003800000 */
.L_x_3909:
        /* <DEDUP_REMOVED lines=35> */
.L_x_3912:
[----:B------:R-:W-:Y:S05]  /*196d0*/  BSYNC B0 ;  /* 0x0000000000007941 */ /* 0x000fea0003800000 */
.L_x_3911:
        /* <DEDUP_REMOVED lines=34> */
.L_x_3914:
[----:B------:R-:W-:Y:S05]  /*19900*/  BSYNC B0 ;  /* 0x0000000000007941 */ /* 0x000fea0003800000 */
.L_x_3913:
        /* <DEDUP_REMOVED lines=35> */
.L_x_3832:
[----:B------:R-:W-:Y:S05]  /*19b40*/  BSYNC B3 ;  /* 0x0000000000037941 */ /* 0x000fea0003800000 */
.L_x_3781:
        /* <DEDUP_REMOVED lines=43> */
.L_x_3916:
[----:B------:R-:W-:Y:S05]  /*19e00*/  BSYNC B0 ;  /* 0x0000000000007941 */ /* 0x000fea0003800000 */
.L_x_3915:
        /* <DEDUP_REMOVED lines=37> */
.L_x_3918:
[----:B------:R-:W-:Y:S05]  /*1a060*/  BSYNC B0 ;  /* 0x0000000000007941 */ /* 0x000fea0003800000 */
.L_x_3917:
        /* <DEDUP_REMOVED lines=39> */
.L_x_3920:
[----:B------:R-:W-:Y:S05]  /*1a2e0*/  BSYNC B0 ;  /* 0x0000000000007941 */ /* 0x000fea0003800000 */
.L_x_3919:
        /* <DEDUP_REMOVED lines=42> */
.L_x_3922:
[----:B------:R-:W-:Y:S05]  /*1a590*/  BSYNC B0 ;  /* 0x0000000000007941 */ /* 0x000fea0003800000 */
.L_x_3921:
        /* <DEDUP_REMOVED lines=54> */
.L_x_3924:
[----:B------:R-:W-:Y:S05]  /*1a900*/  BSYNC B0 ;  /* 0x0000000000007941 */ /* 0x000fea0003800000 */
.L_x_3923:
        /* <DEDUP_REMOVED lines=39> */
.L_x_3926:
[----:B------:R-:W-:Y:S05]  /*1ab80*/  BSYNC B0 ;  /* 0x0000000000007941 */ /* 0x000fea0003800000 */
.L_x_3925:
        /* <DEDUP_REMOVED lines=41> */
.L_x_3928:
[----:B------:R-:W-:Y:S05]  /*1ae20*/  BSYNC B0 ;  /* 0x0000000000007941 */ /* 0x000fea0003800000 */
.L_x_3927:
        /* <DEDUP_REMOVED lines=53> */
.L_x_3930:
[----:B------:R-:W-:Y:S05]  /*1b180*/  BSYNC B0 ;  /* 0x0000000000007941 */ /* 0x000fea0003800000 */
.L_x_3929:
        /* <DEDUP_REMOVED lines=8> */
[----:B------:R-:W-:Y:S04]  /*1b210*/  LDSM.16.M88.4 R20, [R224] ;  /* 0x00000000e014783b */ /* 0x000fe80000000200 */
        /* <DEDUP_REMOVED lines=215> */
[----:B-----5:R-:W-:Y:S01]  /*1bf90*/  IADD3 R8, -R8, R53, -R236 ;  /* 0x0000003508087210 */ /* 0x020fe20007ffe9ec */
        /* <DEDUP_REMOVED lines=20> */
[----:B------:R-:W-:Y:S01]  /*1c0e0*/  FMUL.FTZ R21, R79, R0 ;  /* 0x000000004f157220 */ /* 0x000fe20000410000 */
        /* <DEDUP_REMOVED lines=114> */
[----:B------:R-:W-:-:S03]  /*1c810*/  @P5 IADD3 R13, R13, 0x1, RZ ;  /* 0x000000010d0d5810 */ /* 0x000fc60007ffe0ff */
[----:B------:R-:W-:Y:S02]  /*1c820*/  @!P1 IADD3 R3, -R3, RZ, RZ ;  /* 0x000000ff03039210 */ /* 0x000fe40007ffe1ff */
[----:B------:R-:W-:Y:S02]  /*1c830*/  @!P3 IMAD.MOV R13, RZ, RZ, -R13 ;  /* 0x000000ffff0db224 */ /* 0x000fe400078e0a0d */
[----:B------:R-:W-:-:S03]  /*1c840*/  SEL R3, R0, R3, !P2 ;  /* 0x0000000300037207 */ /* 0x000fc60005000000 */
[----:B------:R-:W-:Y:S02]  /*1c850*/  SEL R0, R0, R13, !P2 ;  /* 0x0000000d00007207 */ /* 0x000fe40005000000 */
[--C-:B------:R-:W-:Y:S01]  /*1c860*/  IMAD.WIDE R18, R3, 0x4, R240.reuse ;  /* 0x0000000403127825 */ /* 0x100fe200078e02f0 */
[----:B------:R-:W2:Y:S03]  /*1c870*/  LD.E.64 R12, desc[UR6][R10.64+0x38] ;  /* 0x000038060a0c7980 */ /* 0x000ea6000c101b00 */
        /* <DEDUP_REMOVED lines=9> */
[----:B------:R-:W-:Y:S02]  /*1c910*/  IMAD R3, R12, R3, R0 ;  /* 0x000000030c037224 */ /* 0x000fe400078e0200 */
[----:B---3--:R-:W-:-:S03]  /*1c920*/  IMAD.IADD R5, R5, 0x1, -R6 ;  /* 0x0000000105057824 */ /* 0x008fc600078e0a06 */
[----:B------:R-:W-:Y:S02]  /*1c930*/  IADD3 R19, R19, R3, RZ ;  /* 0x0000000313137210 */ /* 0x000fe40007ffe0ff */
[----:B------:R-:W-:Y:S01]  /*1c940*/  SHF.R.S32.HI R4, RZ, 0x1f, R5 ;  /* 0x0000001fff047819 */ /* 0x000fe20000011405 */
[----:B----4-:R-:W-:-:S04]  /*1c950*/  IMAD R0, R15, R5, RZ ;  /* 0x000000050f007224 */ /* 0x010fc800078e02ff */
[----:B------:R-:W-:Y:S02]  /*1c960*/  IMAD R0, R14, R4, R0 ;  /* 0x000000040e007224 */ /* 0x000fe400078e0200 */
[----:B------:R-:W-:-:S04]  /*1c970*/  IMAD.WIDE.U32 R4, R5, R14, R18 ;  /* 0x0000000e05047225 */ /* 0x000fc800078e0012 */
[----:B------:R-:W-:Y:S01]  /*1c980*/  IMAD.IADD R0, R5, 0x1, R0 ;  /* 0x0000000105007824 */ /* 0x000fe200078e0200 */
[----:B------:R-:W-:Y:S05]  /*1c990*/  BRA `(.L_x_3935) ;  /* 0x00000000000c7947 */ /* 0x000fea0003800000 */
.L_x_3934:
[----:B------:R-:W2:Y:S02]  /*1c9a0*/  LD.E R4, desc[UR6][R10.64+0x38] ;  /* 0x000038060a047980 */ /* 0x000ea4000c101900 */
[----:B--2---:R-:W-:-:S04]  /*1c9b0*/  LEA R4, -R4, RZ, 0x6 ;  /* 0x000000ff04047211 */ /* 0x004fc800078e31ff */
[----:B------:R-:W-:Y:S02]  /*1c9c0*/  SHF.R.S32.HI R0, RZ, 0x1f, R4 ;  /* 0x0000001fff007819 */ /* 0x000fe40000011404 */
.L_x_3935:
[----:B------:R-:W-:Y:S05]  /*1c9d0*/  BSYNC B0 ;  /* 0x0000000000007941 */ /* 0x000fea0003800000 */
.L_x_3933:
        /* <DEDUP_REMOVED lines=119> */
.L_x_3932:
[----:B------:R-:W-:Y:S05]  /*1d150*/  BSYNC B1 ;  /* 0x0000000000017941 */ /* 0x000fea0003800000 */
.L_x_3931:
        /* <DEDUP_REMOVED lines=8> */
[CC--:B------:R-:W-:Y:S01]  /*1d1e0*/  ISETP.GE.OR P1, PT, R7.reuse, R245.reuse, !P1 ;  /* 0x000000f50700720c */ /* 0x0c0fe20004f26670 */
[----:B------:R-:W-:Y:S01]  /*1d1f0*/  VIADD R13, R7, 0x28 ;  /* 0x00000028070d7836 */ /* 0x000fe20000000000 */
[C---:B------:R-:W-:Y:S01]  /*1d200*/  ISETP.GE.AND P4, PT, R2.reuse, R246, PT ;  /* 0x000000f60200720c */ /* 0x040fe20003f86270 */
[--C-:B------:R-:W-:Y:S01]  /*1d210*/  IMAD R217, R33, 0x2, R220.reuse ;  /* 0x0000000221d97824 */ /* 0x100fe200078e02dc */
[----:B------:R-:W-:Y:S01]  /*1d220*/  ISETP.GE.AND P2, PT, R2, R244, PT ;  /* 0x000000f40200720c */ /* 0x000fe20003f46270 */
[----:B------:R-:W-:Y:S01]  /*1d230*/  IMAD R218, R34, 0x2, R220 ;  /* 0x0000000222da7824 */ /* 0x000fe200078e02dc */
[----:B------:R-:W-:Y:S01]  /*1d240*/  FSEL R3, R9, -INF , !P1 ;  /* 0xff80000009037808 */ /* 0x000fe20004800000 */
[----:B------:R-:W-:Y:S01]  /*1d250*/  LDSM.16.MT88.4 R156, [R220+0x10000] ;  /* 0x01000000dc9c783b */ /* 0x000fe20000004200 */
[C---:B------:R-:W-:Y:S01]  /*1d260*/  ISETP.GE.OR P4, PT, R2.reuse, R245, !P4 ;  /* 0x000000f50200720c */ /* 0x040fe20006786670 */
[----:B------:R-:W-:Y:S01]  /*1d270*/  IMAD R216, R33, 0x2, R218 ;  /* 0x0000000221d87824 */ /* 0x000fe200078e02da */
[----:B------:R-:W-:Y:S01]  /*1d280*/  ISETP.GE.OR P2, PT, R2, R247, !P2 ;  /* 0x000000f70200720c */ /* 0x000fe20005746670 */
[----:B------:R-:W-:Y:S01]  /*1d290*/  VIADD R2, R7, 0x9 ;  /* 0x0000000907027836 */ /* 0x000fe20000000000 */
[C---:B------:R-:W-:Y:S01]  /*1d2a0*/  ISETP.GE.AND P3, PT, R0.reuse, R246, PT ;  /* 0x000000f60000720c */ /* 0x040fe20003f66270 */
[----:B------:R-:W-:Y:S01]  /*1d2b0*/  LDSM.16.MT88.4 R140, [R217+0x10000] ;  /* 0x01000000d98c783b */ /* 0x000fe20000004200 */
[----:B------:R-:W-:-:S02]  /*1d2c0*/  ISETP.GE.AND P1, PT, R0, R244, PT ;  /* 0x000000f40000720c */ /* 0x000fc40003f26270 */
[C---:B------:R-:W-:Y:S01]  /*1d2d0*/  ISETP.GE.OR P5, PT, R7.reuse, R247, !P5 ;  /* 0x000000f70700720c */ /* 0x040fe20006fa6670 */
[----:B------:R-:W-:Y:S01]  /*1d2e0*/  LDSM.16.MT88.4 R148, [R218+0x10000] ;  /* 0x01000000da94783b */ /* 0x000fe20000004200 */
[C---:B------:R-:W-:Y:S02]  /*1d2f0*/  ISETP.GE.OR P3, PT, R0.reuse, R245, !P3 ;  /* 0x000000f50000720c */ /* 0x040fe40005f66670 */
[----:B------:R-:W-:Y:S01]  /*1d300*/  ISETP.GE.OR P1, PT, R0, R247, !P1 ;  /* 0x000000f70000720c */ /* 0x000fe20004f26670 */
[----:B------:R-:W-:Y:S01]  /*1d310*/  VIADD R0, R7, 0x10 ;  /* 0x0000001007007836 */ /* 0x000fe20000000000 */
[----:B------:R-:W-:Y:S01]  /*1d320*/  FSEL R44, R44, -INF , !P5 ;  /* 0xff8000002c2c7808 */ /* 0x000fe20006800000 */
[----:B------:R-:W-:Y:S01]  /*1d330*/  LDSM.16.MT88.4 R132, [R216+0x10000] ;  /* 0x01000000d884783b */ /* 0x000fe20000004200 */
[----:B------:R-:W-:Y:S02]  /*1d340*/  FSEL R32, R32, -INF , !P4 ;  /* 0xff80000020207808 */ /* 0x000fe40006000000 */
[C---:B------:R-:W-:Y:S01]  /*1d350*/  ISETP.GE.AND P5, PT, R2.reuse, R246, PT ;  /* 0x000000f60200720c */ /* 0x040fe20003fa6270 */
[----:B------:R-:W-:Y:S01]  /*1d360*/  LDSM.16.MT88.4 R40, [R220+0x12000] ;  /* 0x01200000dc28783b */ /* 0x000fe20000004200 */
[----:B------:R-:W-:-:S02]  /*1d370*/  ISETP.GE.AND P4, PT, R2, R244, PT ;  /* 0x000000f40200720c */ /* 0x000fc40003f86270 */
[----:B------:R-:W-:Y:S01]  /*1d380*/  FSEL R46, R46, -INF , !P2 ;  /* 0xff8000002e2e7808 */ /* 0x000fe20005000000 */
[----:B------:R-:W-:Y:S01]  /*1d390*/  LDSM.16.MT88.4 R56, [R217+0x12000] ;  /* 0x01200000d938783b */ /* 0x000fe20000004200 */
[----:B------:R-:W-:Y:S02]  /*1d3a0*/  FSEL R28, R28, -INF , !P3 ;  /* 0xff8000001c1c7808 */ /* 0x000fe40005800000 */
[C---:B------:R-:W-:Y:S01]  /*1d3b0*/  ISETP.GE.AND P2, PT, R0.reuse, R246, PT ;  /* 0x000000f60000720c */ /* 0x040fe20003f46270 */
[----:B------:R-:W-:Y:S01]  /*1d3c0*/  LDSM.16.MT88.4 R64, [R216+0x12000] ;  /* 0x01200000d840783b */ /* 0x000fe20000004200 */
[----:B------:R-:W-:Y:S02]  /*1d3d0*/  ISETP.GE.AND P3, PT, R0, R244, PT ;  /* 0x000000f40000720c */ /* 0x000fe40003f66270 */
[C---:B------:R-:W-:Y:S01]  /*1d3e0*/  ISETP.GE.OR P5, PT, R2.reuse, R245, !P5 ;  /* 0x000000f50200720c */ /* 0x040fe20006fa6670 */
[----:B------:R-:W-:Y:S01]  /*1d3f0*/  LDSM.16.MT88.4 R72, [R220+0x14000] ;  /* 0x01400000dc48783b */ /* 0x000fe20000004200 */
        /* <DEDUP_REMOVED lines=22> */
[C---:B------:R-:W-:Y:S01]  /*1d560*/  VIADD R2, R7.reuse, 0x19 ;  /* 0x0000001907027836 */ /* 0x040fe20000000000 */
[----:B------:R-:W-:Y:S01]  /*1d570*/  FMNMX.FTZ R15, R28, R15, !PT ;  /* 0x0000000f1c0f7209 */ /* 0x000fe20007810000 */
[----:B------:R-:W-:Y:S01]  /*1d580*/  LDSM.16.MT88.4 R24, [R218+0x12800] ;  /* 0x01280000da18783b */ /* 0x000fe20000004200 */
[C---:B------:R-:W-:Y:S02]  /*1d590*/  ISETP.GE.OR P4, PT, R0.reuse, R245, !P4 ;  /* 0x000000f50000720c */ /* 0x040fe40006786670 */
[----:B------:R-:W-:Y:S01]  /*1d5a0*/  ISETP.GE.OR P2, PT, R0, R247, !P2 ;  /* 0x000000f70000720c */ /* 0x000fe20005746670 */
[----:B------:R-:W-:Y:S01]  /*1d5b0*/  VIADD R0, R7, 0x20 ;  /* 0x0000002007007836 */ /* 0x000fe20000000000 */
[----:B------:R-:W-:-:S02]  /*1d5c0*/  FSEL R12, R16, -INF , !P3 ;  /* 0xff800000100c7808 */ /* 0x000fc40005800000 */
[----:B------:R-:W-:Y:S02]  /*1d5d0*/  ISETP.GE.AND P3, PT, R2, R246, PT ;  /* 0x000000f60200720c */ /* 0x000fe40003f66270 */
[----:B------:R-:W-:Y:S02]  /*1d5e0*/  FMNMX.FTZ R15, R29, R15, !PT ;  /* 0x0000000f1d0f7209 */ /* 0x000fe40007810000 */
[----:B------:R-:W-:Y:S02]  /*1d5f0*/  FSEL R5, R48, -INF , !P1 ;  /* 0xff80000030057808 */ /* 0x000fe40004800000 */
[----:B------:R-:W-:Y:S01]  /*1d600*/  ISETP.GE.AND P1, PT, R2, R244, PT ;  /* 0x000000f40200720c */ /* 0x000fe20003f26270 */
[----:B------:R-:W-:Y:S01]  /*1d610*/  LDSM.16.MT88.4 R48, [R218+0x12000] ;  /* 0x01200000da30783b */ /* 0x000fe20000004200 */
[----:B------:R-:W-:Y:S02]  /*1d620*/  FSEL R9, R17, -INF , !P5 ;  /* 0xff80000011097808 */ /* 0x000fe40006800000 */
[----:B------:R-:W-:-:S02]  /*1d630*/  ISETP.GE.AND P5, PT, R0, R246, PT ;  /* 0x000000f60000720c */ /* 0x000fc40003fa6270 */
[----:B------:R-:W-:Y:S02]  /*1d640*/  ISETP.GE.OR P3, PT, R2, R245, !P3 ;  /* 0x000000f50200720c */ /* 0x000fe40005f66670 */
[----:B------:R-:W-:Y:S02]  /*1d650*/  FMNMX.FTZ R15, R6, R15, !PT ;  /* 0x0000000f060f7209 */ /* 0x000fe40007810000 */
[----:B------:R-:W-:Y:S02]  /*1d660*/  FSEL R4, R37, -INF , !P4 ;  /* 0xff80000025047808 */ /* 0x000fe40006000000 */
[----:B------:R-:W-:Y:S02]  /*1d670*/  ISETP.GE.AND P4, PT, R0, R244, PT ;  /* 0x000000f40000720c */ /* 0x000fe40003f86270 */
[----:B------:R-:W-:Y:S02]  /*1d680*/  ISETP.GE.OR P1, PT, R2, R247, !P1 ;  /* 0x000000f70200720c */ /* 0x000fe40004f26670 */
[----:B------:R-:W-:-:S02]  /*1d690*/  ISETP.GE.OR P5, PT, R0, R245, !P5 ;  /* 0x000000f50000720c */ /* 0x000fc40006fa6670 */
[----:B------:R-:W-:Y:S02]  /*1d6a0*/  FSEL R8, R20, -INF , !P2 ;  /* 0xff80000014087808 */ /* 0x000fe40005000000 */
[----:B------:R-:W-:Y:S02]  /*1d6b0*/  FSEL R2, R36, -INF , !P3 ;  /* 0xff80000024027808 */ /* 0x000fe40005800000 */
[----:B------:R-:W-:Y:S02]  /*1d6c0*/  FMNMX.FTZ R16, R5, R15, !PT ;  /* 0x0000000f05107209 */ /* 0x000fe40007810000 */
[C---:B------:R-:W-:Y:S02]  /*1d6d0*/  ISETP.GE.AND P2, PT, R14.reuse, R246, PT ;  /* 0x000000f60e00720c */ /* 0x040fe40003f46270 */
[----:B------:R-:W-:Y:S02]  /*1d6e0*/  ISETP.GE.AND P3, PT, R14, R244, PT ;  /* 0x000000f40e00720c */ /* 0x000fe40003f66270 */
[----:B------:R-:W-:-:S02]  /*1d6f0*/  FMNMX.FTZ R15, R44, R46, !PT ;  /* 0x0000002e2c0f7209 */ /* 0x000fc40007810000 */
[----:B------:R-:W-:Y:S02]  /*1d700*/  ISETP.GE.OR P4, PT, R0, R247, !P4 ;  /* 0x000000f70000720c */ /* 0x000fe40006786670 */
[----:B------:R-:W-:Y:S02]  /*1d710*/  FSEL R0, R21, -INF , !P1 ;  /* 0xff80000015007808 */ /* 0x000fe40004800000 */
[----:B------:R-:W-:Y:S01]  /*1d720*/  FSEL R178, R178, -INF , !P5 ;  /* 0xff800000b2b27808 */ /* 0x000fe20006800000 */
[----:B------:R-:W-:Y:S01]  /*1d730*/  LDSM.16.MT88.4 R20, [R220+0x10800] ;  /* 0x01080000dc14783b */ /* 0x000fe20000004200 */
[----:B------:R-:W-:Y:S02]  /*1d740*/  FMNMX.FTZ R16, R4, R16, !PT ;  /* 0x0000001004107209 */ /* 0x000fe40007810000 */
[C---:B------:R-:W-:Y:S02]  /*1d750*/  ISETP.GE.AND P1, PT, R13.reuse, R246, PT ;  /* 0x000000f60d00720c */ /* 0x040fe40003f26270 */
[----:B------:R-:W-:-:S02]  /*1d760*/  ISETP.GE.AND P5, PT, R13, R244, PT ;  /* 0x000000f40d00720c */ /* 0x000fc40003fa6270 */
[C---:B------:R-:W-:Y:S02]  /*1d770*/  ISETP.GE.OR P2, PT, R14.reuse, R245, !P2 ;  /* 0x000000f50e00720c */ /* 0x040fe40005746670 */
[----:B------:R-:W-:Y:S01]  /*1d780*/  ISETP.GE.OR P3, PT, R14, R247, !P3 ;  /* 0x000000f70e00720c */ /* 0x000fe20005f66670 */
[----:B------:R-:W-:Y:S01]  /*1d790*/  VIADD R14, R7, 0x29 ;  /* 0x00000029070e7836 */ /* 0x000fe20000000000 */
[----:B------:R-:W-:Y:S02]  /*1d7a0*/  FMNMX.FTZ R15, R30, R15, !PT ;  /* 0x0000000f1e0f7209 */ /* 0x000fe40007810000 */
[----:B------:R-:W-:Y:S02]  /*1d7b0*/  FMNMX.FTZ R16, R2, R16, !PT ;  /* 0x0000001002107209 */ /* 0x000fe40007810000 */
[C---:B------:R-:W-:Y:S02]  /*1d7c0*/  ISETP.GE.OR P1, PT, R13.reuse, R245, !P1 ;  /* 0x000000f50d00720c */ /* 0x040fe40004f26670 */
[----:B------:R-:W-:Y:S01]  /*1d7d0*/  ISETP.GE.OR P5, PT, R13, R247, !P5 ;  /* 0x000000f70d00720c */ /* 0x000fe20006fa6670 */
[----:B------:R-:W-:Y:S01]  /*1d7e0*/  VIADD R13, R7, 0x30 ;  /* 0x00000030070d7836 */ /* 0x000fe20000000000 */
[----:B------:R-:W-:-:S02]  /*1d7f0*/  FMNMX.FTZ R15, R31, R15, !PT ;  /* 0x0000000f1f0f7209 */ /* 0x000fc40007810000 */
[----:B------:R-:W-:Y:S02]  /*1d800*/  FSEL R184, R184, -INF , !P4 ;  /* 0xff800000b8b87808 */ /* 0x000fe40006000000 */
[----:B------:R-:W-:Y:S02]  /*1d810*/  FSEL R179, R179, -INF , !P2 ;  /* 0xff800000b3b37808 */ /* 0x000fe40005000000 */
[C---:B------:R-:W-:Y:S02]  /*1d820*/  ISETP.GE.AND P4, PT, R14.reuse, R246, PT ;  /* 0x000000f60e00720c */ /* 0x040fe40003f86270 */
[----:B------:R-:W-:Y:S02]  /*1d830*/  ISETP.GE.AND P2, PT, R14, R244, PT ;  /* 0x000000f40e00720c */ /* 0x000fe40003f46270 */
[----:B------:R-:W-:Y:S02]  /*1d840*/  FMNMX.FTZ R16, R178, R16, !PT ;  /* 0x00000010b2107209 */ /* 0x000fe40007810000 */
[----:B------:R-:W-:-:S02]  /*1d850*/  FMNMX.FTZ R15, R12, R15, !PT ;  /* 0x0000000f0c0f7209 */ /* 0x000fc40007810000 */
[----:B------:R-:W-:Y:S02]  /*1d860*/  FSEL R185, R185, -INF , !P3 ;  /* 0xff800000b9b97808 */ /* 0x000fe40005800000 */
[----:B------:R-:W-:Y:S02]  /*1d870*/  FSEL R182, R182, -INF , !P1 ;  /* 0xff800000b6b67808 */ /* 0x000fe40004800000 */
[C---:B------:R-:W-:Y:S02]  /*1d880*/  ISETP.GE.AND P3, PT, R13.reuse, R246, PT ;  /* 0x000000f60d00720c */ /* 0x040fe40003f66270 */
[----:B------:R-:W-:Y:S02]  /*1d890*/  ISETP.GE.AND P1, PT, R13, R244, PT ;  /* 0x000000f40d00720c */ /* 0x000fe40003f26270 */
[C---:B------:R-:W-:Y:S02]  /*1d8a0*/  ISETP.GE.OR P4, PT, R14.reuse, R245, !P4 ;  /* 0x000000f50e00720c */ /* 0x040fe40006786670 */
[----:B------:R-:W-:Y:S01]  /*1d8b0*/  ISETP.GE.OR P2, PT, R14, R247, !P2 ;  /* 0x000000f70e00720c */ /* 0x000fe20005746670 */
[----:B------:R-:W-:Y:S01]  /*1d8c0*/  VIADD R14, R7, 0x31 ;  /* 0x00000031070e7836 */ /* 0x000fe20000000000 */
[----:B------:R-:W-:-:S02]  /*1d8d0*/  FMNMX.FTZ R16, R179, R16, !PT ;  /* 0x00000010b3107209 */ /* 0x000fc40007810000 */
[----:B------:R-:W-:Y:S02]  /*1d8e0*/  FMNMX.FTZ R15, R9, R15, !PT ;  /* 0x0000000f090f7209 */ /* 0x000fe40007810000 */
[C---:B------:R-:W-:Y:S02]  /*1d8f0*/  ISETP.GE.OR P3, PT, R13.reuse, R245, !P3 ;  /* 0x000000f50d00720c */ /* 0x040fe40005f66670 */
[----:B------:R-:W-:Y:S01]  /*1d900*/  ISETP.GE.OR P1, PT, R13, R247, !P1 ;  /* 0x000000f70d00720c */ /* 0x000fe20004f26670 */
[----:B------:R-:W-:Y:S01]  /*1d910*/  VIADD R13, R7, 0x38 ;  /* 0x00000038070d7836 */ /* 0x000fe20000000000 */
[----:B------:R-:W-:Y:S01]  /*1d920*/  FSEL R187, R187, -INF , !P5 ;  /* 0xff800000bbbb7808 */ /* 0x000fe20006800000 */
[----:B------:R-:W-:Y:S01]  /*1d930*/  VIADD R7, R7, 0x39 ;  /* 0x0000003907077836 */ /* 0x000fe20000000000 */
[----:B------:R-:W-:Y:S02]  /*1d940*/  FMNMX.FTZ R17, R182, R16, !PT ;  /* 0x00000010b6117209 */ /* 0x000fe40007810000 */
[----:B------:R-:W-:-:S02]  /*1d950*/  ISETP.GE.AND P5, PT, R14, R246, PT ;  /* 0x000000f60e00720c */ /* 0x000fc40003fa6270 */
[----:B------:R-:W-:Y:S02]  /*1d960*/  FSEL R183, R183, -INF , !P4 ;  /* 0xff800000b7b77808 */ /* 0x000fe40006000000 */
[----:B------:R-:W-:Y:S02]  /*1d970*/  FMNMX.FTZ R16, R8, R15, !PT ;  /* 0x0000000f08107209 */ /* 0x000fe40007810000 */
[----:B------:R-:W-:Y:S02]  /*1d980*/  ISETP.GE.AND P4, PT, R13, R246, PT ;  /* 0x000000f60d00720c */ /* 0x000fe40003f86270 */
[----:B------:R-:W-:Y:S02]  /*1d990*/  FSEL R198, R198, -INF , !P3 ;  /* 0xff800000c6c67808 */ /* 0x000fe40005800000 */
[----:B------:R-:W-:Y:S02]  /*1d9a0*/  ISETP.GE.OR P5, PT, R14, R245, !P5 ;  /* 0x000000f50e00720c */ /* 0x000fe40006fa6670 */
[----:B------:R-:W-:-:S02]  /*1d9b0*/  FMNMX.FTZ R15, R183, R17, !PT ;  /* 0x00000011b70f7209 */ /* 0x000fc40007810000 */
[----:B------:R-:W-:Y:S02]  /*1d9c0*/  FMNMX.FTZ R16, R0, R16, !PT ;  /* 0x0000001000107209 */ /* 0x000fe40007810000 */
[----:B------:R-:W-:Y:S02]  /*1d9d0*/  ISETP.GE.AND P3, PT, R7, R246, PT ;  /* 0x000000f60700720c */ /* 0x000fe40003f66270 */
[----:B------:R-:W-:Y:S02]  /*1d9e0*/  ISETP.GE.OR P4, PT, R13, R245, !P4 ;  /* 0x000000f50d00720c */ /* 0x000fe40006786670 */
[----:B------:R-:W-:Y:S02]  /*1d9f0*/  FSEL R197, R197, -INF , !P5 ;  /* 0xff800000c5c57808 */ /* 0x000fe40006800000 */
[----:B------:R-:W-:Y:S02]  /*1da00*/  FMNMX.FTZ R15, R198, R15, !PT ;  /* 0x0000000fc60f7209 */ /* 0x000fe40007810000 */
[----:B------:R-:W-:-:S02]  /*1da10*/  FMNMX.FTZ R16, R184, R16, !PT ;  /* 0x00000010b8107209 */ /* 0x000fc40007810000 */
[----:B------:R-:W-:Y:S02]  /*1da20*/  ISETP.GE.OR P3, PT, R7, R245, !P3 ;  /* 0x000000f50700720c */ /* 0x000fe40005f66670 */
[----:B------:R-:W-:Y:S02]  /*1da30*/  FSEL R196, R196, -INF , !P4 ;  /* 0xff800000c4c47808 */ /* 0x000fe40006000000 */
[----:B------:R-:W-:Y:S02]  /*1da40*/  FMNMX.FTZ R15, R197, R15, !PT ;  /* 0x0000000fc50f7209 */ /* 0x000fe40007810000 */
[----:B------:R-:W-:Y:S02]  /*1da50*/  FMNMX.FTZ R16, R185, R16, !PT ;  /* 0x00000010b9107209 */ /* 0x000fe40007810000 */
[----:B------:R-:W-:Y:S02]  /*1da60*/  ISETP.GE.AND P4, PT, R14, R244, PT ;  /* 0x000000f40e00720c */ /* 0x000fe40003f86270 */
[----:B------:R-:W-:-:S02]  /*1da70*/  FSEL R195, R195, -INF , !P3 ;  /* 0xff800000c3c37808 */ /* 0x000fc40005800000 */
[----:B------:R-:W-:Y:S02]  /*1da80*/  FMNMX.FTZ R15, R196, R15, !PT ;  /* 0x0000000fc40f7209 */ /* 0x000fe40007810000 */
[----:B------:R-:W-:Y:S02]  /*1da90*/  FSEL R186, R186, -INF , !P2 ;  /* 0xff800000baba7808 */ /* 0x000fe40005000000 */
[----:B------:R-:W-:Y:S02]  /*1daa0*/  FMNMX.FTZ R16, R187, R16, !PT ;  /* 0x00000010bb107209 */ /* 0x000fe40007810000 */
[----:B------:R-:W-:Y:S02]  /*1dab0*/  ISETP.GE.OR P4, PT, R14, R247, !P4 ;  /* 0x000000f70e00720c */ /* 0x000fe40006786670 */
[----:B------:R-:W-:Y:S02]  /*1dac0*/  ISETP.GE.AND P3, PT, R13, R244, PT ;  /* 0x000000f40d00720c */ /* 0x000fe40003f66270 */
[----:B------:R-:W-:-:S02]  /*1dad0*/  FMNMX.FTZ R15, R195, R15, !PT ;  /* 0x0000000fc30f7209 */ /* 0x000fc40007810000 */
[----:B------:R-:W-:Y:S02]  /*1dae0*/  FSEL R193, R193, -INF , !P1 ;  /* 0xff800000c1c17808 */ /* 0x000fe40004800000 */
[----:B------:R-:W-:Y:S02]  /*1daf0*/  FMNMX.FTZ R14, R186, R16, !PT ;  /* 0x00000010ba0e7209 */ /* 0x000fe40007810000 */
[----:B------:R-:W-:Y:S01]  /*1db00*/  ISETP.GE.OR P3, PT, R13, R247, !P3 ;  /* 0x000000f70d00720c */ /* 0x000fe20005f66670 */
[----:B------:R-:W-:Y:S01]  /*1db10*/  LDSM.16.MT88.4 R16, [R218+0x10800] ;  /* 0x01080000da10783b */ /* 0x000fe20000004200 */
[----:B------:R-:W-:Y:S02]  /*1db20*/  ISETP.GE.AND P1, PT, R7, R244, PT ;  /* 0x000000f40700720c */ /* 0x000fe40003f26270 */
[----:B------:R-:W-:Y:S01]  /*1db30*/  FSEL R192, R192, -INF , !P4 ;  /* 0xff800000c0c07808 */ /* 0x000fe20006000000 */
[----:B------:R-:W1:Y:S01]  /*1db40*/  SHFL.BFLY PT, R13, R15, 0x2, 0x1f ;  /* 0x0c401f000f0d7f89 */ /* 0x000e6200000e0000 */
[----:B------:R-:W-:-:S02]  /*1db50*/  FMNMX.FTZ R14, R193, R14, !PT ;  /* 0x0000000ec10e7209 */ /* 0x000fc40007810000 */
[----:B------:R-:W-:Y:S02]  /*1db60*/  ISETP.GE.OR P1, PT, R7, R247, !P1 ;  /* 0x000000f70700720c */ /* 0x000fe40004f26670 */
[----:B------:R-:W-:Y:S02]  /*1db70*/  FSEL R191, R191, -INF , !P3 ;  /* 0xff800000bfbf7808 */ /* 0x000fe40005800000 */
[----:B------:R-:W-:Y:S02]  /*1db80*/  FMNMX.FTZ R14, R192, R14, !PT ;  /* 0x0000000ec00e7209 */ /* 0x000fe40007810000 */
[----:B------:R-:W-:Y:S02]  /*1db90*/  FSEL R190, R190, -INF , !P1 ;  /* 0xff800000bebe7808 */ /* 0x000fe40004800000 */
[----:B------:R-:W-:-:S04]  /*1dba0*/  FMNMX.FTZ R14, R191, R14, !PT ;  /* 0x0000000ebf0e7209 */ /* 0x000fc80007810000 */
[----:B------:R-:W-:-:S05]  /*1dbb0*/  FMNMX.FTZ R14, R190, R14, !PT ;  /* 0x0000000ebe0e7209 */ /* 0x000fca0007810000 */
[----:B------:R-:W3:Y:S01]  /*1dbc0*/  SHFL.BFLY PT, R7, R14, 0x2, 0x1f ;  /* 0x0c401f000e077f89 */ /* 0x000ee200000e0000 */
[----:B-1----:R-:W-:-:S05]  /*1dbd0*/  FMNMX.FTZ R15, R15, R13, !PT ;  /* 0x0000000d0f0f7209 */ /* 0x002fca0007810000 */
[----:B------:R-:W1:Y:S01]  /*1dbe0*/  SHFL.BFLY PT, R164, R15, 0x1, 0x1f ;  /* 0x0c201f000fa47f89 */ /* 0x000e6200000e0000 */
[----:B---3--:R-:W-:-:S05]  /*1dbf0*/  FMNMX.FTZ R13, R14, R7, !PT ;  /* 0x000000070e0d7209 */ /* 0x008fca0007810000 */
[----:B------:R-:W3:Y:S01]  /*1dc00*/  SHFL.BFLY PT, R7, R13, 0x1, 0x1f ;  /* 0x0c201f000d077f89 */ /* 0x000ee200000e0000 */
[----:B-1----:R-:W-:-:S04]  /*1dc10*/  FMNMX.FTZ R164, R15, R164, !PT ;  /* 0x000000a40fa47209 */ /* 0x002fc80007810000 */
[----:B------:R-:W-:Y:S01]  /*1dc20*/  FSETP.NEU.FTZ.AND P1, PT, R164, -INF , PT ;  /* 0xff800000a400780b */ /* 0x000fe20003f3d000 */
[----:B--2---:R-:W-:-:S05]  /*1dc30*/  FMUL.FTZ R194, R189, R164 ;  /* 0x000000a4bdc27220 */ /* 0x004fca0000410000 */
[----:B------:R-:W-:-:S05]  /*1dc40*/  FSEL R194, R194, RZ, P1 ;  /* 0x000000ffc2c27208 */ /* 0x000fca0000800000 */
[-CC-:B------:R-:W-:Y:S01]  /*1dc50*/  FFMA.FTZ R175, R3, R189.reuse, -R194.reuse ;  /* 0x000000bd03af7223 */ /* 0x180fe200000108c2 */
[-CC-:B------:R-:W-:Y:S01]  /*1dc60*/  FFMA.FTZ R174, R32, R189.reuse, -R194.reuse ;  /* 0x000000bd20ae7223 */ /* 0x180fe200000108c2 */
[-CC-:B------:R-:W-:Y:S01]  /*1dc70*/  FFMA.FTZ R172, R28, R189.reuse, -R194.reuse ;  /* 0x000000bd1cac7223 */ /* 0x180fe200000108c2 */
[-CC-:B------:R-:W-:Y:S01]  /*1dc80*/  FFMA.FTZ R170, R29, R189.reuse, -R194.reuse ;  /* 0x000000bd1daa7223 */ /* 0x180fe200000108c2 */
[--C-:B------:R-:W-:Y:S01]  /*1dc90*/  FFMA.FTZ R169, R6, R189, -R194.reuse ;  /* 0x000000bd06a97223 */ /* 0x100fe200000108c2 */
[----:B---3--:R-:W-:Y:S01]  /*1dca0*/  FMNMX.FTZ R3, R13, R7, !PT ;  /* 0x000000070d037209 */ /* 0x008fe20007810000 */
[-CC-:B------:R-:W-:Y:S01]  /*1dcb0*/  FFMA.FTZ R167, R5, R189.reuse, -R194.reuse ;  /* 0x000000bd05a77223 */ /* 0x180fe200000108c2 */
[--C-:B------:R-:W-:Y:S01]  /*1dcc0*/  FFMA.FTZ R166, R4, R189, -R194.reuse ;  /* 0x000000bd04a67223 */ /* 0x100fe200000108c2 */
[----:B------:R-:W-:Y:S01]  /*1dcd0*/  MUFU.EX2 R175, R175 ;  /* 0x000000af00af7308 */ /* 0x000fe20000000800 */
[----:B------:R-:W-:Y:S01]  /*1dce0*/  FSETP.NEU.FTZ.AND P1, PT, R3, -INF , PT ;  /* 0xff8000000300780b */ /* 0x000fe20003f3d000 */
[----:B------:R-:W-:Y:S01]  /*1dcf0*/  FMUL.FTZ R188, R189, R3 ;  /* 0x00000003bdbc7220 */ /* 0x000fe20000410000 */
[----:B------:R-:W1:Y:S01]  /*1dd00*/  LDSM.16.MT88.4 R4, [R216+0x16000] ;  /* 0x01600000d804783b */ /* 0x000e620000004200 */
[-CC-:B------:R-:W-:Y:S01]  /*1dd10*/  FFMA.FTZ R2, R2, R189.reuse, -R194.reuse ;  /* 0x000000bd02027223 */ /* 0x180fe200000108c2 */
[-CC-:B------:R-:W-:Y:S01]  /*1dd20*/  FFMA.FTZ R178, R178, R189.reuse, -R194.reuse ;  /* 0x000000bdb2b27223 */ /* 0x180fe200000108c2 */
[-CC-:B------:R-:W-:Y:S01]  /*1dd30*/  FFMA.FTZ R179, R179, R189.reuse, -R194.reuse ;  /* 0x000000bdb3b37223 */ /* 0x180fe200000108c2 */
[----:B------:R-:W-:Y:S01]  /*1dd40*/  FSEL R188, R188, RZ, P1 ;  /* 0x000000ffbcbc7208 */ /* 0x000fe20000800000 */
[----:B------:R-:W2:Y:S01]  /*1dd50*/  MUFU.EX2 R174, R174 ;  /* 0x000000ae00ae7308 */ /* 0x000ea20000000800 */
[----:B------:R-:W-:Y:S01]  /*1dd60*/  LDSM.16.MT88.4 R32, [R216+0x10800] ;  /* 0x01080000d820783b */ /* 0x000fe20000004200 */
[-CC-:B------:R-:W-:Y:S01]  /*1dd70*/  FFMA.FTZ R182, R182, R189.reuse, -R194.reuse ;  /* 0x000000bdb6b67223 */ /* 0x180fe200000108c2 */
[-C--:B------:R-:W-:Y:S01]  /*1dd80*/  FFMA.FTZ R183, R183, R189.reuse, -R194 ;  /* 0x000000bdb7b77223 */ /* 0x080fe200000108c2 */
[-CC-:B------:R-:W-:Y:S01]  /*1dd90*/  FFMA.FTZ R176, R44, R189.reuse, -R188.reuse ;  /* 0x000000bd2cb07223 */ /* 0x180fe200000108bc */
[-CC-:B------:R-:W-:Y:S01]  /*1dda0*/  FFMA.FTZ R177, R46, R189.reuse, -R188.reuse ;  /* 0x000000bd2eb17223 */ /* 0x180fe200000108bc */
[-CC-:B------:R-:W-:Y:S01]  /*1ddb0*/  FFMA.FTZ R173, R30, R189.reuse, -R188.reuse ;  /* 0x000000bd1ead7223 */ /* 0x180fe200000108bc */
[-CC-:B------:R-:W-:Y:S01]  /*1ddc0*/  FFMA.FTZ R171, R31, R189.reuse, -R188.reuse ;  /* 0x000000bd1fab7223 */ /* 0x180fe200000108bc */
[----:B------:R-:W3:Y:S01]  /*1ddd0*/  MUFU.EX2 R172, R172 ;  /* 0x000000ac00ac7308 */ /* 0x000ee20000000800 */
[-CC-:B------:R-:W-:Y:S01]  /*1dde0*/  FFMA.FTZ R168, R12, R189.reuse, -R188.reuse ;  /* 0x000000bd0ca87223 */ /* 0x180fe200000108bc */
[-CC-:B------:R-:W-:Y:S01]  /*1ddf0*/  FFMA.FTZ R9, R9, R189.reuse, -R188.reuse ;  /* 0x000000bd09097223 */ /* 0x180fe200000108bc */
[----:B------:R-:W4:Y:S01]  /*1de00*/  LDSM.16.MT88.4 R12, [R217+0x10800] ;  /* 0x01080000d90c783b */ /* 0x000f220000004200 */
[-CC-:B------:R-:W-:Y:S01]  /*1de10*/  FFMA.FTZ R8, R8, R189.reuse, -R188.reuse ;  /* 0x000000bd08087223 */ /* 0x180fe200000108bc */
[-CC-:B------:R-:W-:Y:S01]  /*1de20*/  FFMA.FTZ R0, R0, R189.reuse, -R188.reuse ;  /* 0x000000bd00007223 */ /* 0x180fe200000108bc */
[--C-:B------:R-:W-:Y:S01]  /*1de30*/  FFMA.FTZ R184, R184, R189, -R188.reuse ;  /* 0x000000bdb8b87223 */ /* 0x100fe200000108bc */
[----:B------:R-:W-:Y:S01]  /*1de40*/  LDSM.16.MT88.4 R28, [R220+0x12800] ;  /* 0x01280000dc1c783b */ /* 0x000fe20000004200 */
[----:B------:R-:W5:Y:S01]  /*1de50*/  MUFU.EX2 R170, R170 ;  /* 0x000000aa00aa7308 */ /* 0x000f620000000800 */
[----:B--2---:R-:W-:Y:S01]  /*1de60*/  F2FP.F16.F32.PACK_AB R128, R174, R175 ;  /* 0x000000afae80723e */ /* 0x004fe200000000ff */
[-CC-:B------:R-:W-:Y:S01]  /*1de70*/  FFMA.FTZ R185, R185, R189.reuse, -R188.reuse ;  /* 0x000000bdb9b97223 */ /* 0x180fe200000108bc */
[-CC-:B------:R-:W-:Y:S01]  /*1de80*/  FFMA.FTZ R187, R187, R189.reuse, -R188.reuse ;  /* 0x000000bdbbbb7223 */ /* 0x180fe200000108bc */
[-C--:B------:R-:W-:Y:S01]  /*1de90*/  FFMA.FTZ R186, R186, R189.reuse, -R188 ;  /* 0x000000bdbaba7223 */ /* 0x080fe200000108bc */
[-C--:B------:R-:W-:Y:S01]  /*1dea0*/  FFMA.FTZ R249, R195, R189.reuse, -R194 ;  /* 0x000000bdc3f97223 */ /* 0x080fe200000108c2 */
[-CC-:B------:R-:W-:Y:S01]  /*1deb0*/  FFMA.FTZ R192, R192, R189.reuse, -R188.reuse ;  /* 0x000000bdc0c07223 */ /* 0x180fe200000108bc */
[-CC-:B------:R-:W-:Y:S01]  /*1dec0*/  FFMA.FTZ R248, R190, R189.reuse, -R188.reuse ;  /* 0x000000bdbef87223 */ /* 0x180fe200000108bc */
[----:B------:R-:W-:Y:S01]  /*1ded0*/  MUFU.EX2 R176, R176 ;  /* 0x000000b000b07308 */ /* 0x000fe20000000800 */
[----:B------:R-:W-:Y:S01]  /*1dee0*/  FFMA.FTZ R191, R191, R189, -R188 ;  /* 0x000000bdbfbf7223 */ /* 0x000fe200000108bc */
[----:B------:R-:W-:-:S04]  /*1def0*/  FADD.FTZ R174, R175, R174 ;  /* 0x000000aeafae7221 */ /* 0x000fc80000010000 */
[----:B---3--:R-:W-:Y:S02]  /*1df00*/  FADD.FTZ R174, R172, R174 ;  /* 0x000000aeacae7221 */ /* 0x008fe40000010000 */
[----:B------:R-:W2:Y:S01]  /*1df10*/  MUFU.EX2 R177, R177 ;  /* 0x000000b100b17308 */ /* 0x000ea20000000800 */
[C---:B-----5:R-:W-:Y:S01]  /*1df20*/  F2FP.F16.F32.PACK_AB R130, R170.reuse, R172 ;  /* 0x000000acaa82723e */ /* 0x060fe200000000ff */
[----:B------:R-:W-:-:S06]  /*1df30*/  FADD.FTZ R174, R170, R174 ;  /* 0x000000aeaaae7221 */ /* 0x000fcc0000010000 */
[----:B------:R-:W3:Y:S08]  /*1df40*/  MUFU.EX2 R173, R173 ;  /* 0x000000ad00ad7308 */ /* 0x000ef00000000800 */
[----:B------:R-:W5:Y:S01]  /*1df50*/  MUFU.EX2 R171, R171 ;  /* 0x000000ab00ab7308 */ /* 0x000f620000000800 */
[----:B--2---:R-:W-:Y:S01]  /*1df60*/  F2FP.F16.F32.PACK_AB R129, R177, R176 ;  /* 0x000000b0b181723e */ /* 0x004fe200000000ff */
[----:B------:R-:W-:-:S06]  /*1df70*/  FADD.FTZ R176, R176, R177 ;  /* 0x000000b1b0b07221 */ /* 0x000fcc0000010000 */
[----:B------:R-:W2:Y:S01]  /*1df80*/  MUFU.EX2 R169, R169 ;  /* 0x000000a900a97308 */ /* 0x000ea20000000800 */
[----:B---3--:R-:W-:-:S07]  /*1df90*/  FADD.FTZ R176, R173, R176 ;  /* 0x000000b0adb07221 */ /* 0x008fce0000010000 */
[----:B------:R-:W3:Y:S01]  /*1dfa0*/  MUFU.EX2 R167, R167 ;  /* 0x000000a700a77308 */ /* 0x000ee20000000800 */
[C---:B-----5:R-:W-:Y:S01]  /*1dfb0*/  F2FP.F16.F32.PACK_AB R131, R171.reuse, R173 ;  /* 0x000000adab83723e */ /* 0x060fe200000000ff */
[----:B------:R-:W-:-:S06]  /*1dfc0*/  FADD.FTZ R176, R171, R176 ;  /* 0x000000b0abb07221 */ /* 0x000fcc0000010000 */
[----:B------:R-:W-:Y:S01]  /*1dfd0*/  HMMA.16816.F32 R144, R128, R140, RZ ;  /* 0x0000008c8090723c */ /* 0x000fe200000018ff */
[----:B------:R-:W-:Y:S01]  /*1dfe0*/  MUFU.EX2 R166, R166 ;  /* 0x000000a600a67308 */ /* 0x000fe20000000800 */
[----:B--2---:R-:W-:-:S04]  /*1dff0*/  FADD.FTZ R174, R169, R174 ;  /* 0x000000aea9ae7221 */ /* 0x004fc80000010000 */
[C---:B------:R-:W-:Y:S03]  /*1e000*/  HMMA.16816.F32 R140, R128.reuse, R142, RZ ;  /* 0x0000008e808c723c */ /* 0x040fe600000018ff */
[----:B------:R-:W-:Y:S01]  /*1e010*/  MUFU.EX2 R2, R2 ;  /* 0x0000000200027308 */ /* 0x000fe20000000800 */
[----:B---3--:R-:W-:Y:S02]  /*1e020*/  FADD.FTZ R174, R167, R174 ;  /* 0x000000aea7ae7221 */ /* 0x008fe40000010000 */
[C---:B------:R-:W-:Y:S05]  /*1e030*/  HMMA.16816.F32 R160, R128.reuse, R156, RZ ;  /* 0x0000009c80a0723c */ /* 0x040fea00000018ff */
[----:B------:R-:W2:Y:S01]  /*1e040*/  MUFU.EX2 R168, R168 ;  /* 0x000000a800a87308 */ /* 0x000ea20000000800 */
[C---:B------:R-:W-:Y:S06]  /*1e050*/  HMMA.16816.F32 R152, R128.reuse, R148, RZ ;  /* 0x000000948098723c */ /* 0x040fec00000018ff */
[C---:B------:R-:W-:Y:S01]  /*1e060*/  HMMA.16816.F32 R136, R128.reuse, R132, RZ ;  /* 0x000000848088723c */ /* 0x040fe200000018ff */
[----:B------:R-:W3:Y:S05]  /*1e070*/  MUFU.EX2 R9, R9 ;  /* 0x0000000900097308 */ /* 0x000eea0000000800 */
[----:B------:R-:W-:Y:S03]  /*1e080*/  HMMA.16816.F32 R36, R128, R40, RZ ;  /* 0x000000288024723c */ /* 0x000fe600000018ff */
[----:B------:R-:W-:Y:S01]  /*1e090*/  MUFU.EX2 R8, R8 ;  /* 0x0000000800087308 */ /* 0x000fe20000000800 */
[----:B--2---:R-:W-:-:S02]  /*1e0a0*/  FADD.FTZ R176, R168, R176 ;  /* 0x000000b0a8b07221 */ /* 0x004fc40000010000 */
[C---:B------:R-:W-:Y:S05]  /*1e0b0*/  HMMA.16816.F32 R44, R128.reuse, R48, RZ ;  /* 0x00000030802c723c */ /* 0x040fea00000018ff */
[----:B------:R-:W2:Y:S01]  /*1e0c0*/  MUFU.EX2 R0, R0 ;  /* 0x0000000000007308 */ /* 0x000ea20000000800 */
[----:B------:R-:W-:Y:S01]  /*1e0d0*/  HMMA.16816.F32 R52, R128, R56, RZ ;  /* 0x000000388034723c */ /* 0x000fe200000018ff */
[----:B---3--:R-:W-:-:S05]  /*1e0e0*/  FADD.FTZ R176, R9, R176 ;  /* 0x000000b009b07221 */ /* 0x008fca0000010000 */
        /* <DEDUP_REMOVED lines=33> */
[C---:B-1----:R-:W-:Y:S06]  /*1e300*/  HMMA.16816.F32 R124, R128.reuse, R4, RZ ;  /* 0x00000004807c723c */ /* 0x042fec00000018ff */
[----:B------:R-:W-:Y:S01]  /*1e310*/  HMMA.16816.F32 R128, R128, R6, RZ ;  /* 0x000000068080723c */ /* 0x000fe200000018ff */
[----:B------:R-:W-:-:S02]  /*1e320*/  F2FP.F16.F32.PACK_AB R4, R167, R169 ;  /* 0x000000a9a704723e */ /* 0x000fc400000000ff */
[----:B------:R-:W-:-:S04]  /*1e330*/  F2FP.F16.F32.PACK_AB R5, R9, R168 ;  /* 0x000000a80905723e */ /* 0x000fc800000000ff */
[----:B------:R-:W-:Y:S01]  /*1e340*/  F2FP.F16.F32.PACK_AB R6, R2, R166 ;  /* 0x000000a60206723e */ /* 0x000fe200000000ff */
[----:B------:R-:W-:Y:S01]  /*1e350*/  FADD.FTZ R166, R166, R174 ;  /* 0x000000aea6a67221 */ /* 0x000fe20000010000 */
[----:B--2---:R-:W-:Y:S01]  /*1e360*/  F2FP.F16.F32.PACK_AB R7, R0, R8 ;  /* 0x000000080007723e */ /* 0x004fe200000000ff */
[----:B------:R-:W-:Y:S02]  /*1e370*/  FADD.FTZ R8, R8, R176 ;  /* 0x000000b008087221 */ /* 0x000fe40000010000 */
[----:B------:R-:W-:Y:S02]  /*1e380*/  FADD.FTZ R166, R2, R166 ;  /* 0x000000a602a67221 */ /* 0x000fe40000010000 */
[----:B------:R-:W-:Y:S02]  /*1e390*/  FADD.FTZ R8, R0, R8 ;  /* 0x0000000800087221 */ /* 0x000fe40000010000 */
[C---:B----4-:R-:W-:Y:S06]  /*1e3a0*/  HMMA.16816.F32 R144, R4.reuse, R12, R144 ;  /* 0x0000000c0490723c */ /* 0x050fec0000001890 */
[C---:B------:R-:W-:Y:S01]  /*1e3b0*/  HMMA.16816.F32 R140, R4.reuse, R14, R140 ;  /* 0x0000000e048c723c */ /* 0x040fe2000000188c */
[----:B------:R-:W1:Y:S05]  /*1e3c0*/  LDSM.16.MT88.4 R12, [R217+0x12800] ;  /* 0x01280000d90c783b */ /* 0x000e6a0000004200 */
[C---:B------:R-:W-:Y:S06]  /*1e3d0*/  HMMA.16816.F32 R160, R4.reuse, R20, R160 ;  /* 0x0000001404a0723c */ /* 0x040fec00000018a0 */
[C---:B------:R-:W-:Y:S01]  /*1e3e0*/  HMMA.16816.F32 R156, R4.reuse, R22, R156 ;  /* 0x00000016049c723c */ /* 0x040fe2000000189c */
[----:B------:R-:W2:Y:S05]  /*1e3f0*/  LDSM.16.MT88.4 R20, [R216+0x12800] ;  /* 0x01280000d814783b */ /* 0x000eaa0000004200 */
[C---:B------:R-:W-:Y:S06]  /*1e400*/  HMMA.16816.F32 R152, R4.reuse, R16, R152 ;  /* 0x000000100498723c */ /* 0x040fec0000001898 */
[C---:B------:R-:W-:Y:S01]  /*1e410*/  HMMA.16816.F32 R148, R4.reuse, R18, R148 ;  /* 0x000000120494723c */ /* 0x040fe20000001894 */
[----:B------:R-:W4:Y:S05]  /*1e420*/  LDSM.16.MT88.4 R16, [R220+0x14800] ;  /* 0x01480000dc10783b */ /* 0x000f2a0000004200 */
[C---:B------:R-:W-:Y:S06]  /*1e430*/  HMMA.16816.F32 R44, R4.reuse, R24, R44 ;  /* 0x00000018042c723c */ /* 0x040fec000000182c */
        /* <DEDUP_REMOVED lines=239> */
.L_x_3938:
[----:B-1----:R-:W-:Y:S02]  /*1f330*/  R2UR UR4, R8 ;  /* 0x00000000080472ca */ /* 0x002fe400000e0000 */
[----:B------:R-:W-:-:S13]  /*1f340*/  R2UR UR5, R9 ;  /* 0x00000000090572ca */ /* 0x000fda00000e0000 */
[----:B------:R-:W2:Y:S02]  /*1f350*/  LD.E R4, desc[UR4][R10.64+0x40] ;  /* 0x000040040a047980 */ /* 0x000ea4000c101900 */
[----:B--2---:R-:W-:-:S05]  /*1f360*/  IMAD.U32 R4, R4, -0x40, RZ ;  /* 0xffffffc004047824 */ /* 0x004fca00078e00ff */
[----:B------:R-:W-:Y:S02]  /*1f370*/  SHF.R.S32.HI R2, RZ, 0x1f, R4 ;  /* 0x0000001fff027819 */ /* 0x000fe40000011404 */
.L_x_3939:
[----:B------:R-:W-:Y:S05]  /*1f380*/  BSYNC B0 ;  /* 0x0000000000007941 */ /* 0x000fea0003800000 */
.L_x_3937:
        /* <DEDUP_REMOVED lines=142> */
[----:B------:R-:W-:Y:S04]  /*1fc70*/  LDSM.16.M88.4 R184, [R226] ;  /* 0x00000000e2b8783b */ /* 0x000fe80000000200 */
[----:B-1----:R-:W3:Y:S04]  /*1fc80*/  LDSM.16.M88.4 R24, [R225+0x8000] ;  /* 0x00800000e118783b */ /* 0x002ee80000000200 */
[----:B------:R-:W1:Y:S04]  /*1fc90*/  LDSM.16.M88.4 R16, [R225+0x8800] ;  /* 0x00880000e110783b */ /* 0x000e680000000200 */
[----:B--2---:R-:W2:Y:S04]  /*1fca0*/  LDSM.16.M88.4 R4, [R225+0x9000] ;  /* 0x00900000e104783b */ /* 0x004ea80000000200 */
[----:B------:R-:W4:Y:S04]  /*1fcb0*/  LDSM.16.M88.4 R192, [R225+0x9800] ;  /* 0x00980000e1c0783b */ /* 0x000f280000000200 */
[----:B------:R-:W-:Y:S04]  /*1fcc0*/  LDSM.16.M88.4 R32, [R224] ;  /* 0x00000000e020783b */ /* 0x000fe80000000200 */
[----:B------:R-:W5:Y:S04]  /*1fcd0*/  LDSM.16.M88.4 R172, [R214] ;  /* 0x00000000d6ac783b */ /* 0x000f680000000200 */
[----:B------:R-:W5:Y:S04]  /*1fce0*/  LDSM.16.M88.4 R180, [R223] ;  /* 0x00000000dfb4783b */ /* 0x000f680000000200 */
[----:B------:R-:W5:Y:S04]  /*1fcf0*/  LDSM.16.M88.4 R176, [R215] ;  /* 0x00000000d7b0783b */ /* 0x000f680000000200 */
[----:B------:R-:W5:Y:S04]  /*1fd00*/  LDSM.16.M88.4 R168, [R213] ;  /* 0x00000000d5a8783b */ /* 0x000f680000000200 */
[----:B------:R-:W-:Y:S01]  /*1fd10*/  LDSM.16.M88.4 R196, [R219+0x8000] ;  /* 0x00800000dbc4783b */ /* 0x000fe20000000200 */
[C---:B---3--:R-:W-:Y:S03]  /*1fd20*/  HMMA.16816.F32 R28, R184.reuse, R24, RZ ;  /* 0x00000018b81c723c */ /* 0x048fe600000018ff */
[----:B------:R-:W3:Y:S04]  /*1fd30*/  LD.E R0, desc[UR4][R10.64+0x18c] ;  /* 0x00018c040a007980 */ /* 0x000ee8000c101900 */
[----:B------:R-:W0:Y:S01]  /*1fd40*/  LDGDEPBAR ;  /* 0x00000000000079af */ /* 0x000e220000000000 */
[C---:B-1----:R-:W-:Y:S06]  /*1fd50*/  HMMA.16816.F32 R20, R184.reuse, R16, RZ ;  /* 0x00000010b814723c */ /* 0x042fec00000018ff */
[C---:B--2---:R-:W-:Y:S06]  /*1fd60*/  HMMA.16816.F32 R12, R184.reuse, R4, RZ ;  /* 0x00000004b80c723c */ /* 0x044fec00000018ff */
[C---:B------:R-:W-:Y:S06]  /*1fd70*/  HMMA.16816.F32 R4, R184.reuse, R6, RZ ;  /* 0x00000006b804723c */ /* 0x040fec00000018ff */
[C---:B------:R-:W-:Y:S06]  /*1fd80*/  HMMA.16816.F32 R24, R184.reuse, R26, RZ ;  /* 0x0000001ab818723c */ /* 0x040fec00000018ff */
[C---:B------:R-:W-:Y:S06]  /*1fd90*/  HMMA.16816.F32 R16, R184.reuse, R18, RZ ;  /* 0x00000012b810723c */ /* 0x040fec00000018ff */
[C---:B----4-:R-:W-:Y:S06]  /*1fda0*/  HMMA.16816.F32 R188, R184.reuse, R192, RZ ;  /* 0x000000c0b8bc723c */ /* 0x050fec00000018ff */
[----:B------:R-:W-:Y:S01]  /*1fdb0*/  HMMA.16816.F32 R184, R184, R194, RZ ;  /* 0x000000c2b8b8723c */ /* 0x000fe200000018ff */
[----:B------:R-:W-:Y:S05]  /*1fdc0*/  LDSM.16.M88.4 R192, [R219+0x8800] ;  /* 0x00880000dbc0783b */ /* 0x000fea0000000200 */
[C---:B-----5:R-:W-:Y:S06]  /*1fdd0*/  HMMA.16816.F32 R12, R32.reuse, R172, R12 ;  /* 0x000000ac200c723c */ /* 0x060fec000000180c */
[C---:B------:R-:W-:Y:S01]  /*1fde0*/  HMMA.16816.F32 R4, R32.reuse, R174, R4 ;  /* 0x000000ae2004723c */ /* 0x040fe20000001804 */
[----:B------:R-:W1:Y:S05]  /*1fdf0*/  LDSM.16.M88.4 R172, [R222] ;  /* 0x00000000deac783b */ /* 0x000e6a0000000200 */
[C---:B------:R-:W-:Y:S06]  /*1fe00*/  HMMA.16816.F32 R28, R32.reuse, R180, R28 ;  /* 0x000000b4201c723c */ /* 0x040fec000000181c */
[C---:B------:R-:W-:Y:S01]  /*1fe10*/  HMMA.16816.F32 R24, R32.reuse, R182, R24 ;  /* 0x000000b62018723c */ /* 0x040fe20000001818 */
[----:B------:R-:W2:Y:S05]  /*1fe20*/  LDSM.16.M88.4 R180, [R219+0x9000] ;  /* 0x00900000dbb4783b */ /* 0x000eaa0000000200 */
[C---:B------:R-:W-:Y:S06]  /*1fe30*/  HMMA.16816.F32 R20, R32.reuse, R176, R20 ;  /* 0x000000b02014723c */ /* 0x040fec0000001814 */
[C---:B------:R-:W-:Y:S01]  /*1fe40*/  HMMA.16816.F32 R16, R32.reuse, R178, R16 ;  /* 0x000000b22010723c */ /* 0x040fe20000001810 */
[----:B------:R-:W4:Y:S05]  /*1fe50*/  LDSM.16.M88.4 R176, [R219+0x9800] ;  /* 0x00980000dbb0783b */ /* 0x000f2a0000000200 */
[C---:B------:R-:W-:Y:S06]  /*1fe60*/  HMMA.16816.F32 R188, R32.reuse, R168, R188 ;  /* 0x000000a820bc723c */ /* 0x040fec00000018bc */
[----:B------:R-:W-:Y:S01]  /*1fe70*/  HMMA.16816.F32 R184, R32, R170, R184 ;  /* 0x000000aa20b8723c */ /* 0x000fe200000018b8 */
[----:B------:R-:W-:Y:S04]  /*1fe80*/  LDSM.16.M88.4 R168, [R221] ;  /* 0x00000000dda8783b */ /* 0x000fe80000000200 */
[----:B------:R-:W5:Y:S01]  /*1fe90*/  LDSM.16.M88.4 R32, [R212] ;  /* 0x00000000d420783b */ /* 0x000f620000000200 */
[C---:B-1----:R-:W-:Y:S06]  /*1fea0*/  HMMA.16816.F32 R28, R172.reuse, R196, R28 ;  /* 0x000000c4ac1c723c */ /* 0x042fec000000181c */
[C---:B------:R-:W-:Y:S01]  /*1feb0*/  HMMA.16816.F32 R24, R172.reuse, R198, R24 ;  /* 0x000000c6ac18723c */ /* 0x040fe20000001818 */
[----:B------:R-:W1:Y:S05]  /*1fec0*/  LDSM.16.M88.4 R196, [R212+0x800] ;  /* 0x00080000d4c4783b */ /* 0x000e6a0000000200 */
[C---:B--2---:R-:W-:Y:S06]  /*1fed0*/  HMMA.16816.F32 R12, R172.reuse, R180, R12 ;  /* 0x000000b4ac0c723c */ /* 0x044fec000000180c */
[C---:B------:R-:W-:Y:S01]  /*1fee0*/  HMMA.16816.F32 R4, R172.reuse, R182, R4 ;  /* 0x000000b6ac04723c */ /* 0x040fe20000001804 */
[----:B------:R-:W2:Y:S05]  /*1fef0*/  LDSM.16.M88.4 R180, [R212+0x1000] ;  /* 0x00100000d4b4783b */ /* 0x000eaa0000000200 */
[C---:B----4-:R-:W-:Y:S06]  /*1ff00*/  HMMA.16816.F32 R188, R172.reuse, R176, R188 ;  /* 0x000000b0acbc723c */ /* 0x050fec00000018bc */
[C---:B------:R-:W-:Y:S01]  /*1ff10*/  HMMA.16816.F32 R184, R172.reuse, R178, R184 ;  /* 0x000000b2acb8723c */ /* 0x040fe200000018b8 */
[----:B------:R-:W4:Y:S05]  /*1ff20*/  LDSM.16.M88.4 R176, [R212+0x1800] ;  /* 0x00180000d4b0783b */ /* 0x000f2a0000000200 */
[C---:B------:R-:W-:Y:S06]  /*1ff30*/  HMMA.16816.F32 R20, R172.reuse, R192, R20 ;  /* 0x000000c0ac14723c */ /* 0x040fec0000001814 */
[----:B------:R-:W-:Y:S01]  /*1ff40*/  HMMA.16816.F32 R16, R172, R194, R16 ;  /* 0x000000c2ac10723c */ /* 0x000fe20000001810 */
[----:B------:R-:W-:Y:S04]  /*1ff50*/  LDSM.16.M88.4 R172, [R226+0x2000] ;  /* 0x00200000e2ac783b */ /* 0x000fe80000000200 */
[----:B------:R-:W-:Y:S01]  /*1ff60*/  LDSM.16.M88.4 R192, [R225+0xa800] ;  /* 0x00a80000e1c0783b */ /* 0x000fe20000000200 */
[C---:B-----5:R-:W-:Y:S06]  /*1ff70*/  HMMA.16816.F32 R28, R168.reuse, R32, R28 ;  /* 0x00000020a81c723c */ /* 0x060fec000000181c */
[C---:B------:R-:W-:Y:S01]  /*1ff80*/  HMMA.16816.F32 R24, R168.reuse, R34, R24 ;  /* 0x00000022a818723c */ /* 0x040fe20000001818 */
[----:B------:R-:W5:Y:S05]  /*1ff90*/  LDSM.16.M88.4 R32, [R225+0xa000] ;  /* 0x00a00000e120783b */ /* 0x000f6a0000000200 */
[C---:B-1----:R-:W-:Y:S06]  /*1ffa0*/  HMMA.16816.F32 R20, R168.reuse, R196, R20 ;  /* 0x000000c4a814723c */ /* 0x042fec0000001814 */
[C---:B------:R-:W-:Y:S01]  /*1ffb0*/  HMMA.16816.F32 R16, R168.reuse, R198, R16 ;  /* 0x000000c6a810723c */ /* 0x040fe20000001810 */
[----:B------:R-:W1:Y:S05]  /*1ffc0*/  LDSM.16.M88.4 R196, [R225+0xb000] ;  /* 0x00b00000e1c4783b */ /* 0x000e6a0000000200 */
[C---:B--2---:R-:W-:Y:S06]  /*1ffd0*/  HMMA.16816.F32 R12, R168.reuse, R180, R12 ;  /* 0x000000b4a80c723c */ /* 0x044fec000000180c */
[C---:B------:R-:W-:Y:S01]  /*1ffe0*/  HMMA.16816.F32 R4, R168.reuse, R182, R4 ;  /* 0x000000b6a804723c */ /* 0x040fe20000001804 */
[----:B------:R-:W2:Y:S05]  /*1fff0*/  LDSM.16.M88.4 R180, [R225+0xb800] ;  /* 0x00b80000e1b4783b */ /* 0x000eaa0000000200 */
[C---:B----4-:R-:W-:Y:S06]  /*20000*/  HMMA.16816.F32 R188, R168.reuse, R176, R188 ;  /* 0x000000b0a8bc723c */ /* 0x050fec00000018bc */
[----:B------:R-:W-:Y:S01]  /*20010*/  HMMA.16816.F32 R184, R168, R178, R184 ;  /* 0x000000b2a8b8723c */ /* 0x000fe200000018b8 */
[----:B------:R-:W-:Y:S04]  /*20020*/  LDSM.16.M88.4 R176, [R224+0x2000] ;  /* 0x00200000e0b0783b */ /* 0x000fe80000000200 */
[----:B------:R-:W4:Y:S01]  /*20030*/  LDSM.16.M88.4 R168, [R211] ;  /* 0x00000000d3a8783b */ /* 0x000f220000000200 */
[C---:B-----5:R-:W-:Y:S06]  /*20040*/  HMMA.16816.F32 R28, R172.reuse, R32, R28 ;  /* 0x00000020ac1c723c */ /* 0x060fec000000181c */
[C---:B------:R-:W-:Y:S01]  /*20050*/  HMMA.16816.F32 R24, R172.reuse, R34, R24 ;  /* 0x00000022ac18723c */ /* 0x040fe20000001818 */
[----:B------:R-:W5:Y:S05]  /*20060*/  LDSM.16.M88.4 R32, [R210] ;  /* 0x00000000d220783b */ /* 0x000f6a0000000200 */
[C---:B------:R-:W-:Y:S06]  /*20070*/  HMMA.16816.F32 R20, R172.reuse, R192, R20 ;  /* 0x000000c0ac14723c */ /* 0x040fec0000001814 */
[C---:B------:R-:W-:Y:S01]  /*20080*/  HMMA.16816.F32 R16, R172.reuse, R194, R16 ;  /* 0x000000c2ac10723c */ /* 0x040fe20000001810 */
[----:B------:R-:W5:Y:S05]  /*20090*/  LDSM.16.M88.4 R192, [R209] ;  /* 0x00000000d1c0783b */ /* 0x000f6a0000000200 */
[C---:B-1----:R-:W-:Y:S06]  /*200a0*/  HMMA.16816.F32 R12, R172.reuse, R196, R12 ;  /* 0x000000c4ac0c723c */ /* 0x042fec000000180c */
[C---:B------:R-:W-:Y:S01]  /*200b0*/  HMMA.16816.F32 R4, R172.reuse, R198, R4 ;  /* 0x000000c6ac04723c */ /* 0x040fe20000001804 */
[----:B------:R-:W-:Y:S05]  /*200c0*/  LDSM.16.M88.4 R196, [R222+0x2000] ;  /* 0x00200000dec4783b */ /* 0x000fea0000000200 */
[C---:B--2---:R-:W-:Y:S06]  /*200d0*/  HMMA.16816.F32 R188, R172.reuse, R180, R188 ;  /* 0x000000b4acbc723c */ /* 0x044fec00000018bc */
[----:B------:R-:W-:Y:S01]  /*200e0*/  HMMA.16816.F32 R184, R172, R182, R184 ;  /* 0x000000b6acb8723c */ /* 0x000fe200000018b8 */
[----:B------:R-:W1:Y:S04]  /*200f0*/  LDSM.16.M88.4 R180, [R208] ;  /* 0x00000000d0b4783b */ /* 0x000e680000000200 */
[----:B------:R-:W2:Y:S01]  /*20100*/  LDSM.16.M88.4 R172, [R219+0xa000] ;  /* 0x00a00000dbac783b */ /* 0x000ea20000000200 */
        /* <DEDUP_REMOVED lines=8> */
[----:B------:R-:W3:Y:S05]  /*20190*/  LDSM.16.M88.4 R192, [R219+0xb800] ;  /* 0x00b80000dbc0783b */ /* 0x000eea0000000200 */
[C---:B-1----:R-:W-:Y:S06]  /*201a0*/  HMMA.16816.F32 R188, R176.reuse, R180, R188 ;  /* 0x000000b4b0bc723c */ /* 0x042fec00000018bc */
[----:B------:R-:W-:Y:S01]  /*201b0*/  HMMA.16816.F32 R184, R176, R182, R184 ;  /* 0x000000b6b0b8723c */ /* 0x000fe200000018b8 */
[----:B------:R-:W-:Y:S04]  /*201c0*/  LDSM.16.M88.4 R180, [R221+0x2000] ;  /* 0x00200000ddb4783b */ /* 0x000fe80000000200 */
[----:B------:R-:W-:Y:S01]  /*201d0*/  LDSM.16.M88.4 R176, [R212+0x2000] ;  /* 0x00200000d4b0783b */ /* 0x000fe20000000200 */
[C---:B--2---:R-:W-:Y:S06]  /*201e0*/  HMMA.16816.F32 R28, R196.reuse, R172, R28 ;  /* 0x000000acc41c723c */ /* 0x044fec000000181c */
[C---:B------:R-:W-:Y:S01]  /*201f0*/  HMMA.16816.F32 R24, R196.reuse, R174, R24 ;  /* 0x000000aec418723c */ /* 0x040fe20000001818 */
[----:B------:R-:W1:Y:S05]  /*20200*/  LDSM.16.M88.4 R172, [R212+0x2800] ;  /* 0x00280000d4ac783b */ /* 0x000e6a0000000200 */
[C---:B----4-:R-:W-:Y:S06]  /*20210*/  HMMA.16816.F32 R20, R196.reuse, R168, R20 ;  /* 0x000000a8c414723c */ /* 0x050fec0000001814 */
        /* <DEDUP_REMOVED lines=21> */
[----:B------:R-:W-:Y:S01]  /*20370*/  LDSM.16.M88.4 R180, [R224+0x4000] ;  /* 0x00400000e0b4783b */ /* 0x000fe20000000200 */
[C---:B-1----:R-:W-:Y:S06]  /*20380*/  HMMA.16816.F32 R20, R172.reuse, R192, R20 ;  /* 0x000000c0ac14723c */ /* 0x042fec0000001814 */
[C---:B------:R-:W-:Y:S01]  /*20390*/  HMMA.16816.F32 R16, R172.reuse, R194, R16 ;  /* 0x000000c2ac10723c */ /* 0x040fe20000001810 */
[----:B------:R-:W1:Y:S05]  /*203a0*/  LDSM.16.M88.4 R192, [R206] ;  /* 0x00000000cec0783b */ /* 0x000e6a0000000200 */
[C---:B--2---:R-:W-:Y:S06]  /*203b0*/  HMMA.16816.F32 R28, R172.reuse, R168, R28 ;  /* 0x000000a8ac1c723c */ /* 0x044fec000000181c */
[C---:B------:R-:W-:Y:S01]  /*203c0*/  HMMA.16816.F32 R24, R172.reuse, R170, R24 ;  /* 0x000000aaac18723c */ /* 0x040fe20000001818 */
[----:B------:R-:W2:Y:S05]  /*203d0*/  LDSM.16.M88.4 R168, [R207] ;  /* 0x00000000cfa8783b */ /* 0x000eaa0000000200 */
[C---:B---3--:R-:W-:Y:S06]  /*203e0*/  HMMA.16816.F32 R188, R172.reuse, R32, R188 ;  /* 0x00000020acbc723c */ /* 0x048fec00000018bc */
[C---:B------:R-:W-:Y:S01]  /*203f0*/  HMMA.16816.F32 R184, R172.reuse, R34, R184 ;  /* 0x00000022acb8723c */ /* 0x040fe200000018b8 */
[----:B------:R-:W3:Y:S05]  /*20400*/  LDSM.16.M88.4 R32, [R204] ;  /* 0x00000000cc20783b */ /* 0x000eea0000000200 */
[C---:B----4-:R-:W-:Y:S06]  /*20410*/  HMMA.16816.F32 R12, R172.reuse, R176, R12 ;  /* 0x000000b0ac0c723c */ /* 0x050fec000000180c */
[----:B------:R-:W-:Y:S01]  /*20420*/  HMMA.16816.F32 R4, R172, R178, R4 ;  /* 0x000000b2ac04723c */ /* 0x000fe20000001804 */
[----:B------:R-:W4:Y:S04]  /*20430*/  LDSM.16.M88.4 R176, [R205] ;  /* 0x00000000cdb0783b */ /* 0x000f280000000200 */
[----:B------:R-:W5:Y:S01]  /*20440*/  LDSM.16.M88.4 R172, [R219+0xc800] ;  /* 0x00c80000dbac783b */ /* 0x000f620000000200 */
[C---:B-1----:R-:W-:Y:S06]  /*20450*/  HMMA.16816.F32 R20, R180.reuse, R192, R20 ;  /* 0x000000c0b414723c */ /* 0x042fec0000001814 */
[C---:B--2---:R-:W-:Y:S06]  /*20460*/  HMMA.16816.F32 R28, R180.reuse, R168, R28 ;  /* 0x000000a8b41c723c */ /* 0x044fec000000181c */
[C---:B------:R-:W-:Y:S01]  /*20470*/  HMMA.16816.F32 R24, R180.reuse, R170, R24 ;  /* 0x000000aab418723c */ /* 0x040fe20000001818 */
[----:B------:R-:W1:Y:S05]  /*20480*/  LDSM.16.M88.4 R168, [R219+0xd000] ;  /* 0x00d00000dba8783b */ /* 0x000e6a0000000200 */
[C---:B------:R-:W-:Y:S01]  /*20490*/  HMMA.16816.F32 R16, R180.reuse, R194, R16 ;  /* 0x000000c2b410723c */ /* 0x040fe20000001810 */
[----:B------:R-:W2:Y:S05]  /*204a0*/  LDSM.16.M88.4 R192, [R219+0xc000] ;  /* 0x00c00000dbc0783b */ /* 0x000eaa0000000200 */
[C---:B---3--:R-:W-:Y:S06]  /*204b0*/  HMMA.16816.F32 R188, R180.reuse, R32, R188 ;  /* 0x00000020b4bc723c */ /* 0x048fec00000018bc */
[C---:B------:R-:W-:Y:S01]  /*204c0*/  HMMA.16816.F32 R184, R180.reuse, R34, R184 ;  /* 0x00000022b4b8723c */ /* 0x040fe200000018b8 */
[----:B------:R-:W3:Y:S05]  /*204d0*/  LDSM.16.M88.4 R32, [R219+0xd800] ;  /* 0x00d80000db20783b */ /* 0x000eea0000000200 */
[C---:B----4-:R-:W-:Y:S06]  /*204e0*/  HMMA.16816.F32 R12, R180.reuse, R176, R12 ;  /* 0x000000b0b40c723c */ /* 0x050fec000000180c */
[----:B------:R-:W-:Y:S01]  /*204f0*/  HMMA.16816.F32 R4, R180, R178, R4 ;  /* 0x000000b2b404723c */ /* 0x000fe20000001804 */
[----:B------:R-:W-:Y:S04]  /*20500*/  LDSM.16.M88.4 R176, [R221+0x4000] ;  /* 0x00400000ddb0783b */ /* 0x000fe80000000200 */
[----:B------:R-:W-:Y:S01]  /*20510*/  LDSM.16.M88.4 R180, [R212+0x5800] ;  /* 0x00580000d4b4783b */ /* 0x000fe20000000200 */
[C---:B-----5:R-:W-:Y:S06]  /*20520*/  HMMA.16816.F32 R20, R196.reuse, R172, R20 ;  /* 0x000000acc414723c */ /* 0x060fec0000001814 */
        /* <DEDUP_REMOVED lines=23> */
[----:B------:R-:W-:Y:S04]  /*206a0*/  LDSM.16.M88.4 R180, [R224+0x6000] ;  /* 0x00600000e0b4783b */ /* 0x000fe80000000200 */
        /* <DEDUP_REMOVED lines=8> */
[C---:B------:R-:W-:Y:S06]  /*20730*/  HMMA.16816.F32 R16, R172.reuse, R198, R16 ;  /* 0x000000c6ac10723c */ /* 0x040fec0000001810 */
[C---:B--2---:R-:W-:Y:S06]  /*20740*/  HMMA.16816.F32 R188, R172.reuse, R32, R188 ;  /* 0x00000020acbc723c */ /* 0x044fec00000018bc */
[----:B------:R-:W-:Y:S01]  /*20750*/  HMMA.16816.F32 R184, R172, R34, R184 ;  /* 0x00000022acb8723c */ /* 0x000fe200000018b8 */
[----:B------:R-:W-:Y:S04]  /*20760*/  LDSM.16.M88.4 R172, [R222+0x6000] ;  /* 0x00600000deac783b */ /* 0x000fe80000000200 */
[----:B------:R-:W2:Y:S01]  /*20770*/  LDSM.16.M88.4 R32, [R219+0xe000] ;  /* 0x00e00000db20783b */ /* 0x000ea20000000200 */
[C---:B----4-:R-:W-:Y:S06]  /*20780*/  HMMA.16816.F32 R28, R180.reuse, R176, R28 ;  /* 0x000000b0b41c723c */ /* 0x050fec000000181c */
[C---:B------:R-:W-:Y:S01]  /*20790*/  HMMA.16816.F32 R24, R180.reuse, R178, R24 ;  /* 0x000000b2b418723c */ /* 0x040fe20000001818 */
[----:B------:R-:W-:Y:S05]  /*207a0*/  LDSM.16.M88.4 R176, [R212+0x6000] ;  /* 0x00600000d4b0783b */ /* 0x000fea0000000200 */
[C---:B---3--:R-:W-:Y:S06]  /*207b0*/  HMMA.16816.F32 R12, R180.reuse, R192, R12 ;  /* 0x000000c0b40c723c */ /* 0x048fec000000180c */
[C---:B------:R-:W-:Y:S01]  /*207c0*/  HMMA.16816.F32 R4, R180.reuse, R194, R4 ;  /* 0x000000c2b404723c */ /* 0x040fe20000001804 */
[----:B------:R-:W3:Y:S05]  /*207d0*/  LDSM.16.M88.4 R192, [R221+0x6000] ;  /* 0x00600000ddc0783b */ /* 0x000eea0000000200 */
[C---:B-1----:R-:W-:Y:S06]  /*207e0*/  HMMA.16816.F32 R20, R180.reuse, R168, R20 ;  /* 0x000000a8b414723c */ /* 0x042fec0000001814 */
[----:B------:R-:W-:Y:S01]  /*207f0*/  HMMA.16816.F32 R16, R180, R170, R16 ;  /* 0x000000aab410723c */ /* 0x000fe20000001810 */
[----:B------:R-:W1:Y:S05]  /*20800*/  LDSM.16.M88.4 R168, [R200] ;  /* 0x00000000c8a8783b */ /* 0x000e6a0000000200 */
[C---:B--2---:R-:W-:Y:S06]  /*20810*/  HMMA.16816.F32 R28, R172.reuse, R32, R28 ;  /* 0x00000020ac1c723c */ /* 0x044fec000000181c */
[----:B------:R-:W-:Y:S01]  /*20820*/  HMMA.16816.F32 R24, R172, R34, R24 ;  /* 0x00000022ac18723c */ /* 0x000fe20000001818 */
[----:B------:R-:W2:-:S15]  /*20830*/  LDSM.16.M88.4 R32, [R219+0xe800] ;  /* 0x00e80000db20783b */ /* 0x000e9e0000000200 */
[----:B------:R-:W-:-:S02]  /*20840*/  NOP ;  /* 0x0000000000007918 */ /* 0x000fc40000000000 */
[C---:B---3--:R-:W-:Y:S06]  /*20850*/  HMMA.16816.F32 R28, R192.reuse, R176, R28 ;  /* 0x000000b0c01c723c */ /* 0x048fec000000181c */
[----:B------:R-:W-:Y:S01]  /*20860*/  HMMA.16816.F32 R24, R192, R178, R24 ;  /* 0x000000b2c018723c */ /* 0x000fe20000001818 */
[----:B------:R-:W3:Y:S05]  /*20870*/  LDSM.16.M88.4 R176, [R219+0xf000] ;  /* 0x00f00000dbb0783b */ /* 0x000eea0000000200 */
[C---:B-1----:R-:W-:Y:S06]  /*20880*/  HMMA.16816.F32 R188, R180.reuse, R168, R188 ;  /* 0x000000a8b4bc723c */ /* 0x042fec00000018bc */
[----:B------:R-:W-:Y:S01]  /*20890*/  HMMA.16816.F32 R184, R180, R170, R184 ;  /* 0x000000aab4b8723c */ /* 0x000fe200000018b8 */
[----:B------:R-:W1:Y:S05]  /*208a0*/  LDSM.16.M88.4 R168, [R212+0x6800] ;  /* 0x00680000d4a8783b */ /* 0x000e6a0000000200 */
[C---:B--2---:R-:W-:Y:S06]  /*208b0*/  HMMA.16816.F32 R16, R172.reuse, R34, R16 ;  /* 0x00000022ac10723c */ /* 0x044fec0000001810 */
[C---:B------:R-:W-:Y:S01]  /*208c0*/  HMMA.16816.F32 R20, R172.reuse, R32, R20 ;  /* 0x00000020ac14723c */ /* 0x040fe20000001814 */
[-C--:B------:R-:W-:Y:S01]  /*208d0*/  FMUL.FTZ R28, R28, R0.reuse ;  /* 0x000000001c1c7220 */ /* 0x080fe20000410000 */
[-C--:B------:R-:W-:Y:S01]  /*208e0*/  FMUL.FTZ R30, R30, R0.reuse ;  /* 0x000000001e1e7220 */ /* 0x080fe20000410000 */
[-C--:B------:R-:W-:Y:S01]  /*208f0*/  FMUL.FTZ R31, R31, R0.reuse ;  /* 0x000000001f1f7220 */ /* 0x080fe20000410000 */
[----:B------:R-:W-:Y:S01]  /*20900*/  FMUL.FTZ R2, R29, R0 ;  /* 0x000000001d027220 */ /* 0x000fe20000410000 */
[----:B------:R-:W2:Y:S01]  /*20910*/  MUFU.TANH R180, R28 ;  /* 0x0000001c00b47308 */ /* 0x000ea20000002400 */
[----:B------:R-:W4:Y:S07]  /*20920*/  LDSM.16.M88.4 R32, [R219+0xf800] ;  /* 0x00f80000db20783b */ /* 0x000f2e0000000200 */
[----:B------:R-:W5:Y:S01]  /*20930*/  MUFU.TANH R165, R30 ;  /* 0x0000001e00a57308 */ /* 0x000f620000002400 */
[----:B---3--:R-:W-:Y:S07]  /*20940*/  HMMA.16816.F32 R12, R172, R176, R12 ;  /* 0x000000b0ac0c723c */ /* 0x008fee000000180c */
[----:B------:R3:W-:Y:S01]  /*20950*/  MUFU.TANH R176, R31 ;  /* 0x0000001f00b07308 */ /* 0x0007e20000002400 */
[C---:B-1----:R-:W-:Y:S01]  /*20960*/  HMMA.16816.F32 R16, R192.reuse, R170, R16 ;  /* 0x000000aac010723c */ /* 0x042fe20000001810 */
[----:B------:R-:W1:Y:S01]  /*20970*/  S2R R171, SR_TID.X ;  /* 0x0000000000ab7919 */ /* 0x000e620000002100 */
[----:B---3--:R-:W3:Y:S04]  /*20980*/  LDSM.16.M88.4 R28, [R212+0x7000] ;  /* 0x00700000d41c783b */ /* 0x008ee80000000200 */
[----:B------:R-:W-:Y:S06]  /*20990*/  HMMA.16816.F32 R20, R192, R168, R20 ;  /* 0x000000a8c014723c */ /* 0x000fec0000001814 */
[----:B------:R-:W-:-:S12]  /*209a0*/  HMMA.16816.F32 R4, R172, R178, R4 ;  /* 0x000000b2ac04723c */ /* 0x000fd80000001804 */
[-C--:B------:R-:W-:Y:S01]  /*209b0*/  FMUL.FTZ R16, R16, R0.reuse ;  /* 0x0000000010107220 */ /* 0x080fe20000410000 */
[-C--:B------:R-:W-:Y:S01]  /*209c0*/  FMUL.FTZ R17, R17, R0.reuse ;  /* 0x0000000011117220 */ /* 0x080fe20000410000 */
[----:B------:R-:W-:-:S04]  /*209d0*/  FMUL.FTZ R18, R18, R0 ;  /* 0x0000000012127220 */ /* 0x000fc80000410000 */
[-C--:B------:R-:W-:Y:S01]  /*209e0*/  FMUL.FTZ R20, R20, R0.reuse ;  /* 0x0000000014147220 */ /* 0x080fe20000410000 */
[----:B------:R-:W-:-:S03]  /*209f0*/  FMUL.FTZ R22, R22, R0 ;  /* 0x0000000016167220 */ /* 0x000fc60000410000 */
[----:B------:R1:W-:Y:S01]  /*20a00*/  MUFU.TANH R168, R20 ;  /* 0x0000001400a87308 */ /* 0x0003e20000002400 */
[----:B----4-:R-:W-:Y:S07]  /*20a10*/  HMMA.16816.F32 R188, R172, R32, R188 ;  /* 0x00000020acbc723c */ /* 0x010fee00000018bc */
[----:B------:R4:W-:Y:S01]  /*20a20*/  MUFU.TANH R169, R22 ;  /* 0x0000001600a97308 */ /* 0x0009e20000002400 */
[----:B------:R-:W-:Y:S01]  /*20a30*/  FMUL.FTZ R32, R19, R0 ;  /* 0x0000000013207220 */ /* 0x000fe20000410000 */
[----:B---3--:R-:W-:Y:S01]  /*20a40*/  HMMA.16816.F32 R12, R192, R28, R12 ;  /* 0x0000001cc00c723c */ /* 0x008fe2000000180c */
[----:B-1----:R-:W-:-:S05]  /*20a50*/  IMAD.SHL.U32 R20, R171, 0x2, RZ ;  /* 0x00000002ab147824 */ /* 0x002fca00078e00ff */
[----:B------:R-:W-:Y:S01]  /*20a60*/  MUFU.TANH R29, R16 ;  /* 0x00000010001d7308 */ /* 0x000fe20000002400 */
[----:B------:R-:W-:Y:S01]  /*20a70*/  LOP3.LUT R20, R20, 0x6, RZ, 0xc0, !PT ;  /* 0x0000000614147812 */ /* 0x000fe200078ec0ff */
[----:B----4-:R-:W-:-:S06]  /*20a80*/  FMUL.FTZ R22, R23, R0 ;  /* 0x0000000017167220 */ /* 0x010fcc0000410000 */
[----:B------:R-:W-:Y:S01]  /*20a90*/  MUFU.TANH R28, R17 ;  /* 0x00000011001c7308 */ /* 0x000fe20000002400 */
[----:B------:R-:W-:-:S07]  /*20aa0*/  IMAD R20, R242, 0x40, R20 ;  /* 0x00000040f2147824 */ /* 0x000fce00078e0214 */
[----:B------:R1:W-:Y:S01]  /*20ab0*/  MUFU.TANH R23, R18 ;  /* 0x0000001200177308 */ /* 0x0003e20000002400 */
[----:B------:R-:W-:Y:S01]  /*20ac0*/  ISETP.GE.AND P1, PT, R20, R246, PT ;  /* 0x000000f61400720c */ /* 0x000fe20003f26270 */
[-C--:B------:R-:W-:Y:S01]  /*20ad0*/  FMUL.FTZ R26, R26, R0.reuse ;  /* 0x000000001a1a7220 */ /* 0x080fe20000410000 */
[-C--:B------:R-:W-:Y:S01]  /*20ae0*/  FMUL.FTZ R24, R24, R0.reuse ;  /* 0x0000000018187220 */ /* 0x080fe20000410000 */
[-C--:B------:R-:W-:Y:S01]  /*20af0*/  FMUL.FTZ R21, R21, R0.reuse ;  /* 0x0000000015157220 */ /* 0x080fe20000410000 */
[----:B-1----:R-:W1:Y:S01]  /*20b00*/  LDSM.16.M88.4 R16, [R212+0x7800] ;  /* 0x00780000d410783b */ /* 0x002e620000000200 */
[C---:B------:R-:W-:Y:S01]  /*20b10*/  VIADD R33, R20.reuse, 0x1 ;  /* 0x0000000114217836 */ /* 0x040fe20000000000 */
[----:B------:R-:W-:Y:S01]  /*20b20*/  ISETP.GE.OR P1, PT, R20, R245, !P1 ;  /* 0x000000f51400720c */ /* 0x000fe20004f26670 */
[----:B------:R-:W-:Y:S01]  /*20b30*/  MUFU.TANH R170, R26 ;  /* 0x0000001a00aa7308 */ /* 0x000fe20000002400 */
[----:B------:R-:W-:Y:S01]  /*20b40*/  HMMA.16816.F32 R4, R192, R30, R4 ;  /* 0x0000001ec004723c */ /* 0x000fe20000001804 */
[----:B------:R-:W-:Y:S01]  /*20b50*/  FMUL.FTZ R25, R25, R0 ;  /* 0x0000000019197220 */ /* 0x000fe20000410000 */
[----:B------:R-:W-:Y:S01]  /*20b60*/  ISETP.GE.AND P6, PT, R33, R246, PT ;  /* 0x000000f62100720c */ /* 0x000fe20003fc6270 */
[----:B------:R-:W-:Y:S01]  /*20b70*/  FMUL.FTZ R27, R27, R0 ;  /* 0x000000001b1b7220 */ /* 0x000fe20000410000 */
[----:B------:R-:W-:Y:S01]  /*20b80*/  ISETP.GE.AND P2, PT, R33, R244, PT ;  /* 0x000000f42100720c */ /* 0x000fe20003f46270 */
[----:B------:R-:W-:-:S02]  /*20b90*/  FMUL.FTZ R12, R12, R0 ;  /* 0x000000000c0c7220 */ /* 0x000fc40000410000 */
[----:B------:R-:W3:Y:S01]  /*20ba0*/  MUFU.TANH R2, R2 ;  /* 0x0000000200027308 */ /* 0x000ee20000002400 */
[----:B------:R-:W-:Y:S01]  /*20bb0*/  ISETP.GE.OR P6, PT, R33, R245, !P6 ;  /* 0x000000f52100720c */ /* 0x000fe200077c6670 */
[-C--:B------:R-:W-:Y:S01]  /*20bc0*/  FMUL.FTZ R13, R13, R0.reuse ;  /* 0x000000000d0d7220 */ /* 0x080fe20000410000 */
[----:B------:R-:W-:Y:S01]  /*20bd0*/  ISETP.GE.OR P2, PT, R33, R247, !P2 ;  /* 0x000000f72100720c */ /* 0x000fe20005746670 */
[-C--:B------:R-:W-:Y:S01]  /*20be0*/  FMUL.FTZ R196, R15, R0.reuse ;  /* 0x000000000fc47220 */ /* 0x080fe20000410000 */
[----:B------:R-:W-:Y:S01]  /*20bf0*/  FMUL.FTZ R14, R14, R0 ;  /* 0x000000000e0e7220 */ /* 0x000fe20000410000 */
[----:B------:R-:W-:Y:S01]  /*20c00*/  HMMA.16816.F32 R184, R172, R34, R184 ;  /* 0x00000022acb8723c */ /* 0x000fe200000018b8 */
[----:B------:R-:W-:-:S04]  /*20c10*/  DEPBAR.LE SB0, 0x0 ;  /* 0x000080000000791a */ /* 0x000fc80000000000 */
[----:B------:R2:W-:Y:S01]  /*20c20*/  MUFU.TANH R26, R21 ;  /* 0x00000015001a7308 */ /* 0x0005e20000002400 */
[----:B------:R-:W-:-:S07]  /*20c30*/  VIADD R33, R20, 0x8 ;  /* 0x0000000814217836 */ /* 0x000fce0000000000 */
[----:B------:R-:W4:Y:S01]  /*20c40*/  MUFU.TANH R24, R24 ;  /* 0x0000001800187308 */ /* 0x000f220000002400 */
[----:B--2---:R-:W-:Y:S02]  /*20c50*/  FSEL R21, R180, -INF , !P1 ;  /* 0xff800000b4157808 */ /* 0x004fe40004800000 */
[----:B------:R-:W-:-:S05]  /*20c60*/  ISETP.GE.AND P1, PT, R20, R244, PT ;  /* 0x000000f41400720c */ /* 0x000fca0003f26270 */
[----:B------:R5:W-:Y:S01]  /*20c70*/  MUFU.TANH R250, R12 ;  /* 0x0000000c00fa7308 */ /* 0x000be20000002400 */
[C---:B------:R-:W-:Y:S01]  /*20c80*/  ISETP.GE.OR P1, PT, R20.reuse, R247, !P1 ;  /* 0x000000f71400720c */ /* 0x040fe20004f26670 */
[----:B------:R-:W-:-:S06]  /*20c90*/  VIADD R30, R20, 0x9 ;  /* 0x00000009141e7836 */ /* 0x000fcc0000000000 */
[----:B------:R-:W2:Y:S08]  /*20ca0*/  MUFU.TANH R25, R25 ;  /* 0x0000001900197308 */ /* 0x000eb00000002400 */
[----:B------:R-:W2:Y:S01]  /*20cb0*/  MUFU.TANH R27, R27 ;  /* 0x0000001b001b7308 */ /* 0x000ea20000002400 */
[----:B-----5:R-:W-:Y:S02]  /*20cc0*/  FSEL R12, R165, -INF , !P1 ;  /* 0xff800000a50c7808 */ /* 0x020fe40004800000 */
[----:B------:R-:W-:-:S04]  /*20cd0*/  ISETP.GE.AND P1, PT, R33, R246, PT ;  /* 0x000000f62100720c */ /* 0x000fc80003f26270 */
[C---:B------:R-:W-:Y:S01]  /*20ce0*/  ISETP.GE.OR P1, PT, R33.reuse, R245, !P1 ;  /* 0x000000f52100720c */ /* 0x040fe20004f26670 */
[----:B------:R5:W-:Y:S01]  /*20cf0*/  MUFU.TANH R251, R13 ;  /* 0x0000000d00fb7308 */ /* 0x000be20000002400 */
[----:B---3--:R-:W-:Y:S02]  /*20d00*/  FSEL R2, R2, -INF , !P6 ;  /* 0xff80000002027808 */ /* 0x008fe40007000000 */
[----:B----4-:R-:W-:Y:S02]  /*20d10*/  FSEL R15, R24, -INF , !P1 ;  /* 0xff800000180f7808 */ /* 0x010fe40004800000 */
[-C--:B------:R-:W-:Y:S02]  /*20d20*/  ISETP.GE.AND P1, PT, R30, R244.reuse, PT ;  /* 0x000000f41e00720c */ /* 0x080fe40003f26270 */
[----:B------:R-:W-:Y:S01]  /*20d30*/  ISETP.GE.AND P6, PT, R33, R244, PT ;  /* 0x000000f42100720c */ /* 0x000fe20003fc6270 */
[----:B------:R-:W-:Y:S01]  /*20d40*/  FMUL.FTZ R4, R4, R0 ;  /* 0x0000000004047220 */ /* 0x000fe20000410000 */
[----:B-1----:R-:W-:Y:S01]  /*20d50*/  HMMA.16816.F32 R188, R192, R16, R188 ;  /* 0x00000010c0bc723c */ /* 0x002fe200000018bc */
[----:B------:R-:W-:Y:S01]  /*20d60*/  VIADD R31, R20, 0x10 ;  /* 0x00000010141f7836 */ /* 0x000fe20000000000 */
[----:B------:R-:W-:-:S02]  /*20d70*/  ISETP.GE.OR P1, PT, R30, R247, !P1 ;  /* 0x000000f71e00720c */ /* 0x000fc40004f26670 */
[----:B-----5:R-:W-:Y:S02]  /*20d80*/  FSEL R13, R176, -INF , !P2 ;  /* 0xff800000b00d7808 */ /* 0x020fe40005000000 */
[-C--:B------:R-:W-:Y:S01]  /*20d90*/  ISETP.GE.AND P2, PT, R30, R246.reuse, PT ;  /* 0x000000f61e00720c */ /* 0x080fe20003f46270 */
[----:B------:R-:W-:Y:S01]  /*20da0*/  VIADD R17, R20, 0x11 ;  /* 0x0000001114117836 */ /* 0x000fe20000000000 */
[----:B------:R-:W-:Y:S02]  /*20db0*/  ISETP.GE.OR P6, PT, R33, R247, !P6 ;  /* 0x000000f72100720c */ /* 0x000fe400077c6670 */
[----:B------:R-:W-:Y:S01]  /*20dc0*/  ISETP.GE.OR P2, PT, R30, R245, !P2 ;  /* 0x000000f51e00720c */ /* 0x000fe20005746670 */
[----:B------:R2:W-:Y:S01]  /*20dd0*/  MUFU.TANH R197, R14 ;  /* 0x0000000e00c57308 */ /* 0x0005e20000002400 */
[----:B------:R-:W-:Y:S02]  /*20de0*/  FSEL R170, R170, -INF , !P6 ;  /* 0xff800000aaaa7808 */ /* 0x000fe40007000000 */
[----:B------:R-:W-:-:S05]  /*20df0*/  ISETP.GE.AND P6, PT, R31, R246, PT ;  /* 0x000000f61f00720c */ /* 0x000fca0003fc6270 */
[----:B------:R1:W-:Y:S01]  /*20e00*/  MUFU.TANH R199, R4 ;  /* 0x0000000400c77308 */ /* 0x0003e20000002400 */
[----:B------:R-:W-:Y:S01]  /*20e10*/  VIADD R16, R20, 0x18 ;  /* 0x0000001814107836 */ /* 0x000fe20000000000 */
[----:B------:R-:W-:Y:S02]  /*20e20*/  ISETP.GE.OR P6, PT, R31, R245, !P6 ;  /* 0x000000f51f00720c */ /* 0x000fe400077c6670 */
[----:B--2---:R-:W-:-:S04]  /*20e30*/  FSEL R14, R25, -INF , !P2 ;  /* 0xff800000190e7808 */ /* 0x004fc80005000000 */
[----:B------:R-:W2:Y:S01]  /*20e40*/  MUFU.TANH R22, R22 ;  /* 0x0000001600167308 */ /* 0x000ea20000002400 */
[----:B------:R-:W-:Y:S02]  /*20e50*/  ISETP.GE.AND P2, PT, R31, R244, PT ;  /* 0x000000f41f00720c */ /* 0x000fe40003f46270 */
[----:B-1----:R-:W-:Y:S02]  /*20e60*/  FSEL R4, R27, -INF , !P1 ;  /* 0xff8000001b047808 */ /* 0x002fe40004800000 */
[----:B------:R-:W-:Y:S02]  /*20e70*/  ISETP.GE.AND P1, PT, R17, R246, PT ;  /* 0x000000f61100720c */ /* 0x000fe40003f26270 */
[----:B------:R-:W-:Y:S02]  /*20e80*/  ISETP.GE.OR P2, PT, R31, R247, !P2 ;  /* 0x000000f71f00720c */ /* 0x000fe40005746670 */
[----:B------:R-:W-:Y:S02]  /*20e90*/  ISETP.GE.OR P1, PT, R17, R245, !P1 ;  /* 0x000000f51100720c */ /* 0x000fe40004f26670 */
[----:B------:R-:W-:-:S02]  /*20ea0*/  FSEL R27, R169, -INF , !P2 ;  /* 0xff800000a91b7808 */ /* 0x000fc40005000000 */
[----:B------:R-:W-:Y:S02]  /*20eb0*/  FSEL R30, R26, -INF , !P1 ;  /* 0xff8000001a1e7808 */ /* 0x000fe40004800000 */
[----:B------:R-:W-:Y:S02]  /*20ec0*/  FSEL R31, R168, -INF , !P6 ;  /* 0xff800000a81f7808 */ /* 0x000fe40007000000 */
[C---:B------:R-:W-:Y:S02]  /*20ed0*/  ISETP.GE.AND P2, PT, R16.reuse, R246, PT ;  /* 0x000000f61000720c */ /* 0x040fe40003f46270 */
[CC--:B------:R-:W-:Y:S02]  /*20ee0*/  ISETP.GE.AND P1, PT, R16.reuse, R244.reuse, PT ;  /* 0x000000f41000720c */ /* 0x0c0fe40003f26270 */
[----:B------:R-:W-:Y:S02]  /*20ef0*/  ISETP.GE.AND P6, PT, R17, R244, PT ;  /* 0x000000f41100720c */ /* 0x000fe40003fc6270 */
[----:B------:R-:W-:-:S02]  /*20f00*/  ISETP.GE.OR P2, PT, R16, R245, !P2 ;  /* 0x000000f51000720c */ /* 0x000fc40005746670 */
[-C--:B------:R-:W-:Y:S01]  /*20f10*/  ISETP.GE.OR P1, PT, R16, R247.reuse, !P1 ;  /* 0x000000f71000720c */ /* 0x080fe20004f26670 */
[----:B------:R-:W-:Y:S01]  /*20f20*/  VIADD R16, R20, 0x19 ;  /* 0x0000001914107836 */ /* 0x000fe20000000000 */
[----:B------:R-:W-:Y:S01]  /*20f30*/  ISETP.GE.OR P6, PT, R17, R247, !P6 ;  /* 0x000000f71100720c */ /* 0x000fe200077c6670 */
[----:B------:R-:W-:Y:S01]  /*20f40*/  FMUL.FTZ R5, R5, R0 ;  /* 0x0000000005057220 */ /* 0x000fe20000410000 */
[----:B------:R-:W1:Y:S02]  /*20f50*/  MUFU.TANH R32, R32 ;  /* 0x0000002000207308 */ /* 0x000e640000002400 */
[----:B--2---:R-:W-:Y:S02]  /*20f60*/  FSEL R26, R22, -INF , !P6 ;  /* 0xff800000161a7808 */ /* 0x004fe40007000000 */
[----:B------:R-:W-:-:S04]  /*20f70*/  ISETP.GE.AND P6, PT, R16, R246, PT ;  /* 0x000000f61000720c */ /* 0x000fc80003fc6270 */
[----:B------:R2:W-:Y:S01]  /*20f80*/  MUFU.TANH R198, R5 ;  /* 0x0000000500c67308 */ /* 0x0005e20000002400 */
[C---:B------:R-:W-:Y:S02]  /*20f90*/  ISETP.GE.OR P6, PT, R16.reuse, R245, !P6 ;  /* 0x000000f51000720c */ /* 0x040fe400077c6670 */
[----:B------:R-:W-:Y:S02]  /*20fa0*/  FSEL R29, R29, -INF , !P2 ;  /* 0xff8000001d1d7808 */ /* 0x000fe40005000000 */
[----:B------:R-:W-:Y:S02]  /*20fb0*/  ISETP.GE.AND P2, PT, R16, R244, PT ;  /* 0x000000f41000720c */ /* 0x000fe40003f46270 */
[----:B------:R-:W-:Y:S02]  /*20fc0*/  FSEL R25, R23, -INF , !P1 ;  /* 0xff80000017197808 */ /* 0x000fe40004800000 */
[----:B------:R-:W-:Y:S01]  /*20fd0*/  FSEL R28, R28, -INF , !P6 ;  /* 0xff8000001c1c7808 */ /* 0x000fe20007000000 */
[-C--:B--2---:R-:W-:Y:S01]  /*20fe0*/  FMUL.FTZ R5, R6, R0.reuse ;  /* 0x0000000006057220 */ /* 0x084fe20000410000 */
[----:B------:R-:W-:Y:S01]  /*20ff0*/  FMUL.FTZ R6, R7, R0 ;  /* 0x0000000007067220 */ /* 0x000fe20000410000 */
[----:B------:R-:W-:Y:S01]  /*21000*/  VIADD R7, R20, 0x20 ;  /* 0x0000002014077836 */ /* 0x000fe20000000000 */
[----:B------:R-:W-:Y:S01]  /*21010*/  ISETP.GE.OR P2, PT, R16, R247, !P2 ;  /* 0x000000f71000720c */ /* 0x000fe20005746670 */
[----:B------:R-:W2:Y:S01]  /*21020*/  MUFU.TANH R196, R196 ;  /* 0x000000c400c47308 */ /* 0x000ea20000002400 */
[----:B------:R-:W-:Y:S02]  /*21030*/  HMMA.16816.F32 R16, R192, R18, R184 ;  /* 0x00000012c010723c */ /* 0x000fe400000018b8 */
[----:B------:R-:W-:-:S02]  /*21040*/  ISETP.GE.AND P1, PT, R7, R246, PT ;  /* 0x000000f60700720c */ /* 0x000fc40003f26270 */
[C---:B------:R-:W-:Y:S02]  /*21050*/  ISETP.GE.AND P6, PT, R7.reuse, R244, PT ;  /* 0x000000f40700720c */ /* 0x040fe40003fc6270 */
[C---:B------:R-:W-:Y:S02]  /*21060*/  ISETP.GE.OR P1, PT, R7.reuse, R245, !P1 ;  /* 0x000000f50700720c */ /* 0x040fe40004f26670 */
[----:B------:R-:W-:Y:S01]  /*21070*/  ISETP.GE.OR P6, PT, R7, R247, !P6 ;  /* 0x000000f70700720c */ /* 0x000fe200077c6670 */
[C---:B------:R-:W-:Y:S02]  /*21080*/  VIADD R7, R20.reuse, 0x21 ;  /* 0x0000002114077836 */ /* 0x040fe40000000000 */
[----:B------:R-:W-:Y:S01]  /*21090*/  VIADD R22, R20, 0x28 ;  /* 0x0000002814167836 */ /* 0x000fe20000000000 */
[----:B-1----:R-:W-:Y:S02]  /*210a0*/  FSEL R24, R32, -INF , !P2 ;  /* 0xff80000020187808 */ /* 0x002fe40005000000 */
[----:B------:R-:W-:-:S02]  /*210b0*/  FSEL R250, R250, -INF , !P1 ;  /* 0xff800000fafa7808 */ /* 0x000fc40004800000 */
[C---:B------:R-:W-:Y:S02]  /*210c0*/  ISETP.GE.AND P2, PT, R7.reuse, R246, PT ;  /* 0x000000f60700720c */ /* 0x040fe40003f46270 */
[----:B------:R-:W-:Y:S02]  /*210d0*/  ISETP.GE.AND P1, PT, R7, R244, PT ;  /* 0x000000f40700720c */ /* 0x000fe40003f26270 */
[----:B------:R-:W-:Y:S01]  /*210e0*/  FSEL R197, R197, -INF , !P6 ;  /* 0xff800000c5c57808 */ /* 0x000fe20007000000 */
[----:B------:R-:W1:Y:S01]  /*210f0*/  MUFU.TANH R6, R6 ;  /* 0x0000000600067308 */ /* 0x000e620000002400 */
[----:B------:R-:W-:Y:S01]  /*21100*/  ISETP.GE.AND P6, PT, R22, R246, PT ;  /* 0x000000f61600720c */ /* 0x000fe20003fc6270 */
[----:B------:R-:W-:Y:S01]  /*21110*/  FMUL.FTZ R185, R189, R0 ;  /* 0x00000000bdb97220 */ /* 0x000fe20000410000 */
[C---:B------:R-:W-:Y:S02]  /*21120*/  ISETP.GE.OR P2, PT, R7.reuse, R245, !P2 ;  /* 0x000000f50700720c */ /* 0x040fe40005746670 */
[----:B------:R-:W-:Y:S01]  /*21130*/  ISETP.GE.OR P1, PT, R7, R247, !P1 ;  /* 0x000000f70700720c */ /* 0x000fe20004f26670 */
[----:B------:R-:W-:Y:S01]  /*21140*/  VIADD R7, R20, 0x29 ;  /* 0x0000002914077836 */ /* 0x000fe20000000000 */
[----:B------:R-:W-:Y:S01]  /*21150*/  ISETP.GE.OR P6, PT, R22, R245, !P6 ;  /* 0x000000f51600720c */ /* 0x000fe200077c6670 */
[----:B------:R-:W3:Y:S01]  /*21160*/  MUFU.TANH R5, R5 ;  /* 0x0000000500057308 */ /* 0x000ee20000002400 */
[----:B--2---:R-:W-:-:S02]  /*21170*/  FSEL R196, R196, -INF , !P1 ;  /* 0xff800000c4c47808 */ /* 0x004fc40004800000 */
[----:B------:R-:W-:Y:S02]  /*21180*/  FSEL R199, R199, -INF , !P6 ;  /* 0xff800000c7c77808 */ /* 0x000fe40007000000 */
[C---:B------:R-:W-:Y:S02]  /*21190*/  ISETP.GE.AND P1, PT, R7.reuse, R246, PT ;  /* 0x000000f60700720c */ /* 0x040fe40003f26270 */
[----:B------:R-:W-:Y:S01]  /*211a0*/  ISETP.GE.AND P6, PT, R7, R244, PT ;  /* 0x000000f40700720c */ /* 0x000fe20003fc6270 */
[----:B------:R-:W2:Y:S01]  /*211b0*/  MUFU.TANH R185, R185 ;  /* 0x000000b900b97308 */ /* 0x000ea20000002400 */
[-C--:B------:R-:W-:Y:S01]  /*211c0*/  FMUL.FTZ R178, R190, R0.reuse ;  /* 0x00000000beb27220 */ /* 0x080fe20000410000 */
[----:B------:R-:W-:Y:S01]  /*211d0*/  FMUL.FTZ R188, R188, R0 ;  /* 0x00000000bcbc7220 */ /* 0x000fe20000410000 */
[----:B------:R-:W-:Y:S02]  /*211e0*/  FSEL R251, R251, -INF , !P2 ;  /* 0xff800000fbfb7808 */ /* 0x000fe40005000000 */
[----:B------:R-:W-:-:S02]  /*211f0*/  ISETP.GE.OR P1, PT, R7, R245, !P1 ;  /* 0x000000f50700720c */ /* 0x000fc40004f26670 */
[-C--:B------:R-:W-:Y:S01]  /*21200*/  ISETP.GE.OR P6, PT, R7, R247.reuse, !P6 ;  /* 0x000000f70700720c */ /* 0x080fe200077c6670 */
[----:B------:R-:W-:Y:S01]  /*21210*/  VIADD R7, R20, 0x31 ;  /* 0x0000003114077836 */ /* 0x000fe20000000000 */
[----:B------:R-:W-:Y:S01]  /*21220*/  ISETP.GE.AND P2, PT, R22, R244, PT ;  /* 0x000000f41600720c */ /* 0x000fe20003f46270 */
[-C--:B------:R-:W-:Y:S01]  /*21230*/  FMUL.FTZ R18, R18, R0.reuse ;  /* 0x0000000012127220 */ /* 0x080fe20000410000 */
[----:B------:R-:W4:Y:S01]  /*21240*/  MUFU.TANH R186, R188 ;  /* 0x000000bc00ba7308 */ /* 0x000f220000002400 */
[----:B-1----:R-:W-:Y:S02]  /*21250*/  FSEL R194, R6, -INF , !P6 ;  /* 0xff80000006c27808 */ /* 0x002fe40007000000 */
[----:B------:R-:W-:Y:S01]  /*21260*/  ISETP.GE.OR P2, PT, R22, R247, !P2 ;  /* 0x000000f71600720c */ /* 0x000fe20005746670 */
[----:B------:R-:W-:Y:S01]  /*21270*/  FMUL.FTZ R177, R191, R0 ;  /* 0x00000000bfb17220 */ /* 0x000fe20000410000 */
[----:B------:R-:W-:-:S03]  /*21280*/  ISETP.GE.AND P6, PT, R7, R246, PT ;  /* 0x000000f60700720c */ /* 0x000fc60003fc6270 */
[----:B------:R-:W1:Y:S01]  /*21290*/  MUFU.TANH R178, R178 ;  /* 0x000000b200b27308 */ /* 0x000e620000002400 */
[----:B------:R-:W-:Y:S01]  /*212a0*/  VIADD R22, R20, 0x30 ;  /* 0x0000003014167836 */ /* 0x000fe20000000000 */
[----:B---3--:R-:W-:Y:S01]  /*212b0*/  FSEL R195, R5, -INF , !P2 ;  /* 0xff80000005c37808 */ /* 0x008fe20005000000 */
[----:B------:R-:W-:Y:S01]  /*212c0*/  FMUL.FTZ R16, R16, R0 ;  /* 0x0000000010107220 */ /* 0x000fe20000410000 */
[----:B------:R-:W-:-:S04]  /*212d0*/  VIADD R5, R20, 0x38 ;  /* 0x0000003814057836 */ /* 0x000fc80000000000 */
[----:B------:R-:W3:Y:S01]  /*212e0*/  MUFU.TANH R173, R18 ;  /* 0x0000001200ad7308 */ /* 0x000ee20000002400 */
[----:B------:R-:W-:Y:S02]  /*212f0*/  ISETP.GE.OR P6, PT, R7, R245, !P6 ;  /* 0x000000f50700720c */ /* 0x000fe400077c6670 */
[----:B------:R-:W-:Y:S02]  /*21300*/  FSEL R198, R198, -INF , !P1 ;  /* 0xff800000c6c67808 */ /* 0x000fe40004800000 */
[C---:B------:R-:W-:Y:S02]  /*21310*/  ISETP.GE.AND P2, PT, R22.reuse, R246, PT ;  /* 0x000000f61600720c */ /* 0x040fe40003f46270 */
[-C--:B------:R-:W-:Y:S01]  /*21320*/  ISETP.GE.AND P1, PT, R22, R244.reuse, PT ;  /* 0x000000f41600720c */ /* 0x080fe20003f26270 */
[----:B------:R-:W5:Y:S01]  /*21330*/  MUFU.TANH R177, R177 ;  /* 0x000000b100b17308 */ /* 0x000f620000002400 */
[----:B--2---:R-:W-:Y:S02]  /*21340*/  FSEL R185, R185, -INF , !P6 ;  /* 0xff800000b9b97808 */ /* 0x004fe40007000000 */
[----:B------:R-:W-:-:S05]  /*21350*/  ISETP.GE.AND P6, PT, R5, R244, PT ;  /* 0x000000f40500720c */ /* 0x000fca0003fc6270 */
[----:B------:R-:W2:Y:S01]  /*21360*/  MUFU.TANH R183, R16 ;  /* 0x0000001000b77308 */ /* 0x000ea20000002400 */
[C---:B------:R-:W-:Y:S01]  /*21370*/  ISETP.GE.OR P2, PT, R22.reuse, R245, !P2 ;  /* 0x000000f51600720c */ /* 0x040fe20005746670 */
[-C--:B------:R-:W-:Y:S01]  /*21380*/  FMUL.FTZ R17, R17, R0.reuse ;  /* 0x0000000011117220 */ /* 0x080fe20000410000 */
[-C--:B------:R-:W-:Y:S01]  /*21390*/  ISETP.GE.OR P1, PT, R22, R247.reuse, !P1 ;  /* 0x000000f71600720c */ /* 0x080fe20004f26670 */
[----:B------:R-:W-:Y:S01]  /*213a0*/  FMUL.FTZ R19, R19, R0 ;  /* 0x0000000013137220 */ /* 0x000fe20000410000 */
[----:B------:R-:W-:Y:S02]  /*213b0*/  ISETP.GE.OR P6, PT, R5, R247, !P6 ;  /* 0x000000f70500720c */ /* 0x000fe400077c6670 */
[----:B----4-:R-:W-:Y:S01]  /*213c0*/  FSEL R186, R186, -INF , !P2 ;  /* 0xff800000baba7808 */ /* 0x010fe20005000000 */
[----:B------:R-:W4:Y:S01]  /*213d0*/  MUFU.TANH R182, R17 ;  /* 0x0000001100b67308 */ /* 0x000f220000002400 */
[----:B-1----:R-:W-:Y:S02]  /*213e0*/  FSEL R178, R178, -INF , !P1 ;  /* 0xff800000b2b27808 */ /* 0x002fe40004800000 */
[----:B------:R-:W-:-:S02]  /*213f0*/  ISETP.GE.AND P2, PT, R7, R244, PT ;  /* 0x000000f40700720c */ /* 0x000fc40003f46270 */
[----:B------:R-:W-:Y:S02]  /*21400*/  ISETP.GE.AND P1, PT, R5, R246, PT ;  /* 0x000000f60500720c */ /* 0x000fe40003f26270 */
[----:B---3--:R-:W-:Y:S01]  /*21410*/  FSEL R173, R173, -INF , !P6 ;  /* 0xff800000adad7808 */ /* 0x008fe20007000000 */
[----:B------:R-:W1:Y:S01]  /*21420*/  MUFU.TANH R174, R19 ;  /* 0x0000001300ae7308 */ /* 0x000e620000002400 */
[----:B------:R-:W-:Y:S01]  /*21430*/  BAR.SYNC.DEFER_BLOCKING 0x0 ;  /* 0x0000000000007b1d */ /* 0x000fe20000010000 */
[----:B------:R-:W-:Y:S01]  /*21440*/  ISETP.GT.AND P6, PT, R242, R231, PT ;  /* 0x000000e7f200720c */ /* 0x000fe20003fc4270 */
[----:B------:R-:W-:Y:S01]  /*21450*/  VIADD R20, R20, 0x39 ;  /* 0x0000003914147836 */ /* 0x000fe20000000000 */
[----:B------:R-:W-:Y:S02]  /*21460*/  ISETP.GE.OR P2, PT, R7, R247, !P2 ;  /* 0x000000f70700720c */ /* 0x000fe40005746670 */
[----:B------:R-:W-:Y:S02]  /*21470*/  ISETP.GE.OR P1, PT, R5, R245, !P1 ;  /* 0x000000f50500720c */ /* 0x000fe40004f26670 */
[----:B-----5:R-:W-:-:S02]  /*21480*/  FSEL R177, R177, -INF , !P2 ;  /* 0xff800000b1b17808 */ /* 0x020fc40005000000 */
[----:B--2---:R-:W-:Y:S02]  /*21490*/  FSEL R183, R183, -INF , !P1 ;  /* 0xff800000b7b77808 */ /* 0x004fe40004800000 */
[C---:B------:R-:W-:Y:S02]  /*214a0*/  ISETP.GE.AND P2, PT, R20.reuse, R246, PT ;  /* 0x000000f61400720c */ /* 0x040fe40003f46270 */
[C---:B------:R-:W-:Y:S01]  /*214b0*/  ISETP.GE.AND P1, PT, R20.reuse, R244, PT ;  /* 0x000000f41400720c */ /* 0x040fe20003f26270 */
[----:B------:R-:W-:Y:S01]  /*214c0*/  BSSY B1, `(.L_x_3940) ;  /* 0x0000106000017945 */ /* 0x000fe20003800000 */
[C---:B------:R-:W-:Y:S02]  /*214d0*/  ISETP.GE.OR P2, PT, R20.reuse, R245, !P2 ;  /* 0x000000f51400720c */ /* 0x040fe40005746670 */
[----:B------:R-:W-:Y:S01]  /*214e0*/  ISETP.GE.OR P1, PT, R20, R247, !P1 ;  /* 0x000000f71400720c */ /* 0x000fe20004f26670 */
[----:B------:R-:W-:Y:S01]  /*214f0*/  IMAD.MOV.U32 R181, RZ, RZ, R166 ;  /* 0x000000ffffb57224 */ /* 0x000fe200078e00a6 */
[----:B----4-:R-:W-:Y:S01]  /*21500*/  FSEL R182, R182, -INF , !P2 ;  /* 0xff800000b6b67808 */ /* 0x010fe20005000000 */
        /* <DEDUP_REMOVED lines=57> */
[----:B------:R-:W-:Y:S01]  /*218a0*/  IMAD.WIDE R18, R7, 0x4, R240 ;  /* 0x0000000407127825 */ /* 0x000fe200078e02f0 */
        /* <DEDUP_REMOVED lines=18> */
.L_x_3943:
[----:B------:R-:W-:Y:S02]  /*219d0*/  R2UR UR4, R8 ;  /* 0x00000000080472ca */ /* 0x000fe400000e0000 */
[----:B------:R-:W-:-:S13]  /*219e0*/  R2UR UR5, R9 ;  /* 0x00000000090572ca */ /* 0x000fda00000e0000 */
[----:B------:R-:W2:Y:S02]  /*219f0*/  LD.E R17, desc[UR4][R10.64+0x38] ;  /* 0x000038040a117980 */ /* 0x000ea4000c101900 */
[----:B--2---:R-:W-:-:S05]  /*21a00*/  IMAD.U32 R17, R17, -0x40, RZ ;  /* 0xffffffc011117824 */ /* 0x004fca00078e00ff */
[----:B------:R-:W-:Y:S02]  /*21a10*/  SHF.R.S32.HI R16, RZ, 0x1f, R17 ;  /* 0x0000001fff107819 */ /* 0x000fe40000011411 */
.L_x_3944:
[----:B------:R-:W-:Y:S05]  /*21a20*/  BSYNC B0 ;  /* 0x0000000000007941 */ /* 0x000fea0003800000 */
.L_x_3942:
[C---:B------:R-:W-:Y:S01]  /*21a30*/  @P5 IADD3 R5, P0, R17.reuse, R229, RZ ;  /* 0x000000e511055210 */ /* 0x040fe20007f1e0ff */
[----:B------:R-:W-:Y:S01]  /*21a40*/  STL.64 [R1+0x18], R14 ;  /* 0x0000180e01007387 */ /* 0x000fe20000100a00 */
[-C--:B------:R-:W-:Y:S02]  /*21a50*/  LEA R166, P1, R17, R233.reuse, 0x1 ;  /* 0x000000e911a67211 */ /* 0x080fe400078208ff */
[----:B------:R-:W-:Y:S01]  /*21a60*/  LOP3.LUT R7, R243, 0x1, RZ, 0xc0, !PT ;  /* 0x00000001f3077812 */ /* 0x000fe200078ec0ff */
[----:B------:R-:W-:Y:S01]  /*21a70*/  @P5 IMAD.X R0, R16, 0x1, R230, P0 ;  /* 0x0000000110005824 */ /* 0x000fe200000e06e6 */
[-C--:B------:R-:W-:Y:S01]  /*21a80*/  LEA.HI.X R167, R17, R232.reuse, R16, 0x1, P1 ;  /* 0x000000e811a77211 */ /* 0x080fe200008f0c10 */
[----:B------:R-:W-:Y:S01]  /*21a90*/  STL.64 [R1+0x10], R12 ;  /* 0x0000100c01007387 */ /* 0x000fe20000100a00 */
[----:B------:R-:W-:Y:S02]  /*21aa0*/  @P5 LEA R32, P1, R5, R233, 0x1 ;  /* 0x000000e905205211 */ /* 0x000fe400078208ff */
[----:B------:R-:W-:Y:S01]  /*21ab0*/  @P4 IADD3 R6, P0, R17, R229, RZ ;  /* 0x000000e511064210 */ /* 0x000fe20007f1e0ff */
[----:B------:R1:W-:Y:S01]  /*21ac0*/  STL.64 [R1+0x8], R10 ;  /* 0x0000080a01007387 */ /* 0x0003e20000100a00 */
[----:B------:R-:W-:-:S02]  /*21ad0*/  @P5 LEA.HI.X R33, R5, R232, R0, 0x1, P1 ;  /* 0x000000e805215211 */ /* 0x000fc400008f0c00 */
[----:B------:R-:W-:Y:S01]  /*21ae0*/  @P4 LEA R22, P1, R6, R233, 0x1 ;  /* 0x000000e906164211 */ /* 0x000fe200078208ff */
[----:B------:R-:W-:Y:S01]  /*21af0*/  @P4 IMAD.X R0, R16, 0x1, R230, P0 ;  /* 0x0000000110004824 */ /* 0x000fe200000e06e6 */
[-C--:B------:R-:W-:Y:S01]  /*21b00*/  @P3 IADD3 R5, P0, R17, R229.reuse, RZ ;  /* 0x000000e511053210 */ /* 0x080fe20007f1e0ff */
[----:B------:R2:W-:Y:S01]  /*21b10*/  STL.64 [R1], R2 ;  /* 0x0000000201007387 */ /* 0x0005e20000100a00 */
[----:B------:R-:W-:Y:S02]  /*21b20*/  ISETP.NE.U32.AND P2, PT, R7, 0x1, PT ;  /* 0x000000010700780c */ /* 0x000fe40003f45070 */
[----:B------:R-:W-:Y:S01]  /*21b30*/  @P4 LEA.HI.X R23, R6, R232, R0, 0x1, P1 ;  /* 0x000000e806174211 */ /* 0x000fe200008f0c00 */
[----:B------:R-:W-:Y:S01]  /*21b40*/  @P3 IMAD.X R0, R16, 0x1, R230, P0 ;  /* 0x0000000110003824 */ /* 0x000fe200000e06e6 */
[----:B------:R-:W-:-:S04]  /*21b50*/  IADD3 R7, P1, P0, R229, R229, R17 ;  /* 0x000000e5e5077210 */ /* 0x000fc8000783e011 */
[----:B------:R-:W-:Y:S02]  /*21b60*/  IADD3.X R6, R230, R230, R16, P1, P0 ;  /* 0x000000e6e6067210 */ /* 0x000fe40000fe0410 */
[----:B------:R-:W-:-:S03]  /*21b70*/  @P3 LEA R18, P0, R5, R233, 0x1 ;  /* 0x000000e905123211 */ /* 0x000fc600078008ff */
[-C--:B------:R-:W-:Y:S02]  /*21b80*/  @!P2 LEA R34, P1, R7, R233.reuse, 0x1 ;  /* 0x000000e90722a211 */ /* 0x080fe400078208ff */
[-C--:B------:R-:W-:Y:S02]  /*21b90*/  @P3 LEA.HI.X R19, R5, R232.reuse, R0, 0x1, P0 ;  /* 0x000000e805133211 */ /* 0x080fe400000f0c00 */
[CC--:B------:R-:W-:Y:S02]  /*21ba0*/  @P5 LEA R190, P0, R7.reuse, R233.reuse, 0x1 ;  /* 0x000000e907be5211 */ /* 0x0c0fe400078008ff */
[CCC-:B------:R-:W-:Y:S02]  /*21bb0*/  @!P2 LEA.HI.X R35, R7.reuse, R232.reuse, R6.reuse, 0x1, P1 ;  /* 0x000000e80723a211 */ /* 0x1c0fe400008f0c06 */
[C---:B------:R-:W-:Y:S02]  /*21bc0*/  @P4 LEA R188, P1, R7.reuse, R233, 0x1 ;  /* 0x000000e907bc4211 */ /* 0x040fe400078208ff */
[----:B------:R-:W-:-:S02]  /*21bd0*/  @P5 LEA.HI.X R191, R7, R232, R6, 0x1, P0 ;  /* 0x000000e807bf5211 */ /* 0x000fc400000f0c06 */
[C---:B------:R-:W-:Y:S02]  /*21be0*/  @P3 LEA R168, P0, R7.reuse, R233, 0x1 ;  /* 0x000000e907a83211 */ /* 0x040fe400078008ff */
[CCC-:B------:R-:W-:Y:S02]  /*21bf0*/  @P4 LEA.HI.X R189, R7.reuse, R232.reuse, R6.reuse, 0x1, P1 ;  /* 0x000000e807bd4211 */ /* 0x1c0fe400008f0c06 */
[CC--:B------:R-:W-:Y:S02]  /*21c00*/  IADD3 R0, P1, R7.reuse, R229.reuse, RZ ;  /* 0x000000e507007210 */ /* 0x0c0fe40007f3e0ff */
[----:B------:R-:W-:Y:S02]  /*21c10*/  @P3 LEA.HI.X R169, R7, R232, R6, 0x1, P0 ;  /* 0x000000e807a93211 */ /* 0x000fe400000f0c06 */
[----:B------:R-:W-:Y:S01]  /*21c20*/  @!P2 IADD3 R17, P0, R17, R229, RZ ;  /* 0x000000e51111a210 */ /* 0x000fe20007f1e0ff */
[----:B------:R-:W-:Y:S01]  /*21c30*/  IMAD.X R6, R6, 0x1, R230, P1 ;  /* 0x0000000106067824 */ /* 0x000fe200008e06e6 */
[----:B-1----:R-:W-:-:S02]  /*21c40*/  @!P2 LEA R10, P1, R0, R233, 0x1 ;  /* 0x000000e9000aa211 */ /* 0x002fc400078208ff */
[----:B------:R-:W-:Y:S01]  /*21c50*/  @!P2 R2UR UR4, R8 ;  /* 0x000000000804a2ca */ /* 0x000fe200000e0000 */
[----:B------:R-:W-:Y:S01]  /*21c60*/  @!P2 IMAD.X R16, R16, 0x1, R230, P0 ;  /* 0x000000011010a824 */ /* 0x000fe200000e06e6 */
[CC--:B------:R-:W-:Y:S02]  /*21c70*/  @P5 LEA R14, P0, R0.reuse, R233.reuse, 0x1 ;  /* 0x000000e9000e5211 */ /* 0x0c0fe400078008ff */
[CCC-:B------:R-:W-:Y:S02]  /*21c80*/  @!P2 LEA.HI.X R11, R0.reuse, R232.reuse, R6.reuse, 0x1, P1 ;  /* 0x000000e8000ba211 */ /* 0x1c0fe400008f0c06 */
[C---:B------:R-:W-:Y:S02]  /*21c90*/  @P4 LEA R12, P1, R0.reuse, R233, 0x1 ;  /* 0x000000e9000c4211 */ /* 0x040fe400078208ff */
[----:B------:R-:W-:Y:S02]  /*21ca0*/  @P5 LEA.HI.X R15, R0, R232, R6, 0x1, P0 ;  /* 0x000000e8000f5211 */ /* 0x000fe400000f0c06 */
[----:B------:R-:W-:-:S02]  /*21cb0*/  @!P2 R2UR UR5, R9 ;  /* 0x000000000905a2ca */ /* 0x000fc400000e0000 */
[-C--:B------:R-:W-:Y:S01]  /*21cc0*/  @P3 LEA R192, P0, R0, R233.reuse, 0x1 ;  /* 0x000000e900c03211 */ /* 0x080fe200078008ff */
[----:B------:R-:W-:Y:S01]  /*21cd0*/  IMAD.MOV.U32 R7, RZ, RZ, R15 ;  /* 0x000000ffff077224 */ /* 0x000fe200078e000f */
[----:B------:R-:W-:Y:S02]  /*21ce0*/  @P5 R2UR UR14, R8 ;  /* 0x00000000080e52ca */ /* 0x000fe400000e0000 */
[----:B------:R-:W-:Y:S02]  /*21cf0*/  @P5 R2UR UR15, R9 ;  /* 0x00000000090f52ca */ /* 0x000fe400000e0000 */
[CCC-:B------:R-:W-:Y:S02]  /*21d00*/  @P4 LEA.HI.X R13, R0.reuse, R232.reuse, R6.reuse, 0x1, P1 ;  /* 0x000000e8000d4211 */ /* 0x1c0fe400008f0c06 */
[C---:B--2---:R-:W-:Y:S02]  /*21d10*/  @!P2 LEA R2, P1, R17.reuse, R233, 0x1 ;  /* 0x000000e91102a211 */ /* 0x044fe400078208ff */
[-C--:B------:R-:W-:Y:S01]  /*21d20*/  @P3 LEA.HI.X R193, R0, R232.reuse, R6, 0x1, P0 ;  /* 0x000000e800c13211 */ /* 0x080fe200000f0c06 */
[----:B------:R-:W-:Y:S01]  /*21d30*/  IMAD.MOV.U32 R6, RZ, RZ, R14 ;  /* 0x000000ffff067224 */ /* 0x000fe200078e000e */
[----:B------:R-:W-:Y:S01]  /*21d40*/  @!P2 LEA.HI.X R3, R17, R232, R16, 0x1, P1 ;  /* 0x000000e81103a211 */ /* 0x000fe200008f0c10 */
[----:B------:R-:W-:Y:S01]  /*21d50*/  IMAD.MOV.U32 R17, RZ, RZ, R7 ;  /* 0x000000ffff117224 */ /* 0x000fe200078e0007 */
[C---:B------:R-:W-:Y:S01]  /*21d60*/  @P4 R2UR UR12, R8.reuse ;  /* 0x00000000080c42ca */ /* 0x040fe200000e0000 */
[----:B------:R-:W-:Y:S01]  /*21d70*/  IMAD.MOV.U32 R16, RZ, RZ, R6 ;  /* 0x000000ffff107224 */ /* 0x000fe200078e0006 */
[----:B------:R-:W-:Y:S01]  /*21d80*/  @P4 R2UR UR13, R9 ;  /* 0x00000000090d42ca */ /* 0x000fe200000e0000 */
[----:B------:R-:W-:Y:S01]  /*21d90*/  @P5 IMAD.MOV.U32 R6, RZ, RZ, R166 ;  /* 0x000000ffff065224 */ /* 0x000fe200078e00a6 */
[----:B------:R-:W-:Y:S01]  /*21da0*/  @!PT LDS RZ, [RZ] ;  /* 0x00000000fffff984 */ /* 0x000fe20000000800 */
[----:B------:R-:W-:Y:S01]  /*21db0*/  @!PT LDS RZ, [RZ] ;  /* 0x00000000fffff984 */ /* 0x000fe20000000800 */
[----:B------:R-:W-:Y:S01]  /*21dc0*/  @!PT LDS RZ, [RZ] ;  /* 0x00000000fffff984 */ /* 0x000fe20000000800 */
[----:B------:R-:W-:Y:S01]  /*21dd0*/  @!P2 LDGSTS.E.BYPASS.LTC128B.128 [R239+0x8000], desc[UR4][R166.64] ;  /* 0x08000000a6efafae */ /* 0x000fe2000b901d44 */
[----:B------:R-:W-:Y:S01]  /*21de0*/  @P5 IMAD.MOV.U32 R7, RZ, RZ, R167 ;  /* 0x000000ffff075224 */ /* 0x000fe200078e00a7 */
[----:B------:R-:W-:-:S02]  /*21df0*/  @P3 R2UR UR10, R8 ;  /* 0x00000000080a32ca */ /* 0x000fc400000e0000 */
[----:B------:R-:W-:Y:S01]  /*21e00*/  @P3 R2UR UR11, R9 ;  /* 0x00000000090b32ca */ /* 0x000fe200000e0000 */
[----:B------:R1:W-:Y:S04]  /*21e10*/  @P2 STS.128 [R239+0x8000], RZ ;  /* 0x008000ffef002388 */ /* 0x0003e80000000c00 */
[----:B------:R-:W-:Y:S01]  /*21e20*/  @!PT LDS RZ, [RZ] ;  /* 0x00000000fffff984 */ /* 0x000fe20000000800 */
[----:B------:R-:W-:Y:S01]  /*21e30*/  @!PT LDS RZ, [RZ] ;  /* 0x00000000fffff984 */ /* 0x000fe20000000800 */
[----:B------:R-:W-:Y:S01]  /*21e40*/  @!PT LDS RZ, [RZ] ;  /* 0x00000000fffff984 */ /* 0x000fe20000000800 */
[----:B------:R2:W-:Y:S04]  /*21e50*/  @P5 LDGSTS.E.BYPASS.LTC128B.128 [R239+0xa000], desc[UR14][R6.64+0x80] ;  /* 0x0a00008006ef5fae */ /* 0x0005e8000b901d4e */
[----:B------:R1:W-:Y:S01]  /*21e60*/  @!P5 STS.128 [R239+0xa000], RZ ;  /* 0x00a000ffef00d388 */ /* 0x0003e20000000c00 */
[----:B------:R-:W-:-:S02]  /*21e70*/  IMAD.MOV.U32 R232, RZ, RZ, R12 ;  /* 0x000000ffffe87224 */ /* 0x000fc400078e000c */
[----:B------:R-:W-:Y:S01]  /*21e80*/  IMAD.MOV.U32 R233, RZ, RZ, R13 ;  /* 0x000000ffffe97224 */ /* 0x000fe200078e000d */
[----:B------:R-:W5:Y:S04]  /*21e90*/  LDL.LU.64 R14, [R1+0x18] ;  /* 0x00001800010e7983 */ /* 0x000f680000300a00 */
[----:B------:R-:W5:Y:S01]  /*21ea0*/  LDL.LU.64 R12, [R1+0x10] ;  /* 0x00001000010c7983 */ /* 0x000f620000300a00 */
        /* <DEDUP_REMOVED lines=17> */
[----:B------:R-:W-:Y:S01]  /*21fc0*/  @!P2 LDGSTS.E.BYPASS.LTC128B.128 [R239+0x8800], desc[UR4][R2.64] ;  /* 0x0880000002efafae */ /* 0x000fe2000b901d44 */
[----:B--2---:R-:W-:Y:S02]  /*21fd0*/  IMAD.MOV.U32 R6, RZ, RZ, R10 ;  /* 0x000000ffff067224 */ /* 0x004fe400078e000a */
[----:B------:R-:W-:-:S02]  /*21fe0*/  IMAD.MOV.U32 R7, RZ, RZ, R11 ;  /* 0x000000ffff077224 */ /* 0x000fc400078e000b */
[----:B------:R-:W5:Y:S04]  /*21ff0*/  LDL.LU.64 R10, [R1+0x8] ;  /* 0x00000800010a7983 */ /* 0x000f680000300a00 */
[----:B------:R-:W5:Y:S01]  /*22000*/  LDL.LU.64 R2, [R1] ;  /* 0x0000000001027983 */ /* 0x000f620000300a00 */
[C---:B------:R-:W-:Y:S02]  /*22010*/  @P5 R2UR UR12, R8.reuse ;  /* 0x00000000080c52ca */ /* 0x040fe400000e0000 */
[C---:B------:R-:W-:Y:S01]  /*22020*/  @P5 R2UR UR13, R9.reuse ;  /* 0x00000000090d52ca */ /* 0x040fe200000e0000 */
[----:B------:R1:W-:Y:S01]  /*22030*/  @P2 STS.128 [R239+0x8800], RZ ;  /* 0x008800ffef002388 */ /* 0x0003e20000000c00 */
[----:B------:R-:W-:Y:S02]  /*22040*/  @P4 R2UR UR10, R8 ;  /* 0x00000000080a42ca */ /* 0x000fe400000e0000 */
[----:B------:R-:W-:-:S02]  /*22050*/  @P4 R2UR UR11, R9 ;  /* 0x00000000090b42ca */ /* 0x000fc400000e0000 */
        /* <DEDUP_REMOVED lines=8> */
[C---:B------:R-:W-:Y:S02]  /*220e0*/  @!P2 R2UR UR12, R8.reuse ;  /* 0x00000000080ca2ca */ /* 0x040fe400000e0000 */
[----:B------:R-:W-:Y:S01]  /*220f0*/  @!P2 R2UR UR13, R9 ;  /* 0x00000000090da2ca */ /* 0x000fe200000e0000 */
[----:B------:R1:W-:Y:S01]  /*22100*/  @!P5 STS.128 [R239+0xa800], RZ ;  /* 0x00a800ffef00d388 */ /* 0x0003e20000000c00 */
[----:B------:R-:W-:-:S02]  /*22110*/  @!P2 R2UR UR14, R8 ;  /* 0x00000000080ea2ca */ /* 0x000fc400000e0000 */
[C---:B------:R-:W-:Y:S01]  /*22120*/  @!P2 R2UR UR15, R9.reuse ;  /* 0x00000000090fa2ca */ /* 0x040fe200000e0000 */
[----:B------:R-:W-:Y:S01]  /*22130*/  @!PT LDS RZ, [RZ] ;  /* 0x00000000fffff984 */ /* 0x000fe20000000800 */
[----:B------:R-:W-:Y:S01]  /*22140*/  @!PT LDS RZ, [RZ] ;  /* 0x00000000fffff984 */ /* 0x000fe20000000800 */
[----:B------:R-:W-:Y:S01]  /*22150*/  @!PT LDS RZ, [RZ] ;  /* 0x00000000fffff984 */ /* 0x000fe20000000800 */
[----:B------:R-:W-:Y:S01]  /*22160*/  @P4 LDGSTS.E.BYPASS.LTC128B.128 [R239+0xc800], desc[UR10][R22.64+0x100] ;  /* 0x0c80010016ef4fae */ /* 0x000fe2000b901d4a */
[C---:B------:R-:W-:Y:S02]  /*22170*/  @P5 R2UR UR10, R8.reuse ;  /* 0x00000000080a52ca */ /* 0x040fe400000e0000 */
[----:B------:R-:W-:Y:S01]  /*22180*/  @P5 R2UR UR11, R9 ;  /* 0x00000000090b52ca */ /* 0x000fe200000e0000 */
[----:B------:R1:W-:Y:S04]  /*22190*/  @!P4 STS.128 [R239+0xc800], RZ ;  /* 0x00c800ffef00c388 */ /* 0x0003e80000000c00 */
[----:B------:R-:W-:Y:S01]  /*221a0*/  @!PT LDS RZ, [RZ] ;  /* 0x00000000fffff984 */ /* 0x000fe20000000800 */
[----:B------:R-:W-:Y:S01]  /*221b0*/  @!PT LDS RZ, [RZ] ;  /* 0x00000000fffff984 */ /* 0x000fe20000000800 */
[----:B------:R-:W-:Y:S01]  /*221c0*/  @!PT LDS RZ, [RZ] ;  /* 0x00000000fffff984 */ /* 0x000fe20000000800 */
[----:B------:R-:W-:Y:S01]  /*221d0*/  @P3 LDGSTS.E.BYPASS.LTC128B.128 [R239+0xe800], desc[UR4][R18.64+0x180] ;  /* 0x0e80018012ef3fae */ /* 0x000fe2000b901d44 */
[----:B------:R-:W-:-:S02]  /*221e0*/  @P4 R2UR UR4, R8 ;  /* 0x00000000080442ca */ /* 0x000fc400000e0000 */
[C---:B------:R-:W-:Y:S01]  /*221f0*/  @P4 R2UR UR5, R9.reuse ;  /* 0x00000000090542ca */ /* 0x040fe200000e0000 */
[----:B------:R1:W-:Y:S04]  /*22200*/  @!P3 STS.128 [R239+0xe800], RZ ;  /* 0x00e800ffef00b388 */ /* 0x0003e80000000c00 */
[----:B------:R-:W-:Y:S01]  /*22210*/  @!PT LDS RZ, [RZ] ;  /* 0x00000000fffff984 */ /* 0x000fe20000000800 */
[----:B------:R-:W-:Y:S01]  /*22220*/  @!PT LDS RZ, [RZ] ;  /* 0x00000000fffff984 */ /* 0x000fe20000000800 */
[----:B------:R-:W-:Y:S01]  /*22230*/  @!PT LDS RZ, [RZ] ;  /* 0x00000000fffff984 */ /* 0x000fe20000000800 */
[----:B------:R-:W-:Y:S01]  /*22240*/  @!P2 LDGSTS.E.BYPASS.LTC128B.128 [R239+0x9000], desc[UR12][R34.64] ;  /* 0x0900000022efafae */ /* 0x000fe2000b901d4c */
[C---:B------:R-:W-:Y:S02]  /*22250*/  @P5 R2UR UR12, R8.reuse ;  /* 0x00000000080c52ca */ /* 0x040fe400000e0000 */
[----:B------:R-:W-:Y:S01]  /*22260*/  @P5 R2UR UR13, R9 ;  /* 0x00000000090d52ca */ /* 0x000fe200000e0000 */
[----:B------:R1:W-:Y:S04]  /*22270*/  @P2 STS.128 [R239+0x9000], RZ ;  /* 0x009000ffef002388 */ /* 0x0003e80000000c00 */
        /* <DEDUP_REMOVED lines=10> */
[----:B------:R-:W-:Y:S01]  /*22320*/  @P4 LDGSTS.E.BYPASS.LTC128B.128 [R239+0xd000], desc[UR4][R188.64+0x100] ;  /* 0x0d000100bcef4fae */ /* 0x000fe2000b901d44 */
[----:B------:R-:W-:Y:S02]  /*22330*/  @P3 R2UR UR4, R8 ;  /* 0x00000000080432ca */ /* 0x000fe400000e0000 */
[----:B------:R-:W-:Y:S01]  /*22340*/  @P3 R2UR UR5, R9 ;  /* 0x00000000090532ca */ /* 0x000fe200000e0000 */
[----:B------:R1:W-:Y:S04]  /*22350*/  @!P4 STS.128 [R239+0xd000], RZ ;  /* 0x00d000ffef00c388 */ /* 0x0003e80000000c00 */
[----:B------:R-:W-:Y:S01]  /*22360*/  @!PT LDS RZ, [RZ] ;  /* 0x00000000fffff984 */ /* 0x000fe20000000800 */
[----:B------:R-:W-:Y:S01]  /*22370*/  @!PT LDS RZ, [RZ] ;  /* 0x00000000fffff984 */ /* 0x000fe20000000800 */
[----:B------:R-:W-:Y:S01]  /*22380*/  @!PT LDS RZ, [RZ] ;  /* 0x00000000fffff984 */ /* 0x000fe20000000800 */
[----:B------:R-:W-:Y:S04]  /*22390*/  @P3 LDGSTS.E.BYPASS.LTC128B.128 [R239+0xf000], desc[UR16][R168.64+0x180] ;  /* 0x0f000180a8ef3fae */ /* 0x000fe8000b901d50 */
[----:B------:R1:W-:Y:S04]  /*223a0*/  @!P3 STS.128 [R239+0xf000], RZ ;  /* 0x00f000ffef00b388 */ /* 0x0003e80000000c00 */
[----:B------:R-:W-:Y:S01]  /*223b0*/  @!PT LDS RZ, [RZ] ;  /* 0x00000000fffff984 */ /* 0x000fe20000000800 */
[----:B------:R-:W-:Y:S01]  /*223c0*/  @!PT LDS RZ, [RZ] ;  /* 0x00000000fffff984 */ /* 0x000fe20000000800 */
[----:B------:R-:W-:Y:S01]  /*223d0*/  @!PT LDS RZ, [RZ] ;  /* 0x00000000fffff984 */ /* 0x000fe20000000800 */
[----:B------:R-:W-:Y:S04]  /*223e0*/  @!P2 LDGSTS.E.BYPASS.LTC128B.128 [R239+0x9800], desc[UR14][R6.64] ;  /* 0x0980000006efafae */ /* 0x000fe8000b901d4e */
[----:B------:R1:W-:Y:S04]  /*223f0*/  @P2 STS.128 [R239+0x9800], RZ ;  /* 0x009800ffef002388 */ /* 0x0003e80000000c00 */
        /* <DEDUP_REMOVED lines=15> */
[----:B------:R-:W0:Y:S01]  /*224f0*/  LDGDEPBAR ;  /* 0x00000000000079af */ /* 0x000e220000000000 */
[----:B--2---:R-:W-:-:S02]  /*22500*/  IMAD.MOV.U32 R233, RZ, RZ, R166 ;  /* 0x000000ffffe97224 */ /* 0x004fc400078e00a6 */
[----:B------:R-:W-:Y:S02]  /*22510*/  IMAD.MOV.U32 R232, RZ, RZ, R167 ;  /* 0x000000ffffe87224 */ /* 0x000fe400078e00a7 */
.L_x_3941:
[----:B------:R-:W-:Y:S05]  /*22520*/  BSYNC B1 ;  /* 0x0000000000017941 */ /* 0x000fea0003800000 */
.L_x_3940:
[----:B------:R-:W-:Y:S01]  /*22530*/  R2UR UR4, R8 ;  /* 0x00000000080472ca */ /* 0x000fe200000e0000 */
[----:B------:R-:W-:Y:S01]  /*22540*/  LDSM.16.MT88.4 R16, [R220+0x10000] ;  /* 0x01000000dc10783b */ /* 0x000fe20000004200 */
[----:B------:R-:W-:Y:S02]  /*22550*/  R2UR UR5, R9 ;  /* 0x00000000090572ca */ /* 0x000fe400000e0000 */
[----:B------:R-:W-:Y:S01]  /*22560*/  FMNMX.FTZ R7, R164, R21, !PT ;  /* 0x00000015a4077209 */ /* 0x000fe20007810000 */
[----:B------:R-:W-:Y:S10]  /*22570*/  LDSM.16.MT88.4 R32, [R218+0x10800] ;  /* 0x01080000da20783b */ /* 0x000ff40000004200 */
[----:B-----5:R2:W3:Y:S01]  /*22580*/  LD.E R176, desc[UR4][R10.64+0xdc] ;  /* 0x0000dc040ab07980 */ /* 0x0204e2000c101900 */
        /* <DEDUP_REMOVED lines=12> */
[----:B------:R-:W-:Y:S01]  /*22650*/  FMNMX.FTZ R6, R25, R6, !PT ;  /* 0x0000000619067209 */ /* 0x000fe20007810000 */
[----:B--2---:R-:W-:Y:S01]  /*22660*/  LDSM.16.MT88.4 R8, [R217+0x10000] ;  /* 0x01000000d908783b */ /* 0x004fe20000004200 */
        /* <DEDUP_REMOVED lines=17> */
[----:B------:R-:W-:-:S03]  /*22780*/  FMNMX.FTZ R6, R174, R6, !PT ;  /* 0x00000006ae067209 */ /* 0x000fc60007810000 */
[----:B------:R-:W2:Y:S04]  /*22790*/  SHFL.BFLY PT, R5, R7, 0x2, 0x1f ;  /* 0x0c401f0007057f89 */ /* 0x000ea800000e0000 */
[----:B------:R-:W4:Y:S01]  /*227a0*/  SHFL.BFLY PT, R0, R6, 0x2, 0x1f ;  /* 0x0c401f0006007f89 */ /* 0x000f2200000e0000 */
[----:B--2---:R-:W-:Y:S02]  /*227b0*/  FMNMX.FTZ R5, R7, R5, !PT ;  /* 0x0000000507057209 */ /* 0x004fe40007810000 */
[----:B----4-:R-:W-:-:S03]  /*227c0*/  FMNMX.FTZ R0, R6, R0, !PT ;  /* 0x0000000006007209 */ /* 0x010fc60007810000 */
[----:B------:R-:W2:Y:S04]  /*227d0*/  SHFL.BFLY PT, R169, R5, 0x1, 0x1f ;  /* 0x0c201f0005a97f89 */ /* 0x000ea800000e0000 */
[----:B------:R-:W4:Y:S01]  /*227e0*/  SHFL.BFLY PT, R168, R0, 0x1, 0x1f ;  /* 0x0c201f0000a87f89 */ /* 0x000f2200000e0000 */
[----:B--2---:R-:W-:Y:S02]  /*227f0*/  FMNMX.FTZ R169, R5, R169, !PT ;  /* 0x000000a905a97209 */ /* 0x004fe40007810000 */
[----:B----4-:R-:W-:Y:S02]  /*22800*/  FMNMX.FTZ R168, R0, R168, !PT ;  /* 0x000000a800a87209 */ /* 0x010fe40007810000 */
[----:B------:R-:W-:Y:S02]  /*22810*/  FSETP.NEU.FTZ.AND P1, PT, R169, -INF , PT ;  /* 0xff800000a900780b */ /* 0x000fe40003f3d000 */
[----:B------:R-:W-:-:S02]  /*22820*/  FSETP.NEU.FTZ.AND P0, PT, R168, -INF , PT ;  /* 0xff800000a800780b */ /* 0x000fc40003f1d000 */
[----:B------:R-:W-:Y:S02]  /*22830*/  FSEL R172, R169, RZ, P1 ;  /* 0x000000ffa9ac7208 */ /* 0x000fe40000800000 */
[----:B------:R-:W-:-:S03]  /*22840*/  FSEL R5, R168, RZ, P0 ;  /* 0x000000ffa8057208 */ /* 0x000fc60000000000 */
[----:B------:R-:W-:Y:S02]  /*22850*/  FADD.FTZ R172, R164, -R172 ;  /* 0x800000aca4ac7221 */ /* 0x000fe40000010000 */
[----:B------:R-:W-:Y:S01]  /*22860*/  FADD.FTZ R3, R3, -R5 ;  /* 0x8000000503037221 */ /* 0x000fe20000010000 */
[C---:B---3--:R-:W-:Y:S01]  /*22870*/  FMUL.FTZ R184, R176.reuse, R169 ;  /* 0x000000a9b0b87220 */ /* 0x048fe20000410000 */
[C---:B------:R-:W-:Y:S02]  /*22880*/  FMUL.FTZ R175, R176.reuse, R168 ;  /* 0x000000a8b0af7220 */ /* 0x040fe40000410000 */
[C---:B------:R-:W-:Y:S01]  /*22890*/  FMUL.FTZ R3, R176.reuse, R3 ;  /* 0x00000003b0037220 */ /* 0x040fe20000410000 */
[----:B------:R-:W-:Y:S01]  /*228a0*/  FMUL.FTZ R172, R176, R172 ;  /* 0x000000acb0ac7220 */ /* 0x000fe20000410000 */
[----:B------:R-:W-:Y:S02]  /*228b0*/  FSEL R184, R184, RZ, P1 ;  /* 0x000000ffb8b87208 */ /* 0x000fe40000800000 */
[----:B------:R-:W-:-:S03]  /*228c0*/  FSEL R175, R175, RZ, P0 ;  /* 0x000000ffafaf7208 */ /* 0x000fc60000000000 */
[----:B------:R-:W2:Y:S01]  /*228d0*/  MUFU.EX2 R172, R172 ;  /* 0x000000ac00ac7308 */ /* 0x000ea20000000800 */
[-CC-:B------:R-:W-:Y:S01]  /*228e0*/  FFMA.FTZ R167, R2, R176.reuse, -R184.reuse ;  /* 0x000000b002a77223 */ /* 0x180fe200000108b8 */
[-CC-:B------:R-:W-:Y:S01]  /*228f0*/  FFMA.FTZ R166, R15, R176.reuse, -R184.reuse ;  /* 0x000000b00fa67223 */ /* 0x180fe200000108b8 */
[-CC-:B------:R-:W-:Y:S01]  /*22900*/  FFMA.FTZ R165, R14, R176.reuse, -R184.reuse ;  /* 0x000000b00ea57223 */ /* 0x180fe200000108b8 */
[-CC-:B------:R-:W-:Y:S01]  /*22910*/  FFMA.FTZ R2, R12, R176.reuse, -R175.reuse ;  /* 0x000000b00c027223 */ /* 0x180fe200000108af */
[-CC-:B------:R-:W-:Y:S01]  /*22920*/  FFMA.FTZ R0, R13, R176.reuse, -R175.reuse ;  /* 0x000000b00d007223 */ /* 0x180fe200000108af */
[-CC-:B------:R-:W-:Y:S01]  /*22930*/  FFMA.FTZ R170, R170, R176.reuse, -R175.reuse ;  /* 0x000000b0aaaa7223 */ /* 0x180fe200000108af */
[----:B------:R-:W3:Y:S01]  /*22940*/  LDSM.16.MT88.4 R12, [R218+0x10000] ;  /* 0x01000000da0c783b */ /* 0x000ee20000004200 */
[-CC-:B------:R-:W-:Y:S01]  /*22950*/  FFMA.FTZ R171, R21, R176.reuse, -R184.reuse ;  /* 0x000000b015ab7223 */ /* 0x180fe200000108b8 */
[----:B------:R-:W-:Y:S01]  /*22960*/  MUFU.EX2 R167, R167 ;  /* 0x000000a700a77308 */ /* 0x000fe20000000800 */
[-CC-:B------:R-:W-:Y:S01]  /*22970*/  FFMA.FTZ R179, R31, R176.reuse, -R184.reuse ;  /* 0x000000b01fb37223 */ /* 0x180fe200000108b8 */
[----:B------:R-:W-:Y:S01]  /*22980*/  LDSM.16.MT88.4 R20, [R216+0x10000] ;  /* 0x01000000d814783b */ /* 0x000fe20000004200 */
[-CC-:B------:R-:W-:Y:S01]  /*22990*/  FFMA.FTZ R187, R30, R176.reuse, -R184.reuse ;  /* 0x000000b01ebb7223 */ /* 0x180fe200000108b8 */
[-CC-:B------:R-:W-:Y:S01]  /*229a0*/  FFMA.FTZ R188, R29, R176.reuse, -R184.reuse ;  /* 0x000000b01dbc7223 */ /* 0x180fe200000108b8 */
[-C--:B------:R-:W-:Y:S01]  /*229b0*/  FFMA.FTZ R189, R28, R176.reuse, -R184 ;  /* 0x000000b01cbd7223 */ /* 0x080fe200000108b8 */
[-CC-:B------:R-:W-:Y:S01]  /*229c0*/  FFMA.FTZ R190, R27, R176.reuse, -R175.reuse ;  /* 0x000000b01bbe7223 */ /* 0x180fe200000108af */
[--C-:B------:R-:W-:Y:S01]  /*229d0*/  FFMA.FTZ R191, R26, R176, -R175.reuse ;  /* 0x000000b01abf7223 */ /* 0x100fe200000108af */
        /* <DEDUP_REMOVED lines=8> */
[----:B------:R2:W4:Y:S01]  /*22a60*/  MUFU.EX2 R170, R3 ;  /* 0x0000000300aa7308 */ /* 0x0005220000000800 */
[-C--:B------:R-:W-:Y:S01]  /*22a70*/  FMUL.FTZ R149, R149, R172.reuse ;  /* 0x000000ac95957220 */ /* 0x080fe20000410000 */
        /* <DEDUP_REMOVED lines=15> */
[--C-:B--2---:R-:W-:Y:S01]  /*22b70*/  FFMA.FTZ R3, R4, R176, -R175.reuse ;  /* 0x000000b004037223 */ /* 0x104fe200000108af */
[-C--:B----4-:R-:W-:Y:S01]  /*22b80*/  FMUL.FTZ R162, R162, R170.reuse ;  /* 0x000000aaa2a27220 */ /* 0x090fe20000410000 */
[-C--:B------:R-:W-:Y:S01]  /*22b90*/  FMUL.FTZ R163, R163, R170.reuse ;  /* 0x000000aaa3a37220 */ /* 0x080fe20000410000 */
[-C--:B------:R-:W-:Y:S01]  /*22ba0*/  FMUL.FTZ R158, R158, R170.reuse ;  /* 0x000000aa9e9e7220 */ /* 0x080fe20000410000 */
[-C--:B------:R-:W-:Y:S01]  /*22bb0*/  FMUL.FTZ R159, R159, R170.reuse ;  /* 0x000000aa9f9f7220 */ /* 0x080fe20000410000 */
[-C--:B------:R-:W-:Y:S01]  /*22bc0*/  FMUL.FTZ R154, R154, R170.reuse ;  /* 0x000000aa9a9a7220 */ /* 0x080fe20000410000 */
[-C--:B------:R-:W-:Y:S01]  /*22bd0*/  FMUL.FTZ R155, R155, R170.reuse ;  /* 0x000000aa9b9b7220 */ /* 0x080fe20000410000 */
[----:B------:R-:W2:Y:S01]  /*22be0*/  MUFU.EX2 R165, R165 ;  /* 0x000000a500a57308 */ /* 0x000ea20000000800 */
        /* <DEDUP_REMOVED lines=16> */
[----:B--2---:R-:W-:Y:S01]  /*22cf0*/  F2FP.F16.F32.PACK_AB R6, R165, R166 ;  /* 0x000000a6a506723e */ /* 0x004fe200000000ff */
[----:B------:R-:W-:Y:S01]  /*22d00*/  FMUL.FTZ R51, R51, R170 ;  /* 0x000000aa33337220 */ /* 0x000fe20000410000 */
[-C--:B------:R-:W-:Y:S01]  /*22d10*/  FMUL.FTZ R53, R53, R172.reuse ;  /* 0x000000ac35357220 */ /* 0x080fe20000410000 */
[-C--:B------:R-:W-:Y:S01]  /*22d20*/  FMUL.FTZ R56, R56, R172.reuse ;  /* 0x000000ac38387220 */ /* 0x080fe20000410000 */
[----:B------:R-:W-:Y:S01]  /*22d30*/  FMUL.FTZ R57, R57, R172 ;  /* 0x000000ac39397220 */ /* 0x000fe20000410000 */
[-C--:B------:R-:W-:Y:S01]  /*22d40*/  FMUL.FTZ R54, R54, R170.reuse ;  /* 0x000000aa36367220 */ /* 0x080fe20000410000 */
[-C--:B------:R-:W-:Y:S01]  /*22d50*/  FMUL.FTZ R55, R55, R170.reuse ;  /* 0x000000aa37377220 */ /* 0x080fe20000410000 */
[----:B------:R-:W2:Y:S01]  /*22d60*/  MUFU.EX2 R3, R3 ;  /* 0x0000000300037308 */ /* 0x000ea20000000800 */
[-C--:B------:R-:W-:Y:S01]  /*22d70*/  FMUL.FTZ R58, R58, R170.reuse ;  /* 0x000000aa3a3a7220 */ /* 0x080fe20000410000 */
[----:B------:R-:W-:Y:S01]  /*22d80*/  FMUL.FTZ R59, R59, R170 ;  /* 0x000000aa3b3b7220 */ /* 0x000fe20000410000 */
[-C--:B------:R-:W-:Y:S01]  /*22d90*/  FMUL.FTZ R60, R60, R172.reuse ;  /* 0x000000ac3c3c7220 */ /* 0x080fe20000410000 */
[-C--:B------:R-:W-:Y:S01]  /*22da0*/  FMUL.FTZ R61, R61, R172.reuse ;  /* 0x000000ac3d3d7220 */ /* 0x080fe20000410000 */
[----:B------:R-:W-:Y:S01]  /*22db0*/  FMUL.FTZ R64, R64, R172 ;  /* 0x000000ac40407220 */ /* 0x000fe20000410000 */
[-C--:B------:R-:W-:Y:S01]  /*22dc0*/  FMUL.FTZ R62, R62, R170.reuse ;  /* 0x000000aa3e3e7220 */ /* 0x080fe20000410000 */
[----:B------:R-:W-:Y:S01]  /*22dd0*/  FMUL.FTZ R63, R63, R170 ;  /* 0x000000aa3f3f7220 */ /* 0x000fe20000410000 */
[----:B------:R-:W-:Y:S01]  /*22de0*/  FMUL.FTZ R65, R65, R172 ;  /* 0x000000ac41417220 */ /* 0x000fe20000410000 */
[----:B-1----:R-:W-:Y:S01]  /*22df0*/  F2FP.F16.F32.PACK_AB R5, R0, R2 ;  /* 0x000000020005723e */ /* 0x002fe200000000ff */
[-C--:B------:R-:W-:Y:S01]  /*22e00*/  FMUL.FTZ R66, R66, R170.reuse ;  /* 0x000000aa42427220 */ /* 0x080fe20000410000 */
[----:B------:R-:W-:Y:S01]  /*22e10*/  FMUL.FTZ R67, R67, R170 ;  /* 0x000000aa43437220 */ /* 0x000fe20000410000 */
[-C--:B------:R-:W-:Y:S01]  /*22e20*/  FMUL.FTZ R68, R68, R172.reuse ;  /* 0x000000ac44447220 */ /* 0x080fe20000410000 */
[-C--:B------:R-:W-:Y:S01]  /*22e30*/  FMUL.FTZ R69, R69, R172.reuse ;  /* 0x000000ac45457220 */ /* 0x080fe20000410000 */
[----:B------:R-:W-:Y:S01]  /*22e40*/  FMUL.FTZ R72, R72, R172 ;  /* 0x000000ac48487220 */ /* 0x000fe20000410000 */
[-C--:B------:R-:W-:Y:S01]  /*22e50*/  FMUL.FTZ R70, R70, R170.reuse ;  /* 0x000000aa46467220 */ /* 0x080fe20000410000 */
[----:B------:R-:W-:Y:S01]  /*22e60*/  FMUL.FTZ R71, R71, R170 ;  /* 0x000000aa47477220 */ /* 0x000fe20000410000 */
[----:B--2---:R-:W-:Y:S01]  /*22e70*/  F2FP.F16.F32.PACK_AB R7, R3, R164 ;  /* 0x000000a40307723e */ /* 0x004fe200000000ff */
[----:B------:R-:W-:Y:S01]  /*22e80*/  FMUL.FTZ R73, R73, R172 ;  /* 0x000000ac49497220 */ /* 0x000fe20000410000 */
[-C--:B------:R-:W-:Y:S01]  /*22e90*/  FMUL.FTZ R74, R74, R170.reuse ;  /* 0x000000aa4a4a7220 */ /* 0x080fe20000410000 */
[----:B------:R-:W-:Y:S01]  /*22ea0*/  FMUL.FTZ R75, R75, R170 ;  /* 0x000000aa4b4b7220 */ /* 0x000fe20000410000 */
[-C--:B------:R-:W-:Y:S01]  /*22eb0*/  FMUL.FTZ R76, R76, R172.reuse ;  /* 0x000000ac4c4c7220 */ /* 0x080fe20000410000 */
[-C--:B------:R-:W-:Y:S01]  /*22ec0*/  FMUL.FTZ R77, R77, R172.reuse ;  /* 0x000000ac4d4d7220 */ /* 0x080fe20000410000 */
[----:B------:R-:W-:Y:S01]  /*22ed0*/  FMUL.FTZ R80, R80, R172 ;  /* 0x000000ac50507220 */ /* 0x000fe20000410000 */
[C---:B------:R-:W-:Y:S01]  /*22ee0*/  HMMA.16816.F32 R160, R4.reuse, R16, R160 ;  /* 0x0000001004a0723c */ /* 0x040fe200000018a0 */
[-C--:B------:R-:W-:Y:S01]  /*22ef0*/  FMUL.FTZ R78, R78, R170.reuse ;  /* 0x000000aa4e4e7220 */ /* 0x080fe20000410000 */
[----:B------:R-:W-:Y:S01]  /*22f00*/  FMUL.FTZ R79, R79, R170 ;  /* 0x000000aa4f4f7220 */ /* 0x000fe20000410000 */
[----:B------:R-:W-:Y:S01]  /*22f10*/  FMUL.FTZ R81, R81, R172 ;  /* 0x000000ac51517220 */ /* 0x000fe20000410000 */
[-C--:B------:R-:W-:Y:S01]  /*22f20*/  FMUL.FTZ R82, R82, R170.reuse ;  /* 0x000000aa52527220 */ /* 0x080fe20000410000 */
[----:B------:R-:W-:Y:S01]  /*22f30*/  FMUL.FTZ R83, R83, R170 ;  /* 0x000000aa53537220 */ /* 0x000fe20000410000 */
[C---:B------:R-:W-:Y:S01]  /*22f40*/  HMMA.16816.F32 R156, R4.reuse, R18, R156 ;  /* 0x00000012049c723c */ /* 0x040fe2000000189c */
[----:B------:R-:W1:Y:S01]  /*22f50*/  LDSM.16.MT88.4 R16, [R220+0x12000] ;  /* 0x01200000dc10783b */ /* 0x000e620000004200 */
[-C--:B------:R-:W-:Y:S01]  /*22f60*/  FMUL.FTZ R84, R84, R172.reuse ;  /* 0x000000ac54547220 */ /* 0x080fe20000410000 */
[-C--:B------:R-:W-:Y:S01]  /*22f70*/  FMUL.FTZ R85, R85, R172.reuse ;  /* 0x000000ac55557220 */ /* 0x080fe20000410000 */
[----:B------:R-:W-:Y:S01]  /*22f80*/  FMUL.FTZ R88, R88, R172 ;  /* 0x000000ac58587220 */ /* 0x000fe20000410000 */
[-C--:B------:R-:W-:Y:S01]  /*22f90*/  FMUL.FTZ R86, R86, R170.reuse ;  /* 0x000000aa56567220 */ /* 0x080fe20000410000 */
[C---:B---3--:R-:W-:Y:S01]  /*22fa0*/  HMMA.16816.F32 R152, R4.reuse, R12, R152 ;  /* 0x0000000c0498723c */ /* 0x048fe20000001898 */
[----:B------:R-:W-:Y:S01]  /*22fb0*/  FMUL.FTZ R87, R87, R170 ;  /* 0x000000aa57577220 */ /* 0x000fe20000410000 */
[----:B------:R-:W-:Y:S01]  /*22fc0*/  FMUL.FTZ R89, R89, R172 ;  /* 0x000000ac59597220 */ /* 0x000fe20000410000 */
[-C--:B------:R-:W-:Y:S01]  /*22fd0*/  FMUL.FTZ R90, R90, R170.reuse ;  /* 0x000000aa5a5a7220 */ /* 0x080fe20000410000 */
[----:B------:R-:W-:Y:S01]  /*22fe0*/  FMUL.FTZ R91, R91, R170 ;  /* 0x000000aa5b5b7220 */ /* 0x000fe20000410000 */
[-C--:B------:R-:W-:Y:S01]  /*22ff0*/  FMUL.FTZ R92, R92, R172.reuse ;  /* 0x000000ac5c5c7220 */ /* 0x080fe20000410000 */
[C---:B------:R-:W-:Y:S01]  /*23000*/  HMMA.16816.F32 R148, R4.reuse, R14, R148 ;  /* 0x0000000e0494723c */ /* 0x040fe20000001894 */
[----:B------:R-:W2:Y:S01]  /*23010*/  LDSM.16.MT88.4 R12, [R218+0x12000] ;  /* 0x01200000da0c783b */ /* 0x000ea20000004200 */
[-C--:B------:R-:W-:Y:S01]  /*23020*/  FMUL.FTZ R93, R93, R172.reuse ;  /* 0x000000ac5d5d7220 */ /* 0x080fe20000410000 */
[----:B------:R-:W-:Y:S01]  /*23030*/  FMUL.FTZ R96, R96, R172 ;  /* 0x000000ac60607220 */ /* 0x000fe20000410000 */
[-C--:B------:R-:W-:Y:S01]  /*23040*/  FMUL.FTZ R94, R94, R170.reuse ;  /* 0x000000aa5e5e7220 */ /* 0x080fe20000410000 */
[----:B------:R-:W-:Y:S01]  /*23050*/  FMUL.FTZ R95, R95, R170 ;  /* 0x000000aa5f5f7220 */ /* 0x000fe20000410000 */
        /* <DEDUP_REMOVED lines=22> */
[-CC-:B------:R-:W-:Y:S01]  /*231c0*/  FFMA.FTZ R192, R25, R176.reuse, -R175.reuse ;  /* 0x000000b019c07223 */ /* 0x180fe200000108af */
[C---:B-1----:R-:W-:Y:S01]  /*231d0*/  HMMA.16816.F32 R36, R4.reuse, R16, R36 ;  /* 0x000000100424723c */ /* 0x042fe20000001824 */
[--C-:B------:R-:W-:Y:S01]  /*231e0*/  FFMA.FTZ R193, R24, R176, -R175.reuse ;  /* 0x000000b018c17223 */ /* 0x100fe200000108af */
[----:B------:R-:W1:Y:S01]  /*231f0*/  MUFU.EX2 R179, R179 ;  /* 0x000000b300b37308 */ /* 0x000e620000000800 */
[-C--:B------:R-:W-:Y:S01]  /*23200*/  FMUL.FTZ R108, R108, R172.reuse ;  /* 0x000000ac6c6c7220 */ /* 0x080fe20000410000 */
[-C--:B------:R-:W-:Y:S01]  /*23210*/  FMUL.FTZ R109, R109, R172.reuse ;  /* 0x000000ac6d6d7220 */ /* 0x080fe20000410000 */
[----:B------:R-:W-:Y:S01]  /*23220*/  FMUL.FTZ R112, R112, R172 ;  /* 0x000000ac70707220 */ /* 0x000fe20000410000 */
[C---:B------:R-:W-:Y:S01]  /*23230*/  HMMA.16816.F32 R40, R4.reuse, R18, R40 ;  /* 0x000000120428723c */ /* 0x040fe20000001828 */
[----:B------:R-:W4:Y:S01]  /*23240*/  LDSM.16.MT88.4 R16, [R216+0x12000] ;  /* 0x01200000d810783b */ /* 0x000f220000004200 */
[-C--:B------:R-:W-:Y:S01]  /*23250*/  FMUL.FTZ R110, R110, R170.reuse ;  /* 0x000000aa6e6e7220 */ /* 0x080fe20000410000 */
[----:B------:R-:W-:Y:S01]  /*23260*/  FMUL.FTZ R111, R111, R170 ;  /* 0x000000aa6f6f7220 */ /* 0x000fe20000410000 */
[----:B------:R-:W-:Y:S01]  /*23270*/  MUFU.EX2 R187, R187 ;  /* 0x000000bb00bb7308 */ /* 0x000fe20000000800 */
[----:B------:R-:W-:Y:S01]  /*23280*/  FMUL.FTZ R113, R113, R172 ;  /* 0x000000ac71717220 */ /* 0x000fe20000410000 */
[C---:B--2---:R-:W-:Y:S01]  /*23290*/  HMMA.16816.F32 R44, R4.reuse, R12, R44 ;  /* 0x0000000c042c723c */ /* 0x044fe2000000182c */
[-C--:B------:R-:W-:Y:S01]  /*232a0*/  FMUL.FTZ R114, R114, R170.reuse ;  /* 0x000000aa72727220 */ /* 0x080fe20000410000 */
[----:B------:R-:W-:Y:S01]  /*232b0*/  FMUL.FTZ R115, R115, R170 ;  /* 0x000000aa73737220 */ /* 0x000fe20000410000 */
[-C--:B------:R-:W-:Y:S01]  /*232c0*/  FMUL.FTZ R116, R116, R172.reuse ;  /* 0x000000ac74747220 */ /* 0x080fe20000410000 */
[----:B------:R-:W-:Y:S01]  /*232d0*/  FMUL.FTZ R117, R117, R172 ;  /* 0x000000ac75757220 */ /* 0x000fe20000410000 */
[-C--:B------:R-:W-:Y:S01]  /*232e0*/  FMUL.FTZ R118, R118, R170.reuse ;  /* 0x000000aa76767220 */ /* 0x080fe20000410000 */
[C---:B------:R-:W-:Y:S01]  /*232f0*/  HMMA.16816.F32 R48, R4.reuse, R14, R48 ;  /* 0x0000000e0430723c */ /* 0x040fe20000001830 */
[----:B------:R-:W2:Y:S01]  /*23300*/  LDSM.16.MT88.4 R12, [R220+0x14000] ;  /* 0x01400000dc0c783b */ /* 0x000ea20000004200 */
[----:B------:R-:W-:Y:S01]  /*23310*/  MUFU.EX2 R188, R188 ;  /* 0x000000bc00bc7308 */ /* 0x000fe20000000800 */
[----:B------:R-:W-:Y:S01]  /*23320*/  FMUL.FTZ R119, R119, R170 ;  /* 0x000000aa77777220 */ /* 0x000fe20000410000 */
[-C--:B------:R-:W-:Y:S01]  /*23330*/  FMUL.FTZ R120, R120, R172.reuse ;  /* 0x000000ac78787220 */ /* 0x080fe20000410000 */
[----:B------:R-:W-:Y:S01]  /*23340*/  FMUL.FTZ R121, R121, R172 ;  /* 0x000000ac79797220 */ /* 0x000fe20000410000 */
[C---:B---3--:R-:W-:Y:S01]  /*23350*/  HMMA.16816.F32 R52, R4.reuse, R8, R52 ;  /* 0x000000080434723c */ /* 0x048fe20000001834 */
[-C--:B------:R-:W-:Y:S01]  /*23360*/  FMUL.FTZ R122, R122, R170.reuse ;  /* 0x000000aa7a7a7220 */ /* 0x080fe20000410000 */
[----:B------:R-:W-:Y:S01]  /*23370*/  FMUL.FTZ R123, R123, R170 ;  /* 0x000000aa7b7b7220 */ /* 0x000fe20000410000 */
[-C--:B------:R-:W-:Y:S01]  /*23380*/  FMUL.FTZ R124, R124, R172.reuse ;  /* 0x000000ac7c7c7220 */ /* 0x080fe20000410000 */
[----:B------:R-:W-:Y:S01]  /*23390*/  MUFU.EX2 R189, R189 ;  /* 0x000000bd00bd7308 */ /* 0x000fe20000000800 */
[-C--:B------:R-:W-:Y:S01]  /*233a0*/  FMUL.FTZ R125, R125, R172.reuse ;  /* 0x000000ac7d7d7220 */ /* 0x080fe20000410000 */
[C---:B------:R-:W-:Y:S01]  /*233b0*/  HMMA.16816.F32 R56, R4.reuse, R10, R56 ;  /* 0x0000000a0438723c */ /* 0x040fe20000001838 */
[----:B------:R-:W3:Y:S01]  /*233c0*/  LDSM.16.MT88.4 R8, [R218+0x14000] ;  /* 0x01400000da08783b */ /* 0x000ee20000004200 */
[-C--:B------:R-:W-:Y:S01]  /*233d0*/  FMUL.FTZ R128, R128, R172.reuse ;  /* 0x000000ac80807220 */ /* 0x080fe20000410000 */
[----:B------:R-:W-:Y:S01]  /*233e0*/  FMUL.FTZ R129, R129, R172 ;  /* 0x000000ac81817220 */ /* 0x000fe20000410000 */
[-C--:B------:R-:W-:Y:S01]  /*233f0*/  FMUL.FTZ R126, R126, R170.reuse ;  /* 0x000000aa7e7e7220 */ /* 0x080fe20000410000 */
[-C--:B------:R-:W-:Y:S01]  /*23400*/  FMUL.FTZ R127, R127, R170.reuse ;  /* 0x000000aa7f7f7220 */ /* 0x080fe20000410000 */
[C---:B------:R-:W-:Y:S01]  /*23410*/  HMMA.16816.F32 R136, R4.reuse, R20, R136 ;  /* 0x000000140488723c */ /* 0x040fe20000001888 */
[----:B------:R-:W1:Y:S01]  /*23420*/  MUFU.EX2 R190, R190 ;  /* 0x000000be00be7308 */ /* 0x000e620000000800 */
[-C--:B------:R-:W-:Y:S01]  /*23430*/  FMUL.FTZ R130, R130, R170.reuse ;  /* 0x000000aa82827220 */ /* 0x080fe20000410000 */
[----:B------:R-:W-:Y:S01]  /*23440*/  FMUL.FTZ R131, R131, R170 ;  /* 0x000000aa83837220 */ /* 0x000fe20000410000 */
[----:B------:R-:W-:Y:S01]  /*23450*/  LDSM.16.MT88.4 R24, [R217+0x10800] ;  /* 0x01080000d918783b */ /* 0x000fe20000004200 */
[-CC-:B------:R-:W-:Y:S01]  /*23460*/  FFMA.FTZ R197, R197, R176.reuse, -R175.reuse ;  /* 0x000000b0c5c57223 */ /* 0x180fe200000108af */
[C---:B------:R-:W-:Y:S01]  /*23470*/  HMMA.16816.F32 R132, R4.reuse, R22, R132 ;  /* 0x000000160484723c */ /* 0x040fe20000001884 */
[-CC-:B------:R-:W-:Y:S01]  /*23480*/  FFMA.FTZ R196, R196, R176.reuse, -R175.reuse ;  /* 0x000000b0c4c47223 */ /* 0x180fe200000108af */
[----:B------:R-:W-:Y:S01]  /*23490*/  LDSM.16.MT88.4 R20, [R216+0x10800] ;  /* 0x01080000d814783b */ /* 0x000fe20000004200 */
[----:B------:R-:W1:Y:S01]  /*234a0*/  MUFU.EX2 R191, R191 ;  /* 0x000000bf00bf7308 */ /* 0x000e620000000800 */
[-CC-:B------:R-:W-:Y:S01]  /*234b0*/  FFMA.FTZ R195, R195, R176.reuse, -R175.reuse ;  /* 0x000000b0c3c37223 */ /* 0x180fe200000108af */
[-CC-:B------:R-:W-:Y:S01]  /*234c0*/  FFMA.FTZ R194, R194, R176.reuse, -R175.reuse ;  /* 0x000000b0c2c27223 */ /* 0x180fe200000108af */
[C---:B----4-:R-:W-:Y:S01]  /*234d0*/  HMMA.16816.F32 R60, R4.reuse, R16, R60 ;  /* 0x00000010043c723c */ /* 0x050fe2000000183c */
[----:B------:R-:W-:Y:S01]  /*234e0*/  LDSM.16.MT88.4 R28, [R220+0x10800] ;  /* 0x01080000dc1c783b */ /* 0x000fe20000004200 */
[-CC-:B------:R-:W-:Y:S01]  /*234f0*/  FFMA.FTZ R178, R178, R176.reuse, -R175.reuse ;  /* 0x000000b0b2b27223 */ /* 0x180fe200000108af */
[-CC-:B------:R-:W-:Y:S01]  /*23500*/  FFMA.FTZ R177, R177, R176.reuse, -R175.reuse ;  /* 0x000000b0b1b17223 */ /* 0x180fe200000108af */
[-CC-:B------:R-:W-:Y:S01]  /*23510*/  FFMA.FTZ R173, R173, R176.reuse, -R175.reuse ;  /* 0x000000b0adad7223 */ /* 0x180fe200000108af */
[----:B------:R-:W-:Y:S01]  /*23520*/  MUFU.EX2 R192, R192 ;  /* 0x000000c000c07308 */ /* 0x000fe20000000800 */
[----:B------:R-:W-:Y:S01]  /*23530*/  HMMA.16816.F32 R64, R4, R18, R64 ;  /* 0x000000120440723c */ /* 0x000fe20000001840 */
[----:B------:R-:W4:Y:S01]  /*23540*/  LDSM.16.MT88.4 R16, [R217+0x14000] ;  /* 0x01400000d910783b */ /* 0x000f220000004200 */
[----:B------:R-:W-:Y:S01]  /*23550*/  FFMA.FTZ R174, R174, R176, -R175 ;  /* 0x000000b0aeae7223 */ /* 0x000fe200000108af */
[----:B------:R-:W-:Y:S01]  /*23560*/  FFMA.FTZ R171, R249, R172, R171 ;  /* 0x000000acf9ab7223 */ /* 0x000fe200000100ab */
[----:B------:R-:W-:-:S02]  /*23570*/  FFMA.FTZ R2, R248, R170, R2 ;  /* 0x000000aaf8027223 */ /* 0x000fc40000010002 */
[----:B--2---:R-:W-:Y:S01]  /*23580*/  HMMA.16816.F32 R68, R4, R12, R68 ;  /* 0x0000000c0444723c */ /* 0x004fe20000001844 */
[----:B------:R-:W2:Y:S01]  /*23590*/  MUFU.EX2 R193, R193 ;  /* 0x000000c100c17308 */ /* 0x000ea20000000800 */
[----:B------:R-:W-:Y:S01]  /*235a0*/  FADD.FTZ R171, R167, R171 ;  /* 0x000000aba7ab7221 */ /* 0x000fe20000010000 */
[----:B------:R-:W-:-:S03]  /*235b0*/  FADD.FTZ R2, R0, R2 ;  /* 0x0000000200027221 */ /* 0x000fc60000010000 */
[C---:B------:R-:W-:Y:S01]  /*235c0*/  HMMA.16816.F32 R72, R4.reuse, R14, R72 ;  /* 0x0000000e0448723c */ /* 0x040fe20000001848 */
[----:B------:R-:W2:Y:S01]  /*235d0*/  LDSM.16.MT88.4 R12, [R216+0x14000] ;  /* 0x01400000d80c783b */ /* 0x000ea20000004200 */
[----:B------:R-:W-:Y:S01]  /*235e0*/  FADD.FTZ R171, R166, R171 ;  /* 0x000000aba6ab7221 */ /* 0x000fe20000010000 */
[----:B------:R-:W2:Y:S01]  /*235f0*/  MUFU.EX2 R197, R197 ;  /* 0x000000c500c57308 */ /* 0x000ea20000000800 */
[----:B------:R-:W-:Y:S01]  /*23600*/  FADD.FTZ R2, R164, R2 ;  /* 0x00000002a4027221 */ /* 0x000fe20000010000 */
[----:B------:R-:W-:Y:S01]  /*23610*/  MOV R164, R169 ;  /* 0x000000a900a47202 */ /* 0x000fe20000000f00 */
[C---:B---3--:R-:W-:Y:S01]  /*23620*/  HMMA.16816.F32 R76, R4.reuse, R8, R76 ;  /* 0x00000008044c723c */ /* 0x048fe2000000184c */
[----:B------:R-:W-:Y:S01]  /*23630*/  FADD.FTZ R171, R165, R171 ;  /* 0x000000aba5ab7221 */ /* 0x000fe20000010000 */
[----:B------:R-:W-:Y:S01]  /*23640*/  FADD.FTZ R2, R3, R2 ;  /* 0x0000000203027221 */ /* 0x000fe20000010000 */
[----:B------:R-:W-:Y:S02]  /*23650*/  MOV R3, R168 ;  /* 0x000000a800037202 */ /* 0x000fe40000000f00 */
[----:B------:R-:W-:Y:S01]  /*23660*/  MUFU.EX2 R196, R196 ;  /* 0x000000c400c47308 */ /* 0x000fe20000000800 */
[----:B------:R-:W-:Y:S01]  /*23670*/  HMMA.16816.F32 R80, R4, R10, R80 ;  /* 0x0000000a0450723c */ /* 0x000fe20000001850 */
[----:B------:R-:W3:Y:S01]  /*23680*/  LDSM.16.MT88.4 R8, [R220+0x16000] ;  /* 0x01600000dc08783b */ /* 0x000ee20000004200 */
[----:B-1----:R-:W-:Y:S01]  /*23690*/  FADD.FTZ R171, R179, R171 ;  /* 0x000000abb3ab7221 */ /* 0x002fe20000010000 */
[----:B------:R-:W-:-:S04]  /*236a0*/  FADD.FTZ R2, R190, R2 ;  /* 0x00000002be027221 */ /* 0x000fc80000010000 */
[----:B------:R-:W-:Y:S08]  /*236b0*/  MUFU.EX2 R195, R195 ;  /* 0x000000c300c37308 */ /* 0x000ff00000000800 */
[----:B------:R-:W-:Y:S01]  /*236c0*/  MUFU.EX2 R194, R194 ;  /* 0x000000c200c27308 */ /* 0x000fe20000000800 */
[C---:B----4-:R-:W-:Y:S06]  /*236d0*/  HMMA.16816.F32 R84, R4.reuse, R16, R84 ;  /* 0x000000100454723c */ /* 0x050fec0000001854 */
[C---:B------:R-:W-:Y:S01]  /*236e0*/  HMMA.16816.F32 R88, R4.reuse, R18, R88 ;  /* 0x000000120458723c */ /* 0x040fe20000001858 */
[----:B------:R-:W1:Y:S01]  /*236f0*/  LDSM.16.MT88.4 R16, [R218+0x16000] ;  /* 0x01600000da10783b */ /* 0x000e620000004200 */
[----:B------:R-:W-:Y:S04]  /*23700*/  MUFU.EX2 R178, R178 ;  /* 0x000000b200b27308 */ /* 0x000fe80000000800 */
[C---:B--2---:R-:W-:Y:S04]  /*23710*/  HMMA.16816.F32 R92, R4.reuse, R12, R92 ;  /* 0x0000000c045c723c */ /* 0x044fe8000000185c */
[----:B------:R-:W-:Y:S02]  /*23720*/  MUFU.EX2 R177, R177 ;  /* 0x000000b100b17308 */ /* 0x000fe40000000800 */
[C---:B------:R-:W-:Y:S01]  /*23730*/  HMMA.16816.F32 R96, R4.reuse, R14, R96 ;  /* 0x0000000e0460723c */ /* 0x040fe20000001860 */
[----:B------:R-:W2:Y:S05]  /*23740*/  LDSM.16.MT88.4 R12, [R217+0x16000] ;  /* 0x01600000d90c783b */ /* 0x000eaa0000004200 */
[C---:B---3--:R-:W-:Y:S01]  /*23750*/  HMMA.16816.F32 R100, R4.reuse, R8, R100 ;  /* 0x000000080464723c */ /* 0x048fe20000001864 */
[----:B------:R-:W-:Y:S05]  /*23760*/  MUFU.EX2 R173, R173 ;  /* 0x000000ad00ad7308 */ /* 0x000fea0000000800 */
[C---:B------:R-:W-:Y:S01]  /*23770*/  HMMA.16816.F32 R104, R4.reuse, R10, R104 ;  /* 0x0000000a0468723c */ /* 0x040fe20000001868 */
[----:B------:R-:W3:Y:S02]  /*23780*/  LDSM.16.MT88.4 R8, [R216+0x16000] ;  /* 0x01600000d808783b */ /* 0x000ee40000004200 */
[----:B------:R-:W-:Y:S03]  /*23790*/  MUFU.EX2 R174, R174 ;  /* 0x000000ae00ae7308 */ /* 0x000fe60000000800 */
[C---:B-1----:R-:W-:Y:S06]  /*237a0*/  HMMA.16816.F32 R108, R4.reuse, R16, R108 ;  /* 0x00000010046c723c */ /* 0x042fec000000186c */
[C---:B------:R-:W-:Y:S01]  /*237b0*/  HMMA.16816.F32 R112, R4.reuse, R18, R112 ;  /* 0x000000120470723c */ /* 0x040fe20000001870 */
[----:B------:R-:W1:Y:S05]  /*237c0*/  LDSM.16.MT88.4 R16, [R220+0x12800] ;  /* 0x01280000dc10783b */ /* 0x000e6a0000004200 */
[C---:B--2---:R-:W-:Y:S06]  /*237d0*/  HMMA.16816.F32 R116, R4.reuse, R12, R116 ;  /* 0x0000000c0474723c */ /* 0x044fec0000001874 */
[C---:B------:R-:W-:Y:S01]  /*237e0*/  HMMA.16816.F32 R120, R4.reuse, R14, R120 ;  /* 0x0000000e0478723c */ /* 0x040fe20000001878 */
[----:B------:R-:W-:Y:S05]  /*237f0*/  LDSM.16.MT88.4 R12, [R218+0x12800] ;  /* 0x01280000da0c783b */ /* 0x000fea0000004200 */
[C---:B---3--:R-:W-:Y:S06]  /*23800*/  HMMA.16816.F32 R124, R4.reuse, R8, R124 ;  /* 0x00000008047c723c */ /* 0x048fec000000187c */
        /* <DEDUP_REMOVED lines=13> */
[----:B------:R-:W-:-:S04]  /*238e0*/  FADD.FTZ R193, R197, R193 ;  /* 0x000000c1c5c17221 */ /* 0x000fc80000010000 */
        /* <DEDUP_REMOVED lines=8> */
[C---:B------:R-:W-:Y:S06]  /*23970*/  HMMA.16816.F32 R44, R4.reuse, R12, R44 ;  /* 0x0000000c042c723c */ /* 0x040fec000000182c */
        /* <DEDUP_REMOVED lines=37> */
[----:B------:R-:W-:Y:S01]  /*23bd0*/  LDSM.16.MT88.4 R28, [R216+0x11000] ;  /* 0x01100000d81c783b */ /* 0x000fe20000004200 */
[----:B--2---:R-:W-:-:S03]  /*23be0*/  FADD.FTZ R189, R32, R189 ;  /* 0x000000bd20bd7221 */ /* 0x004fc60000010000 */
[C---:B------:R-:W-:Y:S03]  /*23bf0*/  HMMA.16816.F32 R100, R4.reuse, R16, R100 ;  /* 0x000000100464723c */ /* 0x040fe60000001864 */
[----:B------:R-:W2:Y:S03]  /*23c00*/  MUFU.EX2 R35, R35 ;  /* 0x0000002300237308 */ /* 0x000ea60000000800 */
[C---:B------:R-:W-:Y:S01]  /*23c10*/  HMMA.16816.F32 R104, R4.reuse, R18, R104 ;  /* 0x000000120468723c */ /* 0x040fe20000001868 */
[----:B------:R-:W4:Y:S05]  /*23c20*/  LDSM.16.MT88.4 R16, [R220+0x11000] ;  /* 0x01100000dc10783b */ /* 0x000f2a0000004200 */
        /* <DEDUP_REMOVED lines=18> */
[----:B-1----:R-:W-:Y:S01]  /*23d50*/  HMMA.16816.F32 R144, R4, R8, R144 ;  /* 0x000000080490723c */ /* 0x002fe20000001890 */
[----:B------:R-:W-:-:S04]  /*23d60*/  FADD.FTZ R194, R173, R194 ;  /* 0x000000c2adc27221 */ /* 0x000fc80000010000 */
[----:B------:R-:W-:Y:S01]  /*23d70*/  FADD.FTZ R248, R174, R194 ;  /* 0x000000c2aef87221 */ /* 0x000fe20000010000 */
        /* <DEDUP_REMOVED lines=33> */
[----:B------:R-:W-:Y:S01]  /*23f90*/  HMMA.16816.F32 R132, R4, R30, R132 ;  /* 0x0000001e0484723c */ /* 0x000fe20000001884 */
[-CC-:B------:R-:W-:Y:S01]  /*23fa0*/  FFMA.FTZ R28, R186, R176.reuse, -R184.reuse ;  /* 0x000000b0ba1c7223 */ /* 0x180fe200000108b8 */
[----:B------:R-:W-:-:S04]  /*23fb0*/  FFMA.FTZ R29, R185, R176, -R184 ;  /* 0x000000b0b91d7223 */ /* 0x000fc800000108b8 */
[C---:B----4-:R-:W-:Y:S01]  /*23fc0*/  HMMA.16816.F32 R84, R4.reuse, R16, R84 ;  /* 0x000000100454723c */ /* 0x050fe20000001854 */
[-CC-:B------:R-:W-:Y:S01]  /*23fd0*/  FFMA.FTZ R30, R183, R176.reuse, -R184.reuse ;  /* 0x000000b0b71e7223 */ /* 0x180fe200000108b8 */
[----:B------:R-:W-:Y:S01]  /*23fe0*/  FFMA.FTZ R31, R182, R176, -R184 ;  /* 0x000000b0b61f7223 */ /* 0x000fe200000108b8 */
[----:B------:R-:W4:Y:S03]  /*23ff0*/  MUFU.EX2 R28, R28 ;  /* 0x0000001c001c7308 */ /* 0x000f260000000800 */
[C---:B------:R-:W-:Y:S01]  /*24000*/  HMMA.16816.F32 R88, R4.reuse, R18, R88 ;  /* 0x000000120458723c */ /* 0x040fe20000001858 */
[----:B------:R-:W3:Y:S04]  /*24010*/  LDSM.16.MT88.4 R16, [R218+0x11800] ;  /* 0x01180000da10783b */ /* 0x000ee80000004200 */
[----:B------:R-:W1:Y:S01]  /*24020*/  MUFU.EX2 R29, R29 ;  /* 0x0000001d001d7308 */ /* 0x000e620000000800 */
[C---:B------:R-:W-:Y:S06]  /*24030*/  HMMA.16816.F32 R116, R4.reuse, R24, R116 ;  /* 0x000000180474723c */ /* 0x040fec0000001874 */
[----:B------:R-:W-:Y:S01]  /*24040*/  HMMA.16816.F32 R120, R4, R26, R120 ;  /* 0x0000001a0478723c */ /* 0x000fe20000001878 */
[----:B------:R-:W1:Y:S01]  /*24050*/  MUFU.EX2 R30, R30 ;  /* 0x0000001e001e7308 */ /* 0x000e620000000800 */
[----:B------:R-:W-:Y:S01]  /*24060*/  LDSM.16.MT88.4 R24, [R216+0x11800] ;  /* 0x01180000d818783b */ /* 0x000fe20000004200 */
[----:B----4-:R-:W-:-:S03]  /*24070*/  FADD.FTZ R35, R28, R35 ;  /* 0x000000231c237221 */ /* 0x010fc60000010000 */
[C---:B--2---:R-:W-:Y:S03]  /*24080*/  HMMA.16816.F32 R124, R4.reuse, R12, R124 ;  /* 0x0000000c047c723c */ /* 0x044fe6000000187c */
[----:B------:R-:W2:Y:S01]  /*24090*/  MUFU.EX2 R31, R31 ;  /* 0x0000001f001f7308 */ /* 0x000ea20000000800 */
[----:B-1----:R-:W-:Y:S02]  /*240a0*/  FADD.FTZ R35, R29, R35 ;  /* 0x000000231d237221 */ /* 0x002fe40000010000 */
[----:B------:R-:W-:Y:S01]  /*240b0*/  HMMA.16816.F32 R128, R4, R14, R128 ;  /* 0x0000000e0480723c */ /* 0x000fe20000001880 */
[----:B------:R-:W1:Y:S01]  /*240c0*/  LDSM.16.MT88.4 R12, [R218+0x13800] ;  /* 0x01380000da0c783b */ /* 0x000e620000004200 */
[----:B------:R-:W-:-:S05]  /*240d0*/  FADD.FTZ R35, R30, R35 ;  /* 0x000000231e237221 */ /* 0x000fca0000010000 */
[----:B------:R-:W-:Y:S02]  /*240e0*/  F2FP.F16.F32.PACK_AB R4, R29, R28 ;  /* 0x0000001c1d04723e */ /* 0x000fe400000000ff */
[----:B------:R-:W-:Y:S02]  /*240f0*/  F2FP.F16.F32.PACK_AB R5, R177, R178 ;  /* 0x000000b2b105723e */ /* 0x000fe400000000ff */
[----:B------:R-:W-:Y:S02]  /*24100*/  F2FP.F16.F32.PACK_AB R7, R174, R173 ;  /* 0x000000adae07723e */ /* 0x000fe400000000ff */
[C---:B--2---:R-:W-:Y:S01]  /*24110*/  F2FP.F16.F32.PACK_AB R6, R31.reuse, R30 ;  /* 0x0000001e1f06723e */ /* 0x044fe200000000ff */
[----:B------:R-:W-:-:S06]  /*24120*/  FADD.FTZ R249, R31, R35 ;  /* 0x000000231ff97221 */ /* 0x000fcc0000010000 */
[C---:B------:R-:W-:Y:S06]  /*24130*/  HMMA.16816.F32 R160, R4.reuse, R8, R160 ;  /* 0x0000000804a0723c */ /* 0x040fec00000018a0 */
        /* <DEDUP_REMOVED lines=43> */
.L_x_3936:
[----:B------:R-:W-:Y:S05]  /*243f0*/  @!P6 BRA `(.L_x_3945) ;  /* 0x00000054009ce947 */ /* 0x000fea0003800000 */
[----:B------:R-:W-:Y:S02]  /*24400*/  MOV R2, R3 ;  /* 0x0000000300027202 */ /* 0x000fe40000000f00 */
[----:B------:R-:W-:-:S07]  /*24410*/  MOV R0, R164 ;  /* 0x000000a400007202 */ /* 0x000fce0000000f00 */
.L_x_3954:
        /* <DEDUP_REMOVED lines=81> */
.L_x_3947:
[----:B-1----:R-:W-:Y:S02]  /*24930*/  R2UR UR4, R166 ;  /* 0x00000000a60472ca */ /* 0x002fe400000e0000 */
[----:B------:R-:W-:Y:S11]  /*24940*/  R2UR UR5, R167 ;  /* 0x00000000a70572ca */ /* 0x000ff600000e0000 */
[----:B------:R-:W-:Y:S02]  /*24950*/  @!UPT UIADD3 URZ, URZ, URZ, URZ ;  /* 0x0000003f3f3ff290 */ /* 0x000fe4000fffe03f */
[----:B--2---:R-:W2:Y:S02]  /*24960*/  LD.E R10, desc[UR4][R164.64+0x40] ;  /* 0x00004004a40a7980 */ /* 0x004ea4000c101900 */
[----:B--2---:R-:W-:Y:S05]  /*24970*/  IMAD.U32 R10, R10, -0x40, RZ ;  /* 0xffffffc00a0a7824 */ /* 0x004fea00078e00ff */
[----:B------:R-:W-:Y:S02]  /*24980*/  SHF.R.S32.HI R4, RZ, 0x1f, R10 ;  /* 0x0000001fff047819 */ /* 0x000fe4000001140a */
.L_x_3948:
[----:B------:R-:W-:Y:S05]  /*24990*/  BSYNC B0 ;  /* 0x0000000000007941 */ /* 0x000fea0003800000 */
.L_x_3946:
        /* <DEDUP_REMOVED lines=155> */
[----:B------:R-:W3:Y:S03]  /*25350*/  LD.E R3, desc[UR4][R164.64+0x18c] ;  /* 0x00018c04a4037980 */ /* 0x000ee6000c101900 */
        /* <DEDUP_REMOVED lines=38> */
[----:B------:R-:W5:Y:S05]  /*255c0*/  LDSM.16.M88.4 R188, [R225+0xb800] ;  /* 0x00b80000e1bc783b */ /* 0x000f6a0000000200 */
[C---:B-1----:R-:W-:Y:S06]  /*255d0*/  HMMA.16816.F32 R20, R172.reuse, R196, R20 ;  /* 0x000000c4ac14723c */ /* 0x042fec0000001814 */
[C---:B------:R-:W-:Y:S01]  /*255e0*/  HMMA.16816.F32 R24, R172.reuse, R198, R24 ;  /* 0x000000c6ac18723c */ /* 0x040fe20000001818 */
[----:B------:R-:W-:Y:S05]  /*255f0*/  LDSM.16.M88.4 R196, [R209] ;  /* 0x00000000d1c4783b */ /* 0x000fea0000000200 */
[C---:B--2---:R-:W-:Y:S06]  /*25600*/  HMMA.16816.F32 R28, R172.reuse, R168, R28 ;  /* 0x000000a8ac1c723c */ /* 0x044fec000000181c */
[----:B------:R-:W-:Y:S01]  /*25610*/  HMMA.16816.F32 R32, R172, R170, R32 ;  /* 0x000000aaac20723c */ /* 0x000fe20000001820 */
[----:B------:R-:W-:Y:S04]  /*25620*/  LDSM.16.M88.4 R168, [R224+0x2000] ;  /* 0x00200000e0a8783b */ /* 0x000fe80000000200 */
[----:B------:R-:W1:Y:S01]  /*25630*/  LDSM.16.M88.4 R172, [R211] ;  /* 0x00000000d3ac783b */ /* 0x000e620000000200 */
[C---:B---3--:R-:W-:Y:S06]  /*25640*/  HMMA.16816.F32 R4, R176.reuse, R180, R4 ;  /* 0x000000b4b004723c */ /* 0x048fec0000001804 */
[C---:B------:R-:W-:Y:S01]  /*25650*/  HMMA.16816.F32 R8, R176.reuse, R182, R8 ;  /* 0x000000b6b008723c */ /* 0x040fe20000001808 */
[----:B------:R-:W2:Y:S05]  /*25660*/  LDSM.16.M88.4 R180, [R210] ;  /* 0x00000000d2b4783b */ /* 0x000eaa0000000200 */
[C---:B----4-:R-:W-:Y:S06]  /*25670*/  HMMA.16816.F32 R12, R176.reuse, R192, R12 ;  /* 0x000000c0b00c723c */ /* 0x050fec000000180c */
[C---:B------:R-:W-:Y:S01]  /*25680*/  HMMA.16816.F32 R16, R176.reuse, R194, R16 ;  /* 0x000000c2b010723c */ /* 0x040fe20000001810 */
[----:B------:R-:W3:Y:S05]  /*25690*/  LDSM.16.M88.4 R192, [R208] ;  /* 0x00000000d0c0783b */ /* 0x000eea0000000200 */
[C---:B-----5:R-:W-:Y:S06]  /*256a0*/  HMMA.16816.F32 R20, R176.reuse, R184, R20 ;  /* 0x000000b8b014723c */ /* 0x060fec0000001814 */
        /* <DEDUP_REMOVED lines=37> */
[----:B------:R-:W-:Y:S05]  /*25900*/  LDSM.16.M88.4 R196, [R204] ;  /* 0x00000000ccc4783b */ /* 0x000fea0000000200 */
[C---:B----4-:R-:W-:Y:S06]  /*25910*/  HMMA.16816.F32 R20, R168.reuse, R184, R20 ;  /* 0x000000b8a814723c */ /* 0x050fec0000001814 */
[C---:B------:R-:W-:Y:S01]  /*25920*/  HMMA.16816.F32 R24, R168.reuse, R186, R24 ;  /* 0x000000baa818723c */ /* 0x040fe20000001818 */
[----:B------:R-:W4:Y:S05]  /*25930*/  LDSM.16.M88.4 R184, [R225+0xd800] ;  /* 0x00d80000e1b8783b */ /* 0x000f2a0000000200 */
[C---:B-1----:R-:W-:Y:S06]  /*25940*/  HMMA.16816.F32 R28, R168.reuse, R172, R28 ;  /* 0x000000aca81c723c */ /* 0x042fec000000181c */
[----:B------:R-:W-:Y:S01]  /*25950*/  HMMA.16816.F32 R32, R168, R174, R32 ;  /* 0x000000aea820723c */ /* 0x000fe20000001820 */
[----:B------:R-:W-:Y:S04]  /*25960*/  LDSM.16.M88.4 R168, [R224+0x4000] ;  /* 0x00400000e0a8783b */ /* 0x000fe80000000200 */
[----:B------:R-:W1:Y:S01]  /*25970*/  LDSM.16.M88.4 R172, [R207] ;  /* 0x00000000cfac783b */ /* 0x000e620000000200 */
[C---:B--2---:R-:W-:Y:S06]  /*25980*/  HMMA.16816.F32 R4, R176.reuse, R180, R4 ;  /* 0x000000b4b004723c */ /* 0x044fec0000001804 */
        /* <DEDUP_REMOVED lines=27> */
[----:B------:R-:W1:Y:S05]  /*25b40*/  LDSM.16.M88.4 R176, [R212+0x5000] ;  /* 0x00500000d4b0783b */ /* 0x000e6a0000000200 */
[C---:B--2---:R-:W-:Y:S06]  /*25b50*/  HMMA.16816.F32 R12, R172.reuse, R180, R12 ;  /* 0x000000b4ac0c723c */ /* 0x044fec000000180c */
[C---:B------:R-:W-:Y:S01]  /*25b60*/  HMMA.16816.F32 R16, R172.reuse, R182, R16 ;  /* 0x000000b6ac10723c */ /* 0x040fe20000001810 */
[----:B------:R-:W-:Y:S05]  /*25b70*/  LDSM.16.M88.4 R180, [R226+0x6000] ;  /* 0x00600000e2b4783b */ /* 0x000fea0000000200 */
[C---:B------:R-:W-:Y:S06]  /*25b80*/  HMMA.16816.F32 R20, R172.reuse, R184, R20 ;  /* 0x000000b8ac14723c */ /* 0x040fec0000001814 */
[C---:B------:R-:W-:Y:S01]  /*25b90*/  HMMA.16816.F32 R24, R172.reuse, R186, R24 ;  /* 0x000000baac18723c */ /* 0x040fe20000001818 */
[----:B------:R-:W-:Y:S05]  /*25ba0*/  LDSM.16.M88.4 R184, [R225+0xe000] ;  /* 0x00e00000e1b8783b */ /* 0x000fea0000000200 */
        /* <DEDUP_REMOVED lines=26> */
[C---:B-----5:R-:W-:Y:S06]  /*25d50*/  HMMA.16816.F32 R28, R180.reuse, R196, R28 ;  /* 0x000000c4b41c723c */ /* 0x060fec000000181c */
[----:B------:R-:W-:Y:S01]  /*25d60*/  HMMA.16816.F32 R32, R180, R198, R32 ;  /* 0x000000c6b420723c */ /* 0x000fe20000001820 */
[----:B------:R-:W4:Y:S05]  /*25d70*/  LDSM.16.M88.4 R180, [R222+0x6000] ;  /* 0x00600000deb4783b */ /* 0x000f2a0000000200 */
        /* <DEDUP_REMOVED lines=18> */
[C---:B-----5:R-:W-:Y:S06]  /*25ea0*/  HMMA.16816.F32 R20, R180.reuse, R176, R20 ;  /* 0x000000b0b414723c */ /* 0x060fec0000001814 */
[C---:B------:R-:W-:Y:S06]  /*25eb0*/  HMMA.16816.F32 R24, R180.reuse, R178, R24 ;  /* 0x000000b2b418723c */ /* 0x040fec0000001818 */
[C---:B--2---:R-:W-:Y:S06]  /*25ec0*/  HMMA.16816.F32 R28, R180.reuse, R184, R28 ;  /* 0x000000b8b41c723c */ /* 0x044fec000000181c */
[----:B------:R-:W-:Y:S06]  /*25ed0*/  HMMA.16816.F32 R32, R180, R186, R32 ;  /* 0x000000bab420723c */ /* 0x000fec0000001820 */
[C---:B---3--:R-:W-:Y:S05]  /*25ee0*/  HMMA.16816.F32 R4, R168.reuse, R188, R4 ;  /* 0x000000bca804723c */ /* 0x048fea0000001804 */
[----:B------:R-:W-:Y:S01]  /*25ef0*/  IMAD.MOV.U32 R181, RZ, RZ, R250 ;  /* 0x000000ffffb57224 */ /* 0x000fe200078e00fa */
[C---:B------:R-:W-:Y:S05]  /*25f00*/  HMMA.16816.F32 R8, R168.reuse, R190, R8 ;  /* 0x000000bea808723c */ /* 0x040fea0000001808 */
[----:B------:R-:W-:Y:S01]  /*25f10*/  IMAD.MOV.U32 R180, RZ, RZ, R251 ;  /* 0x000000ffffb47224 */ /* 0x000fe200078e00fb */
[C---:B-1----:R-:W-:Y:S06]  /*25f20*/  HMMA.16816.F32 R12, R168.reuse, R172, R12 ;  /* 0x000000aca80c723c */ /* 0x042fec000000180c */
[C---:B------:R-:W-:Y:S06]  /*25f30*/  HMMA.16816.F32 R16, R168.reuse, R174, R16 ;  /* 0x000000aea810723c */ /* 0x040fec0000001810 */
[-C--:B------:R-:W-:Y:S01]  /*25f40*/  FMUL.FTZ R4, R4, R3.reuse ;  /* 0x0000000304047220 */ /* 0x080fe20000410000 */
[-C--:B------:R-:W-:Y:S01]  /*25f50*/  FMUL.FTZ R5, R5, R3.reuse ;  /* 0x0000000305057220 */ /* 0x080fe20000410000 */
[-C--:B------:R-:W-:Y:S02]  /*25f60*/  FMUL.FTZ R6, R6, R3.reuse ;  /* 0x0000000306067220 */ /* 0x080fe40000410000 */
[----:B------:R-:W1:Y:S01]  /*25f70*/  MUFU.TANH R176, R4 ;  /* 0x0000000400b07308 */ /* 0x000e620000002400 */
[-C--:B------:R-:W-:Y:S01]  /*25f80*/  FMUL.FTZ R7, R7, R3.reuse ;  /* 0x0000000307077220 */ /* 0x080fe20000410000 */
[-C--:B------:R-:W-:Y:S01]  /*25f90*/  FMUL.FTZ R8, R8, R3.reuse ;  /* 0x0000000308087220 */ /* 0x080fe20000410000 */
[-C--:B------:R-:W-:Y:S01]  /*25fa0*/  FMUL.FTZ R9, R9, R3.reuse ;  /* 0x0000000309097220 */ /* 0x080fe20000410000 */
[-C--:B------:R-:W-:Y:S01]  /*25fb0*/  FMUL.FTZ R10, R10, R3.reuse ;  /* 0x000000030a0a7220 */ /* 0x080fe20000410000 */
[-C--:B------:R-:W-:Y:S05]  /*25fc0*/  FMUL.FTZ R11, R11, R3.reuse ;  /* 0x000000030b0b7220 */ /* 0x080fea0000410000 */
[----:B------:R-:W2:Y:S01]  /*25fd0*/  MUFU.TANH R177, R5 ;  /* 0x0000000500b17308 */ /* 0x000ea20000002400 */
[-C--:B------:R-:W-:Y:S01]  /*25fe0*/  FMUL.FTZ R12, R12, R3.reuse ;  /* 0x000000030c0c7220 */ /* 0x080fe20000410000 */
[-C--:B------:R-:W-:Y:S01]  /*25ff0*/  FMUL.FTZ R13, R13, R3.reuse ;  /* 0x000000030d0d7220 */ /* 0x080fe20000410000 */
[-C--:B------:R-:W-:Y:S01]  /*26000*/  FMUL.FTZ R14, R14, R3.reuse ;  /* 0x000000030e0e7220 */ /* 0x080fe20000410000 */
[-C--:B------:R-:W-:Y:S01]  /*26010*/  FMUL.FTZ R15, R15, R3.reuse ;  /* 0x000000030f0f7220 */ /* 0x080fe20000410000 */
[-C--:B------:R-:W-:Y:S01]  /*26020*/  FMUL.FTZ R18, R18, R3.reuse ;  /* 0x0000000312127220 */ /* 0x080fe20000410000 */
[-C--:B------:R-:W-:Y:S04]  /*26030*/  FMUL.FTZ R19, R19, R3.reuse ;  /* 0x0000000313137220 */ /* 0x080fe80000410000 */
[----:B------:R-:W3:Y:S01]  /*26040*/  MUFU.TANH R178, R6 ;  /* 0x0000000600b27308 */ /* 0x000ee20000002400 */
[-C--:B------:R-:W-:Y:S01]  /*26050*/  FMUL.FTZ R16, R16, R3.reuse ;  /* 0x0000000310107220 */ /* 0x080fe20000410000 */
[-C--:B------:R-:W-:Y:S08]  /*26060*/  FMUL.FTZ R17, R17, R3.reuse ;  /* 0x0000000311117220 */ /* 0x080ff00000410000 */
[----:B------:R4:W1:Y:S10]  /*26070*/  MUFU.TANH R172, R7 ;  /* 0x0000000700ac7308 */ /* 0x0008740000002400 */
[----:B------:R-:W1:Y:S10]  /*26080*/  MUFU.TANH R179, R8 ;  /* 0x0000000800b37308 */ /* 0x000e740000002400 */
[----:B------:R-:W1:Y:S01]  /*26090*/  MUFU.TANH R182, R9 ;  /* 0x0000000900b67308 */ /* 0x000e620000002400 */
[----:B----4-:R-:W4:Y:S09]  /*260a0*/  LDSM.16.M88.4 R4, [R212+0x7000] ;  /* 0x00700000d404783b */ /* 0x010f320000000200 */
[----:B------:R-:W1:Y:S10]  /*260b0*/  MUFU.TANH R173, R10 ;  /* 0x0000000a00ad7308 */ /* 0x000e740000002400 */
[----:B------:R5:W1:Y:S10]  /*260c0*/  MUFU.TANH R174, R11 ;  /* 0x0000000b00ae7308 */ /* 0x000a740000002400 */
[----:B------:R-:W1:Y:S10]  /*260d0*/  MUFU.TANH R196, R18 ;  /* 0x0000001200c47308 */ /* 0x000e740000002400 */
[----:B------:R2:W1:Y:S01]  /*260e0*/  MUFU.TANH R197, R19 ;  /* 0x0000001300c57308 */ /* 0x0004620000002400 */
[----:B-----5:R-:W5:Y:S01]  /*260f0*/  LDSM.16.M88.4 R8, [R212+0x7800] ;  /* 0x00780000d408783b */ /* 0x020f620000000200 */
        /* <DEDUP_REMOVED lines=13> */
[C---:B-----5:R-:W-:Y:S03]  /*261d0*/  HMMA.16816.F32 R28, R168.reuse, R8, R28 ;  /* 0x00000008a81c723c */ /* 0x060fe6000000181c */
        /* <DEDUP_REMOVED lines=9> */
[-C--:B--2---:R-:W-:Y:S01]  /*26270*/  FMUL.FTZ R19, R29, R3.reuse ;  /* 0x000000031d137220 */ /* 0x084fe20000410000 */
[-C--:B------:R-:W-:Y:S01]  /*26280*/  FMUL.FTZ R30, R30, R3.reuse ;  /* 0x000000031e1e7220 */ /* 0x080fe20000410000 */
[-C--:B------:R-:W-:Y:S01]  /*26290*/  FMUL.FTZ R10, R31, R3.reuse ;  /* 0x000000031f0a7220 */ /* 0x080fe20000410000 */
[-C--:B------:R-:W-:Y:S05]  /*262a0*/  FMUL.FTZ R20, R32, R3.reuse ;  /* 0x0000000320147220 */ /* 0x080fea0000410000 */
[----:B------:R-:W2:Y:S01]  /*262b0*/  MUFU.TANH R5, R5 ;  /* 0x0000000500057308 */ /* 0x000ea20000002400 */
[-C--:B------:R-:W-:Y:S01]  /*262c0*/  FMUL.FTZ R18, R33, R3.reuse ;  /* 0x0000000321127220 */ /* 0x080fe20000410000 */
[-C--:B------:R-:W-:Y:S01]  /*262d0*/  FMUL.FTZ R11, R34, R3.reuse ;  /* 0x00000003220b7220 */ /* 0x080fe20000410000 */
[----:B------:R-:W-:Y:S07]  /*262e0*/  FMUL.FTZ R3, R35, R3 ;  /* 0x0000000323037220 */ /* 0x000fee0000410000 */
[----:B------:R-:W1:Y:S10]  /*262f0*/  MUFU.TANH R4, R4 ;  /* 0x0000000400047308 */ /* 0x000e740000002400 */
[----:B------:R-:W1:Y:S10]  /*26300*/  MUFU.TANH R8, R8 ;  /* 0x0000000800087308 */ /* 0x000e740000002400 */
[----:B------:R4:W1:Y:S10]  /*26310*/  MUFU.TANH R252, R25 ;  /* 0x0000001900fc7308 */ /* 0x0008740000002400 */
        /* <DEDUP_REMOVED lines=16> */
[----:B-1----:R-:W-:Y:S01]  /*26420*/  IMAD.SHL.U32 R12, R242, 0x40, RZ ;  /* 0x00000040f20c7824 */ /* 0x002fe200078e00ff */
        /* <DEDUP_REMOVED lines=49> */
[CC--:B------:R-:W-:Y:S04]  /*26740*/  LEA R14, P1, R16.reuse, R240.reuse, 0x2 ;  /* 0x000000f0100e7211 */ /* 0x0c0fe800078210ff */
        /* <DEDUP_REMOVED lines=20> */
.L_x_3952:
[----:B------:R-:W-:Y:S02]  /*26890*/  R2UR UR4, R166 ;  /* 0x00000000a60472ca */ /* 0x000fe400000e0000 */
[----:B------:R-:W-:Y:S11]  /*268a0*/  R2UR UR5, R167 ;  /* 0x00000000a70572ca */ /* 0x000ff600000e0000 */
[----:B------:R-:W-:Y:S02]  /*268b0*/  @!UPT UIADD3 URZ, URZ, URZ, URZ ;  /* 0x0000003f3f3ff290 */ /* 0x000fe4000fffe03f */
[----:B------:R-:W2:Y:S02]  /*268c0*/  LD.E R22, desc[UR4][R164.64+0x38] ;  /* 0x00003804a4167980 */ /* 0x000ea4000c101900 */
[----:B--2---:R-:W-:Y:S05]  /*268d0*/  IMAD.U32 R22, R22, -0x40, RZ ;  /* 0xffffffc016167824 */ /* 0x004fea00078e00ff */
[----:B-1----:R-:W-:Y:S02]  /*268e0*/  SHF.R.S32.HI R12, RZ, 0x1f, R22 ;  /* 0x0000001fff0c7819 */ /* 0x002fe40000011416 */
.L_x_3953:
[----:B------:R-:W-:Y:S05]  /*268f0*/  BSYNC B0 ;  /* 0x0000000000007941 */ /* 0x000fea0003800000 */
.L_x_3951:
        /* <DEDUP_REMOVED lines=135> */
.L_x_3950:
[----:B------:R-:W-:Y:S05]  /*27170*/  BSYNC B1 ;  /* 0x0000000000017941 */ /* 0x000fea0003800000 */
.L_x_3949:
[----:B------:R-:W-:Y:S01]  /*27180*/  R2UR UR4, R166 ;  /* 0x00000000a60472ca */ /* 0x000fe200000e0000 */
[----:B------:R-:W3:Y:S01]  /*27190*/  S2R R21, SR_TID.X ;  /* 0x0000000000157919 */ /* 0x000ee20000002100 */
[----:B------:R-:W-:Y:S01]  /*271a0*/  R2UR UR5, R167 ;  /* 0x00000000a70572ca */ /* 0x000fe200000e0000 */
[----:B--2---:R-:W-:Y:S11]  /*271b0*/  LDSM.16.MT88.4 R28, [R217+0x10000] ;  /* 0x01000000d91c783b */ /* 0x004ff60000004200 */
[----:B------:R-:W-:Y:S01]  /*271c0*/  @!UPT UIADD3 URZ, URZ, URZ, URZ ;  /* 0x0000003f3f3ff290 */ /* 0x000fe2000fffe03f */
[----:B------:R2:W4:Y:S01]  /*271d0*/  LD.E R165, desc[UR4][R164.64+0xdc] ;  /* 0x0000dc04a4a57980 */ /* 0x000522000c101900 */
[----:B---3--:R-:W-:Y:S04]  /*271e0*/  SHF.L.U32 R21, R21, 0x1, RZ ;  /* 0x0000000115157819 */ /* 0x008fe800000006ff */
[----:B------:R-:W-:Y:S04]  /*271f0*/  LOP3.LUT R21, R21, 0x6, RZ, 0xc0, !PT ;  /* 0x0000000615157812 */ /* 0x000fe800078ec0ff */
[----:B------:R-:W-:Y:S04]  /*27200*/  LEA R21, R242, R21, 0x6 ;  /* 0x00000015f2157211 */ /* 0x000fe800078e30ff */
[C---:B-1----:R-:W-:Y:S01]  /*27210*/  IADD3 R12, R21.reuse, 0x1, RZ ;  /* 0x00000001150c7810 */ /* 0x042fe20007ffe0ff */
[C---:B------:R-:W-:Y:S01]  /*27220*/  VIADD R23, R21.reuse, 0x20 ;  /* 0x0000002015177836 */ /* 0x040fe20000000000 */
[C---:B------:R-:W-:Y:S02]  /*27230*/  IADD3 R9, R21.reuse, 0x8, RZ ;  /* 0x0000000815097810 */ /* 0x040fe40007ffe0ff */
[C---:B------:R-:W-:Y:S02]  /*27240*/  ISETP.GE.AND P0, PT, R21.reuse, R244, PT ;  /* 0x000000f41500720c */ /* 0x040fe40003f06270 */
[C---:B------:R-:W-:Y:S02]  /*27250*/  ISETP.GE.AND P2, PT, R12.reuse, R246, PT ;  /* 0x000000f60c00720c */ /* 0x040fe40003f46270 */
[C---:B------:R-:W-:Y:S02]  /*27260*/  ISETP.GE.AND P3, PT, R12.reuse, R244, PT ;  /* 0x000000f40c00720c */ /* 0x040fe40003f66270 */
[-C--:B------:R-:W-:Y:S02]  /*27270*/  ISETP.GE.AND P5, PT, R21, R246.reuse, PT ;  /* 0x000000f61500720c */ /* 0x080fe40003fa6270 */
[C---:B------:R-:W-:Y:S02]  /*27280*/  ISETP.GE.AND P6, PT, R9.reuse, R246, PT ;  /* 0x000000f60900720c */ /* 0x040fe40003fc6270 */
[----:B------:R-:W-:Y:S02]  /*27290*/  ISETP.GE.AND P4, PT, R9, R244, PT ;  /* 0x000000f40900720c */ /* 0x000fe40003f86270 */
[C---:B------:R-:W-:Y:S02]  /*272a0*/  ISETP.GE.OR P0, PT, R21.reuse, R247, !P0 ;  /* 0x000000f71500720c */ /* 0x040fe40004706670 */
[C---:B------:R-:W-:Y:S02]  /*272b0*/  IADD3 R13, R21.reuse, 0x10, RZ ;  /* 0x00000010150d7810 */ /* 0x040fe40007ffe0ff */
[C---:B------:R-:W-:Y:S02]  /*272c0*/  ISETP.GE.OR P2, PT, R12.reuse, R245, !P2 ;  /* 0x000000f50c00720c */ /* 0x040fe40005746670 */
[----:B------:R-:W-:Y:S01]  /*272d0*/  ISETP.GE.OR P3, PT, R12, R247, !P3 ;  /* 0x000000f70c00720c */ /* 0x000fe20005f66670 */
[----:B------:R-:W-:Y:S01]  /*272e0*/  VIADD R12, R21, 0x9 ;  /* 0x00000009150c7836 */ /* 0x000fe20000000000 */
[-C--:B------:R-:W-:Y:S02]  /*272f0*/  ISETP.GE.OR P6, PT, R9, R245.reuse, !P6 ;  /* 0x000000f50900720c */ /* 0x080fe400077c6670 */
[----:B------:R-:W-:Y:S02]  /*27300*/  ISETP.GE.OR P5, PT, R21, R245, !P5 ;  /* 0x000000f51500720c */ /* 0x000fe40006fa6670 */
[----:B------:R-:W-:Y:S02]  /*27310*/  ISETP.GE.OR P4, PT, R9, R247, !P4 ;  /* 0x000000f70900720c */ /* 0x000fe40006786670 */
[----:B------:R-:W-:Y:S02]  /*27320*/  FSEL R9, R178, -INF , !P0 ;  /* 0xff800000b2097808 */ /* 0x000fe40004000000 */
[CC--:B------:R-:W-:Y:S02]  /*27330*/  ISETP.GE.AND P0, PT, R13.reuse, R246.reuse, PT ;  /* 0x000000f60d00720c */ /* 0x0c0fe40003f06270 */
[----:B------:R-:W-:Y:S02]  /*27340*/  FSEL R15, R176, -INF , !P5 ;  /* 0xff800000b00f7808 */ /* 0x000fe40006800000 */
[C---:B------:R-:W-:Y:S02]  /*27350*/  ISETP.GE.AND P1, PT, R12.reuse, R246, PT ;  /* 0x000000f60c00720c */ /* 0x040fe40003f26270 */
[CC--:B------:R-:W-:Y:S02]  /*27360*/  ISETP.GE.AND P5, PT, R12.reuse, R244.reuse, PT ;  /* 0x000000f40c00720c */ /* 0x0c0fe40003fa6270 */
[-C--:B------:R-:W-:Y:S02]  /*27370*/  ISETP.GE.OR P0, PT, R13, R245.reuse, !P0 ;  /* 0x000000f50d00720c */ /* 0x080fe40004706670 */
[----:B------:R-:W-:Y:S02]  /*27380*/  FSEL R14, R177, -INF , !P2 ;  /* 0xff800000b10e7808 */ /* 0x000fe40005000000 */
[----:B------:R-:W-:Y:S02]  /*27390*/  IADD3 R16, R21, 0x18, RZ ;  /* 0x0000001815107810 */ /* 0x000fe40007ffe0ff */
[----:B------:R-:W-:Y:S02]  /*273a0*/  ISETP.GE.AND P2, PT, R13, R244, PT ;  /* 0x000000f40d00720c */ /* 0x000fe40003f46270 */
[C---:B------:R-:W-:Y:S02]  /*273b0*/  ISETP.GE.OR P1, PT, R12.reuse, R245, !P1 ;  /* 0x000000f50c00720c */ /* 0x040fe40004f26670 */
[-C--:B------:R-:W-:Y:S02]  /*273c0*/  ISETP.GE.OR P5, PT, R12, R247.reuse, !P5 ;  /* 0x000000f70c00720c */ /* 0x080fe40006fa6670 */
        /* <DEDUP_REMOVED lines=15> */
[C---:B------:R-:W-:Y:S02]  /*274c0*/  ISETP.GE.AND P0, PT, R17.reuse, R244, PT ;  /* 0x000000f41100720c */ /* 0x040fe40003f06270 */
        /* <DEDUP_REMOVED lines=8> */
[----:B------:R-:W-:Y:S02]  /*27550*/  IADD3 R24, R21, 0x28, RZ ;  /* 0x0000002815187810 */ /* 0x000fe40007ffe0ff */
[C---:B------:R-:W-:Y:S02]  /*27560*/  ISETP.GE.AND P3, PT, R22.reuse, R246, PT ;  /* 0x000000f61600720c */ /* 0x040fe40003f66270 */
[C---:B------:R-:W-:Y:S02]  /*27570*/  ISETP.GE.AND P4, PT, R22.reuse, R244, PT ;  /* 0x000000f41600720c */ /* 0x040fe40003f86270 */
[----:B------:R-:W-:Y:S02]  /*27580*/  FSEL R195, R195, -INF , !P2 ;  /* 0xff800000c3c37808 */ /* 0x000fe40005000000 */
[----:B------:R-:W-:Y:S02]  /*27590*/  ISETP.GE.OR P3, PT, R22, R245, !P3 ;  /* 0x000000f51600720c */ /* 0x000fe40005f66670 */
[----:B------:R-:W-:Y:S02]  /*275a0*/  ISETP.GE.AND P2, PT, R24, R246, PT ;  /* 0x000000f61800720c */ /* 0x000fe40003f46270 */
[----:B------:R-:W-:Y:S02]  /*275b0*/  ISETP.GE.OR P4, PT, R22, R247, !P4 ;  /* 0x000000f71600720c */ /* 0x000fe40006786670 */
[----:B------:R-:W-:Y:S02]  /*275c0*/  FMNMX.FTZ R22, R15, R0, !PT ;  /* 0x000000000f167209 */ /* 0x000fe40007810000 */
[----:B------:R-:W-:Y:S02]  /*275d0*/  ISETP.GE.OR P2, PT, R24, R245, !P2 ;  /* 0x000000f51800720c */ /* 0x000fe40005746670 */
[----:B------:R-:W-:Y:S02]  /*275e0*/  FMNMX.FTZ R22, R14, R22, !PT ;  /* 0x000000160e167209 */ /* 0x000fe40007810000 */
[----:B------:R-:W-:Y:S02]  /*275f0*/  FSEL R26, R8, -INF , !P2 ;  /* 0xff800000081a7808 */ /* 0x000fe40005000000 */
[----:B------:R-:W-:Y:S02]  /*27600*/  FMNMX.FTZ R8, R13, R22, !PT ;  /* 0x000000160d087209 */ /* 0x000fe40007810000 */
[----:B------:R-:W-:Y:S02]  /*27610*/  FSEL R190, R190, -INF , !P6 ;  /* 0xff800000bebe7808 */ /* 0x000fe40007000000 */
[----:B------:R-:W-:Y:S02]  /*27620*/  FMNMX.FTZ R8, R182, R8, !PT ;  /* 0x00000008b6087209 */ /* 0x000fe40007810000 */
[----:B------:R-:W-:Y:S02]  /*27630*/  ISETP.GE.AND P6, PT, R16, R244, PT ;  /* 0x000000f41000720c */ /* 0x000fe40003fc6270 */
[----:B------:R-:W-:Y:S02]  /*27640*/  FMNMX.FTZ R22, R191, R8, !PT ;  /* 0x00000008bf167209 */ /* 0x000fe40007810000 */
[----:B------:R-:W-:Y:S02]  /*27650*/  FMNMX.FTZ R8, R9, R2, !PT ;  /* 0x0000000209087209 */ /* 0x000fe40007810000 */
[----:B------:R-:W-:Y:S02]  /*27660*/  FMNMX.FTZ R22, R190, R22, !PT ;  /* 0x00000016be167209 */ /* 0x000fe40007810000 */
[----:B------:R-:W-:Y:S02]  /*27670*/  FMNMX.FTZ R8, R12, R8, !PT ;  /* 0x000000080c087209 */ /* 0x000fe40007810000 */
[----:B------:R-:W-:Y:S02]  /*27680*/  IADD3 R7, R21, 0x29, RZ ;  /* 0x0000002915077810 */ /* 0x000fe40007ffe0ff */
[----:B------:R-:W-:Y:S02]  /*27690*/  FSEL R194, R194, -INF , !P1 ;  /* 0xff800000c2c27808 */ /* 0x000fe40004800000 */
[----:B------:R-:W-:Y:S02]  /*276a0*/  ISETP.GE.OR P6, PT, R16, R247, !P6 ;  /* 0x000000f71000720c */ /* 0x000fe400077c6670 */
[----:B------:R-:W-:Y:S02]  /*276b0*/  FMNMX.FTZ R22, R193, R22, !PT ;  /* 0x00000016c1167209 */ /* 0x000fe40007810000 */
[----:B------:R-:W-:Y:S02]  /*276c0*/  FSEL R16, R174, -INF , !P5 ;  /* 0xff800000ae107808 */ /* 0x000fe40006800000 */
[----:B------:R-:W-:Y:S02]  /*276d0*/  FMNMX.FTZ R8, R17, R8, !PT ;  /* 0x0000000811087209 */ /* 0x000fe40007810000 */
[C---:B------:R-:W-:Y:S02]  /*276e0*/  ISETP.GE.AND P1, PT, R7.reuse, R246, PT ;  /* 0x000000f60700720c */ /* 0x040fe40003f26270 */
[-C--:B------:R-:W-:Y:S02]  /*276f0*/  ISETP.GE.AND P2, PT, R7, R244.reuse, PT ;  /* 0x000000f40700720c */ /* 0x080fe40003f46270 */
[----:B------:R-:W-:Y:S02]  /*27700*/  ISETP.GE.AND P5, PT, R23, R244, PT ;  /* 0x000000f41700720c */ /* 0x000fe40003fa6270 */
[----:B------:R-:W-:Y:S02]  /*27710*/  FMNMX.FTZ R22, R192, R22, !PT ;  /* 0x00000016c0167209 */ /* 0x000fe40007810000 */
[----:B------:R-:W-:Y:S02]  /*27720*/  FMNMX.FTZ R8, R16, R8, !PT ;  /* 0x0000000810087209 */ /* 0x000fe40007810000 */
[C---:B------:R-:W-:Y:S02]  /*27730*/  ISETP.GE.OR P1, PT, R7.reuse, R245, !P1 ;  /* 0x000000f50700720c */ /* 0x040fe40004f26670 */
[-C--:B------:R-:W-:Y:S01]  /*27740*/  ISETP.GE.OR P2, PT, R7, R247.reuse, !P2 ;  /* 0x000000f70700720c */ /* 0x080fe20005746670 */
[----:B------:R-:W-:Y:S01]  /*27750*/  VIADD R7, R21, 0x31 ;  /* 0x0000003115077836 */ /* 0x000fe20000000000 */
[----:B------:R-:W-:Y:S02]  /*27760*/  ISETP.GE.OR P5, PT, R23, R247, !P5 ;  /* 0x000000f71700720c */ /* 0x000fe40006fa6670 */
[----:B------:R-:W-:Y:S02]  /*27770*/  FMNMX.FTZ R23, R25, R22, !PT ;  /* 0x0000001619177209 */ /* 0x000fe40007810000 */
[----:B------:R-:W-:Y:S02]  /*27780*/  FSEL R27, R6, -INF , !P3 ;  /* 0xff800000061b7808 */ /* 0x000fe40005800000 */
[----:B------:R-:W-:Y:S02]  /*27790*/  FMNMX.FTZ R22, R195, R8, !PT ;  /* 0x00000008c3167209 */ /* 0x000fe40007810000 */
[----:B------:R-:W-:Y:S02]  /*277a0*/  FSEL R197, R197, -INF , !P0 ;  /* 0xff800000c5c57808 */ /* 0x000fe40004000000 */
[----:B------:R-:W-:Y:S02]  /*277b0*/  ISETP.GE.AND P0, PT, R7, R246, PT ;  /* 0x000000f60700720c */ /* 0x000fe40003f06270 */
[----:B------:R-:W-:Y:S02]  /*277c0*/  FMNMX.FTZ R8, R27, R23, !PT ;  /* 0x000000171b087209 */ /* 0x000fe40007810000 */
[----:B------:R-:W-:Y:S02]  /*277d0*/  FSEL R251, R5, -INF , !P5 ;  /* 0xff80000005fb7808 */ /* 0x000fe40006800000 */
[----:B------:R-:W-:Y:S02]  /*277e0*/  FMNMX.FTZ R5, R194, R22, !PT ;  /* 0x00000016c2057209 */ /* 0x000fe40007810000 */
[----:B------:R-:W-:Y:S02]  /*277f0*/  FSEL R196, R196, -INF , !P6 ;  /* 0xff800000c4c47808 */ /* 0x000fe40007000000 */
        /* <DEDUP_REMOVED lines=8> */
[----:B------:R-:W-:Y:S02]  /*27880*/  IADD3 R6, R21, 0x30, RZ ;  /* 0x0000003015067810 */ /* 0x000fe40007ffe0ff */
[----:B------:R-:W-:Y:S02]  /*27890*/  FSEL R250, R4, -INF , !P4 ;  /* 0xff80000004fa7808 */ /* 0x000fe40006000000 */
[-C--:B------:R-:W-:Y:S02]  /*278a0*/  ISETP.GE.OR P3, PT, R24, R247.reuse, !P3 ;  /* 0x000000f71800720c */ /* 0x080fe40005f66670 */
[----:B------:R-:W-:Y:S02]  /*278b0*/  FMNMX.FTZ R4, R251, R8, !PT ;  /* 0x00000008fb047209 */ /* 0x000fe40007810000 */
[C---:B------:R-:W-:Y:S02]  /*278c0*/  ISETP.GE.AND P6, PT, R6.reuse, R246, PT ;  /* 0x000000f60600720c */ /* 0x040fe40003fc6270 */
[----:B------:R-:W-:Y:S02]  /*278d0*/  ISETP.GE.AND P1, PT, R6, R244, PT ;  /* 0x000000f40600720c */ /* 0x000fe40003f26270 */
[----:B------:R-:W-:Y:S02]  /*278e0*/  FSEL R199, R199, -INF , !P3 ;  /* 0xff800000c7c77808 */ /* 0x000fe40005800000 */
[----:B------:R-:W-:Y:S02]  /*278f0*/  FMNMX.FTZ R4, R250, R4, !PT ;  /* 0x00000004fa047209 */ /* 0x000fe40007810000 */
[C---:B------:R-:W-:Y:S02]  /*27900*/  ISETP.GE.OR P1, PT, R6.reuse, R247, !P1 ;  /* 0x000000f70600720c */ /* 0x040fe40004f26670 */
[----:B------:R-:W-:Y:S02]  /*27910*/  ISETP.GE.OR P6, PT, R6, R245, !P6 ;  /* 0x000000f50600720c */ /* 0x000fe400077c6670 */
[----:B------:R-:W-:Y:S02]  /*27920*/  IADD3 R6, R21, 0x38, RZ ;  /* 0x0000003815067810 */ /* 0x000fe40007ffe0ff */
[----:B------:R-:W-:Y:S02]  /*27930*/  ISETP.GE.AND P0, PT, R7, R244, PT ;  /* 0x000000f40700720c */ /* 0x000fe40003f06270 */
[----:B------:R-:W-:Y:S02]  /*27940*/  FSEL R198, R198, -INF , !P2 ;  /* 0xff800000c6c67808 */ /* 0x000fe40005000000 */
[----:B------:R-:W-:Y:S02]  /*27950*/  FMNMX.FTZ R4, R199, R4, !PT ;  /* 0x00000004c7047209 */ /* 0x000fe40007810000 */
[----:B------:R-:W-:Y:S02]  /*27960*/  FSEL R189, R189, -INF , !P6 ;  /* 0xff800000bdbd7808 */ /* 0x000fe40007000000 */
[----:B------:R-:W-:Y:S02]  /*27970*/  IADD3 R21, R21, 0x39, RZ ;  /* 0x0000003915157810 */ /* 0x000fe40007ffe0ff */
[----:B------:R-:W-:Y:S02]  /*27980*/  ISETP.GE.AND P6, PT, R6, R246, PT ;  /* 0x000000f60600720c */ /* 0x000fe40003fc6270 */
[----:B------:R-:W-:Y:S02]  /*27990*/  ISETP.GE.OR P0, PT, R7, R247, !P0 ;  /* 0x000000f70700720c */ /* 0x000fe40004706670 */
[----:B------:R-:W-:Y:S02]  /*279a0*/  FSEL R175, R175, -INF , !P1 ;  /* 0xff800000afaf7808 */ /* 0x000fe40004800000 */
[----:B------:R-:W-:Y:S02]  /*279b0*/  FMNMX.FTZ R4, R198, R4, !PT ;  /* 0x00000004c6047209 */ /* 0x000fe40007810000 */
[C---:B------:R-:W-:Y:S02]  /*279c0*/  ISETP.GE.AND P3, PT, R6.reuse, R244, PT ;  /* 0x000000f40600720c */ /* 0x040fe40003f66270 */
[C---:B------:R-:W-:Y:S02]  /*279d0*/  ISETP.GE.AND P5, PT, R21.reuse, R246, PT ;  /* 0x000000f61500720c */ /* 0x040fe40003fa6270 */
[----:B------:R-:W-:Y:S02]  /*279e0*/  ISETP.GE.AND P1, PT, R21, R244, PT ;  /* 0x000000f41500720c */ /* 0x000fe40003f26270 */
[----:B------:R-:W-:Y:S02]  /*279f0*/  ISETP.GE.OR P6, PT, R6, R245, !P6 ;  /* 0x000000f50600720c */ /* 0x000fe400077c6670 */
[----:B------:R-:W-:Y:S02]  /*27a00*/  FMNMX.FTZ R5, R189, R19, !PT ;  /* 0x00000013bd057209 */ /* 0x000fe40007810000 */
[----:B------:R-:W-:Y:S02]  /*27a10*/  FSEL R174, R10, -INF , !P0 ;  /* 0xff8000000aae7808 */ /* 0x000fe40004000000 */
[----:B------:R-:W-:Y:S02]  /*27a20*/  FMNMX.FTZ R4, R175, R4, !PT ;  /* 0x00000004af047209 */ /* 0x000fe40007810000 */
[----:B------:R-:W-:Y:S02]  /*27a30*/  ISETP.GE.OR P3, PT, R6, R247, !P3 ;  /* 0x000000f70600720c */ /* 0x000fe40005f66670 */
[C---:B------:R-:W-:Y:S02]  /*27a40*/  ISETP.GE.OR P5, PT, R21.reuse, R245, !P5 ;  /* 0x000000f51500720c */ /* 0x040fe40006fa6670 */
[----:B------:R-:W-:Y:S02]  /*27a50*/  FSEL R178, R20, -INF , !P6 ;  /* 0xff80000014b27808 */ /* 0x000fe40007000000 */
[----:B------:R-:W-:Y:S02]  /*27a60*/  ISETP.GE.OR P1, PT, R21, R247, !P1 ;  /* 0x000000f71500720c */ /* 0x000fe40004f26670 */
[----:B------:R-:W-:Y:S01]  /*27a70*/  FMNMX.FTZ R5, R179, R5, !PT ;  /* 0x00000005b3057209 */ /* 0x000fe20007810000 */
[----:B------:R-:W-:Y:S01]  /*27a80*/  LDSM.16.MT88.4 R20, [R218+0x10000] ;  /* 0x01000000da14783b */ /* 0x000fe20000004200 */
[----:B------:R-:W-:Y:S02]  /*27a90*/  FSEL R173, R11, -INF , !P3 ;  /* 0xff8000000bad7808 */ /* 0x000fe40005800000 */
[----:B------:R-:W-:Y:S02]  /*27aa0*/  FMNMX.FTZ R4, R174, R4, !PT ;  /* 0x00000004ae047209 */ /* 0x000fe40007810000 */
[----:B------:R-:W-:Y:S02]  /*27ab0*/  FSEL R176, R18, -INF , !P5 ;  /* 0xff80000012b07808 */ /* 0x000fe40006800000 */
[----:B------:R-:W-:Y:S02]  /*27ac0*/  FMNMX.FTZ R5, R178, R5, !PT ;  /* 0x00000005b2057209 */ /* 0x000fe40007810000 */
[----:B------:R-:W-:Y:S02]  /*27ad0*/  FSEL R166, R3, -INF , !P1 ;  /* 0xff80000003a67808 */ /* 0x000fe40004800000 */
[----:B------:R-:W-:Y:S02]  /*27ae0*/  FMNMX.FTZ R3, R173, R4, !PT ;  /* 0x00000004ad037209 */ /* 0x000fe40007810000 */
[----:B------:R-:W-:Y:S02]  /*27af0*/  FMNMX.FTZ R5, R176, R5, !PT ;  /* 0x00000005b0057209 */ /* 0x000fe40007810000 */
[----:B------:R-:W-:Y:S03]  /*27b00*/  FMNMX.FTZ R3, R166, R3, !PT ;  /* 0x00000003a6037209 */ /* 0x000fe60007810000 */
[----:B------:R-:W1:Y:S08]  /*27b10*/  SHFL.BFLY PT, R6, R5, 0x2, 0x1f ;  /* 0x0c401f0005067f89 */ /* 0x000e7000000e0000 */
[----:B------:R-:W3:Y:S01]  /*27b20*/  SHFL.BFLY PT, R4, R3, 0x2, 0x1f ;  /* 0x0c401f0003047f89 */ /* 0x000ee200000e0000 */
[----:B-1----:R-:W-:Y:S02]  /*27b30*/  FMNMX.FTZ R6, R5, R6, !PT ;  /* 0x0000000605067209 */ /* 0x002fe40007810000 */
[----:B---3--:R-:W-:Y:S05]  /*27b40*/  FMNMX.FTZ R4, R3, R4, !PT ;  /* 0x0000000403047209 */ /* 0x008fea0007810000 */
[----:B--2---:R-:W1:Y:S08]  /*27b50*/  SHFL.BFLY PT, R164, R6, 0x1, 0x1f ;  /* 0x0c201f0006a47f89 */ /* 0x004e7000000e0000 */
        /* <DEDUP_REMOVED lines=13> */
[-CC-:B------:R-:W-:Y:S01]  /*27c30*/  FFMA.FTZ R184, R13, R165.reuse, -R177.reuse ;  /* 0x000000a50db87223 */ /* 0x180fe200000108b1 */
[-C--:B------:R-:W-:Y:S01]  /*27c40*/  FFMA.FTZ R182, R12, R165.reuse, -R172 ;  /* 0x000000a50cb67223 */ /* 0x080fe200000108ac */
[----:B------:R-:W-:Y:S01]  /*27c50*/  FADD.FTZ R4, -R4, R0 ;  /* 0x0000000004047221 */ /* 0x000fe20000010100 */
[----:B------:R-:W1:Y:S01]  /*27c60*/  LDSM.16.MT88.4 R12, [R220+0x10000] ;  /* 0x01000000dc0c783b */ /* 0x000e620000004200 */
[----:B------:R-:W-:Y:S01]  /*27c70*/  FSEL R0, R3, RZ, P0 ;  /* 0x000000ff03007208 */ /* 0x000fe20000000000 */
[-CC-:B------:R-:W-:Y:S01]  /*27c80*/  FFMA.FTZ R188, R9, R165.reuse, -R172.reuse ;  /* 0x000000a509bc7223 */ /* 0x180fe200000108ac */
[-CC-:B------:R-:W-:Y:S01]  /*27c90*/  FFMA.FTZ R167, R17, R165.reuse, -R172.reuse ;  /* 0x000000a511a77223 */ /* 0x180fe200000108ac */
[-C--:B------:R-:W-:Y:S01]  /*27ca0*/  FFMA.FTZ R186, R16, R165.reuse, -R172 ;  /* 0x000000a510ba7223 */ /* 0x080fe200000108ac */
[----:B------:R-:W-:Y:S01]  /*27cb0*/  FMUL.FTZ R4, R165, R4 ;  /* 0x00000004a5047220 */ /* 0x000fe20000410000 */
[----:B------:R-:W-:Y:S01]  /*27cc0*/  FADD.FTZ R0, -R0, R2 ;  /* 0x0000000200007221 */ /* 0x000fe20000010100 */
[----:B------:R-:W-:Y:S01]  /*27cd0*/  MUFU.EX2 R187, R187 ;  /* 0x000000bb00bb7308 */ /* 0x000fe20000000800 */
[-CC-:B------:R-:W-:Y:S01]  /*27ce0*/  FFMA.FTZ R178, R178, R165.reuse, -R177.reuse ;  /* 0x000000a5b2b27223 */ /* 0x180fe200000108b1 */
[-CC-:B------:R-:W-:Y:S01]  /*27cf0*/  FFMA.FTZ R179, R179, R165.reuse, -R177.reuse ;  /* 0x000000a5b3b37223 */ /* 0x180fe200000108b1 */
[----:B------:R-:W-:Y:S01]  /*27d00*/  FMUL.FTZ R0, R165, R0 ;  /* 0x00000000a5007220 */ /* 0x000fe20000410000 */
        /* <DEDUP_REMOVED lines=15> */
[-CC-:B------:R-:W-:Y:S01]  /*27e00*/  FFMA.FTZ R198, R198, R165.reuse, -R172.reuse ;  /* 0x000000a5c6c67223 */ /* 0x180fe200000108ac */
[-C--:B------:R-:W-:Y:S01]  /*27e10*/  FFMA.FTZ R172, R166, R165.reuse, -R172 ;  /* 0x000000a5a6ac7223 */ /* 0x080fe200000108ac */
[----:B------:R-:W-:Y:S01]  /*27e20*/  FFMA.FTZ R189, R189, R165, -R177 ;  /* 0x000000a5bdbd7223 */ /* 0x000fe200000108b1 */
[----:B------:R-:W-:Y:S04]  /*27e30*/  ISETP.GT.AND P0, PT, R242, R231, PT ;  /* 0x000000e7f200720c */ /* 0x000fe80003f04270 */
[----:B------:R-:W4:Y:S01]  /*27e40*/  MUFU.EX2 R0, R0 ;  /* 0x0000000000007308 */ /* 0x000f220000000800 */
[----:B--2---:R-:W-:Y:S09]  /*27e50*/  F2FP.F16.F32.PACK_AB R168, R185, R187 ;  /* 0x000000bbb9a8723e */ /* 0x004ff200000000ff */
[----:B------:R-:W-:Y:S01]  /*27e60*/  MUFU.EX2 R184, R184 ;  /* 0x000000b800b87308 */ /* 0x000fe20000000800 */
[C---:B---3--:R-:W-:Y:S01]  /*27e70*/  FMUL.FTZ R4, R2.reuse, R160 ;  /* 0x000000a002047220 */ /* 0x048fe20000410000 */
[C---:B------:R-:W-:Y:S01]  /*27e80*/  FMUL.FTZ R5, R2.reuse, R161 ;  /* 0x000000a102057220 */ /* 0x040fe20000410000 */
[C---:B------:R-:W-:Y:S01]  /*27e90*/  FMUL.FTZ R8, R2.reuse, R156 ;  /* 0x0000009c02087220 */ /* 0x040fe20000410000 */
[C---:B------:R-:W-:Y:S01]  /*27ea0*/  FMUL.FTZ R9, R2.reuse, R157 ;  /* 0x0000009d02097220 */ /* 0x040fe20000410000 */
[C---:B------:R-:W-:Y:S01]  /*27eb0*/  FMUL.FTZ R16, R2.reuse, R148 ;  /* 0x0000009402107220 */ /* 0x040fe20000410000 */
[----:B------:R-:W-:Y:S01]  /*27ec0*/  FMUL.FTZ R17, R2, R149 ;  /* 0x0000009502117220 */ /* 0x000fe20000410000 */
[----:B------:R-:W-:Y:S03]  /*27ed0*/  MOV R160, R27 ;  /* 0x0000001b00a07202 */ /* 0x000fe60000000f00 */
[----:B------:R-:W2:Y:S01]  /*27ee0*/  MUFU.EX2 R183, R183 ;  /* 0x000000b700b77308 */ /* 0x000ea20000000800 */
[C---:B----4-:R-:W-:Y:S01]  /*27ef0*/  FMUL.FTZ R7, R0.reuse, R163 ;  /* 0x000000a300077220 */ /* 0x050fe20000410000 */
[C---:B------:R-:W-:Y:S01]  /*27f00*/  FMUL.FTZ R6, R0.reuse, R162 ;  /* 0x000000a200067220 */ /* 0x040fe20000410000 */
[C---:B------:R-:W-:Y:S01]  /*27f10*/  FMUL.FTZ R10, R0.reuse, R158 ;  /* 0x0000009e000a7220 */ /* 0x040fe20000410000 */
[C---:B------:R-:W-:Y:S01]  /*27f20*/  FMUL.FTZ R11, R0.reuse, R159 ;  /* 0x0000009f000b7220 */ /* 0x040fe20000410000 */
[C---:B------:R-:W-:Y:S01]  /*27f30*/  FMUL.FTZ R18, R0.reuse, R150 ;  /* 0x0000009600127220 */ /* 0x040fe20000410000 */
[----:B------:R-:W-:Y:S01]  /*27f40*/  FMUL.FTZ R19, R0, R151 ;  /* 0x0000009700137220 */ /* 0x000fe20000410000 */
[----:B------:R-:W3:Y:S03]  /*27f50*/  LDSM.16.MT88.4 R156, [R216+0x10000] ;  /* 0x01000000d89c783b */ /* 0x000ee60000004200 */
[----:B------:R-:W-:Y:S01]  /*27f60*/  MUFU.EX2 R188, R188 ;  /* 0x000000bc00bc7308 */ /* 0x000fe20000000800 */
[----:B------:R-:W-:Y:S01]  /*27f70*/  MOV R161, R26 ;  /* 0x0000001a00a17202 */ /* 0x000fe20000000f00 */
[----:B------:R-:W-:Y:S02]  /*27f80*/  IMAD.MOV.U32 R162, RZ, RZ, R25 ;  /* 0x000000ffffa27224 */ /* 0x000fe400078e0019 */
[C---:B------:R-:W-:Y:S01]  /*27f90*/  FMUL.FTZ R24, R2.reuse, R140 ;  /* 0x0000008c02187220 */ /* 0x040fe20000410000 */
[----:B------:R-:W-:Y:S01]  /*27fa0*/  FMUL.FTZ R25, R2, R141 ;  /* 0x0000008d02197220 */ /* 0x000fe20000410000 */
[C---:B------:R-:W-:Y:S01]  /*27fb0*/  FMUL.FTZ R26, R0.reuse, R142 ;  /* 0x0000008e001a7220 */ /* 0x040fe20000410000 */
[----:B------:R-:W-:Y:S01]  /*27fc0*/  FMUL.FTZ R27, R0, R143 ;  /* 0x0000008f001b7220 */ /* 0x000fe20000410000 */
[----:B------:R-:W4:Y:S02]  /*27fd0*/  LDSM.16.MT88.4 R148, [R220+0x12000] ;  /* 0x01200000dc94783b */ /* 0x000f240000004200 */
        /* <DEDUP_REMOVED lines=80> */
[----:B------:R-:W5:Y:S01]  /*284e0*/  LDSM.16.MT88.4 R136, [R216+0x12000] ;  /* 0x01200000d888783b */ /* 0x000f620000004200 */
        /* <DEDUP_REMOVED lines=13> */
[C---:B----4-:R-:W-:Y:S04]  /*285c0*/  HMMA.16816.F32 R36, R168.reuse, R148, R36 ;  /* 0x00000094a824723c */ /* 0x050fe80000001824 */
[C---:B------:R-:W-:Y:S02]  /*285d0*/  FMUL.FTZ R86, R0.reuse, R86 ;  /* 0x0000005600567220 */ /* 0x040fe40000410000 */
[C---:B------:R-:W-:Y:S01]  /*285e0*/  HMMA.16816.F32 R40, R168.reuse, R150, R40 ;  /* 0x00000096a828723c */ /* 0x040fe20000001828 */
[----:B------:R-:W-:Y:S01]  /*285f0*/  LDSM.16.MT88.4 R148, [R218+0x10800] ;  /* 0x01080000da94783b */ /* 0x000fe20000004200 */
[----:B------:R-:W-:Y:S03]  /*28600*/  MUFU.EX2 R250, R250 ;  /* 0x000000fa00fa7308 */ /* 0x000fe60000000800 */
[----:B------:R-:W-:Y:S01]  /*28610*/  FMUL.FTZ R87, R0, R87 ;  /* 0x0000005700577220 */ /* 0x000fe20000410000 */
[C---:B--2---:R-:W-:Y:S06]  /*28620*/  HMMA.16816.F32 R44, R168.reuse, R140, R44 ;  /* 0x0000008ca82c723c */ /* 0x044fec000000182c */
[----:B------:R-:W-:Y:S01]  /*28630*/  MUFU.EX2 R199, R199 ;  /* 0x000000c700c77308 */ /* 0x000fe20000000800 */
[C---:B------:R-:W-:Y:S01]  /*28640*/  FMUL.FTZ R88, R2.reuse, R88 ;  /* 0x0000005802587220 */ /* 0x040fe20000410000 */
[C---:B------:R-:W-:Y:S01]  /*28650*/  HMMA.16816.F32 R48, R168.reuse, R142, R48 ;  /* 0x0000008ea830723c */ /* 0x040fe20000001830 */
[----:B------:R-:W2:Y:S02]  /*28660*/  LDSM.16.MT88.4 R140, [R220+0x14000] ;  /* 0x01400000dc8c783b */ /* 0x000ea40000004200 */
[----:B------:R-:W-:Y:S03]  /*28670*/  FMUL.FTZ R89, R2, R89 ;  /* 0x0000005902597220 */ /* 0x000fe60000410000 */
[C---:B------:R-:W-:Y:S02]  /*28680*/  HMMA.16816.F32 R52, R168.reuse, R132, R52 ;  /* 0x00000084a834723c */ /* 0x040fe40000001834 */
[----:B------:R-:W-:Y:S03]  /*28690*/  MUFU.EX2 R198, R198 ;  /* 0x000000c600c67308 */ /* 0x000fe60000000800 */
[C---:B------:R-:W-:Y:S01]  /*286a0*/  FMUL.FTZ R90, R0.reuse, R90 ;  /* 0x0000005a005a7220 */ /* 0x040fe20000410000 */
[C---:B------:R-:W-:Y:S01]  /*286b0*/  HMMA.16816.F32 R56, R168.reuse, R134, R56 ;  /* 0x00000086a838723c */ /* 0x040fe20000001838 */
[----:B------:R-:W3:Y:S05]  /*286c0*/  LDSM.16.MT88.4 R132, [R218+0x14000] ;  /* 0x01400000da84783b */ /* 0x000eea0000004200 */
[----:B------:R-:W-:Y:S01]  /*286d0*/  MUFU.EX2 R189, R189 ;  /* 0x000000bd00bd7308 */ /* 0x000fe20000000800 */
[----:B------:R-:W-:Y:S01]  /*286e0*/  FMUL.FTZ R91, R0, R91 ;  /* 0x0000005b005b7220 */ /* 0x000fe20000410000 */
[C---:B-----5:R-:W-:Y:S03]  /*286f0*/  HMMA.16816.F32 R60, R168.reuse, R136, R60 ;  /* 0x00000088a83c723c */ /* 0x060fe6000000183c */
[C---:B------:R-:W-:Y:S03]  /*28700*/  FMUL.FTZ R92, R2.reuse, R92 ;  /* 0x0000005c025c7220 */ /* 0x040fe60000410000 */
        /* <DEDUP_REMOVED lines=24> */
[C---:B----4-:R-:W-:Y:S01]  /*28890*/  HMMA.16816.F32 R84, R168.reuse, R136, R84 ;  /* 0x00000088a854723c */ /* 0x050fe20000001854 */
[----:B------:R4:W-:Y:S04]  /*288a0*/  MUFU.EX2 R192, R144 ;  /* 0x0000009000c07308 */ /* 0x0009e80000000800 */
[C---:B------:R-:W-:Y:S01]  /*288b0*/  FMUL.FTZ R108, R2.reuse, R108 ;  /* 0x0000006c026c7220 */ /* 0x040fe20000410000 */
[C---:B------:R-:W-:Y:S01]  /*288c0*/  HMMA.16816.F32 R88, R168.reuse, R138, R88 ;  /* 0x0000008aa858723c */ /* 0x040fe20000001858 */
[----:B------:R-:W5:Y:S04]  /*288d0*/  LDSM.16.MT88.4 R136, [R218+0x16000] ;  /* 0x01600000da88783b */ /* 0x000f680000004200 */
[----:B------:R-:W1:Y:S01]  /*288e0*/  MUFU.EX2 R193, R193 ;  /* 0x000000c100c17308 */ /* 0x000e620000000800 */
[----:B------:R-:W-:Y:S01]  /*288f0*/  FMUL.FTZ R109, R2, R109 ;  /* 0x0000006d026d7220 */ /* 0x000fe20000410000 */
[C---:B------:R-:W-:Y:S01]  /*28900*/  FMUL.FTZ R110, R0.reuse, R110 ;  /* 0x0000006e006e7220 */ /* 0x040fe20000410000 */
[----:B------:R-:W-:Y:S03]  /*28910*/  FMUL.FTZ R111, R0, R111 ;  /* 0x0000006f006f7220 */ /* 0x000fe60000410000 */
[C---:B------:R-:W-:Y:S01]  /*28920*/  FMUL.FTZ R112, R2.reuse, R112 ;  /* 0x0000007002707220 */ /* 0x040fe20000410000 */
[----:B------:R-:W-:Y:S01]  /*28930*/  FMUL.FTZ R113, R2, R113 ;  /* 0x0000007102717220 */ /* 0x000fe20000410000 */
[----:B----4-:R-:W-:Y:S01]  /*28940*/  LDSM.16.MT88.4 R144, [R220+0x10800] ;  /* 0x01080000dc90783b */ /* 0x010fe20000004200 */
        /* <DEDUP_REMOVED lines=16> */
[C---:B-----5:R-:W-:Y:S05]  /*28a50*/  HMMA.16816.F32 R108, R168.reuse, R136, R108 ;  /* 0x00000088a86c723c */ /* 0x060fea000000186c */
[----:B------:R-:W-:Y:S01]  /*28a60*/  FMUL.FTZ R124, R2, R124 ;  /* 0x0000007c027c7220 */ /* 0x000fe20000410000 */
[C---:B------:R-:W-:Y:S05]  /*28a70*/  HMMA.16816.F32 R112, R168.reuse, R138, R112 ;  /* 0x0000008aa870723c */ /* 0x040fea0000001870 */
[----:B-1----:R-:W-:Y:S01]  /*28a80*/  F2FP.F16.F32.PACK_AB R136, R190, R191 ;  /* 0x000000bfbe88723e */ /* 0x002fe200000000ff */
[----:B------:R-:W-:Y:S01]  /*28a90*/  FMUL.FTZ R125, R2, R125 ;  /* 0x0000007d027d7220 */ /* 0x000fe20000410000 */
[----:B------:R-:W-:Y:S01]  /*28aa0*/  F2FP.F16.F32.PACK_AB R138, R193, R192 ;  /* 0x000000c0c18a723e */ /* 0x000fe200000000ff */
[----:B------:R-:W-:Y:S03]  /*28ab0*/  FMUL.FTZ R126, R0, R126 ;  /* 0x0000007e007e7220 */ /* 0x000fe60000410000 */
[----:B------:R-:W-:Y:S01]  /*28ac0*/  F2FP.F16.F32.PACK_AB R137, R194, R195 ;  /* 0x000000c3c289723e */ /* 0x000fe200000000ff */
[----:B------:R-:W-:Y:S01]  /*28ad0*/  FMUL.FTZ R127, R0, R127 ;  /* 0x0000007f007f7220 */ /* 0x000fe20000410000 */
[----:B------:R-:W-:Y:S01]  /*28ae0*/  F2FP.F16.F32.PACK_AB R139, R197, R196 ;  /* 0x000000c4c58b723e */ /* 0x000fe200000000ff */
[C---:B------:R-:W-:Y:S01]  /*28af0*/  FMUL.FTZ R128, R2.reuse, R128 ;  /* 0x0000008002807220 */ /* 0x040fe20000410000 */
[----:B------:R-:W-:Y:S01]  /*28b00*/  FMUL.FTZ R129, R2, R129 ;  /* 0x0000008102817220 */ /* 0x000fe20000410000 */
[C---:B------:R-:W-:Y:S01]  /*28b10*/  FMUL.FTZ R130, R0.reuse, R130 ;  /* 0x0000008200827220 */ /* 0x040fe20000410000 */
[C---:B--2---:R-:W-:Y:S03]  /*28b20*/  HMMA.16816.F32 R116, R168.reuse, R140, R116 ;  /* 0x0000008ca874723c */ /* 0x044fe60000001874 */
[----:B------:R-:W-:Y:S01]  /*28b30*/  FMUL.FTZ R131, R0, R131 ;  /* 0x0000008300837220 */ /* 0x000fe20000410000 */
[----:B------:R-:W-:Y:S01]  /*28b40*/  FFMA.FTZ R187, R2, R249, R187 ;  /* 0x000000f902bb7223 */ /* 0x000fe200000100bb */
[----:B------:R-:W-:Y:S01]  /*28b50*/  MOV R2, R3 ;  /* 0x0000000300027202 */ /* 0x000fe20000000f00 */
[C---:B------:R-:W-:Y:S01]  /*28b60*/  HMMA.16816.F32 R120, R168.reuse, R142, R120 ;  /* 0x0000008ea878723c */ /* 0x040fe20000001878 */
[----:B------:R-:W1:Y:S04]  /*28b70*/  LDSM.16.MT88.4 R140, [R216+0x10800] ;  /* 0x01080000d88c783b */ /* 0x000e680000004200 */
[----:B------:R-:W-:Y:S01]  /*28b80*/  FFMA.FTZ R188, R0, R248, R188 ;  /* 0x000000f800bc7223 */ /* 0x000fe200000100bc */
        /* <DEDUP_REMOVED lines=238> */
.L_x_3945:
        /* <DEDUP_REMOVED lines=24> */
.L_x_3976:
        /* <DEDUP_REMOVED lines=329> */
.L_x_3957:
[----:B------:R-:W-:Y:S05]  /*2b080*/  BSYNC B0 ;  /* 0x0000000000007941 */ /* 0x000fea0003800000 */
.L_x_3956:
        /* <DEDUP_REMOVED lines=50> */
.L_x_3959:
[----:B------:R-:W-:Y:S05]  /*2b3b0*/  BSYNC B0 ;  /* 0x0000000000007941 */ /* 0x000fea0003800000 */
.L_x_3958:
        /* <DEDUP_REMOVED lines=21> */
.L_x_3961:
[----:B------:R-:W-:Y:S05]  /*2b510*/  BSYNC B0 ;  /* 0x0000000000007941 */ /* 0x000fea0003800000 */
.L_x_3960:
        /* <DEDUP_REMOVED lines=20> */
.L_x_3963:
[----:B------:R-:W-:Y:S05]  /*2b660*/  BSYNC B0 ;  /* 0x0000000000007941 */ /* 0x000fea0003800000 */
.L_x_3962:
        /* <DEDUP_REMOVED lines=20> */
.L_x_3965:
[----:B------:R-:W-:Y:S05]  /*2b7b0*/  BSYNC B0 ;  /* 0x0000000000007941 */ /* 0x000fea0003800000 */
.L_x_3964:
        /* <DEDUP_REMOVED lines=20> */
.L_x_3967:
[----:B------:R-:W-:Y:S05]  /*2b900*/  BSYNC B0 ;  /* 0x0000000000007941 */ /* 0x000fea0003800000 */
.L_x_3966:
        /* <DEDUP_REMOVED lines=20> */
.L_x_3969:
[----:B------:R-:W-:Y:S05]  /*2ba50*/  BSYNC B0 ;  /* 0x0000000000007941 */ /* 0x000fea0003800000 */
.L_x_3968:
        /* <DEDUP_REMOVED lines=20> */
.L_x_3971:
[----:B------:R-:W-:Y:S05]  /*2bba0*/  BSYNC B0 ;  /* 0x0000000000007941 */ /* 0x000fea0003800000 */
.L_x_3970:
[----:B------:R-:W-:Y:S02]  /*2bbb0*/  MOV R2, R234 ;  /* 0x000000ea00027202 */ /* 0x000fe40000000f00 */
[----:B------:R-:W-:-:S04]  /*2bbc0*/  MOV R3, 0x0 ;  /* 0x0000000000037802 */ /* 0x000fc80000000f00 */
[----:B-12345:R-:W-:Y:S05]  /*2bbd0*/  @P4 RET.REL.NODEC R2 `(_ZN5flash24flash_fwd_splitkv_kernelI23Flash_fwd_kernel_traitsILi256ELi64ELi64ELi4ELb0ELb0EN7cutlass6half_tE19Flash_kernel_traitsILi256ELi64ELi64ELi4ES3_EELb0ELb1ELb0ELb0ELb0ELb1ELb1ELb1EEEvNS_16Flash_fwd_paramsE) ;  /* 0xfffffd4402084950 */ /* 0x03efea0003c3ffff */
[----:B------:R-:W-:Y:S01]  /*2bbe0*/  VIADD R2, R0, 0x40 ;  /* 0x0000004000027836 */ /* 0x000fe20000000000 */
[-C--:B------:R-:W-:Y:S01]  /*2bbf0*/  ISETP.GE.AND P3, PT, R14, R6.reuse, PT ;  /* 0x000000060e00720c */ /* 0x080fe20003f66270 */
[----:B------:R-:W-:Y:S01]  /*2bc00*/  IMAD.MOV.U32 R3, RZ, RZ, 0x0 ;  /* 0x00000000ff037424 */ /* 0x000fe200078e00ff */
[CC--:B------:R-:W-:Y:S01]  /*2bc10*/  ISETP.GE.AND P2, PT, R0.reuse, R6.reuse, PT ;  /* 0x000000060000720c */ /* 0x0c0fe20003f46270 */
[----:B------:R-:W-:Y:S01]  /*2bc20*/  VIADD R0, R0, 0x80 ;  /* 0x0000008000007836 */ /* 0x000fe20000000000 */
[----:B------:R-:W-:Y:S01]  /*2bc30*/  ISETP.GE.AND P1, PT, R2, R6, PT ;  /* 0x000000060200720c */ /* 0x000fe20003f26270 */
[----:B------:R-:W-:-:S03]  /*2bc40*/  IMAD.MOV.U32 R2, RZ, RZ, R234 ;  /* 0x000000ffff027224 */ /* 0x000fc600078e00ea */
        /* <DEDUP_REMOVED lines=10> */
[----:B-1----:R-:W-:Y:S05]  /*2bcf0*/  @P0 RET.REL.NODEC R2 `(_ZN5flash24flash_fwd_splitkv_kernelI23Flash_fwd_kernel_traitsILi256ELi64ELi64ELi4ELb0ELb0EN7cutlass6half_tE19Flash_kernel_traitsILi256ELi64ELi64ELi4ES3_EELb0ELb1ELb0ELb0ELb0ELb1ELb1ELb1EEEvNS_16Flash_fwd_paramsE) ;  /* 0xfffffd4002c00950 */ /* 0x002fea0003c3ffff */
[----:B------:R-:W-:Y:S01]  /*2bd00*/  R2UR UR4, R8 ;  /* 0x00000000080472ca */ /* 0x000fe200000e0000 */
[----:B------:R-:W-:Y:S01]  /*2bd10*/  IMAD.MOV.U32 R235, RZ, RZ, 0x0 ;  /* 0x00000000ffeb7424 */ /* 0x000fe200078e00ff */
[----:B------:R-:W-:-:S13]  /*2bd20*/  R2UR UR5, R9 ;  /* 0x00000000090572ca */ /* 0x000fda00000e0000 */
[----:B------:R1:W-:Y:S02]  /*2bd30*/  ST.E.128 desc[UR4][R10.64+0xe300], R16 ;  /* 0x00e300100a007985 */ /* 0x0003e4000c101d04 */
[----:B-1----:R-:W-:Y:S05]  /*2bd40*/  RET.REL.NODEC R234 `(_ZN5flash24flash_fwd_splitkv_kernelI23Flash_fwd_kernel_traitsILi256ELi64ELi64ELi4ELb0ELb0EN7cutlass6half_tE19Flash_kernel_traitsILi256ELi64ELi64ELi4ES3_EELb0ELb1ELb0ELb0ELb0ELb1ELb1ELb1EEEvNS_16Flash_fwd_paramsE) ;  /* 0xfffffd40eaac7950 */ /* 0x002fea0003c3ffff */
.L_x_3955:
[----:B------:R-:W-:Y:S01]  /*2bd50*/  MOV R5, 0x1f ;  /* 0x0000001f00057802 */ /* 0x000fe20000000f00 */
[----:B------:R-:W-:Y:S01]  /*2bd60*/  IMAD.MOV.U32 R10, RZ, RZ, 0x2 ;  /* 0x00000002ff0a7424 */ /* 0x000fe200078e00ff */
[----:B------:R-:W-:Y:S01]  /*2bd70*/  MOV R12, R249 ;  /* 0x000000f9000c7202 */ /* 0x000fe20000000f00 */
[----:B------:R-:W-:-:S07]  /*2bd80*/  IMAD.MOV.U32 R11, RZ, RZ, -0x1 ;  /* 0xffffffffff0b7424 */ /* 0x000fce00078e00ff */
[----:B-1---5:R-:W-:Y:S05]  /*2bd90*/  WARPSYNC.COLLECTIVE R11, `(.L_x_3972) ;  /* 0x000000000b087348 */ /* 0x022fea0003c00000 */
[----:B------:R2:W3:Y:S02]  /*2bda0*/  SHFL.BFLY P0, R5, R12, R10, R5 ;  /* 0x0c00000a0c057389 */ /* 0x0004e40000000005 */
[----:B-123-5:R-:W-:Y:S01]  /*2bdb0*/  ENDCOLLECTIVE ;  /* 0x000000000000791b */ /* 0x02efe20003800000 */
.L_x_3972:
        /* <DEDUP_REMOVED lines=8> */
.L_x_3973:
[----:B------:R-:W-:Y:S01]  /*2be40*/  MOV R13, R5 ;  /* 0x00000005000d7202 */ /* 0x000fe20000000f00 */
[----:B------:R-:W-:Y:S01]  /*2be50*/  IMAD.MOV.U32 R12, RZ, RZ, R248 ;  /* 0x000000ffff0c7224 */ /* 0x000fe200078e00f8 */
[----:B------:R-:W-:Y:S02]  /*2be60*/  MOV R5, 0x1f ;  /* 0x0000001f00057802 */ /* 0x000fe40000000f00 */
[----:B------:R-:W-:-:S07]  /*2be70*/  MOV R10, 0x2 ;  /* 0x00000002000a7802 */ /* 0x000fce0000000f00 */
[----:B------:R-:W-:Y:S05]  /*2be80*/  WARPSYNC.COLLECTIVE R11, `(.L_x_3974) ;  /* 0x000000000b087348 */ /* 0x000fea0003c00000 */
[----:B------:R1:W2:Y:S02]  /*2be90*/  SHFL.BFLY P0, R5, R12, R10, R5 ;  /* 0x0c00000a0c057389 */ /* 0x0002a40000000005 */
[----:B-12---:R-:W-:Y:S01]  /*2bea0*/  ENDCOLLECTIVE ;  /* 0x000000000000791b */ /* 0x006fe20003800000 */
.L_x_3974:
[----:B------:R-:W-:Y:S01]  /*2beb0*/  FADD.FTZ R248, R5, R248 ;  /* 0x000000f805f87221 */ /* 0x000fe20000010000 */
[----:B------:R-:W-:Y:S02]  /*2bec0*/  MOV R5, 0x1f ;  /* 0x0000001f00057802 */ /* 0x000fe40000000f00 */
[----:B------:R-:W-:Y:S01]  /*2bed0*/  MOV R10, 0x1 ;  /* 0x00000001000a7802 */ /* 0x000fe20000000f00 */
[----:B------:R-:W-:-:S07]  /*2bee0*/  IMAD.MOV.U32 R12, RZ, RZ, R248 ;  /* 0x000000ffff0c7224 */ /* 0x000fce00078e00f8 */
[----:B------:R-:W-:Y:S05]  /*2bef0*/  WARPSYNC.COLLECTIVE R11, `(.L_x_3975) ;  /* 0x000000000b087348 */ /* 0x000fea0003c00000 */
[----:B------:R1:W2:Y:S02]  /*2bf00*/  SHFL.BFLY P0, R5, R12, R10, R5 ;  /* 0x0c00000a0c057389 */ /* 0x0002a40000000005 */
[----:B-12---:R-:W-:Y:S01]  /*2bf10*/  ENDCOLLECTIVE ;  /* 0x000000000000791b */ /* 0x006fe20003800000 */
.L_x_3975:
[----:B------:R-:W-:Y:S01]  /*2bf20*/  FADD.FTZ R10, R249, R13 ;  /* 0x0000000df90a7221 */ /* 0x000fe20000010000 */
[----:B------:R-:W-:Y:S06]  /*2bf30*/  BRA `(.L_x_3976) ;  /* 0xffffffdc002c7947 */ /* 0x000fec000383ffff */
.L_x_3977:
        /* <DEDUP_REMOVED lines=12> */
.L_x_8859:


//--------------------- .text._ZN5flash24flash_fwd_splitkv_kernelI23Flash_fwd_kernel_traitsILi256ELi64ELi64ELi4ELb0ELb0EN7cutlass6half_tE19Flash_kernel_traitsILi256ELi64ELi64ELi4ES3_EELb0ELb0ELb0ELb0ELb1ELb0ELb0ELb0EEEvNS_16Flash_fwd_paramsE --------------------------
	.section	.text._ZN5flash24flash_fwd_splitkv_kernelI23Flash_fwd_kernel_traitsILi256ELi64ELi64ELi4ELb0ELb0EN7cutlass6half_tE19Flash_kernel_traitsILi256ELi64ELi64ELi4ES3_EELb0ELb0ELb0ELb0ELb1ELb0ELb0ELb0EEEvNS_16Flash_fwd_paramsE,"ax",@progbits
	.align	128
        .global         _ZN5flash24flash_fwd_splitkv_kernelI23Flash_fwd_kernel_traitsILi256ELi64ELi64ELi4ELb0ELb0EN7cutlass6half_tE19Flash_kernel_traitsILi256ELi64ELi64ELi4ES3_EELb0ELb0ELb0ELb0ELb1ELb0ELb0ELb0EEEvNS_16Flash_fwd_paramsE
        .type           _ZN5flash24flash_fwd_splitkv_kernelI23Flash_fwd_kernel_traitsILi256ELi64ELi64ELi4ELb0ELb0EN7cutlass6half_tE19Flash_kernel_traitsILi256ELi64ELi64ELi4ES3_EELb0ELb0ELb0ELb0ELb1ELb0ELb0ELb0EEEvNS_16Flash_fwd_paramsE,@function
        .size           _ZN5flash24flash_fwd_splitkv_kernelI23Flash_fwd_kernel_traitsILi256ELi64ELi64ELi4ELb0ELb0EN7cutlass6half_tE19Flash_kernel_traitsILi256ELi64ELi64ELi4ES3_EELb0ELb0ELb0ELb0ELb1ELb0ELb0ELb0EEEvNS_16Flash_fwd_paramsE,(.L_x_8900 - _ZN5flash24flash_fwd_splitkv_kernelI23Flash_fwd_kernel_traitsILi256ELi64ELi64ELi4ELb0ELb0EN7cutlass6half_tE19Flash_kernel_traitsILi256ELi64ELi64ELi4ES3_EELb0ELb0ELb0ELb0ELb1ELb0ELb0ELb0EEEvNS_16Flash_fwd_paramsE)
        .other          _ZN5flash24flash_fwd_splitkv_kernelI23Flash_fwd_kernel_traitsILi256ELi64ELi64ELi4ELb0ELb0EN7cutlass6half_tE19Flash_kernel_traitsILi256ELi64ELi64ELi4ES3_EELb0ELb0ELb0ELb0ELb1ELb0ELb0ELb0EEEvNS_16Flash_fwd_paramsE,@"STO_CUDA_ENTRY STV_DEFAULT"
_ZN5flash24flash_fwd_splitkv_kernelI23Flash_fwd_kernel_traitsILi256ELi64ELi64ELi4ELb0ELb0EN7cutlass6half_tE19Flash_kernel_traitsILi256ELi64ELi64ELi4ES3_EELb0ELb0ELb0ELb0ELb1ELb0ELb0ELb0EEEvNS_16Flash_fwd_paramsE:
.text._ZN5flash24flash_fwd_splitkv_kernelI23Flash_fwd_kernel_traitsILi256ELi64ELi64ELi4ELb0ELb0EN7cutlass6half_tE19Flash_kernel_traitsILi256ELi64ELi64ELi4ES3_EELb0ELb0ELb0ELb0ELb1ELb0ELb0ELb0EEEvNS_16Flash_fwd_paramsE:
[----:B------:R-:W-:Y:S08]  /*0000*/  LDC R1, c[0x0][0x28] ;  /* 0x00000a00ff017b82 */ /* 0x000ff00000000800 */
[----:B------:R-:W1:Y:S01]  /*0010*/  LDC.64 R2, c[0x0][0x300] ;  /* 0x0000c000ff027b82 */ /* 0x000e620000000a00 */
[----:B------:R-:W2:Y:S01]  /*0020*/  S2R R9, SR_CTAID.Y ;  /* 0x0000000000097919 */ /* 0x000ea20000002600 */
[----:B------:R-:W-:Y:S01]  /*0030*/  ULDC.64 UR4, c[0x0][0x2f0] ;  /* 0x0000bc0000047ab9 */ /* 0x000fe20000000a00 */
[----:B------:R-:W-:Y:S01]  /*0040*/  IMAD.MOV.U32 R236, RZ, RZ, -0x1 ;  /* 0xffffffffffec7424 */ /* 0x000fe200078e00ff */
[----:B------:R-:W-:Y:S01]  /*0050*/  ISETP.NE.U32.AND P2, PT, RZ, UR4, PT ;  /* 0x00000004ff007c0c */ /* 0x000fe2000bf45070 */
[----:B------:R-:W-:-:S03]  /*0060*/  ULDC.64 UR12, c[0x0][0x208] ;  /* 0x00008200000c7ab9 */ /* 0x000fc60000000a00 */
[----:B------:R-:W2:Y:S01]  /*0070*/  LDC.64 R4, c[0x0][0x2f0] ;  /* 0x0000bc00ff047b82 */ /* 0x000ea20000000a00 */
[----:B------:R-:W-:-:S07]  /*0080*/  ISETP.NE.AND.EX P2, PT, RZ, UR5, PT, P2 ;  /* 0x00000005ff007c0c */ /* 0x000fce000bf45320 */
[----:B------:R-:W3:Y:S01]  /*0090*/  LDC.U8 R0, c[0x0][0x3c2] ;  /* 0x0000f080ff007b82 */ /* 0x000ee20000000000 */
[----:B-1----:R-:W-:-:S07]  /*00a0*/  ISETP.NE.U32.AND P1, PT, R2, RZ, PT ;  /* 0x000000ff0200720c */ /* 0x002fce0003f25070 */
[----:B------:R-:W1:Y:S01]  /*00b0*/  LDC.64 R12, c[0x0][0x2f8] ;  /* 0x0000be00ff0c7b82 */ /* 0x000e620000000a00 */
[----:B------:R-:W-:Y:S01]  /*00c0*/  ISETP.NE.AND.EX P1, PT, R3, RZ, PT, P1 ;  /* 0x000000ff0300720c */ /* 0x000fe20003f25310 */
[----:B--2---:R-:W-:-:S06]  /*00d0*/  IMAD.WIDE R16, R9, 0x4, R4 ;  /* 0x0000000409107825 */ /* 0x004fcc00078e0204 */
[----:B------:R-:W2:Y:S01]  /*00e0*/  LDC.64 R2, c[0x0][0x2f8] ;  /* 0x0000be00ff027b82 */ /* 0x000ea20000000a00 */
[----:B------:R-:W4:Y:S04]  /*00f0*/  @P2 LDG.E R236, desc[UR12][R16.64] ;  /* 0x0000000c10ec2981 */ /* 0x000f28000c1e1900 */
[----:B------:R-:W4:Y:S03]  /*0100*/  @P2 LDG.E R5, desc[UR12][R16.64+0x4] ;  /* 0x0000040c10052981 */ /* 0x000f26000c1e1900 */
[----:B------:R-:W3:Y:S01]  /*0110*/  @P1 LDC.64 R6, c[0x0][0x300] ;  /* 0x0000c000ff061b82 */ /* 0x000ee20000000a00 */
[----:B------:R-:W-:Y:S02]  /*0120*/  IMAD.MOV.U32 R11, RZ, RZ, RZ ;  /* 0x000000ffff0b7224 */ /* 0x000fe400078e00ff */
[----:B---3--:R-:W-:-:S05]  /*0130*/  @P1 IMAD.WIDE R14, R9, 0x4, R6 ;  /* 0x00000004090e1825 */ /* 0x008fca00078e0206 */
[----:B------:R3:W5:Y:S01]  /*0140*/  @P1 LDG.E R11, desc[UR12][R14.64] ;  /* 0x0000000c0e0b1981 */ /* 0x000762000c1e1900 */
[----:B------:R-:W-:Y:S02]  /*0150*/  ISETP.NE.AND P3, PT, R0, RZ, PT ;  /* 0x000000ff0000720c */ /* 0x000fe40003f65270 */
[----:B--2---:R-:W-:-:S04]  /*0160*/  ISETP.EQ.U32.AND P0, PT, R2, RZ, PT ;  /* 0x000000ff0200720c */ /* 0x004fc80003f02070 */
[----:B------:R-:W-:Y:S01]  /*0170*/  ISETP.EQ.OR.EX P0, PT, R3, RZ, !P3, P0 ;  /* 0x000000ff0300720c */ /* 0x000fe20005f02700 */
[----:B------:R-:W-:Y:S02]  /*0180*/  IMAD.MOV.U32 R10, RZ, RZ, -0x1 ;  /* 0xffffffffff0a7424 */ /* 0x000fe400078e00ff */
[----:B-1----:R-:W-:Y:S01]  /*0190*/  IMAD.WIDE R6, R9, 0x4, R12 ;  /* 0x0000000409067825 */ /* 0x002fe200078e020c */
[----:B------:R-:W1:Y:S01]  /*01a0*/  S2R R39, SR_CTAID.X ;  /* 0x0000000000277919 */ /* 0x000e620000002500 */
[----:B------:R-:W2:Y:S01]  /*01b0*/  S2R R36, SR_CTAID.Z ;  /* 0x0000000000247919 */ /* 0x000ea20000002700 */
[----:B------:R-:W1:Y:S07]  /*01c0*/  S2R R92, SR_TID.X ;  /* 0x00000000005c7919 */ /* 0x000e6e0000002100 */
[----:B------:R3:W5:Y:S01]  /*01d0*/  @!P0 LDG.E R10, desc[UR12][R6.64] ;  /* 0x0000000c060a8981 */ /* 0x000762000c1e1900 */
[----:B------:R-:W-:-:S04]  /*01e0*/  ISETP.NE.U32.AND P0, PT, R2, RZ, PT ;  /* 0x000000ff0200720c */ /* 0x000fc80003f05070 */
[----:B------:R-:W-:Y:S01]  /*01f0*/  ISETP.NE.AND.EX P0, PT, R3, RZ, PT, P0 ;  /* 0x000000ff0300720c */ /* 0x000fe20003f05300 */
[----:B----4-:R-:W-:-:S06]  /*0200*/  @P2 IMAD.IADD R0, R5, 0x1, -R236 ;  /* 0x0000000105002824 */ /* 0x010fcc00078e0aec */
[----:B------:R-:W4:Y:S06]  /*0210*/  @!P2 LDC R0, c[0x0][0x2c4] ;  /* 0x0000b100ff00ab82 */ /* 0x000f2c0000000800 */
[----:B-123--:R-:W-:Y:S05]  /*0220*/  @!P0 BRA `(.L_x_3978) ;  /* 0x0000000000108947 */ /* 0x00efea0003800000 */
[----:B------:R-:W2:Y:S02]  /*0230*/  @P3 LDG.E R3, desc[UR12][R6.64+0x4] ;  /* 0x0000040c06033981 */ /* 0x000ea4000c1e1900 */
[----:B--2--5:R-:W-:-:S06]  /*0240*/  @P3 IADD3 R4, R3, -R10, RZ ;  /* 0x8000000a03043210 */ /* 0x024fcc0007ffe0ff */
[----:B------:R2:W5:Y:S01]  /*0250*/  @!P3 LDG.E R4, desc[UR12][R6.64] ;  /* 0x0000000c0604b981 */ /* 0x000562000c1e1900 */
[----:B------:R-:W-:Y:S05]  /*0260*/  BRA `(.L_x_3979) ;  /* 0x0000000000047947 */ /* 0x000fea0003800000 */
.L_x_3978:
[----:B------:R-:W1:Y:S02]  /*0270*/  LDC R4, c[0x0][0x2c8] ;  /* 0x0000b200ff047b82 */ /* 0x000e640000000800 */
.L_x_3979:
[----:B------:R-:W3:Y:S02]  /*0280*/  LDC.64 R2, c[0x0][0x308] ;  /* 0x0000c200ff027b82 */ /* 0x000ee40000000a00 */
[----:B---3--:R-:W-:-:S04]  /*0290*/  ISETP.NE.U32.AND P2, PT, R2, RZ, PT ;  /* 0x000000ff0200720c */ /* 0x008fc80003f45070 */
[----:B------:R-:W-:-:S13]  /*02a0*/  ISETP.NE.AND.EX P2, PT, R3, RZ, PT, P2 ;  /* 0x000000ff0300720c */ /* 0x000fda0003f45320 */
[----:B------:R-:W2:Y:S01]  /*02b0*/  @P2 LDC.64 R2, c[0x0][0x308] ;  /* 0x0000c200ff022b82 */ /* 0x000ea20000000a00 */
[----:B------:R-:W-:-:S07]  /*02c0*/  IMAD.SHL.U32 R235, R39, 0x40, RZ ;  /* 0x0000004027eb7824 */ /* 0x000fce00078e00ff */
[----:B------:R-:W3:Y:S01]  /*02d0*/  @!P2 LDC R5, c[0x0][0x2cc] ;  /* 0x0000b300ff05ab82 */ /* 0x000ee20000000800 */
[----:B--2---:R-:W-:-:S07]  /*02e0*/  @P2 IMAD.WIDE R6, R9, 0x4, R2 ;  /* 0x0000000409062825 */ /* 0x004fce00078e0202 */
[----:B------:R-:W2:Y:S01]  /*02f0*/  @!P2 LDC.64 R2, c[0x0][0x318] ;  /* 0x0000c600ff02ab82 */ /* 0x000ea20000000a00 */
[----:B------:R-:W3:Y:S01]  /*0300*/  @P2 LDG.E R6, desc[UR12][R6.64] ;  /* 0x0000000c06062981 */ /* 0x000ee2000c1e1900 */
[----:B----4-:R-:W-:Y:S02]  /*0310*/  ISETP.GT.AND P1, PT, R0, R235, PT ;  /* 0x000000eb0000720c */ /* 0x010fe40003f24270 */
[----:B--2---:R-:W-:-:S04]  /*0320*/  @!P2 ISETP.NE.U32.AND P0, PT, R2, RZ, PT ;  /* 0x000000ff0200a20c */ /* 0x004fc80003f05070 */
[----:B------:R-:W-:-:S04]  /*0330*/  @!P2 ISETP.NE.AND.EX P0, PT, R3, RZ, PT, P0 ;  /* 0x000000ff0300a20c */ /* 0x000fc80003f05300 */
[----:B---3--:R-:W-:Y:S01]  /*0340*/  @!P2 SEL R5, R5, RZ, P0 ;  /* 0x000000ff0505a207 */ /* 0x008fe20000000000 */
[----:B-----5:R-:W-:Y:S02]  /*0350*/  @P2 IMAD.IADD R93, R6, 0x1, -R11 ;  /* 0x00000001065d2824 */ /* 0x020fe400078e0a0b */
[----:B------:R-:W-:Y:S06]  /*0360*/  @!P1 EXIT ;  /* 0x000000000000994d */ /* 0x000fec0003800000 */
[----:B-1----:R-:W-:Y:S01]  /*0370*/  @!P2 IADD3 R93, R5, R4, -R11 ;  /* 0x00000004055da210 */ /* 0x002fe20007ffe80b */
[----:B------:R-:W-:Y:S02]  /*0380*/  ULDC UR5, c[0x0][0x2c8] ;  /* 0x0000b20000057ab9 */ /* 0x000fe40000000800 */
[----:B------:R-:W-:Y:S02]  /*0390*/  UIADD3 UR5, UR5, 0x3f, URZ ;  /* 0x0000003f05057890 */ /* 0x000fe4000fffe03f */
[----:B------:R-:W-:Y:S02]  /*03a0*/  VIADD R3, R93, 0x3f ;  /* 0x0000003f5d037836 */ /* 0x000fe40000000000 */
[----:B------:R-:W-:-:S03]  /*03b0*/  USHF.R.S32.HI UR4, URZ, 0x1f, UR5 ;  /* 0x0000001f3f047899 */ /* 0x000fc60008011405 */
[----:B------:R-:W-:Y:S01]  /*03c0*/  SHF.R.S32.HI R2, RZ, 0x1f, R3 ;  /* 0x0000001fff027819 */ /* 0x000fe20000011403 */
[----:B------:R-:W-:-:S03]  /*03d0*/  ULEA.HI UR4, UR4, UR5, URZ, 0x6 ;  /* 0x0000000504047291 */ /* 0x000fc6000f8f303f */
[----:B------:R-:W-:Y:S01]  /*03e0*/  LEA.HI R2, R2, R3, RZ, 0x6 ;  /* 0x0000000302027211 */ /* 0x000fe200078f30ff */
[----:B------:R-:W-:-:S03]  /*03f0*/  USHF.R.S32.HI UR4, URZ, 0x6, UR4 ;  /* 0x000000063f047899 */ /* 0x000fc60008011404 */
[----:B------:R-:W-:-:S04]  /*0400*/  SHF.R.S32.HI R165, RZ, 0x6, R2 ;  /* 0x00000006ffa57819 */ /* 0x000fc80000011402 */
[----:B------:R-:W-:-:S04]  /*0410*/  VIMNMX R165, R165, UR4, PT ;  /* 0x00000004a5a57c48 */ /* 0x000fc8000bfe0100 */
[----:B------:R-:W-:-:S13]  /*0420*/  ISETP.GT.AND P0, PT, R165, RZ, PT ;  /* 0x000000ffa500720c */ /* 0x000fda0003f04270 */
[----:B------:R-:W-:Y:S05]  /*0430*/  @P0 BRA `(.L_x_3980) ;  /* 0x00000008000c0947 */ /* 0x000fea0003800000 */
[----:B------:R-:W-:Y:S01]  /*0440*/  ISETP.NE.AND P0, PT, R236, -0x1, PT ;  /* 0xffffffffec00780c */ /* 0x000fe20003f05270 */
[----:B------:R-:W1:Y:S01]  /*0450*/  LDC.64 R4, c[0x0][0x298] ;  /* 0x0000a600ff047b82 */ /* 0x000e620000000a00 */
[----:B------:R-:W-:Y:S01]  /*0460*/  SHF.R.S32.HI R7, RZ, 0x1f, R92 ;  /* 0x0000001fff077819 */ /* 0x000fe2000001145c */
[--C-:B------:R-:W-:Y:S01]  /*0470*/  IMAD.IADD R0, R0, 0x1, -R235.reuse ;  /* 0x0000000100007824 */ /* 0x100fe200078e0aeb */
[C---:B------:R-:W-:Y:S01]  /*0480*/  LOP3.LUT P6, RZ, R92.reuse, 0x7, RZ, 0xc0, !PT ;  /* 0x000000075cff7812 */ /* 0x040fe200078cc0ff */
[----:B------:R-:W-:Y:S01]  /*0490*/  ULDC.64 UR4, c[0x0][0x2a0] ;  /* 0x0000a80000047ab9 */ /* 0x000fe20000000a00 */
[----:B------:R-:W-:Y:S01]  /*04a0*/  LEA.HI R7, R7, R92, RZ, 0x3 ;  /* 0x0000005c07077211 */ /* 0x000fe200078f18ff */
[----:B------:R-:W-:Y:S01]  /*04b0*/  ULDC UR6, c[0x0][0x270] ;  /* 0x00009c0000067ab9 */ /* 0x000fe20000000800 */
[----:B------:R-:W-:Y:S01]  /*04c0*/  SHF.R.S32.HI R15, RZ, 0x1f, R235 ;  /* 0x0000001fff0f7819 */ /* 0x000fe200000114eb */
[----:B------:R-:W-:Y:S01]  /*04d0*/  IMAD R8, R9, UR6, R36 ;  /* 0x0000000609087c24 */ /* 0x000fe2000f8e0224 */
[----:B------:R-:W-:Y:S01]  /*04e0*/  LOP3.LUT R13, R7, 0x1ffffff8, RZ, 0xc0, !PT ;  /* 0x1ffffff8070d7812 */ /* 0x000fe200078ec0ff */
[----:B------:R-:W-:Y:S01]  /*04f0*/  BSSY B0, `(.L_x_3981) ;  /* 0x0000030000007945 */ /* 0x000fe20003800000 */
[----:B------:R-:W-:Y:S01]  /*0500*/  SHF.R.S32.HI R7, RZ, 0x3, R7 ;  /* 0x00000003ff077819 */ /* 0x000fe20000011407 */
[----:B------:R-:W2:Y:S01]  /*0510*/  @!P0 LDC.64 R2, c[0x0][0x290] ;  /* 0x0000a400ff028b82 */ /* 0x000ea20000000a00 */
[----:B------:R-:W-:Y:S01]  /*0520*/  @!P0 SHF.R.S32.HI R11, RZ, 0x1f, R9 ;  /* 0x0000001fff0b8819 */ /* 0x000fe20000011409 */
[----:B------:R-:W-:Y:S01]  /*0530*/  IMAD.IADD R92, R92, 0x1, -R13 ;  /* 0x000000015c5c7824 */ /* 0x000fe200078e0a0d */
[----:B------:R-:W-:-:S03]  /*0540*/  ISETP.GE.OR P5, PT, R7, R0, P6 ;  /* 0x000000000700720c */ /* 0x000fc600037a6670 */
[----:B------:R-:W-:-:S05]  /*0550*/  IMAD.SHL.U32 R92, R92, 0x8, RZ ;  /* 0x000000085c5c7824 */ /* 0x000fca00078e00ff */
[----:B------:R-:W-:-:S03]  /*0560*/  SHF.R.S32.HI R93, RZ, 0x1f, R92 ;  /* 0x0000001fff5d7819 */ /* 0x000fc6000001145c */
[----:B-1----:R-:W-:-:S04]  /*0570*/  IMAD.WIDE.U32 R92, R235, R4, R92 ;  /* 0x00000004eb5c7225 */ /* 0x002fc800078e005c */
[----:B--2---:R-:W-:Y:S02]  /*0580*/  @!P0 IMAD R6, R11, R2, RZ ;  /* 0x000000020b068224 */ /* 0x004fe400078e02ff */
[----:B------:R-:W-:-:S04]  /*0590*/  @P0 IMAD.WIDE.U32 R10, R236, R4, RZ ;  /* 0x00000004ec0a0225 */ /* 0x000fc800078e00ff */
[----:B------:R-:W-:-:S04]  /*05a0*/  @!P0 IMAD.WIDE.U32 R12, R9, R2, RZ ;  /* 0x00000002090c8225 */ /* 0x000fc800078e00ff */
[----:B------:R-:W-:Y:S01]  /*05b0*/  @P0 IMAD R236, R236, R5, R11 ;  /* 0x00000005ecec0224 */ /* 0x000fe200078e020b */
[----:B------:R-:W-:Y:S01]  /*05c0*/  @!P0 MOV R10, R12 ;  /* 0x0000000c000a8202 */ /* 0x000fe20000000f00 */
[----:B------:R-:W-:Y:S02]  /*05d0*/  VIADD R11, R7, 0x10 ;  /* 0x00000010070b7836 */ /* 0x000fe40000000000 */
[----:B------:R-:W-:Y:S01]  /*05e0*/  @!P0 IMAD R3, R9, R3, R6 ;  /* 0x0000000309038224 */ /* 0x000fe200078e0206 */
[----:B------:R-:W-:Y:S01]  /*05f0*/  SHF.R.S32.HI R6, RZ, 0x1f, R36 ;  /* 0x0000001fff067819 */ /* 0x000fe20000011424 */
[----:B------:R-:W-:Y:S01]  /*0600*/  IMAD R2, R15, R4, RZ ;  /* 0x000000040f027224 */ /* 0x000fe200078e02ff */
[-C--:B------:R-:W-:Y:S01]  /*0610*/  ISETP.GE.AND P2, PT, R11, R0.reuse, PT ;  /* 0x000000000b00720c */ /* 0x080fe20003f46270 */
[----:B------:R-:W-:Y:S01]  /*0620*/  @!P0 IMAD.IADD R236, R13, 0x1, R3 ;  /* 0x000000010dec8824 */ /* 0x000fe200078e0203 */
[----:B------:R-:W-:Y:S01]  /*0630*/  ISETP.GE.OR P4, PT, R11, R0, P6 ;  /* 0x000000000b00720c */ /* 0x000fe20003786670 */
[----:B------:R-:W-:Y:S01]  /*0640*/  IMAD R11, R235, R5, R2 ;  /* 0x00000005eb0b7224 */ /* 0x000fe200078e0202 */
[----:B------:R-:W-:Y:S01]  /*0650*/  IADD3 R10, P0, R10, R92, RZ ;  /* 0x0000005c0a0a7210 */ /* 0x000fe20007f1e0ff */
[----:B------:R-:W-:Y:S01]  /*0660*/  VIADD R3, R7, 0x20 ;  /* 0x0000002007037836 */ /* 0x000fe20000000000 */
[----:B------:R-:W-:-:S02]  /*0670*/  SHF.R.S32.HI R9, RZ, 0x1f, R7 ;  /* 0x0000001fff097819 */ /* 0x000fc40000011407 */
[----:B------:R-:W-:Y:S02]  /*0680*/  IADD3.X R11, R236, R93, R11, P0, !PT ;  /* 0x0000005dec0b7210 */ /* 0x000fe400007fe40b */
[-C--:B------:R-:W-:Y:S02]  /*0690*/  ISETP.GE.AND P0, PT, R7, R0.reuse, PT ;  /* 0x000000000700720c */ /* 0x080fe40003f06270 */
[CC--:B------:R-:W-:Y:S02]  /*06a0*/  ISETP.GE.AND P1, PT, R3.reuse, R0.reuse, PT ;  /* 0x000000000300720c */ /* 0x0c0fe40003f26270 */
[----:B------:R-:W-:Y:S01]  /*06b0*/  ISETP.GE.OR P3, PT, R3, R0, P6 ;  /* 0x000000000300720c */ /* 0x000fe20003766670 */
[----:B------:R-:W-:-:S04]  /*06c0*/  IMAD R3, R6, UR4, RZ ;  /* 0x0000000406037c24 */ /* 0x000fc8000f8e02ff */
[C---:B------:R-:W-:Y:S02]  /*06d0*/  IMAD R3, R36.reuse, UR5, R3 ;  /* 0x0000000524037c24 */ /* 0x040fe4000f8e0203 */
[----:B------:R-:W-:Y:S01]  /*06e0*/  IMAD.WIDE.U32 R36, R36, UR4, R10 ;  /* 0x0000000424247c25 */ /* 0x000fe2000f8e000a */
[----:B------:R-:W-:-:S03]  /*06f0*/  ULDC UR4, c[0x0][0x2c4] ;  /* 0x0000b10000047ab9 */ /* 0x000fc60000000800 */
[----:B------:R-:W-:Y:S01]  /*0700*/  IMAD R8, R8, UR4, R235 ;  /* 0x0000000408087c24 */ /* 0x000fe2000f8e02eb */
[----:B------:R-:W-:Y:S01]  /*0710*/  IADD3 R15, R37, R3, RZ ;  /* 0x00000003250f7210 */ /* 0x000fe20007ffe0ff */
[----:B------:R-:W-:Y:S06]  /*0720*/  @P0 BRA `(.L_x_3982) ;  /* 0x0000000000300947 */ /* 0x000fec0003800000 */
[----:B------:R-:W-:Y:S01]  /*0730*/  MOV R14, R36 ;  /* 0x00000024000e7202 */ /* 0x000fe20000000f00 */
[----:B------:R-:W-:Y:S01]  /*0740*/  IMAD R2, R9, R4, RZ ;  /* 0x0000000409027224 */ /* 0x000fe200078e02ff */
[----:B------:R-:W-:-:S03]  /*0750*/  ULDC.64 UR4, c[0x0][0x280] ;  /* 0x0000a00000047ab9 */ /* 0x000fc60000000a00 */
[----:B------:R-:W-:-:S04]  /*0760*/  IMAD.WIDE.U32 R10, R7, R4, R14 ;  /* 0x00000004070a7225 */ /* 0x000fc800078e000e */
[----:B------:R-:W-:Y:S01]  /*0770*/  IMAD R2, R7, R5, R2 ;  /* 0x0000000507027224 */ /* 0x000fe200078e0202 */
[----:B------:R-:W-:-:S04]  /*0780*/  LEA R12, P0, R10, UR4, 0x1 ;  /* 0x000000040a0c7c11 */ /* 0x000fc8000f8008ff */
[----:B------:R-:W-:-:S04]  /*0790*/  IADD3 R2, R11, R2, RZ ;  /* 0x000000020b027210 */ /* 0x000fc80007ffe0ff */
[----:B------:R-:W-:-:S05]  /*07a0*/  LEA.HI.X R13, R10, UR5, R2, 0x1, P0 ;  /* 0x000000050a0d7c11 */ /* 0x000fca00080f0c02 */
[----:B------:R1:W-:Y:S04]  /*07b0*/  STG.E.128 desc[UR12][R12.64], RZ ;  /* 0x000000ff0c007986 */ /* 0x0003e8000c101d0c */
[----:B------:R1:W-:Y:S04]  /*07c0*/  STG.E.128 desc[UR12][R12.64+0x80], RZ ;  /* 0x000080ff0c007986 */ /* 0x0003e8000c101d0c */
[----:B------:R1:W-:Y:S04]  /*07d0*/  STG.E.128 desc[UR12][R12.64+0x100], RZ ;  /* 0x000100ff0c007986 */ /* 0x0003e8000c101d0c */
[----:B------:R1:W-:Y:S02]  /*07e0*/  STG.E.128 desc[UR12][R12.64+0x180], RZ ;  /* 0x000180ff0c007986 */ /* 0x0003e4000c101d0c */
.L_x_3982:
[----:B------:R-:W-:Y:S05]  /*07f0*/  BSYNC B0 ;  /* 0x0000000000007941 */ /* 0x000fea0003800000 */
.L_x_3981:
[----:B------:R-:W-:Y:S01]  /*0800*/  BSSY B0, `(.L_x_3983) ;  /* 0x0000013000007945 */ /* 0x000fe20003800000 */
[----:B------:R-:W-:Y:S02]  /*0810*/  IADD3 R6, P0, R8, R7, RZ ;  /* 0x0000000708067210 */ /* 0x000fe40007f1e0ff */
[----:B------:R-:W-:Y:S01]  /*0820*/  IADD3 R11, R7, 0x30, RZ ;  /* 0x00000030070b7810 */ /* 0x000fe20007ffe0ff */
[----:B------:R-:W-:Y:S05]  /*0830*/  @P2 BRA `(.L_x_3984) ;  /* 0x00000000003c2947 */ /* 0x000fea0003800000 */
[----:B------:R-:W-:Y:S01]  /*0840*/  IADD3 R3, P2, R7, 0x10, RZ ;  /* 0x0000001007037810 */ /* 0x000fe20007f5e0ff */
[----:B-1----:R-:W-:Y:S01]  /*0850*/  IMAD.MOV.U32 R12, RZ, RZ, R36 ;  /* 0x000000ffff0c7224 */ /* 0x002fe200078e0024 */
[----:B------:R-:W-:-:S03]  /*0860*/  ULDC.64 UR4, c[0x0][0x280] ;  /* 0x0000a00000047ab9 */ /* 0x000fc60000000a00 */
[----:B------:R-:W-:-:S04]  /*0870*/  IMAD.X R13, RZ, RZ, R9, P2 ;  /* 0x000000ffff0d7224 */ /* 0x000fc800010e0609 */
[----:B------:R-:W-:Y:S01]  /*0880*/  IMAD R2, R13, R4, RZ ;  /* 0x000000040d027224 */ /* 0x000fe200078e02ff */
[----:B------:R-:W-:-:S03]  /*0890*/  MOV R13, R15 ;  /* 0x0000000f000d7202 */ /* 0x000fc60000000f00 */
[C---:B------:R-:W-:Y:S02]  /*08a0*/  IMAD R2, R3.reuse, R5, R2 ;  /* 0x0000000503027224 */ /* 0x040fe400078e0202 */
[----:B------:R-:W-:-:S03]  /*08b0*/  IMAD.WIDE.U32 R12, R3, R4, R12 ;  /* 0x00000004030c7225 */ /* 0x000fc600078e000c */
[----:B------:R-:W-:Y:S02]  /*08c0*/  LEA R16, P2, R12, UR4, 0x1 ;  /* 0x000000040c107c11 */ /* 0x000fe4000f8408ff */
[----:B------:R-:W-:-:S04]  /*08d0*/  IADD3 R3, R13, R2, RZ ;  /* 0x000000020d037210 */ /* 0x000fc80007ffe0ff */
[----:B------:R-:W-:-:S05]  /*08e0*/  LEA.HI.X R17, R12, UR5, R3, 0x1, P2 ;  /* 0x000000050c117c11 */ /* 0x000fca00090f0c03 */
[----:B------:R2:W-:Y:S04]  /*08f0*/  STG.E.128 desc[UR12][R16.64], RZ ;  /* 0x000000ff10007986 */ /* 0x0005e8000c101d0c */
[----:B------:R2:W-:Y:S04]  /*0900*/  STG.E.128 desc[UR12][R16.64+0x80], RZ ;  /* 0x000080ff10007986 */ /* 0x0005e8000c101d0c */
[----:B------:R2:W-:Y:S04]  /*0910*/  STG.E.128 desc[UR12][R16.64+0x100], RZ ;  /* 0x000100ff10007986 */ /* 0x0005e8000c101d0c */
[----:B------:R2:W-:Y:S02]  /*0920*/  STG.E.128 desc[UR12][R16.64+0x180], RZ ;  /* 0x000180ff10007986 */ /* 0x0005e4000c101d0c */
.L_x_3984:
[----:B------:R-:W-:Y:S05]  /*0930*/  BSYNC B0 ;  /* 0x0000000000007941 */ /* 0x000fea0003800000 */
.L_x_3983:
[----:B------:R-:W-:Y:S01]  /*0940*/  BSSY B0, `(.L_x_3985) ;  /* 0x0000012000007945 */ /* 0x000fe20003800000 */
[----:B------:R-:W-:-:S03]  /*0950*/  ISETP.GE.AND P2, PT, R11, R0, PT ;  /* 0x000000000b00720c */ /* 0x000fc60003f46270 */
[----:B------:R-:W-:Y:S10]  /*0960*/  @P1 BRA `(.L_x_3986) ;  /* 0x00000000003c1947 */ /* 0x000ff40003800000 */
        /* <DEDUP_REMOVED lines=8> */
[----:B--2---:R-:W-:Y:S02]  /*09f0*/  LEA R16, P1, R12, UR4, 0x1 ;  /* 0x000000040c107c11 */ /* 0x004fe4000f8208ff */
[----:B------:R-:W-:-:S04]  /*0a00*/  IADD3 R3, R13, R2, RZ ;  /* 0x000000020d037210 */ /* 0x000fc80007ffe0ff */
[----:B------:R-:W-:-:S05]  /*0a10*/  LEA.HI.X R17, R12, UR5, R3, 0x1, P1 ;  /* 0x000000050c117c11 */ /* 0x000fca00088f0c03 */
[----:B------:R3:W-:Y:S04]  /*0a20*/  STG.E.128 desc[UR12][R16.64], RZ ;  /* 0x000000ff10007986 */ /* 0x0007e8000c101d0c */
[----:B------:R3:W-:Y:S04]  /*0a30*/  STG.E.128 desc[UR12][R16.64+0x80], RZ ;  /* 0x000080ff10007986 */ /* 0x0007e8000c101d0c */
[----:B------:R3:W-:Y:S04]  /*0a40*/  STG.E.128 desc[UR12][R16.64+0x100], RZ ;  /* 0x000100ff10007986 */ /* 0x0007e8000c101d0c */
[----:B------:R3:W-:Y:S02]  /*0a50*/  STG.E.128 desc[UR12][R16.64+0x180], RZ ;  /* 0x000180ff10007986 */ /* 0x0007e4000c101d0c */
.L_x_3986:
[----:B------:R-:W-:Y:S05]  /*0a60*/  BSYNC B0 ;  /* 0x0000000000007941 */ /* 0x000fea0003800000 */
.L_x_3985:
[----:B------:R-:W-:Y:S04]  /*0a70*/  BSSY B0, `(.L_x_3987) ;  /* 0x0000010000007945 */ /* 0x000fe80003800000 */
[----:B------:R-:W-:Y:S05]  /*0a80*/  @P2 BRA `(.L_x_3988) ;  /* 0x0000000000382947 */ /* 0x000fea0003800000 */
[----:B------:R-:W-:Y:S01]  /*0a90*/  IADD3 R7, P1, R7, 0x30, RZ ;  /* 0x0000003007077810 */ /* 0x000fe20007f3e0ff */
[----:B------:R-:W-:Y:S01]  /*0aa0*/  ULDC.64 UR4, c[0x0][0x280] ;  /* 0x0000a00000047ab9 */ /* 0x000fe20000000a00 */
[----:B------:R-:W-:Y:S02]  /*0ab0*/  MOV R14, R36 ;  /* 0x00000024000e7202 */ /* 0x000fe40000000f00 */
[----:B------:R-:W-:-:S03]  /*0ac0*/  IADD3.X R3, RZ, R9, RZ, P1, !PT ;  /* 0x00000009ff037210 */ /* 0x000fc60000ffe4ff */
[----:B------:R-:W-:-:S04]  /*0ad0*/  IMAD.WIDE.U32 R14, R7, R4, R14 ;  /* 0x00000004070e7225 */ /* 0x000fc800078e000e */
[----:B------:R-:W-:-:S04]  /*0ae0*/  IMAD R2, R3, R4, RZ ;  /* 0x0000000403027224 */ /* 0x000fc800078e02ff */
        /* <DEDUP_REMOVED lines=8> */
.L_x_3988:
[----:B------:R-:W-:Y:S05]  /*0b70*/  BSYNC B0 ;  /* 0x0000000000007941 */ /* 0x000fea0003800000 */
.L_x_3987:
[----:B------:R-:W-:Y:S01]  /*0b80*/  ULDC.64 UR4, c[0x0][0x2b0] ;  /* 0x0000ac0000047ab9 */ /* 0x000fe20000000a00 */
[----:B------:R-:W-:Y:S01]  /*0b90*/  ISETP.GE.OR P6, PT, R11, R0, P6 ;  /* 0x000000000b00720c */ /* 0x000fe200037c6670 */
[----:B------:R-:W-:Y:S01]  /*0ba0*/  @!P4 IMAD.MOV.U32 R7, RZ, RZ, 0x7f800000 ;  /* 0x7f800000ff07c424 */ /* 0x000fe200078e00ff */
[----:B------:R-:W-:Y:S01]  /*0bb0*/  LEA.HI.X.SX32 R9, R8, R9, 0x1, P0 ;  /* 0x0000000908097211 */ /* 0x000fe200000f0eff */
[----:B------:R-:W-:Y:S01]  /*0bc0*/  @!P3 IMAD.MOV.U32 R5, RZ, RZ, 0x7f800000 ;  /* 0x7f800000ff05b424 */ /* 0x000fe200078e00ff */
[----:B----4-:R-:W-:-:S04]  /*0bd0*/  LEA R2, P0, R6, UR4, 0x2 ;  /* 0x0000000406027c11 */ /* 0x010fc8000f8010ff */
[----:B------:R-:W-:Y:S01]  /*0be0*/  LEA.HI.X R3, R6, UR5, R9, 0x2, P0 ;  /* 0x0000000506037c11 */ /* 0x000fe200080f1409 */
[----:B------:R-:W-:-:S04]  /*0bf0*/  @!P5 IMAD.MOV.U32 R9, RZ, RZ, 0x7f800000 ;  /* 0x7f800000ff09d424 */ /* 0x000fc800078e00ff */
[----:B------:R4:W-:Y:S04]  /*0c00*/  @!P4 STG.E desc[UR12][R2.64+0x40], R7 ;  /* 0x000040070200c986 */ /* 0x0009e8000c10190c */
[----:B------:R4:W-:Y:S04]  /*0c10*/  @!P5 STG.E desc[UR12][R2.64], R9 ;  /* 0x000000090200d986 */ /* 0x0009e8000c10190c */
[----:B------:R4:W-:Y:S01]  /*0c20*/  @!P3 STG.E desc[UR12][R2.64+0x80], R5 ;  /* 0x000080050200b986 */ /* 0x0009e2000c10190c */
[----:B------:R-:W-:Y:S05]  /*0c30*/  @P6 EXIT ;  /* 0x000000000000694d */ /* 0x000fea0003800000 */
[----:B----4-:R-:W-:-:S05]  /*0c40*/  MOV R5, 0x7f800000 ;  /* 0x7f80000000057802 */ /* 0x010fca0000000f00 */
[----:B------:R-:W-:Y:S01]  /*0c50*/  STG.E desc[UR12][R2.64+0xc0], R5 ;  /* 0x0000c00502007986 */ /* 0x000fe2000c10190c */
[----:B------:R-:W-:Y:S05]  /*0c60*/  EXIT ;  /* 0x000000000000794d */ /* 0x000fea0003800000 */
.L_x_3980:
[----:B------:R-:W1:Y:S01]  /*0c70*/  LDC.64 R2, c[0x0][0x368] ;  /* 0x0000da00ff027b82 */ /* 0x000e620000000a00 */
[----:B------:R-:W-:Y:S01]  /*0c80*/  IMAD.MOV.U32 R8, RZ, RZ, R9 ;  /* 0x000000ffff087224 */ /* 0x000fe200078e0009 */
[----:B------:R-:W-:Y:S01]  /*0c90*/  ULDC.64 UR4, c[0x0][0x370] ;  /* 0x0000dc0000047ab9 */ /* 0x000fe20000000a00 */
[----:B-1----:R-:W-:-:S04]  /*0ca0*/  ISETP.NE.U32.AND P0, PT, R2, RZ, PT ;  /* 0x000000ff0200720c */ /* 0x002fc80003f05070 */
[----:B------:R-:W-:-:S13]  /*0cb0*/  ISETP.NE.AND.EX P0, PT, R3, RZ, PT, P0 ;  /* 0x000000ff0300720c */ /* 0x000fda0003f05300 */
[----:B------:R-:W1:Y:S02]  /*0cc0*/  @P0 LDC.64 R2, c[0x0][0x368] ;  /* 0x0000da00ff020b82 */ /* 0x000e640000000a00 */
[----:B-1----:R-:W-:-:S05]  /*0cd0*/  @P0 IMAD.WIDE R2, R9, 0x4, R2 ;  /* 0x0000000409020825 */ /* 0x002fca00078e0202 */
[----:B------:R1:W5:Y:S01]  /*0ce0*/  @P0 LDG.E R8, desc[UR12][R2.64] ;  /* 0x0000000c02080981 */ /* 0x000362000c1e1900 */
[----:B------:R-:W-:Y:S02]  /*0cf0*/  ISETP.NE.U32.AND P0, PT, RZ, UR4, PT ;  /* 0x00000004ff007c0c */ /* 0x000fe4000bf05070 */
[----:B------:R-:W-:Y:S02]  /*0d00*/  CS2R R238, SRZ ;  /* 0x0000000000ee7805 */ /* 0x000fe4000001ff00 */
[----:B------:R-:W-:Y:S02]  /*0d10*/  PLOP3.LUT P6, PT, PT, PT, PT, 0x8, 0x0 ;  /* 0x000000000000781c */ /* 0x000fe40003fce170 */
[----:B------:R-:W-:-:S13]  /*0d20*/  ISETP.NE.AND.EX P0, PT, RZ, UR5, PT, P0 ;  /* 0x00000005ff007c0c */ /* 0x000fda000bf05300 */
[----:B------:R-:W-:Y:S05]  /*0d30*/  @!P0 BRA `(.L_x_3989) ;  /* 0x00000000002c8947 */ /* 0x000fea0003800000 */
[----:B-1----:R-:W1:Y:S01]  /*0d40*/  LDC.64 R2, c[0x0][0x378] ;  /* 0x0000de00ff027b82 */ /* 0x002e620000000a00 */
[----:B------:R-:W-:-:S05]  /*0d50*/  SHF.R.S32.HI R5, RZ, 0x1f, R9 ;  /* 0x0000001fff057819 */ /* 0x000fca0000011409 */
[-C--:B-1----:R-:W-:Y:S02]  /*0d60*/  IMAD R4, R5, R2.reuse, RZ ;  /* 0x0000000205047224 */ /* 0x082fe400078e02ff */
[----:B------:R-:W-:-:S04]  /*0d70*/  IMAD.WIDE.U32 R6, R9, R2, RZ ;  /* 0x0000000209067225 */ /* 0x000fc800078e00ff */
[----:B------:R-:W-:Y:S01]  /*0d80*/  IMAD R3, R9, R3, R4 ;  /* 0x0000000309037224 */ /* 0x000fe200078e0204 */
[----:B------:R-:W-:-:S03]  /*0d90*/  LEA R238, P0, R6, UR4, 0x2 ;  /* 0x0000000406ee7c11 */ /* 0x000fc6000f8010ff */
[----:B------:R-:W-:Y:S01]  /*0da0*/  IMAD.IADD R3, R7, 0x1, R3 ;  /* 0x0000000107037824 */ /* 0x000fe200078e0203 */
[----:B------:R-:W-:-:S04]  /*0db0*/  ISETP.NE.U32.AND P6, PT, R238, RZ, PT ;  /* 0x000000ffee00720c */ /* 0x000fc80003fc5070 */
[----:B------:R-:W-:-:S04]  /*0dc0*/  SHF.L.U64.HI R3, R6, 0x2, R3 ;  /* 0x0000000206037819 */ /* 0x000fc80000010203 */
[----:B------:R-:W-:-:S04]  /*0dd0*/  IADD3.X R239, R3, UR5, RZ, P0, !PT ;  /* 0x0000000503ef7c10 */ /* 0x000fc800087fe4ff */
[----:B------:R-:W-:-:S13]  /*0de0*/  ISETP.NE.AND.EX P6, PT, R239, RZ, PT, P6 ;  /* 0x000000ffef00720c */ /* 0x000fda0003fc5360 */
.L_x_3989:
[----:B------:R-:W-:Y:S05]  /*0df0*/  @!P6 BRA `(.L_x_3990) ;  /* 0x000000040038e947 */ /* 0x000fea0003800000 */
[----:B-----5:R-:W2:Y:S01]  /*0e00*/  LDC R8, c[0x0][0x380] ;  /* 0x0000e000ff087b82 */ /* 0x020ea20000000800 */
[----:B------:R-:W-:Y:S01]  /*0e10*/  LEA R25, R165, 0xffffffc0, 0x6 ;  /* 0xffffffc0a5197811 */ /* 0x000fe200078e30ff */
[----:B------:R-:W-:-:S03]  /*0e20*/  ULDC.64 UR4, c[0x0][0x230] ;  /* 0x00008c0000047ab9 */ /* 0x000fc60000000a00 */
[----:B-1----:R-:W-:Y:S02]  /*0e30*/  IABS R2, R25 ;  /* 0x0000001900027213 */ /* 0x002fe40000000000 */
[----:B------:R-:W-:Y:S01]  /*0e40*/  MOV R12, RZ ;  /* 0x000000ff000c7202 */ /* 0x000fe20000000f00 */
[----:B------:R-:W1:Y:S01]  /*0e50*/  LDC.64 R84, c[0x0][0x248] ;  /* 0x00009200ff547b82 */ /* 0x000e620000000a00 */
[----:B--2---:R-:W-:-:S04]  /*0e60*/  IABS R4, R8 ;  /* 0x0000000800047213 */ /* 0x004fc80000000000 */
[----:B------:R-:W2:Y:S08]  /*0e70*/  I2F.RP R5, R4 ;  /* 0x0000000400057306 */ /* 0x000eb00000209400 */
[----:B--2---:R-:W2:Y:S02]  /*0e80*/  MUFU.RCP R6, R5 ;  /* 0x0000000500067308 */ /* 0x004ea40000001000 */
[----:B--2---:R-:W-:-:S06]  /*0e90*/  IADD3 R6, R6, 0xffffffe, RZ ;  /* 0x0ffffffe06067810 */ /* 0x004fcc0007ffe0ff */
[----:B------:R-:W2:Y:S02]  /*0ea0*/  F2I.FTZ.U32.TRUNC.NTZ R7, R6 ;  /* 0x0000000600077305 */ /* 0x000ea4000021f000 */
[----:B--2---:R-:W-:Y:S01]  /*0eb0*/  IMAD.MOV R3, RZ, RZ, -R7 ;  /* 0x000000ffff037224 */ /* 0x004fe200078e0a07 */
[----:B------:R-:W-:-:S03]  /*0ec0*/  MOV R6, RZ ;  /* 0x000000ff00067202 */ /* 0x000fc60000000f00 */
[----:B------:R-:W-:-:S04]  /*0ed0*/  IMAD R3, R3, R4, RZ ;  /* 0x0000000403037224 */ /* 0x000fc800078e02ff */
[----:B------:R-:W-:Y:S02]  /*0ee0*/  IMAD.HI.U32 R3, R7, R3, R6 ;  /* 0x0000000307037227 */ /* 0x000fe400078e0006 */
[----:B------:R-:W2:Y:S04]  /*0ef0*/  LDC R7, c[0x0][0x278] ;  /* 0x00009e00ff077b82 */ /* 0x000ea80000000800 */
[----:B------:R-:W-:-:S04]  /*0f00*/  IMAD.HI.U32 R11, R3, R2, RZ ;  /* 0x00000002030b7227 */ /* 0x000fc800078e00ff */
[----:B------:R-:W-:-:S04]  /*0f10*/  IMAD.MOV R3, RZ, RZ, -R11 ;  /* 0x000000ffff037224 */ /* 0x000fc800078e0a0b */
        /* <DEDUP_REMOVED lines=8> */
[----:B------:R-:W-:-:S05]  /*0fa0*/  @P2 IADD3 R11, R11, 0x1, RZ ;  /* 0x000000010b0b2810 */ /* 0x000fca0007ffe0ff */
[----:B------:R-:W-:Y:S01]  /*0fb0*/  @!P0 IMAD.MOV R11, RZ, RZ, -R11 ;  /* 0x000000ffff0b8224 */ /* 0x000fe200078e0a0b */
[----:B------:R-:W-:-:S05]  /*0fc0*/  @!P1 LOP3.LUT R11, RZ, R8, RZ, 0x33, !PT ;  /* 0x00000008ff0b9212 */ /* 0x000fca00078e33ff */
[----:B------:R-:W-:-:S05]  /*0fd0*/  IMAD.WIDE R14, R11, 0x4, R238 ;  /* 0x000000040b0e7825 */ /* 0x000fca00078e02ee */
[----:B------:R-:W3:Y:S01]  /*0fe0*/  LDG.E R4, desc[UR12][R14.64] ;  /* 0x0000000c0e047981 */ /* 0x000ee2000c1e1900 */
[----:B--2---:R-:W-:-:S04]  /*0ff0*/  IABS R2, R7 ;  /* 0x0000000700027213 */ /* 0x004fc80000000000 */
[----:B------:R-:W2:Y:S08]  /*1000*/  I2F.RP R6, R2 ;  /* 0x0000000200067306 */ /* 0x000eb00000209400 */
[----:B--2---:R-:W2:Y:S02]  /*1010*/  MUFU.RCP R13, R6 ;  /* 0x00000006000d7308 */ /* 0x004ea40000001000 */
[----:B--2---:R-:W-:Y:S01]  /*1020*/  IADD3 R13, R13, 0xffffffe, RZ ;  /* 0x0ffffffe0d0d7810 */ /* 0x004fe20007ffe0ff */
[----:B------:R-:W-:-:S04]  /*1030*/  IMAD.MOV R6, RZ, RZ, -R11 ;  /* 0x000000ffff067224 */ /* 0x000fc800078e0a0b */
[----:B------:R-:W-:Y:S01]  /*1040*/  IMAD R25, R8, R6, R25 ;  /* 0x0000000608197224 */ /* 0x000fe200078e0219 */
[----:B------:R-:W2:Y:S04]  /*1050*/  F2I.FTZ.U32.TRUNC.NTZ R13, R13 ;  /* 0x0000000d000d7305 */ /* 0x000ea8000021f000 */
[----:B------:R-:W-:Y:S01]  /*1060*/  SHF.R.S32.HI R23, RZ, 0x1f, R25 ;  /* 0x0000001fff177819 */ /* 0x000fe20000011419 */
[----:B--2---:R-:W-:-:S04]  /*1070*/  IMAD.MOV R3, RZ, RZ, -R13 ;  /* 0x000000ffff037224 */ /* 0x004fc800078e0a0d */
[----:B------:R-:W-:Y:S01]  /*1080*/  IMAD R5, R3, R2, RZ ;  /* 0x0000000203057224 */ /* 0x000fe200078e02ff */
[----:B------:R-:W-:-:S03]  /*1090*/  IABS R3, R36 ;  /* 0x0000002400037213 */ /* 0x000fc60000000000 */
[----:B------:R-:W-:-:S04]  /*10a0*/  IMAD.HI.U32 R12, R13, R5, R12 ;  /* 0x000000050d0c7227 */ /* 0x000fc800078e000c */
[----:B------:R-:W-:-:S04]  /*10b0*/  IMAD.MOV.U32 R5, RZ, RZ, R3 ;  /* 0x000000ffff057224 */ /* 0x000fc800078e0003 */
[----:B------:R-:W-:-:S05]  /*10c0*/  IMAD.HI.U32 R22, R12, R5, RZ ;  /* 0x000000050c167227 */ /* 0x000fca00078e00ff */
[----:B------:R-:W-:-:S05]  /*10d0*/  IADD3 R3, -R22, RZ, RZ ;  /* 0x000000ff16037210 */ /* 0x000fca0007ffe1ff */
[----:B------:R-:W-:-:S05]  /*10e0*/  IMAD R3, R2, R3, R5 ;  /* 0x0000000302037224 */ /* 0x000fca00078e0205 */
[----:B------:R-:W-:-:S13]  /*10f0*/  ISETP.GT.U32.AND P1, PT, R2, R3, PT ;  /* 0x000000030200720c */ /* 0x000fda0003f24070 */
[----:B------:R-:W-:Y:S01]  /*1100*/  @!P1 IMAD.IADD R3, R3, 0x1, -R2 ;  /* 0x0000000103039824 */ /* 0x000fe200078e0a02 */
[----:B------:R-:W-:Y:S02]  /*1110*/  @!P1 IADD3 R22, R22, 0x1, RZ ;  /* 0x0000000116169810 */ /* 0x000fe40007ffe0ff */
[----:B------:R-:W-:Y:S02]  /*1120*/  ISETP.NE.AND P1, PT, R7, RZ, PT ;  /* 0x000000ff0700720c */ /* 0x000fe40003f25270 */
[----:B------:R-:W-:Y:S02]  /*1130*/  ISETP.GE.U32.AND P2, PT, R3, R2, PT ;  /* 0x000000020300720c */ /* 0x000fe40003f46070 */
[----:B------:R-:W-:-:S04]  /*1140*/  LOP3.LUT R2, R36, R7, RZ, 0x3c, !PT ;  /* 0x0000000724027212 */ /* 0x000fc800078e3cff */
[----:B------:R-:W-:Y:S02]  /*1150*/  ISETP.GE.AND P0, PT, R2, RZ, PT ;  /* 0x000000ff0200720c */ /* 0x000fe40003f06270 */
[----:B------:R-:W2:Y:S05]  /*1160*/  LDC.64 R2, c[0x0][0x238] ;  /* 0x00008e00ff027b82 */ /* 0x000eaa0000000a00 */
[----:B------:R-:W-:-:S06]  /*1170*/  @P2 IADD3 R22, R22, 0x1, RZ ;  /* 0x0000000116162810 */ /* 0x000fcc0007ffe0ff */
[----:B------:R-:W-:Y:S01]  /*1180*/  @!P0 IMAD.MOV R22, RZ, RZ, -R22 ;  /* 0x000000ffff168224 */ /* 0x000fe200078e0a16 */
[----:B------:R-:W-:-:S04]  /*1190*/  @!P1 LOP3.LUT R22, RZ, R7, RZ, 0x33, !PT ;  /* 0x00000007ff169212 */ /* 0x000fc800078e33ff */
[----:B------:R-:W-:Y:S02]  /*11a0*/  SHF.R.S32.HI R19, RZ, 0x1f, R22 ;  /* 0x0000001fff137819 */ /* 0x000fe40000011416 */
[----:B---3--:R-:W-:Y:S01]  /*11b0*/  SHF.R.S32.HI R5, RZ, 0x1f, R4 ;  /* 0x0000001fff057819 */ /* 0x008fe20000011404 */
[----:B------:R-:W-:-:S04]  /*11c0*/  IMAD.WIDE.U32 R10, R4, UR4, RZ ;  /* 0x00000004040a7c25 */ /* 0x000fc8000f8e00ff */
[C---:B------:R-:W-:Y:S02]  /*11d0*/  IMAD R13, R5.reuse, UR4, RZ ;  /* 0x00000004050d7c24 */ /* 0x040fe4000f8e02ff */
[----:B--2---:R-:W-:Y:S02]  /*11e0*/  IMAD R5, R5, R2, RZ ;  /* 0x0000000205057224 */ /* 0x004fe400078e02ff */
[C---:B------:R-:W-:Y:S01]  /*11f0*/  IMAD R6, R4.reuse, UR5, R13 ;  /* 0x0000000504067c24 */ /* 0x040fe2000f8e020d */
[----:B------:R-:W-:Y:S01]  /*1200*/  ULDC.64 UR4, c[0x0][0x260] ;  /* 0x0000980000047ab9 */ /* 0x000fe20000000a00 */
[----:B------:R-:W-:Y:S02]  /*1210*/  IMAD R3, R4, R3, R5 ;  /* 0x0000000304037224 */ /* 0x000fe400078e0205 */
[----:B------:R-:W-:Y:S01]  /*1220*/  IMAD R7, R19, UR4, RZ ;  /* 0x0000000413077c24 */ /* 0x000fe2000f8e02ff */
[----:B------:R-:W-:Y:S01]  /*1230*/  IADD3 R11, R11, R6, RZ ;  /* 0x000000060b0b7210 */ /* 0x000fe20007ffe0ff */
[----:B-1----:R-:W-:-:S02]  /*1240*/  IMAD R6, R23, R84, RZ ;  /* 0x0000005417067224 */ /* 0x002fc400078e02ff */
[----:B------:R-:W-:-:S04]  /*1250*/  IMAD.WIDE.U32 R26, R4, R2, RZ ;  /* 0x00000002041a7225 */ /* 0x000fc800078e00ff */
[C---:B------:R-:W-:Y:S02]  /*1260*/  IMAD R6, R25.reuse, R85, R6 ;  /* 0x0000005519067224 */ /* 0x040fe400078e0206 */
[----:B------:R-:W-:-:S04]  /*1270*/  IMAD.WIDE.U32 R10, R25, R84, R10 ;  /* 0x00000054190a7225 */ /* 0x000fc800078e000a */
[----:B------:R-:W-:Y:S02]  /*1280*/  IMAD.IADD R11, R11, 0x1, R6 ;  /* 0x000000010b0b7824 */ /* 0x000fe400078e0206 */
[C---:B------:R-:W-:Y:S02]  /*1290*/  IMAD R7, R22.reuse, UR5, R7 ;  /* 0x0000000516077c24 */ /* 0x040fe4000f8e0207 */
[----:B------:R-:W-:Y:S01]  /*12a0*/  IMAD.WIDE.U32 R86, R22, UR4, R10 ;  /* 0x0000000416567c25 */ /* 0x000fe2000f8e000a */
[----:B------:R-:W-:-:S04]  /*12b0*/  IADD3 R10, R27, R3, RZ ;  /* 0x000000031b0a7210 */ /* 0x000fc80007ffe0ff */
[----:B------:R-:W-:Y:S01]  /*12c0*/  IADD3 R4, R87, R7, RZ ;  /* 0x0000000757047210 */ /* 0x000fe20007ffe0ff */
[----:B------:R-:W-:Y:S06]  /*12d0*/  BRA `(.L_x_3991) ;  /* 0x0000000400307947 */ /* 0x000fec0003800000 */
.L_x_3990:
[----:B------:R-:W1:Y:S01]  /*12e0*/  LDC R13, c[0x0][0x278] ;  /* 0x00009e00ff0d7b82 */ /* 0x000e620000000800 */
[----:B------:R-:W-:Y:S02]  /*12f0*/  ISETP.NE.AND P3, PT, R10, -0x1, PT ;  /* 0xffffffff0a00780c */ /* 0x000fe40003f65270 */
[----:B------:R-:W-:-:S04]  /*1300*/  LEA R25, R165, 0xffffffc0, 0x6 ;  /* 0xffffffc0a5197811 */ /* 0x000fc800078e30ff */
[----:B------:R-:W-:-:S07]  /*1310*/  SHF.R.S32.HI R23, RZ, 0x1f, R25 ;  /* 0x0000001fff177819 */ /* 0x000fce0000011419 */
[----:B------:R-:W2:Y:S01]  /*1320*/  @P3 LDC.64 R84, c[0x0][0x248] ;  /* 0x00009200ff543b82 */ /* 0x000ea20000000a00 */
[----:B------:R-:W-:Y:S01]  /*1330*/  @P3 IMAD.IADD R14, R11, 0x1, R10 ;  /* 0x000000010b0e3824 */ /* 0x000fe200078e020a */
[----:B-1----:R-:W-:-:S04]  /*1340*/  IABS R3, R13 ;  /* 0x0000000d00037213 */ /* 0x002fc80000000000 */
[----:B------:R-:W1:Y:S08]  /*1350*/  I2F.RP R5, R3 ;  /* 0x0000000300057306 */ /* 0x000e700000209400 */
[----:B-1----:R-:W1:Y:S02]  /*1360*/  MUFU.RCP R6, R5 ;  /* 0x0000000500067308 */ /* 0x002e640000001000 */
[----:B-1----:R-:W-:-:S06]  /*1370*/  VIADD R6, R6, 0xffffffe ;  /* 0x0ffffffe06067836 */ /* 0x002fcc0000000000 */
[----:B------:R-:W1:Y:S02]  /*1380*/  F2I.FTZ.U32.TRUNC.NTZ R7, R6 ;  /* 0x0000000600077305 */ /* 0x000e64000021f000 */
[----:B-1----:R-:W-:Y:S01]  /*1390*/  IMAD.MOV R2, RZ, RZ, -R7 ;  /* 0x000000ffff027224 */ /* 0x002fe200078e0a07 */
[----:B------:R-:W-:-:S03]  /*13a0*/  MOV R6, RZ ;  /* 0x000000ff00067202 */ /* 0x000fc60000000f00 */
[----:B------:R-:W-:Y:S01]  /*13b0*/  IMAD R4, R2, R3, RZ ;  /* 0x0000000302047224 */ /* 0x000fe200078e02ff */
[----:B------:R-:W-:-:S03]  /*13c0*/  IABS R2, R36 ;  /* 0x0000002400027213 */ /* 0x000fc60000000000 */
[----:B------:R-:W-:Y:S01]  /*13d0*/  IMAD.HI.U32 R7, R7, R4, R6 ;  /* 0x0000000407077227 */ /* 0x000fe200078e0006 */
[----:B------:R-:W-:-:S03]  /*13e0*/  LOP3.LUT R6, R36, R13, RZ, 0x3c, !PT ;  /* 0x0000000d24067212 */ /* 0x000fc600078e3cff */
[----:B------:R-:W-:Y:S01]  /*13f0*/  IMAD.MOV.U32 R4, RZ, RZ, R2 ;  /* 0x000000ffff047224 */ /* 0x000fe200078e0002 */
[----:B------:R-:W-:-:S03]  /*1400*/  ISETP.GE.AND P1, PT, R6, RZ, PT ;  /* 0x000000ff0600720c */ /* 0x000fc60003f26270 */
[----:B------:R-:W-:-:S04]  /*1410*/  IMAD.HI.U32 R22, R7, R4, RZ ;  /* 0x0000000407167227 */ /* 0x000fc800078e00ff */
[----:B------:R-:W-:Y:S02]  /*1420*/  IMAD.MOV R2, RZ, RZ, -R22 ;  /* 0x000000ffff027224 */ /* 0x000fe400078e0a16 */
[C---:B--2---:R-:W-:Y:S02]  /*1430*/  @P3 IMAD R7, R14.reuse, R85, RZ ;  /* 0x000000550e073224 */ /* 0x044fe400078e02ff */
[C---:B------:R-:W-:Y:S02]  /*1440*/  IMAD R2, R3.reuse, R2, R4 ;  /* 0x0000000203027224 */ /* 0x040fe400078e0204 */
[----:B------:R-:W1:Y:S01]  /*1450*/  @P3 LDC.64 R4, c[0x0][0x250] ;  /* 0x00009400ff043b82 */ /* 0x000e620000000a00 */
[----:B------:R-:W-:Y:S02]  /*1460*/  @P3 IMAD.WIDE.U32 R14, R14, R84, RZ ;  /* 0x000000540e0e3225 */ /* 0x000fe400078e00ff */
[----:B------:R-:W-:-:S03]  /*1470*/  ISETP.GT.U32.AND P0, PT, R3, R2, PT ;  /* 0x000000020300720c */ /* 0x000fc60003f04070 */
[----:B------:R-:W-:Y:S02]  /*1480*/  @P3 IADD3 R7, R15, R7, RZ ;  /* 0x000000070f073210 */ /* 0x000fe40007ffe0ff */
[----:B------:R-:W-:-:S08]  /*1490*/  @P3 MOV R12, R14 ;  /* 0x0000000e000c3202 */ /* 0x000fd00000000f00 */
[-C--:B------:R-:W-:Y:S02]  /*14a0*/  @!P0 IADD3 R2, R2, -R3.reuse, RZ ;  /* 0x8000000302028210 */ /* 0x080fe40007ffe0ff */
[----:B------:R-:W-:Y:S02]  /*14b0*/  @!P0 IADD3 R22, R22, 0x1, RZ ;  /* 0x0000000116168810 */ /* 0x000fe40007ffe0ff */
[----:B------:R-:W-:Y:S02]  /*14c0*/  ISETP.GE.U32.AND P2, PT, R2, R3, PT ;  /* 0x000000030200720c */ /* 0x000fe40003f46070 */
[----:B------:R-:W2:Y:S01]  /*14d0*/  LDC.64 R2, c[0x0][0x260] ;  /* 0x00009800ff027b82 */ /* 0x000ea20000000a00 */
[----:B------:R-:W-:-:S10]  /*14e0*/  ISETP.NE.AND P0, PT, R13, RZ, PT ;  /* 0x000000ff0d00720c */ /* 0x000fd40003f05270 */
[----:B------:R-:W-:-:S04]  /*14f0*/  @P2 VIADD R22, R22, 0x1 ;  /* 0x0000000116162836 */ /* 0x000fc80000000000 */
[----:B------:R-:W-:Y:S01]  /*1500*/  @!P1 IMAD.MOV R22, RZ, RZ, -R22 ;  /* 0x000000ffff169224 */ /* 0x000fe200078e0a16 */
[----:B------:R-:W-:Y:S06]  /*1510*/  @P3 BRA `(.L_x_3992) ;  /* 0x0000000000343947 */ /* 0x000fec0003800000 */
[----:B------:R-:W3:Y:S01]  /*1520*/  LDC.64 R84, c[0x0][0x248] ;  /* 0x00009200ff547b82 */ /* 0x000ee20000000a00 */
[----:B------:R-:W-:-:S07]  /*1530*/  SHF.R.S32.HI R15, RZ, 0x1f, R11 ;  /* 0x0000001fff0f7819 */ /* 0x000fce000001140b */
[----:B------:R-:W4:Y:S01]  /*1540*/  LDC.64 R6, c[0x0][0x230] ;  /* 0x00008c00ff067b82 */ /* 0x000f220000000a00 */
[-C--:B---3--:R-:W-:Y:S01]  /*1550*/  IMAD R14, R15, R84.reuse, RZ ;  /* 0x000000540f0e7224 */ /* 0x088fe200078e02ff */
[----:B-----5:R-:W-:Y:S01]  /*1560*/  SHF.R.S32.HI R15, RZ, 0x1f, R8 ;  /* 0x0000001fff0f7819 */ /* 0x020fe20000011408 */
[----:B------:R-:W-:-:S04]  /*1570*/  IMAD.WIDE.U32 R16, R11, R84, RZ ;  /* 0x000000540b107225 */ /* 0x000fc800078e00ff */
[----:B------:R-:W-:Y:S02]  /*1580*/  IMAD R14, R11, R85, R14 ;  /* 0x000000550b0e7224 */ /* 0x000fe400078e020e */
[----:B----4-:R-:W-:-:S03]  /*1590*/  IMAD R12, R15, R6, RZ ;  /* 0x000000060f0c7224 */ /* 0x010fc600078e02ff */
[----:B------:R-:W-:Y:S01]  /*15a0*/  IADD3 R17, R17, R14, RZ ;  /* 0x0000000e11117210 */ /* 0x000fe20007ffe0ff */
[C---:B------:R-:W-:Y:S02]  /*15b0*/  IMAD R7, R8.reuse, R7, R12 ;  /* 0x0000000708077224 */ /* 0x040fe400078e020c */
[----:B------:R-:W-:-:S05]  /*15c0*/  IMAD.WIDE.U32 R16, R8, R6, R16 ;  /* 0x0000000608107225 */ /* 0x000fca00078e0010 */
[----:B------:R-:W-:Y:S02]  /*15d0*/  IADD3 R7, R17, R7, RZ ;  /* 0x0000000711077210 */ /* 0x000fe40007ffe0ff */
[----:B------:R-:W-:-:S07]  /*15e0*/  MOV R12, R16 ;  /* 0x00000010000c7202 */ /* 0x000fce0000000f00 */
.L_x_3992:
[----:B------:R-:W-:Y:S01]  /*15f0*/  @!P0 LOP3.LUT R22, RZ, R13, RZ, 0x33, !PT ;  /* 0x0000000dff168212 */ /* 0x000fe200078e33ff */
[----:B------:R-:W-:Y:S01]  /*1600*/  IMAD R6, R23, R84, RZ ;  /* 0x0000005417067224 */ /* 0x000fe200078e02ff */
[----:B------:R-:W-:Y:S02]  /*1610*/  MOV R13, R7 ;  /* 0x00000007000d7202 */ /* 0x000fe40000000f00 */
[----:B------:R-:W-:Y:S01]  /*1620*/  SHF.R.S32.HI R19, RZ, 0x1f, R22 ;  /* 0x0000001fff137819 */ /* 0x000fe20000011416 */
[-C--:B------:R-:W-:Y:S01]  /*1630*/  IMAD R7, R85, R25.reuse, R6 ;  /* 0x0000001955077224 */ /* 0x080fe200078e0206 */
[----:B------:R-:W-:Y:S01]  /*1640*/  @P3 IADD3 R10, R11, R10, RZ ;  /* 0x0000000a0b0a3210 */ /* 0x000fe20007ffe0ff */
[----:B------:R-:W-:-:S04]  /*1650*/  IMAD.WIDE.U32 R12, R84, R25, R12 ;  /* 0x00000019540c7225 */ /* 0x000fc800078e000c */
[----:B--2---:R-:W-:Y:S01]  /*1660*/  IMAD R6, R19, R2, RZ ;  /* 0x0000000213067224 */ /* 0x004fe200078e02ff */
[----:B------:R-:W-:Y:S01]  /*1670*/  IADD3 R13, R13, R7, RZ ;  /* 0x000000070d0d7210 */ /* 0x000fe20007ffe0ff */
[----:B-1----:R-:W-:-:S04]  /*1680*/  @P3 IMAD.WIDE.U32 R26, R10, R4, RZ ;  /* 0x000000040a1a3225 */ /* 0x002fc800078e00ff */
[----:B------:R-:W-:-:S04]  /*1690*/  IMAD.WIDE.U32 R86, R22, R2, R12 ;  /* 0x0000000216567225 */ /* 0x000fc800078e000c */
[----:B------:R-:W-:Y:S02]  /*16a0*/  IMAD R3, R22, R3, R6 ;  /* 0x0000000316037224 */ /* 0x000fe400078e0206 */
[----:B------:R-:W-:-:S03]  /*16b0*/  @P3 IMAD R10, R10, R5, R27 ;  /* 0x000000050a0a3224 */ /* 0x000fc600078e021b */
[----:B------:R-:W-:Y:S01]  /*16c0*/  IADD3 R4, R87, R3, RZ ;  /* 0x0000000357047210 */ /* 0x000fe20007ffe0ff */
[----:B------:R-:W-:Y:S06]  /*16d0*/  @P3 BRA `(.L_x_3991) ;  /* 0x0000000000303947 */ /* 0x000fec0003800000 */
[----:B------:R-:W1:Y:S01]  /*16e0*/  LDC.64 R6, c[0x0][0x250] ;  /* 0x00009400ff067b82 */ /* 0x000e620000000a00 */
[----:B------:R-:W-:-:S07]  /*16f0*/  SHF.R.S32.HI R5, RZ, 0x1f, R11 ;  /* 0x0000001fff057819 */ /* 0x000fce000001140b */
[----:B------:R-:W2:Y:S01]  /*1700*/  LDC.64 R2, c[0x0][0x238] ;  /* 0x00008e00ff027b82 */ /* 0x000ea20000000a00 */
[----:B-1----:R-:W-:Y:S01]  /*1710*/  IMAD R10, R5, R6, RZ ;  /* 0x00000006050a7224 */ /* 0x002fe200078e02ff */
[----:B-----5:R-:W-:-:S03]  /*1720*/  SHF.R.S32.HI R5, RZ, 0x1f, R8 ;  /* 0x0000001fff057819 */ /* 0x020fc60000011408 */
[C---:B------:R-:W-:Y:S02]  /*1730*/  IMAD R7, R11.reuse, R7, R10 ;  /* 0x000000070b077224 */ /* 0x040fe400078e020a */
[----:B------:R-:W-:-:S04]  /*1740*/  IMAD.WIDE.U32 R10, R11, R6, RZ ;  /* 0x000000060b0a7225 */ /* 0x000fc800078e00ff */
[----:B--2---:R-:W-:Y:S01]  /*1750*/  IMAD R5, R5, R2, RZ ;  /* 0x0000000205057224 */ /* 0x004fe200078e02ff */
[----:B------:R-:W-:-:S03]  /*1760*/  IADD3 R11, R11, R7, RZ ;  /* 0x000000070b0b7210 */ /* 0x000fc60007ffe0ff */
[C---:B------:R-:W-:Y:S02]  /*1770*/  IMAD R3, R8.reuse, R3, R5 ;  /* 0x0000000308037224 */ /* 0x040fe400078e0205 */
[----:B------:R-:W-:-:S05]  /*1780*/  IMAD.WIDE.U32 R26, R8, R2, R10 ;  /* 0x00000002081a7225 */ /* 0x000fca00078e000a */
[----:B------:R-:W-:-:S07]  /*1790*/  IADD3 R10, R27, R3, RZ ;  /* 0x000000031b0a7210 */ /* 0x000fce0007ffe0ff */
.L_x_3991:
[----:B------:R-:W-:Y:S01]  /*17a0*/  ISETP.NE.AND P4, PT, R236, -0x1, PT ;  /* 0xffffffffec00780c */ /* 0x000fe20003f85270 */
[----:B------:R-:W-:Y:S01]  /*17b0*/  IMAD.IADD R235, R0, 0x1, -R235 ;  /* 0x0000000100eb7824 */ /* 0x000fe200078e0aeb */
[----:B------:R-:W-:Y:S01]  /*17c0*/  SHF.R.S32.HI R5, RZ, 0x1f, R92 ;  /* 0x0000001fff057819 */ /* 0x000fe2000001145c */
[----:B------:R-:W-:Y:S01]  /*17d0*/  ULDC.64 UR4, c[0x0][0x258] ;  /* 0x0000960000047ab9 */ /* 0x000fe20000000a00 */
[----:B------:R-:W-:Y:S02]  /*17e0*/  ULDC.64 UR6, c[0x0][0x268] ;  /* 0x00009a0000067ab9 */ /* 0x000fe40000000a00 */
[----:B-----5:R-:W-:Y:S01]  /*17f0*/  LEA.HI R8, R5, R92, RZ, 0x3 ;  /* 0x0000005c05087211 */ /* 0x020fe200078f18ff */
[----:B------:R-:W-:-:S03]  /*1800*/  IMAD R19, R19, UR6, RZ ;  /* 0x0000000613137c24 */ /* 0x000fc6000f8e02ff */
[----:B------:R-:W-:Y:S01]  /*1810*/  SHF.R.S32.HI R20, RZ, 0x3, R8 ;  /* 0x00000003ff147819 */ /* 0x000fe20000011408 */
[----:B------:R-:W-:Y:S02]  /*1820*/  IMAD R19, R22, UR7, R19 ;  /* 0x0000000716137c24 */ /* 0x000fe4000f8e0213 */
[----:B------:R-:W1:Y:S01]  /*1830*/  @!P4 LDC.64 R6, c[0x0][0x228] ;  /* 0x00008a00ff06cb82 */ /* 0x000e620000000a00 */
[----:B------:R-:W-:Y:S01]  /*1840*/  @!P4 SHF.R.S32.HI R11, RZ, 0x1f, R9 ;  /* 0x0000001fff0bc819 */ /* 0x000fe20000011409 */
[C---:B------:R-:W-:Y:S01]  /*1850*/  VIADD R24, R20.reuse, 0x10 ;  /* 0x0000001014187836 */ /* 0x040fe20000000000 */
[CC--:B------:R-:W-:Y:S01]  /*1860*/  ISETP.GE.AND P3, PT, R20.reuse, R235.reuse, PT ;  /* 0x000000eb1400720c */ /* 0x0c0fe20003f66270 */
[C---:B------:R-:W-:Y:S01]  /*1870*/  VIADD R18, R20.reuse, 0x20 ;  /* 0x0000002014127836 */ /* 0x040fe20000000000 */
[--C-:B------:R-:W-:Y:S01]  /*1880*/  SHF.R.S32.HI R21, RZ, 0x1f, R20.reuse ;  /* 0x0000001fff157819 */ /* 0x100fe20000011414 */
[----:B------:R-:W-:Y:S01]  /*1890*/  VIADD R16, R20, 0x30 ;  /* 0x0000003014107836 */ /* 0x000fe20000000000 */
[-C--:B------:R-:W-:Y:S01]  /*18a0*/  ISETP.GE.AND P2, PT, R24, R235.reuse, PT ;  /* 0x000000eb1800720c */ /* 0x080fe20003f46270 */
[----:B------:R-:W2:Y:S01]  /*18b0*/  @P4 LDC.64 R2, c[0x0][0x240] ;  /* 0x00009000ff024b82 */ /* 0x000ea20000000a00 */
[-C--:B------:R-:W-:Y:S01]  /*18c0*/  ISETP.GE.AND P1, PT, R18, R235.reuse, PT ;  /* 0x000000eb1200720c */ /* 0x080fe20003f26270 */
[----:B------:R-:W-:Y:S01]  /*18d0*/  IMAD.WIDE R38, R39, 0x40, R20 ;  /* 0x0000004027267825 */ /* 0x000fe200078e0214 */
[----:B------:R-:W-:-:S03]  /*18e0*/  ISETP.GE.AND P0, PT, R16, R235, PT ;  /* 0x000000eb1000720c */ /* 0x000fc60003f06270 */
[----:B------:R-:W-:-:S04]  /*18f0*/  IMAD R89, R21, R84, RZ ;  /* 0x0000005415597224 */ /* 0x000fc800078e02ff */
[----:B------:R-:W-:Y:S02]  /*1900*/  IMAD R89, R20, R85, R89 ;  /* 0x0000005514597224 */ /* 0x000fe400078e0259 */
[----:B------:R-:W3:Y:S01]  /*1910*/  @!P2 S2R R32, SR_CgaCtaId ;  /* 0x000000000020a919 */ /* 0x000ee20000008800 */
[-C--:B-1----:R-:W-:Y:S01]  /*1920*/  @!P4 IMAD R0, R11, R6.reuse, RZ ;  /* 0x000000060b00c224 */ /* 0x082fe200078e02ff */
[----:B------:R-:W1:Y:S01]  /*1930*/  @!P1 S2R R30, SR_CgaCtaId ;  /* 0x00000000001e9919 */ /* 0x000e620000008800 */
[C---:B------:R-:W-:Y:S01]  /*1940*/  @!P4 IMAD.WIDE.U32 R12, R9.reuse, R6, RZ ;  /* 0x00000006090cc225 */ /* 0x040fe200078e00ff */
[----:B------:R-:W4:Y:S03]  /*1950*/  @!P0 S2R R28, SR_CgaCtaId ;  /* 0x00000000001c8919 */ /* 0x000f260000008800 */
[----:B------:R-:W-:Y:S01]  /*1960*/  @!P4 IMAD R7, R9, R7, R0 ;  /* 0x000000070907c224 */ /* 0x000fe200078e0200 */
[----:B------:R-:W-:Y:S01]  /*1970*/  LOP3.LUT R9, R8, 0xfffffff8, RZ, 0xc0, !PT ;  /* 0xfffffff808097812 */ /* 0x000fe200078ec0ff */
[----:B--2---:R-:W-:-:S04]  /*1980*/  @P4 IMAD.WIDE.U32 R14, R236, R2, RZ ;  /* 0x00000002ec0e4225 */ /* 0x004fc800078e00ff */
[----:B------:R-:W-:Y:S02]  /*1990*/  IMAD.IADD R0, R92, 0x1, -R9 ;  /* 0x000000015c007824 */ /* 0x000fe400078e0a09 */
[----:B------:R-:W-:Y:S01]  /*19a0*/  @P4 IMAD R3, R236, R3, R15 ;  /* 0x00000003ec034224 */ /* 0x000fe200078e020f */
[----:B------:R-:W2:Y:S01]  /*19b0*/  @!P3 LDC.64 R8, c[0x0][0x240] ;  /* 0x00009000ff08bb82 */ /* 0x000ea20000000a00 */
[----:B------:R-:W-:Y:S02]  /*19c0*/  IMAD.SHL.U32 R11, R0, 0x8, RZ ;  /* 0x00000008000b7824 */ /* 0x000fe400078e00ff */
[----:B------:R-:W-:Y:S02]  /*19d0*/  @P4 IMAD.MOV.U32 R2, RZ, RZ, R14 ;  /* 0x000000ffff024224 */ /* 0x000fe400078e000e */
[----:B------:R-:W-:Y:S01]  /*19e0*/  @!P4 IMAD.IADD R3, R13, 0x1, R7 ;  /* 0x000000010d03c824 */ /* 0x000fe200078e0207 */
[----:B------:R-:W-:Y:S01]  /*19f0*/  SHF.R.S32.HI R7, RZ, 0x1f, R11 ;  /* 0x0000001fff077819 */ /* 0x000fe2000001140b */
[----:B------:R-:W-:Y:S01]  /*1a00*/  @!P4 IMAD.MOV.U32 R2, RZ, RZ, R12 ;  /* 0x000000ffff02c224 */ /* 0x000fe200078e000c */
[C---:B------:R-:W-:Y:S01]  /*1a10*/  IADD3 R26, P4, R11.reuse, R26, RZ ;  /* 0x0000001a0b1a7210 */ /* 0x040fe20007f9e0ff */
[----:B------:R-:W-:Y:S01]  /*1a20*/  IMAD.SHL.U32 R6, R20, 0x40, RZ ;  /* 0x0000004014067824 */ /* 0x000fe200078e00ff */
[----:B------:R-:W-:Y:S01]  /*1a30*/  SHF.R.S32.HI R13, RZ, 0x1f, R36 ;  /* 0x0000001fff0d7819 */ /* 0x000fe20000011424 */
[----:B------:R-:W4:Y:S01]  /*1a40*/  @!P2 LDC.64 R14, c[0x0][0x210] ;  /* 0x00008400ff0eab82 */ /* 0x000f220000000a00 */
[----:B------:R-:W-:Y:S01]  /*1a50*/  IADD3 R86, P5, R11, R86, RZ ;  /* 0x000000560b567210 */ /* 0x000fe20007fbe0ff */
[----:B------:R-:W-:Y:S01]  /*1a60*/  IMAD.X R27, R7, 0x1, R10, P4 ;  /* 0x00000001071b7824 */ /* 0x000fe200020e060a */
[----:B------:R-:W-:Y:S01]  /*1a70*/  IADD3 R2, P4, R11, R2, RZ ;  /* 0x000000020b027210 */ /* 0x000fe20007f9e0ff */
[----:B------:R-:W-:Y:S01]  /*1a80*/  IMAD R13, R13, UR4, RZ ;  /* 0x000000040d0d7c24 */ /* 0x000fe2000f8e02ff */
[----:B------:R-:W-:Y:S01]  /*1a90*/  LOP3.LUT R6, R6, 0x1c0, RZ, 0xc0, !PT ;  /* 0x000001c006067812 */ /* 0x000fe200078ec0ff */
[----:B------:R-:W-:Y:S01]  /*1aa0*/  IMAD.X R87, R7, 0x1, R4, P5 ;  /* 0x0000000107577824 */ /* 0x000fe200028e0604 */
[----:B------:R-:W-:Y:S01]  /*1ab0*/  LEA.HI R4, R5, R92, RZ, 0x6 ;  /* 0x0000005c05047211 */ /* 0x000fe200078f30ff */
[----:B------:R-:W-:Y:S01]  /*1ac0*/  IMAD.X R3, R7, 0x1, R3, P4 ;  /* 0x0000000107037824 */ /* 0x000fe200020e0603 */
[----:B------:R-:W-:Y:S01]  /*1ad0*/  LOP3.LUT R17, R6, 0x38, R11, 0xf8, !PT ;  /* 0x0000003806117812 */ /* 0x000fe200078ef80b */
[C---:B------:R-:W-:Y:S01]  /*1ae0*/  IMAD R13, R36.reuse, UR5, R13 ;  /* 0x00000005240d7c24 */ /* 0x040fe2000f8e020d */
[----:B------:R-:W-:Y:S01]  /*1af0*/  SHF.R.U32.HI R6, RZ, 0x3, R6 ;  /* 0x00000003ff067819 */ /* 0x000fe20000011606 */
[----:B------:R-:W-:Y:S01]  /*1b00*/  IMAD.WIDE.U32 R36, R36, UR4, R2 ;  /* 0x0000000424247c25 */ /* 0x000fe2000f8e0002 */
[----:B------:R-:W4:Y:S01]  /*1b10*/  S2UR UR4, SR_CgaCtaId ;  /* 0x00000000000479c3 */ /* 0x000f220000008800 */
[----:B------:R-:W-:Y:S01]  /*1b20*/  @!P2 MOV R11, 0x400 ;  /* 0x00000400000ba802 */ /* 0x000fe20000000f00 */
[----:B------:R-:W-:Y:S01]  /*1b30*/  UMOV UR5, 0x400 ;  /* 0x0000040000057882 */ /* 0x000fe20000000000 */
[----:B------:R-:W-:Y:S01]  /*1b40*/  LOP3.LUT R17, R17, R6, RZ, 0x3c, !PT ;  /* 0x0000000611117212 */ /* 0x000fe200078e3cff */
[----:B------:R-:W-:Y:S01]  /*1b50*/  IMAD.SHL.U32 R4, R4, 0x8, RZ ;  /* 0x0000000804047824 */ /* 0x000fe200078e00ff */
[----:B---3--:R-:W-:Y:S01]  /*1b60*/  @!P2 LEA R32, R32, R11, 0x18 ;  /* 0x0000000b2020a211 */ /* 0x008fe200078ec0ff */
[-C--:B--2---:R-:W-:Y:S01]  /*1b70*/  @!P3 IMAD R34, R39, R8.reuse, RZ ;  /* 0x000000082722b224 */ /* 0x084fe200078e02ff */
[----:B------:R-:W-:Y:S01]  /*1b80*/  @!P1 MOV R11, 0x400 ;  /* 0x00000400000b9802 */ /* 0x000fe20000000f00 */
[----:B------:R-:W2:Y:S01]  /*1b90*/  @!P2 LDC.64 R2, c[0x0][0x240] ;  /* 0x00009000ff02ab82 */ /* 0x000ea20000000a00 */
[----:B------:R-:W-:Y:S01]  /*1ba0*/  LOP3.LUT R17, R17, 0xfffffe00, R4, 0xf8, !PT ;  /* 0xfffffe0011117812 */ /* 0x000fe200078ef804 */
[----:B------:R-:W-:Y:S01]  /*1bb0*/  IMAD.IADD R37, R37, 0x1, R13 ;  /* 0x0000000125257824 */ /* 0x000fe200078e020d */
[----:B-1----:R-:W-:Y:S01]  /*1bc0*/  @!P1 LEA R30, R30, R11, 0x18 ;  /* 0x0000000b1e1e9211 */ /* 0x002fe200078ec0ff */
[C---:B------:R-:W-:Y:S01]  /*1bd0*/  @!P3 IMAD R34, R38.reuse, R9, R34 ;  /* 0x000000092622b224 */ /* 0x040fe200078e0222 */
[----:B------:R-:W-:Y:S01]  /*1be0*/  @!P0 MOV R11, 0x400 ;  /* 0x00000400000b8802 */ /* 0x000fe20000000f00 */
[C---:B------:R-:W-:Y:S01]  /*1bf0*/  @!P3 IMAD.WIDE.U32 R40, R38.reuse, R8, R36 ;  /* 0x000000082628b225 */ /* 0x040fe200078e0024 */
[----:B------:R-:W-:Y:S01]  /*1c00*/  @!P2 IADD3 R4, P4, R38, 0x10, RZ ;  /* 0x000000102604a810 */ /* 0x000fe20007f9e0ff */
[----:B------:R-:W1:Y:S01]  /*1c10*/  @!P3 LDC.64 R6, c[0x0][0x210] ;  /* 0x00008400ff06bb82 */ /* 0x000e620000000a00 */
[----:B----4-:R-:W-:Y:S01]  /*1c20*/  @!P0 LEA R28, R28, R11, 0x18 ;  /* 0x0000000b1c1c8211 */ /* 0x010fe200078ec0ff */
[----:B------:R-:W-:Y:S01]  /*1c30*/  @!P3 IMAD.IADD R34, R41, 0x1, R34 ;  /* 0x000000012922b824 */ /* 0x000fe200078e0222 */
[C---:B------:R-:W-:Y:S01]  /*1c40*/  @!P1 IADD3 R29, P5, R38.reuse, 0x20, RZ ;  /* 0x00000020261d9810 */ /* 0x040fe20007fbe0ff */
[----:B------:R-:W-:Y:S01]  /*1c50*/  @!P2 IMAD.X R11, RZ, RZ, R39, P4 ;  /* 0x000000ffff0ba224 */ /* 0x000fe200020e0627 */
[----:B------:R-:W-:Y:S01]  /*1c60*/  @!P0 IADD3 R33, P4, R38, 0x30, RZ ;  /* 0x0000003026218810 */ /* 0x000fe20007f9e0ff */
[----:B------:R-:W-:-:S02]  /*1c70*/  @!P2 IMAD.MOV.U32 R42, RZ, RZ, R36 ;  /* 0x000000ffff2aa224 */ /* 0x000fc400078e0024 */
[----:B------:R-:W3:Y:S01]  /*1c80*/  @!P1 LDC.64 R12, c[0x0][0x240] ;  /* 0x00009000ff0c9b82 */ /* 0x000ee20000000a00 */
[----:B------:R-:W-:Y:S01]  /*1c90*/  ULEA UR4, UR4, UR5, 0x18 ;  /* 0x0000000504047291 */ /* 0x000fe2000f8ec03f */
[----:B------:R-:W-:Y:S02]  /*1ca0*/  @!P0 IMAD.X R31, RZ, RZ, R39, P4 ;  /* 0x000000ffff1f8224 */ /* 0x000fe400020e0627 */
[----:B------:R-:W-:Y:S02]  /*1cb0*/  @!P2 IMAD.MOV.U32 R43, RZ, RZ, R37 ;  /* 0x000000ffff2ba224 */ /* 0x000fe400078e0025 */
[----:B------:R-:W-:Y:S01]  /*1cc0*/  @!P1 IMAD.X R35, RZ, RZ, R39, P5 ;  /* 0x000000ffff239224 */ /* 0x000fe200028e0627 */
[----:B------:R-:W-:Y:S01]  /*1cd0*/  LEA R237, R17, UR4, 0x1 ;  /* 0x0000000411ed7c11 */ /* 0x000fe2000f8e08ff */
[----:B--2---:R-:W-:Y:S01]  /*1ce0*/  @!P2 IMAD R10, R11, R2, RZ ;  /* 0x000000020b0aa224 */ /* 0x004fe200078e02ff */
[----:B------:R-:W2:Y:S01]  /*1cf0*/  @!P0 LDC.64 R8, c[0x0][0x240] ;  /* 0x00009000ff088b82 */ /* 0x000ea20000000a00 */
[----:B------:R-:W-:Y:S01]  /*1d00*/  @!P1 IMAD.MOV.U32 R38, RZ, RZ, R36 ;  /* 0x000000ffff269224 */ /* 0x000fe200078e0024 */
[----:B------:R-:W-:Y:S01]  /*1d10*/  IADD3 R25, P5, R20, R25, RZ ;  /* 0x0000001914197210 */ /* 0x000fe20007fbe0ff */
[----:B------:R-:W-:-:S02]  /*1d20*/  @!P2 IMAD R3, R4, R3, R10 ;  /* 0x000000030403a224 */ /* 0x000fc400078e020a */
[----:B------:R-:W-:Y:S01]  /*1d30*/  @!P1 IMAD.MOV.U32 R39, RZ, RZ, R37 ;  /* 0x000000ffff279224 */ /* 0x000fe200078e0025 */
[C---:B-1----:R-:W-:Y:S01]  /*1d40*/  @!P3 LEA R44, P4, R40.reuse, R6, 0x1 ;  /* 0x00000006282cb211 */ /* 0x042fe200078808ff */
[----:B------:R-:W-:Y:S01]  /*1d50*/  IMAD.SHL.U32 R6, R165, 0x40, RZ ;  /* 0x00000040a5067824 */ /* 0x000fe200078e00ff */
[----:B------:R-:W1:Y:S01]  /*1d60*/  @!P1 LDC.64 R10, c[0x0][0x210] ;  /* 0x00008400ff0a9b82 */ /* 0x000e620000000a00 */
[----:B------:R-:W-:Y:S01]  /*1d70*/  @!P2 IMAD R32, R17, 0x2, R32 ;  /* 0x000000021120a824 */ /* 0x000fe200078e0220 */
[----:B------:R-:W-:Y:S01]  /*1d80*/  @!P3 LEA.HI.X R45, R40, R7, R34, 0x1, P4 ;  /* 0x00000007282db211 */ /* 0x000fe200020f0c22 */
[----:B------:R-:W-:-:S04]  /*1d90*/  @!P2 IMAD.WIDE.U32 R40, R4, R2, R42 ;  /* 0x000000020428a225 */ /* 0x000fc800078e002a */
[----:B------:R-:W-:Y:S01]  /*1da0*/  VIADD R4, R6, 0xffffffc0 ;  /* 0xffffffc006047836 */ /* 0x000fe20000000000 */
[----:B------:R-:W-:Y:S01]  /*1db0*/  @!PT LDS RZ, [RZ] ;  /* 0x00000000fffff984 */ /* 0x000fe20000000800 */
[----:B------:R-:W-:Y:S01]  /*1dc0*/  @!PT LDS RZ, [RZ] ;  /* 0x00000000fffff984 */ /* 0x000fe20000000800 */
[----:B------:R-:W-:Y:S01]  /*1dd0*/  @!PT LDS RZ, [RZ] ;  /* 0x00000000fffff984 */ /* 0x000fe20000000800 */
[----:B------:R-:W-:Y:S01]  /*1de0*/  @!P3 LDGSTS.E.BYPASS.LTC128B.128 [R237], desc[UR12][R44.64] ;  /* 0x000000002cedbfae */ /* 0x000fe2000b901d4c */
[----:B------:R-:W-:Y:S02]  /*1df0*/  @!P2 IMAD.IADD R34, R41, 0x1, R3 ;  /* 0x000000012922a824 */ /* 0x000fe400078e0203 */
[----:B------:R-:W-:Y:S01]  /*1e00*/  IMAD.IADD R7, R93, 0x1, -R4 ;  /* 0x000000015d077824 */ /* 0x000fe200078e0a04 */
[----:B------:R-:W-:Y:S01]  /*1e10*/  @!P3 LDGSTS.E.BYPASS.LTC128B.128 [R237+0x2000], desc[UR12][R44.64+0x80] ;  /* 0x020000802cedbfae */ /* 0x000fe2000b901d4c */
[----:B------:R-:W4:Y:S01]  /*1e20*/  @!P0 LDC.64 R2, c[0x0][0x210] ;  /* 0x00008400ff028b82 */ /* 0x000f220000000a00 */
[----:B---3--:R-:W-:Y:S02]  /*1e30*/  @!P1 IMAD.WIDE.U32 R38, R29, R12, R38 ;  /* 0x0000000c1d269225 */ /* 0x008fe400078e0026 */
[----:B------:R-:W-:Y:S01]  /*1e40*/  @!P3 LDGSTS.E.BYPASS.LTC128B.128 [R237+0x4000], desc[UR12][R44.64+0x100] ;  /* 0x040001002cedbfae */ /* 0x000fe2000b901d4c */
[----:B------:R-:W-:Y:S01]  /*1e50*/  ISETP.GE.AND P4, PT, R20, R7, PT ;  /* 0x000000071400720c */ /* 0x000fe20003f86270 */
[----:B--2---:R-:W-:-:S02]  /*1e60*/  @!P0 IMAD.WIDE.U32 R36, R33, R8, R36 ;  /* 0x0000000821248225 */ /* 0x004fc400078e0024 */
[----:B------:R-:W-:Y:S01]  /*1e70*/  @!P3 LDGSTS.E.BYPASS.LTC128B.128 [R237+0x6000], desc[UR12][R44.64+0x180] ;  /* 0x060001802cedbfae */ /* 0x000fe2000b901d4c */
[C---:B------:R-:W-:Y:S01]  /*1e80*/  @!P2 LEA R42, P3, R40.reuse, R14, 0x1 ;  /* 0x0000000e282aa211 */ /* 0x040fe200078608ff */
[----:B------:R-:W-:Y:S02]  /*1e90*/  @!P1 IMAD R14, R35, R12, RZ ;  /* 0x0000000c230e9224 */ /* 0x000fe400078e02ff */
[----:B------:R-:W-:Y:S01]  /*1ea0*/  @!P0 IMAD R12, R31, R8, RZ ;  /* 0x000000081f0c8224 */ /* 0x000fe200078e02ff */
[----:B------:R-:W-:Y:S01]  /*1eb0*/  @!P2 LEA.HI.X R43, R40, R15, R34, 0x1, P3 ;  /* 0x0000000f282ba211 */ /* 0x000fe200018f0c22 */
[----:B------:R-:W-:Y:S01]  /*1ec0*/  @!P1 IMAD R13, R29, R13, R14 ;  /* 0x0000000d1d0d9224 */ /* 0x000fe200078e020e */
[----:B------:R-:W-:Y:S01]  /*1ed0*/  ISETP.GE.AND P3, PT, R24, R7, PT ;  /* 0x000000071800720c */ /* 0x000fe20003f66270 */
[----:B------:R-:W-:Y:S02]  /*1ee0*/  @!P0 IMAD R12, R33, R9, R12 ;  /* 0x00000009210c8224 */ /* 0x000fe400078e020c */
[----:B------:R-:W-:Y:S01]  /*1ef0*/  @!P2 LDGSTS.E.BYPASS.LTC128B.128 [R32+0x800], desc[UR12][R42.64] ;  /* 0x008000002a20afae */ /* 0x000fe2000b901d4c */
[----:B------:R-:W-:Y:S01]  /*1f00*/  @!P1 IMAD.IADD R13, R39, 0x1, R13 ;  /* 0x00000001270d9824 */ /* 0x000fe200078e020d */
[----:B------:R-:W2:Y:S01]  /*1f10*/  @!P4 LDC.64 R8, c[0x0][0x218] ;  /* 0x00008600ff08cb82 */ /* 0x000ea20000000a00 */
[----:B------:R-:W-:Y:S01]  /*1f20*/  IMAD.WIDE.U32 R86, R20, R84, R86 ;  /* 0x0000005414567225 */ /* 0x000fe200078e0056 */
[----:B------:R-:W-:Y:S03]  /*1f30*/  @!P2 LDGSTS.E.BYPASS.LTC128B.128 [R32+0x2800], desc[UR12][R42.64+0x80] ;  /* 0x028000802a20afae */ /* 0x000fe6000b901d4c */
[----:B------:R-:W-:Y:S01]  /*1f40*/  IMAD.IADD R89, R87, 0x1, R89 ;  /* 0x0000000157597824 */ /* 0x000fe200078e0259 */
[----:B------:R-:W-:Y:S01]  /*1f50*/  @!P2 LDGSTS.E.BYPASS.LTC128B.128 [R32+0x4800], desc[UR12][R42.64+0x100] ;  /* 0x048001002a20afae */ /* 0x000fe2000b901d4c */
[----:B------:R-:W-:Y:S01]  /*1f60*/  IMAD.X R23, R21, 0x1, R23, P5 ;  /* 0x0000000115177824 */ /* 0x000fe200028e0617 */
[----:B------:R-:W-:Y:S01]  /*1f70*/  ISETP.GE.AND P5, PT, R24, R7, PT ;  /* 0x000000071800720c */ /* 0x000fe20003fa6270 */
[----:B------:R-:W-:Y:S01]  /*1f80*/  IMAD.WIDE.U32 R34, R22, UR6, R26 ;  /* 0x0000000616227c25 */ /* 0x000fe2000f8e001a */
[----:B------:R3:W-:Y:S01]  /*1f90*/  @!P2 LDGSTS.E.BYPASS.LTC128B.128 [R32+0x6800], desc[UR12][R42.64+0x180] ;  /* 0x068001802a20afae */ /* 0x0007e2000b901d4c */
[C---:B-1----:R-:W-:Y:S01]  /*1fa0*/  @!P1 LEA R14, P2, R38.reuse, R10, 0x1 ;  /* 0x0000000a260e9211 */ /* 0x042fe200078408ff */
[----:B------:R-:W-:Y:S01]  /*1fb0*/  ULDC.64 UR6, c[0x0][0x220] ;  /* 0x0000880000067ab9 */ /* 0x000fe20000000a00 */
[----:B------:R-:W-:Y:S01]  /*1fc0*/  IMAD.IADD R35, R35, 0x1, R19 ;  /* 0x0000000123237824 */ /* 0x000fe200078e0213 */
[----:B------:R-:W1:Y:S01]  /*1fd0*/  @!P4 S2R R10, SR_CgaCtaId ;  /* 0x00000000000ac919 */ /* 0x000e620000008800 */
[----:B------:R-:W-:Y:S01]  /*1fe0*/  @!P1 LEA.HI.X R15, R38, R11, R13, 0x1, P2 ;  /* 0x0000000b260f9211 */ /* 0x000fe200010f0c0d */
[----:B------:R-:W-:Y:S01]  /*1ff0*/  @!P1 IMAD R11, R17, 0x2, R30 ;  /* 0x00000002110b9824 */ /* 0x000fe200078e021e */
[----:B----4-:R-:W-:Y:S01]  /*2000*/  @!P0 LEA R30, P2, R36, R2, 0x1 ;  /* 0x00000002241e8211 */ /* 0x010fe200078408ff */
[----:B------:R-:W-:-:S02]  /*2010*/  @!P0 IMAD.IADD R13, R37, 0x1, R12 ;  /* 0x00000001250d8824 */ /* 0x000fc400078e020c */
[----:B------:R-:W4:Y:S03]  /*2020*/  @!P3 S2R R12, SR_CgaCtaId ;  /* 0x00000000000cb919 */ /* 0x000f260000008800 */
[----:B------:R-:W-:Y:S01]  /*2030*/  @!P0 LEA.HI.X R31, R36, R3, R13, 0x1, P2 ;  /* 0x00000003241f8211 */ /* 0x000fe200010f0c0d */
[----:B------:R-:W-:Y:S01]  /*2040*/  @!P1 LDGSTS.E.BYPASS.LTC128B.128 [R11+0x1000], desc[UR12][R14.64] ;  /* 0x010000000e0b9fae */ /* 0x000fe2000b901d4c */
[----:B------:R-:W4:Y:S01]  /*2050*/  @!P3 LDC.64 R2, c[0x0][0x218] ;  /* 0x00008600ff02bb82 */ /* 0x000f220000000a00 */
[----:B------:R-:W-:Y:S01]  /*2060*/  @!P0 IMAD R13, R17, 0x2, R28 ;  /* 0x00000002110d8824 */ /* 0x000fe200078e021c */
[-C--:B------:R-:W-:Y:S01]  /*2070*/  ISETP.GE.AND P2, PT, R16, R7.reuse, PT ;  /* 0x000000071000720c */ /* 0x080fe20003f46270 */
[----:B------:R-:W-:Y:S04]  /*2080*/  @!P1 LDGSTS.E.BYPASS.LTC128B.128 [R11+0x3000], desc[UR12][R14.64+0x80] ;  /* 0x030000800e0b9fae */ /* 0x000fe8000b901d4c */
[----:B------:R-:W-:Y:S04]  /*2090*/  @!P1 LDGSTS.E.BYPASS.LTC128B.128 [R11+0x5000], desc[UR12][R14.64+0x100] ;  /* 0x050001000e0b9fae */ /* 0x000fe8000b901d4c */
[----:B------:R1:W-:Y:S01]  /*20a0*/  @!P1 LDGSTS.E.BYPASS.LTC128B.128 [R11+0x7000], desc[UR12][R14.64+0x180] ;  /* 0x070001800e0b9fae */ /* 0x0003e2000b901d4c */
[----:B------:R-:W-:Y:S01]  /*20b0*/  ISETP.GE.AND P1, PT, R18, R7, PT ;  /* 0x000000071200720c */ /* 0x000fe20003f26270 */
[----:B---3--:R-:W-:-:S02]  /*20c0*/  IMAD.WIDE.U32 R32, R84, 0x20, RZ ;  /* 0x0000002054207825 */ /* 0x008fc400078e00ff */
[----:B------:R-:W-:Y:S02]  /*20d0*/  @!P0 LDGSTS.E.BYPASS.LTC128B.128 [R13+0x1800], desc[UR12][R30.64] ;  /* 0x018000001e0d8fae */ /* 0x000fe4000b901d4c */
[----:B------:R-:W-:Y:S02]  /*20e0*/  @!P2 IMAD.MOV.U32 R88, RZ, RZ, R86 ;  /* 0x000000ffff58a224 */ /* 0x000fe400078e0056 */
[----:B------:R-:W-:Y:S04]  /*20f0*/  @!P0 LDGSTS.E.BYPASS.LTC128B.128 [R13+0x3800], desc[UR12][R30.64+0x80] ;  /* 0x038000801e0d8fae */ /* 0x000fe8000b901d4c */
[----:B------:R-:W-:Y:S04]  /*2100*/  @!P0 LDGSTS.E.BYPASS.LTC128B.128 [R13+0x5800], desc[UR12][R30.64+0x100] ;  /* 0x058001001e0d8fae */ /* 0x000fe8000b901d4c */
[----:B------:R3:W-:Y:S01]  /*2110*/  @!P0 LDGSTS.E.BYPASS.LTC128B.128 [R13+0x7800], desc[UR12][R30.64+0x180] ;  /* 0x078001801e0d8fae */ /* 0x0007e2000b901d4c */
[----:B--2---:R-:W-:-:S04]  /*2120*/  @!P4 LEA R28, P0, R86, R8, 0x1 ;  /* 0x00000008561cc211 */ /* 0x004fc800078008ff */
[----:B------:R-:W-:Y:S02]  /*2130*/  @!P4 LEA.HI.X R29, R86, R9, R89, 0x1, P0 ;  /* 0x00000009561dc211 */ /* 0x000fe400000f0c59 */
[C---:B------:R-:W-:Y:S02]  /*2140*/  @!P3 LEA R9, P0, R84.reuse, R86, 0x4 ;  /* 0x000000565409b211 */ /* 0x040fe400078020ff */
[----:B-1----:R-:W-:Y:S01]  /*2150*/  @!P4 MOV R11, 0x400 ;  /* 0x00000400000bc802 */ /* 0x002fe20000000f00 */
[----:B------:R-:W1:Y:S01]  /*2160*/  @!P1 S2R R14, SR_CgaCtaId ;  /* 0x00000000000e9919 */ /* 0x000e620000008800 */
[----:B------:R-:W-:Y:S02]  /*2170*/  @!P3 LEA.HI.X R24, R84, R89, R85, 0x4, P0 ;  /* 0x000000595418b211 */ /* 0x000fe400000f2455 */
[----:B------:R-:W-:Y:S02]  /*2180*/  @!P4 LEA R8, R10, R11, 0x18 ;  /* 0x0000000b0a08c211 */ /* 0x000fe400078ec0ff */
[----:B------:R-:W2:Y:S01]  /*2190*/  @!P1 LDC.64 R10, c[0x0][0x218] ;  /* 0x00008600ff0a9b82 */ /* 0x000ea20000000a00 */
[----:B------:R-:W-:-:S02]  /*21a0*/  @!P3 MOV R15, 0x400 ;  /* 0x00000400000fb802 */ /* 0x000fc40000000f00 */
[----:B------:R-:W-:Y:S02]  /*21b0*/  @!P4 IMAD R21, R17, 0x2, R8 ;  /* 0x000000021115c824 */ /* 0x000fe400078e0208 */
[----:B----4-:R-:W-:-:S03]  /*21c0*/  @!P3 LEA R12, R12, R15, 0x18 ;  /* 0x0000000f0c0cb211 */ /* 0x010fc600078ec0ff */
[----:B------:R-:W-:Y:S01]  /*21d0*/  @!P4 LDGSTS.E.BYPASS.LTC128B.128 [R21+0x8000], desc[UR12][R28.64] ;  /* 0x080000001c15cfae */ /* 0x000fe2000b901d4c */
[----:B---3--:R-:W-:Y:S01]  /*21e0*/  @!P3 LEA R30, P0, R9, R2, 0x1 ;  /* 0x00000002091eb211 */ /* 0x008fe200078008ff */
[----:B------:R-:W-:Y:S01]  /*21f0*/  @!P3 IMAD R27, R17, 0x2, R12 ;  /* 0x00000002111bb824 */ /* 0x000fe200078e020c */
[----:B------:R-:W3:Y:S02]  /*2200*/  @!P2 S2R R13, SR_CgaCtaId ;  /* 0x00000000000da919 */ /* 0x000ee40000008800 */
[----:B------:R-:W-:Y:S01]  /*2210*/  @!P3 LEA.HI.X R31, R9, R3, R24, 0x1, P0 ;  /* 0x00000003091fb211 */ /* 0x000fe200000f0c18 */
[----:B------:R-:W-:Y:S01]  /*2220*/  IMAD.SHL.U32 R3, R85, 0x20, RZ ;  /* 0x0000002055037824 */ /* 0x000fe200078e00ff */
[----:B------:R-:W-:Y:S01]  /*2230*/  @!P1 IADD3 R15, P0, R86, R32, RZ ;  /* 0x00000020560f9210 */ /* 0x000fe20007f1e0ff */
[----:B------:R-:W4:Y:S01]  /*2240*/  @!P2 LDC.64 R8, c[0x0][0x218] ;  /* 0x00008600ff08ab82 */ /* 0x000f220000000a00 */
[----:B------:R-:W-:Y:S02]  /*2250*/  @!P4 LDGSTS.E.BYPASS.LTC128B.128 [R21+0xa000], desc[UR12][R28.64+0x80] ;  /* 0x0a0000801c15cfae */ /* 0x000fe4000b901d4c */
[----:B------:R-:W-:-:S02]  /*2260*/  @!P1 IADD3.X R32, R89, R33, R3, P0, !PT ;  /* 0x0000002159209210 */ /* 0x000fc400007fe403 */
[----:B------:R-:W-:Y:S01]  /*2270*/  @!P4 LDGSTS.E.BYPASS.LTC128B.128 [R21+0xc000], desc[UR12][R28.64+0x100] ;  /* 0x0c0001001c15cfae */ /* 0x000fe2000b901d4c */
[C---:B--2---:R-:W-:Y:S02]  /*2280*/  @!P1 LEA R36, P0, R15.reuse, R10, 0x1 ;  /* 0x0000000a0f249211 */ /* 0x044fe400078008ff */
[----:B------:R-:W2:Y:S01]  /*2290*/  LDC.64 R2, c[0x0][0x250] ;  /* 0x00009400ff027b82 */ /* 0x000ea20000000a00 */
[----:B------:R-:W-:Y:S01]  /*22a0*/  @!P4 LDGSTS.E.BYPASS.LTC128B.128 [R21+0xe000], desc[UR12][R28.64+0x180] ;  /* 0x0e0001801c15cfae */ /* 0x000fe2000b901d4c */
[----:B------:R-:W-:Y:S01]  /*22b0*/  ISETP.GE.AND P4, PT, R18, R7, PT ;  /* 0x000000071200720c */ /* 0x000fe20003f86270 */
[----:B------:R-:W-:Y:S01]  /*22c0*/  @!P2 IMAD.WIDE.U32 R18, R84, 0x30, R88 ;  /* 0x000000305412a825 */ /* 0x000fe200078e0058 */
[----:B------:R-:W-:Y:S01]  /*22d0*/  @!P1 LEA.HI.X R37, R15, R11, R32, 0x1, P0 ;  /* 0x0000000b0f259211 */ /* 0x000fe200000f0c20 */
[----:B------:R-:W-:Y:S01]  /*22e0*/  @!P3 LDGSTS.E.BYPASS.LTC128B.128 [R27+0x8800], desc[UR12][R30.64] ;  /* 0x088000001e1bbfae */ /* 0x000fe2000b901d4c */
[----:B------:R-:W-:Y:S02]  /*22f0*/  @!P1 MOV R11, 0x400 ;  /* 0x00000400000b9802 */ /* 0x000fe40000000f00 */
[----:B------:R-:W-:Y:S01]  /*2300*/  ISETP.GE.AND P0, PT, R20, R7, PT ;  /* 0x000000071400720c */ /* 0x000fe20003f06270 */
[----:B------:R-:W-:Y:S01]  /*2310*/  @!P3 LDGSTS.E.BYPASS.LTC128B.128 [R27+0xa800], desc[UR12][R30.64+0x80] ;  /* 0x0a8000801e1bbfae */ /* 0x000fe2000b901d4c */
[----:B-1----:R-:W-:Y:S01]  /*2320*/  @!P1 LEA R14, R14, R11, 0x18 ;  /* 0x0000000b0e0e9211 */ /* 0x002fe200078ec0ff */
[----:B------:R-:W-:Y:S01]  /*2330*/  IMAD.SHL.U32 R20, R20, 0x8, RZ ;  /* 0x0000000814147824 */ /* 0x000fe200078e00ff */
[----:B------:R-:W-:Y:S01]  /*2340*/  @!P2 MOV R10, 0x400 ;  /* 0x00000400000aa802 */ /* 0x000fe20000000f00 */
[----:B------:R-:W-:Y:S02]  /*2350*/  @!P3 LDGSTS.E.BYPASS.LTC128B.128 [R27+0xc800], desc[UR12][R30.64+0x100] ;  /* 0x0c8001001e1bbfae */ /* 0x000fe4000b901d4c */
[----:B------:R-:W-:-:S02]  /*2360*/  @!P1 IMAD R11, R17, 0x2, R14 ;  /* 0x00000002110b9824 */ /* 0x000fc400078e020e */
[----:B------:R-:W-:Y:S01]  /*2370*/  @!P3 LDGSTS.E.BYPASS.LTC128B.128 [R27+0xe800], desc[UR12][R30.64+0x180] ;  /* 0x0e8001801e1bbfae */ /* 0x000fe2000b901d4c */
[----:B------:R-:W-:Y:S01]  /*2380*/  ISETP.GE.AND P3, PT, R16, R7, PT ;  /* 0x000000071000720c */ /* 0x000fe20003f66270 */
[----:B------:R-:W-:Y:S01]  /*2390*/  @!P2 IMAD R7, R85, 0x30, RZ ;  /* 0x000000305507a824 */ /* 0x000fe200078e02ff */
[----:B---3--:R-:W-:Y:S01]  /*23a0*/  @!P2 LEA R10, R13, R10, 0x18 ;  /* 0x0000000a0d0aa211 */ /* 0x008fe200078ec0ff */
[----:B------:R-:W-:Y:S02]  /*23b0*/  @!P1 LDGSTS.E.BYPASS.LTC128B.128 [R11+0x9000], desc[UR12][R36.64] ;  /* 0x09000000240b9fae */ /* 0x000fe4000b901d4c */
[----:B------:R-:W-:Y:S01]  /*23c0*/  @!P2 IMAD.IADD R14, R19, 0x1, R7 ;  /* 0x00000001130ea824 */ /* 0x000fe200078e0207 */
[----:B------:R-:W-:Y:S01]  /*23d0*/  LEA.HI R7, R5, R92, RZ, 0x4 ;  /* 0x0000005c05077211 */ /* 0x000fe200078f20ff */
[----:B------:R-:W-:Y:S01]  /*23e0*/  @!P1 LDGSTS.E.BYPASS.LTC128B.128 [R11+0xb000], desc[UR12][R36.64+0x80] ;  /* 0x0b000080240b9fae */ /* 0x000fe2000b901d4c */
[-C--:B--2---:R-:W-:Y:S02]  /*23f0*/  IMAD R12, R23, R2.reuse, RZ ;  /* 0x00000002170c7224 */ /* 0x084fe400078e02ff */
[----:B------:R-:W-:Y:S01]  /*2400*/  @!P2 IMAD R17, R17, 0x2, R10 ;  /* 0x000000021111a824 */ /* 0x000fe200078e020a */
[----:B------:R-:W-:Y:S01]  /*2410*/  @!P1 LDGSTS.E.BYPASS.LTC128B.128 [R11+0xd000], desc[UR12][R36.64+0x100] ;  /* 0x0d000100240b9fae */ /* 0x000fe2000b901d4c */
[----:B------:R-:W-:Y:S01]  /*2420*/  IMAD R12, R25, R3, R12 ;  /* 0x00000003190c7224 */ /* 0x000fe200078e020c */
[----:B------:R-:W-:Y:S01]  /*2430*/  LOP3.LUT R13, R7, 0xfffffff0, RZ, 0xc0, !PT ;  /* 0xfffffff0070d7812 */ /* 0x000fe200078ec0ff */
[----:B------:R-:W-:Y:S01]  /*2440*/  IMAD.WIDE.U32 R34, R25, R2, R34 ;  /* 0x0000000219227225 */ /* 0x000fe200078e0022 */
[----:B------:R1:W-:Y:S01]  /*2450*/  @!P1 LDGSTS.E.BYPASS.LTC128B.128 [R11+0xf000], desc[UR12][R36.64+0x180] ;  /* 0x0f000180240b9fae */ /* 0x0003e2000b901d4c */
[----:B----4-:R-:W-:-:S02]  /*2460*/  @!P2 LEA R22, P1, R18, R8, 0x1 ;  /* 0x000000081216a211 */ /* 0x010fc400078208ff */
[----:B------:R-:W-:Y:S01]  /*2470*/  IMAD.IADD R12, R35, 0x1, R12 ;  /* 0x00000001230c7824 */ /* 0x000fe200078e020c */
[----:B------:R-:W-:Y:S01]  /*2480*/  SHF.R.S32.HI R10, RZ, 0x4, R7 ;  /* 0x00000004ff0a7819 */ /* 0x000fe20000011407 */
[----:B------:R-:W-:Y:S01]  /*2490*/  IMAD.SHL.U32 R8, R0, 0x40, RZ ;  /* 0x0000004000087824 */ /* 0x000fe200078e00ff */
[----:B------:R-:W-:Y:S01]  /*24a0*/  @!P2 LEA.HI.X R23, R18, R9, R14, 0x1, P1 ;  /* 0x000000091217a211 */ /* 0x000fe200008f0c0e */
[----:B------:R-:W-:Y:S01]  /*24b0*/  IMAD.WIDE.U32 R14, R2, 0x20, RZ ;  /* 0x00000020020e7825 */ /* 0x000fe200078e00ff */
[C---:B------:R-:W-:Y:S02]  /*24c0*/  LEA R240, P1, R34.reuse, UR6, 0x1 ;  /* 0x0000000622f07c11 */ /* 0x040fe4000f8208ff */
[----:B------:R-:W-:Y:S01]  /*24d0*/  LEA.HI R7, R7, R10, RZ, 0x1 ;  /* 0x0000000a07077211 */ /* 0x000fe200078f08ff */
[----:B------:R-:W-:Y:S01]  /*24e0*/  @!P2 LDGSTS.E.BYPASS.LTC128B.128 [R17+0x9800], desc[UR12][R22.64] ;  /* 0x098000001611afae */ /* 0x000fe2000b901d4c */
[----:B------:R-:W-:Y:S01]  /*24f0*/  LEA.HI.X R241, R34, UR7, R12, 0x1, P1 ;  /* 0x0000000722f17c11 */ /* 0x000fe200088f0c0c */
[----:B------:R-:W-:Y:S01]  /*2500*/  IMAD.SHL.U32 R9, R3, 0x20, RZ ;  /* 0x0000002003097824 */ /* 0x000fe200078e00ff */
[----:B------:R-:W-:Y:S01]  /*2510*/  LOP3.LUT R7, R7, 0xfffffffe, RZ, 0xc0, !PT ;  /* 0xfffffffe07077812 */ /* 0x000fe200078ec0ff */
[----:B------:R-:W-:Y:S01]  /*2520*/  @!P2 LDGSTS.E.BYPASS.LTC128B.128 [R17+0xb800], desc[UR12][R22.64+0x80] ;  /* 0x0b8000801611afae */ /* 0x000fe2000b901d4c */
[----:B------:R-:W-:-:S03]  /*2530*/  @!P5 IADD3 R14, P1, R240, R14, RZ ;  /* 0x0000000ef00ed210 */ /* 0x000fc60007f3e0ff */
[----:B------:R-:W-:Y:S01]  /*2540*/  @!P2 LDGSTS.E.BYPASS.LTC128B.128 [R17+0xd800], desc[UR12][R22.64+0x100] ;  /* 0x0d8001001611afae */ /* 0x000fe2000b901d4c */
[----:B------:R-:W-:Y:S01]  /*2550*/  @!P5 IADD3.X R15, R241, R15, R9, P1, !PT ;  /* 0x0000000ff10fd210 */ /* 0x000fe20000ffe409 */
[----:B------:R-:W-:Y:S01]  /*2560*/  IMAD.IADD R7, R10, 0x1, -R7 ;  /* 0x000000010a077824 */ /* 0x000fe200078e0a07 */
[----:B------:R-:W-:Y:S01]  /*2570*/  LEA.HI R9, R5, R92, RZ, 0x5 ;  /* 0x0000005c05097211 */ /* 0x000fe200078f28ff */
[----:B------:R2:W-:Y:S01]  /*2580*/  @!P2 LDGSTS.E.BYPASS.LTC128B.128 [R17+0xf800], desc[UR12][R22.64+0x180] ;  /* 0x0f8001801611afae */ /* 0x0005e2000b901d4c */
[----:B------:R-:W-:-:S03]  /*2590*/  @!P3 IMAD R5, R3, 0x60, RZ ;  /* 0x000000600305b824 */ /* 0x000fc600078e02ff */
[----:B------:R-:W0:Y:S01]  /*25a0*/  LDGDEPBAR ;  /* 0x00000000000079af */ /* 0x000e220000000000 */
[----:B-1----:R-:W-:Y:S01]  /*25b0*/  IMAD.IADD R11, R92, 0x1, -R13 ;  /* 0x000000015c0b7824 */ /* 0x002fe200078e0a0d */
[----:B------:R-:W-:-:S04]  /*25c0*/  LOP3.LUT R13, R8, 0x1c0, RZ, 0xc0, !PT ;  /* 0x000001c0080d7812 */ /* 0x000fc800078ec0ff */
[----:B------:R-:W-:Y:S02]  /*25d0*/  SHF.R.S32.HI R12, RZ, 0x1f, R11 ;  /* 0x0000001fff0c7819 */ /* 0x000fe4000001140b */
[----:B------:R-:W-:Y:S02]  /*25e0*/  LOP3.LUT R20, R13, 0x8, R20, 0xf8, !PT ;  /* 0x000000080d147812 */ /* 0x000fe400078ef814 */
[----:B------:R-:W-:Y:S02]  /*25f0*/  LEA.HI R12, R12, R11, RZ, 0x3 ;  /* 0x0000000b0c0c7211 */ /* 0x000fe400078f18ff */
[----:B------:R-:W-:Y:S02]  /*2600*/  SHF.R.U32.HI R13, RZ, 0x3, R13 ;  /* 0x00000003ff0d7819 */ /* 0x000fe4000001160d */
[C---:B------:R-:W-:Y:S01]  /*2610*/  LOP3.LUT R8, R12.reuse, 0xfffffff8, RZ, 0xc0, !PT ;  /* 0xfffffff80c087812 */ /* 0x040fe200078ec0ff */
[----:B------:R-:W-:Y:S01]  /*2620*/  IMAD.SHL.U32 R91, R12, 0x40, RZ ;  /* 0x000000400c5b7824 */ /* 0x000fe200078e00ff */
[----:B------:R-:W-:Y:S01]  /*2630*/  LOP3.LUT R20, R20, R13, RZ, 0x3c, !PT ;  /* 0x0000000d14147212 */ /* 0x000fe200078e3cff */
[----:B------:R-:W-:-:S03]  /*2640*/  @!P3 IMAD.WIDE.U32 R12, R2, 0x60, R240 ;  /* 0x00000060020cb825 */ /* 0x000fc600078e00f0 */
[----:B------:R-:W-:Y:S01]  /*2650*/  LOP3.LUT R91, R91, 0xfffffe00, RZ, 0xc0, !PT ;  /* 0xfffffe005b5b7812 */ /* 0x000fe200078ec0ff */
[----:B------:R-:W-:Y:S02]  /*2660*/  IMAD.IADD R8, R11, 0x1, -R8 ;  /* 0x000000010b087824 */ /* 0x000fe400078e0a08 */
[----:B------:R-:W-:Y:S01]  /*2670*/  IMAD R233, R7, 0x200, R20 ;  /* 0x0000020007e97824 */ /* 0x000fe200078e0214 */
[----:B------:R-:W-:-:S04]  /*2680*/  DEPBAR.LE SB0, 0x0 ;  /* 0x000080000000791a */ /* 0x000fc80000000000 */
[----:B------:R-:W-:Y:S01]  /*2690*/  BAR.SYNC.DEFER_BLOCKING 0x0 ;  /* 0x0000000000007b1d */ /* 0x000fe20000010000 */
[C---:B------:R-:W-:Y:S01]  /*26a0*/  R2P PR, R8.reuse, 0x6 ;  /* 0x0000000608007804 */ /* 0x040fe20000000000 */
[----:B------:R-:W-:Y:S01]  /*26b0*/  IMAD.SHL.U32 R8, R8, 0x40, RZ ;  /* 0x0000004008087824 */ /* 0x000fe200078e00ff */
[----:B------:R-:W-:Y:S01]  /*26c0*/  LEA R233, R233, UR4, 0x1 ;  /* 0x00000004e9e97c11 */ /* 0x000fe2000f8e08ff */
[----:B------:R-:W-:Y:S02]  /*26d0*/  IMAD.SHL.U32 R7, R7, 0x8, RZ ;  /* 0x0000000807077824 */ /* 0x000fe400078e00ff */
[----:B------:R-:W-:Y:S01]  /*26e0*/  @!P3 IMAD.IADD R11, R13, 0x1, R5 ;  /* 0x000000010d0bb824 */ /* 0x000fe200078e0205 */
[----:B------:R-:W-:Y:S01]  /*26f0*/  LOP3.LUT R10, R8, 0x1c0, RZ, 0xc0, !PT ;  /* 0x000001c0080a7812 */ /* 0x000fe200078ec0ff */
[----:B------:R-:W-:Y:S01]  /*2700*/  VIADD R231, R233, 0x8020 ;  /* 0x00008020e9e77836 */ /* 0x000fe20000000000 */
[----:B------:R-:W-:Y:S02]  /*2710*/  SHF.R.S32.HI R8, RZ, 0x5, R9 ;  /* 0x00000005ff087819 */ /* 0x000fe40000011409 */
[----:B------:R-:W-:-:S02]  /*2720*/  LOP3.LUT R7, R10, 0x8, R7, 0xf8, !PT ;  /* 0x000000080a077812 */ /* 0x000fc400078ef807 */
[----:B------:R-:W-:Y:S01]  /*2730*/  SHF.R.U32.HI R90, RZ, 0x3, R10 ;  /* 0x00000003ff5a7819 */ /* 0x000fe2000001160a */
[----:B------:R-:W-:Y:S02]  /*2740*/  IMAD R5, R8, 0x400, R91 ;  /* 0x0000040008057824 */ /* 0x000fe400078e025b */
[----:B------:R-:W-:Y:S01]  /*2750*/  @!P3 IMAD.MOV.U32 R10, RZ, RZ, R12 ;  /* 0x000000ffff0ab224 */ /* 0x000fe200078e000c */
[----:B------:R-:W-:Y:S01]  /*2760*/  LOP3.LUT R90, R7, R90, RZ, 0x3c, !PT ;  /* 0x0000005a075a7212 */ /* 0x000fe200078e3cff */
[----:B------:R-:W-:-:S04]  /*2770*/  IMAD.MOV.U32 R7, RZ, RZ, 0x10 ;  /* 0x00000010ff077424 */ /* 0x000fc800078e00ff */
[----:B------:R-:W-:Y:S01]  /*2780*/  IMAD.IADD R234, R90, 0x1, R5 ;  /* 0x000000015aea7824 */ /* 0x000fe200078e0205 */
[----:B------:R-:W-:Y:S01]  /*2790*/  SEL R7, R7, 0xfffffff0, !P1 ;  /* 0xfffffff007077807 */ /* 0x000fe20004800000 */
[----:B------:R-:W-:Y:S01]  /*27a0*/  @P0 STS.128 [R237+0x10000], RZ ;  /* 0x010000ffed000388 */ /* 0x000fe20000000c00 */
[----:B------:R-:W-:Y:S02]  /*27b0*/  IMAD.MOV.U32 R5, RZ, RZ, 0x20 ;  /* 0x00000020ff057424 */ /* 0x000fe400078e00ff */
[----:B------:R-:W-:Y:S01]  /*27c0*/  LEA R234, R234, UR4, 0x1 ;  /* 0x00000004eaea7c11 */ /* 0x000fe2000f8e08ff */
[----:B------:R-:W-:Y:S02]  /*27d0*/  @P0 STS.128 [R237+0x12000], RZ ;  /* 0x012000ffed000388 */ /* 0x000fe40000000c00 */
[----:B------:R-:W-:Y:S02]  /*27e0*/  SEL R5, R5, 0xffffffe0, !P2 ;  /* 0xffffffe005057807 */ /* 0x000fe40005000000 */
[----:B------:R-:W-:Y:S01]  /*27f0*/  @P0 STS.128 [R237+0x14000], RZ ;  /* 0x014000ffed000388 */ /* 0x000fe20000000c00 */
[----:B------:R-:W-:-:S02]  /*2800*/  IMAD R232, R7, 0x2, R234 ;  /* 0x0000000207e87824 */ /* 0x000fc400078e02ea */
[C---:B------:R-:W-:Y:S01]  /*2810*/  IMAD R230, R5.reuse, 0x2, R234 ;  /* 0x0000000205e67824 */ /* 0x040fe200078e02ea */
[----:B------:R-:W-:Y:S01]  /*2820*/  @P0 STS.128 [R237+0x16000], RZ ;  /* 0x016000ffed000388 */ /* 0x000fe20000000c00 */
[----:B------:R-:W-:-:S03]  /*2830*/  IMAD R229, R5, 0x2, R232 ;  /* 0x0000000205e57824 */ /* 0x000fc600078e02e8 */
[----:B------:R-:W-:Y:S01]  /*2840*/  @!PT LDS RZ, [RZ] ;  /* 0x00000000fffff984 */ /* 0x000fe20000000800 */
[----:B------:R-:W-:Y:S01]  /*2850*/  @!PT LDS RZ, [RZ] ;  /* 0x00000000fffff984 */ /* 0x000fe20000000800 */
[----:B------:R-:W-:Y:S01]  /*2860*/  @!PT LDS RZ, [RZ] ;  /* 0x00000000fffff984 */ /* 0x000fe20000000800 */
[----:B------:R-:W-:Y:S04]  /*2870*/  @!P0 LDGSTS.E.BYPASS.LTC128B.128 [R237+0x10000], desc[UR12][R240.64] ;  /* 0x10000000f0ed8fae */ /* 0x000fe8000b901d4c */
[----:B------:R-:W-:Y:S04]  /*2880*/  @!P0 LDGSTS.E.BYPASS.LTC128B.128 [R237+0x12000], desc[UR12][R240.64+0x80] ;  /* 0x12000080f0ed8fae */ /* 0x000fe8000b901d4c */
[----:B------:R-:W-:Y:S04]  /*2890*/  @!P0 LDGSTS.E.BYPASS.LTC128B.128 [R237+0x14000], desc[UR12][R240.64+0x100] ;  /* 0x14000100f0ed8fae */ /* 0x000fe8000b901d4c */
[----:B------:R-:W-:Y:S01]  /*28a0*/  @!P0 LDGSTS.E.BYPASS.LTC128B.128 [R237+0x16000], desc[UR12][R240.64+0x180] ;  /* 0x16000180f0ed8fae */ /* 0x000fe2000b901d4c */
[----:B------:R-:W-:-:S03]  /*28b0*/  @!P4 LEA R16, P0, R2, R240, 0x6 ;  /* 0x000000f00210c211 */ /* 0x000fc600078030ff */
[----:B------:R-:W-:Y:S01]  /*28c0*/  @P5 STS.128 [R237+0x10800], RZ ;  /* 0x010800ffed005388 */ /* 0x000fe20000000c00 */
[----:B--2---:R-:W-:Y:S02]  /*28d0*/  @!P4 LEA.HI.X R17, R2, R241, R3, 0x6, P0 ;  /* 0x000000f10211c211 */ /* 0x004fe400000f3403 */
[----:B------:R-:W-:Y:S01]  /*28e0*/  R2P PR, R0, 0x6 ;  /* 0x0000000600007804 */ /* 0x000fe20000000000 */
[----:B------:R-:W-:Y:S01]  /*28f0*/  @P5 STS.128 [R237+0x12800], RZ ;  /* 0x012800ffed005388 */ /* 0x000fe20000000c00 */
[----:B------:R-:W-:-:S03]  /*2900*/  VIADD R0, R233, 0x8000 ;  /* 0x00008000e9007836 */ /* 0x000fc60000000000 */
[----:B------:R-:W-:Y:S04]  /*2910*/  @P5 STS.128 [R237+0x14800], RZ ;  /* 0x014800ffed005388 */ /* 0x000fe80000000c00 */
[----:B------:R-:W-:Y:S04]  /*2920*/  @P5 STS.128 [R237+0x16800], RZ ;  /* 0x016800ffed005388 */ /* 0x000fe80000000c00 */
[----:B------:R-:W-:Y:S01]  /*2930*/  @!PT LDS RZ, [RZ] ;  /* 0x00000000fffff984 */ /* 0x000fe20000000800 */
[----:B------:R-:W-:Y:S01]  /*2940*/  @!PT LDS RZ, [RZ] ;  /* 0x00000000fffff984 */ /* 0x000fe20000000800 */
[----:B------:R-:W-:Y:S01]  /*2950*/  @!PT LDS RZ, [RZ] ;  /* 0x00000000fffff984 */ /* 0x000fe20000000800 */
[----:B------:R-:W-:Y:S01]  /*2960*/  @!P5 LDGSTS.E.BYPASS.LTC128B.128 [R237+0x10800], desc[UR12][R14.64] ;  /* 0x108000000eeddfae */ /* 0x000fe2000b901d4c */
[----:B------:R-:W-:Y:S02]  /*2970*/  @P1 VIADD R231, R0, 0xffffffe0 ;  /* 0xffffffe000e71836 */ /* 0x000fe40000000000 */
[----:B------:R-:W-:Y:S01]  /*2980*/  IMAD.MOV.U32 R0, RZ, RZ, 0x40 ;  /* 0x00000040ff007424 */ /* 0x000fe200078e00ff */
[----:B------:R-:W-:Y:S01]  /*2990*/  @!P5 LDGSTS.E.BYPASS.LTC128B.128 [R237+0x12800], desc[UR12][R14.64+0x80] ;  /* 0x128000800eeddfae */ /* 0x000fe2000b901d4c */
[----:B------:R-:W-:-:S02]  /*29a0*/  VIADD R223, R231, 0x800 ;  /* 0x00000800e7df7836 */ /* 0x000fc40000000000 */
[C---:B------:R-:W-:Y:S01]  /*29b0*/  VIADD R222, R231.reuse, 0x1000 ;  /* 0x00001000e7de7836 */ /* 0x040fe20000000000 */
[----:B------:R-:W-:Y:S01]  /*29c0*/  @!P5 LDGSTS.E.BYPASS.LTC128B.128 [R237+0x14800], desc[UR12][R14.64+0x100] ;  /* 0x148001000eeddfae */ /* 0x000fe2000b901d4c */
[----:B------:R-:W-:Y:S01]  /*29d0*/  SEL R0, R0, 0xffffffc0, !P2 ;  /* 0xffffffc000007807 */ /* 0x000fe20005000000 */
[C---:B------:R-:W-:Y:S02]  /*29e0*/  VIADD R221, R231.reuse, 0x1800 ;  /* 0x00001800e7dd7836 */ /* 0x040fe40000000000 */
[----:B------:R1:W-:Y:S01]  /*29f0*/  @!P5 LDGSTS.E.BYPASS.LTC128B.128 [R237+0x16800], desc[UR12][R14.64+0x180] ;  /* 0x168001800eeddfae */ /* 0x0003e2000b901d4c */
[----:B------:R-:W-:Y:S02]  /*2a00*/  VIADD R219, R231, 0x2000 ;  /* 0x00002000e7db7836 */ /* 0x000fe40000000000 */
[----:B------:R-:W-:Y:S01]  /*2a10*/  IMAD.IADD R227, R233, 0x1, R0 ;  /* 0x00000001e9e37824 */ /* 0x000fe200078e0200 */
[----:B------:R-:W-:Y:S01]  /*2a20*/  @P4 STS.128 [R237+0x11000], RZ ;  /* 0x011000ffed004388 */ /* 0x000fe20000000c00 */
[----:B------:R-:W-:-:S02]  /*2a30*/  IMAD.IADD R220, R0, 0x1, R231 ;  /* 0x0000000100dc7824 */ /* 0x000fc400078e02e7 */
[----:B------:R-:W-:Y:S01]  /*2a40*/  IMAD.SHL.U32 R0, R92, 0x2, RZ ;  /* 0x000000025c007824 */ /* 0x000fe200078e00ff */
[----:B------:R-:W-:Y:S01]  /*2a50*/  @P4 STS.128 [R237+0x13000], RZ ;  /* 0x013000ffed004388 */ /* 0x000fe20000000c00 */
[C---:B------:R-:W-:Y:S02]  /*2a60*/  VIADD R218, R231.reuse, 0x2800 ;  /* 0x00002800e7da7836 */ /* 0x040fe40000000000 */
[C---:B------:R-:W-:Y:S01]  /*2a70*/  VIADD R217, R231.reuse, 0x3000 ;  /* 0x00003000e7d97836 */ /* 0x040fe20000000000 */
[----:B------:R-:W-:Y:S01]  /*2a80*/  @P4 STS.128 [R237+0x15000], RZ ;  /* 0x015000ffed004388 */ /* 0x000fe20000000c00 */
[----:B------:R-:W-:Y:S01]  /*2a90*/  LOP3.LUT R0, R0, 0x6, RZ, 0xc0, !PT ;  /* 0x0000000600007812 */ /* 0x000fe200078ec0ff */
[C---:B------:R-:W-:Y:S02]  /*2aa0*/  VIADD R216, R231.reuse, 0x3800 ;  /* 0x00003800e7d87836 */ /* 0x040fe40000000000 */
[----:B------:R-:W-:Y:S01]  /*2ab0*/  @P4 STS.128 [R237+0x17000], RZ ;  /* 0x017000ffed004388 */ /* 0x000fe20000000c00 */
[----:B------:R-:W-:-:S02]  /*2ac0*/  VIADD R215, R231, 0x4000 ;  /* 0x00004000e7d77836 */ /* 0x000fc40000000000 */
[----:B------:R-:W-:Y:S01]  /*2ad0*/  IMAD R0, R165, 0x40, R0 ;  /* 0x00000040a5007824 */ /* 0x000fe200078e0200 */
[----:B------:R-:W-:Y:S01]  /*2ae0*/  @!PT LDS RZ, [RZ] ;  /* 0x00000000fffff984 */ /* 0x000fe20000000800 */
[----:B------:R-:W-:Y:S01]  /*2af0*/  @!PT LDS RZ, [RZ] ;  /* 0x00000000fffff984 */ /* 0x000fe20000000800 */
[----:B------:R-:W-:Y:S01]  /*2b00*/  @!PT LDS RZ, [RZ] ;  /* 0x00000000fffff984 */ /* 0x000fe20000000800 */
[----:B------:R-:W-:Y:S01]  /*2b10*/  @!P4 LDGSTS.E.BYPASS.LTC128B.128 [R237+0x11000], desc[UR12][R16.64] ;  /* 0x1100000010edcfae */ /* 0x000fe2000b901d4c */
[C---:B------:R-:W-:Y:S02]  /*2b20*/  VIADD R214, R231.reuse, 0x4800 ;  /* 0x00004800e7d67836 */ /* 0x040fe40000000000 */
[C---:B------:R-:W-:Y:S01]  /*2b30*/  VIADD R213, R231.reuse, 0x5000 ;  /* 0x00005000e7d57836 */ /* 0x040fe20000000000 */
[----:B------:R-:W-:Y:S01]  /*2b40*/  @!P4 LDGSTS.E.BYPASS.LTC128B.128 [R237+0x13000], desc[UR12][R16.64+0x80] ;  /* 0x1300008010edcfae */ /* 0x000fe2000b901d4c */
[C---:B------:R-:W-:Y:S02]  /*2b50*/  VIADD R212, R231.reuse, 0x5800 ;  /* 0x00005800e7d47836 */ /* 0x040fe40000000000 */
[C---:B------:R-:W-:Y:S01]  /*2b60*/  VIADD R211, R231.reuse, 0x6000 ;  /* 0x00006000e7d37836 */ /* 0x040fe20000000000 */
[----:B------:R-:W-:Y:S01]  /*2b70*/  @!P4 LDGSTS.E.BYPASS.LTC128B.128 [R237+0x15000], desc[UR12][R16.64+0x100] ;  /* 0x1500010010edcfae */ /* 0x000fe2000b901d4c */
[----:B------:R-:W-:-:S02]  /*2b80*/  VIADD R210, R231, 0x6800 ;  /* 0x00006800e7d27836 */ /* 0x000fc40000000000 */
[C---:B------:R-:W-:Y:S01]  /*2b90*/  VIADD R209, R231.reuse, 0x7000 ;  /* 0x00007000e7d17836 */ /* 0x040fe20000000000 */
[----:B------:R2:W-:Y:S01]  /*2ba0*/  @!P4 LDGSTS.E.BYPASS.LTC128B.128 [R237+0x17000], desc[UR12][R16.64+0x180] ;  /* 0x1700018010edcfae */ /* 0x0005e2000b901d4c */
[----:B------:R-:W-:-:S03]  /*2bb0*/  VIADD R208, R231, 0x7800 ;  /* 0x00007800e7d07836 */ /* 0x000fc60000000000 */
[----:B------:R-:W-:Y:S04]  /*2bc0*/  @P3 STS.128 [R237+0x11800], RZ ;  /* 0x011800ffed003388 */ /* 0x000fe80000000c00 */
[----:B------:R-:W-:Y:S04]  /*2bd0*/  @P3 STS.128 [R237+0x13800], RZ ;  /* 0x013800ffed003388 */ /* 0x000fe80000000c00 */
[----:B------:R-:W-:Y:S04]  /*2be0*/  @P3 STS.128 [R237+0x15800], RZ ;  /* 0x015800ffed003388 */ /* 0x000fe80000000c00 */
[----:B------:R-:W-:Y:S04]  /*2bf0*/  @P3 STS.128 [R237+0x17800], RZ ;  /* 0x017800ffed003388 */ /* 0x000fe80000000c00 */
[----:B------:R-:W-:Y:S01]  /*2c00*/  @!PT LDS RZ, [RZ] ;  /* 0x00000000fffff984 */ /* 0x000fe20000000800 */
[----:B------:R-:W-:Y:S01]  /*2c10*/  @!PT LDS RZ, [RZ] ;  /* 0x00000000fffff984 */ /* 0x000fe20000000800 */
[----:B------:R-:W-:Y:S01]  /*2c20*/  @!PT LDS RZ, [RZ] ;  /* 0x00000000fffff984 */ /* 0x000fe20000000800 */
[----:B------:R-:W-:Y:S04]  /*2c30*/  @!P3 LDGSTS.E.BYPASS.LTC128B.128 [R237+0x11800], desc[UR12][R10.64] ;  /* 0x118000000aedbfae */ /* 0x000fe8000b901d4c */
[----:B------:R-:W-:Y:S04]  /*2c40*/  @!P3 LDGSTS.E.BYPASS.LTC128B.128 [R237+0x13800], desc[UR12][R10.64+0x80] ;  /* 0x138000800aedbfae */ /* 0x000fe8000b901d4c */
[----:B------:R-:W-:Y:S04]  /*2c50*/  @!P3 LDGSTS.E.BYPASS.LTC128B.128 [R237+0x15800], desc[UR12][R10.64+0x100] ;  /* 0x158001000aedbfae */ /* 0x000fe8000b901d4c */
[----:B------:R3:W-:Y:S04]  /*2c60*/  @!P3 LDGSTS.E.BYPASS.LTC128B.128 [R237+0x17800], desc[UR12][R10.64+0x180] ;  /* 0x178001800aedbfae */ /* 0x0007e8000b901d4c */
[----:B-1----:R-:W-:Y:S04]  /*2c70*/  LDSM.16.M88.4 R12, [R234] ;  /* 0x00000000ea0c783b */ /* 0x002fe80000000200 */
[----:B------:R-:W1:Y:S04]  /*2c80*/  LDSM.16.M88.4 R28, [R233+0x8000] ;  /* 0x00800000e91c783b */ /* 0x000e680000000200 */
[----:B------:R-:W4:Y:S04]  /*2c90*/  LDSM.16.M88.4 R20, [R233+0x8800] ;  /* 0x00880000e914783b */ /* 0x000f280000000200 */
[----:B------:R-:W4:Y:S04]  /*2ca0*/  LDSM.16.M88.4 R64, [R233+0x9000] ;  /* 0x00900000e940783b */ /* 0x000f280000000200 */
[----:B--2---:R-:W-:Y:S04]  /*2cb0*/  LDSM.16.M88.4 R16, [R232] ;  /* 0x00000000e810783b */ /* 0x004fe80000000200 */
[----:B------:R-:W2:Y:S04]  /*2cc0*/  LDSM.16.M88.4 R36, [R231] ;  /* 0x00000000e724783b */ /* 0x000ea80000000200 */
[----:B---3--:R-:W3:Y:S04]  /*2cd0*/  LDSM.16.M88.4 R8, [R231+0x800] ;  /* 0x00080000e708783b */ /* 0x008ee80000000200 */
[----:B------:R-:W3:Y:S04]  /*2ce0*/  LDSM.16.M88.4 R44, [R233+0x9800] ;  /* 0x00980000e92c783b */ /* 0x000ee80000000200 */
[----:B------:R-:W3:Y:S04]  /*2cf0*/  LDSM.16.M88.4 R40, [R231+0x1000] ;  /* 0x00100000e728783b */ /* 0x000ee80000000200 */
[----:B------:R-:W3:Y:S04]  /*2d00*/  LDSM.16.M88.4 R76, [R231+0x1800] ;  /* 0x00180000e74c783b */ /* 0x000ee80000000200 */
[----:B------:R-:W-:Y:S01]  /*2d10*/  LDSM.16.M88.4 R56, [R230] ;  /* 0x00000000e638783b */ /* 0x000fe20000000200 */
[C---:B-1----:R-:W-:Y:S03]  /*2d20*/  HMMA.16816.F32 R32, R12.reuse, R28, RZ ;  /* 0x0000001c0c20723c */ /* 0x042fe600000018ff */
[----:B------:R-:W1:Y:S04]  /*2d30*/  LDSM.16.M88.4 R52, [R227+0x8000] ;  /* 0x00800000e334783b */ /* 0x000e680000000200 */
[----:B------:R-:W-:Y:S01]  /*2d40*/  LDSM.16.M88.4 R48, [R227+0x9800] ;  /* 0x00980000e330783b */ /* 0x000fe20000000200 */
[C---:B----4-:R-:W-:Y:S03]  /*2d50*/  HMMA.16816.F32 R24, R12.reuse, R20, RZ ;  /* 0x000000140c18723c */ /* 0x050fe600000018ff */
[----:B------:R-:W-:Y:S03]  /*2d60*/  LDSM.16.M88.4 R72, [R229] ;  /* 0x00000000e548783b */ /* 0x000fe60000000200 */
[C---:B------:R-:W-:Y:S01]  /*2d70*/  HMMA.16816.F32 R28, R12.reuse, R30, RZ ;  /* 0x0000001e0c1c723c */ /* 0x040fe200000018ff */
[----:B------:R-:W-:Y:S04]  /*2d80*/  LDSM.16.M88.4 R80, [R231+0x3000] ;  /* 0x00300000e750783b */ /* 0x000fe80000000200 */
[----:B------:R-:W0:Y:S01]  /*2d90*/  LDGDEPBAR ;  /* 0x00000000000079af */ /* 0x000e220000000000 */
[C---:B------:R-:W-:Y:S06]  /*2da0*/  HMMA.16816.F32 R20, R12.reuse, R22, RZ ;  /* 0x000000160c14723c */ /* 0x040fec00000018ff */
[C---:B------:R-:W-:Y:S06]  /*2db0*/  HMMA.16816.F32 R68, R12.reuse, R64, RZ ;  /* 0x000000400c44723c */ /* 0x040fec00000018ff */
[----:B------:R-:W-:Y:S06]  /*2dc0*/  HMMA.16816.F32 R64, R12, R66, RZ ;  /* 0x000000420c40723c */ /* 0x000fec00000018ff */
[C---:B--2---:R-:W-:Y:S06]  /*2dd0*/  HMMA.16816.F32 R32, R16.reuse, R36, R32 ;  /* 0x000000241020723c */ /* 0x044fec0000001820 */
[C---:B------:R-:W-:Y:S01]  /*2de0*/  HMMA.16816.F32 R28, R16.reuse, R38, R28 ;  /* 0x00000026101c723c */ /* 0x040fe2000000181c */
[----:B------:R-:W2:Y:S05]  /*2df0*/  LDSM.16.M88.4 R36, [R227+0x8800] ;  /* 0x00880000e324783b */ /* 0x000eaa0000000200 */
[C---:B---3--:R-:W-:Y:S06]  /*2e00*/  HMMA.16816.F32 R24, R16.reuse, R8, R24 ;  /* 0x000000081018723c */ /* 0x048fec0000001818 */
[----:B------:R-:W-:Y:S01]  /*2e10*/  HMMA.16816.F32 R20, R16, R10, R20 ;  /* 0x0000000a1014723c */ /* 0x000fe20000001814 */
[----:B------:R-:W3:Y:S05]  /*2e20*/  LDSM.16.M88.4 R8, [R227+0x9000] ;  /* 0x00900000e308783b */ /* 0x000eea0000000200 */
[C---:B------:R-:W-:Y:S06]  /*2e30*/  HMMA.16816.F32 R60, R12.reuse, R44, RZ ;  /* 0x0000002c0c3c723c */ /* 0x040fec00000018ff */
[----:B------:R-:W-:Y:S01]  /*2e40*/  HMMA.16816.F32 R12, R12, R46, RZ ;  /* 0x0000002e0c0c723c */ /* 0x000fe200000018ff */
[----:B------:R-:W4:Y:S05]  /*2e50*/  LDSM.16.M88.4 R44, [R220] ;  /* 0x00000000dc2c783b */ /* 0x000f2a0000000200 */
[C---:B------:R-:W-:Y:S06]  /*2e60*/  HMMA.16816.F32 R68, R16.reuse, R40, R68 ;  /* 0x000000281044723c */ /* 0x040fec0000001844 */
[C---:B------:R-:W-:Y:S01]  /*2e70*/  HMMA.16816.F32 R64, R16.reuse, R42, R64 ;  /* 0x0000002a1040723c */ /* 0x040fe20000001840 */
[----:B------:R-:W4:Y:S05]  /*2e80*/  LDSM.16.M88.4 R40, [R220+0x800] ;  /* 0x00080000dc28783b */ /* 0x000f2a0000000200 */
[C---:B------:R-:W-:Y:S06]  /*2e90*/  HMMA.16816.F32 R60, R16.reuse, R76, R60 ;  /* 0x0000004c103c723c */ /* 0x040fec000000183c */
[----:B------:R-:W-:Y:S01]  /*2ea0*/  HMMA.16816.F32 R12, R16, R78, R12 ;  /* 0x0000004e100c723c */ /* 0x000fe2000000180c */
[----:B------:R-:W4:Y:S04]  /*2eb0*/  LDSM.16.M88.4 R16, [R220+0x1000] ;  /* 0x00100000dc10783b */ /* 0x000f280000000200 */
[----:B------:R-:W4:Y:S01]  /*2ec0*/  LDSM.16.M88.4 R76, [R220+0x1800] ;  /* 0x00180000dc4c783b */ /* 0x000f220000000200 */
        /* <DEDUP_REMOVED lines=13> */
[C---:B----4-:R-:W-:Y:S06]  /*2fa0*/  HMMA.16816.F32 R32, R72.reuse, R44, R32 ;  /* 0x0000002c4820723c */ /* 0x050fec0000001820 */
[C---:B------:R-:W-:Y:S01]  /*2fb0*/  HMMA.16816.F32 R28, R72.reuse, R46, R28 ;  /* 0x0000002e481c723c */ /* 0x040fe2000000181c */
[----:B------:R-:W-:Y:S05]  /*2fc0*/  LDSM.16.M88.4 R44, [R231+0x2000] ;  /* 0x00200000e72c783b */ /* 0x000fea0000000200 */
[C---:B------:R-:W-:Y:S06]  /*2fd0*/  HMMA.16816.F32 R24, R72.reuse, R40, R24 ;  /* 0x000000284818723c */ /* 0x040fec0000001818 */
        /* <DEDUP_REMOVED lines=11> */
[----:B------:R-:W-:Y:S05]  /*3090*/  LDSM.16.M88.4 R52, [R230+0x2000] ;  /* 0x00200000e634783b */ /* 0x000fea0000000200 */
        /* <DEDUP_REMOVED lines=56> */
[C---:B------:R-:W-:Y:S06]  /*3420*/  HMMA.16816.F32 R64, R80.reuse, R78, R64 ;  /* 0x0000004e5040723c */ /* 0x040fec0000001840 */
[C---:B------:R-:W-:Y:S06]  /*3430*/  HMMA.16816.F32 R60, R80.reuse, R72, R60 ;  /* 0x00000048503c723c */ /* 0x040fec000000183c */
[----:B------:R-:W-:Y:S01]  /*3440*/  HMMA.16816.F32 R56, R80, R74, R56 ;  /* 0x0000004a5038723c */ /* 0x000fe20000001838 */
[----:B------:R-:W-:Y:S05]  /*3450*/  LDSM.16.M88.4 R72, [R229+0x4000] ;  /* 0x00400000e548783b */ /* 0x000fea0000000200 */
[C---:B----4-:R-:W-:Y:S06]  /*3460*/  HMMA.16816.F32 R32, R52.reuse, R48, R32 ;  /* 0x000000303420723c */ /* 0x050fec0000001820 */
[C---:B------:R-:W-:Y:S01]  /*3470*/  HMMA.16816.F32 R28, R52.reuse, R50, R28 ;  /* 0x00000032341c723c */ /* 0x040fe2000000181c */
[----:B------:R-:W4:Y:S05]  /*3480*/  LDSM.16.M88.4 R48, [R227+0xd000] ;  /* 0x00d00000e330783b */ /* 0x000f2a0000000200 */
[C---:B------:R-:W-:Y:S06]  /*3490*/  HMMA.16816.F32 R24, R52.reuse, R44, R24 ;  /* 0x0000002c3418723c */ /* 0x040fec0000001818 */
[C---:B------:R-:W-:Y:S01]  /*34a0*/  HMMA.16816.F32 R20, R52.reuse, R46, R20 ;  /* 0x0000002e3414723c */ /* 0x040fe20000001814 */
[----:B------:R-:W4:Y:S05]  /*34b0*/  LDSM.16.M88.4 R44, [R227+0xd800] ;  /* 0x00d80000e32c783b */ /* 0x000f2a0000000200 */
[C---:B------:R-:W-:Y:S01]  /*34c0*/  HMMA.16816.F32 R76, R52.reuse, R40, R68 ;  /* 0x00000028344c723c */ /* 0x040fe20000001844 */
[----:B------:R-:W4:Y:S05]  /*34d0*/  LDSM.16.M88.4 R68, [R220+0x4000] ;  /* 0x00400000dc44783b */ /* 0x000f2a0000000200 */
        /* <DEDUP_REMOVED lines=14> */
[----:B------:R-:W-:Y:S05]  /*35c0*/  LDSM.16.M88.4 R48, [R233+0xf000] ;  /* 0x00f00000e930783b */ /* 0x000fea0000000200 */
        /* <DEDUP_REMOVED lines=20> */
[C---:B----4-:R-:W-:Y:S06]  /*3710*/  HMMA.16816.F32 R24, R52.reuse, R16, R24 ;  /* 0x000000103418723c */ /* 0x050fec0000001818 */
        /* <DEDUP_REMOVED lines=16> */
[----:B------:R-:W-:Y:S01]  /*3820*/  HMMA.16816.F32 R64, R36, R42, R64 ;  /* 0x0000002a2440723c */ /* 0x000fe20000001840 */
[----:B------:R-:W-:-:S05]  /*3830*/  VIADD R40, R0, 0xffffffd0 ;  /* 0xffffffd000287836 */ /* 0x000fca0000000000 */
[----:B----4-:R-:W-:Y:S01]  /*3840*/  HMMA.16816.F32 R60, R36, R16, R60 ;  /* 0x00000010243c723c */ /* 0x010fe2000000183c */
[----:B------:R-:W-:-:S05]  /*3850*/  ISETP.GE.AND P2, PT, R40, R93, PT ;  /* 0x0000005d2800720c */ /* 0x000fca0003f46270 */
[----:B------:R-:W-:Y:S01]  /*3860*/  HMMA.16816.F32 R56, R36, R18, R56 ;  /* 0x000000122438723c */ /* 0x000fe20000001838 */
[----:B------:R-:W3:Y:S05]  /*3870*/  LDSM.16.M88.4 R16, [R220+0x6800] ;  /* 0x00680000dc10783b */ /* 0x000eea0000000200 */
[----:B------:R-:W-:Y:S01]  /*3880*/  HMMA.16816.F32 R28, R48, R46, R28 ;  /* 0x0000002e301c723c */ /* 0x000fe2000000181c */
[C---:B------:R-:W-:Y:S02]  /*3890*/  VIADD R36, R0.reuse, 0xffffffc1 ;  /* 0xffffffc100247836 */ /* 0x040fe40000000000 */
[----:B------:R-:W-:-:S03]  /*38a0*/  VIADD R38, R0, 0xffffffc0 ;  /* 0xffffffc000267836 */ /* 0x000fc60000000000 */
[C---:B-1----:R-:W-:Y:S01]  /*38b0*/  HMMA.16816.F32 R76, R48.reuse, R12, R76 ;  /* 0x0000000c304c723c */ /* 0x042fe2000000184c */
[-C--:B------:R-:W-:Y:S01]  /*38c0*/  ISETP.GE.AND P4, PT, R36, R93.reuse, PT ;  /* 0x0000005d2400720c */ /* 0x080fe20003f86270 */
[----:B------:R-:W-:Y:S01]  /*38d0*/  VIADD R36, R0, 0xffffffc9 ;  /* 0xffffffc900247836 */ /* 0x000fe20000000000 */
[-C--:B------:R-:W-:Y:S01]  /*38e0*/  ISETP.GE.AND P5, PT, R38, R93.reuse, PT ;  /* 0x0000005d2600720c */ /* 0x080fe20003fa6270 */
[----:B------:R-:W-:Y:S02]  /*38f0*/  VIADD R38, R0, 0xffffffc8 ;  /* 0xffffffc800267836 */ /* 0x000fe40000000000 */
[----:B------:R-:W-:Y:S01]  /*3900*/  HMMA.16816.F32 R64, R48, R14, R64 ;  /* 0x0000000e3040723c */ /* 0x000fe20000001840 */
[----:B------:R-:W1:Y:S01]  /*3910*/  LDSM.16.M88.4 R12, [R220+0x7000] ;  /* 0x00700000dc0c783b */ /* 0x000e620000000200 */
[-C--:B------:R-:W-:Y:S02]  /*3920*/  ISETP.GE.AND P0, PT, R36, R93.reuse, PT ;  /* 0x0000005d2400720c */ /* 0x080fe40003f06270 */
[----:B------:R-:W-:-:S02]  /*3930*/  ISETP.GE.AND P3, PT, R38, R93, PT ;  /* 0x0000005d2600720c */ /* 0x000fc40003f66270 */
[C---:B------:R-:W-:Y:S06]  /*3940*/  HMMA.16816.F32 R32, R48.reuse, R44, R32 ;  /* 0x0000002c3020723c */ /* 0x040fec0000001820 */
[C---:B------:R-:W-:Y:S06]  /*3950*/  HMMA.16816.F32 R24, R48.reuse, R52, R24 ;  /* 0x000000343018723c */ /* 0x040fec0000001818 */
[C---:B--2---:R-:W-:Y:S06]  /*3960*/  HMMA.16816.F32 R60, R48.reuse, R8, R60 ;  /* 0x00000008303c723c */ /* 0x044fec000000183c */
[----:B------:R-:W-:Y:S01]  /*3970*/  HMMA.16816.F32 R56, R48, R10, R56 ;  /* 0x0000000a3038723c */ /* 0x000fe20000001838 */
[----:B------:R-:W2:Y:S01]  /*3980*/  LDSM.16.M88.4 R8, [R220+0x7800] ;  /* 0x00780000dc08783b */ /* 0x000ea20000000200 */
[----:B------:R-:W-:-:S04]  /*3990*/  DEPBAR.LE SB0, 0x0 ;  /* 0x000080000000791a */ /* 0x000fc80000000000 */
[----:B------:R-:W-:Y:S06]  /*39a0*/  HMMA.16816.F32 R20, R48, R54, R20 ;  /* 0x000000363014723c */ /* 0x000fec0000001814 */
[C---:B------:R-:W-:Y:S06]  /*39b0*/  HMMA.16816.F32 R28, R72.reuse, R70, R28 ;  /* 0x00000046481c723c */ /* 0x040fec000000181c */
[C---:B------:R-:W-:Y:S06]  /*39c0*/  HMMA.16816.F32 R32, R72.reuse, R68, R32 ;  /* 0x000000444820723c */ /* 0x040fec0000001820 */
[C---:B---3--:R-:W-:Y:S06]  /*39d0*/  HMMA.16816.F32 R24, R72.reuse, R16, R24 ;  /* 0x000000104818723c */ /* 0x048fec0000001818 */
[----:B------:R-:W-:Y:S01]  /*39e0*/  HMMA.16816.F32 R20, R72, R18, R20 ;  /* 0x000000124814723c */ /* 0x000fe20000001814 */
[----:B------:R-:W-:-:S05]  /*39f0*/  VIADD R16, R0, 0xffffffd1 ;  /* 0xffffffd100107836 */ /* 0x000fca0000000000 */
[C---:B-1----:R-:W-:Y:S01]  /*3a00*/  HMMA.16816.F32 R64, R72.reuse, R14, R64 ;  /* 0x0000000e4840723c */ /* 0x042fe20000001840 */
[----:B------:R-:W-:Y:S01]  /*3a10*/  FSEL R29, R29, -INF , !P0 ;  /* 0xff8000001d1d7808 */ /* 0x000fe20004000000 */
[----:B------:R-:W-:Y:S01]  /*3a20*/  VIADD R18, R0, 0xffffffd8 ;  /* 0xffffffd800127836 */ /* 0x000fe20000000000 */
[----:B------:R-:W-:Y:S01]  /*3a30*/  ISETP.GE.AND P1, PT, R16, R93, PT ;  /* 0x0000005d1000720c */ /* 0x000fe20003f26270 */
[----:B------:R-:W-:Y:S01]  /*3a40*/  VIADD R16, R0, 0xffffffd9 ;  /* 0xffffffd900107836 */ /* 0x000fe20000000000 */
[----:B------:R-:W-:Y:S01]  /*3a50*/  FSEL R30, R30, -INF , !P3 ;  /* 0xff8000001e1e7808 */ /* 0x000fe20005800000 */
[C---:B------:R-:W-:Y:S01]  /*3a60*/  HMMA.16816.F32 R76, R72.reuse, R12, R76 ;  /* 0x0000000c484c723c */ /* 0x040fe2000000184c */
[----:B------:R-:W-:Y:S02]  /*3a70*/  FSEL R14, R31, -INF , !P0 ;  /* 0xff8000001f0e7808 */ /* 0x000fe40004000000 */
[----:B------:R-:W-:Y:S02]  /*3a80*/  ISETP.GT.AND P0, PT, R165, 0x1, PT ;  /* 0x00000001a500780c */ /* 0x000fe40003f04270 */
[----:B------:R-:W-:Y:S01]  /*3a90*/  FSEL R34, R34, -INF , !P5 ;  /* 0xff80000022227808 */ /* 0x000fe20006800000 */
[----:B--2---:R-:W-:Y:S01]  /*3aa0*/  HMMA.16816.F32 R60, R72, R8, R60 ;  /* 0x00000008483c723c */ /* 0x004fe2000000183c */
[----:B------:R-:W-:Y:S01]  /*3ab0*/  VIADD R12, R0, 0xffffffe0 ;  /* 0xffffffe0000c7836 */ /* 0x000fe20000000000 */
[----:B------:R-:W-:-:S02]  /*3ac0*/  FSEL R3, R32, -INF , !P5 ;  /* 0xff80000020037808 */ /* 0x000fc40006800000 */
[----:B------:R-:W-:Y:S02]  /*3ad0*/  FSEL R17, R28, -INF , !P3 ;  /* 0xff8000001c117808 */ /* 0x000fe40005800000 */
[-C--:B------:R-:W-:Y:S01]  /*3ae0*/  ISETP.GE.AND P5, PT, R18, R93.reuse, PT ;  /* 0x0000005d1200720c */ /* 0x080fe20003fa6270 */
[----:B------:R-:W-:Y:S01]  /*3af0*/  HMMA.16816.F32 R56, R72, R10, R56 ;  /* 0x0000000a4838723c */ /* 0x000fe20000001838 */
[-C--:B------:R-:W-:Y:S01]  /*3b00*/  ISETP.GE.AND P3, PT, R12, R93.reuse, PT ;  /* 0x0000005d0c00720c */ /* 0x080fe20003f66270 */
[----:B------:R-:W-:Y:S01]  /*3b10*/  VIADD R12, R0, 0xffffffe1 ;  /* 0xffffffe1000c7836 */ /* 0x000fe20000000000 */
[----:B------:R-:W-:Y:S01]  /*3b20*/  FSEL R18, R35, -INF , !P4 ;  /* 0xff80000023127808 */ /* 0x000fe20006000000 */
[----:B------:R-:W1:Y:S01]  /*3b30*/  @!P0 LDC.64 R242, c[0x0][0x218] ;  /* 0x00008600fff28b82 */ /* 0x000e620000000a00 */
[----:B------:R-:W-:Y:S02]  /*3b40*/  FSEL R33, R33, -INF , !P4 ;  /* 0xff80000021217808 */ /* 0x000fe40006000000 */
[-C--:B------:R-:W-:Y:S01]  /*3b50*/  ISETP.GE.AND P4, PT, R16, R93.reuse, PT ;  /* 0x0000005d1000720c */ /* 0x080fe20003f86270 */
[----:B------:R-:W-:Y:S01]  /*3b60*/  VIADD R16, R0, 0xffffffe8 ;  /* 0xffffffe800107836 */ /* 0x000fe20000000000 */
[----:B------:R-:W-:Y:S01]  /*3b70*/  FSEL R26, R26, -INF , !P2 ;  /* 0xff8000001a1a7808 */ /* 0x000fe20005000000 */
[----:B------:R-:W-:Y:S01]  /*3b80*/  VIADD R10, R0, 0xfffffff8 ;  /* 0xfffffff8000a7836 */ /* 0x000fe20000000000 */
[----:B------:R-:W-:Y:S01]  /*3b90*/  FSEL R13, R24, -INF , !P2 ;  /* 0xff800000180d7808 */ /* 0x000fe20005000000 */
[----:B------:R-:W-:Y:S01]  /*3ba0*/  BAR.SYNC.DEFER_BLOCKING 0x0 ;  /* 0x0000000000007b1d */ /* 0x000fe20000010000 */
[----:B------:R-:W-:-:S02]  /*3bb0*/  ISETP.GE.AND P2, PT, R12, R93, PT ;  /* 0x0000005d0c00720c */ /* 0x000fc40003f46270 */
[----:B------:R-:W-:Y:S02]  /*3bc0*/  FSEL R12, R27, -INF , !P1 ;  /* 0xff8000001b0c7808 */ /* 0x000fe40004800000 */
[----:B------:R-:W-:Y:S02]  /*3bd0*/  FSEL R25, R25, -INF , !P1 ;  /* 0xff80000019197808 */ /* 0x000fe40004800000 */
[-C--:B------:R-:W-:Y:S01]  /*3be0*/  ISETP.GE.AND P1, PT, R16, R93.reuse, PT ;  /* 0x0000005d1000720c */ /* 0x080fe20003f26270 */
[----:B------:R-:W-:Y:S01]  /*3bf0*/  VIADD R16, R0, 0xffffffe9 ;  /* 0xffffffe900107836 */ /* 0x000fe20000000000 */
[----:B------:R-:W-:Y:S01]  /*3c00*/  FSEL R9, R20, -INF , !P5 ;  /* 0xff80000014097808 */ /* 0x000fe20006800000 */
[----:B------:R-:W-:Y:S01]  /*3c10*/  VIADD R20, R0, 0xfffffff0 ;  /* 0xfffffff000147836 */ /* 0x000fe20000000000 */
[----:B------:R-:W-:Y:S02]  /*3c20*/  FSEL R8, R22, -INF , !P5 ;  /* 0xff80000016087808 */ /* 0x000fe40006800000 */
        /* <DEDUP_REMOVED lines=11> */
[----:B------:R-:W-:Y:S02]  /*3ce0*/  FSEL R190, R66, -INF , !P1 ;  /* 0xff80000042be7808 */ /* 0x000fe40004800000 */
[----:B------:R-:W-:Y:S02]  /*3cf0*/  FSEL R191, R64, -INF , !P1 ;  /* 0xff80000040bf7808 */ /* 0x000fe40004800000 */
[----:B------:R-:W-:Y:S02]  /*3d00*/  FSEL R192, R63, -INF , !P3 ;  /* 0xff8000003fc07808 */ /* 0x000fe40005800000 */
[----:B------:R-:W-:-:S02]  /*3d10*/  FSEL R197, R61, -INF , !P3 ;  /* 0xff8000003dc57808 */ /* 0x000fc40005800000 */
[-C--:B------:R-:W-:Y:S02]  /*3d20*/  ISETP.GE.AND P2, PT, R10, R93.reuse, PT ;  /* 0x0000005d0a00720c */ /* 0x080fe40003f46270 */
[----:B------:R-:W-:Y:S01]  /*3d30*/  ISETP.GE.AND P1, PT, R0, R93, PT ;  /* 0x0000005d0000720c */ /* 0x000fe20003f26270 */
[----:B------:R-:W-:Y:S01]  /*3d40*/  IMAD.IADD R0, R91, 0x1, R90 ;  /* 0x000000015b007824 */ /* 0x000fe200078e025a */
[----:B-1----:R-:W-:Y:S02]  /*3d50*/  @!P0 LEA R242, P3, R86, R242, 0x1 ;  /* 0x000000f256f28211 */ /* 0x002fe400078608ff */
        /* <DEDUP_REMOVED lines=8> */
[----:B------:R-:W-:Y:S01]  /*3de0*/  @!P0 LEA.HI.X R243, R86, R243, R89, 0x1, P3 ;  /* 0x000000f356f38211 */ /* 0x000fe200018f0c59 */
[----:B------:R-:W-:Y:S06]  /*3df0*/  @!P0 BRA `(.L_x_3993) ;  /* 0x00000004007c8947 */ /* 0x000fec0003800000 */
[----:B------:R-:W-:Y:S05]  /*3e00*/  @!P6 BRA `(.L_x_3994) ;  /* 0x0000000000ece947 */ /* 0x000fea0003800000 */
[----:B------:R-:W1:Y:S01]  /*3e10*/  LDC R11, c[0x0][0x380] ;  /* 0x0000e000ff0b7b82 */ /* 0x000e620000000800 */
[----:B------:R-:W-:Y:S01]  /*3e20*/  VIADD R24, R6, 0xffffff80 ;  /* 0xffffff8006187836 */ /* 0x000fe20000000000 */
[----:B------:R-:W-:Y:S01]  /*3e30*/  IABS R20, R4 ;  /* 0x0000000400147213 */ /* 0x000fe20000000000 */
[----:B------:R-:W-:-:S03]  /*3e40*/  ULDC.64 UR6, c[0x0][0x230] ;  /* 0x00008c0000067ab9 */ /* 0x000fc60000000a00 */
[----:B------:R-:W-:Y:S02]  /*3e50*/  IABS R6, R24 ;  /* 0x0000001800067213 */ /* 0x000fe40000000000 */
[-C--:B-1----:R-:W-:Y:S02]  /*3e60*/  IABS R10, R11.reuse ;  /* 0x0000000b000a7213 */ /* 0x082fe40000000000 */
[-C--:B------:R-:W-:Y:S02]  /*3e70*/  LOP3.LUT R4, R4, R11.reuse, RZ, 0x3c, !PT ;  /* 0x0000000b04047212 */ /* 0x080fe400078e3cff */
[----:B------:R-:W1:Y:S01]  /*3e80*/  I2F.RP R19, R10 ;  /* 0x0000000a00137306 */ /* 0x000e620000209400 */
[----:B------:R-:W-:Y:S02]  /*3e90*/  LOP3.LUT R24, R24, R11, RZ, 0x3c, !PT ;  /* 0x0000000b18187212 */ /* 0x000fe400078e3cff */
[----:B------:R-:W-:Y:S02]  /*3ea0*/  ISETP.GE.AND P2, PT, R4, RZ, PT ;  /* 0x000000ff0400720c */ /* 0x000fe40003f46270 */
[----:B------:R-:W-:-:S03]  /*3eb0*/  ISETP.GE.AND P0, PT, R24, RZ, PT ;  /* 0x000000ff1800720c */ /* 0x000fc60003f06270 */
[----:B-1----:R-:W1:Y:S02]  /*3ec0*/  MUFU.RCP R22, R19 ;  /* 0x0000001300167308 */ /* 0x002e640000001000 */
[----:B-1----:R-:W-:-:S06]  /*3ed0*/  VIADD R22, R22, 0xffffffe ;  /* 0x0ffffffe16167836 */ /* 0x002fcc0000000000 */
[----:B------:R-:W1:Y:S02]  /*3ee0*/  F2I.FTZ.U32.TRUNC.NTZ R23, R22 ;  /* 0x0000001600177305 */ /* 0x000e64000021f000 */
[----:B-1----:R-:W-:Y:S02]  /*3ef0*/  IADD3 R15, RZ, -R23, RZ ;  /* 0x80000017ff0f7210 */ /* 0x002fe40007ffe0ff */
        /* <DEDUP_REMOVED lines=9> */
[----:B------:R-:W-:Y:S02]  /*3f90*/  LOP3.LUT R6, RZ, R11, RZ, 0x33, !PT ;  /* 0x0000000bff067212 */ /* 0x000fe400078e33ff */
        /* <DEDUP_REMOVED lines=17> */
[----:B------:R-:W2:Y:S04]  /*40b0*/  LDG.E R19, desc[UR12][R38.64] ;  /* 0x0000000c26137981 */ /* 0x000ea8000c1e1900 */
[----:B------:R-:W2:Y:S01]  /*40c0*/  LDG.E R4, desc[UR12][R36.64] ;  /* 0x0000000c24047981 */ /* 0x000ea2000c1e1900 */
[----:B------:R-:W-:-:S04]  /*40d0*/  IMAD.IADD R6, R15, 0x1, -R6 ;  /* 0x000000010f067824 */ /* 0x000fc800078e0a06 */
[----:B------:R-:W-:-:S04]  /*40e0*/  IMAD R6, R6, R11, -0x40 ;  /* 0xffffffc006067424 */ /* 0x000fc800078e020b */
[----:B------:R-:W-:Y:S01]  /*40f0*/  IMAD.WIDE.U32 R22, R6, R84, RZ ;  /* 0x0000005406167225 */ /* 0x000fe200078e00ff */
[----:B------:R-:W-:-:S05]  /*4100*/  SHF.R.S32.HI R11, RZ, 0x1f, R6 ;  /* 0x0000001fff0b7819 */ /* 0x000fca0000011406 */
[----:B------:R-:W-:-:S04]  /*4110*/  IMAD R11, R11, R84, RZ ;  /* 0x000000540b0b7224 */ /* 0x000fc800078e02ff */
[----:B------:R-:W-:-:S04]  /*4120*/  IMAD R11, R6, R85, R11 ;  /* 0x00000055060b7224 */ /* 0x000fc800078e020b */
[----:B------:R-:W-:Y:S01]  /*4130*/  IMAD.IADD R23, R23, 0x1, R11 ;  /* 0x0000000117177824 */ /* 0x000fe200078e020b */
[----:B--2---:R-:W-:-:S04]  /*4140*/  IADD3 R4, -R19, R4, RZ ;  /* 0x0000000413047210 */ /* 0x004fc80007ffe1ff */
[----:B------:R-:W-:Y:S01]  /*4150*/  SHF.R.S32.HI R10, RZ, 0x1f, R4 ;  /* 0x0000001fff0a7819 */ /* 0x000fe20000011404 */
[----:B------:R-:W-:-:S04]  /*4160*/  IMAD.WIDE.U32 R22, R4, UR6, R22 ;  /* 0x0000000604167c25 */ /* 0x000fc8000f8e0016 */
[----:B------:R-:W-:-:S04]  /*4170*/  IMAD R15, R10, UR6, RZ ;  /* 0x000000060a0f7c24 */ /* 0x000fc8000f8e02ff */
[----:B------:R-:W-:Y:S02]  /*4180*/  IMAD R15, R4, UR7, R15 ;  /* 0x00000007040f7c24 */ /* 0x000fe4000f8e020f */
[----:B------:R-:W-:-:S03]  /*4190*/  IMAD.MOV.U32 R4, RZ, RZ, R22 ;  /* 0x000000ffff047224 */ /* 0x000fc600078e0016 */
[----:B------:R-:W-:Y:S01]  /*41a0*/  IADD3 R15, R23, R15, RZ ;  /* 0x0000000f170f7210 */ /* 0x000fe20007ffe0ff */
[----:B------:R-:W-:Y:S06]  /*41b0*/  BRA `(.L_x_3995) ;  /* 0x0000000000087947 */ /* 0x000fec0003800000 */
.L_x_3994:
[----:B------:R-:W-:-:S04]  /*41c0*/  LEA R4, -R84, RZ, 0x6 ;  /* 0x000000ff54047211 */ /* 0x000fc800078e31ff */
[----:B------:R-:W-:-:S07]  /*41d0*/  SHF.R.S32.HI R15, RZ, 0x1f, R4 ;  /* 0x0000001fff0f7819 */ /* 0x000fce0000011404 */
.L_x_3995:
[----:B------:R-:W-:Y:S01]  /*41e0*/  IADD3 R4, P0, R4, R86, RZ ;  /* 0x0000005604047210 */ /* 0x000fe20007f1e0ff */
[----:B------:R-:W-:Y:S01]  /*41f0*/  ULDC.64 UR6, c[0x0][0x218] ;  /* 0x0000860000067ab9 */ /* 0x000fe20000000a00 */
[C---:B------:R-:W-:Y:S01]  /*4200*/  IMAD.SHL.U32 R11, R84.reuse, 0x20, RZ ;  /* 0x00000020540b7824 */ /* 0x040fe200078e00ff */
[----:B------:R-:W-:Y:S02]  /*4210*/  SHF.L.U64.HI R84, R84, 0x5, R85 ;  /* 0x0000000554547819 */ /* 0x000fe40000010255 */
[----:B------:R-:W-:Y:S01]  /*4220*/  IMAD.X R15, R15, 0x1, R89, P0 ;  /* 0x000000010f0f7824 */ /* 0x000fe200000e0659 */
[----:B------:R-:W-:-:S04]  /*4230*/  LEA R242, P1, R4, UR6, 0x1 ;  /* 0x0000000604f27c11 */ /* 0x000fc8000f8208ff */
[C---:B------:R-:W-:Y:S02]  /*4240*/  IADD3 R22, P0, R11.reuse, R242, RZ ;  /* 0x000000f20b167210 */ /* 0x040fe40007f1e0ff */
[----:B------:R-:W-:Y:S02]  /*4250*/  LEA.HI.X R243, R4, UR7, R15, 0x1, P1 ;  /* 0x0000000704f37c11 */ /* 0x000fe400088f0c0f */
[----:B------:R-:W-:-:S03]  /*4260*/  IADD3 R10, P1, R11, R22, RZ ;  /* 0x000000160b0a7210 */ /* 0x000fc60007f3e0ff */
[C---:B------:R-:W-:Y:S01]  /*4270*/  IMAD.X R23, R84.reuse, 0x1, R243, P0 ;  /* 0x0000000154177824 */ /* 0x040fe200000e06f3 */
[----:B------:R-:W-:Y:S01]  /*4280*/  @!PT LDS RZ, [RZ] ;  /* 0x00000000fffff984 */ /* 0x000fe20000000800 */
[----:B------:R-:W-:Y:S01]  /*4290*/  @!PT LDS RZ, [RZ] ;  /* 0x00000000fffff984 */ /* 0x000fe20000000800 */
[----:B------:R-:W-:Y:S01]  /*42a0*/  @!PT LDS RZ, [RZ] ;  /* 0x00000000fffff984 */ /* 0x000fe20000000800 */
[----:B------:R1:W-:Y:S01]  /*42b0*/  LDGSTS.E.BYPASS.LTC128B.128 [R237+0x8000], desc[UR12][R242.64] ;  /* 0x08000000f2ed7fae */ /* 0x0003e2000b901d4c */
[----:B------:R-:W-:Y:S02]  /*42c0*/  IADD3 R36, P0, R11, R10, RZ ;  /* 0x0000000a0b247210 */ /* 0x000fe40007f1e0ff */
[C---:B------:R-:W-:Y:S01]  /*42d0*/  IMAD.X R11, R84.reuse, 0x1, R23, P1 ;  /* 0x00000001540b7824 */ /* 0x040fe200008e0617 */
[----:B------:R1:W-:Y:S03]  /*42e0*/  LDGSTS.E.BYPASS.LTC128B.128 [R237+0xa000], desc[UR12][R242.64+0x80] ;  /* 0x0a000080f2ed7fae */ /* 0x0003e6000b901d4c */
[----:B------:R-:W-:Y:S01]  /*42f0*/  IMAD.X R37, R84, 0x1, R11, P0 ;  /* 0x0000000154257824 */ /* 0x000fe200000e060b */
[----:B------:R1:W-:Y:S04]  /*4300*/  LDGSTS.E.BYPASS.LTC128B.128 [R237+0xc000], desc[UR12][R242.64+0x100] ;  /* 0x0c000100f2ed7fae */ /* 0x0003e8000b901d4c */
        /* <DEDUP_REMOVED lines=13> */
[----:B------:R-:W0:Y:S02]  /*43e0*/  LDGDEPBAR ;  /* 0x00000000000079af */ /* 0x000e240000000000 */
.L_x_3993:
[----:B-1----:R-:W-:Y:S01]  /*43f0*/  FMNMX.FTZ R10, R3, R33, !PT ;  /* 0x00000021030a7209 */ /* 0x002fe20007810000 */
        /* <DEDUP_REMOVED lines=68> */
[--C-:B------:R-:W-:Y:S01]  /*4840*/  FFMA.FTZ R166, R21, UR5, -R196.reuse ;  /* 0x0000000515a67c23 */ /* 0x100fe200080108c4 */
[----:B------:R-:W-:Y:S01]  /*4850*/  LDSM.16.MT88.4 R4, [R224+0x10800] ;  /* 0x01080000e004783b */ /* 0x000fe20000004200 */
        /* <DEDUP_REMOVED lines=8> */
[----:B------:R-:W2:Y:S01]  /*48e0*/  LDSM.16.MT88.4 R8, [R225+0x10800] ;  /* 0x01080000e108783b */ /* 0x000ea20000004200 */
[----:B------:R-:W-:Y:S01]  /*48f0*/  MUFU.EX2 R179, R179 ;  /* 0x000000b300b37308 */ /* 0x000fe20000000800 */
[--C-:B------:R-:W-:Y:S01]  /*4900*/  FFMA.FTZ R172, R12, UR5, -R169.reuse ;  /* 0x000000050cac7c23 */ /* 0x100fe200080108a9 */
[--C-:B------:R-:W-:Y:S01]  /*4910*/  FFMA.FTZ R0, R16, UR5, -R169.reuse ;  /* 0x0000000510007c23 */ /* 0x100fe200080108a9 */
[----:B------:R-:W5:Y:S01]  /*4920*/  LDSM.16.MT88.4 R12, [R228+0x10800] ;  /* 0x01080000e40c783b */ /* 0x000f620000004200 */
[--C-:B------:R-:W-:Y:S01]  /*4930*/  FFMA.FTZ R186, R191, UR5, -R196.reuse ;  /* 0x00000005bfba7c23 */ /* 0x100fe200080108c4 */
[--C-:B------:R-:W-:Y:S01]  /*4940*/  FFMA.FTZ R187, R187, UR5, -R196.reuse ;  /* 0x00000005bbbb7c23 */ /* 0x100fe200080108c4 */
[--C-:B------:R-:W-:Y:S01]  /*4950*/  FFMA.FTZ R189, R189, UR5, -R196.reuse ;  /* 0x00000005bdbd7c23 */ /* 0x100fe200080108c4 */
[----:B------:R-:W-:Y:S01]  /*4960*/  LDSM.16.MT88.4 R20, [R226+0x10800] ;  /* 0x01080000e214783b */ /* 0x000fe20000004200 */
[----:B------:R-:W3:Y:S01]  /*4970*/  MUFU.EX2 R176, R176 ;  /* 0x000000b000b07308 */ /* 0x000ee20000000800 */
[----:B-1----:R-:W-:Y:S01]  /*4980*/  F2FP.F16.F32.PACK_AB R148, R180, R183 ;  /* 0x000000b7b494723e */ /* 0x002fe200000000ff */
[--C-:B------:R-:W-:Y:S01]  /*4990*/  FFMA.FTZ R188, R188, UR5, -R169.reuse ;  /* 0x00000005bcbc7c23 */ /* 0x100fe200080108a9 */
[----:B------:R-:W-:Y:S01]  /*49a0*/  LDSM.16.MT88.4 R16, [R228+0x12800] ;  /* 0x01280000e410783b */ /* 0x000fe20000004200 */
        /* <DEDUP_REMOVED lines=10> */
[----:B------:R-:W-:Y:S01]  /*4a50*/  FFMA.FTZ R196, R171, UR5, -R196 ;  /* 0x00000005abc47c23 */ /* 0x000fe200080108c4 */
[----:B------:R-:W-:Y:S01]  /*4a60*/  LDSM.16.MT88.4 R92, [R224+0x12000] ;  /* 0x01200000e05c783b */ /* 0x000fe20000004200 */
[----:B------:R-:W1:Y:S01]  /*4a70*/  MUFU.EX2 R185, R185 ;  /* 0x000000b900b97308 */ /* 0x000e620000000800 */
[----:B---3--:R-:W-:Y:S01]  /*4a80*/  F2FP.F16.F32.PACK_AB R150, R176, R179 ;  /* 0x000000b3b096723e */ /* 0x008fe200000000ff */
[--C-:B------:R-:W-:Y:S01]  /*4a90*/  FFMA.FTZ R194, R194, UR5, -R169.reuse ;  /* 0x00000005c2c27c23 */ /* 0x100fe200080108a9 */
[----:B------:R-:W-:Y:S01]  /*4aa0*/  LDSM.16.MT88.4 R24, [R224+0x16000] ;  /* 0x01600000e018783b */ /* 0x000fe20000004200 */
[--C-:B------:R-:W-:Y:S01]  /*4ab0*/  FFMA.FTZ R192, R170, UR5, -R169.reuse ;  /* 0x00000005aac07c23 */ /* 0x100fe200080108a9 */
[----:B------:R-:W-:Y:S01]  /*4ac0*/  FFMA.FTZ R247, R168, UR5, -R169 ;  /* 0x00000005a8f77c23 */ /* 0x000fe200080108a9 */
[----:B------:R-:W-:Y:S01]  /*4ad0*/  FADD.FTZ R180, R183, R180 ;  /* 0x000000b4b7b47221 */ /* 0x000fe20000010000 */
[----:B------:R-:W-:Y:S01]  /*4ae0*/  LDSM.16.MT88.4 R32, [R225+0x12800] ;  /* 0x01280000e120783b */ /* 0x000fe20000004200 */
[----:B------:R-:W-:Y:S01]  /*4af0*/  MUFU.EX2 R181, R181 ;  /* 0x000000b500b57308 */ /* 0x000fe20000000800 */
[----:B------:R-:W-:Y:S01]  /*4b00*/  ISETP.GE.AND P0, PT, R165, 0x2, PT ;  /* 0x00000002a500780c */ /* 0x000fe20003f06270 */
[----:B------:R-:W-:Y:S01]  /*4b10*/  FADD.FTZ R179, R179, R180 ;  /* 0x000000b4b3b37221 */ /* 0x000fe20000010000 */
[----:B------:R-:W-:Y:S03]  /*4b20*/  LDSM.16.MT88.4 R168, [R224+0x13800] ;  /* 0x01380000e0a8783b */ /* 0x000fe60000004200 */
[----:B------:R-:W-:-:S02]  /*4b30*/  FADD.FTZ R176, R176, R179 ;  /* 0x000000b3b0b07221 */ /* 0x000fc40000010000 */
        /* <DEDUP_REMOVED lines=237> */
[----:B------:R-:W-:Y:S01]  /*5a10*/  IMAD.U32 R245, R2, -0x40, RZ ;  /* 0xffffffc002f57824 */ /* 0x000fe200078e00ff */
[----:B------:R-:W-:Y:S01]  /*5a20*/  ULDC.64 UR4, c[0x0][0x250] ;  /* 0x0000940000047ab9 */ /* 0x000fe20000000a00 */
[----:B------:R-:W-:Y:S01]  /*5a30*/  VIADD R246, R165, 0xfffffffe ;  /* 0xfffffffea5f67836 */ /* 0x000fe20000000000 */
[----:B------:R-:W-:Y:S01]  /*5a40*/  MOV R0, R3 ;  /* 0x0000000300007202 */ /* 0x000fe20000000f00 */
[----:B------:R-:W-:Y:S01]  /*5a50*/  ULDC UR6, c[0x0][0x24c] ;  /* 0x0000930000067ab9 */ /* 0x000fe20000000800 */
[----:B------:R-:W-:Y:S01]  /*5a60*/  MOV R165, R164 ;  /* 0x000000a400a57202 */ /* 0x000fe20000000f00 */
[----:B------:R-:W-:Y:S01]  /*5a70*/  ULDC UR9, c[0x0][0x248] ;  /* 0x0000920000097ab9 */ /* 0x000fe20000000800 */
[----:B------:R-:W-:Y:S01]  /*5a80*/  SHF.R.S32.HI R244, RZ, 0x1f, R245 ;  /* 0x0000001ffff47819 */ /* 0x000fe200000114f5 */
[----:B------:R-:W-:Y:S02]  /*5a90*/  USHF.L.U64.HI UR10, UR4, 0x5, UR5 ;  /* 0x00000005040a7899 */ /* 0x000fe40008010205 */
[----:B------:R-:W-:-:S02]  /*5aa0*/  USHF.L.U32 UR11, UR4, 0x5, URZ ;  /* 0x00000005040b7899 */ /* 0x000fc4000800063f */
[----:B------:R-:W-:Y:S02]  /*5ab0*/  USHF.L.U64.HI UR6, UR9, 0x5, UR6 ;  /* 0x0000000509067899 */ /* 0x000fe40008010206 */
[----:B------:R-:W-:Y:S01]  /*5ac0*/  USHF.L.U32 UR5, UR9, 0x5, URZ ;  /* 0x0000000509057899 */ /* 0x000fe2000800063f */
[----:B------:R-:W-:-:S11]  /*5ad0*/  ULDC UR4, c[0x0][0x2ec] ;  /* 0x0000bb0000047ab9 */ /* 0x000fd60000000800 */
.L_x_4000:
[----:B------:R-:W-:Y:S04]  /*5ae0*/  DEPBAR.LE SB0, 0x0 ;  /* 0x000080000000791a */ /* 0x000fe80000000000 */
[----:B------:R-:W-:Y:S01]  /*5af0*/  BAR.SYNC.DEFER_BLOCKING 0x0 ;  /* 0x0000000000007b1d */ /* 0x000fe20000010000 */
[----:B------:R-:W-:Y:S02]  /*5b00*/  MOV R10, R245 ;  /* 0x000000f5000a7202 */ /* 0x000fe40000000f00 */
[----:B------:R-:W-:Y:S03]  /*5b10*/  MOV R3, R244 ;  /* 0x000000f400037202 */ /* 0x000fe60000000f00 */
[----:B------:R-:W-:Y:S05]  /*5b20*/  @!P6 BRA `(.L_x_3997) ;  /* 0x0000000000f4e947 */ /* 0x000fea0003800000 */
[----:B------:R-:W1:Y:S02]  /*5b30*/  LDC R6, c[0x0][0x380] ;  /* 0x0000e000ff067b82 */ /* 0x000e640000000800 */
[-C--:B-1----:R-:W-:Y:S04]  /*5b40*/  IABS R2, R6.reuse ;  /* 0x0000000600027213 */ /* 0x082fe80000000000 */
[----:B------:R-:W1:Y:S10]  /*5b50*/  I2F.RP R7, R2 ;  /* 0x0000000200077306 */ /* 0x000e740000209400 */
[----:B-1----:R-:W1:Y:S02]  /*5b60*/  MUFU.RCP R3, R7 ;  /* 0x0000000700037308 */ /* 0x002e640000001000 */
[----:B-1----:R-:W-:Y:S01]  /*5b70*/  VIADD R12, R3, 0xffffffe ;  /* 0x0ffffffe030c7836 */ /* 0x002fe20000000000 */
[----:B------:R-:W-:Y:S07]  /*5b80*/  SHF.L.U32 R3, R246, 0x6, RZ ;  /* 0x00000006f6037819 */ /* 0x000fee00000006ff */
[----:B------:R-:W1:Y:S01]  /*5b90*/  F2I.FTZ.U32.TRUNC.NTZ R13, R12 ;  /* 0x0000000c000d7305 */ /* 0x000e62000021f000 */
[----:B------:R-:W-:Y:S01]  /*5ba0*/  IABS R4, R3 ;  /* 0x0000000300047213 */ /* 0x000fe20000000000 */
[C---:B------:R-:W-:Y:S01]  /*5bb0*/  VIADD R11, R3.reuse, 0x40 ;  /* 0x00000040030b7836 */ /* 0x040fe20000000000 */
[-C--:B------:R-:W-:Y:S04]  /*5bc0*/  LOP3.LUT R3, R3, R6.reuse, RZ, 0x3c, !PT ;  /* 0x0000000603037212 */ /* 0x080fe800078e3cff */
[----:B------:R-:W-:Y:S02]  /*5bd0*/  IABS R8, R11 ;  /* 0x0000000b00087213 */ /* 0x000fe40000000000 */
[----:B------:R-:W-:Y:S02]  /*5be0*/  ISETP.GE.AND P0, PT, R3, RZ, PT ;  /* 0x000000ff0300720c */ /* 0x000fe40003f06270 */
[----:B------:R-:W-:Y:S01]  /*5bf0*/  LOP3.LUT R11, R11, R6, RZ, 0x3c, !PT ;  /* 0x000000060b0b7212 */ /* 0x000fe200078e3cff */
[--C-:B-1----:R-:W-:Y:S03]  /*5c00*/  IMAD.MOV R5, RZ, RZ, -R13.reuse ;  /* 0x000000ffff057224 */ /* 0x102fe600078e0a0d */
[----:B------:R-:W-:Y:S01]  /*5c10*/  ISETP.GE.AND P2, PT, R11, RZ, PT ;  /* 0x000000ff0b00720c */ /* 0x000fe20003f46270 */
[----:B------:R-:W-:Y:S02]  /*5c20*/  IMAD.MOV.U32 R12, RZ, RZ, RZ ;  /* 0x000000ffff0c7224 */ /* 0x000fe400078e00ff */
[----:B------:R-:W-:Y:S04]  /*5c30*/  IMAD R5, R5, R2, RZ ;  /* 0x0000000205057224 */ /* 0x000fe800078e02ff */
[----:B------:R-:W-:Y:S06]  /*5c40*/  IMAD.HI.U32 R5, R13, R5, R12 ;  /* 0x000000050d057227 */ /* 0x000fec00078e000c */
[C---:B------:R-:W-:Y:S04]  /*5c50*/  IMAD.HI.U32 R9, R5.reuse, R4, RZ ;  /* 0x0000000405097227 */ /* 0x040fe800078e00ff */
[----:B------:R-:W-:Y:S01]  /*5c60*/  IMAD.HI.U32 R10, R5, R8, RZ ;  /* 0x00000008050a7227 */ /* 0x000fe200078e00ff */
[C---:B------:R-:W-:Y:S03]  /*5c70*/  IADD3 R5, -R9.reuse, RZ, RZ ;  /* 0x000000ff09057210 */ /* 0x040fe60007ffe1ff */
[----:B------:R-:W-:Y:S02]  /*5c80*/  IMAD.MOV R7, RZ, RZ, -R10 ;  /* 0x000000ffff077224 */ /* 0x000fe400078e0a0a */
[C---:B------:R-:W-:Y:S02]  /*5c90*/  IMAD R4, R2.reuse, R5, R4 ;  /* 0x0000000502047224 */ /* 0x040fe400078e0204 */
[C---:B------:R-:W-:Y:S03]  /*5ca0*/  IMAD R8, R2.reuse, R7, R8 ;  /* 0x0000000702087224 */ /* 0x040fe600078e0208 */
[C---:B------:R-:W-:Y:S02]  /*5cb0*/  ISETP.GT.U32.AND P1, PT, R2.reuse, R4, PT ;  /* 0x000000040200720c */ /* 0x040fe40003f24070 */
[----:B------:R-:W-:Y:S11]  /*5cc0*/  ISETP.GT.U32.AND P3, PT, R2, R8, PT ;  /* 0x000000080200720c */ /* 0x000ff60003f64070 */
[----:B------:R-:W-:Y:S02]  /*5cd0*/  @!P1 IMAD.IADD R4, R4, 0x1, -R2 ;  /* 0x0000000104049824 */ /* 0x000fe400078e0a02 */
[-C--:B------:R-:W-:Y:S01]  /*5ce0*/  @!P3 IADD3 R8, R8, -R2.reuse, RZ ;  /* 0x800000020808b210 */ /* 0x080fe20007ffe0ff */
[----:B------:R-:W-:Y:S01]  /*5cf0*/  @!P1 VIADD R9, R9, 0x1 ;  /* 0x0000000109099836 */ /* 0x000fe20000000000 */
[----:B------:R-:W-:Y:S01]  /*5d00*/  ISETP.NE.AND P1, PT, R6, RZ, PT ;  /* 0x000000ff0600720c */ /* 0x000fe20003f25270 */
[----:B------:R-:W-:Y:S01]  /*5d10*/  @!P3 VIADD R10, R10, 0x1 ;  /* 0x000000010a0ab836 */ /* 0x000fe20000000000 */
[-C--:B------:R-:W-:Y:S02]  /*5d20*/  ISETP.GE.U32.AND P4, PT, R4, R2.reuse, PT ;  /* 0x000000020400720c */ /* 0x080fe40003f86070 */
[----:B------:R-:W-:Y:S01]  /*5d30*/  ISETP.GE.U32.AND P5, PT, R8, R2, PT ;  /* 0x000000020800720c */ /* 0x000fe20003fa6070 */
[----:B------:R-:W1:Y:S01]  /*5d40*/  LDC.64 R4, c[0x0][0x250] ;  /* 0x00009400ff047b82 */ /* 0x000e620000000a00 */
[----:B------:R-:W-:Y:S09]  /*5d50*/  LOP3.LUT R2, RZ, R6, RZ, 0x33, !PT ;  /* 0x00000006ff027212 */ /* 0x000ff200078e33ff */
[----:B------:R-:W-:Y:S02]  /*5d60*/  @P4 IADD3 R9, R9, 0x1, RZ ;  /* 0x0000000109094810 */ /* 0x000fe40007ffe0ff */
[----:B------:R-:W-:Y:S03]  /*5d70*/  @P5 VIADD R10, R10, 0x1 ;  /* 0x000000010a0a5836 */ /* 0x000fe60000000000 */
[----:B------:R-:W-:Y:S02]  /*5d80*/  @!P0 IMAD.MOV R9, RZ, RZ, -R9 ;  /* 0x000000ffff098224 */ /* 0x000fe400078e0a09 */
[----:B------:R-:W-:Y:S03]  /*5d90*/  @!P2 IADD3 R10, -R10, RZ, RZ ;  /* 0x000000ff0a0aa210 */ /* 0x000fe60007ffe1ff */
        /* <DEDUP_REMOVED lines=8> */
[----:B------:R-:W3:Y:S01]  /*5e20*/  LDC.64 R2, c[0x0][0x238] ;  /* 0x00008e00ff027b82 */ /* 0x000ee20000000a00 */
[----:B------:R-:W-:Y:S02]  /*5e30*/  IMAD R9, R9, R6, -0x40 ;  /* 0xffffffc009097424 */ /* 0x000fe400078e0206 */
[----:B------:R-:W2:Y:S03]  /*5e40*/  LDG.E R8, desc[UR12][R12.64] ;  /* 0x0000000c0c087981 */ /* 0x000ea6000c1e1900 */
[----:B------:R-:W-:Y:S05]  /*5e50*/  SHF.R.S32.HI R11, RZ, 0x1f, R9 ;  /* 0x0000001fff0b7819 */ /* 0x000fea0000011409 */
[-C--:B-1----:R-:W-:Y:S02]  /*5e60*/  IMAD R6, R11, R4.reuse, RZ ;  /* 0x000000040b067224 */ /* 0x082fe400078e02ff */
[C---:B------:R-:W-:Y:S04]  /*5e70*/  IMAD.WIDE.U32 R10, R9.reuse, R4, RZ ;  /* 0x00000004090a7225 */ /* 0x040fe800078e00ff */
[----:B------:R-:W-:Y:S04]  /*5e80*/  IMAD R6, R9, R5, R6 ;  /* 0x0000000509067224 */ /* 0x000fe800078e0206 */
[----:B------:R-:W-:Y:S01]  /*5e90*/  IMAD.IADD R11, R11, 0x1, R6 ;  /* 0x000000010b0b7824 */ /* 0x000fe200078e0206 */
[----:B--2---:R-:W-:Y:S04]  /*5ea0*/  IADD3 R7, -R8, R7, RZ ;  /* 0x0000000708077210 */ /* 0x004fe80007ffe1ff */
[----:B------:R-:W-:Y:S01]  /*5eb0*/  SHF.R.S32.HI R5, RZ, 0x1f, R7 ;  /* 0x0000001fff057819 */ /* 0x000fe20000011407 */
[-C--:B---3--:R-:W-:Y:S04]  /*5ec0*/  IMAD.WIDE.U32 R10, R7, R2.reuse, R10 ;  /* 0x00000002070a7225 */ /* 0x088fe800078e000a */
[----:B------:R-:W-:Y:S04]  /*5ed0*/  IMAD R4, R5, R2, RZ ;  /* 0x0000000205047224 */ /* 0x000fe800078e02ff */
[----:B------:R-:W-:Y:S05]  /*5ee0*/  IMAD R4, R7, R3, R4 ;  /* 0x0000000307047224 */ /* 0x000fea00078e0204 */
[----:B------:R-:W-:Y:S07]  /*5ef0*/  IADD3 R3, R11, R4, RZ ;  /* 0x000000040b037210 */ /* 0x000fee0007ffe0ff */
.L_x_3997:
[C---:B------:R-:W-:Y:S04]  /*5f00*/  LEA R240, P0, R10.reuse, R240, 0x1 ;  /* 0x000000f00af07211 */ /* 0x040fe800078008ff */
[----:B------:R-:W-:Y:S02]  /*5f10*/  LEA.HI.X R241, R10, R241, R3, 0x1, P0 ;  /* 0x000000f10af17211 */ /* 0x000fe400000f0c03 */
[----:B------:R-:W-:Y:S03]  /*5f20*/  IADD3 R250, P0, R240, UR11, RZ ;  /* 0x0000000bf0fa7c10 */ /* 0x000fe6000ff1e0ff */
[----:B------:R-:W-:Y:S01]  /*5f30*/  @!PT LDS RZ, [RZ] ;  /* 0x00000000fffff984 */ /* 0x000fe20000000800 */
[----:B------:R-:W-:Y:S01]  /*5f40*/  @!PT LDS RZ, [RZ] ;  /* 0x00000000fffff984 */ /* 0x000fe20000000800 */
[----:B------:R-:W-:Y:S01]  /*5f50*/  @!PT LDS RZ, [RZ] ;  /* 0x00000000fffff984 */ /* 0x000fe20000000800 */
[----:B------:R1:W-:Y:S01]  /*5f60*/  LDGSTS.E.BYPASS.LTC128B.128 [R237+0x10000], desc[UR12][R240.64] ;  /* 0x10000000f0ed7fae */ /* 0x0003e2000b901d4c */
[----:B------:R-:W-:Y:S02]  /*5f70*/  IADD3.X R251, R241, UR10, RZ, P0, !PT ;  /* 0x0000000af1fb7c10 */ /* 0x000fe400087fe4ff */
[----:B------:R-:W-:Y:S01]  /*5f80*/  IADD3 R166, P0, R250, UR11, RZ ;  /* 0x0000000bfaa67c10 */ /* 0x000fe2000ff1e0ff */
[----:B------:R1:W-:Y:S03]  /*5f90*/  LDGSTS.E.BYPASS.LTC128B.128 [R237+0x12000], desc[UR12][R240.64+0x80] ;  /* 0x12000080f0ed7fae */ /* 0x0003e6000b901d4c */
[----:B------:R-:W-:Y:S01]  /*5fa0*/  IADD3.X R167, R251, UR10, RZ, P0, !PT ;  /* 0x0000000afba77c10 */ /* 0x000fe200087fe4ff */
[----:B------:R1:W-:Y:S01]  /*5fb0*/  LDGSTS.E.BYPASS.LTC128B.128 [R237+0x14000], desc[UR12][R240.64+0x100] ;  /* 0x14000100f0ed7fae */ /* 0x0003e2000b901d4c */
[----:B------:R-:W-:Y:S03]  /*5fc0*/  IADD3 R2, P0, R166, UR11, RZ ;  /* 0x0000000ba6027c10 */ /* 0x000fe6000ff1e0ff */
[----:B------:R1:W-:Y:S01]  /*5fd0*/  LDGSTS.E.BYPASS.LTC128B.128 [R237+0x16000], desc[UR12][R240.64+0x180] ;  /* 0x16000180f0ed7fae */ /* 0x0003e2000b901d4c */
[----:B------:R-:W-:Y:S02]  /*5fe0*/  IADD3.X R3, R167, UR10, RZ, P0, !PT ;  /* 0x0000000aa7037c10 */ /* 0x000fe400087fe4ff */
[----:B------:R-:W-:Y:S01]  /*5ff0*/  ISETP.GE.AND P0, PT, R246, 0x1, PT ;  /* 0x00000001f600780c */ /* 0x000fe20003f06270 */
        /* <DEDUP_REMOVED lines=12> */
[----:B------:R-:W-:Y:S04]  /*60c0*/  LDSM.16.M88.4 R168, [R234] ;  /* 0x00000000eaa8783b */ /* 0x000fe80000000200 */
[----:B------:R-:W2:Y:S04]  /*60d0*/  LDSM.16.M88.4 R172, [R233+0x8000] ;  /* 0x00800000e9ac783b */ /* 0x000ea80000000200 */
[----:B------:R-:W3:Y:S04]  /*60e0*/  LDSM.16.M88.4 R176, [R233+0x8800] ;  /* 0x00880000e9b0783b */ /* 0x000ee80000000200 */
[----:B------:R-:W4:Y:S04]  /*60f0*/  LDSM.16.M88.4 R180, [R233+0x9000] ;  /* 0x00900000e9b4783b */ /* 0x000f280000000200 */
[----:B------:R-:W5:Y:S04]  /*6100*/  LDSM.16.M88.4 R184, [R233+0x9800] ;  /* 0x00980000e9b8783b */ /* 0x000f680000000200 */
[----:B------:R-:W0:Y:S04]  /*6110*/  LDGDEPBAR ;  /* 0x00000000000079af */ /* 0x000e280000000000 */
[----:B------:R-:W-:Y:S04]  /*6120*/  LDSM.16.M88.4 R188, [R232] ;  /* 0x00000000e8bc783b */ /* 0x000fe80000000200 */
        /* <DEDUP_REMOVED lines=207> */
[----:B------:R-:W-:Y:S04]  /*6e20*/  ULEA UR8, -UR9, URZ, 0x6 ;  /* 0x0000003f09087291 */ /* 0x000fe8000f8e313f */
[----:B------:R-:W-:Y:S02]  /*6e30*/  USHF.R.S32.HI UR7, URZ, 0x1f, UR8 ;  /* 0x0000001f3f077899 */ /* 0x000fe40008011408 */
[----:B------:R-:W-:Y:S04]  /*6e40*/  MOV R172, UR8 ;  /* 0x0000000800ac7c02 */ /* 0x000fe80008000f00 */
[----:B------:R-:W-:Y:S01]  /*6e50*/  MOV R164, UR7 ;  /* 0x0000000700a47c02 */ /* 0x000fe20008000f00 */
[----:B------:R-:W-:Y:S06]  /*6e60*/  @!P6 BRA `(.L_x_3999) ;  /* 0x0000000000f4e947 */ /* 0x000fec0003800000 */
        /* <DEDUP_REMOVED lines=20> */
[----:B------:R-:W-:Y:S03]  /*6fb0*/  IADD3 R167, -R170, RZ, RZ ;  /* 0x000000ffaaa77210 */ /* 0x000fe60007ffe1ff */
[----:B------:R-:W-:Y:S02]  /*6fc0*/  IMAD.MOV R169, RZ, RZ, -R172 ;  /* 0x000000ffffa97224 */ /* 0x000fe400078e0aac */
[C---:B------:R-:W-:Y:S02]  /*6fd0*/  IMAD R166, R2.reuse, R167, R166 ;  /* 0x000000a702a67224 */ /* 0x040fe400078e02a6 */
[C---:B------:R-:W-:Y:S01]  /*6fe0*/  IMAD R168, R2.reuse, R169, R168 ;  /* 0x000000a902a87224 */ /* 0x040fe200078e02a8 */
[----:B------:R-:W-:Y:S02]  /*6ff0*/  LOP3.LUT R169, RZ, R164, RZ, 0x33, !PT ;  /* 0x000000a4ffa97212 */ /* 0x000fe400078e33ff */
        /* <DEDUP_REMOVED lines=9> */
[----:B------:R-:W1:Y:S10]  /*7090*/  LDC R166, c[0x0][0x24c] ;  /* 0x00009300ffa67b82 */ /* 0x000e740000000800 */
        /* <DEDUP_REMOVED lines=14> */
[----:B------:R-:W2:Y:S02]  /*7180*/  LDG.E R168, desc[UR12][R174.64] ;  /* 0x0000000caea87981 */ /* 0x000ea4000c1e1900 */
[C---:B------:R-:W-:Y:S01]  /*7190*/  IMAD.WIDE.U32 R172, R164.reuse, UR9, RZ ;  /* 0x00000009a4ac7c25 */ /* 0x040fe2000f8e00ff */
[----:B------:R-:W-:Y:S05]  /*71a0*/  SHF.R.S32.HI R169, RZ, 0x1f, R164 ;  /* 0x0000001fffa97819 */ /* 0x000fea00000114a4 */
[----:B------:R-:W-:Y:S04]  /*71b0*/  IMAD R169, R169, UR9, RZ ;  /* 0x00000009a9a97c24 */ /* 0x000fe8000f8e02ff */
[----:B-1----:R-:W-:Y:S04]  /*71c0*/  IMAD R169, R164, R166, R169 ;  /* 0x000000a6a4a97224 */ /* 0x002fe800078e02a9 */
[----:B------:R-:W-:Y:S01]  /*71d0*/  IMAD.IADD R173, R173, 0x1, R169 ;  /* 0x00000001adad7824 */ /* 0x000fe200078e02a9 */
[----:B--2---:R-:W-:Y:S04]  /*71e0*/  IADD3 R167, -R168, R167, RZ ;  /* 0x000000a7a8a77210 */ /* 0x004fe80007ffe1ff */
[----:B------:R-:W-:Y:S01]  /*71f0*/  SHF.R.S32.HI R171, RZ, 0x1f, R167 ;  /* 0x0000001fffab7819 */ /* 0x000fe200000114a7 */
[-C--:B---3--:R-:W-:Y:S04]  /*7200*/  IMAD.WIDE.U32 R172, R167, R2.reuse, R172 ;  /* 0x00000002a7ac7225 */ /* 0x088fe800078e00ac */
[----:B------:R-:W-:Y:S04]  /*7210*/  IMAD R164, R171, R2, RZ ;  /* 0x00000002aba47224 */ /* 0x000fe800078e02ff */
[----:B------:R-:W-:Y:S05]  /*7220*/  IMAD R164, R167, R3, R164 ;  /* 0x00000003a7a47224 */ /* 0x000fea00078e02a4 */
[----:B------:R-:W-:Y:S07]  /*7230*/  IADD3 R164, R173, R164, RZ ;  /* 0x000000a4ada47210 */ /* 0x000fee0007ffe0ff */
.L_x_3999:
        /* <DEDUP_REMOVED lines=14> */
[----:B------:R-:W-:Y:S03]  /*7320*/  IADD3.X R3, R167, UR6, RZ, P0, !PT ;  /* 0x00000006a7037c10 */ /* 0x000fe600087fe4ff */
        /* <DEDUP_REMOVED lines=13> */
.L_x_3998:
[----:B-1----:R-:W-:Y:S01]  /*7400*/  FMNMX.FTZ R2, R4, R165, !PT ;  /* 0x000000a504027209 */ /* 0x002fe20007810000 */
        /* <DEDUP_REMOVED lines=59> */
[--C-:B------:R-:W-:Y:S01]  /*77c0*/  FFMA.FTZ R166, R9, UR4, -R204.reuse ;  /* 0x0000000409a67c23 */ /* 0x100fe200080108cc */
[----:B------:R-:W4:Y:S01]  /*77d0*/  MUFU.EX2 R2, R165 ;  /* 0x000000a500027308 */ /* 0x000f220000000800 */
[----:B------:R-:W-:Y:S01]  /*77e0*/  FFMA.FTZ R205, R12, UR4, -R204 ;  /* 0x000000040ccd7c23 */ /* 0x000fe200080108cc */
[--C-:B------:R-:W-:Y:S01]  /*77f0*/  FFMA.FTZ R203, R6, UR4, -R202.reuse ;  /* 0x0000000406cb7c23 */ /* 0x100fe200080108ca */
[----:B------:R-:W-:Y:S01]  /*7800*/  FFMA.FTZ R6, R7, UR4, -R202 ;  /* 0x0000000407067c23 */ /* 0x000fe200080108ca */
[----:B------:R-:W-:Y:S01]  /*7810*/  FFMA.FTZ R7, R8, UR4, -R204 ;  /* 0x0000000408077c23 */ /* 0x000fe200080108cc */
[--C-:B------:R-:W-:Y:S01]  /*7820*/  FFMA.FTZ R200, R11, UR4, -R202.reuse ;  /* 0x000000040bc87c23 */ /* 0x100fe200080108ca */
[--C-:B--2---:R-:W-:Y:S01]  /*7830*/  FFMA.FTZ R167, R10, UR4, -R202.reuse ;  /* 0x000000040aa77c23 */ /* 0x104fe200080108ca */
[C---:B---3--:R-:W-:Y:S03]  /*7840*/  FMUL.FTZ R10, R0.reuse, R162 ;  /* 0x000000a2000a7220 */ /* 0x048fe60000410000 */
        /* <DEDUP_REMOVED lines=17> */
[C---:B------:R-:W-:Y:S01]  /*7960*/  FMUL.FTZ R45, R2.reuse, R45 ;  /* 0x0000002d022d7220 */ /* 0x040fe20000410000 */
[C---:B------:R-:W-:Y:S01]  /*7970*/  FMUL.FTZ R48, R2.reuse, R48 ;  /* 0x0000003002307220 */ /* 0x040fe20000410000 */
[----:B------:R-:W-:Y:S01]  /*7980*/  FMUL.FTZ R49, R2, R49 ;  /* 0x0000003102317220 */ /* 0x000fe20000410000 */
[C---:B------:R-:W-:Y:S01]  /*7990*/  FMUL.FTZ R50, R0.reuse, R50 ;  /* 0x0000003200327220 */ /* 0x040fe20000410000 */
        /* <DEDUP_REMOVED lines=19> */
[----:B------:R-:W2:Y:S01]  /*7ad0*/  MUFU.EX2 R166, R166 ;  /* 0x000000a600a67308 */ /* 0x000ea20000000800 */
[----:B---3--:R-:W-:Y:S01]  /*7ae0*/  F2FP.F16.F32.PACK_AB R161, R6, R203 ;  /* 0x000000cb06a1723e */ /* 0x008fe200000000ff */
        /* <DEDUP_REMOVED lines=11> */
[----:B------:R-:W-:Y:S01]  /*7ba0*/  FFMA.FTZ R196, R19, UR4, -R202 ;  /* 0x0000000413c47c23 */ /* 0x000fe200080108ca */
        /* <DEDUP_REMOVED lines=10> */
[----:B------:R2:W-:Y:S01]  /*7c50*/  MUFU.EX2 R4, R196 ;  /* 0x000000c400047308 */ /* 0x0005e20000000800 */
        /* <DEDUP_REMOVED lines=16> */
[----:B--2---:R-:W-:Y:S01]  /*7d60*/  LDSM.16.MT88.4 R196, [R225+0x14800] ;  /* 0x01480000e1c4783b */ /* 0x004fe20000004200 */
[----:B------:R-:W-:Y:S03]  /*7d70*/  MUFU.EX2 R205, R205 ;  /* 0x000000cd00cd7308 */ /* 0x000fe60000000800 */
[----:B------:R-:W-:Y:S01]  /*7d80*/  FMUL.FTZ R98, R0, R98 ;  /* 0x0000006200627220 */ /* 0x000fe20000410000 */
[C---:B------:R-:W-:Y:S03]  /*7d90*/  HMMA.16816.F32 R36, R160.reuse, R170, R36 ;  /* 0x000000aaa024723c */ /* 0x040fe60000001824 */
[----:B------:R-:W1:Y:S01]  /*7da0*/  LDSM.16.MT88.4 R168, [R224+0x10000] ;  /* 0x01000000e0a8783b */ /* 0x000e620000004200 */
[----:B------:R-:W-:Y:S01]  /*7db0*/  ISETP.GT.AND P0, PT, R246, RZ, PT ;  /* 0x000000fff600720c */ /* 0x000fe20003f04270 */
[----:B------:R-:W-:Y:S01]  /*7dc0*/  FMUL.FTZ R99, R0, R99 ;  /* 0x0000006300637220 */ /* 0x000fe20000410000 */
[C---:B------:R-:W-:Y:S05]  /*7dd0*/  HMMA.16816.F32 R40, R160.reuse, R172, R40 ;  /* 0x000000aca028723c */ /* 0x040fea0000001828 */
        /* <DEDUP_REMOVED lines=54> */
[----:B------:R-:W-:Y:S01]  /*8140*/  FFMA.FTZ R206, R13, UR4, -R204 ;  /* 0x000000040dce7c23 */ /* 0x000fe200080108cc */
[C---:B------:R-:W-:Y:S01]  /*8150*/  HMMA.16816.F32 R92, R160.reuse, R174, R92 ;  /* 0x000000aea05c723c */ /* 0x040fe2000000185c */
[----:B------:R-:W2:Y:S04]  /*8160*/  LDSM.16.MT88.4 R172, [R225+0x14000] ;  /* 0x01400000e1ac783b */ /* 0x000ea80000004200 */
[----:B------:R-:W-:Y:S01]  /*8170*/  FMUL.FTZ R13, R2, R157 ;  /* 0x0000009d020d7220 */ /* 0x000fe20000410000 */
[C---:B---3--:R-:W-:Y:S01]  /*8180*/  HMMA.16816.F32 R96, R160.reuse, R176, R96 ;  /* 0x000000b0a060723c */ /* 0x048fe20000001860 */
[----:B------:R-:W3:Y:S04]  /*8190*/  MUFU.EX2 R206, R206 ;  /* 0x000000ce00ce7308 */ /* 0x000ee80000000800 */
[--C-:B------:R-:W-:Y:S01]  /*81a0*/  FFMA.FTZ R207, R14, UR4, -R202.reuse ;  /* 0x000000040ecf7c23 */ /* 0x100fe200080108ca */
[C---:B------:R-:W-:Y:S01]  /*81b0*/  HMMA.16816.F32 R100, R160.reuse, R178, R100 ;  /* 0x000000b2a064723c */ /* 0x040fe20000001864 */
[----:B------:R-:W4:Y:S04]  /*81c0*/  LDSM.16.MT88.4 R176, [R224+0x14000] ;  /* 0x01400000e0b0783b */ /* 0x000f280000004200 */
[C---:B------:R-:W-:Y:S01]  /*81d0*/  FMUL.FTZ R14, R0.reuse, R158 ;  /* 0x0000009e000e7220 */ /* 0x040fe20000410000 */
[----:B------:R-:W-:Y:S01]  /*81e0*/  FFMA.FTZ R248, R15, UR4, -R202 ;  /* 0x000000040ff87c23 */ /* 0x000fe200080108ca */
[----:B------:R-:W-:Y:S01]  /*81f0*/  FMUL.FTZ R15, R0, R159 ;  /* 0x0000009f000f7220 */ /* 0x000fe20000410000 */
[C---:B------:R-:W-:Y:S01]  /*8200*/  FMUL.FTZ R136, R2.reuse, R136 ;  /* 0x0000008802887220 */ /* 0x040fe20000410000 */
[----:B------:R-:W-:Y:S01]  /*8210*/  LDSM.16.MT88.4 R156, [R228+0x10800] ;  /* 0x01080000e49c783b */ /* 0x000fe20000004200 */
[----:B------:R-:W-:Y:S01]  /*8220*/  MUFU.EX2 R207, R207 ;  /* 0x000000cf00cf7308 */ /* 0x000fe20000000800 */
[----:B------:R-:W-:Y:S01]  /*8230*/  FMUL.FTZ R137, R2, R137 ;  /* 0x0000008902897220 */ /* 0x000fe20000410000 */
[C---:B------:R-:W-:Y:S01]  /*8240*/  FMUL.FTZ R138, R0.reuse, R138 ;  /* 0x0000008a008a7220 */ /* 0x040fe20000410000 */
[----:B------:R-:W-:Y:S01]  /*8250*/  FMUL.FTZ R139, R0, R139 ;  /* 0x0000008b008b7220 */ /* 0x000fe20000410000 */
[C---:B------:R-:W-:Y:S01]  /*8260*/  FMUL.FTZ R140, R2.reuse, R140 ;  /* 0x0000008c028c7220 */ /* 0x040fe20000410000 */
[----:B------:R-:W-:Y:S01]  /*8270*/  FMUL.FTZ R141, R2, R141 ;  /* 0x0000008d028d7220 */ /* 0x000fe20000410000 */
[C---:B------:R-:W-:Y:S01]  /*8280*/  FMUL.FTZ R142, R0.reuse, R142 ;  /* 0x0000008e008e7220 */ /* 0x040fe20000410000 */
[C---:B-1----:R-:W-:Y:S03]  /*8290*/  HMMA.16816.F32 R104, R160.reuse, R168, R104 ;  /* 0x000000a8a068723c */ /* 0x042fe60000001868 */
[----:B------:R-:W1:Y:S01]  /*82a0*/  MUFU.EX2 R248, R248 ;  /* 0x000000f800f87308 */ /* 0x000e620000000800 */
[----:B------:R-:W-:Y:S01]  /*82b0*/  FMUL.FTZ R143, R0, R143 ;  /* 0x0000008f008f7220 */ /* 0x000fe20000410000 */
[--C-:B------:R-:W-:Y:S01]  /*82c0*/  FFMA.FTZ R250, R16, UR4, -R204.reuse ;  /* 0x0000000410fa7c23 */ /* 0x100fe200080108cc */
[----:B------:R-:W-:Y:S01]  /*82d0*/  FFMA.FTZ R251, R17, UR4, -R204 ;  /* 0x0000000411fb7c23 */ /* 0x000fe200080108cc */
[C---:B------:R-:W-:Y:S01]  /*82e0*/  HMMA.16816.F32 R108, R160.reuse, R170, R108 ;  /* 0x000000aaa06c723c */ /* 0x040fe2000000186c */
[----:B------:R-:W5:Y:S05]  /*82f0*/  LDSM.16.MT88.4 R168, [R228+0x16000] ;  /* 0x01600000e4a8783b */ /* 0x000f6a0000004200 */
[----:B------:R-:W-:Y:S01]  /*8300*/  MUFU.EX2 R250, R250 ;  /* 0x000000fa00fa7308 */ /* 0x000fe20000000800 */
[----:B------:R-:W-:Y:S01]  /*8310*/  FFMA.FTZ R252, R18, UR4, -R202 ;  /* 0x0000000412fc7c23 */ /* 0x000fe200080108ca */
[C---:B--2---:R-:W-:Y:S03]  /*8320*/  HMMA.16816.F32 R112, R160.reuse, R172, R112 ;  /* 0x000000aca070723c */ /* 0x044fe60000001870 */
[C---:B------:R-:W-:Y:S03]  /*8330*/  FMUL.FTZ R144, R2.reuse, R144 ;  /* 0x0000009002907220 */ /* 0x040fe60000410000 */
[C---:B------:R-:W-:Y:S01]  /*8340*/  HMMA.16816.F32 R116, R160.reuse, R174, R116 ;  /* 0x000000aea074723c */ /* 0x040fe20000001874 */
[----:B------:R-:W2:Y:S01]  /*8350*/  LDSM.16.MT88.4 R172, [R226+0x16000] ;  /* 0x01600000e2ac783b */ /* 0x000ea20000004200 */
[----:B------:R-:W1:Y:S03]  /*8360*/  MUFU.EX2 R251, R251 ;  /* 0x000000fb00fb7308 */ /* 0x000e660000000800 */
[----:B------:R-:W-:Y:S01]  /*8370*/  FMUL.FTZ R145, R2, R145 ;  /* 0x0000009102917220 */ /* 0x000fe20000410000 */
[C---:B----4-:R-:W-:Y:S06]  /*8380*/  HMMA.16816.F32 R120, R160.reuse, R176, R120 ;  /* 0x000000b0a078723c */ /* 0x050fec0000001878 */
[----:B------:R-:W4:Y:S01]  /*8390*/  MUFU.EX2 R252, R252 ;  /* 0x000000fc00fc7308 */ /* 0x000f220000000800 */
[C---:B------:R-:W-:Y:S01]  /*83a0*/  FMUL.FTZ R146, R0.reuse, R146 ;  /* 0x0000009200927220 */ /* 0x040fe20000410000 */
[C---:B------:R-:W-:Y:S01]  /*83b0*/  HMMA.16816.F32 R124, R160.reuse, R178, R124 ;  /* 0x000000b2a07c723c */ /* 0x040fe2000000187c */
[----:B------:R-:W2:Y:S02]  /*83c0*/  LDSM.16.MT88.4 R176, [R225+0x16000] ;  /* 0x01600000e1b0783b */ /* 0x000ea40000004200 */
[----:B------:R-:W-:Y:S01]  /*83d0*/  FMUL.FTZ R147, R0, R147 ;  /* 0x0000009300937220 */ /* 0x000fe20000410000 */
[----:B------:R-:W-:Y:S01]  /*83e0*/  FMUL.FTZ R16, R2, R152 ;  /* 0x0000009802107220 */ /* 0x000fe20000410000 */
[----:B---3--:R-:W-:Y:S01]  /*83f0*/  F2FP.F16.F32.PACK_AB R152, R206, R205 ;  /* 0x000000cdce98723e */ /* 0x008fe200000000ff */
[----:B------:R-:W-:Y:S01]  /*8400*/  FMUL.FTZ R17, R2, R153 ;  /* 0x0000009902117220 */ /* 0x000fe20000410000 */
[----:B-1----:R-:W-:Y:S01]  /*8410*/  F2FP.F16.F32.PACK_AB R153, R248, R207 ;  /* 0x000000cff899723e */ /* 0x002fe200000000ff */
[C---:B------:R-:W-:Y:S03]  /*8420*/  FMUL.FTZ R18, R0.reuse, R154 ;  /* 0x0000009a00127220 */ /* 0x040fe60000410000 */
[----:B------:R-:W-:Y:S01]  /*8430*/  F2FP.F16.F32.PACK_AB R154, R251, R250 ;  /* 0x000000fafb9a723e */ /* 0x000fe200000000ff */
[----:B------:R-:W-:Y:S01]  /*8440*/  FMUL.FTZ R19, R0, R155 ;  /* 0x0000009b00137220 */ /* 0x000fe20000410000 */
[----:B----4-:R-:W-:Y:S01]  /*8450*/  F2FP.F16.F32.PACK_AB R155, R4, R252 ;  /* 0x000000fc049b723e */ /* 0x010fe200000000ff */
[C---:B------:R-:W-:Y:S01]  /*8460*/  FMUL.FTZ R148, R2.reuse, R148 ;  /* 0x0000009402947220 */ /* 0x040fe20000410000 */
[C---:B-----5:R-:W-:Y:S03]  /*8470*/  HMMA.16816.F32 R128, R160.reuse, R168, R128 ;  /* 0x000000a8a080723c */ /* 0x060fe60000001880 */
[----:B------:R-:W-:Y:S01]  /*8480*/  FMUL.FTZ R149, R2, R149 ;  /* 0x0000009502957220 */ /* 0x000fe20000410000 */
[C---:B------:R-:W-:Y:S01]  /*8490*/  FMUL.FTZ R150, R0.reuse, R150 ;  /* 0x0000009600967220 */ /* 0x040fe20000410000 */
[----:B------:R-:W-:Y:S01]  /*84a0*/  FMUL.FTZ R151, R0, R151 ;  /* 0x0000009700977220 */ /* 0x000fe20000410000 */
[C---:B------:R-:W-:Y:S01]  /*84b0*/  HMMA.16816.F32 R132, R160.reuse, R170, R132 ;  /* 0x000000aaa084723c */ /* 0x040fe20000001884 */
[----:B------:R-:W1:Y:S04]  /*84c0*/  LDSM.16.MT88.4 R168, [R224+0x16000] ;  /* 0x01600000e0a8783b */ /* 0x000e680000004200 */
[----:B------:R-:W-:Y:S01]  /*84d0*/  FFMA.FTZ R201, R2, R249, R201 ;  /* 0x000000f902c97223 */ /* 0x000fe200000100c9 */
[C---:B--2---:R-:W-:Y:S05]  /*84e0*/  HMMA.16816.F32 R12, R160.reuse, R172, R12 ;  /* 0x000000aca00c723c */ /* 0x044fea000000180c */
[----:B------:R-:W-:Y:S01]  /*84f0*/  MOV R165, R164 ;  /* 0x000000a400a57202 */ /* 0x000fe20000000f00 */
[C---:B------:R-:W-:Y:S01]  /*8500*/  HMMA.16816.F32 R136, R160.reuse, R174, R136 ;  /* 0x000000aea088723c */ /* 0x040fe20000001888 */
[----:B------:R-:W2:Y:S04]  /*8510*/  LDSM.16.MT88.4 R172, [R226+0x10800] ;  /* 0x01080000e2ac783b */ /* 0x000ea80000004200 */
[----:B------:R-:W-:Y:S01]  /*8520*/  FFMA.FTZ R203, R0, R247, R203 ;  /* 0x000000f700cb7223 */ /* 0x000fe200000100cb */
[C---:B------:R-:W-:Y:S05]  /*8530*/  HMMA.16816.F32 R140, R160.reuse, R176, R140 ;  /* 0x000000b0a08c723c */ /* 0x040fea000000188c */
[----:B------:R-:W-:Y:S01]  /*8540*/  FADD.FTZ R0, R5, R201 ;  /* 0x000000c905007221 */ /* 0x000fe20000010000 */
[C---:B------:R-:W-:Y:S01]  /*8550*/  HMMA.16816.F32 R144, R160.reuse, R178, R144 ;  /* 0x000000b2a090723c */ /* 0x040fe20000001890 */
[----:B------:R-:W3:Y:S04]  /*8560*/  LDSM.16.MT88.4 R176, [R225+0x10800] ;  /* 0x01080000e1b0783b */ /* 0x000ee80000004200 */
[----:B------:R-:W-:Y:S01]  /*8570*/  FADD.FTZ R6, R6, R203 ;  /* 0x000000cb06067221 */ /* 0x000fe20000010000 */
[----:B------:R-:W-:Y:S01]  /*8580*/  FADD.FTZ R7, R7, R0 ;  /* 0x0000000007077221 */ /* 0x000fe20000010000 */
[----:B------:R-:W-:Y:S04]  /*8590*/  IADD3 R0, R246, -0x1, RZ ;  /* 0xfffffffff6007810 */ /* 0x000fe80007ffe0ff */
[----:B------:R-:W-:Y:S01]  /*85a0*/  FADD.FTZ R167, R167, R6 ;  /* 0x00000006a7a77221 */ /* 0x000fe20000010000 */
[----:B------:R-:W-:Y:S01]  /*85b0*/  FADD.FTZ R166, R166, R7 ;  /* 0x00000007a6a67221 */ /* 0x000fe20000010000 */
[----:B------:R-:W-:Y:S02]  /*85c0*/  MOV R246, R0 ;  /* 0x0000000000f67202 */ /* 0x000fe40000000f00 */
[----:B------:R-:W-:Y:S01]  /*85d0*/  FADD.FTZ R200, R200, R167 ;  /* 0x000000a7c8c87221 */ /* 0x000fe20000010000 */
[----:B------:R-:W-:Y:S01]  /*85e0*/  FADD.FTZ R205, R205, R166 ;  /* 0x000000a6cdcd7221 */ /* 0x000fe20000010000 */
[C---:B-1----:R-:W-:Y:S03]  /*85f0*/  HMMA.16816.F32 R16, R160.reuse, R168, R16 ;  /* 0x000000a8a010723c */ /* 0x042fe60000001810 */
[----:B------:R-:W-:Y:S01]  /*8600*/  FADD.FTZ R207, R207, R200 ;  /* 0x000000c8cfcf7221 */ /* 0x000fe20000010000 */
[----:B------:R-:W-:Y:S01]  /*8610*/  FADD.FTZ R205, R206, R205 ;  /* 0x000000cdcecd7221 */ /* 0x000fe20000010000 */
[----:B------:R-:W-:Y:S01]  /*8620*/  MOV R0, R3 ;  /* 0x0000000300007202 */ /* 0x000fe20000000f00 */
[----:B------:R-:W-:Y:S01]  /*8630*/  HMMA.16816.F32 R148, R160, R170, R148 ;  /* 0x000000aaa094723c */ /* 0x000fe20000001894 */
[----:B------:R-:W1:Y:S04]  /*8640*/  LDSM.16.MT88.4 R160, [R224+0x12800] ;  /* 0x01280000e0a0783b */ /* 0x000e680000004200 */
[----:B------:R-:W-:Y:S01]  /*8650*/  FADD.FTZ R207, R248, R207 ;  /* 0x000000cff8cf7221 */ /* 0x000fe20000010000 */
[C---:B------:R-:W-:Y:S03]  /*8660*/  HMMA.16816.F32 R8, R152.reuse, R156, R8 ;  /* 0x0000009c9808723c */ /* 0x040fe60000001808 */
[----:B------:R-:W-:Y:S02]  /*8670*/  LDSM.16.MT88.4 R168, [R226+0x14800] ;  /* 0x01480000e2a8783b */ /* 0x000fe40000004200 */
[----:B------:R-:W-:Y:S01]  /*8680*/  FADD.FTZ R250, R250, R205 ;  /* 0x000000cdfafa7221 */ /* 0x000fe20000010000 */
[C---:B------:R-:W-:Y:S05]  /*8690*/  HMMA.16816.F32 R36, R152.reuse, R158, R36 ;  /* 0x0000009e9824723c */ /* 0x040fea0000001824 */
[----:B------:R-:W4:Y:S01]  /*86a0*/  LDSM.16.MT88.4 R156, [R228+0x14800] ;  /* 0x01480000e49c783b */ /* 0x000f220000004200 */
[C---:B--2---:R-:W-:Y:S05]  /*86b0*/  HMMA.16816.F32 R40, R152.reuse, R172, R40 ;  /* 0x000000ac9828723c */ /* 0x044fea0000001828 */
[----:B------:R-:W-:Y:S01]  /*86c0*/  FADD.FTZ R5, R252, R207 ;  /* 0x000000cffc057221 */ /* 0x000fe20000010000 */
[C---:B------:R-:W-:Y:S01]  /*86d0*/  HMMA.16816.F32 R44, R152.reuse, R174, R44 ;  /* 0x000000ae982c723c */ /* 0x040fe2000000182c */
[----:B------:R-:W2:Y:S04]  /*86e0*/  LDSM.16.MT88.4 R172, [R224+0x14800] ;  /* 0x01480000e0ac783b */ /* 0x000ea80000004200 */
[----:B------:R-:W-:Y:S01]  /*86f0*/  FADD.FTZ R251, R251, R250 ;  /* 0x000000fafbfb7221 */ /* 0x000fe20000010000 */
[C---:B---3--:R-:W-:Y:S05]  /*8700*/  HMMA.16816.F32 R48, R152.reuse, R176, R48 ;  /* 0x000000b09830723c */ /* 0x048fea0000001830 */
[----:B------:R-:W-:Y:S01]  /*8710*/  FADD.FTZ R5, R4, R5 ;  /* 0x0000000504057221 */ /* 0x000fe20000010000 */
[C---:B------:R-:W-:Y:S01]  /*8720*/  HMMA.16816.F32 R52, R152.reuse, R178, R52 ;  /* 0x000000b29834723c */ /* 0x040fe20000001834 */
[----:B------:R-:W3:Y:S05]  /*8730*/  LDSM.16.MT88.4 R176, [R228+0x16800] ;  /* 0x01680000e4b0783b */ /* 0x000eea0000004200 */
        /* <DEDUP_REMOVED lines=18> */
[----:B------:R-:W-:Y:S03]  /*8860*/  LDSM.16.MT88.4 R160, [R225+0x16800] ;  /* 0x01680000e1a0783b */ /* 0x000fe60000004200 */
[--C-:B------:R-:W-:Y:S02]  /*8870*/  FFMA.FTZ R194, R26, UR4, -R202.reuse ;  /* 0x000000041ac27c23 */ /* 0x100fe400080108ca */
[C---:B----4-:R-:W-:Y:S02]  /*8880*/  HMMA.16816.F32 R96, R152.reuse, R156, R96 ;  /* 0x0000009c9860723c */ /* 0x050fe40000001860 */
[----:B------:R-:W-:Y:S03]  /*8890*/  MUFU.EX2 R192, R192 ;  /* 0x000000c000c07308 */ /* 0x000fe60000000800 */
[--C-:B------:R-:W-:Y:S01]  /*88a0*/  FFMA.FTZ R195, R27, UR4, -R202.reuse ;  /* 0x000000041bc37c23 */ /* 0x100fe200080108ca */
[C---:B------:R-:W-:Y:S01]  /*88b0*/  HMMA.16816.F32 R100, R152.reuse, R158, R100 ;  /* 0x0000009e9864723c */ /* 0x040fe20000001864 */
[----:B------:R-:W4:Y:S05]  /*88c0*/  LDSM.16.MT88.4 R156, [R226+0x16800] ;  /* 0x01680000e29c783b */ /* 0x000f2a0000004200 */
[----:B------:R-:W5:Y:S01]  /*88d0*/  MUFU.EX2 R193, R193 ;  /* 0x000000c100c17308 */ /* 0x000f620000000800 */
[----:B-1----:R-:W-:Y:S01]  /*88e0*/  F2FP.F16.F32.PACK_AB R20, R189, R188 ;  /* 0x000000bcbd14723e */ /* 0x002fe200000000ff */
[C---:B------:R-:W-:Y:S01]  /*88f0*/  HMMA.16816.F32 R104, R152.reuse, R168, R104 ;  /* 0x000000a89868723c */ /* 0x040fe20000001868 */
[----:B------:R-:W-:Y:S02]  /*8900*/  LDSM.16.MT88.4 R24, [R225+0x11000] ;  /* 0x01100000e118783b */ /* 0x000fe40000004200 */
[--C-:B------:R-:W-:Y:S03]  /*8910*/  FFMA.FTZ R190, R22, UR4, -R202.reuse ;  /* 0x0000000416be7c23 */ /* 0x100fe600080108ca */
[C---:B------:R-:W-:Y:S02]  /*8920*/  HMMA.16816.F32 R108, R152.reuse, R170, R108 ;  /* 0x000000aa986c723c */ /* 0x040fe4000000186c */
[----:B------:R-:W-:Y:S01]  /*8930*/  MUFU.EX2 R194, R194 ;  /* 0x000000c200c27308 */ /* 0x000fe20000000800 */
[----:B------:R-:W1:Y:S03]  /*8940*/  LDSM.16.MT88.4 R168, [R224+0x16800] ;  /* 0x01680000e0a8783b */ /* 0x000e660000004200 */
[C---:B------:R-:W-:Y:S06]  /*8950*/  HMMA.16816.F32 R112, R152.reuse, R196, R112 ;  /* 0x000000c49870723c */ /* 0x040fec0000001870 */
[----:B------:R-:W-:Y:S01]  /*8960*/  MUFU.EX2 R190, R190 ;  /* 0x000000be00be7308 */ /* 0x000fe20000000800 */
[----:B------:R-:W-:Y:S01]  /*8970*/  FFMA.FTZ R191, R23, UR4, -R202 ;  /* 0x0000000417bf7c23 */ /* 0x000fe200080108ca */
[C---:B------:R-:W-:Y:S03]  /*8980*/  HMMA.16816.F32 R116, R152.reuse, R198, R116 ;  /* 0x000000c69874723c */ /* 0x040fe60000001874 */
[----:B-----5:R-:W-:Y:S03]  /*8990*/  F2FP.F16.F32.PACK_AB R22, R193, R192 ;  /* 0x000000c0c116723e */ /* 0x020fe600000000ff */
[C---:B--2---:R-:W-:Y:S02]  /*89a0*/  HMMA.16816.F32 R120, R152.reuse, R172, R120 ;  /* 0x000000ac9878723c */ /* 0x044fe40000001878 */
[----:B------:R-:W2:Y:S03]  /*89b0*/  MUFU.EX2 R191, R191 ;  /* 0x000000bf00bf7308 */ /* 0x000ea60000000800 */
[----:B------:R-:W-:Y:S01]  /*89c0*/  FADD.FTZ R188, R188, R251 ;  /* 0x000000fbbcbc7221 */ /* 0x000fe20000010000 */
[C---:B------:R-:W-:Y:S01]  /*89d0*/  HMMA.16816.F32 R124, R152.reuse, R174, R124 ;  /* 0x000000ae987c723c */ /* 0x040fe2000000187c */
[----:B------:R-:W5:Y:S05]  /*89e0*/  LDSM.16.MT88.4 R172, [R228+0x11000] ;  /* 0x01100000e4ac783b */ /* 0x000f6a0000004200 */
[----:B------:R-:W1:Y:S01]  /*89f0*/  MUFU.EX2 R195, R195 ;  /* 0x000000c300c37308 */ /* 0x000e620000000800 */
[----:B------:R-:W-:Y:S01]  /*8a00*/  FADD.FTZ R189, R189, R188 ;  /* 0x000000bcbdbd7221 */ /* 0x000fe20000010000 */
[C---:B---3--:R-:W-:Y:S03]  /*8a10*/  HMMA.16816.F32 R128, R152.reuse, R176, R128 ;  /* 0x000000b09880723c */ /* 0x048fe60000001880 */
[----:B------:R-:W-:Y:S03]  /*8a20*/  FADD.FTZ R192, R192, R189 ;  /* 0x000000bdc0c07221 */ /* 0x000fe60000010000 */
[C---:B------:R-:W-:Y:S01]  /*8a30*/  HMMA.16816.F32 R132, R152.reuse, R178, R132 ;  /* 0x000000b29884723c */ /* 0x040fe20000001884 */
[----:B------:R-:W-:Y:S04]  /*8a40*/  LDSM.16.MT88.4 R176, [R228+0x13000] ;  /* 0x01300000e4b0783b */ /* 0x000fe80000004200 */
[----:B--2---:R-:W-:Y:S01]  /*8a50*/  F2FP.F16.F32.PACK_AB R21, R191, R190 ;  /* 0x000000bebf15723e */ /* 0x004fe200000000ff */
[C---:B----4-:R-:W-:Y:S05]  /*8a60*/  HMMA.16816.F32 R12, R152.reuse, R156, R12 ;  /* 0x0000009c980c723c */ /* 0x050fea000000180c */
[----:B-1----:R-:W-:Y:S01]  /*8a70*/  F2FP.F16.F32.PACK_AB R23, R195, R194 ;  /* 0x000000c2c317723e */ /* 0x002fe200000000ff */
[C---:B------:R-:W-:Y:S01]  /*8a80*/  HMMA.16816.F32 R136, R152.reuse, R158, R136 ;  /* 0x0000009e9888723c */ /* 0x040fe20000001888 */
[----:B------:R-:W1:Y:S04]  /*8a90*/  LDSM.16.MT88.4 R156, [R226+0x11000] ;  /* 0x01100000e29c783b */ /* 0x000e680000004200 */
[----:B------:R-:W-:Y:S01]  /*8aa0*/  FADD.FTZ R190, R190, R5 ;  /* 0x00000005bebe7221 */ /* 0x000fe20000010000 */
[C---:B------:R-:W-:Y:S05]  /*8ab0*/  HMMA.16816.F32 R140, R152.reuse, R160, R140 ;  /* 0x000000a0988c723c */ /* 0x040fea000000188c */
[----:B------:R-:W-:Y:S01]  /*8ac0*/  FADD.FTZ R191, R191, R190 ;  /* 0x000000bebfbf7221 */ /* 0x000fe20000010000 */
[C---:B------:R-:W-:Y:S01]  /*8ad0*/  HMMA.16816.F32 R144, R152.reuse, R162, R144 ;  /* 0x000000a29890723c */ /* 0x040fe20000001890 */
[----:B------:R-:W2:Y:S04]  /*8ae0*/  LDSM.16.MT88.4 R160, [R224+0x11000] ;  /* 0x01100000e0a0783b */ /* 0x000ea80000004200 */
[----:B------:R-:W-:Y:S01]  /*8af0*/  FADD.FTZ R194, R194, R191 ;  /* 0x000000bfc2c27221 */ /* 0x000fe20000010000 */
[C---:B------:R-:W-:Y:S05]  /*8b00*/  HMMA.16816.F32 R16, R152.reuse, R168, R16 ;  /* 0x000000a89810723c */ /* 0x040fea0000001810 */
[----:B------:R-:W-:Y:S01]  /*8b10*/  FADD.FTZ R193, R193, R192 ;  /* 0x000000c0c1c17221 */ /* 0x000fe20000010000 */
[----:B------:R-:W-:Y:S01]  /*8b20*/  HMMA.16816.F32 R148, R152, R170, R148 ;  /* 0x000000aa9894723c */ /* 0x000fe20000001894 */
[----:B------:R-:W3:Y:S04]  /*8b30*/  LDSM.16.MT88.4 R152, [R224+0x13000] ;  /* 0x01300000e098783b */ /* 0x000ee80000004200 */
[----:B------:R-:W-:Y:S01]  /*8b40*/  FADD.FTZ R195, R195, R194 ;  /* 0x000000c2c3c37221 */ /* 0x000fe20000010000 */
[C---:B-----5:R-:W-:Y:S03]  /*8b50*/  HMMA.16816.F32 R8, R20.reuse, R172, R8 ;  /* 0x000000ac1408723c */ /* 0x060fe60000001808 */
[----:B------:R-:W4:Y:S03]  /*8b60*/  LDSM.16.MT88.4 R168, [R228+0x15000] ;  /* 0x01500000e4a8783b */ /* 0x000f260000004200 */
[C---:B------:R-:W-:Y:S05]  /*8b70*/  HMMA.16816.F32 R36, R20.reuse, R174, R36 ;  /* 0x000000ae1424723c */ /* 0x040fea0000001824 */
[----:B------:R-:W5:Y:S01]  /*8b80*/  LDSM.16.MT88.4 R172, [R226+0x15000] ;  /* 0x01500000e2ac783b */ /* 0x000f620000004200 */
        /* <DEDUP_REMOVED lines=20> */
[C---:B---3--:R-:W-:Y:S05]  /*8cd0*/  HMMA.16816.F32 R88, R20.reuse, R152, R88 ;  /* 0x000000981458723c */ /* 0x048fea0000001858 */
[----:B------:R-:W3:Y:S01]  /*8ce0*/  MUFU.EX2 R181, R181 ;  /* 0x000000b500b57308 */ /* 0x000ee20000000800 */
[----:B------:R-:W-:Y:S01]  /*8cf0*/  FFMA.FTZ R183, R31, UR4, -R202 ;  /* 0x000000041fb77c23 */ /* 0x000fe200080108ca */
[C---:B------:R-:W-:Y:S01]  /*8d00*/  HMMA.16816.F32 R92, R20.reuse, R154, R92 ;  /* 0x0000009a145c723c */ /* 0x040fe2000000185c */
[----:B------:R-:W3:Y:S03]  /*8d10*/  LDSM.16.MT88.4 R152, [R226+0x17000] ;  /* 0x01700000e298783b */ /* 0x000ee60000004200 */
[----:B------:R-:W-:Y:S02]  /*8d20*/  FFMA.FTZ R184, R32, UR4, -R204 ;  /* 0x0000000420b87c23 */ /* 0x000fe400080108cc */
[C---:B----4-:R-:W-:Y:S02]  /*8d30*/  HMMA.16816.F32 R96, R20.reuse, R168, R96 ;  /* 0x000000a81460723c */ /* 0x050fe40000001860 */
[----:B------:R-:W-:Y:S01]  /*8d40*/  MUFU.EX2 R182, R182 ;  /* 0x000000b600b67308 */ /* 0x000fe20000000800 */
[----:B------:R-:W-:Y:S02]  /*8d50*/  LDSM.16.MT88.4 R28, [R228+0x11800] ;  /* 0x01180000e41c783b */ /* 0x000fe40000004200 */
[----:B------:R-:W-:Y:S01]  /*8d60*/  FFMA.FTZ R186, R34, UR4, -R202 ;  /* 0x0000000422ba7c23 */ /* 0x000fe200080108ca */
[C---:B------:R-:W-:Y:S06]  /*8d70*/  HMMA.16816.F32 R100, R20.reuse, R170, R100 ;  /* 0x000000aa1464723c */ /* 0x040fec0000001864 */
[----:B------:R-:W4:Y:S01]  /*8d80*/  MUFU.EX2 R183, R183 ;  /* 0x000000b700b77308 */ /* 0x000f220000000800 */
[----:B------:R-:W-:Y:S01]  /*8d90*/  LDSM.16.MT88.4 R168, [R226+0x13800] ;  /* 0x01380000e2a8783b */ /* 0x000fe20000004200 */
[C---:B-----5:R-:W-:Y:S03]  /*8da0*/  HMMA.16816.F32 R104, R20.reuse, R172, R104 ;  /* 0x000000ac1468723c */ /* 0x060fe60000001868 */
[----:B------:R-:W-:Y:S03]  /*8db0*/  FFMA.FTZ R204, R33, UR4, -R204 ;  /* 0x0000000421cc7c23 */ /* 0x000fe600080108cc */
[C---:B------:R-:W-:Y:S01]  /*8dc0*/  HMMA.16816.F32 R108, R20.reuse, R174, R108 ;  /* 0x000000ae146c723c */ /* 0x040fe2000000186c */
[----:B------:R-:W-:Y:S01]  /*8dd0*/  LDSM.16.MT88.4 R172, [R225+0x13800] ;  /* 0x01380000e1ac783b */ /* 0x000fe20000004200 */
[----:B------:R-:W-:Y:S03]  /*8de0*/  MUFU.EX2 R184, R184 ;  /* 0x000000b800b87308 */ /* 0x000fe60000000800 */
[----:B------:R-:W-:Y:S01]  /*8df0*/  FFMA.FTZ R202, R35, UR4, -R202 ;  /* 0x0000000423ca7c23 */ /* 0x000fe200080108ca */
[C---:B-1----:R-:W-:Y:S03]  /*8e00*/  HMMA.16816.F32 R112, R20.reuse, R156, R112 ;  /* 0x0000009c1470723c */ /* 0x042fe60000001870 */
[----:B------:R-:W-:Y:S03]  /*8e10*/  LDSM.16.MT88.4 R32, [R225+0x11800] ;  /* 0x01180000e120783b */ /* 0x000fe60000004200 */
[----:B------:R-:W1:Y:S01]  /*8e20*/  MUFU.EX2 R185, R204 ;  /* 0x000000cc00b97308 */ /* 0x000e620000000800 */
[C---:B------:R-:W-:Y:S04]  /*8e30*/  HMMA.16816.F32 R116, R20.reuse, R158, R116 ;  /* 0x0000009e1474723c */ /* 0x040fe80000001874 */
[----:B------:R-:W5:Y:S02]  /*8e40*/  LDSM.16.MT88.4 R156, [R225+0x17000] ;  /* 0x01700000e19c783b */ /* 0x000f640000004200 */
[C---:B------:R-:W-:Y:S03]  /*8e50*/  HMMA.16816.F32 R120, R20.reuse, R24, R120 ;  /* 0x000000181478723c */ /* 0x040fe60000001878 */
[----:B------:R-:W-:Y:S03]  /*8e60*/  MUFU.EX2 R186, R186 ;  /* 0x000000ba00ba7308 */ /* 0x000fe60000000800 */
[C---:B------:R-:W-:Y:S01]  /*8e70*/  HMMA.16816.F32 R124, R20.reuse, R26, R124 ;  /* 0x0000001a147c723c */ /* 0x040fe2000000187c */
[----:B------:R-:W4:Y:S06]  /*8e80*/  LDSM.16.MT88.4 R24, [R224+0x17000] ;  /* 0x01700000e018783b */ /* 0x000f2c0000004200 */
[----:B------:R-:W1:Y:S01]  /*8e90*/  MUFU.EX2 R187, R202 ;  /* 0x000000ca00bb7308 */ /* 0x000e620000000800 */
[C---:B--2---:R-:W-:Y:S06]  /*8ea0*/  HMMA.16816.F32 R128, R20.reuse, R160, R128 ;  /* 0x000000a01480723c */ /* 0x044fec0000001880 */
[C---:B------:R-:W-:Y:S06]  /*8eb0*/  HMMA.16816.F32 R132, R20.reuse, R162, R132 ;  /* 0x000000a21484723c */ /* 0x040fec0000001884 */
[C---:B---3--:R-:W-:Y:S06]  /*8ec0*/  HMMA.16816.F32 R12, R20.reuse, R152, R12 ;  /* 0x00000098140c723c */ /* 0x048fec000000180c */
[C---:B------:R-:W-:Y:S01]  /*8ed0*/  HMMA.16816.F32 R136, R20.reuse, R154, R136 ;  /* 0x0000009a1488723c */ /* 0x040fe20000001888 */
[----:B------:R-:W2:Y:S05]  /*8ee0*/  LDSM.16.MT88.4 R152, [R226+0x11800] ;  /* 0x01180000e298783b */ /* 0x000eaa0000004200 */
[C---:B-----5:R-:W-:Y:S06]  /*8ef0*/  HMMA.16816.F32 R140, R20.reuse, R156, R140 ;  /* 0x0000009c148c723c */ /* 0x060fec000000188c */
[C---:B------:R-:W-:Y:S01]  /*8f00*/  HMMA.16816.F32 R144, R20.reuse, R158, R144 ;  /* 0x0000009e1490723c */ /* 0x040fe20000001890 */
[----:B------:R-:W3:Y:S05]  /*8f10*/  LDSM.16.MT88.4 R156, [R224+0x11800] ;  /* 0x01180000e09c783b */ /* 0x000eea0000004200 */
[C---:B----4-:R-:W-:Y:S06]  /*8f20*/  HMMA.16816.F32 R16, R20.reuse, R24, R16 ;  /* 0x000000181410723c */ /* 0x050fec0000001810 */
[----:B------:R-:W-:Y:S01]  /*8f30*/  HMMA.16816.F32 R148, R20, R26, R148 ;  /* 0x0000001a1494723c */ /* 0x000fe20000001894 */
[----:B------:R-:W4:Y:S06]  /*8f40*/  LDSM.16.MT88.4 R24, [R228+0x13800] ;  /* 0x01380000e418783b */ /* 0x000f2c0000004200 */
[----:B------:R-:W-:Y:S01]  /*8f50*/  F2FP.F16.F32.PACK_AB R20, R181, R180 ;  /* 0x000000b4b514723e */ /* 0x000fe200000000ff */
[----:B------:R-:W-:Y:S03]  /*8f60*/  FADD.FTZ R180, R180, R193 ;  /* 0x000000c1b4b47221 */ /* 0x000fe60000010000 */
[----:B------:R-:W-:Y:S01]  /*8f70*/  F2FP.F16.F32.PACK_AB R21, R183, R182 ;  /* 0x000000b6b715723e */ /* 0x000fe200000000ff */
[----:B------:R-:W-:Y:S01]  /*8f80*/  FADD.FTZ R182, R182, R195 ;  /* 0x000000c3b6b67221 */ /* 0x000fe20000010000 */
[----:B-1----:R-:W-:Y:S01]  /*8f90*/  F2FP.F16.F32.PACK_AB R22, R185, R184 ;  /* 0x000000b8b916723e */ /* 0x002fe200000000ff */
[----:B------:R-:W-:Y:S01]  /*8fa0*/  FADD.FTZ R181, R181, R180 ;  /* 0x000000b4b5b57221 */ /* 0x000fe20000010000 */
[----:B------:R-:W-:Y:S01]  /*8fb0*/  F2FP.F16.F32.PACK_AB R23, R187, R186 ;  /* 0x000000babb17723e */ /* 0x000fe200000000ff */
[----:B------:R-:W-:Y:S02]  /*8fc0*/  FADD.FTZ R183, R183, R182 ;  /* 0x000000b6b7b77221 */ /* 0x000fe40000010000 */
[----:B------:R-:W-:Y:S02]  /*8fd0*/  FADD.FTZ R184, R184, R181 ;  /* 0x000000b5b8b87221 */ /* 0x000fe40000010000 */
[----:B------:R-:W-:Y:S02]  /*8fe0*/  FADD.FTZ R186, R186, R183 ;  /* 0x000000b7baba7221 */ /* 0x000fe40000010000 */
[C---:B------:R-:W-:Y:S01]  /*8ff0*/  HMMA.16816.F32 R160, R20.reuse, R28, R8 ;  /* 0x0000001c14a0723c */ /* 0x040fe20000001808 */
[----:B------:R-:W1:Y:S02]  /*9000*/  LDSM.16.MT88.4 R8, [R224+0x13800] ;  /* 0x01380000e008783b */ /* 0x000e640000004200 */
[----:B------:R-:W-:Y:S01]  /*9010*/  FADD.FTZ R249, R185, R184 ;  /* 0x000000b8b9f97221 */ /* 0x000fe20000010000 */
[----:B------:R-:W-:Y:S02]  /*9020*/  FADD.FTZ R247, R187, R186 ;  /* 0x000000babbf77221 */ /* 0x000fe40000010000 */
[C---:B------:R-:W-:Y:S03]  /*9030*/  HMMA.16816.F32 R36, R20.reuse, R30, R36 ;  /* 0x0000001e1424723c */ /* 0x040fe60000001824 */
[----:B------:R-:W5:Y:S03]  /*9040*/  LDSM.16.MT88.4 R28, [R228+0x15800] ;  /* 0x01580000e41c783b */ /* 0x000f660000004200 */
        /* <DEDUP_REMOVED lines=14> */
[C---:B------:R-:W-:Y:S06]  /*9130*/  HMMA.16816.F32 R80, R20.reuse, R172, R80 ;  /* 0x000000ac1450723c */ /* 0x040fec0000001850 */
[C---:B------:R-:W-:Y:S06]  /*9140*/  HMMA.16816.F32 R84, R20.reuse, R174, R84 ;  /* 0x000000ae1454723c */ /* 0x040fec0000001854 */
[C---:B-1----:R-:W-:Y:S06]  /*9150*/  HMMA.16816.F32 R88, R20.reuse, R8, R88 ;  /* 0x000000081458723c */ /* 0x042fec0000001858 */
[C---:B------:R-:W-:Y:S01]  /*9160*/  HMMA.16816.F32 R92, R20.reuse, R10, R92 ;  /* 0x0000000a145c723c */ /* 0x040fe2000000185c */
[----:B------:R-:W1:Y:S05]  /*9170*/  LDSM.16.MT88.4 R8, [R225+0x17800] ;  /* 0x01780000e108783b */ /* 0x000e6a0000004200 */
[C---:B-----5:R-:W-:Y:S06]  /*9180*/  HMMA.16816.F32 R96, R20.reuse, R28, R96 ;  /* 0x0000001c1460723c */ /* 0x060fec0000001860 */
[C---:B------:R-:W-:Y:S01]  /*9190*/  HMMA.16816.F32 R100, R20.reuse, R30, R100 ;  /* 0x0000001e1464723c */ /* 0x040fe20000001864 */
[----:B------:R-:W5:Y:S05]  /*91a0*/  LDSM.16.MT88.4 R28, [R224+0x17800] ;  /* 0x01780000e01c783b */ /* 0x000f6a0000004200 */
[C---:B------:R-:W-:Y:S06]  /*91b0*/  HMMA.16816.F32 R104, R20.reuse, R176, R104 ;  /* 0x000000b01468723c */ /* 0x040fec0000001868 */
[C---:B------:R-:W-:Y:S06]  /*91c0*/  HMMA.16816.F32 R108, R20.reuse, R178, R108 ;  /* 0x000000b2146c723c */ /* 0x040fec000000186c */
[C---:B--2---:R-:W-:Y:S06]  /*91d0*/  HMMA.16816.F32 R112, R20.reuse, R152, R112 ;  /* 0x000000981470723c */ /* 0x044fec0000001870 */
[C---:B------:R-:W-:Y:S06]  /*91e0*/  HMMA.16816.F32 R116, R20.reuse, R154, R116 ;  /* 0x0000009a1474723c */ /* 0x040fec0000001874 */
[C---:B------:R-:W-:Y:S06]  /*91f0*/  HMMA.16816.F32 R120, R20.reuse, R32, R120 ;  /* 0x000000201478723c */ /* 0x040fec0000001878 */
[C---:B------:R-:W-:Y:S06]  /*9200*/  HMMA.16816.F32 R124, R20.reuse, R34, R124 ;  /* 0x00000022147c723c */ /* 0x040fec000000187c */
[C---:B---3--:R-:W-:Y:S06]  /*9210*/  HMMA.16816.F32 R128, R20.reuse, R156, R128 ;  /* 0x0000009c1480723c */ /* 0x048fec0000001880 */
[C---:B------:R-:W-:Y:S06]  /*9220*/  HMMA.16816.F32 R132, R20.reuse, R158, R132 ;  /* 0x0000009e1484723c */ /* 0x040fec0000001884 */
[C---:B----4-:R-:W-:Y:S06]  /*9230*/  HMMA.16816.F32 R156, R20.reuse, R24, R12 ;  /* 0x00000018149c723c */ /* 0x050fec000000180c */
[C---:B------:R-:W-:Y:S06]  /*9240*/  HMMA.16816.F32 R136, R20.reuse, R26, R136 ;  /* 0x0000001a1488723c */ /* 0x040fec0000001888 */
[C---:B-1----:R-:W-:Y:S06]  /*9250*/  HMMA.16816.F32 R140, R20.reuse, R8, R140 ;  /* 0x00000008148c723c */ /* 0x042fec000000188c */
[C---:B------:R-:W-:Y:S06]  /*9260*/  HMMA.16816.F32 R144, R20.reuse, R10, R144 ;  /* 0x0000000a1490723c */ /* 0x040fec0000001890 */
[C---:B-----5:R-:W-:Y:S06]  /*9270*/  HMMA.16816.F32 R152, R20.reuse, R28, R16 ;  /* 0x0000001c1498723c */ /* 0x060fec0000001810 */
[----:B------:R-:W-:Y:S01]  /*9280*/  HMMA.16816.F32 R148, R20, R30, R148 ;  /* 0x0000001e1494723c */ /* 0x000fe20000001894 */
[----:B------:R-:W-:Y:S11]  /*9290*/  @!UPT UIADD3 URZ, URZ, URZ, URZ ;  /* 0x0000003f3f3ff290 */ /* 0x000ff6000fffe03f */
[----:B------:R-:W-:Y:S01]  /*92a0*/  @!UPT UIADD3 URZ, URZ, URZ, URZ ;  /* 0x0000003f3f3ff290 */ /* 0x000fe2000fffe03f */
[----:B------:R-:W-:Y:S11]  /*92b0*/  @P0 BRA `(.L_x_4000) ;  /* 0xffffffc800080947 */ /* 0x000ff6000383ffff */
.L_x_3996:
[----:B------:R-:W1:Y:S01]  /*92c0*/  SHFL.BFLY PT, R2, R249, 0x2, 0x1f ;  /* 0x0c401f00f9027f89 */ /* 0x000e6200000e0000 */
[----:B------:R-:W-:Y:S01]  /*92d0*/  MOV R4, 0x3f800000 ;  /* 0x3f80000000047802 */ /* 0x000fe20000000f00 */
[----:B------:R-:W2:Y:S01]  /*92e0*/  S2UR UR4, SR_CgaCtaId ;  /* 0x00000000000479c3 */ /* 0x000ea20000008800 */
[----:B------:R-:W-:Y:S01]  /*92f0*/  MOV R5, 0x3f800000 ;  /* 0x3f80000000057802 */ /* 0x000fe20000000f00 */
[----:B------:R-:W3:Y:S01]  /*9300*/  SHFL.BFLY PT, R0, R247, 0x2, 0x1f ;  /* 0x0c401f00f7007f89 */ /* 0x000ee200000e0000 */
[----:B------:R-:W-:Y:S01]  /*9310*/  UMOV UR5, 0x400 ;  /* 0x0000040000057882 */ /* 0x000fe20000000000 */
[----:B-1----:R-:W-:Y:S01]  /*9320*/  FADD.FTZ R9, R2, R249 ;  /* 0x000000f902097221 */ /* 0x002fe20000010000 */
[----:B--2---:R-:W-:Y:S01]  /*9330*/  ULEA UR4, UR4, UR5, 0x18 ;  /* 0x0000000504047291 */ /* 0x004fe2000f8ec03f */
[----:B---3--:R-:W-:-:S03]  /*9340*/  FADD.FTZ R7, R0, R247 ;  /* 0x000000f700077221 */ /* 0x008fc60000010000 */
[----:B------:R-:W1:Y:S04]  /*9350*/  SHFL.BFLY PT, R2, R9, 0x1, 0x1f ;  /* 0x0c201f0009027f89 */ /* 0x000e6800000e0000 */
[----:B------:R-:W2:Y:S01]  /*9360*/  SHFL.BFLY PT, R0, R7, 0x1, 0x1f ;  /* 0x0c201f0007007f89 */ /* 0x000ea200000e0000 */
[----:B-1----:R-:W-:Y:S01]  /*9370*/  FADD.FTZ R2, R9, R2 ;  /* 0x0000000209027221 */ /* 0x002fe20000010000 */
[----:B--2---:R-:W-:-:S04]  /*9380*/  FADD.FTZ R0, R7, R0 ;  /* 0x0000000007007221 */ /* 0x004fc80000010000 */
[----:B------:R-:W-:Y:S02]  /*9390*/  FSETP.NE.FTZ.AND P4, PT, R2, RZ, PT ;  /* 0x000000ff0200720b */ /* 0x000fe40003f95000 */
[----:B------:R-:W-:-:S11]  /*93a0*/  FSETP.NE.FTZ.AND P3, PT, R0, RZ, PT ;  /* 0x000000ff0000720b */ /* 0x000fd60003f75000 */
[----:B------:R-:W1:Y:S08]  /*93b0*/  @P4 MUFU.RCP R4, R2 ;  /* 0x0000000200044308 */ /* 0x000e700000001000 */
[----:B------:R-:W2:Y:S08]  /*93c0*/  @P3 MUFU.RCP R5, R0 ;  /* 0x0000000000053308 */ /* 0x000eb00000001000 */
[----:B------:R-:W3:Y:S01]  /*93d0*/  @P4 MUFU.LG2 R2, R2 ;  /* 0x0000000200024308 */ /* 0x000ee20000000c00 */
        /* <DEDUP_REMOVED lines=139> */
[C---:B------:R-:W-:Y:S02]  /*9c90*/  SHF.L.U32 R9, R8.reuse, 0x6, RZ ;  /* 0x0000000608097819 */ /* 0x040fe400000006ff */
[----:B------:R-:W-:Y:S02]  /*9ca0*/  SHF.R.S32.HI R6, RZ, 0x5, R7 ;  /* 0x00000005ff067819 */ /* 0x000fe40000011407 */
[----:B------:R-:W-:Y:S02]  /*9cb0*/  IADD3 R5, -R5, R4, RZ ;  /* 0x0000000405057210 */ /* 0x000fe40007ffe1ff */
[----:B------:R-:W-:Y:S02]  /*9cc0*/  LOP3.LUT R9, R9, 0x1c0, RZ, 0xc0, !PT ;  /* 0x000001c009097812 */ /* 0x000fe400078ec0ff */
[----:B------:R-:W-:Y:S02]  /*9cd0*/  LOP3.LUT R10, R8, 0x1, RZ, 0xc0, !PT ;  /* 0x00000001080a7812 */ /* 0x000fe400078ec0ff */
[----:B------:R-:W-:-:S02]  /*9ce0*/  LEA R5, R6, R5, 0x9 ;  /* 0x0000000506057211 */ /* 0x000fc400078e48ff */
[----:B------:R-:W-:Y:S02]  /*9cf0*/  LEA.HI R12, R9, R9, RZ, 0x1d ;  /* 0x00000009090c7211 */ /* 0x000fe400078fe8ff */
[----:B------:R-:W-:Y:S02]  /*9d00*/  ISETP.NE.U32.AND P0, PT, R10, 0x1, PT ;  /* 0x000000010a00780c */ /* 0x000fe40003f05070 */
        /* <DEDUP_REMOVED lines=44> */
[----:B------:R-:W2:Y:S01]  /*9fd0*/  @P3 LDC R10, c[0x0][0x2e8] ;  /* 0x0000ba00ff0a3b82 */ /* 0x000ea20000000800 */
        /* <DEDUP_REMOVED lines=23> */
[----:B------:R-:W-:Y:S02]  /*a150*/  ISETP.NE.AND P0, PT, R236, -0x1, PT ;  /* 0xffffffffec00780c */ /* 0x000fe40003f05270 */
        /* <DEDUP_REMOVED lines=8> */
[----:B------:R-:W-:Y:S01]  /*a1e0*/  F2FP.F16.F32.PACK_AB R106, R107, R106 ;  /* 0x0000006a6b6a723e */ /* 0x000fe200000000ff */
[----:B------:R-:W4:Y:S01]  /*a1f0*/  @P0 LDC.64 R22, c[0x0][0x298] ;  /* 0x0000a600ff160b82 */ /* 0x000f220000000a00 */
        /* <DEDUP_REMOVED lines=18> */
[C---:B----4-:R-:W-:Y:S01]  /*a320*/  @P0 IMAD.WIDE.U32 R26, R236.reuse, R22, RZ ;  /* 0x00000016ec1a0225 */ /* 0x050fe200078e00ff */
[----:B------:R-:W-:Y:S01]  /*a330*/  F2FP.F16.F32.PACK_AB R132, R133, R132 ;  /* 0x000000848584723e */ /* 0x000fe200000000ff */
[----:B------:R-:W-:Y:S01]  /*a340*/  STS [R19+0x2000], R88 ;  /* 0x0020005813007388 */ /* 0x000fe20000000800 */
[----:B------:R-:W-:Y:S01]  /*a350*/  F2FP.F16.F32.PACK_AB R134, R135, R134 ;  /* 0x000000868786723e */ /* 0x000fe200000000ff */
[----:B------:R-:W-:Y:S01]  /*a360*/  @P0 IMAD R24, R236, R23, R27 ;  /* 0x00000017ec180224 */ /* 0x000fe200078e021b */
        /* <DEDUP_REMOVED lines=40> */
[----:B------:R3:W-:Y:S01]  /*a5f0*/  STS [R13+0x6400], R138 ;  /* 0x0064008a0d007388 */ /* 0x0007e20000000800 */
[----:B----4-:R-:W4:Y:S03]  /*a600*/  @P4 LDC R5, c[0x0][0x2e8] ;  /* 0x0000ba00ff054b82 */ /* 0x010f260000000800 */
[----:B------:R2:W-:Y:S04]  /*a610*/  STS [R15+0x6000], R140 ;  /* 0x0060008c0f007388 */ /* 0x0005e80000000800 */
[----:B------:R2:W-:Y:S04]  /*a620*/  STS [R15+0x6400], R142 ;  /* 0x0064008e0f007388 */ /* 0x0005e80000000800 */
[----:B------:R2:W-:Y:S04]  /*a630*/  STS [R17+0x6000], R144 ;  /* 0x0060009011007388 */ /* 0x0005e80000000800 */
[----:B------:R2:W-:Y:S01]  /*a640*/  STS [R17+0x6400], R146 ;  /* 0x0064009211007388 */ /* 0x0005e20000000800 */
[----:B-----5:R-:W-:-:S03]  /*a650*/  MOV R11, 0x7f800000 ;  /* 0x7f800000000b7802 */ /* 0x020fc60000000f00 */
[----:B------:R2:W-:Y:S04]  /*a660*/  STS [R19+0x6000], R152 ;  /* 0x0060009813007388 */ /* 0x0005e80000000800 */
[----:B------:R2:W-:Y:S01]  /*a670*/  STS [R19+0x6400], R154 ;  /* 0x0064009a13007388 */ /* 0x0005e20000000800 */
[----:B---3--:R-:W-:Y:S01]  /*a680*/  @P4 FMUL.FTZ R13, R2, 0.69314718246459960938 ;  /* 0x3f317218020d4820 */ /* 0x008fe20000410000 */
[----:B-1----:R-:W-:Y:S02]  /*a690*/  @P3 FMUL.FTZ R2, R0, 0.69314718246459960938 ;  /* 0x3f31721800023820 */ /* 0x002fe40000410000 */
[----:B------:R1:W-:Y:S04]  /*a6a0*/  STS [R21+0x6000], R148 ;  /* 0x0060009415007388 */ /* 0x0003e80000000800 */
[----:B------:R1:W-:Y:S01]  /*a6b0*/  STS [R21+0x6400], R150 ;  /* 0x0064009615007388 */ /* 0x0003e20000000800 */
[----:B------:R-:W-:Y:S05]  /*a6c0*/  @P0 BRA `(.L_x_4001) ;  /* 0x00000000001c0947 */ /* 0x000fea0003800000 */
[----:B--2---:R-:W2:Y:S01]  /*a6d0*/  S2R R15, SR_CTAID.Y ;  /* 0x00000000000f7919 */ /* 0x004ea20000002600 */
[----:B------:R-:W3:Y:S01]  /*a6e0*/  LDC.64 R8, c[0x0][0x290] ;  /* 0x0000a400ff087b82 */ /* 0x000ee20000000a00 */
[----:B--2---:R-:W-:Y:S01]  /*a6f0*/  SHF.R.S32.HI R17, RZ, 0x1f, R15 ;  /* 0x0000001fff117819 */ /* 0x004fe2000001140f */
[----:B---3--:R-:W-:-:S04]  /*a700*/  IMAD.WIDE.U32 R26, R15, R8, RZ ;  /* 0x000000080f1a7225 */ /* 0x008fc800078e00ff */
[----:B------:R-:W-:-:S04]  /*a710*/  IMAD R0, R17, R8, RZ ;  /* 0x0000000811007224 */ /* 0x000fc800078e02ff */
[----:B------:R-:W-:-:S05]  /*a720*/  IMAD R9, R15, R9, R0 ;  /* 0x000000090f097224 */ /* 0x000fca00078e0200 */
[----:B------:R-:W-:Y:S02]  /*a730*/  IADD3 R24, R27, R9, RZ ;  /* 0x000000091b187210 */ /* 0x000fe40007ffe0ff */
.L_x_4001:
[----:B----4-:R-:W-:Y:S01]  /*a740*/  @P4 FFMA.FTZ R11, R164, R5, R13 ;  /* 0x00000005a40b4223 */ /* 0x010fe2000001000d */
[----:B--2---:R-:W-:Y:S01]  /*a750*/  @P3 FFMA.FTZ R12, R3, R10, R2 ;  /* 0x0000000a030c3223 */ /* 0x004fe20000010002 */
[----:B------:R-:W-:Y:S06]  /*a760*/  @!P1 BRA `(.L_x_4002) ;  /* 0x00000000001c9947 */ /* 0x000fec0003800000 */
[----:B------:R-:W2:Y:S01]  /*a770*/  S2R R3, SR_CTAID.Y ;  /* 0x0000000000037919 */ /* 0x000ea20000002600 */
[----:B------:R-:W2:Y:S08]  /*a780*/  LDC R0, c[0x0][0x2c4] ;  /* 0x0000b100ff007b82 */ /* 0x000eb00000000800 */
[----:B------:R-:W3:Y:S08]  /*a790*/  S2UR UR6, SR_CTAID.Z ;  /* 0x00000000000679c3 */ /* 0x000ef00000002700 */
[----:B------:R-:W3:Y:S01]  /*a7a0*/  LDC R5, c[0x0][0x2e4] ;  /* 0x0000b900ff057b82 */ /* 0x000ee20000000800 */
[----:B--2---:R-:W-:-:S04]  /*a7b0*/  @!P0 IMAD R236, R3, R0, RZ ;  /* 0x0000000003ec8224 */ /* 0x004fc800078e02ff */
[----:B---3--:R-:W-:Y:S01]  /*a7c0*/  IMAD R5, R5, UR6, R236 ;  /* 0x0000000605057c24 */ /* 0x008fe2000f8e02ec */
[----:B------:R-:W-:Y:S06]  /*a7d0*/  BRA `(.L_x_4003) ;  /* 0x0000000000187947 */ /* 0x000fec0003800000 */
.L_x_4002:
[----:B------:R-:W2:Y:S01]  /*a7e0*/  S2R R3, SR_CTAID.Y ;  /* 0x0000000000037919 */ /* 0x000ea20000002600 */
[----:B------:R-:W2:Y:S08]  /*a7f0*/  S2UR UR6, SR_CTAID.Z ;  /* 0x00000000000679c3 */ /* 0x000eb00000002700 */
[----:B------:R-:W2:Y:S08]  /*a800*/  LDC R2, c[0x0][0x270] ;  /* 0x00009c00ff027b82 */ /* 0x000eb00000000800 */
[----:B------:R-:W3:Y:S01]  /*a810*/  LDC R0, c[0x0][0x2c4] ;  /* 0x0000b100ff007b82 */ /* 0x000ee20000000800 */
[----:B--2---:R-:W-:-:S04]  /*a820*/  IMAD R3, R3, R2, UR6 ;  /* 0x0000000603037e24 */ /* 0x004fc8000f8e0202 */
[----:B---3--:R-:W-:-:S07]  /*a830*/  IMAD R5, R3, R0, RZ ;  /* 0x0000000003057224 */ /* 0x008fce00078e02ff */
.L_x_4003:
[----:B------:R-:W-:Y:S01]  /*a840*/  LOP3.LUT R7, R7, 0xffffffe0, RZ, 0xc0, !PT ;  /* 0xffffffe007077812 */ /* 0x000fe200078ec0ff */
[----:B------:R-:W2:Y:S01]  /*a850*/  S2R R0, SR_TID.X ;  /* 0x0000000000007919 */ /* 0x000ea20000002100 */
        /* <DEDUP_REMOVED lines=13> */
[----:B------:R-:W3:Y:S01]  /*a930*/  S2R R4, SR_CTAID.X ;  /* 0x0000000000047919 */ /* 0x000ee20000002500 */
[----:B------:R-:W-:Y:S01]  /*a940*/  ISETP.GE.AND P2, PT, R2, R235, PT ;  /* 0x000000eb0200720c */ /* 0x000fe20003f46270 */
[----:B------:R-:W-:Y:S01]  /*a950*/  ULDC.64 UR4, c[0x0][0x2b0] ;  /* 0x0000ac0000047ab9 */ /* 0x000fe20000000a00 */
[----:B---3--:R-:W-:Y:S02]  /*a960*/  IMAD R3, R4, 0x40, R5 ;  /* 0x0000004004037824 */ /* 0x008fe400078e0205 */
[----:B------:R-:W-:-:S03]  /*a970*/  VIADD R4, R2, 0x8 ;  /* 0x0000000802047836 */ /* 0x000fc60000000000 */
[----:B------:R-:W-:Y:S02]  /*a980*/  SHF.R.S32.HI R5, RZ, 0x1f, R3 ;  /* 0x0000001fff057819 */ /* 0x000fe40000011403 */
[----:B------:R-:W-:Y:S02]  /*a990*/  IADD3 R3, P0, R2, R3, RZ ;  /* 0x0000000302037210 */ /* 0x000fe40007f1e0ff */
[----:B------:R-:W-:Y:S02]  /*a9a0*/  ISETP.GE.AND P1, PT, R4, R235, PT ;  /* 0x000000eb0400720c */ /* 0x000fe40003f26270 */
[----:B------:R-:W-:Y:S02]  /*a9b0*/  LEA.HI.X.SX32 R2, R2, R5, 0x1, P0 ;  /* 0x0000000502027211 */ /* 0x000fe400000f0eff */
[----:B------:R-:W-:-:S04]  /*a9c0*/  LEA R4, P0, R3, UR4, 0x2 ;  /* 0x0000000403047c11 */ /* 0x000fc8000f8010ff */
[----:B------:R-:W-:-:S05]  /*a9d0*/  LEA.HI.X R5, R3, UR5, R2, 0x2, P0 ;  /* 0x0000000503057c11 */ /* 0x000fca00080f1402 */
[----:B------:R3:W-:Y:S04]  /*a9e0*/  @!P2 STG.E desc[UR12][R4.64], R11 ;  /* 0x0000000b0400a986 */ /* 0x0007e8000c10190c */
[----:B------:R3:W-:Y:S02]  /*a9f0*/  @!P1 STG.E desc[UR12][R4.64+0x20], R12 ;  /* 0x0000200c04009986 */ /* 0x0007e4000c10190c */
.L_x_4005:
[----:B------:R-:W-:Y:S05]  /*aa00*/  BSYNC B0 ;  /* 0x0000000000007941 */ /* 0x000fea0003800000 */
.L_x_4004:
[----:B------:R-:W4:Y:S01]  /*aa10*/  S2UR UR5, SR_CTAID.X ;  /* 0x00000000000579c3 */ /* 0x000f220000002500 */
[----:B--2---:R-:W-:Y:S01]  /*aa20*/  SHF.R.S32.HI R3, RZ, 0x1f, R0 ;  /* 0x0000001fff037819 */ /* 0x004fe20000011400 */
[----:B-1----:R1:W2:Y:S01]  /*aa30*/  LDS.128 R20, [R237+0x1800] ;  /* 0x00180000ed147984 */ /* 0x0022a20000000c00 */
[----:B------:R-:W-:Y:S02]  /*aa40*/  BSSY B0, `(.L_x_4006) ;  /* 0x0000031000007945 */ /* 0x000fe40003800000 */
[----:B------:R-:W-:Y:S01]  /*aa50*/  LEA.HI R6, R3, R0, RZ, 0x3 ;  /* 0x0000000003067211 */ /* 0x000fe200078f18ff */
[----:B------:R1:W1:Y:S02]  /*aa60*/  LDS.128 R16, [R237+0x3800] ;  /* 0x00380000ed107984 */ /* 0x0002640000000c00 */
[----:B---3--:R-:W3:Y:S01]  /*aa70*/  LDC.64 R4, c[0x0][0x298] ;  /* 0x0000a600ff047b82 */ /* 0x008ee20000000a00 */
[----:B------:R-:W-:Y:S01]  /*aa80*/  LOP3.LUT R3, R6, 0xfffffff8, RZ, 0xc0, !PT ;  /* 0xfffffff806037812 */ /* 0x000fe200078ec0ff */
[----:B------:R1:W1:Y:S04]  /*aa90*/  LDS.128 R12, [R237+0x5800] ;  /* 0x00580000ed0c7984 */ /* 0x0002680000000c00 */
[----:B------:R-:W-:Y:S01]  /*aaa0*/  IMAD.IADD R0, R0, 0x1, -R3 ;  /* 0x0000000100007824 */ /* 0x000fe200078e0a03 */
[----:B------:R1:W1:Y:S01]  /*aab0*/  LDS.128 R8, [R237+0x7800] ;  /* 0x00780000ed087984 */ /* 0x0002620000000c00 */
[----:B------:R-:W5:Y:S02]  /*aac0*/  LDC.64 R2, c[0x0][0x2a0] ;  /* 0x0000a800ff027b82 */ /* 0x000f640000000a00 */
[----:B------:R-:W-:Y:S01]  /*aad0*/  IMAD.SHL.U32 R30, R0, 0x8, RZ ;  /* 0x00000008001e7824 */ /* 0x000fe200078e00ff */
[----:B------:R-:W-:Y:S01]  /*aae0*/  SHF.R.S32.HI R0, RZ, 0x3, R6 ;  /* 0x00000003ff007819 */ /* 0x000fe20000011406 */
[----:B------:R1:W1:Y:S03]  /*aaf0*/  LDS.128 R36, [R237] ;  /* 0x00000000ed247984 */ /* 0x0002660000000c00 */
[----:B------:R-:W-:Y:S01]  /*ab00*/  SHF.R.S32.HI R31, RZ, 0x1f, R30 ;  /* 0x0000001fff1f7819 */ /* 0x000fe2000001141e */
[----:B----4-:R-:W-:Y:S01]  /*ab10*/  USHF.L.U32 UR5, UR5, 0x6, URZ ;  /* 0x0000000605057899 */ /* 0x010fe2000800063f */
[----:B------:R4:W1:Y:S01]  /*ab20*/  LDS.128 R32, [R237+0x2000] ;  /* 0x00200000ed207984 */ /* 0x0008620000000c00 */
[----:B------:R-:W-:-:S02]  /*ab30*/  VIADD R6, R0, 0x10 ;  /* 0x0000001000067836 */ /* 0x000fc40000000000 */
[----:B------:R-:W-:-:S03]  /*ab40*/  USHF.R.S32.HI UR4, URZ, 0x1f, UR5 ;  /* 0x0000001f3f047899 */ /* 0x000fc60008011405 */
[----:B------:R-:W-:Y:S01]  /*ab50*/  ISETP.GE.AND P3, PT, R6, R235, PT ;  /* 0x000000eb0600720c */ /* 0x000fe20003f66270 */
[----:B---3--:R-:W-:-:S04]  /*ab60*/  IMAD.WIDE.U32 R30, R4, UR5, R30 ;  /* 0x00000005041e7c25 */ /* 0x008fc8000f8e001e */
[----:B------:R-:W-:Y:S01]  /*ab70*/  IMAD R28, R4, UR4, RZ ;  /* 0x00000004041c7c24 */ /* 0x000fe2000f8e02ff */
[----:B------:R-:W-:Y:S01]  /*ab80*/  USHF.R.S32.HI UR4, URZ, 0x1f, UR6 ;  /* 0x0000001f3f047899 */ /* 0x000fe20008011406 */
[----:B------:R-:W-:Y:S01]  /*ab90*/  IADD3 R42, P0, R26, R30, RZ ;  /* 0x0000001e1a2a7210 */ /* 0x000fe20007f1e0ff */
[----:B------:R-:W-:Y:S02]  /*aba0*/  VIADD R6, R0, 0x20 ;  /* 0x0000002000067836 */ /* 0x000fe40000000000 */
[----:B------:R-:W-:Y:S02]  /*abb0*/  IMAD R7, R5, UR5, R28 ;  /* 0x0000000505077c24 */ /* 0x000fe4000f8e021c */
[----:B-----5:R-:W-:Y:S01]  /*abc0*/  IMAD R26, R2, UR4, RZ ;  /* 0x00000004021a7c24 */ /* 0x020fe2000f8e02ff */
[----:B------:R-:W-:Y:S02]  /*abd0*/  ISETP.GE.AND P2, PT, R6, R235, PT ;  /* 0x000000eb0600720c */ /* 0x000fe40003f46270 */
[----:B------:R-:W-:Y:S01]  /*abe0*/  IADD3.X R43, R24, R7, R31, P0, !PT ;  /* 0x00000007182b7210 */ /* 0x000fe200007fe41f */
[C---:B------:R-:W-:Y:S01]  /*abf0*/  VIADD R24, R0.reuse, 0x30 ;  /* 0x0000003000187836 */ /* 0x040fe20000000000 */
[----:B------:R4:W3:Y:S01]  /*ac00*/  LDS.128 R28, [R237+0x4000] ;  /* 0x00400000ed1c7984 */ /* 0x0008e20000000c00 */
[----:B------:R-:W-:Y:S01]  /*ac10*/  IMAD R45, R3, UR6, R26 ;  /* 0x00000006032d7c24 */ /* 0x000fe2000f8e021a */
[-C--:B------:R-:W-:Y:S01]  /*ac20*/  ISETP.GE.AND P0, PT, R0, R235.reuse, PT ;  /* 0x000000eb0000720c */ /* 0x080fe20003f06270 */
[----:B------:R-:W-:Y:S01]  /*ac30*/  IMAD.WIDE.U32 R42, R2, UR6, R42 ;  /* 0x00000006022a7c25 */ /* 0x000fe2000f8e002a */
[----:B------:R-:W-:-:S02]  /*ac40*/  ISETP.GE.AND P1, PT, R24, R235, PT ;  /* 0x000000eb1800720c */ /* 0x000fc40003f26270 */
[----:B------:R4:W1:Y:S01]  /*ac50*/  LDS.128 R24, [R237+0x6000] ;  /* 0x00600000ed187984 */ /* 0x0008620000000c00 */
[----:B------:R-:W-:Y:S01]  /*ac60*/  SHF.R.S32.HI R3, RZ, 0x1f, R0 ;  /* 0x0000001fff037819 */ /* 0x000fe20000011400 */
[----:B------:R-:W-:-:S07]  /*ac70*/  IMAD.IADD R45, R45, 0x1, R43 ;  /* 0x000000012d2d7824 */ /* 0x000fce00078e022b */
[----:B--2---:R-:W-:Y:S05]  /*ac80*/  @P0 BRA `(.L_x_4007) ;  /* 0x0000000000300947 */ /* 0x004fea0003800000 */
        /* <DEDUP_REMOVED lines=8> */
[----:B-1----:R2:W-:Y:S04]  /*ad10*/  STG.E.128 desc[UR12][R40.64], R36 ;  /* 0x0000002428007986 */ /* 0x0025e8000c101d0c */
[----:B------:R2:W-:Y:S04]  /*ad20*/  STG.E.128 desc[UR12][R40.64+0x80], R32 ;  /* 0x0000802028007986 */ /* 0x0005e8000c101d0c */
[----:B---3--:R2:W-:Y:S04]  /*ad30*/  STG.E.128 desc[UR12][R40.64+0x100], R28 ;  /* 0x0001001c28007986 */ /* 0x0085e8000c101d0c */
[----:B------:R2:W-:Y:S02]  /*ad40*/  STG.E.128 desc[UR12][R40.64+0x180], R24 ;  /* 0x0001801828007986 */ /* 0x0005e4000c101d0c */
.L_x_4007:
[----:B------:R-:W-:Y:S05]  /*ad50*/  BSYNC B0 ;  /* 0x0000000000007941 */ /* 0x000fea0003800000 */
.L_x_4006:
[----:B-12---:R1:W2:Y:S01]  /*ad60*/  LDS.128 R36, [R237+0x800] ;  /* 0x00080000ed247984 */ /* 0x0062a20000000c00 */
[----:B------:R-:W-:Y:S03]  /*ad70*/  BSSY B0, `(.L_x_4008) ;  /* 0x0000014000007945 */ /* 0x000fe60003800000 */
[----:B------:R1:W1:Y:S04]  /*ad80*/  LDS.128 R32, [R237+0x2800] ;  /* 0x00280000ed207984 */ /* 0x0002680000000c00 */
[----:B---3--:R3:W1:Y:S04]  /*ad90*/  LDS.128 R28, [R237+0x4800] ;  /* 0x00480000ed1c7984 */ /* 0x0086680000000c00 */
[----:B------:R3:W1:Y:S01]  /*ada0*/  LDS.128 R24, [R237+0x6800] ;  /* 0x00680000ed187984 */ /* 0x0006620000000c00 */
[----:B------:R-:W-:Y:S05]  /*adb0*/  @P3 BRA `(.L_x_4009) ;  /* 0x00000000003c3947 */ /* 0x000fea0003800000 */
[----:B------:R-:W-:Y:S01]  /*adc0*/  IADD3 R7, P0, R0, 0x10, RZ ;  /* 0x0000001000077810 */ /* 0x000fe20007f1e0ff */
[----:B------:R-:W-:Y:S01]  /*add0*/  IMAD.MOV.U32 R40, RZ, RZ, R42 ;  /* 0x000000ffff287224 */ /* 0x000fe200078e002a */
        /* <DEDUP_REMOVED lines=9> */
[----:B--2---:R2:W-:Y:S04]  /*ae70*/  STG.E.128 desc[UR12][R6.64], R36 ;  /* 0x0000002406007986 */ /* 0x0045e8000c101d0c */
[----:B-1----:R2:W-:Y:S04]  /*ae80*/  STG.E.128 desc[UR12][R6.64+0x80], R32 ;  /* 0x0000802006007986 */ /* 0x0025e8000c101d0c */
[----:B------:R2:W-:Y:S04]  /*ae90*/  STG.E.128 desc[UR12][R6.64+0x100], R28 ;  /* 0x0001001c06007986 */ /* 0x0005e8000c101d0c */
[----:B------:R2:W-:Y:S02]  /*aea0*/  STG.E.128 desc[UR12][R6.64+0x180], R24 ;  /* 0x0001801806007986 */ /* 0x0005e4000c101d0c */
.L_x_4009:
[----:B------:R-:W-:Y:S05]  /*aeb0*/  BSYNC B0 ;  /* 0x0000000000007941 */ /* 0x000fea0003800000 */
.L_x_4008:
[----:B-12---:R1:W2:Y:S01]  /*aec0*/  LDS.128 R32, [R237+0x1000] ;  /* 0x00100000ed207984 */ /* 0x0062a20000000c00 */
[----:B------:R-:W-:Y:S03]  /*aed0*/  BSSY B0, `(.L_x_4010) ;  /* 0x0000014000007945 */ /* 0x000fe60003800000 */
[----:B------:R1:W1:Y:S04]  /*aee0*/  LDS.128 R28, [R237+0x3000] ;  /* 0x00300000ed1c7984 */ /* 0x0002680000000c00 */
[----:B------:R1:W1:Y:S04]  /*aef0*/  LDS.128 R24, [R237+0x5000] ;  /* 0x00500000ed187984 */ /* 0x0002680000000c00 */
        /* <DEDUP_REMOVED lines=17> */
.L_x_4011:
[----:B------:R-:W-:Y:S05]  /*b010*/  BSYNC B0 ;  /* 0x0000000000007941 */ /* 0x000fea0003800000 */
.L_x_4010:
[----:B------:R-:W-:Y:S05]  /*b020*/  @P1 EXIT ;  /* 0x000000000000194d */ /* 0x000fea0003800000 */
[----:B------:R-:W-:Y:S01]  /*b030*/  IADD3 R0, P0, R0, 0x30, RZ ;  /* 0x0000003000007810 */ /* 0x000fe20007f1e0ff */
[----:B--2---:R-:W-:Y:S01]  /*b040*/  IMAD.MOV.U32 R6, RZ, RZ, R42 ;  /* 0x000000ffff067224 */ /* 0x004fe200078e002a */
[----:B------:R-:W-:Y:S01]  /*b050*/  MOV R7, R45 ;  /* 0x0000002d00077202 */ /* 0x000fe20000000f00 */
[----:B------:R-:W-:Y:S02]  /*b060*/  ULDC.64 UR4, c[0x0][0x280] ;  /* 0x0000a00000047ab9 */ /* 0x000fe40000000a00 */
[----:B------:R-:W-:Y:S02]  /*b070*/  IMAD.X R3, RZ, RZ, R3, P0 ;  /* 0x000000ffff037224 */ /* 0x000fe400000e0603 */
[----:B------:R-:W-:-:S04]  /*b080*/  IMAD.WIDE.U32 R6, R0, R4, R6 ;  /* 0x0000000400067225 */ /* 0x000fc800078e0006 */
[----:B------:R-:W-:Y:S01]  /*b090*/  IMAD R2, R3, R4, RZ ;  /* 0x0000000403027224 */ /* 0x000fe200078e02ff */
[----:B------:R-:W-:-:S03]  /*b0a0*/  LEA R4, P0, R6, UR4, 0x1 ;  /* 0x0000000406047c11 */ /* 0x000fc6000f8008ff */
[----:B------:R-:W-:-:S05]  /*b0b0*/  IMAD R2, R0, R5, R2 ;  /* 0x0000000500027224 */ /* 0x000fca00078e0202 */
[----:B------:R-:W-:-:S04]  /*b0c0*/  IADD3 R2, R2, R7, RZ ;  /* 0x0000000702027210 */ /* 0x000fc80007ffe0ff */
[----:B------:R-:W-:-:S05]  /*b0d0*/  LEA.HI.X R5, R6, UR5, R2, 0x1, P0 ;  /* 0x0000000506057c11 */ /* 0x000fca00080f0c02 */
[----:B------:R-:W-:Y:S04]  /*b0e0*/  STG.E.128 desc[UR12][R4.64], R20 ;  /* 0x0000001404007986 */ /* 0x000fe8000c101d0c */
[----:B------:R-:W-:Y:S04]  /*b0f0*/  STG.E.128 desc[UR12][R4.64+0x80], R16 ;  /* 0x0000801004007986 */ /* 0x000fe8000c101d0c */
[----:B------:R-:W-:Y:S04]  /*b100*/  STG.E.128 desc[UR12][R4.64+0x100], R12 ;  /* 0x0001000c04007986 */ /* 0x000fe8000c101d0c */
[----:B------:R-:W-:Y:S01]  /*b110*/  STG.E.128 desc[UR12][R4.64+0x180], R8 ;  /* 0x0001800804007986 */ /* 0x000fe2000c101d0c */
[----:B------:R-:W-:Y:S05]  /*b120*/  EXIT ;  /* 0x000000000000794d */ /* 0x000fea0003800000 */
.L_x_4012:
        /* <DEDUP_REMOVED lines=13> */
.L_x_8900:


//--------------------- .text._ZN5flash24flash_fwd_splitkv_kernelI23Flash_fwd_kernel_traitsILi256ELi64ELi64ELi4ELb0ELb0EN7cutlass6half_tE19Flash_kernel_traitsILi256ELi64ELi64ELi4ES3_EELb0ELb0ELb0ELb0ELb1ELb1ELb0ELb0EEEvNS_16Flash_fwd_paramsE --------------------------
	.section	.text._ZN5flash24flash_fwd_splitkv_kernelI23Flash_fwd_kernel_traitsILi256ELi64ELi64ELi4ELb0ELb0EN7cutlass6half_tE19Flash_kernel_traitsILi256ELi64ELi64ELi4ES3_EELb0ELb0ELb0ELb0ELb1ELb1ELb0ELb0EEEvNS_16Flash_fwd_paramsE,"ax",@progbits
	.align	128
        .global         _ZN5flash24flash_fwd_splitkv_kernelI23Flash_fwd_kernel_traitsILi256ELi64ELi64ELi4ELb0ELb0EN7cutlass6half_tE19Flash_kernel_traitsILi256ELi64ELi64ELi4ES3_EELb0ELb0ELb0ELb0ELb1ELb1ELb0ELb0EEEvNS_16Flash_fwd_paramsE
        .type           _ZN5flash24flash_fwd_splitkv_kernelI23Flash_fwd_kernel_traitsILi256ELi64ELi64ELi4ELb0ELb0EN7cutlass6half_tE19Flash_kernel_traitsILi256ELi64ELi64ELi4ES3_EELb0ELb0ELb0ELb0ELb1ELb1ELb0ELb0EEEvNS_16Flash_fwd_paramsE,@function
        .size           _ZN5flash24flash_fwd_splitkv_kernelI23Flash_fwd_kernel_traitsILi256ELi64ELi64ELi4ELb0ELb0EN7cutlass6half_tE19Flash_kernel_traitsILi256ELi64ELi64ELi4ES3_EELb0ELb0ELb0ELb0ELb1ELb1ELb0ELb0EEEvNS_16Flash_fwd_paramsE,(.L_x_8901 - _ZN5flash24flash_fwd_splitkv_kernelI23Flash_fwd_kernel_traitsILi256ELi64ELi64ELi4ELb0ELb0EN7cutlass6half_tE19Flash_kernel_traitsILi256ELi64ELi64ELi4ES3_EELb0ELb0ELb0ELb0ELb1ELb1ELb0ELb0EEEvNS_16Flash_fwd_paramsE)
        .other          _ZN5flash24flash_fwd_splitkv_kernelI23Flash_fwd_kernel_traitsILi256ELi64ELi64ELi4ELb0ELb0EN7cutlass6half_tE19Flash_kernel_traitsILi256ELi64ELi64ELi4ES3_EELb0ELb0ELb0ELb0ELb1ELb1ELb0ELb0EEEvNS_16Flash_fwd_paramsE,@"STO_CUDA_ENTRY STV_DEFAULT"
_ZN5flash24flash_fwd_splitkv_kernelI23Flash_fwd_kernel_traitsILi256ELi64ELi64ELi4ELb0ELb0EN7cutlass6half_tE19Flash_kernel_traitsILi256ELi64ELi64ELi4ES3_EELb0ELb0ELb0ELb0ELb1ELb1ELb0ELb0EEEvNS_16Flash_fwd_paramsE:
.text._ZN5flash24flash_fwd_splitkv_kernelI23Flash_fwd_kernel_traitsILi256ELi64ELi64ELi4ELb0ELb0EN7cutlass6half_tE19Flash_kernel_traitsILi256ELi64ELi64ELi4ES3_EELb0ELb0ELb0ELb0ELb1ELb1ELb0ELb0EEEvNS_16Flash_fwd_paramsE:
[----:B------:R-:W1:Y:S08]  /*0000*/  LDC R1, c[0x0][0x28] ;  /* 0x00000a00ff017b82 */ /* 0x000e700000000800 */
[----:B------:R-:W2:Y:S01]  /*0010*/  LDC.64 R2, c[0x0][0x300] ;  /* 0x0000c000ff027b82 */ /* 0x000ea20000000a00 */
[----:B------:R-:W3:Y:S01]  /*0020*/  S2R R9, SR_CTAID.Y ;  /* 0x0000000000097919 */ /* 0x000ee20000002600 */
[----:B------:R-:W-:Y:S01]  /*0030*/  ULDC.64 UR4, c[0x0][0x2f0] ;  /* 0x0000bc0000047ab9 */ /* 0x000fe20000000a00 */
[----:B------:R-:W-:Y:S01]  /*0040*/  IMAD.MOV.U32 R244, RZ, RZ, -0x1 ;  /* 0xfffffffffff47424 */ /* 0x000fe200078e00ff */
[----:B------:R-:W-:Y:S01]  /*0050*/  ISETP.NE.U32.AND P2, PT, RZ, UR4, PT ;  /* 0x00000004ff007c0c */ /* 0x000fe2000bf45070 */
[----:B------:R-:W-:Y:S01]  /*0060*/  ULDC.64 UR14, c[0x0][0x208] ;  /* 0x00008200000e7ab9 */ /* 0x000fe20000000a00 */
[----:B-1----:R-:W-:-:S02]  /*0070*/  VIADD R1, R1, 0xfffffff0 ;  /* 0xfffffff001017836 */ /* 0x002fc40000000000 */
[----:B------:R-:W3:Y:S01]  /*0080*/  LDC.64 R4, c[0x0][0x2f0] ;  /* 0x0000bc00ff047b82 */ /* 0x000ee20000000a00 */
[----:B------:R-:W-:-:S07]  /*0090*/  ISETP.NE.AND.EX P2, PT, RZ, UR5, PT, P2 ;  /* 0x00000005ff007c0c */ /* 0x000fce000bf45320 */
[----:B------:R-:W1:Y:S01]  /*00a0*/  LDC.U8 R0, c[0x0][0x3c2] ;  /* 0x0000f080ff007b82 */ /* 0x000e620000000000 */
[----:B--2---:R-:W-:-:S07]  /*00b0*/  ISETP.NE.U32.AND P1, PT, R2, RZ, PT ;  /* 0x000000ff0200720c */ /* 0x004fce0003f25070 */
[----:B------:R-:W2:Y:S01]  /*00c0*/  LDC.64 R12, c[0x0][0x2f8] ;  /* 0x0000be00ff0c7b82 */ /* 0x000ea20000000a00 */
[----:B------:R-:W-:Y:S01]  /*00d0*/  ISETP.NE.AND.EX P1, PT, R3, RZ, PT, P1 ;  /* 0x000000ff0300720c */ /* 0x000fe20003f25310 */
[----:B---3--:R-:W-:-:S06]  /*00e0*/  IMAD.WIDE R16, R9, 0x4, R4 ;  /* 0x0000000409107825 */ /* 0x008fcc00078e0204 */
[----:B------:R-:W3:Y:S01]  /*00f0*/  LDC.64 R2, c[0x0][0x2f8] ;  /* 0x0000be00ff027b82 */ /* 0x000ee20000000a00 */
[----:B------:R-:W4:Y:S04]  /*0100*/  @P2 LDG.E R244, desc[UR14][R16.64] ;  /* 0x0000000e10f42981 */ /* 0x000f28000c1e1900 */
[----:B------:R-:W4:Y:S03]  /*0110*/  @P2 LDG.E R5, desc[UR14][R16.64+0x4] ;  /* 0x0000040e10052981 */ /* 0x000f26000c1e1900 */
[----:B------:R-:W1:Y:S01]  /*0120*/  @P1 LDC.64 R6, c[0x0][0x300] ;  /* 0x0000c000ff061b82 */ /* 0x000e620000000a00 */
[----:B------:R-:W-:Y:S02]  /*0130*/  IMAD.MOV.U32 R11, RZ, RZ, RZ ;  /* 0x000000ffff0b7224 */ /* 0x000fe400078e00ff */
[----:B-1----:R-:W-:-:S05]  /*0140*/  @P1 IMAD.WIDE R14, R9, 0x4, R6 ;  /* 0x00000004090e1825 */ /* 0x002fca00078e0206 */
[----:B------:R1:W5:Y:S01]  /*0150*/  @P1 LDG.E R11, desc[UR14][R14.64] ;  /* 0x0000000e0e0b1981 */ /* 0x000362000c1e1900 */
[----:B------:R-:W-:Y:S02]  /*0160*/  ISETP.NE.AND P3, PT, R0, RZ, PT ;  /* 0x000000ff0000720c */ /* 0x000fe40003f65270 */
[----:B---3--:R-:W-:-:S04]  /*0170*/  ISETP.EQ.U32.AND P0, PT, R2, RZ, PT ;  /* 0x000000ff0200720c */ /* 0x008fc80003f02070 */
[----:B------:R-:W-:Y:S01]  /*0180*/  ISETP.EQ.OR.EX P0, PT, R3, RZ, !P3, P0 ;  /* 0x000000ff0300720c */ /* 0x000fe20005f02700 */
[----:B------:R-:W-:Y:S02]  /*0190*/  IMAD.MOV.U32 R10, RZ, RZ, -0x1 ;  /* 0xffffffffff0a7424 */ /* 0x000fe400078e00ff */
[----:B--2---:R-:W-:Y:S01]  /*01a0*/  IMAD.WIDE R6, R9, 0x4, R12 ;  /* 0x0000000409067825 */ /* 0x004fe200078e020c */
[----:B------:R-:W2:Y:S01]  /*01b0*/  S2R R39, SR_CTAID.X ;  /* 0x0000000000277919 */ /* 0x000ea20000002500 */
[----:B------:R-:W3:Y:S01]  /*01c0*/  S2R R36, SR_CTAID.Z ;  /* 0x0000000000247919 */ /* 0x000ee20000002700 */
        /* <DEDUP_REMOVED lines=11> */
.L_x_4013:
[----:B------:R-:W1:Y:S02]  /*0280*/  LDC R4, c[0x0][0x2c8] ;  /* 0x0000b200ff047b82 */ /* 0x000e640000000800 */
.L_x_4014:
        /* <DEDUP_REMOVED lines=87> */
.L_x_4017:
[----:B------:R-:W-:Y:S05]  /*0800*/  BSYNC B0 ;  /* 0x0000000000007941 */ /* 0x000fea0003800000 */
.L_x_4016:
        /* <DEDUP_REMOVED lines=19> */
.L_x_4019:
[----:B------:R-:W-:Y:S05]  /*0940*/  BSYNC B0 ;  /* 0x0000000000007941 */ /* 0x000fea0003800000 */
.L_x_4018:
        /* <DEDUP_REMOVED lines=18> */
.L_x_4021:
[----:B------:R-:W-:Y:S05]  /*0a70*/  BSYNC B0 ;  /* 0x0000000000007941 */ /* 0x000fea0003800000 */
.L_x_4020:
        /* <DEDUP_REMOVED lines=16> */
.L_x_4023:
[----:B------:R-:W-:Y:S05]  /*0b80*/  BSYNC B0 ;  /* 0x0000000000007941 */ /* 0x000fea0003800000 */
.L_x_4022:
        /* <DEDUP_REMOVED lines=15> */
.L_x_4015:
        /* <DEDUP_REMOVED lines=24> */
.L_x_4024:
        /* <DEDUP_REMOVED lines=79> */
.L_x_4025:
        /* <DEDUP_REMOVED lines=49> */
.L_x_4027:
        /* <DEDUP_REMOVED lines=27> */
.L_x_4026:
        /* <DEDUP_REMOVED lines=48> */
[C---:B------:R-:W-:Y:S01]  /*1ab0*/  IMAD.X R111, R7.reuse, 0x1, R4, P5 ;  /* 0x00000001076f7824 */ /* 0x040fe200028e0604 */
[----:B------:R-:W-:Y:S01]  /*1ac0*/  IADD3.X R3, R7, R3, RZ, P4, !PT ;  /* 0x0000000307037210 */ /* 0x000fe200027fe4ff */
[----:B------:R-:W-:Y:S01]  /*1ad0*/  IMAD R13, R36, UR5, R13 ;  /* 0x00000005240d7c24 */ /* 0x000fe2000f8e020d */
[----:B------:R-:W-:Y:S01]  /*1ae0*/  LOP3.LUT R17, R6, 0x38, R11, 0xf8, !PT ;  /* 0x0000003806117812 */ /* 0x000fe200078ef80b */
[----:B------:R-:W-:Y:S01]  /*1af0*/  UMOV UR5, 0x400 ;  /* 0x0000040000057882 */ /* 0x000fe20000000000 */
[----:B------:R-:W-:Y:S01]  /*1b00*/  SHF.R.U32.HI R6, RZ, 0x3, R6 ;  /* 0x00000003ff067819 */ /* 0x000fe20000011606 */
[----:B------:R-:W-:Y:S01]  /*1b10*/  IMAD.WIDE.U32 R36, R36, UR4, R2 ;  /* 0x0000000424247c25 */ /* 0x000fe2000f8e0002 */
[----:B------:R-:W4:Y:S01]  /*1b20*/  S2UR UR4, SR_CgaCtaId ;  /* 0x00000000000479c3 */ /* 0x000f220000008800 */
[----:B------:R-:W-:-:S02]  /*1b30*/  LEA.HI R4, R5, R116, RZ, 0x6 ;  /* 0x0000007405047211 */ /* 0x000fc400078f30ff */
[----:B------:R-:W-:Y:S01]  /*1b40*/  LOP3.LUT R17, R17, R6, RZ, 0x3c, !PT ;  /* 0x0000000611117212 */ /* 0x000fe200078e3cff */
[-C--:B--2---:R-:W-:Y:S01]  /*1b50*/  @!P3 IMAD R34, R39, R8.reuse, RZ ;  /* 0x000000082722b224 */ /* 0x084fe200078e02ff */
[----:B------:R-:W-:Y:S01]  /*1b60*/  @!P2 MOV R11, 0x400 ;  /* 0x00000400000ba802 */ /* 0x000fe20000000f00 */
[----:B------:R-:W-:Y:S01]  /*1b70*/  IMAD.SHL.U32 R4, R4, 0x8, RZ ;  /* 0x0000000804047824 */ /* 0x000fe200078e00ff */
[----:B------:R-:W-:Y:S01]  /*1b80*/  @!P1 IADD3 R29, P5, R38, 0x20, RZ ;  /* 0x00000020261d9810 */ /* 0x000fe20007fbe0ff */
[----:B------:R-:W2:Y:S01]  /*1b90*/  @!P2 LDC.64 R2, c[0x0][0x240] ;  /* 0x00009000ff02ab82 */ /* 0x000ea20000000a00 */
[----:B---3--:R-:W-:Y:S01]  /*1ba0*/  @!P2 LEA R32, R32, R11, 0x18 ;  /* 0x0000000b2020a211 */ /* 0x008fe200078ec0ff */
[----:B------:R-:W-:Y:S01]  /*1bb0*/  IMAD.IADD R37, R37, 0x1, R13 ;  /* 0x0000000125257824 */ /* 0x000fe200078e020d */
[----:B------:R-:W-:Y:S01]  /*1bc0*/  @!P1 MOV R11, 0x400 ;  /* 0x00000400000b9802 */ /* 0x000fe20000000f00 */
[C---:B------:R-:W-:Y:S01]  /*1bd0*/  @!P3 IMAD R34, R38.reuse, R9, R34 ;  /* 0x000000092622b224 */ /* 0x040fe200078e0222 */
[----:B------:R-:W-:Y:S01]  /*1be0*/  LOP3.LUT R17, R17, 0xfffffe00, R4, 0xf8, !PT ;  /* 0xfffffe0011117812 */ /* 0x000fe200078ef804 */
[----:B------:R-:W-:Y:S01]  /*1bf0*/  @!P3 IMAD.WIDE.U32 R40, R38, R8, R36 ;  /* 0x000000082628b225 */ /* 0x000fe200078e0024 */
[----:B-1----:R-:W-:Y:S01]  /*1c00*/  @!P1 LEA R30, R30, R11, 0x18 ;  /* 0x0000000b1e1e9211 */ /* 0x002fe200078ec0ff */
[----:B------:R-:W1:Y:S01]  /*1c10*/  @!P3 LDC.64 R6, c[0x0][0x210] ;  /* 0x00008400ff06bb82 */ /* 0x000e620000000a00 */
[----:B------:R-:W-:Y:S01]  /*1c20*/  @!P0 MOV R11, 0x400 ;  /* 0x00000400000b8802 */ /* 0x000fe20000000f00 */
[----:B------:R-:W-:Y:S01]  /*1c30*/  @!P3 IMAD.IADD R34, R41, 0x1, R34 ;  /* 0x000000012922b824 */ /* 0x000fe200078e0222 */
[----:B------:R-:W-:Y:S01]  /*1c40*/  @!P2 IADD3 R4, P4, R38, 0x10, RZ ;  /* 0x000000102604a810 */ /* 0x000fe20007f9e0ff */
[----:B------:R-:W-:Y:S01]  /*1c50*/  @!P2 IMAD.MOV.U32 R42, RZ, RZ, R36 ;  /* 0x000000ffff2aa224 */ /* 0x000fe200078e0024 */
[----:B----4-:R-:W-:Y:S01]  /*1c60*/  @!P0 LEA R28, R28, R11, 0x18 ;  /* 0x0000000b1c1c8211 */ /* 0x010fe200078ec0ff */
[----:B------:R-:W-:-:S02]  /*1c70*/  @!P2 IMAD.MOV.U32 R43, RZ, RZ, R37 ;  /* 0x000000ffff2ba224 */ /* 0x000fc400078e0025 */
[--C-:B------:R-:W-:Y:S01]  /*1c80*/  @!P2 IMAD.X R11, RZ, RZ, R39.reuse, P4 ;  /* 0x000000ffff0ba224 */ /* 0x100fe200020e0627 */
[----:B------:R-:W-:Y:S01]  /*1c90*/  @!P0 IADD3 R33, P4, R38, 0x30, RZ ;  /* 0x0000003026218810 */ /* 0x000fe20007f9e0ff */
[----:B------:R-:W3:Y:S01]  /*1ca0*/  @!P1 LDC.64 R12, c[0x0][0x240] ;  /* 0x00009000ff0c9b82 */ /* 0x000ee20000000a00 */
[----:B------:R-:W-:Y:S01]  /*1cb0*/  ULEA UR4, UR4, UR5, 0x18 ;  /* 0x0000000504047291 */ /* 0x000fe2000f8ec03f */
[--C-:B------:R-:W-:Y:S01]  /*1cc0*/  @!P1 IMAD.X R35, RZ, RZ, R39.reuse, P5 ;  /* 0x000000ffff239224 */ /* 0x100fe200028e0627 */
[----:B------:R-:W-:Y:S01]  /*1cd0*/  IADD3 R25, P5, R20, R25, RZ ;  /* 0x0000001914197210 */ /* 0x000fe20007fbe0ff */
[----:B------:R-:W-:Y:S01]  /*1ce0*/  @!P0 IMAD.X R31, RZ, RZ, R39, P4 ;  /* 0x000000ffff1f8224 */ /* 0x000fe200020e0627 */
[----:B------:R-:W-:Y:S01]  /*1cf0*/  @!P1 MOV R39, R37 ;  /* 0x0000002500279202 */ /* 0x000fe20000000f00 */
[----:B--2---:R-:W-:Y:S01]  /*1d00*/  @!P2 IMAD R10, R11, R2, RZ ;  /* 0x000000020b0aa224 */ /* 0x004fe200078e02ff */
[----:B------:R-:W-:Y:S01]  /*1d10*/  LEA R245, R17, UR4, 0x1 ;  /* 0x0000000411f57c11 */ /* 0x000fe2000f8e08ff */
[----:B------:R-:W2:Y:S01]  /*1d20*/  @!P0 LDC.64 R8, c[0x0][0x240] ;  /* 0x00009000ff088b82 */ /* 0x000ea20000000a00 */
[----:B------:R-:W-:Y:S01]  /*1d30*/  @!P1 IMAD.MOV.U32 R38, RZ, RZ, R36 ;  /* 0x000000ffff269224 */ /* 0x000fe200078e0024 */
[----:B------:R-:W-:Y:S01]  /*1d40*/  ULDC UR5, c[0x0][0x39c] ;  /* 0x0000e70000057ab9 */ /* 0x000fe20000000800 */
[----:B------:R-:W-:-:S02]  /*1d50*/  @!P2 IMAD R3, R4, R3, R10 ;  /* 0x000000030403a224 */ /* 0x000fc400078e020a */
[----:B------:R-:W-:Y:S01]  /*1d60*/  @!P2 IMAD R32, R17, 0x2, R32 ;  /* 0x000000021120a824 */ /* 0x000fe200078e0220 */
[----:B-1----:R-:W-:Y:S01]  /*1d70*/  @!P3 LEA R44, P4, R40, R6, 0x1 ;  /* 0x00000006282cb211 */ /* 0x002fe200078808ff */
[----:B------:R-:W-:Y:S01]  /*1d80*/  IMAD.SHL.U32 R6, R165, 0x40, RZ ;  /* 0x00000040a5067824 */ /* 0x000fe200078e00ff */
[----:B------:R-:W1:Y:S01]  /*1d90*/  @!P1 LDC.64 R10, c[0x0][0x210] ;  /* 0x00008400ff0a9b82 */ /* 0x000e620000000a00 */
[----:B------:R-:W-:Y:S01]  /*1da0*/  IMAD.WIDE.U32 R110, R20, R108, R110 ;  /* 0x0000006c146e7225 */ /* 0x000fe200078e006e */
[----:B------:R-:W-:-:S03]  /*1db0*/  @!P3 LEA.HI.X R45, R40, R7, R34, 0x1, P4 ;  /* 0x00000007282db211 */ /* 0x000fc600020f0c22 */
[----:B------:R-:W-:Y:S02]  /*1dc0*/  @!P2 IMAD.WIDE.U32 R40, R4, R2, R42 ;  /* 0x000000020428a225 */ /* 0x000fe400078e002a */
[----:B------:R-:W-:Y:S01]  /*1dd0*/  @!PT LDS RZ, [RZ] ;  /* 0x00000000fffff984 */ /* 0x000fe20000000800 */
[----:B------:R-:W-:Y:S01]  /*1de0*/  @!PT LDS RZ, [RZ] ;  /* 0x00000000fffff984 */ /* 0x000fe20000000800 */
[----:B------:R-:W-:Y:S01]  /*1df0*/  @!PT LDS RZ, [RZ] ;  /* 0x00000000fffff984 */ /* 0x000fe20000000800 */
[----:B------:R-:W-:Y:S02]  /*1e00*/  @!P3 LDGSTS.E.BYPASS.LTC128B.128 [R245], desc[UR14][R44.64] ;  /* 0x000000002cf5bfae */ /* 0x000fe4000b901d4e */
[----:B------:R-:W-:Y:S02]  /*1e10*/  VIADD R4, R6, 0xffffffc0 ;  /* 0xffffffc006047836 */ /* 0x000fe40000000000 */
[----:B------:R-:W-:Y:S01]  /*1e20*/  @!P3 LDGSTS.E.BYPASS.LTC128B.128 [R245+0x2000], desc[UR14][R44.64+0x80] ;  /* 0x020000802cf5bfae */ /* 0x000fe2000b901d4e */
[----:B------:R-:W-:Y:S02]  /*1e30*/  @!P2 IMAD.IADD R34, R41, 0x1, R3 ;  /* 0x000000012922a824 */ /* 0x000fe400078e0203 */
[----:B------:R-:W-:Y:S01]  /*1e40*/  IMAD.IADD R7, R117, 0x1, -R4 ;  /* 0x0000000175077824 */ /* 0x000fe200078e0a04 */
[----:B------:R-:W-:Y:S01]  /*1e50*/  @!P3 LDGSTS.E.BYPASS.LTC128B.128 [R245+0x4000], desc[UR14][R44.64+0x100] ;  /* 0x040001002cf5bfae */ /* 0x000fe2000b901d4e */
[----:B------:R-:W4:Y:S01]  /*1e60*/  @!P0 LDC.64 R2, c[0x0][0x210] ;  /* 0x00008400ff028b82 */ /* 0x000f220000000a00 */
[----:B---3--:R-:W-:-:S02]  /*1e70*/  @!P1 IMAD.WIDE.U32 R38, R29, R12, R38 ;  /* 0x0000000c1d269225 */ /* 0x008fc400078e0026 */
[----:B------:R-:W-:Y:S01]  /*1e80*/  @!P3 LDGSTS.E.BYPASS.LTC128B.128 [R245+0x6000], desc[UR14][R44.64+0x180] ;  /* 0x060001802cf5bfae */ /* 0x000fe2000b901d4e */
[----:B------:R-:W-:Y:S01]  /*1e90*/  @!P2 LEA R42, P3, R40, R14, 0x1 ;  /* 0x0000000e282aa211 */ /* 0x000fe200078608ff */
[----:B------:R-:W-:Y:S01]  /*1ea0*/  @!P1 IMAD R14, R35, R12, RZ ;  /* 0x0000000c230e9224 */ /* 0x000fe200078e02ff */
[----:B------:R-:W-:Y:S01]  /*1eb0*/  ISETP.GE.AND P4, PT, R20, R7, PT ;  /* 0x000000071400720c */ /* 0x000fe20003f86270 */
[----:B--2---:R-:W-:Y:S01]  /*1ec0*/  @!P0 IMAD R12, R31, R8, RZ ;  /* 0x000000081f0c8224 */ /* 0x004fe200078e02ff */
[----:B------:R-:W-:Y:S01]  /*1ed0*/  @!P2 LEA.HI.X R43, R40, R15, R34, 0x1, P3 ;  /* 0x0000000f282ba211 */ /* 0x000fe200018f0c22 */
[----:B------:R-:W-:Y:S01]  /*1ee0*/  @!P1 IMAD R13, R29, R13, R14 ;  /* 0x0000000d1d0d9224 */ /* 0x000fe200078e020e */
[----:B------:R-:W-:Y:S01]  /*1ef0*/  ISETP.GE.AND P3, PT, R24, R7, PT ;  /* 0x000000071800720c */ /* 0x000fe20003f66270 */
[----:B------:R-:W-:Y:S02]  /*1f00*/  @!P0 IMAD R12, R33, R9, R12 ;  /* 0x00000009210c8224 */ /* 0x000fe400078e020c */
[----:B------:R-:W-:Y:S01]  /*1f10*/  @!P2 LDGSTS.E.BYPASS.LTC128B.128 [R32+0x800], desc[UR14][R42.64] ;  /* 0x008000002a20afae */ /* 0x000fe2000b901d4e */
[----:B------:R-:W-:-:S02]  /*1f20*/  @!P1 IMAD.IADD R13, R39, 0x1, R13 ;  /* 0x00000001270d9824 */ /* 0x000fc400078e020d */
[----:B------:R-:W-:Y:S01]  /*1f30*/  @!P0 IMAD.WIDE.U32 R36, R33, R8, R36 ;  /* 0x0000000821248225 */ /* 0x000fe200078e0024 */
[----:B------:R-:W-:Y:S02]  /*1f40*/  @!P2 LDGSTS.E.BYPASS.LTC128B.128 [R32+0x2800], desc[UR14][R42.64+0x80] ;  /* 0x028000802a20afae */ /* 0x000fe4000b901d4e */
[----:B------:R-:W2:Y:S01]  /*1f50*/  @!P4 LDC.64 R8, c[0x0][0x218] ;  /* 0x00008600ff08cb82 */ /* 0x000ea20000000a00 */
        /* <DEDUP_REMOVED lines=18> */
[----:B------:R-:W-:Y:S02]  /*2080*/  @!P0 LEA R13, R17, R28, 0x1 ;  /* 0x0000001c110d8211 */ /* 0x000fe400078e08ff */
[----:B------:R-:W-:Y:S01]  /*2090*/  @!P1 LDGSTS.E.BYPASS.LTC128B.128 [R11+0x3000], desc[UR14][R14.64+0x80] ;  /* 0x030000800e0b9fae */ /* 0x000fe2000b901d4e */
[----:B------:R-:W-:-:S03]  /*20a0*/  ISETP.GE.AND P2, PT, R16, R7, PT ;  /* 0x000000071000720c */ /* 0x000fc60003f46270 */
[----:B------:R-:W-:Y:S04]  /*20b0*/  @!P1 LDGSTS.E.BYPASS.LTC128B.128 [R11+0x5000], desc[UR14][R14.64+0x100] ;  /* 0x050001000e0b9fae */ /* 0x000fe8000b901d4e */
[----:B------:R1:W-:Y:S01]  /*20c0*/  @!P1 LDGSTS.E.BYPASS.LTC128B.128 [R11+0x7000], desc[UR14][R14.64+0x180] ;  /* 0x070001800e0b9fae */ /* 0x0003e2000b901d4e */
[----:B------:R-:W-:Y:S01]  /*20d0*/  ISETP.GE.AND P1, PT, R18, R7, PT ;  /* 0x000000071200720c */ /* 0x000fe20003f26270 */
[----:B---3--:R-:W-:Y:S02]  /*20e0*/  IMAD.WIDE.U32 R32, R108, 0x20, RZ ;  /* 0x000000206c207825 */ /* 0x008fe400078e00ff */
[----:B------:R-:W-:Y:S02]  /*20f0*/  @!P0 LDGSTS.E.BYPASS.LTC128B.128 [R13+0x1800], desc[UR14][R30.64] ;  /* 0x018000001e0d8fae */ /* 0x000fe4000b901d4e */
[----:B------:R-:W-:-:S02]  /*2100*/  @!P2 IMAD.MOV.U32 R112, RZ, RZ, R110 ;  /* 0x000000ffff70a224 */ /* 0x000fc400078e006e */
        /* <DEDUP_REMOVED lines=56> */
[----:B------:R-:W-:Y:S01]  /*2490*/  IMAD.SHL.U32 R8, R0, 0x40, RZ ;  /* 0x0000004000087824 */ /* 0x000fe200078e00ff */
[----:B------:R-:W-:Y:S02]  /*24a0*/  IADD3 R12, R35, R12, RZ ;  /* 0x0000000c230c7210 */ /* 0x000fe40007ffe0ff */
[----:B------:R-:W-:Y:S01]  /*24b0*/  @!P2 LEA.HI.X R23, R18, R9, R14, 0x1, P1 ;  /* 0x000000091217a211 */ /* 0x000fe200008f0c0e */
[----:B------:R-:W-:Y:S01]  /*24c0*/  IMAD.WIDE.U32 R14, R2, 0x20, RZ ;  /* 0x00000020020e7825 */ /* 0x000fe200078e00ff */
[C---:B------:R-:W-:Y:S02]  /*24d0*/  LEA R248, P1, R34.reuse, UR6, 0x1 ;  /* 0x0000000622f87c11 */ /* 0x040fe4000f8208ff */
[----:B------:R-:W-:Y:S01]  /*24e0*/  SHF.R.S32.HI R10, RZ, 0x4, R7 ;  /* 0x00000004ff0a7819 */ /* 0x000fe20000011407 */
[----:B------:R-:W-:Y:S01]  /*24f0*/  @!P2 LDGSTS.E.BYPASS.LTC128B.128 [R17+0x9800], desc[UR14][R22.64] ;  /* 0x098000001611afae */ /* 0x000fe2000b901d4e */
[----:B------:R-:W-:Y:S01]  /*2500*/  LEA.HI.X R249, R34, UR7, R12, 0x1, P1 ;  /* 0x0000000722f97c11 */ /* 0x000fe200088f0c0c */
[----:B------:R-:W-:Y:S01]  /*2510*/  IMAD.SHL.U32 R9, R3, 0x20, RZ ;  /* 0x0000002003097824 */ /* 0x000fe200078e00ff */
[----:B------:R-:W-:Y:S01]  /*2520*/  LEA.HI R7, R7, R10, RZ, 0x1 ;  /* 0x0000000a07077211 */ /* 0x000fe200078f08ff */
[----:B------:R-:W-:Y:S01]  /*2530*/  @!P2 LDGSTS.E.BYPASS.LTC128B.128 [R17+0xb800], desc[UR14][R22.64+0x80] ;  /* 0x0b8000801611afae */ /* 0x000fe2000b901d4e */
[----:B------:R-:W-:-:S02]  /*2540*/  @!P5 IADD3 R14, P1, R248, R14, RZ ;  /* 0x0000000ef80ed210 */ /* 0x000fc40007f3e0ff */
[----:B------:R-:W-:Y:S01]  /*2550*/  LOP3.LUT R7, R7, 0xfffffffe, RZ, 0xc0, !PT ;  /* 0xfffffffe07077812 */ /* 0x000fe200078ec0ff */
[----:B------:R-:W-:Y:S01]  /*2560*/  @!P2 LDGSTS.E.BYPASS.LTC128B.128 [R17+0xd800], desc[UR14][R22.64+0x100] ;  /* 0x0d8001001611afae */ /* 0x000fe2000b901d4e */
[----:B------:R-:W-:Y:S02]  /*2570*/  @!P5 IADD3.X R15, R249, R15, R9, P1, !PT ;  /* 0x0000000ff90fd210 */ /* 0x000fe40000ffe409 */
[----:B------:R-:W-:Y:S01]  /*2580*/  LEA.HI R9, R5, R116, RZ, 0x5 ;  /* 0x0000007405097211 */ /* 0x000fe200078f28ff */
[----:B------:R2:W-:Y:S01]  /*2590*/  @!P2 LDGSTS.E.BYPASS.LTC128B.128 [R17+0xf800], desc[UR14][R22.64+0x180] ;  /* 0x0f8001801611afae */ /* 0x0005e2000b901d4e */
[----:B------:R-:W-:Y:S02]  /*25a0*/  IMAD.IADD R7, R10, 0x1, -R7 ;  /* 0x000000010a077824 */ /* 0x000fe400078e0a07 */
[----:B------:R-:W-:Y:S01]  /*25b0*/  @!P3 IMAD R5, R3, 0x60, RZ ;  /* 0x000000600305b824 */ /* 0x000fe200078e02ff */
        /* <DEDUP_REMOVED lines=18> */
[----:B------:R-:W-:Y:S01]  /*26e0*/  SHF.L.U32 R7, R7, 0x3, RZ ;  /* 0x0000000307077819 */ /* 0x000fe200000006ff */
[----:B------:R-:W-:Y:S01]  /*26f0*/  @!P3 IMAD.IADD R13, R13, 0x1, R5 ;  /* 0x000000010d0db824 */ /* 0x000fe200078e0205 */
[----:B------:R-:W-:Y:S02]  /*2700*/  LEA R241, R241, UR4, 0x1 ;  /* 0x00000004f1f17c11 */ /* 0x000fe4000f8e08ff */
[----:B------:R-:W-:Y:S02]  /*2710*/  LOP3.LUT R10, R8, 0x1c0, RZ, 0xc0, !PT ;  /* 0x000001c0080a7812 */ /* 0x000fe400078ec0ff */
[----:B------:R-:W-:Y:S01]  /*2720*/  SHF.R.S32.HI R8, RZ, 0x5, R9 ;  /* 0x00000005ff087819 */ /* 0x000fe20000011409 */
[----:B------:R-:W-:Y:S01]  /*2730*/  VIADD R239, R241, 0x8020 ;  /* 0x00008020f1ef7836 */ /* 0x000fe20000000000 */
[----:B------:R-:W-:-:S02]  /*2740*/  LOP3.LUT R7, R10, 0x8, R7, 0xf8, !PT ;  /* 0x000000080a077812 */ /* 0x000fc400078ef807 */
[----:B------:R-:W-:Y:S01]  /*2750*/  SHF.R.U32.HI R114, RZ, 0x3, R10 ;  /* 0x00000003ff727819 */ /* 0x000fe2000001160a */
[----:B------:R-:W-:-:S03]  /*2760*/  IMAD R5, R8, 0x400, R115 ;  /* 0x0000040008057824 */ /* 0x000fc600078e0273 */
[----:B------:R-:W-:Y:S01]  /*2770*/  LOP3.LUT R114, R7, R114, RZ, 0x3c, !PT ;  /* 0x0000007207727212 */ /* 0x000fe200078e3cff */
[----:B------:R-:W-:-:S04]  /*2780*/  IMAD.MOV.U32 R7, RZ, RZ, 0x10 ;  /* 0x00000010ff077424 */ /* 0x000fc800078e00ff */
[----:B------:R-:W-:Y:S01]  /*2790*/  IMAD.IADD R242, R114, 0x1, R5 ;  /* 0x0000000172f27824 */ /* 0x000fe200078e0205 */
[----:B------:R-:W-:Y:S01]  /*27a0*/  SEL R7, R7, 0xfffffff0, !P1 ;  /* 0xfffffff007077807 */ /* 0x000fe20004800000 */
[----:B------:R-:W-:Y:S01]  /*27b0*/  @P0 STS.128 [R245+0x10000], RZ ;  /* 0x010000fff5000388 */ /* 0x000fe20000000c00 */
[----:B------:R-:W-:Y:S02]  /*27c0*/  IMAD.MOV.U32 R5, RZ, RZ, 0x20 ;  /* 0x00000020ff057424 */ /* 0x000fe400078e00ff */
[----:B------:R-:W-:Y:S01]  /*27d0*/  LEA R242, R242, UR4, 0x1 ;  /* 0x00000004f2f27c11 */ /* 0x000fe2000f8e08ff */
[----:B------:R-:W-:Y:S01]  /*27e0*/  @P0 STS.128 [R245+0x12000], RZ ;  /* 0x012000fff5000388 */ /* 0x000fe20000000c00 */
[----:B------:R-:W-:Y:S01]  /*27f0*/  IMAD.IADD R236, R115, 0x1, R114 ;  /* 0x0000000173ec7824 */ /* 0x000fe200078e0272 */
        /* <DEDUP_REMOVED lines=15> */
[----:B------:R-:W-:Y:S02]  /*28f0*/  @!P4 LEA.HI.X R11, R2, R249, R3, 0x6, P0 ;  /* 0x000000f9020bc211 */ /* 0x000fe400000f3403 */
        /* <DEDUP_REMOVED lines=9> */
[----:B------:R-:W-:Y:S01]  /*2990*/  @P1 VIADD R239, R0, 0xffffffe0 ;  /* 0xffffffe000ef1836 */ /* 0x000fe20000000000 */
[----:B------:R-:W-:-:S02]  /*29a0*/  MOV R0, 0x40 ;  /* 0x0000004000007802 */ /* 0x000fc40000000f00 */
[----:B------:R-:W-:Y:S01]  /*29b0*/  @!P5 LDGSTS.E.BYPASS.LTC128B.128 [R245+0x12800], desc[UR14][R14.64+0x80] ;  /* 0x128000800ef5dfae */ /* 0x000fe2000b901d4e */
[C---:B------:R-:W-:Y:S01]  /*29c0*/  VIADD R231, R239.reuse, 0x800 ;  /* 0x00000800efe77836 */ /* 0x040fe20000000000 */
[----:B------:R-:W-:Y:S01]  /*29d0*/  SEL R0, R0, 0xffffffc0, !P2 ;  /* 0xffffffc000007807 */ /* 0x000fe20005000000 */
[C---:B------:R-:W-:Y:S01]  /*29e0*/  VIADD R230, R239.reuse, 0x1000 ;  /* 0x00001000efe67836 */ /* 0x040fe20000000000 */
[----:B------:R-:W-:Y:S01]  /*29f0*/  @!P5 LDGSTS.E.BYPASS.LTC128B.128 [R245+0x14800], desc[UR14][R14.64+0x100] ;  /* 0x148001000ef5dfae */ /* 0x000fe2000b901d4e */
[C---:B------:R-:W-:Y:S01]  /*2a00*/  VIADD R229, R239.reuse, 0x1800 ;  /* 0x00001800efe57836 */ /* 0x040fe20000000000 */
[----:B------:R-:W-:Y:S01]  /*2a10*/  IADD3 R224, R239, 0x3800, RZ ;  /* 0x00003800efe07810 */ /* 0x000fe20007ffe0ff */
[----:B------:R-:W-:Y:S01]  /*2a20*/  IMAD.IADD R235, R241, 0x1, R0 ;  /* 0x00000001f1eb7824 */ /* 0x000fe200078e0200 */
[----:B------:R-:W-:Y:S01]  /*2a30*/  @!P5 LDGSTS.E.BYPASS.LTC128B.128 [R245+0x16800], desc[UR14][R14.64+0x180] ;  /* 0x168001800ef5dfae */ /* 0x000fe2000b901d4e */
[----:B------:R-:W-:Y:S02]  /*2a40*/  IMAD.IADD R228, R0, 0x1, R239 ;  /* 0x0000000100e47824 */ /* 0x000fe400078e02ef */
[C---:B------:R-:W-:Y:S01]  /*2a50*/  VIADD R227, R239.reuse, 0x2000 ;  /* 0x00002000efe37836 */ /* 0x040fe20000000000 */
[----:B------:R-:W-:Y:S01]  /*2a60*/  @P4 STS.128 [R245+0x11000], RZ ;  /* 0x011000fff5004388 */ /* 0x000fe20000000c00 */
[----:B------:R-:W-:-:S02]  /*2a70*/  VIADD R226, R239, 0x2800 ;  /* 0x00002800efe27836 */ /* 0x000fc40000000000 */
[C---:B------:R-:W-:Y:S01]  /*2a80*/  VIADD R225, R239.reuse, 0x3000 ;  /* 0x00003000efe17836 */ /* 0x040fe20000000000 */
[----:B------:R-:W-:Y:S01]  /*2a90*/  @P4 STS.128 [R245+0x13000], RZ ;  /* 0x013000fff5004388 */ /* 0x000fe20000000c00 */
[C---:B------:R-:W-:Y:S02]  /*2aa0*/  VIADD R223, R239.reuse, 0x4000 ;  /* 0x00004000efdf7836 */ /* 0x040fe40000000000 */
[C---:B------:R-:W-:Y:S01]  /*2ab0*/  VIADD R222, R239.reuse, 0x4800 ;  /* 0x00004800efde7836 */ /* 0x040fe20000000000 */
[----:B------:R-:W-:Y:S01]  /*2ac0*/  @P4 STS.128 [R245+0x15000], RZ ;  /* 0x015000fff5004388 */ /* 0x000fe20000000c00 */
[C---:B------:R-:W-:Y:S02]  /*2ad0*/  VIADD R221, R239.reuse, 0x5000 ;  /* 0x00005000efdd7836 */ /* 0x040fe40000000000 */
[C---:B------:R-:W-:Y:S01]  /*2ae0*/  VIADD R220, R239.reuse, 0x5800 ;  /* 0x00005800efdc7836 */ /* 0x040fe20000000000 */
[----:B------:R-:W-:Y:S01]  /*2af0*/  @P4 STS.128 [R245+0x17000], RZ ;  /* 0x017000fff5004388 */ /* 0x000fe20000000c00 */
[----:B------:R-:W-:-:S02]  /*2b00*/  VIADD R219, R239, 0x6000 ;  /* 0x00006000efdb7836 */ /* 0x000fc40000000000 */
[C---:B------:R-:W-:Y:S01]  /*2b10*/  VIADD R218, R239.reuse, 0x6800 ;  /* 0x00006800efda7836 */ /* 0x040fe20000000000 */
[----:B------:R-:W-:Y:S01]  /*2b20*/  @!PT LDS RZ, [RZ] ;  /* 0x00000000fffff984 */ /* 0x000fe20000000800 */
[----:B------:R-:W-:Y:S01]  /*2b30*/  @!PT LDS RZ, [RZ] ;  /* 0x00000000fffff984 */ /* 0x000fe20000000800 */
[----:B------:R-:W-:Y:S01]  /*2b40*/  @!PT LDS RZ, [RZ] ;  /* 0x00000000fffff984 */ /* 0x000fe20000000800 */
[----:B------:R-:W-:Y:S01]  /*2b50*/  @!P4 LDGSTS.E.BYPASS.LTC128B.128 [R245+0x11000], desc[UR14][R10.64] ;  /* 0x110000000af5cfae */ /* 0x000fe2000b901d4e */
[C---:B------:R-:W-:Y:S02]  /*2b60*/  VIADD R217, R239.reuse, 0x7000 ;  /* 0x00007000efd97836 */ /* 0x040fe40000000000 */
[----:B------:R-:W-:Y:S01]  /*2b70*/  VIADD R216, R239, 0x7800 ;  /* 0x00007800efd87836 */ /* 0x000fe20000000000 */
[----:B------:R-:W-:Y:S04]  /*2b80*/  @!P4 LDGSTS.E.BYPASS.LTC128B.128 [R245+0x13000], desc[UR14][R10.64+0x80] ;  /* 0x130000800af5cfae */ /* 0x000fe8000b901d4e */
[----:B------:R-:W-:Y:S04]  /*2b90*/  @!P4 LDGSTS.E.BYPASS.LTC128B.128 [R245+0x15000], desc[UR14][R10.64+0x100] ;  /* 0x150001000af5cfae */ /* 0x000fe8000b901d4e */
[----:B------:R-:W-:Y:S04]  /*2ba0*/  @!P4 LDGSTS.E.BYPASS.LTC128B.128 [R245+0x17000], desc[UR14][R10.64+0x180] ;  /* 0x170001800af5cfae */ /* 0x000fe8000b901d4e */
        /* <DEDUP_REMOVED lines=11> */
[----:B------:R-:W-:Y:S04]  /*2c60*/  LDSM.16.M88.4 R36, [R242] ;  /* 0x00000000f224783b */ /* 0x000fe80000000200 */
[----:B--2---:R-:W2:Y:S04]  /*2c70*/  LDSM.16.M88.4 R20, [R241+0x8000] ;  /* 0x00800000f114783b */ /* 0x004ea80000000200 */
[----:B------:R-:W-:Y:S04]  /*2c80*/  LDSM.16.M88.4 R16, [R240] ;  /* 0x00000000f010783b */ /* 0x000fe80000000200 */
[----:B------:R-:W-:Y:S04]  /*2c90*/  LDSM.16.M88.4 R28, [R239] ;  /* 0x00000000ef1c783b */ /* 0x000fe80000000200 */
[----:B------:R-:W3:Y:S04]  /*2ca0*/  LDSM.16.M88.4 R44, [R241+0x8800] ;  /* 0x00880000f12c783b */ /* 0x000ee80000000200 */
[----:B------:R-:W-:Y:S04]  /*2cb0*/  LDSM.16.M88.4 R84, [R238] ;  /* 0x00000000ee54783b */ /* 0x000fe80000000200 */
[----:B------:R-:W-:Y:S04]  /*2cc0*/  LDSM.16.M88.4 R60, [R235+0x8000] ;  /* 0x00800000eb3c783b */ /* 0x000fe80000000200 */
[----:B------:R-:W4:Y:S04]  /*2cd0*/  LDSM.16.M88.4 R72, [R241+0x9000] ;  /* 0x00900000f148783b */ /* 0x000f280000000200 */
[----:B------:R-:W4:Y:S04]  /*2ce0*/  LDSM.16.M88.4 R24, [R241+0x9800] ;  /* 0x00980000f118783b */ /* 0x000f280000000200 */
[----:B------:R-:W4:Y:S04]  /*2cf0*/  LDSM.16.M88.4 R64, [R239+0x800] ;  /* 0x00080000ef40783b */ /* 0x000f280000000200 */
[----:B-1----:R-:W-:Y:S01]  /*2d00*/  LDSM.16.M88.4 R12, [R237] ;  /* 0x00000000ed0c783b */ /* 0x002fe20000000200 */
[C---:B--2---:R-:W-:Y:S03]  /*2d10*/  HMMA.16816.F32 R8, R36.reuse, R20, RZ ;  /* 0x000000142408723c */ /* 0x044fe600000018ff */
[----:B------:R-:W1:Y:S04]  /*2d20*/  LDSM.16.M88.4 R88, [R228] ;  /* 0x00000000e458783b */ /* 0x000e680000000200 */
[----:B------:R-:W2:Y:S01]  /*2d30*/  LDSM.16.M88.4 R52, [R239+0x1000] ;  /* 0x00100000ef34783b */ /* 0x000ea20000000200 */
[C---:B------:R-:W-:Y:S03]  /*2d40*/  HMMA.16816.F32 R20, R36.reuse, R22, RZ ;  /* 0x000000162414723c */ /* 0x040fe600000018ff */
[----:B------:R-:W2:Y:S03]  /*2d50*/  LDSM.16.M88.4 R48, [R239+0x1800] ;  /* 0x00180000ef30783b */ /* 0x000ea60000000200 */
[C---:B---3--:R-:W-:Y:S01]  /*2d60*/  HMMA.16816.F32 R32, R36.reuse, R44, RZ ;  /* 0x0000002c2420723c */ /* 0x048fe200000018ff */
[----:B------:R-:W3:Y:S04]  /*2d70*/  LDSM.16.M88.4 R92, [R235+0x8800] ;  /* 0x00880000eb5c783b */ /* 0x000ee80000000200 */
[----:B------:R-:W-:Y:S01]  /*2d80*/  LDSM.16.M88.4 R76, [R241+0xa000] ;  /* 0x00a00000f14c783b */ /* 0x000fe20000000200 */
[----:B------:R-:W-:Y:S03]  /*2d90*/  HMMA.16816.F32 R44, R36, R46, RZ ;  /* 0x0000002e242c723c */ /* 0x000fe600000018ff */
[----:B------:R-:W-:Y:S03]  /*2da0*/  LDSM.16.M88.4 R40, [R235+0x9000] ;  /* 0x00900000eb28783b */ /* 0x000fe60000000200 */
[C---:B------:R-:W-:Y:S01]  /*2db0*/  HMMA.16816.F32 R8, R16.reuse, R28, R8 ;  /* 0x0000001c1008723c */ /* 0x040fe20000001808 */
        /* <DEDUP_REMOVED lines=10> */
[C---:B------:R-:W-:Y:S06]  /*2e60*/  HMMA.16816.F32 R68, R36.reuse, R24, RZ ;  /* 0x000000182444723c */ /* 0x040fec00000018ff */
[----:B------:R-:W-:Y:S01]  /*2e70*/  HMMA.16816.F32 R36, R36, R26, RZ ;  /* 0x0000001a2424723c */ /* 0x000fe200000018ff */
[----:B------:R-:W4:Y:S05]  /*2e80*/  LDSM.16.M88.4 R24, [R242+0x2000] ;  /* 0x00200000f218783b */ /* 0x000f2a0000000200 */
[----:B------:R-:W-:Y:S06]  /*2e90*/  HMMA.16816.F32 R32, R16, R64, R32 ;  /* 0x000000401020723c */ /* 0x000fec0000001820 */
[----:B------:R-:W-:Y:S01]  /*2ea0*/  HMMA.16816.F32 R20, R84, R62, R20 ;  /* 0x0000003e5414723c */ /* 0x000fe20000001814 */
[----:B------:R-:W-:Y:S05]  /*2eb0*/  LDSM.16.M88.4 R60, [R228+0x1000] ;  /* 0x00100000e43c783b */ /* 0x000fea0000000200 */
[----:B------:R-:W-:Y:S01]  /*2ec0*/  HMMA.16816.F32 R44, R16, R66, R44 ;  /* 0x00000042102c723c */ /* 0x000fe2000000182c */
[----:B------:R-:W-:Y:S05]  /*2ed0*/  LDSM.16.M88.4 R64, [R241+0xa800] ;  /* 0x00a80000f140783b */ /* 0x000fea0000000200 */
[----:B-1----:R-:W-:Y:S06]  /*2ee0*/  HMMA.16816.F32 R8, R12, R88, R8 ;  /* 0x000000580c08723c */ /* 0x002fec0000001808 */
[C---:B--2---:R-:W-:Y:S06]  /*2ef0*/  HMMA.16816.F32 R56, R16.reuse, R52, R56 ;  /* 0x000000341038723c */ /* 0x044fec0000001838 */
[C---:B------:R-:W-:Y:S01]  /*2f00*/  HMMA.16816.F32 R72, R16.reuse, R54, R72 ;  /* 0x000000361048723c */ /* 0x040fe20000001848 */
[----:B------:R-:W-:Y:S05]  /*2f10*/  LDSM.16.M88.4 R52, [R228+0x1800] ;  /* 0x00180000e434783b */ /* 0x000fea0000000200 */
[C---:B------:R-:W-:Y:S06]  /*2f20*/  HMMA.16816.F32 R68, R16.reuse, R48, R68 ;  /* 0x000000301044723c */ /* 0x040fec0000001844 */
[----:B------:R-:W-:Y:S01]  /*2f30*/  HMMA.16816.F32 R16, R16, R50, R36 ;  /* 0x000000321010723c */ /* 0x000fe20000001824 */
[----:B------:R-:W-:Y:S04]  /*2f40*/  LDSM.16.M88.4 R36, [R240+0x2000] ;  /* 0x00200000f024783b */ /* 0x000fe80000000200 */
[----:B------:R-:W1:Y:S01]  /*2f50*/  LDSM.16.M88.4 R48, [R239+0x2000] ;  /* 0x00200000ef30783b */ /* 0x000e620000000200 */
[----:B---3--:R-:W-:Y:S06]  /*2f60*/  HMMA.16816.F32 R32, R84, R92, R32 ;  /* 0x0000005c5420723c */ /* 0x008fec0000001820 */
[----:B------:R-:W-:Y:S01]  /*2f70*/  HMMA.16816.F32 R20, R12, R90, R20 ;  /* 0x0000005a0c14723c */ /* 0x000fe20000001814 */
[----:B------:R-:W-:Y:S05]  /*2f80*/  LDSM.16.M88.4 R88, [R235+0xa000] ;  /* 0x00a00000eb58783b */ /* 0x000fea0000000200 */
[----:B------:R-:W-:Y:S01]  /*2f90*/  HMMA.16816.F32 R44, R84, R94, R44 ;  /* 0x0000005e542c723c */ /* 0x000fe2000000182c */
[----:B------:R-:W-:Y:S05]  /*2fa0*/  LDSM.16.M88.4 R92, [R239+0x2800] ;  /* 0x00280000ef5c783b */ /* 0x000fea0000000200 */
[----:B----4-:R-:W-:Y:S06]  /*2fb0*/  HMMA.16816.F32 R8, R24, R76, R8 ;  /* 0x0000004c1808723c */ /* 0x010fec0000001808 */
[C---:B------:R-:W-:Y:S06]  /*2fc0*/  HMMA.16816.F32 R56, R84.reuse, R40, R56 ;  /* 0x000000285438723c */ /* 0x040fec0000001838 */
[C---:B------:R-:W-:Y:S01]  /*2fd0*/  HMMA.16816.F32 R72, R84.reuse, R42, R72 ;  /* 0x0000002a5448723c */ /* 0x040fe20000001848 */
[----:B------:R-:W-:Y:S05]  /*2fe0*/  LDSM.16.M88.4 R40, [R241+0xb000] ;  /* 0x00b00000f128783b */ /* 0x000fea0000000200 */
[C---:B------:R-:W-:Y:S06]  /*2ff0*/  HMMA.16816.F32 R68, R84.reuse, R28, R68 ;  /* 0x0000001c5444723c */ /* 0x040fec0000001844 */
[----:B------:R-:W-:Y:S01]  /*3000*/  HMMA.16816.F32 R84, R84, R30, R16 ;  /* 0x0000001e5454723c */ /* 0x000fe20000001810 */
[----:B------:R-:W2:Y:S04]  /*3010*/  LDSM.16.M88.4 R16, [R238+0x2000] ;  /* 0x00200000ee10783b */ /* 0x000ea80000000200 */
[----:B------:R-:W3:Y:S01]  /*3020*/  LDSM.16.M88.4 R28, [R241+0xb800] ;  /* 0x00b80000f11c783b */ /* 0x000ee20000000200 */
[----:B------:R-:W-:Y:S06]  /*3030*/  HMMA.16816.F32 R32, R12, R80, R32 ;  /* 0x000000500c20723c */ /* 0x000fec0000001820 */
        /* <DEDUP_REMOVED lines=9> */
[----:B------:R-:W-:Y:S01]  /*30d0*/  HMMA.16816.F32 R84, R12, R54, R84 ;  /* 0x000000360c54723c */ /* 0x000fe20000001854 */
[----:B------:R-:W-:Y:S04]  /*30e0*/  LDSM.16.M88.4 R12, [R237+0x2000] ;  /* 0x00200000ed0c783b */ /* 0x000fe80000000200 */
[----:B------:R-:W1:Y:S01]  /*30f0*/  LDSM.16.M88.4 R52, [R228+0x2000] ;  /* 0x00200000e434783b */ /* 0x000e620000000200 */
[----:B------:R-:W-:Y:S06]  /*3100*/  HMMA.16816.F32 R32, R24, R64, R32 ;  /* 0x000000401820723c */ /* 0x000fec0000001820 */
[----:B------:R-:W-:Y:S01]  /*3110*/  HMMA.16816.F32 R20, R36, R50, R20 ;  /* 0x000000322414723c */ /* 0x000fe20000001814 */
[----:B------:R-:W-:Y:S05]  /*3120*/  LDSM.16.M88.4 R48, [R235+0xb000] ;  /* 0x00b00000eb30783b */ /* 0x000fea0000000200 */
[----:B------:R-:W-:Y:S01]  /*3130*/  HMMA.16816.F32 R44, R24, R66, R44 ;  /* 0x00000042182c723c */ /* 0x000fe2000000182c */
[----:B------:R-:W-:Y:S05]  /*3140*/  LDSM.16.M88.4 R64, [R228+0x2800] ;  /* 0x00280000e440783b */ /* 0x000fea0000000200 */
[----:B--2---:R-:W-:Y:S06]  /*3150*/  HMMA.16816.F32 R8, R16, R88, R8 ;  /* 0x000000581008723c */ /* 0x004fec0000001808 */
[C---:B------:R-:W-:Y:S06]  /*3160*/  HMMA.16816.F32 R56, R24.reuse, R40, R56 ;  /* 0x000000281838723c */ /* 0x040fec0000001838 */
[C---:B------:R-:W-:Y:S01]  /*3170*/  HMMA.16816.F32 R72, R24.reuse, R42, R72 ;  /* 0x0000002a1848723c */ /* 0x040fe20000001848 */
[----:B------:R-:W-:Y:S05]  /*3180*/  LDSM.16.M88.4 R40, [R235+0xb800] ;  /* 0x00b80000eb28783b */ /* 0x000fea0000000200 */
[C---:B---3--:R-:W-:Y:S06]  /*3190*/  HMMA.16816.F32 R68, R24.reuse, R28, R68 ;  /* 0x0000001c1844723c */ /* 0x048fec0000001844 */
[----:B------:R-:W-:Y:S01]  /*31a0*/  HMMA.16816.F32 R84, R24, R30, R84 ;  /* 0x0000001e1854723c */ /* 0x000fe20000001854 */
[----:B------:R-:W-:Y:S04]  /*31b0*/  LDSM.16.M88.4 R28, [R242+0x4000] ;  /* 0x00400000f21c783b */ /* 0x000fe80000000200 */
[----:B------:R-:W2:Y:S01]  /*31c0*/  LDSM.16.M88.4 R24, [R241+0xc000] ;  /* 0x00c00000f118783b */ /* 0x000ea20000000200 */
        /* <DEDUP_REMOVED lines=11> */
[----:B------:R-:W1:Y:S04]  /*3280*/  LDSM.16.M88.4 R36, [R239+0x4000] ;  /* 0x00400000ef24783b */ /* 0x000e680000000200 */
[----:B------:R-:W3:Y:S01]  /*3290*/  LDSM.16.M88.4 R60, [R228+0x3000] ;  /* 0x00300000e43c783b */ /* 0x000ee20000000200 */
[----:B------:R-:W-:Y:S06]  /*32a0*/  HMMA.16816.F32 R32, R16, R76, R32 ;  /* 0x0000004c1020723c */ /* 0x000fec0000001820 */
[----:B------:R-:W-:Y:S01]  /*32b0*/  HMMA.16816.F32 R20, R12, R54, R20 ;  /* 0x000000360c14723c */ /* 0x000fe20000001814 */
[----:B------:R-:W4:Y:S05]  /*32c0*/  LDSM.16.M88.4 R52, [R241+0xc800] ;  /* 0x00c80000f134783b */ /* 0x000f2a0000000200 */
[----:B------:R-:W-:Y:S01]  /*32d0*/  HMMA.16816.F32 R44, R16, R78, R44 ;  /* 0x0000004e102c723c */ /* 0x000fe2000000182c */
[----:B------:R-:W-:Y:S05]  /*32e0*/  LDSM.16.M88.4 R76, [R241+0xd800] ;  /* 0x00d80000f14c783b */ /* 0x000fea0000000200 */
[----:B--2---:R-:W-:Y:S06]  /*32f0*/  HMMA.16816.F32 R8, R28, R24, R8 ;  /* 0x000000181c08723c */ /* 0x004fec0000001808 */
[C---:B------:R-:W-:Y:S06]  /*3300*/  HMMA.16816.F32 R56, R16.reuse, R48, R56 ;  /* 0x000000301038723c */ /* 0x040fec0000001838 */
[C---:B------:R-:W-:Y:S01]  /*3310*/  HMMA.16816.F32 R72, R16.reuse, R50, R72 ;  /* 0x000000321048723c */ /* 0x040fe20000001848 */
[----:B------:R-:W-:Y:S05]  /*3320*/  LDSM.16.M88.4 R48, [R228+0x3800] ;  /* 0x00380000e430783b */ /* 0x000fea0000000200 */
[C---:B------:R-:W-:Y:S06]  /*3330*/  HMMA.16816.F32 R68, R16.reuse, R40, R68 ;  /* 0x000000281044723c */ /* 0x040fec0000001844 */
[----:B------:R-:W-:Y:S01]  /*3340*/  HMMA.16816.F32 R84, R16, R42, R84 ;  /* 0x0000002a1054723c */ /* 0x000fe20000001854 */
[----:B------:R-:W2:Y:S04]  /*3350*/  LDSM.16.M88.4 R16, [R235+0xc000] ;  /* 0x00c00000eb10783b */ /* 0x000ea80000000200 */
[----:B------:R-:W-:Y:S01]  /*3360*/  LDSM.16.M88.4 R40, [R241+0xd000] ;  /* 0x00d00000f128783b */ /* 0x000fe20000000200 */
[----:B------:R-:W-:Y:S06]  /*3370*/  HMMA.16816.F32 R32, R12, R64, R32 ;  /* 0x000000400c20723c */ /* 0x000fec0000001820 */
[----:B------:R-:W-:Y:S01]  /*3380*/  HMMA.16816.F32 R20, R28, R26, R20 ;  /* 0x0000001a1c14723c */ /* 0x000fe20000001814 */
[----:B------:R-:W2:Y:S05]  /*3390*/  LDSM.16.M88.4 R24, [R239+0x4800] ;  /* 0x00480000ef18783b */ /* 0x000eaa0000000200 */
[----:B------:R-:W-:Y:S01]  /*33a0*/  HMMA.16816.F32 R44, R12, R66, R44 ;  /* 0x000000420c2c723c */ /* 0x000fe2000000182c */
[----:B------:R-:W-:Y:S05]  /*33b0*/  LDSM.16.M88.4 R64, [R237+0x4000] ;  /* 0x00400000ed40783b */ /* 0x000fea0000000200 */
[----:B-1----:R-:W-:Y:S06]  /*33c0*/  HMMA.16816.F32 R8, R88, R36, R8 ;  /* 0x000000245808723c */ /* 0x002fec0000001808 */
[C---:B---3--:R-:W-:Y:S06]  /*33d0*/  HMMA.16816.F32 R56, R12.reuse, R60, R56 ;  /* 0x0000003c0c38723c */ /* 0x048fec0000001838 */
[----:B------:R-:W-:Y:S01]  /*33e0*/  HMMA.16816.F32 R72, R12, R62, R72 ;  /* 0x0000003e0c48723c */ /* 0x000fe20000001848 */
[----:B------:R-:W1:Y:S05]  /*33f0*/  LDSM.16.M88.4 R60, [R228+0x4000] ;  /* 0x00400000e43c783b */ /* 0x000e6a0000000200 */
[----:B----4-:R-:W-:Y:S06]  /*3400*/  HMMA.16816.F32 R32, R28, R52, R32 ;  /* 0x000000341c20723c */ /* 0x010fec0000001820 */
[----:B------:R-:W-:Y:S01]  /*3410*/  HMMA.16816.F32 R20, R88, R38, R20 ;  /* 0x000000265814723c */ /* 0x000fe20000001814 */
[----:B------:R-:W3:Y:S05]  /*3420*/  LDSM.16.M88.4 R36, [R235+0xc800] ;  /* 0x00c80000eb24783b */ /* 0x000eea0000000200 */
[----:B------:R-:W-:Y:S01]  /*3430*/  HMMA.16816.F32 R44, R28, R54, R44 ;  /* 0x000000361c2c723c */ /* 0x000fe2000000182c */
[----:B------:R-:W-:Y:S05]  /*3440*/  LDSM.16.M88.4 R52, [R242+0x6000] ;  /* 0x00600000f234783b */ /* 0x000fea0000000200 */
[----:B--2---:R-:W-:Y:S06]  /*3450*/  HMMA.16816.F32 R8, R80, R16, R8 ;  /* 0x000000105008723c */ /* 0x004fec0000001808 */
[C---:B------:R-:W-:Y:S06]  /*3460*/  HMMA.16816.F32 R68, R12.reuse, R48, R68 ;  /* 0x000000300c44723c */ /* 0x040fec0000001844 */
[----:B------:R-:W-:Y:S01]  /*3470*/  HMMA.16816.F32 R84, R12, R50, R84 ;  /* 0x000000320c54723c */ /* 0x000fe20000001854 */
[----:B------:R-:W2:Y:S04]  /*3480*/  LDSM.16.M88.4 R12, [R241+0xe000] ;  /* 0x00e00000f10c783b */ /* 0x000ea80000000200 */
[----:B------:R-:W4:Y:S01]  /*3490*/  LDSM.16.M88.4 R48, [R228+0x4800] ;  /* 0x00480000e430783b */ /* 0x000f220000000200 */
[----:B------:R-:W-:Y:S06]  /*34a0*/  HMMA.16816.F32 R32, R88, R24, R32 ;  /* 0x000000185820723c */ /* 0x000fec0000001820 */
[----:B------:R-:W-:Y:S01]  /*34b0*/  HMMA.16816.F32 R20, R80, R18, R20 ;  /* 0x000000125014723c */ /* 0x000fe20000001814 */
[----:B------:R-:W4:Y:S05]  /*34c0*/  LDSM.16.M88.4 R16, [R239+0x5000] ;  /* 0x00500000ef10783b */ /* 0x000f2a0000000200 */
[----:B------:R-:W-:Y:S01]  /*34d0*/  HMMA.16816.F32 R44, R88, R26, R44 ;  /* 0x0000001a582c723c */ /* 0x000fe2000000182c */
[----:B------:R-:W-:Y:S05]  /*34e0*/  LDSM.16.M88.4 R24, [R239+0x6000] ;  /* 0x00600000ef18783b */ /* 0x000fea0000000200 */
[----:B-1----:R-:W-:Y:S06]  /*34f0*/  HMMA.16816.F32 R8, R64, R60, R8 ;  /* 0x0000003c4008723c */ /* 0x002fec0000001808 */
[C---:B------:R-:W-:Y:S06]  /*3500*/  HMMA.16816.F32 R56, R28.reuse, R40, R56 ;  /* 0x000000281c38723c */ /* 0x040fec0000001838 */
[----:B------:R-:W-:Y:S01]  /*3510*/  HMMA.16816.F32 R72, R28, R42, R72 ;  /* 0x0000002a1c48723c */ /* 0x000fe20000001848 */
[----:B------:R-:W1:Y:S05]  /*3520*/  LDSM.16.M88.4 R40, [R240+0x6000] ;  /* 0x00600000f028783b */ /* 0x000e6a0000000200 */
[----:B---3--:R-:W-:Y:S06]  /*3530*/  HMMA.16816.F32 R32, R80, R36, R32 ;  /* 0x000000245020723c */ /* 0x008fec0000001820 */
[----:B------:R-:W-:Y:S01]  /*3540*/  HMMA.16816.F32 R20, R64, R62, R20 ;  /* 0x0000003e4014723c */ /* 0x000fe20000001814 */
[----:B------:R-:W-:Y:S05]  /*3550*/  LDSM.16.M88.4 R60, [R228+0x5000] ;  /* 0x00500000e43c783b */ /* 0x000fea0000000200 */
[----:B--2---:R-:W-:Y:S06]  /*3560*/  HMMA.16816.F32 R8, R52, R12, R8 ;  /* 0x0000000c3408723c */ /* 0x004fec0000001808 */
[----:B------:R-:W-:Y:S01]  /*3570*/  HMMA.16816.F32 R44, R80, R38, R44 ;  /* 0x00000026502c723c */ /* 0x000fe2000000182c */
[----:B------:R-:W-:Y:S05]  /*3580*/  LDSM.16.M88.4 R36, [R239+0x6800] ;  /* 0x00680000ef24783b */ /* 0x000fea0000000200 */
[C---:B------:R-:W-:Y:S06]  /*3590*/  HMMA.16816.F32 R68, R28.reuse, R76, R68 ;  /* 0x0000004c1c44723c */ /* 0x040fec0000001844 */
[----:B------:R-:W-:Y:S01]  /*35a0*/  HMMA.16816.F32 R84, R28, R78, R84 ;  /* 0x0000004e1c54723c */ /* 0x000fe20000001854 */
[----:B------:R-:W2:Y:S04]  /*35b0*/  LDSM.16.M88.4 R28, [R238+0x6000] ;  /* 0x00600000ee1c783b */ /* 0x000ea80000000200 */
[----:B------:R-:W-:Y:S01]  /*35c0*/  LDSM.16.M88.4 R76, [R235+0xd800] ;  /* 0x00d80000eb4c783b */ /* 0x000fe20000000200 */
[----:B----4-:R-:W-:Y:S06]  /*35d0*/  HMMA.16816.F32 R32, R64, R48, R32 ;  /* 0x000000304020723c */ /* 0x010fec0000001820 */
[----:B------:R-:W-:Y:S01]  /*35e0*/  HMMA.16816.F32 R20, R52, R14, R20 ;  /* 0x0000000e3414723c */ /* 0x000fe20000001814 */
[----:B------:R-:W-:Y:S05]  /*35f0*/  LDSM.16.M88.4 R12, [R228+0x6000] ;  /* 0x00600000e40c783b */ /* 0x000fea0000000200 */
[----:B------:R-:W-:Y:S06]  /*3600*/  HMMA.16816.F32 R56, R88, R16, R56 ;  /* 0x000000105838723c */ /* 0x000fec0000001838 */
[----:B-1----:R-:W-:Y:S06]  /*3610*/  HMMA.16816.F32 R8, R40, R24, R8 ;  /* 0x000000182808723c */ /* 0x002fec0000001808 */
[----:B------:R-:W-:Y:S01]  /*3620*/  HMMA.16816.F32 R44, R64, R50, R44 ;  /* 0x00000032402c723c */ /* 0x000fe2000000182c */
[----:B------:R-:W-:Y:S05]  /*3630*/  LDSM.16.M88.4 R48, [R241+0xf000] ;  /* 0x00f00000f130783b */ /* 0x000fea0000000200 */
[----:B------:R-:W-:Y:S01]  /*3640*/  HMMA.16816.F32 R72, R88, R18, R72 ;  /* 0x000000125848723c */ /* 0x000fe20000001848 */
[----:B------:R-:W1:Y:S05]  /*3650*/  LDSM.16.M88.4 R16, [R237+0x6000] ;  /* 0x00600000ed10783b */ /* 0x000e6a0000000200 */
[----:B------:R-:W-:Y:S06]  /*3660*/  HMMA.16816.F32 R32, R52, R96, R32 ;  /* 0x000000603420723c */ /* 0x000fec0000001820 */
[----:B------:R-:W-:Y:S01]  /*3670*/  HMMA.16816.F32 R20, R40, R26, R20 ;  /* 0x0000001a2814723c */ /* 0x000fe20000001814 */
[----:B------:R-:W3:Y:S05]  /*3680*/  LDSM.16.M88.4 R24, [R235+0xe800] ;  /* 0x00e80000eb18783b */ /* 0x000eea0000000200 */
[----:B------:R-:W-:Y:S06]  /*3690*/  HMMA.16816.F32 R56, R80, R100, R56 ;  /* 0x000000645038723c */ /* 0x000fec0000001838 */
[----:B--2---:R-:W-:Y:S06]  /*36a0*/  HMMA.16816.F32 R8, R28, R92, R8 ;  /* 0x0000005c1c08723c */ /* 0x004fec0000001808 */
[----:B------:R-:W-:Y:S06]  /*36b0*/  HMMA.16816.F32 R44, R52, R98, R44 ;  /* 0x00000062342c723c */ /* 0x000fec000000182c */
[C---:B------:R-:W-:Y:S06]  /*36c0*/  HMMA.16816.F32 R68, R88.reuse, R104, R68 ;  /* 0x000000685844723c */ /* 0x040fec0000001844 */
[----:B------:R-:W-:Y:S01]  /*36d0*/  HMMA.16816.F32 R84, R88, R106, R84 ;  /* 0x0000006a5854723c */ /* 0x000fe20000001854 */
[----:B------:R-:W-:Y:S05]  /*36e0*/  LDSM.16.M88.4 R88, [R239+0x7000] ;  /* 0x00700000ef58783b */ /* 0x000fea0000000200 */
[----:B------:R-:W-:Y:S06]  /*36f0*/  HMMA.16816.F32 R72, R80, R102, R72 ;  /* 0x000000665048723c */ /* 0x000fec0000001848 */
[----:B------:R-:W-:Y:S06]  /*3700*/  HMMA.16816.F32 R32, R40, R36, R32 ;  /* 0x000000242820723c */ /* 0x000fec0000001820 */
[----:B------:R-:W-:Y:S06]  /*3710*/  HMMA.16816.F32 R20, R28, R94, R20 ;  /* 0x0000005e1c14723c */ /* 0x000fec0000001814 */
[----:B------:R-:W-:Y:S06]  /*3720*/  HMMA.16816.F32 R56, R64, R60, R56 ;  /* 0x0000003c4038723c */ /* 0x000fec0000001838 */
[----:B-1----:R-:W-:Y:S06]  /*3730*/  HMMA.16816.F32 R8, R16, R12, R8 ;  /* 0x0000000c1008723c */ /* 0x002fec0000001808 */
[----:B------:R-:W-:Y:S01]  /*3740*/  HMMA.16816.F32 R44, R40, R38, R44 ;  /* 0x00000026282c723c */ /* 0x000fe2000000182c */
[----:B------:R-:W1:Y:S05]  /*3750*/  LDSM.16.M88.4 R36, [R228+0x5800] ;  /* 0x00580000e424783b */ /* 0x000e6a0000000200 */
[C---:B------:R-:W-:Y:S06]  /*3760*/  HMMA.16816.F32 R68, R80.reuse, R76, R68 ;  /* 0x0000004c5044723c */ /* 0x040fec0000001844 */
[----:B------:R-:W-:Y:S01]  /*3770*/  HMMA.16816.F32 R84, R80, R78, R84 ;  /* 0x0000004e5054723c */ /* 0x000fe20000001854 */
[----:B------:R-:W2:Y:S05]  /*3780*/  LDSM.16.M88.4 R76, [R228+0x6800] ;  /* 0x00680000e44c783b */ /* 0x000eaa0000000200 */
[----:B------:R-:W-:Y:S01]  /*3790*/  HMMA.16816.F32 R72, R64, R62, R72 ;  /* 0x0000003e4048723c */ /* 0x000fe20000001848 */
[----:B------:R-:W-:Y:S01]  /*37a0*/  FMUL.FTZ R0, R8, UR5 ;  /* 0x0000000508007c20 */ /* 0x000fe20008410000 */
[----:B------:R-:W-:-:S04]  /*37b0*/  FMUL.FTZ R3, R9, UR5 ;  /* 0x0000000509037c20 */ /* 0x000fc80008410000 */
[----:B---3--:R-:W-:Y:S01]  /*37c0*/  HMMA.16816.F32 R32, R28, R24, R32 ;  /* 0x000000181c20723c */ /* 0x008fe20000001820 */
[----:B------:R-:W3:Y:S05]  /*37d0*/  MUFU.TANH R0, R0 ;  /* 0x0000000000007308 */ /* 0x000eea0000002400 */
[----:B------:R-:W-:Y:S01]  /*37e0*/  HMMA.16816.F32 R20, R16, R14, R20 ;  /* 0x0000000e1014723c */ /* 0x000fe20000001814 */
[----:B------:R-:W-:Y:S02]  /*37f0*/  LDSM.16.M88.4 R12, [R235+0xf000] ;  /* 0x00f00000eb0c783b */ /* 0x000fe40000000200 */
[----:B------:R-:W-:Y:S03]  /*3800*/  MUFU.TANH R3, R3 ;  /* 0x0000000300037308 */ /* 0x000fe60000002400 */
[----:B------:R-:W-:Y:S06]  /*3810*/  HMMA.16816.F32 R56, R52, R48, R56 ;  /* 0x000000303438723c */ /* 0x000fec0000001838 */
[----:B-1----:R-:W-:Y:S01]  /*3820*/  HMMA.16816.F32 R68, R64, R36, R68 ;  /* 0x000000244044723c */ /* 0x002fe20000001844 */
[----:B------:R-:W-:Y:S01]  /*3830*/  FMUL.FTZ R48, R10, UR5 ;  /* 0x000000050a307c20 */ /* 0x000fe20008410000 */
[----:B------:R-:W-:-:S02]  /*3840*/  FMUL.FTZ R49, R11, UR5 ;  /* 0x000000050b317c20 */ /* 0x000fc40008410000 */
[----:B------:R-:W1:Y:S02]  /*3850*/  LDSM.16.M88.4 R8, [R241+0xf800] ;  /* 0x00f80000f108783b */ /* 0x000e640000000200 */
[----:B------:R-:W-:Y:S01]  /*3860*/  HMMA.16816.F32 R72, R52, R50, R72 ;  /* 0x000000323448723c */ /* 0x000fe20000001848 */
[----:B------:R-:W4:Y:S05]  /*3870*/  MUFU.TANH R48, R48 ;  /* 0x0000003000307308 */ /* 0x000f2a0000002400 */
[----:B--2---:R-:W-:Y:S01]  /*3880*/  HMMA.16816.F32 R32, R16, R76, R32 ;  /* 0x0000004c1020723c */ /* 0x004fe20000001820 */
[----:B------:R-:W-:Y:S01]  /*3890*/  FMUL.FTZ R20, R20, UR5 ;  /* 0x0000000514147c20 */ /* 0x000fe20008410000 */
[----:B------:R-:W-:Y:S01]  /*38a0*/  FMUL.FTZ R50, R21, UR5 ;  /* 0x0000000515327c20 */ /* 0x000fe20008410000 */
[----:B------:R-:W-:Y:S01]  /*38b0*/  FMUL.FTZ R36, R22, UR5 ;  /* 0x0000000516247c20 */ /* 0x000fe20008410000 */
[----:B------:R-:W-:Y:S01]  /*38c0*/  FMUL.FTZ R37, R23, UR5 ;  /* 0x0000000517257c20 */ /* 0x000fe20008410000 */
[----:B------:R2:W-:Y:S01]  /*38d0*/  MUFU.TANH R60, R20 ;  /* 0x00000014003c7308 */ /* 0x0005e20000002400 */
[----:B------:R-:W-:Y:S06]  /*38e0*/  HMMA.16816.F32 R84, R64, R38, R84 ;  /* 0x000000264054723c */ /* 0x000fec0000001854 */
[C---:B------:R-:W-:Y:S01]  /*38f0*/  HMMA.16816.F32 R56, R40.reuse, R88, R56 ;  /* 0x000000582838723c */ /* 0x040fe20000001838 */
[----:B------:R-:W4:Y:S05]  /*3900*/  MUFU.TANH R49, R49 ;  /* 0x0000003100317308 */ /* 0x000f2a0000002400 */
[----:B------:R-:W-:Y:S03]  /*3910*/  HMMA.16816.F32 R72, R40, R90, R72 ;  /* 0x0000005a2848723c */ /* 0x000fe60000001848 */
[----:B------:R-:W-:Y:S01]  /*3920*/  MUFU.TANH R36, R36 ;  /* 0x0000002400247308 */ /* 0x000fe20000002400 */
[----:B--2---:R-:W2:Y:S02]  /*3930*/  LDSM.16.M88.4 R20, [R239+0x7800] ;  /* 0x00780000ef14783b */ /* 0x004ea40000000200 */
[----:B------:R-:W-:Y:S01]  /*3940*/  FMUL.FTZ R32, R32, UR5 ;  /* 0x0000000520207c20 */ /* 0x000fe20008410000 */
[----:B------:R-:W-:Y:S01]  /*3950*/  FMUL.FTZ R61, R33, UR5 ;  /* 0x00000005213d7c20 */ /* 0x000fe20008410000 */
[----:B------:R-:W-:Y:S01]  /*3960*/  HMMA.16816.F32 R44, R28, R26, R44 ;  /* 0x0000001a1c2c723c */ /* 0x000fe2000000182c */
[----:B------:R-:W3:Y:S02]  /*3970*/  LDSM.16.M88.4 R24, [R228+0x7000] ;  /* 0x00700000e418783b */ /* 0x000ee40000000200 */
[----:B------:R4:W-:Y:S03]  /*3980*/  MUFU.TANH R51, R32 ;  /* 0x0000002000337308 */ /* 0x0009e60000002400 */
[C---:B-1----:R-:W-:Y:S05]  /*3990*/  HMMA.16816.F32 R68, R52.reuse, R8, R68 ;  /* 0x000000083444723c */ /* 0x042fea0000001844 */
[----:B------:R-:W-:Y:S01]  /*39a0*/  MUFU.TANH R50, R50 ;  /* 0x0000003200327308 */ /* 0x000fe20000002400 */
[----:B------:R-:W-:Y:S01]  /*39b0*/  HMMA.16816.F32 R84, R52, R10, R84 ;  /* 0x0000000a3454723c */ /* 0x000fe20000001854 */
[----:B------:R-:W-:Y:S01]  /*39c0*/  FMUL.FTZ R8, R34, UR5 ;  /* 0x0000000522087c20 */ /* 0x000fe20008410000 */
[----:B------:R-:W-:-:S04]  /*39d0*/  FMUL.FTZ R9, R35, UR5 ;  /* 0x0000000523097c20 */ /* 0x000fc80008410000 */
[C---:B------:R-:W-:Y:S01]  /*39e0*/  HMMA.16816.F32 R72, R28.reuse, R14, R72 ;  /* 0x0000000e1c48723c */ /* 0x040fe20000001848 */
[----:B------:R-:W1:Y:S01]  /*39f0*/  MUFU.TANH R8, R8 ;  /* 0x0000000800087308 */ /* 0x000e620000002400 */
[----:B----4-:R-:W4:Y:S04]  /*3a00*/  LDSM.16.M88.4 R32, [R235+0xf800] ;  /* 0x00f80000eb20783b */ /* 0x010f280000000200 */
[----:B------:R-:W-:Y:S01]  /*3a10*/  HMMA.16816.F32 R56, R28, R12, R56 ;  /* 0x0000000c1c38723c */ /* 0x000fe20000001838 */
[----:B------:R-:W1:Y:S01]  /*3a20*/  LDSM.16.M88.4 R12, [R228+0x7800] ;  /* 0x00780000e40c783b */ /* 0x000e620000000200 */
[----:B------:R-:W-:-:S04]  /*3a30*/  DEPBAR.LE SB0, 0x0 ;  /* 0x000080000000791a */ /* 0x000fc80000000000 */
[----:B------:R-:W-:Y:S01]  /*3a40*/  HMMA.16816.F32 R44, R16, R78, R44 ;  /* 0x0000004e102c723c */ /* 0x000fe2000000182c */
[----:B------:R-:W-:Y:S05]  /*3a50*/  MUFU.TANH R37, R37 ;  /* 0x0000002500257308 */ /* 0x000fea0000002400 */
[C---:B--2---:R-:W-:Y:S03]  /*3a60*/  HMMA.16816.F32 R68, R40.reuse, R20, R68 ;  /* 0x000000142844723c */ /* 0x044fe60000001844 */
[----:B------:R-:W-:Y:S03]  /*3a70*/  MUFU.TANH R61, R61 ;  /* 0x0000003d003d7308 */ /* 0x000fe60000002400 */
[----:B------:R-:W-:Y:S05]  /*3a80*/  HMMA.16816.F32 R84, R40, R22, R84 ;  /* 0x000000162854723c */ /* 0x000fea0000001854 */
[----:B------:R-:W2:Y:S01]  /*3a90*/  MUFU.TANH R9, R9 ;  /* 0x0000000900097308 */ /* 0x000ea20000002400 */
[C---:B---3--:R-:W-:Y:S06]  /*3aa0*/  HMMA.16816.F32 R72, R16.reuse, R26, R72 ;  /* 0x0000001a1048723c */ /* 0x048fec0000001848 */
[----:B------:R-:W-:Y:S01]  /*3ab0*/  HMMA.16816.F32 R56, R16, R24, R56 ;  /* 0x000000181038723c */ /* 0x000fe20000001838 */
[----:B------:R-:W-:-:S02]  /*3ac0*/  IMAD.SHL.U32 R26, R116, 0x2, RZ ;  /* 0x00000002741a7824 */ /* 0x000fc400078e00ff */
[----:B------:R-:W-:Y:S01]  /*3ad0*/  FMUL.FTZ R38, R46, UR5 ;  /* 0x000000052e267c20 */ /* 0x000fe20008410000 */
[----:B------:R-:W-:Y:S02]  /*3ae0*/  FMUL.FTZ R39, R47, UR5 ;  /* 0x000000052f277c20 */ /* 0x000fe40008410000 */
[C---:B----4-:R-:W-:Y:S01]  /*3af0*/  HMMA.16816.F32 R68, R28.reuse, R32, R68 ;  /* 0x000000201c44723c */ /* 0x050fe20000001844 */
[----:B------:R-:W-:Y:S01]  /*3b00*/  LOP3.LUT R26, R26, 0x6, RZ, 0xc0, !PT ;  /* 0x000000061a1a7812 */ /* 0x000fe200078ec0ff */
[----:B------:R-:W-:Y:S01]  /*3b10*/  FMUL.FTZ R24, R44, UR5 ;  /* 0x000000052c187c20 */ /* 0x000fe20008410000 */
[----:B------:R-:W-:Y:S01]  /*3b20*/  FMUL.FTZ R25, R45, UR5 ;  /* 0x000000052d197c20 */ /* 0x000fe20008410000 */
[----:B------:R-:W3:Y:S02]  /*3b30*/  MUFU.TANH R38, R38 ;  /* 0x0000002600267308 */ /* 0x000ee40000002400 */
[----:B------:R-:W-:Y:S01]  /*3b40*/  HMMA.16816.F32 R84, R28, R34, R84 ;  /* 0x000000221c54723c */ /* 0x000fe20000001854 */
[----:B------:R-:W-:-:S04]  /*3b50*/  IMAD R26, R165, 0x40, R26 ;  /* 0x00000040a51a7824 */ /* 0x000fc800078e021a */
[C---:B------:R-:W-:Y:S01]  /*3b60*/  VIADD R10, R26.reuse, 0xffffffc8 ;  /* 0xffffffc81a0a7836 */ /* 0x040fe20000000000 */
[----:B------:R-:W4:Y:S01]  /*3b70*/  MUFU.TANH R24, R24 ;  /* 0x0000001800187308 */ /* 0x000f220000002400 */
[----:B------:R-:W-:Y:S02]  /*3b80*/  VIADD R22, R26, 0xffffffc0 ;  /* 0xffffffc01a167836 */ /* 0x000fe40000000000 */
[----:B------:R-:W-:Y:S01]  /*3b90*/  FMUL.FTZ R72, R72, UR5 ;  /* 0x0000000548487c20 */ /* 0x000fe20008410000 */
[----:B------:R-:W-:Y:S01]  /*3ba0*/  VIADD R20, R26, 0xffffffc1 ;  /* 0xffffffc11a147836 */ /* 0x000fe20000000000 */
[-C--:B------:R-:W-:Y:S01]  /*3bb0*/  ISETP.GE.AND P4, PT, R10, R117.reuse, PT ;  /* 0x000000750a00720c */ /* 0x080fe20003f86270 */
[----:B------:R-:W-:Y:S01]  /*3bc0*/  VIADD R10, R26, 0xffffffd1 ;  /* 0xffffffd11a0a7836 */ /* 0x000fe20000000000 */
[-C--:B------:R-:W-:Y:S01]  /*3bd0*/  ISETP.GE.AND P0, PT, R22, R117.reuse, PT ;  /* 0x000000751600720c */ /* 0x080fe20003f06270 */
[----:B------:R-:W-:Y:S01]  /*3be0*/  FMUL.FTZ R56, R56, UR5 ;  /* 0x0000000538387c20 */ /* 0x000fe20008410000 */
[-C--:B------:R-:W-:Y:S01]  /*3bf0*/  ISETP.GE.AND P5, PT, R20, R117.reuse, PT ;  /* 0x000000751400720c */ /* 0x080fe20003fa6270 */
[----:B------:R-:W-:Y:S01]  /*3c00*/  MUFU.TANH R25, R25 ;  /* 0x0000001900197308 */ /* 0x000fe20000002400 */
[-C--:B------:R-:W-:Y:S01]  /*3c10*/  ISETP.GE.AND P2, PT, R10, R117.reuse, PT ;  /* 0x000000750a00720c */ /* 0x080fe20003f46270 */
[----:B------:R-:W-:Y:S01]  /*3c20*/  VIADD R10, R26, 0xffffffd8 ;  /* 0xffffffd81a0a7836 */ /* 0x000fe20000000000 */
[C---:B-1----:R-:W-:Y:S01]  /*3c30*/  HMMA.16816.F32 R68, R16.reuse, R12, R68 ;  /* 0x0000000c1044723c */ /* 0x042fe20000001844 */
[----:B------:R-:W-:Y:S01]  /*3c40*/  FSEL R23, R0, -INF , !P0 ;  /* 0xff80000000177808 */ /* 0x000fe20004000000 */
[----:B------:R-:W-:Y:S01]  /*3c50*/  VIADD R0, R26, 0xffffffd9 ;  /* 0xffffffd91a007836 */ /* 0x000fe20000000000 */
[----:B------:R-:W-:Y:S01]  /*3c60*/  FSEL R48, R48, -INF , !P0 ;  /* 0xff80000030307808 */ /* 0x000fe20004000000 */
[----:B------:R-:W-:Y:S01]  /*3c70*/  FMUL.FTZ R58, R58, UR5 ;  /* 0x000000053a3a7c20 */ /* 0x000fe20008410000 */
[-C--:B------:R-:W-:Y:S01]  /*3c80*/  ISETP.GE.AND P0, PT, R10, R117.reuse, PT ;  /* 0x000000750a00720c */ /* 0x080fe20003f06270 */
[----:B------:R-:W-:Y:S01]  /*3c90*/  HMMA.16816.F32 R16, R16, R14, R84 ;  /* 0x0000000e1010723c */ /* 0x000fe20000001854 */
[----:B------:R-:W-:Y:S01]  /*3ca0*/  VIADD R12, R26, 0xffffffd0 ;  /* 0xffffffd01a0c7836 */ /* 0x000fe20000000000 */
[----:B------:R-:W-:Y:S01]  /*3cb0*/  FSEL R22, R49, -INF , !P5 ;  /* 0xff80000031167808 */ /* 0x000fe20006800000 */
[----:B------:R-:W1:Y:S01]  /*3cc0*/  MUFU.TANH R39, R39 ;  /* 0x0000002700277308 */ /* 0x000e620000002400 */
[----:B------:R-:W-:Y:S01]  /*3cd0*/  FSEL R27, R3, -INF , !P5 ;  /* 0xff800000031b7808 */ /* 0x000fe20006800000 */
[----:B------:R-:W-:Y:S01]  /*3ce0*/  FMUL.FTZ R57, R57, UR5 ;  /* 0x0000000539397c20 */ /* 0x000fe20008410000 */
[-C--:B------:R-:W-:Y:S01]  /*3cf0*/  ISETP.GE.AND P1, PT, R12, R117.reuse, PT ;  /* 0x000000750c00720c */ /* 0x080fe20003f26270 */
[----:B------:R-:W-:Y:S01]  /*3d00*/  FMUL.FTZ R59, R59, UR5 ;  /* 0x000000053b3b7c20 */ /* 0x000fe20008410000 */
[-C--:B------:R-:W-:Y:S01]  /*3d10*/  ISETP.GE.AND P5, PT, R0, R117.reuse, PT ;  /* 0x000000750000720c */ /* 0x080fe20003fa6270 */
[----:B------:R-:W-:Y:S01]  /*3d20*/  VIADD R0, R26, 0xffffffe0 ;  /* 0xffffffe01a007836 */ /* 0x000fe20000000000 */
[----:B------:R-:W-:Y:S01]  /*3d30*/  FSEL R10, R8, -INF , !P1 ;  /* 0xff800000080a7808 */ /* 0x000fe20004800000 */
[----:B------:R-:W-:Y:S01]  /*3d40*/  MUFU.TANH R193, R56 ;  /* 0x0000003800c17308 */ /* 0x000fe20000002400 */
[----:B------:R-:W-:Y:S01]  /*3d50*/  FSEL R21, R51, -INF , !P1 ;  /* 0xff80000033157808 */ /* 0x000fe20004800000 */
[----:B------:R-:W-:Y:S01]  /*3d60*/  FMUL.FTZ R73, R73, UR5 ;  /* 0x0000000549497c20 */ /* 0x000fe20008410000 */
[----:B------:R-:W-:Y:S01]  /*3d70*/  ISETP.GT.AND P1, PT, R165, 0x1, PT ;  /* 0x00000001a500780c */ /* 0x000fe20003f24270 */
[----:B------:R-:W-:Y:S01]  /*3d80*/  FMUL.FTZ R74, R74, UR5 ;  /* 0x000000054a4a7c20 */ /* 0x000fe20008410000 */
[----:B------:R-:W-:Y:S01]  /*3d90*/  IADD3 R20, R26, -0x37, RZ ;  /* 0xffffffc91a147810 */ /* 0x000fe20007ffe0ff */
[----:B------:R-:W-:Y:S01]  /*3da0*/  FMUL.FTZ R75, R75, UR5 ;  /* 0x000000054b4b7c20 */ /* 0x000fe20008410000 */
[----:B------:R-:W-:Y:S01]  /*3db0*/  FSEL R36, R36, -INF , !P4 ;  /* 0xff80000024247808 */ /* 0x000fe20006000000 */
[----:B------:R-:W1:Y:S01]  /*3dc0*/  MUFU.TANH R188, R58 ;  /* 0x0000003a00bc7308 */ /* 0x000e620000002400 */
[----:B------:R-:W-:Y:S01]  /*3dd0*/  FSEL R29, R60, -INF , !P4 ;  /* 0xff8000003c1d7808 */ /* 0x000fe20006000000 */
[----:B------:R-:W-:Y:S01]  /*3de0*/  FMUL.FTZ R68, R68, UR5 ;  /* 0x0000000544447c20 */ /* 0x000fe20008410000 */
[-C--:B------:R-:W-:Y:S01]  /*3df0*/  ISETP.GE.AND P4, PT, R0, R117.reuse, PT ;  /* 0x000000750000720c */ /* 0x080fe20003f86270 */
[----:B------:R-:W-:Y:S01]  /*3e00*/  VIADD R0, R26, 0xffffffe1 ;  /* 0xffffffe11a007836 */ /* 0x000fe20000000000 */
[-C--:B------:R-:W-:Y:S01]  /*3e10*/  ISETP.GE.AND P3, PT, R20, R117.reuse, PT ;  /* 0x000000751400720c */ /* 0x080fe20003f66270 */
[----:B------:R-:W-:Y:S01]  /*3e20*/  FMUL.FTZ R69, R69, UR5 ;  /* 0x0000000545457c20 */ /* 0x000fe20008410000 */
[----:B--2---:R-:W-:Y:S01]  /*3e30*/  FSEL R12, R9, -INF , !P2 ;  /* 0xff800000090c7808 */ /* 0x004fe20005000000 */
[----:B------:R-:W2:Y:S01]  /*3e40*/  @!P1 LDC.64 R250, c[0x0][0x218] ;  /* 0x00008600fffa9b82 */ /* 0x000ea20000000a00 */
[----:B------:R-:W-:Y:S01]  /*3e50*/  FSEL R20, R37, -INF , !P3 ;  /* 0xff80000025147808 */ /* 0x000fe20005800000 */
[----:B------:R-:W-:Y:S01]  /*3e60*/  MUFU.TANH R187, R57 ;  /* 0x0000003900bb7308 */ /* 0x000fe20000002400 */
[----:B------:R-:W-:Y:S01]  /*3e70*/  FSEL R31, R50, -INF , !P3 ;  /* 0xff800000321f7808 */ /* 0x000fe20005800000 */
[----:B------:R-:W-:Y:S01]  /*3e80*/  FMUL.FTZ R70, R70, UR5 ;  /* 0x0000000546467c20 */ /* 0x000fe20008410000 */
[----:B------:R-:W-:Y:S01]  /*3e90*/  ISETP.GE.AND P3, PT, R0, R117, PT ;  /* 0x000000750000720c */ /* 0x000fe20003f66270 */
[C---:B------:R-:W-:Y:S01]  /*3ea0*/  VIADD R0, R26.reuse, 0xffffffe8 ;  /* 0xffffffe81a007836 */ /* 0x040fe20000000000 */
[----:B------:R-:W-:Y:S01]  /*3eb0*/  FSEL R13, R61, -INF , !P2 ;  /* 0xff8000003d0d7808 */ /* 0x000fe20005000000 */
[----:B------:R-:W-:-:S02]  /*3ec0*/  VIADD R14, R26, 0xfffffff0 ;  /* 0xfffffff01a0e7836 */ /* 0x000fc40000000000 */
[----:B------:R-:W-:Y:S01]  /*3ed0*/  FMUL.FTZ R71, R71, UR5 ;  /* 0x0000000547477c20 */ /* 0x000fe20008410000 */
[----:B------:R-:W1:Y:S01]  /*3ee0*/  MUFU.TANH R200, R59 ;  /* 0x0000003b00c87308 */ /* 0x000e620000002400 */
[----:B------:R-:W-:Y:S01]  /*3ef0*/  ISETP.GE.AND P2, PT, R0, R117, PT ;  /* 0x000000750000720c */ /* 0x000fe20003f46270 */
[----:B------:R-:W-:Y:S02]  /*3f00*/  VIADD R0, R26, 0xffffffe9 ;  /* 0xffffffe91a007836 */ /* 0x000fe40000000000 */
[----:B------:R-:W-:Y:S01]  /*3f10*/  FMUL.FTZ R16, R16, UR5 ;  /* 0x0000000510107c20 */ /* 0x000fe20008410000 */
[----:B------:R-:W-:Y:S01]  /*3f20*/  FMUL.FTZ R18, R18, UR5 ;  /* 0x0000000512127c20 */ /* 0x000fe20008410000 */
[----:B------:R-:W-:Y:S01]  /*3f30*/  FMUL.FTZ R17, R17, UR5 ;  /* 0x0000000511117c20 */ /* 0x000fe20008410000 */
[----:B------:R-:W-:Y:S01]  /*3f40*/  FMUL.FTZ R19, R19, UR5 ;  /* 0x0000000513137c20 */ /* 0x000fe20008410000 */
[----:B---3--:R-:W-:Y:S01]  /*3f50*/  FSEL R8, R38, -INF , !P0 ;  /* 0xff80000026087808 */ /* 0x008fe20004000000 */
[----:B------:R-:W3:Y:S01]  /*3f60*/  MUFU.TANH R191, R72 ;  /* 0x0000004800bf7308 */ /* 0x000ee20000002400 */
[----:B----4-:R-:W-:-:S02]  /*3f70*/  FSEL R11, R24, -INF , !P0 ;  /* 0xff800000180b7808 */ /* 0x010fc40004000000 */
[-C--:B------:R-:W-:Y:S02]  /*3f80*/  ISETP.GE.AND P0, PT, R0, R117.reuse, PT ;  /* 0x000000750000720c */ /* 0x080fe40003f06270 */
[----:B-1----:R-:W-:Y:S02]  /*3f90*/  FSEL R0, R39, -INF , !P5 ;  /* 0xff80000027007808 */ /* 0x002fe40006800000 */
[----:B------:R-:W-:Y:S01]  /*3fa0*/  FSEL R9, R25, -INF , !P5 ;  /* 0xff80000019097808 */ /* 0x000fe20006800000 */
[----:B------:R-:W1:Y:S01]  /*3fb0*/  MUFU.TANH R189, R73 ;  /* 0x0000004900bd7308 */ /* 0x000e620000002400 */
[----:B------:R-:W-:Y:S02]  /*3fc0*/  ISETP.GE.AND P5, PT, R14, R117, PT ;  /* 0x000000750e00720c */ /* 0x000fe40003fa6270 */
[----:B------:R-:W-:Y:S02]  /*3fd0*/  IADD3 R14, R26, -0xf, RZ ;  /* 0xfffffff11a0e7810 */ /* 0x000fe40007ffe0ff */
[----:B------:R-:W-:-:S02]  /*3fe0*/  FSEL R188, R188, -INF , !P4 ;  /* 0xff800000bcbc7808 */ /* 0x000fc40006000000 */
[----:B------:R-:W-:Y:S01]  /*3ff0*/  FSEL R193, R193, -INF , !P4 ;  /* 0xff800000c1c17808 */ /* 0x000fe20006000000 */
[----:B------:R-:W4:Y:S01]  /*4000*/  MUFU.TANH R190, R74 ;  /* 0x0000004a00be7308 */ /* 0x000f220000002400 */
[----:B------:R-:W-:Y:S01]  /*4010*/  ISETP.GE.AND P4, PT, R14, R117, PT ;  /* 0x000000750e00720c */ /* 0x000fe20003f86270 */
[----:B------:R-:W-:Y:S01]  /*4020*/  VIADD R14, R26, 0xfffffff8 ;  /* 0xfffffff81a0e7836 */ /* 0x000fe20000000000 */
[----:B------:R-:W-:Y:S01]  /*4030*/  FSEL R200, R200, -INF , !P3 ;  /* 0xff800000c8c87808 */ /* 0x000fe20005800000 */
[----:B------:R-:W-:Y:S01]  /*4040*/  VIADD R26, R26, 0xfffffff9 ;  /* 0xfffffff91a1a7836 */ /* 0x000fe20000000000 */
[----:B------:R-:W-:Y:S02]  /*4050*/  FSEL R187, R187, -INF , !P3 ;  /* 0xff800000bbbb7808 */ /* 0x000fe40005800000 */
[----:B---3--:R-:W-:Y:S01]  /*4060*/  FSEL R191, R191, -INF , !P2 ;  /* 0xff800000bfbf7808 */ /* 0x008fe20005000000 */
[----:B------:R-:W3:Y:S01]  /*4070*/  MUFU.TANH R198, R75 ;  /* 0x0000004b00c67308 */ /* 0x000ee20000002400 */
[----:B-1----:R-:W-:-:S02]  /*4080*/  FSEL R189, R189, -INF , !P0 ;  /* 0xff800000bdbd7808 */ /* 0x002fc40004000000 */
[----:B------:R-:W-:-:S05]  /*4090*/  ISETP.GE.AND P3, PT, R14, R117, PT ;  /* 0x000000750e00720c */ /* 0x000fca0003f66270 */
[----:B------:R-:W1:Y:S01]  /*40a0*/  MUFU.TANH R199, R68 ;  /* 0x0000004400c77308 */ /* 0x000e620000002400 */
[----:B----4-:R-:W-:Y:S02]  /*40b0*/  FSEL R190, R190, -INF , !P2 ;  /* 0xff800000bebe7808 */ /* 0x010fe40005000000 */
[----:B------:R-:W-:-:S05]  /*40c0*/  ISETP.GE.AND P2, PT, R26, R117, PT ;  /* 0x000000751a00720c */ /* 0x000fca0003f46270 */
[----:B------:R-:W4:Y:S01]  /*40d0*/  MUFU.TANH R197, R69 ;  /* 0x0000004500c57308 */ /* 0x000f220000002400 */
[----:B---3--:R-:W-:Y:S02]  /*40e0*/  FSEL R198, R198, -INF , !P0 ;  /* 0xff800000c6c67808 */ /* 0x008fe40004000000 */
[----:B--2---:R-:W-:-:S04]  /*40f0*/  @!P1 LEA R250, P0, R110, R250, 0x1 ;  /* 0x000000fa6efa9211 */ /* 0x004fc800078008ff */
[----:B------:R-:W-:Y:S01]  /*4100*/  @!P1 LEA.HI.X R251, R110, R251, R113, 0x1, P0 ;  /* 0x000000fb6efb9211 */ /* 0x000fe200000f0c71 */
[----:B------:R-:W2:Y:S01]  /*4110*/  MUFU.TANH R194, R70 ;  /* 0x0000004600c27308 */ /* 0x000ea20000002400 */
[----:B-1----:R-:W-:-:S07]  /*4120*/  FSEL R199, R199, -INF , !P5 ;  /* 0xff800000c7c77808 */ /* 0x002fce0006800000 */
[----:B------:R-:W1:Y:S01]  /*4130*/  MUFU.TANH R192, R71 ;  /* 0x0000004700c07308 */ /* 0x000e620000002400 */
[----:B----4-:R-:W-:-:S07]  /*4140*/  FSEL R197, R197, -INF , !P4 ;  /* 0xff800000c5c57808 */ /* 0x010fce0006000000 */
[----:B------:R-:W3:Y:S01]  /*4150*/  MUFU.TANH R195, R16 ;  /* 0x0000001000c37308 */ /* 0x000ee20000002400 */
[----:B--2---:R-:W-:-:S07]  /*4160*/  FSEL R194, R194, -INF , !P5 ;  /* 0xff800000c2c27808 */ /* 0x004fce0006800000 */
[----:B------:R-:W2:Y:S01]  /*4170*/  MUFU.TANH R170, R18 ;  /* 0x0000001200aa7308 */ /* 0x000ea20000002400 */
[----:B-1----:R-:W-:-:S07]  /*4180*/  FSEL R192, R192, -INF , !P4 ;  /* 0xff800000c0c07808 */ /* 0x002fce0006000000 */
[----:B------:R-:W1:Y:S01]  /*4190*/  MUFU.TANH R168, R19 ;  /* 0x0000001300a87308 */ /* 0x000e620000002400 */
[----:B---3--:R-:W-:-:S07]  /*41a0*/  FSEL R195, R195, -INF , !P3 ;  /* 0xff800000c3c37808 */ /* 0x008fce0005800000 */
[----:B------:R-:W3:Y:S01]  /*41b0*/  MUFU.TANH R171, R17 ;  /* 0x0000001100ab7308 */ /* 0x000ee20000002400 */
[----:B--2---:R-:W-:Y:S02]  /*41c0*/  FSEL R170, R170, -INF , !P3 ;  /* 0xff800000aaaa7808 */ /* 0x004fe40005800000 */
[----:B-1----:R-:W-:Y:S02]  /*41d0*/  FSEL R168, R168, -INF , !P2 ;  /* 0xff800000a8a87808 */ /* 0x002fe40005000000 */
[----:B---3--:R-:W-:Y:S01]  /*41e0*/  FSEL R171, R171, -INF , !P2 ;  /* 0xff800000abab7808 */ /* 0x008fe20005000000 */
[----:B------:R-:W-:Y:S06]  /*41f0*/  BAR.SYNC.DEFER_BLOCKING 0x0 ;  /* 0x0000000000007b1d */ /* 0x000fec0000010000 */
[----:B------:R-:W-:Y:S05]  /*4200*/  @!P1 BRA `(.L_x_4028) ;  /* 0x00000004007c9947 */ /* 0x000fea0003800000 */
        /* <DEDUP_REMOVED lines=48> */
[----:B------:R-:W-:-:S04]  /*4510*/  IMAD R6, R3, R108, RZ ;  /* 0x0000006c03067224 */ /* 0x000fc800078e02ff */
[----:B------:R-:W-:Y:S01]  /*4520*/  IMAD R6, R15, R109, R6 ;  /* 0x0000006d0f067224 */ /* 0x000fe200078e0206 */
[----:B--2---:R-:W-:Y:S01]  /*4530*/  IADD3 R4, -R17, R4, RZ ;  /* 0x0000000411047210 */ /* 0x004fe20007ffe1ff */
[----:B------:R-:W-:-:S03]  /*4540*/  IMAD.WIDE.U32 R16, R15, R108, RZ ;  /* 0x0000006c0f107225 */ /* 0x000fc600078e00ff */
        /* <DEDUP_REMOVED lines=8> */
.L_x_4029:
[----:B------:R-:W-:-:S04]  /*45d0*/  LEA R4, -R108, RZ, 0x6 ;  /* 0x000000ff6c047211 */ /* 0x000fc800078e31ff */
[----:B------:R-:W-:-:S07]  /*45e0*/  SHF.R.S32.HI R3, RZ, 0x1f, R4 ;  /* 0x0000001fff037819 */ /* 0x000fce0000011404 */
.L_x_4030:
        /* <DEDUP_REMOVED lines=33> */
.L_x_4028:
        /* <DEDUP_REMOVED lines=75> */
[----:B------:R-:W-:Y:S01]  /*4cb0*/  LDSM.16.MT88.4 R8, [R233+0x10800] ;  /* 0x01080000e908783b */ /* 0x000fe20000004200 */
[--C-:B------:R-:W-:Y:S01]  /*4cc0*/  FFMA.FTZ R174, R13, UR5, -R196.reuse ;  /* 0x000000050dae7c23 */ /* 0x100fe200080108c4 */
[--C-:B------:R-:W-:Y:S01]  /*4cd0*/  FFMA.FTZ R172, R12, UR5, -R169.reuse ;  /* 0x000000050cac7c23 */ /* 0x100fe200080108a9 */
[----:B------:R-:W1:Y:S01]  /*4ce0*/  MUFU.EX2 R180, R180 ;  /* 0x000000b400b47308 */ /* 0x000e620000000800 */
[--C-:B------:R-:W-:Y:S01]  /*4cf0*/  FFMA.FTZ R0, R0, UR5, -R169.reuse ;  /* 0x0000000500007c23 */ /* 0x100fe200080108a9 */
[----:B------:R-:W-:Y:S01]  /*4d00*/  LDSM.16.MT88.4 R12, [R236+0x10800] ;  /* 0x01080000ec0c783b */ /* 0x000fe20000004200 */
[--C-:B------:R-:W-:Y:S01]  /*4d10*/  FFMA.FTZ R184, R193, UR5, -R196.reuse ;  /* 0x00000005c1b87c23 */ /* 0x100fe200080108c4 */
[--C-:B------:R-:W-:Y:S01]  /*4d20*/  FFMA.FTZ R186, R191, UR5, -R196.reuse ;  /* 0x00000005bfba7c23 */ /* 0x100fe200080108c4 */
[--C-:B------:R-:W-:Y:S01]  /*4d30*/  FFMA.FTZ R187, R187, UR5, -R196.reuse ;  /* 0x00000005bbbb7c23 */ /* 0x100fe200080108c4 */
[----:B------:R-:W2:Y:S01]  /*4d40*/  LDSM.16.MT88.4 R48, [R234+0x12000] ;  /* 0x01200000ea30783b */ /* 0x000ea20000004200 */
        /* <DEDUP_REMOVED lines=9> */
[----:B------:R-:W4:Y:S01]  /*4de0*/  MUFU.EX2 R176, R176 ;  /* 0x000000b000b07308 */ /* 0x000f220000000800 */
[----:B-1----:R-:W-:Y:S01]  /*4df0*/  F2FP.F16.F32.PACK_AB R128, R180, R183 ;  /* 0x000000b7b480723e */ /* 0x002fe200000000ff */
        /* <DEDUP_REMOVED lines=13> */
[----:B------:R-:W-:Y:S01]  /*4ed0*/  ISETP.GE.AND P0, PT, R165, 0x2, PT ;  /* 0x00000002a500780c */ /* 0x000fe20003f06270 */
[----:B------:R-:W1:Y:S01]  /*4ee0*/  MUFU.EX2 R185, R185 ;  /* 0x000000b900b97308 */ /* 0x000e620000000800 */
[----:B----4-:R-:W-:Y:S01]  /*4ef0*/  F2FP.F16.F32.PACK_AB R130, R176, R179 ;  /* 0x000000b3b082723e */ /* 0x010fe200000000ff */
[----:B------:R-:W-:Y:S01]  /*4f00*/  LDSM.16.MT88.4 R32, [R233+0x12800] ;  /* 0x01280000e920783b */ /* 0x000fe20000004200 */
[----:B------:R-:W-:-:S03]  /*4f10*/  FADD.FTZ R179, R179, R180 ;  /* 0x000000b4b3b37221 */ /* 0x000fc60000010000 */
[----:B------:R-:W-:Y:S01]  /*4f20*/  LDSM.16.MT88.4 R168, [R232+0x13800] ;  /* 0x01380000e8a8783b */ /* 0x000fe20000004200 */
[----:B------:R-:W-:Y:S01]  /*4f30*/  FADD.FTZ R176, R176, R179 ;  /* 0x000000b3b0b07221 */ /* 0x000fe20000010000 */
[----:B------:R-:W-:Y:S08]  /*4f40*/  MUFU.EX2 R181, R181 ;  /* 0x000000b500b57308 */ /* 0x000ff00000000800 */
[----:B------:R-:W4:Y:S01]  /*4f50*/  MUFU.EX2 R178, R178 ;  /* 0x000000b200b27308 */ /* 0x000f220000000800 */
[----:B-1----:R-:W-:Y:S01]  /*4f60*/  F2FP.F16.F32.PACK_AB R129, R185, R182 ;  /* 0x000000b6b981723e */ /* 0x002fe200000000ff */
[----:B------:R-:W-:-:S06]  /*4f70*/  FADD.FTZ R182, R182, R185 ;  /* 0x000000b9b6b67221 */ /* 0x000fcc0000010000 */
[----:B------:R-:W-:Y:S08]  /*4f80*/  MUFU.EX2 R177, R177 ;  /* 0x000000b100b17308 */ /* 0x000ff00000000800 */
[----:B------:R-:W1:Y:S01]  /*4f90*/  MUFU.EX2 R174, R174 ;  /* 0x000000ae00ae7308 */ /* 0x000e620000000800 */
[----:B----4-:R-:W-:Y:S01]  /*4fa0*/  F2FP.F16.F32.PACK_AB R131, R178, R181 ;  /* 0x000000b5b283723e */ /* 0x010fe200000000ff */
[----:B------:R-:W-:-:S04]  /*4fb0*/  FADD.FTZ R181, R181, R182 ;  /* 0x000000b6b5b57221 */ /* 0x000fc80000010000 */
[----:B------:R-:W-:Y:S02]  /*4fc0*/  FADD.FTZ R178, R178, R181 ;  /* 0x000000b5b2b27221 */ /* 0x000fe40000010000 */
[C---:B------:R-:W-:Y:S01]  /*4fd0*/  HMMA.16816.F32 R144, R128.reuse, R140, RZ ;  /* 0x0000008c8090723c */ /* 0x040fe200000018ff */
[----:B------:R-:W-:Y:S05]  /*4fe0*/  MUFU.EX2 R173, R173 ;  /* 0x000000ad00ad7308 */ /* 0x000fea0000000800 */
[C---:B------:R-:W-:Y:S03]  /*4ff0*/  HMMA.16816.F32 R140, R128.reuse, R142, RZ ;  /* 0x0000008e808c723c */ /* 0x040fe600000018ff */
[----:B------:R-:W4:Y:S01]  /*5000*/  MUFU.EX2 R166, R166 ;  /* 0x000000a600a67308 */ /* 0x000f220000000800 */
        /* <DEDUP_REMOVED lines=8> */
[----:B----4-:R-:W-:Y:S01]  /*5090*/  F2FP.F16.F32.PACK_AB R30, R166, R173 ;  /* 0x000000ada61e723e */ /* 0x010fe200000000ff */
[----:B------:R-:W-:-:S03]  /*50a0*/  FADD.FTZ R173, R173, R174 ;  /* 0x000000aeadad7221 */ /* 0x000fc60000010000 */
[C---:B------:R-:W-:Y:S01]  /*50b0*/  HMMA.16816.F32 R132, R128.reuse, R134, RZ ;  /* 0x000000868084723c */ /* 0x040fe200000018ff */
[----:B------:R-:W-:Y:S02]  /*50c0*/  FADD.FTZ R173, R166, R173 ;  /* 0x000000ada6ad7221 */ /* 0x000fe40000010000 */
[----:B------:R-:W-:Y:S03]  /*50d0*/  MUFU.EX2 R167, R167 ;  /* 0x000000a700a77308 */ /* 0x000fe60000000800 */
[C---:B------:R-:W-:Y:S05]  /*50e0*/  HMMA.16816.F32 R76, R128.reuse, R80, RZ ;  /* 0x00000050804c723c */ /* 0x040fea00000018ff */
[----:B------:R-:W4:Y:S01]  /*50f0*/  MUFU.EX2 R0, R0 ;  /* 0x0000000000007308 */ /* 0x000f220000000800 */
[----:B-1----:R-:W-:Y:S01]  /*5100*/  F2FP.F16.F32.PACK_AB R29, R172, R175 ;  /* 0x000000afac1d723e */ /* 0x002fe200000000ff */
[----:B------:R-:W-:Y:S01]  /*5110*/  HMMA.16816.F32 R80, R128, R82, RZ ;  /* 0x000000528050723c */ /* 0x000fe200000018ff */
[----:B------:R-:W-:-:S04]  /*5120*/  FADD.FTZ R175, R175, R178 ;  /* 0x000000b2afaf7221 */ /* 0x000fc80000010000 */
[----:B------:R-:W-:Y:S01]  /*5130*/  FADD.FTZ R172, R172, R175 ;  /* 0x000000afacac7221 */ /* 0x000fe20000010000 */
[C---:B------:R-:W-:Y:S01]  /*5140*/  HMMA.16816.F32 R152, R128.reuse, R148, RZ ;  /* 0x000000948098723c */ /* 0x040fe200000018ff */
[----:B------:R-:W-:Y:S05]  /*5150*/  MUFU.EX2 R184, R184 ;  /* 0x000000b800b87308 */ /* 0x000fea0000000800 */
[----:B---3--:R-:W-:Y:S01]  /*5160*/  HMMA.16816.F32 R36, R128, R40, RZ ;  /* 0x000000288024723c */ /* 0x008fe200000018ff */
[----:B----4-:R-:W-:Y:S02]  /*5170*/  F2FP.F16.F32.PACK_AB R31, R0, R167 ;  /* 0x000000a7001f723e */ /* 0x010fe400000000ff */
[----:B------:R-:W1:Y:S01]  /*5180*/  MUFU.EX2 R187, R187 ;  /* 0x000000bb00bb7308 */ /* 0x000e620000000800 */
[----:B------:R-:W-:-:S02]  /*5190*/  FADD.FTZ R167, R167, R172 ;  /* 0x000000aca7a77221 */ /* 0x000fc40000010000 */
[----:B--2---:R-:W-:Y:S02]  /*51a0*/  HMMA.16816.F32 R44, R128, R48, RZ ;  /* 0x00000030802c723c */ /* 0x004fe400000018ff */
[----:B------:R-:W-:-:S04]  /*51b0*/  FADD.FTZ R167, R0, R167 ;  /* 0x000000a700a77221 */ /* 0x000fc80000010000 */
[C---:B------:R-:W-:Y:S01]  /*51c0*/  HMMA.16816.F32 R144, R28.reuse, R8, R144 ;  /* 0x000000081c90723c */ /* 0x040fe20000001890 */
        /* <DEDUP_REMOVED lines=153> */
[----:B--2---:R-:W-:Y:S02]  /*5b60*/  HMMA.16816.F32 R136, R4, R8, R136 ;  /* 0x000000080488723c */ /* 0x004fe40000001888 */
[----:B------:R-:W-:-:S04]  /*5b70*/  FADD.FTZ R0, R201, R192 ;  /* 0x000000c0c9007221 */ /* 0x000fc80000010000 */
[C---:B------:R-:W-:Y:S01]  /*5b80*/  HMMA.16816.F32 R132, R4.reuse, R10, R132 ;  /* 0x0000000a0484723c */ /* 0x040fe20000001884 */
[----:B------:R-:W2:Y:S04]  /*5b90*/  LDSM.16.MT88.4 R8, [R233+0x15800] ;  /* 0x01580000e908783b */ /* 0x000ea80000004200 */
[----:B------:R-:W-:Y:S01]  /*5ba0*/  STL [R1+0x8], R0 ;  /* 0x0000080001007387 */ /* 0x000fe20000100800 */
        /* <DEDUP_REMOVED lines=36> */
[----:B------:R-:W-:Y:S07]  /*5df0*/  HMMA.16816.F32 R128, R4, R10, R128 ;  /* 0x0000000a0480723c */ /* 0x000fee0000001880 */
[----:B------:R-:W-:-:S05]  /*5e00*/  FADD.FTZ R4, R196, R195 ;  /* 0x000000c3c4047221 */ /* 0x000fca0000010000 */
[----:B------:R1:W-:Y:S01]  /*5e10*/  STL [R1+0xc], R4 ;  /* 0x00000c0401007387 */ /* 0x0003e20000100800 */
[----:B------:R-:W-:Y:S11]  /*5e20*/  @!P0 BRA `(.L_x_4031) ;  /* 0x0000003c00548947 */ /* 0x000ff60003800000 */
[----:B-1----:R-:W-:Y:S01]  /*5e30*/  VIADD R4, R165, 0xfffffffe ;  /* 0xfffffffea5047836 */ /* 0x002fe20000000000 */
[----:B------:R-:W-:Y:S01]  /*5e40*/  ULDC.64 UR10, c[0x0][0x250] ;  /* 0x00009400000a7ab9 */ /* 0x000fe20000000a00 */
[----:B------:R-:W-:Y:S01]  /*5e50*/  IMAD.U32 R2, R2, -0x40, RZ ;  /* 0xffffffc002027824 */ /* 0x000fe200078e00ff */
[----:B------:R-:W-:Y:S01]  /*5e60*/  MOV R0, R3 ;  /* 0x0000000300007202 */ /* 0x000fe20000000f00 */
[----:B------:R-:W-:Y:S01]  /*5e70*/  ULDC UR6, c[0x0][0x24c] ;  /* 0x0000930000067ab9 */ /* 0x000fe20000000800 */
[----:B------:R1:W-:Y:S01]  /*5e80*/  STL [R1+0x4], R4 ;  /* 0x0000040401007387 */ /* 0x0003e20000100800 */
[----:B------:R-:W-:Y:S01]  /*5e90*/  MOV R167, R164 ;  /* 0x000000a400a77202 */ /* 0x000fe20000000f00 */
[----:B------:R-:W-:Y:S01]  /*5ea0*/  ULDC UR9, c[0x0][0x248] ;  /* 0x0000920000097ab9 */ /* 0x000fe20000000800 */
[----:B------:R-:W-:Y:S01]  /*5eb0*/  SHF.R.S32.HI R252, RZ, 0x1f, R2 ;  /* 0x0000001ffffc7819 */ /* 0x000fe20000011402 */
[----:B------:R1:W-:Y:S01]  /*5ec0*/  STL [R1], R2 ;  /* 0x0000000201007387 */ /* 0x0003e20000100800 */
[----:B------:R-:W-:-:S02]  /*5ed0*/  USHF.L.U64.HI UR11, UR10, 0x5, UR11 ;  /* 0x000000050a0b7899 */ /* 0x000fc4000801020b */
[----:B------:R-:W-:Y:S02]  /*5ee0*/  USHF.L.U32 UR12, UR10, 0x5, URZ ;  /* 0x000000050a0c7899 */ /* 0x000fe4000800063f */
[----:B------:R-:W-:Y:S02]  /*5ef0*/  USHF.L.U64.HI UR6, UR9, 0x5, UR6 ;  /* 0x0000000509067899 */ /* 0x000fe40008010206 */
[----:B------:R-:W-:Y:S01]  /*5f00*/  USHF.L.U32 UR5, UR9, 0x5, URZ ;  /* 0x0000000509057899 */ /* 0x000fe2000800063f */
[----:B------:R-:W-:Y:S01]  /*5f10*/  ULDC UR10, c[0x0][0x39c] ;  /* 0x0000e700000a7ab9 */ /* 0x000fe20000000800 */
[----:B------:R-:W-:-:S10]  /*5f20*/  ULDC UR4, c[0x0][0x2ec] ;  /* 0x0000bb0000047ab9 */ /* 0x000fd40000000800 */
.L_x_4035:
[----:B--2---:R2:W5:Y:S01]  /*5f30*/  LDL R166, [R1+0x4] ;  /* 0x0000040001a67983 */ /* 0x0045620000100800 */
[----:B------:R-:W-:Y:S04]  /*5f40*/  DEPBAR.LE SB0, 0x0 ;  /* 0x000080000000791a */ /* 0x000fe80000000000 */
[----:B------:R2:W5:Y:S01]  /*5f50*/  LDL R10, [R1] ;  /* 0x00000000010a7983 */ /* 0x0005620000100800 */
[----:B------:R-:W-:Y:S01]  /*5f60*/  MOV R3, R252 ;  /* 0x000000fc00037202 */ /* 0x000fe20000000f00 */
[----:B------:R-:W-:Y:S06]  /*5f70*/  BAR.SYNC.DEFER_BLOCKING 0x0 ;  /* 0x0000000000007b1d */ /* 0x000fec0000010000 */
[----:B------:R-:W-:Y:S05]  /*5f80*/  @!P6 BRA `(.L_x_4032) ;  /* 0x0000000000f4e947 */ /* 0x000fea0003800000 */
[----:B------:R-:W1:Y:S02]  /*5f90*/  LDC R6, c[0x0][0x380] ;  /* 0x0000e000ff067b82 */ /* 0x000e640000000800 */
[-C--:B-1----:R-:W-:Y:S04]  /*5fa0*/  IABS R2, R6.reuse ;  /* 0x0000000600027213 */ /* 0x082fe80000000000 */
[----:B------:R-:W1:Y:S10]  /*5fb0*/  I2F.RP R7, R2 ;  /* 0x0000000200077306 */ /* 0x000e740000209400 */
[----:B-1----:R-:W1:Y:S02]  /*5fc0*/  MUFU.RCP R3, R7 ;  /* 0x0000000700037308 */ /* 0x002e640000001000 */
[----:B-1----:R-:W-:Y:S01]  /*5fd0*/  VIADD R12, R3, 0xffffffe ;  /* 0x0ffffffe030c7836 */ /* 0x002fe20000000000 */
[----:B-----5:R-:W-:Y:S07]  /*5fe0*/  SHF.L.U32 R3, R166, 0x6, RZ ;  /* 0x00000006a6037819 */ /* 0x020fee00000006ff */
        /* <DEDUP_REMOVED lines=40> */
[----:B------:R-:W3:Y:S01]  /*6270*/  LDG.E R7, desc[UR14][R14.64] ;  /* 0x0000000e0e077981 */ /* 0x000ee2000c1e1900 */
[----:B------:R-:W4:Y:S01]  /*6280*/  LDC.64 R2, c[0x0][0x238] ;  /* 0x00008e00ff027b82 */ /* 0x000f220000000a00 */
[----:B------:R-:W-:Y:S02]  /*6290*/  IMAD R9, R9, R6, -0x40 ;  /* 0xffffffc009097424 */ /* 0x000fe400078e0206 */
[----:B------:R-:W3:Y:S03]  /*62a0*/  LDG.E R8, desc[UR14][R12.64] ;  /* 0x0000000e0c087981 */ /* 0x000ee6000c1e1900 */
[----:B------:R-:W-:Y:S05]  /*62b0*/  SHF.R.S32.HI R11, RZ, 0x1f, R9 ;  /* 0x0000001fff0b7819 */ /* 0x000fea0000011409 */
[-C--:B-1----:R-:W-:Y:S02]  /*62c0*/  IMAD R6, R11, R4.reuse, RZ ;  /* 0x000000040b067224 */ /* 0x082fe400078e02ff */
[C---:B------:R-:W-:Y:S04]  /*62d0*/  IMAD.WIDE.U32 R10, R9.reuse, R4, RZ ;  /* 0x00000004090a7225 */ /* 0x040fe800078e00ff */
[----:B------:R-:W-:Y:S04]  /*62e0*/  IMAD R6, R9, R5, R6 ;  /* 0x0000000509067224 */ /* 0x000fe800078e0206 */
[----:B------:R-:W-:Y:S01]  /*62f0*/  IMAD.IADD R11, R11, 0x1, R6 ;  /* 0x000000010b0b7824 */ /* 0x000fe200078e0206 */
[----:B---3--:R-:W-:Y:S04]  /*6300*/  IADD3 R7, -R8, R7, RZ ;  /* 0x0000000708077210 */ /* 0x008fe80007ffe1ff */
[----:B------:R-:W-:Y:S01]  /*6310*/  SHF.R.S32.HI R5, RZ, 0x1f, R7 ;  /* 0x0000001fff057819 */ /* 0x000fe20000011407 */
[-C--:B----4-:R-:W-:Y:S04]  /*6320*/  IMAD.WIDE.U32 R10, R7, R2.reuse, R10 ;  /* 0x00000002070a7225 */ /* 0x090fe800078e000a */
[----:B------:R-:W-:Y:S04]  /*6330*/  IMAD R4, R5, R2, RZ ;  /* 0x0000000205047224 */ /* 0x000fe800078e02ff */
[----:B------:R-:W-:Y:S05]  /*6340*/  IMAD R4, R7, R3, R4 ;  /* 0x0000000307047224 */ /* 0x000fea00078e0204 */
[----:B------:R-:W-:Y:S07]  /*6350*/  IADD3 R3, R11, R4, RZ ;  /* 0x000000040b037210 */ /* 0x000fee0007ffe0ff */
.L_x_4032:
[C---:B-----5:R-:W-:Y:S04]  /*6360*/  LEA R248, P0, R10.reuse, R248, 0x1 ;  /* 0x000000f80af87211 */ /* 0x060fe800078008ff */
[----:B------:R-:W-:Y:S02]  /*6370*/  LEA.HI.X R249, R10, R249, R3, 0x1, P0 ;  /* 0x000000f90af97211 */ /* 0x000fe400000f0c03 */
[----:B------:R-:W-:Y:S03]  /*6380*/  IADD3 R10, P0, R248, UR12, RZ ;  /* 0x0000000cf80a7c10 */ /* 0x000fe6000ff1e0ff */
[----:B------:R-:W-:Y:S01]  /*6390*/  @!PT LDS RZ, [RZ] ;  /* 0x00000000fffff984 */ /* 0x000fe20000000800 */
[----:B------:R-:W-:Y:S01]  /*63a0*/  @!PT LDS RZ, [RZ] ;  /* 0x00000000fffff984 */ /* 0x000fe20000000800 */
[----:B------:R-:W-:Y:S01]  /*63b0*/  @!PT LDS RZ, [RZ] ;  /* 0x00000000fffff984 */ /* 0x000fe20000000800 */
[----:B------:R-:W-:Y:S01]  /*63c0*/  LDGSTS.E.BYPASS.LTC128B.128 [R245+0x10000], desc[UR14][R248.64] ;  /* 0x10000000f8f57fae */ /* 0x000fe2000b901d4e */
[----:B------:R-:W-:Y:S02]  /*63d0*/  IADD3.X R11, R249, UR11, RZ, P0, !PT ;  /* 0x0000000bf90b7c10 */ /* 0x000fe400087fe4ff */
[----:B------:R-:W-:Y:S01]  /*63e0*/  IADD3 R164, P0, R10, UR12, RZ ;  /* 0x0000000c0aa47c10 */ /* 0x000fe2000ff1e0ff */
[----:B------:R-:W-:Y:S03]  /*63f0*/  LDGSTS.E.BYPASS.LTC128B.128 [R245+0x12000], desc[UR14][R248.64+0x80] ;  /* 0x12000080f8f57fae */ /* 0x000fe6000b901d4e */
[----:B------:R-:W-:Y:S01]  /*6400*/  IADD3.X R165, R11, UR11, RZ, P0, !PT ;  /* 0x0000000b0ba57c10 */ /* 0x000fe200087fe4ff */
[----:B------:R-:W-:Y:S01]  /*6410*/  LDGSTS.E.BYPASS.LTC128B.128 [R245+0x14000], desc[UR14][R248.64+0x100] ;  /* 0x14000100f8f57fae */ /* 0x000fe2000b901d4e */
[----:B-1----:R-:W-:Y:S03]  /*6420*/  IADD3 R2, P0, R164, UR12, RZ ;  /* 0x0000000ca4027c10 */ /* 0x002fe6000ff1e0ff */
[----:B------:R-:W-:Y:S01]  /*6430*/  LDGSTS.E.BYPASS.LTC128B.128 [R245+0x16000], desc[UR14][R248.64+0x180] ;  /* 0x16000180f8f57fae */ /* 0x000fe2000b901d4e */
[----:B------:R-:W-:Y:S03]  /*6440*/  IADD3.X R3, R165, UR11, RZ, P0, !PT ;  /* 0x0000000ba5037c10 */ /* 0x000fe600087fe4ff */
[----:B------:R-:W-:Y:S04]  /*6450*/  LDGSTS.E.BYPASS.LTC128B.128 [R245+0x10800], desc[UR14][R10.64] ;  /* 0x108000000af57fae */ /* 0x000fe8000b901d4e */
[----:B------:R-:W-:Y:S04]  /*6460*/  LDGSTS.E.BYPASS.LTC128B.128 [R245+0x12800], desc[UR14][R10.64+0x80] ;  /* 0x128000800af57fae */ /* 0x000fe8000b901d4e */
[----:B------:R-:W-:Y:S04]  /*6470*/  LDGSTS.E.BYPASS.LTC128B.128 [R245+0x14800], desc[UR14][R10.64+0x100] ;  /* 0x148001000af57fae */ /* 0x000fe8000b901d4e */
[----:B------:R1:W-:Y:S04]  /*6480*/  LDGSTS.E.BYPASS.LTC128B.128 [R245+0x16800], desc[UR14][R10.64+0x180] ;  /* 0x168001800af57fae */ /* 0x0003e8000b901d4e */
        /* <DEDUP_REMOVED lines=8> */
[----:B------:R-:W-:Y:S04]  /*6510*/  LDSM.16.M88.4 R168, [R242] ;  /* 0x00000000f2a8783b */ /* 0x000fe80000000200 */
[----:B------:R-:W2:Y:S04]  /*6520*/  LDSM.16.M88.4 R172, [R241+0x8000] ;  /* 0x00800000f1ac783b */ /* 0x000ea80000000200 */
[----:B------:R-:W3:Y:S04]  /*6530*/  LDSM.16.M88.4 R176, [R241+0x8800] ;  /* 0x00880000f1b0783b */ /* 0x000ee80000000200 */
[----:B------:R-:W4:Y:S04]  /*6540*/  LDSM.16.M88.4 R180, [R241+0x9000] ;  /* 0x00900000f1b4783b */ /* 0x000f280000000200 */
[----:B------:R-:W4:Y:S04]  /*6550*/  LDSM.16.M88.4 R184, [R241+0x9800] ;  /* 0x00980000f1b8783b */ /* 0x000f280000000200 */
[----:B------:R-:W0:Y:S04]  /*6560*/  LDGDEPBAR ;  /* 0x00000000000079af */ /* 0x000e280000000000 */
[----:B------:R-:W-:Y:S04]  /*6570*/  LDSM.16.M88.4 R188, [R240] ;  /* 0x00000000f0bc783b */ /* 0x000fe80000000200 */
[----:B------:R-:W4:Y:S04]  /*6580*/  LDSM.16.M88.4 R192, [R239] ;  /* 0x00000000efc0783b */ /* 0x000f280000000200 */
[----:B------:R-:W4:Y:S04]  /*6590*/  LDSM.16.M88.4 R196, [R231] ;  /* 0x00000000e7c4783b */ /* 0x000f280000000200 */
[----:B------:R-:W4:Y:S04]  /*65a0*/  LDSM.16.M88.4 R200, [R230] ;  /* 0x00000000e6c8783b */ /* 0x000f280000000200 */
[----:B------:R-:W4:Y:S01]  /*65b0*/  LDSM.16.M88.4 R204, [R229] ;  /* 0x00000000e5cc783b */ /* 0x000f220000000200 */
[C---:B--2---:R-:W-:Y:S03]  /*65c0*/  HMMA.16816.F32 R4, R168.reuse, R172, RZ ;  /* 0x000000aca804723c */ /* 0x044fe600000018ff */
[----:B------:R-:W-:Y:S04]  /*65d0*/  LDSM.16.M88.4 R208, [R238] ;  /* 0x00000000eed0783b */ /* 0x000fe80000000200 */
[----:B------:R-:W2:Y:S01]  /*65e0*/  LDSM.16.M88.4 R212, [R235+0x8000] ;  /* 0x00800000ebd4783b */ /* 0x000ea20000000200 */
[C---:B-1----:R-:W-:Y:S03]  /*65f0*/  HMMA.16816.F32 R8, R168.reuse, R174, RZ ;  /* 0x000000aea808723c */ /* 0x042fe600000018ff */
[----:B------:R-:W-:Y:S03]  /*6600*/  LDSM.16.M88.4 R172, [R235+0x9000] ;  /* 0x00900000ebac783b */ /* 0x000fe60000000200 */
[C---:B---3--:R-:W-:Y:S06]  /*6610*/  HMMA.16816.F32 R12, R168.reuse, R176, RZ ;  /* 0x000000b0a80c723c */ /* 0x048fec00000018ff */
[C---:B------:R-:W-:Y:S01]  /*6620*/  HMMA.16816.F32 R16, R168.reuse, R178, RZ ;  /* 0x000000b2a810723c */ /* 0x040fe200000018ff */
[----:B------:R-:W-:Y:S05]  /*6630*/  LDSM.16.M88.4 R176, [R235+0x9800] ;  /* 0x00980000ebb0783b */ /* 0x000fea0000000200 */
[C---:B----4-:R-:W-:Y:S06]  /*6640*/  HMMA.16816.F32 R20, R168.reuse, R180, RZ ;  /* 0x000000b4a814723c */ /* 0x050fec00000018ff */
[C---:B------:R-:W-:Y:S01]  /*6650*/  HMMA.16816.F32 R24, R168.reuse, R182, RZ ;  /* 0x000000b6a818723c */ /* 0x040fe200000018ff */
[----:B------:R-:W-:Y:S05]  /*6660*/  LDSM.16.M88.4 R180, [R237] ;  /* 0x00000000edb4783b */ /* 0x000fea0000000200 */
[C---:B------:R-:W-:Y:S06]  /*6670*/  HMMA.16816.F32 R28, R168.reuse, R184, RZ ;  /* 0x000000b8a81c723c */ /* 0x040fec00000018ff */
[----:B------:R-:W-:Y:S01]  /*6680*/  HMMA.16816.F32 R32, R168, R186, RZ ;  /* 0x000000baa820723c */ /* 0x000fe200000018ff */
[----:B------:R-:W1:Y:S04]  /*6690*/  LDSM.16.M88.4 R168, [R235+0x8800] ;  /* 0x00880000eba8783b */ /* 0x000e680000000200 */
[----:B------:R-:W3:Y:S01]  /*66a0*/  LDSM.16.M88.4 R184, [R228] ;  /* 0x00000000e4b8783b */ /* 0x000ee20000000200 */
[C---:B------:R-:W-:Y:S06]  /*66b0*/  HMMA.16816.F32 R4, R188.reuse, R192, R4 ;  /* 0x000000c0bc04723c */ /* 0x040fec0000001804 */
        /* <DEDUP_REMOVED lines=11> */
[----:B------:R-:W4:Y:S01]  /*6770*/  LDSM.16.M88.4 R204, [R241+0xa000] ;  /* 0x00a00000f1cc783b */ /* 0x000f220000000200 */
[C---:B--2---:R-:W-:Y:S06]  /*6780*/  HMMA.16816.F32 R4, R208.reuse, R212, R4 ;  /* 0x000000d4d004723c */ /* 0x044fec0000001804 */
[C---:B------:R-:W-:Y:S01]  /*6790*/  HMMA.16816.F32 R8, R208.reuse, R214, R8 ;  /* 0x000000d6d008723c */ /* 0x040fe20000001808 */
[----:B------:R-:W-:Y:S05]  /*67a0*/  LDSM.16.M88.4 R212, [R227] ;  /* 0x00000000e3d4783b */ /* 0x000fea0000000200 */
[C---:B-1----:R-:W-:Y:S06]  /*67b0*/  HMMA.16816.F32 R12, R208.reuse, R168, R12 ;  /* 0x000000a8d00c723c */ /* 0x042fec000000180c */
[C---:B------:R-:W-:Y:S01]  /*67c0*/  HMMA.16816.F32 R16, R208.reuse, R170, R16 ;  /* 0x000000aad010723c */ /* 0x040fe20000001810 */
[----:B------:R-:W1:Y:S05]  /*67d0*/  LDSM.16.M88.4 R168, [R241+0xa800] ;  /* 0x00a80000f1a8783b */ /* 0x000e6a0000000200 */
[C---:B------:R-:W-:Y:S06]  /*67e0*/  HMMA.16816.F32 R20, R208.reuse, R172, R20 ;  /* 0x000000acd014723c */ /* 0x040fec0000001814 */
        /* <DEDUP_REMOVED lines=8> */
[----:B------:R-:W-:Y:S05]  /*6870*/  LDSM.16.M88.4 R184, [R225] ;  /* 0x00000000e1b8783b */ /* 0x000fea0000000200 */
[C---:B----4-:R-:W-:Y:S06]  /*6880*/  HMMA.16816.F32 R12, R180.reuse, R188, R12 ;  /* 0x000000bcb40c723c */ /* 0x050fec000000180c */
[C---:B------:R-:W-:Y:S01]  /*6890*/  HMMA.16816.F32 R16, R180.reuse, R190, R16 ;  /* 0x000000beb410723c */ /* 0x040fe20000001810 */
[----:B------:R-:W-:Y:S05]  /*68a0*/  LDSM.16.M88.4 R188, [R224] ;  /* 0x00000000e0bc783b */ /* 0x000fea0000000200 */
[C---:B------:R-:W-:Y:S06]  /*68b0*/  HMMA.16816.F32 R20, R180.reuse, R192, R20 ;  /* 0x000000c0b414723c */ /* 0x040fec0000001814 */
[C---:B------:R-:W-:Y:S01]  /*68c0*/  HMMA.16816.F32 R24, R180.reuse, R194, R24 ;  /* 0x000000c2b418723c */ /* 0x040fe20000001818 */
[----:B------:R-:W-:Y:S05]  /*68d0*/  LDSM.16.M88.4 R192, [R238+0x2000] ;  /* 0x00200000eec0783b */ /* 0x000fea0000000200 */
[C---:B------:R-:W-:Y:S06]  /*68e0*/  HMMA.16816.F32 R28, R180.reuse, R196, R28 ;  /* 0x000000c4b41c723c */ /* 0x040fec000000181c */
[----:B------:R-:W-:Y:S01]  /*68f0*/  HMMA.16816.F32 R32, R180, R198, R32 ;  /* 0x000000c6b420723c */ /* 0x000fe20000001820 */
[----:B------:R-:W3:Y:S04]  /*6900*/  LDSM.16.M88.4 R180, [R226] ;  /* 0x00000000e2b4783b */ /* 0x000ee80000000200 */
        /* <DEDUP_REMOVED lines=26> */
[----:B------:R-:W3:Y:S01]  /*6ab0*/  LDSM.16.M88.4 R208, [R242+0x4000] ;  /* 0x00400000f2d0783b */ /* 0x000ee20000000200 */
[C---:B----4-:R-:W-:Y:S06]  /*6ac0*/  HMMA.16816.F32 R4, R192.reuse, R196, R4 ;  /* 0x000000c4c004723c */ /* 0x050fec0000001804 */
[C---:B------:R-:W-:Y:S01]  /*6ad0*/  HMMA.16816.F32 R8, R192.reuse, R198, R8 ;  /* 0x000000c6c008723c */ /* 0x040fe20000001808 */
[----:B------:R-:W-:Y:S05]  /*6ae0*/  LDSM.16.M88.4 R196, [R223] ;  /* 0x00000000dfc4783b */ /* 0x000fea0000000200 */
        /* <DEDUP_REMOVED lines=8> */
[----:B------:R-:W4:Y:S04]  /*6b70*/  LDSM.16.M88.4 R176, [R241+0xd800] ;  /* 0x00d80000f1b0783b */ /* 0x000f280000000200 */
[----:B------:R-:W4:Y:S01]  /*6b80*/  LDSM.16.M88.4 R192, [R240+0x4000] ;  /* 0x00400000f0c0783b */ /* 0x000f220000000200 */
[C---:B------:R-:W-:Y:S06]  /*6b90*/  HMMA.16816.F32 R4, R200.reuse, R204, R4 ;  /* 0x000000ccc804723c */ /* 0x040fec0000001804 */
[C---:B------:R-:W-:Y:S01]  /*6ba0*/  HMMA.16816.F32 R8, R200.reuse, R206, R8 ;  /* 0x000000cec808723c */ /* 0x040fe20000001808 */
[----:B------:R-:W-:Y:S05]  /*6bb0*/  LDSM.16.M88.4 R204, [R235+0xc000] ;  /* 0x00c00000ebcc783b */ /* 0x000fea0000000200 */
        /* <DEDUP_REMOVED lines=9> */
[----:B------:R-:W3:Y:S01]  /*6c50*/  LDSM.16.M88.4 R200, [R238+0x4000] ;  /* 0x00400000eec8783b */ /* 0x000ee20000000200 */
        /* <DEDUP_REMOVED lines=66> */
[C---:B------:R-:W-:Y:S05]  /*7080*/  HMMA.16816.F32 R8, R200.reuse, R206, R8 ;  /* 0x000000cec808723c */ /* 0x040fea0000001808 */
[----:B------:R-:W-:Y:S01]  /*7090*/  MOV R204, R166 ;  /* 0x000000a600cc7202 */ /* 0x000fe20000000f00 */
[C---:B---3--:R-:W-:Y:S03]  /*70a0*/  HMMA.16816.F32 R12, R200.reuse, R180, R12 ;  /* 0x000000b4c80c723c */ /* 0x048fe6000000180c */
[----:B------:R-:W-:Y:S03]  /*70b0*/  ISETP.GE.AND P0, PT, R204, 0x1, PT ;  /* 0x00000001cc00780c */ /* 0x000fe60003f06270 */
[C---:B------:R-:W-:Y:S06]  /*70c0*/  HMMA.16816.F32 R16, R200.reuse, R182, R16 ;  /* 0x000000b6c810723c */ /* 0x040fec0000001810 */
[C---:B------:R-:W-:Y:S06]  /*70d0*/  HMMA.16816.F32 R20, R200.reuse, R184, R20 ;  /* 0x000000b8c814723c */ /* 0x040fec0000001814 */
[C---:B------:R-:W-:Y:S06]  /*70e0*/  HMMA.16816.F32 R24, R200.reuse, R186, R24 ;  /* 0x000000bac818723c */ /* 0x040fec0000001818 */
[C---:B------:R-:W-:Y:S06]  /*70f0*/  HMMA.16816.F32 R28, R200.reuse, R188, R28 ;  /* 0x000000bcc81c723c */ /* 0x040fec000000181c */
[----:B------:R-:W-:Y:S06]  /*7100*/  HMMA.16816.F32 R32, R200, R190, R32 ;  /* 0x000000bec820723c */ /* 0x000fec0000001820 */
[C---:B------:R-:W-:Y:S06]  /*7110*/  HMMA.16816.F32 R4, R208.reuse, R212, R4 ;  /* 0x000000d4d004723c */ /* 0x040fec0000001804 */
[C---:B------:R-:W-:Y:S06]  /*7120*/  HMMA.16816.F32 R8, R208.reuse, R214, R8 ;  /* 0x000000d6d008723c */ /* 0x040fec0000001808 */
[C---:B-1----:R-:W-:Y:S06]  /*7130*/  HMMA.16816.F32 R12, R208.reuse, R168, R12 ;  /* 0x000000a8d00c723c */ /* 0x042fec000000180c */
[C---:B------:R-:W-:Y:S01]  /*7140*/  HMMA.16816.F32 R16, R208.reuse, R170, R16 ;  /* 0x000000aad010723c */ /* 0x040fe20000001810 */
[----:B------:R-:W1:Y:S05]  /*7150*/  LDSM.16.M88.4 R168, [R228+0x6800] ;  /* 0x00680000e4a8783b */ /* 0x000e6a0000000200 */
[C---:B--2---:R-:W-:Y:S06]  /*7160*/  HMMA.16816.F32 R20, R208.reuse, R172, R20 ;  /* 0x000000acd014723c */ /* 0x044fec0000001814 */
        /* <DEDUP_REMOVED lines=20> */
[----:B------:R-:W-:Y:S04]  /*72b0*/  FMUL.FTZ R14, R14, UR10 ;  /* 0x0000000a0e0e7c20 */ /* 0x000fe80008410000 */
[----:B------:R4:W1:Y:S05]  /*72c0*/  MUFU.TANH R191, R166 ;  /* 0x000000a600bf7308 */ /* 0x00086a0000002400 */
[----:B------:R-:W-:Y:S05]  /*72d0*/  FMUL.FTZ R21, R21, UR10 ;  /* 0x0000000a15157c20 */ /* 0x000fea0008410000 */
[----:B------:R3:W3:Y:S01]  /*72e0*/  MUFU.TANH R190, R164 ;  /* 0x000000a400be7308 */ /* 0x0006e20000002400 */
[----:B--2---:R-:W-:Y:S09]  /*72f0*/  FMUL.FTZ R165, R9, UR10 ;  /* 0x0000000a09a57c20 */ /* 0x004ff20008410000 */
[----:B------:R2:W2:Y:S01]  /*7300*/  MUFU.TANH R187, R2 ;  /* 0x0000000200bb7308 */ /* 0x0004a20000002400 */
[----:B----4-:R-:W-:Y:S01]  /*7310*/  FMUL.FTZ R166, R15, UR10 ;  /* 0x0000000a0fa67c20 */ /* 0x010fe20008410000 */
[C---:B-1----:R-:W-:Y:S03]  /*7320*/  HMMA.16816.F32 R28, R192.reuse, R168, R28 ;  /* 0x000000a8c01c723c */ /* 0x042fe6000000181c */
[----:B------:R-:W-:Y:S05]  /*7330*/  FMUL.FTZ R214, R24, UR10 ;  /* 0x0000000a18d67c20 */ /* 0x000fea0008410000 */
[----:B------:R1:W4:Y:S03]  /*7340*/  MUFU.TANH R189, R165 ;  /* 0x000000a500bd7308 */ /* 0x0003260000002400 */
[----:B---3--:R-:W-:Y:S01]  /*7350*/  FMUL.FTZ R164, R10, UR10 ;  /* 0x0000000a0aa47c20 */ /* 0x008fe20008410000 */
[----:B------:R-:W-:Y:S03]  /*7360*/  HMMA.16816.F32 R32, R192, R170, R32 ;  /* 0x000000aac020723c */ /* 0x000fe60000001820 */
[----:B------:R-:W-:Y:S03]  /*7370*/  FMUL.FTZ R10, R12, UR10 ;  /* 0x0000000a0c0a7c20 */ /* 0x000fe60008410000 */
[----:B------:R3:W3:Y:S01]  /*7380*/  MUFU.TANH R179, R166 ;  /* 0x000000a600b37308 */ /* 0x0006e20000002400 */
[----:B--2---:R-:W-:Y:S09]  /*7390*/  FMUL.FTZ R2, R11, UR10 ;  /* 0x0000000a0b027c20 */ /* 0x004ff20008410000 */
[----:B------:R2:W2:Y:S01]  /*73a0*/  MUFU.TANH R196, R3 ;  /* 0x0000000300c47308 */ /* 0x0004a20000002400 */
[----:B-1----:R-:W-:Y:S01]  /*73b0*/  FMUL.FTZ R165, R17, UR10 ;  /* 0x0000000a11a57c20 */ /* 0x002fe20008410000 */
[----:B------:R-:W-:Y:S08]  /*73c0*/  FMUL.FTZ R29, R29, UR10 ;  /* 0x0000000a1d1d7c20 */ /* 0x000ff00008410000 */
[----:B------:R1:W1:Y:S01]  /*73d0*/  MUFU.TANH R9, R164 ;  /* 0x000000a400097308 */ /* 0x0002620000002400 */
[----:B---3--:R-:W-:Y:S01]  /*73e0*/  FMUL.FTZ R166, R22, UR10 ;  /* 0x0000000a16a67c20 */ /* 0x008fe20008410000 */
[----:B------:R-:W-:Y:S08]  /*73f0*/  FMUL.FTZ R35, R35, UR10 ;  /* 0x0000000a23237c20 */ /* 0x000ff00008410000 */
[----:B------:R3:W3:Y:S01]  /*7400*/  MUFU.TANH R11, R2 ;  /* 0x00000002000b7308 */ /* 0x0006e20000002400 */
[----:B--2---:R-:W-:Y:S09]  /*7410*/  FMUL.FTZ R3, R16, UR10 ;  /* 0x0000000a10037c20 */ /* 0x004ff20008410000 */
[----:B------:R2:W2:Y:S01]  /*7420*/  MUFU.TANH R178, R165 ;  /* 0x000000a500b27308 */ /* 0x0004a20000002400 */
[----:B-1----:R-:W-:Y:S09]  /*7430*/  FMUL.FTZ R164, R18, UR10 ;  /* 0x0000000a12a47c20 */ /* 0x002ff20008410000 */
[----:B------:R1:W1:Y:S01]  /*7440*/  MUFU.TANH R183, R166 ;  /* 0x000000a600b77308 */ /* 0x0002620000002400 */
[----:B---3--:R-:W-:Y:S09]  /*7450*/  FMUL.FTZ R2, R19, UR10 ;  /* 0x0000000a13027c20 */ /* 0x008ff20008410000 */
        /* <DEDUP_REMOVED lines=22> */
[----:B------:R1:W1:Y:S10]  /*75c0*/  MUFU.TANH R205, R14 ;  /* 0x0000000e00cd7308 */ /* 0x0002740000002400 */
[----:B------:R1:W1:Y:S10]  /*75d0*/  MUFU.TANH R186, R10 ;  /* 0x0000000a00ba7308 */ /* 0x0002740000002400 */
[----:B------:R1:W1:Y:S10]  /*75e0*/  MUFU.TANH R182, R21 ;  /* 0x0000001500b67308 */ /* 0x0002740000002400 */
[----:B------:R-:W1:Y:S10]  /*75f0*/  MUFU.TANH R214, R214 ;  /* 0x000000d600d67308 */ /* 0x000e740000002400 */
[----:B------:R1:W1:Y:S10]  /*7600*/  MUFU.TANH R202, R29 ;  /* 0x0000001d00ca7308 */ /* 0x0002740000002400 */
[----:B------:R1:W1:Y:S10]  /*7610*/  MUFU.TANH R199, R164 ;  /* 0x000000a400c77308 */ /* 0x0002740000002400 */
[----:B------:R1:W1:Y:S10]  /*7620*/  MUFU.TANH R198, R3 ;  /* 0x0000000300c67308 */ /* 0x0002740000002400 */
[----:B------:R1:W1:Y:S10]  /*7630*/  MUFU.TANH R194, R2 ;  /* 0x0000000200c27308 */ /* 0x0002740000002400 */
[----:B------:R-:W1:Y:S10]  /*7640*/  MUFU.TANH R166, R166 ;  /* 0x000000a600a67308 */ /* 0x000e740000002400 */
[----:B------:R1:W1:Y:S01]  /*7650*/  MUFU.TANH R165, R35 ;  /* 0x0000002300a57308 */ /* 0x0002620000002400 */
[----:B--234-:R-:W-:Y:S05]  /*7660*/  @!P0 BRA `(.L_x_4033) ;  /* 0x0000000400788947 */ /* 0x01cfea0003800000 */
        /* <DEDUP_REMOVED lines=17> */
[-C--:B------:R-:W-:Y:S01]  /*7780*/  LOP3.LUT R13, R13, R4.reuse, RZ, 0x3c, !PT ;  /* 0x000000040d0d7212 */ /* 0x080fe200078e3cff */
[--C-:B-1----:R-:W-:Y:S03]  /*7790*/  IMAD.MOV R5, RZ, RZ, -R15.reuse ;  /* 0x000000ffff057224 */ /* 0x102fe600078e0a0f */
[----:B------:R-:W-:Y:S01]  /*77a0*/  ISETP.GE.AND P0, PT, R13, RZ, PT ;  /* 0x000000ff0d00720c */ /* 0x000fe20003f06270 */
[----:B------:R-:W-:Y:S01]  /*77b0*/  IMAD.MOV.U32 R14, RZ, RZ, RZ ;  /* 0x000000ffff0e7224 */ /* 0x000fe200078e00ff */
[----:B------:R-:W-:Y:S01]  /*77c0*/  LOP3.LUT R13, RZ, R4, RZ, 0x33, !PT ;  /* 0x00000004ff0d7212 */ /* 0x000fe200078e33ff */
        /* <DEDUP_REMOVED lines=8> */
[----:B------:R-:W1:Y:S02]  /*7850*/  LDC R5, c[0x0][0x24c] ;  /* 0x00009300ff057b82 */ /* 0x000e640000000800 */
        /* <DEDUP_REMOVED lines=8> */
[----:B------:R-:W-:Y:S11]  /*78e0*/  ISETP.GE.U32.AND P5, PT, R8, R2, PT ;  /* 0x000000020800720c */ /* 0x000ff60003fa6070 */
        /* <DEDUP_REMOVED lines=15> */
[----:B------:R-:W-:Y:S01]  /*79e0*/  IMAD.WIDE.U32 R12, R8, UR9, RZ ;  /* 0x00000009080c7c25 */ /* 0x000fe2000f8e00ff */
[----:B------:R-:W-:Y:S05]  /*79f0*/  SHF.R.S32.HI R4, RZ, 0x1f, R8 ;  /* 0x0000001fff047819 */ /* 0x000fea0000011408 */
[----:B------:R-:W-:Y:S04]  /*7a00*/  IMAD R4, R4, UR9, RZ ;  /* 0x0000000904047c24 */ /* 0x000fe8000f8e02ff */
[----:B-1----:R-:W-:Y:S04]  /*7a10*/  IMAD R4, R8, R5, R4 ;  /* 0x0000000508047224 */ /* 0x002fe800078e0204 */
[----:B------:R-:W-:Y:S01]  /*7a20*/  IMAD.IADD R13, R13, 0x1, R4 ;  /* 0x000000010d0d7824 */ /* 0x000fe200078e0204 */
[----:B--2---:R-:W-:Y:S04]  /*7a30*/  IADD3 R6, -R7, R6, RZ ;  /* 0x0000000607067210 */ /* 0x004fe80007ffe1ff */
[----:B------:R-:W-:Y:S01]  /*7a40*/  SHF.R.S32.HI R5, RZ, 0x1f, R6 ;  /* 0x0000001fff057819 */ /* 0x000fe20000011406 */
[CC--:B---3--:R-:W-:Y:S04]  /*7a50*/  IMAD.WIDE.U32 R12, R6.reuse, R2.reuse, R12 ;  /* 0x00000002060c7225 */ /* 0x0c8fe800078e000c */
[----:B------:R-:W-:Y:S04]  /*7a60*/  IMAD R5, R5, R2, RZ ;  /* 0x0000000205057224 */ /* 0x000fe800078e02ff */
[----:B------:R-:W-:Y:S05]  /*7a70*/  IMAD R5, R6, R3, R5 ;  /* 0x0000000306057224 */ /* 0x000fea00078e0205 */
[----:B------:R-:W-:Y:S07]  /*7a80*/  IADD3 R5, R13, R5, RZ ;  /* 0x000000050d057210 */ /* 0x000fee0007ffe0ff */
.L_x_4034:
        /* <DEDUP_REMOVED lines=12> */
[----:B-1----:R-:W-:Y:S03]  /*7b50*/  IADD3 R2, P0, R4, UR5, RZ ;  /* 0x0000000504027c10 */ /* 0x002fe6000ff1e0ff */
        /* <DEDUP_REMOVED lines=15> */
.L_x_4033:
[----:B-12---:R-:W-:Y:S01]  /*7c50*/  FMNMX.FTZ R3, R197, R167, !PT ;  /* 0x000000a7c5037209 */ /* 0x006fe20007810000 */
[----:B------:R-:W-:Y:S03]  /*7c60*/  LDSM.16.MT88.4 R20, [R234+0x10000] ;  /* 0x01000000ea14783b */ /* 0x000fe60000004200 */
        /* <DEDUP_REMOVED lines=64> */
[----:B------:R-:W-:Y:S01]  /*8070*/  MOV R187, R204 ;  /* 0x000000cc00bb7202 */ /* 0x000fe20000000f00 */
        /* <DEDUP_REMOVED lines=80> */
[--C-:B------:R-:W-:Y:S01]  /*8580*/  FFMA.FTZ R205, R179, UR4, -R180.reuse ;  /* 0x00000004b3cd7c23 */ /* 0x100fe200080108b4 */
[--C-:B------:R-:W-:Y:S01]  /*8590*/  FFMA.FTZ R207, R178, UR4, -R181.reuse ;  /* 0x00000004b2cf7c23 */ /* 0x100fe200080108b5 */
[--C-:B------:R-:W-:Y:S01]  /*85a0*/  FFMA.FTZ R208, R177, UR4, -R180.reuse ;  /* 0x00000004b1d07c23 */ /* 0x100fe200080108b4 */
[--C-:B------:R-:W-:Y:S01]  /*85b0*/  FFMA.FTZ R212, R186, UR4, -R181.reuse ;  /* 0x00000004bad47c23 */ /* 0x100fe200080108b5 */
[----:B------:R-:W-:Y:S01]  /*85c0*/  LDSM.16.MT88.4 R176, [R232+0x14800] ;  /* 0x01480000e8b0783b */ /* 0x000fe20000004200 */
[--C-:B------:R-:W-:Y:S01]  /*85d0*/  FFMA.FTZ R182, R182, UR4, -R181.reuse ;  /* 0x00000004b6b67c23 */ /* 0x100fe200080108b5 */
[C---:B------:R-:W-:Y:S01]  /*85e0*/  HMMA.16816.F32 R4, R160.reuse, R12, R4 ;  /* 0x0000000ca004723c */ /* 0x040fe20000001804 */
[----:B------:R-:W-:Y:S04]  /*85f0*/  MUFU.EX2 R196, R196 ;  /* 0x000000c400c47308 */ /* 0x000fe80000000800 */
[--C-:B------:R-:W-:Y:S01]  /*8600*/  FFMA.FTZ R183, R183, UR4, -R180.reuse ;  /* 0x00000004b7b77c23 */ /* 0x100fe200080108b4 */
[C---:B------:R-:W-:Y:S05]  /*8610*/  HMMA.16816.F32 R8, R160.reuse, R14, R8 ;  /* 0x0000000ea008723c */ /* 0x040fea0000001808 */
[----:B------:R-:W1:Y:S01]  /*8620*/  MUFU.EX2 R203, R203 ;  /* 0x000000cb00cb7308 */ /* 0x000e620000000800 */
[C---:B------:R-:W-:Y:S01]  /*8630*/  FMUL.FTZ R12, R2.reuse, R152 ;  /* 0x00000098020c7220 */ /* 0x040fe20000410000 */
[----:B------:R-:W-:Y:S01]  /*8640*/  FMUL.FTZ R13, R2, R153 ;  /* 0x00000099020d7220 */ /* 0x000fe20000410000 */
[C---:B------:R-:W-:Y:S03]  /*8650*/  FMUL.FTZ R14, R0.reuse, R154 ;  /* 0x0000009a000e7220 */ /* 0x040fe60000410000 */
[----:B------:R-:W-:Y:S02]  /*8660*/  FMUL.FTZ R15, R0, R155 ;  /* 0x0000009b000f7220 */ /* 0x000fe40000410000 */
[----:B------:R-:W-:Y:S02]  /*8670*/  LDSM.16.MT88.4 R152, [R232+0x10800] ;  /* 0x01080000e898783b */ /* 0x000fe40000004200 */
[----:B------:R-:W-:Y:S01]  /*8680*/  MUFU.EX2 R167, R182 ;  /* 0x000000b600a77308 */ /* 0x000fe20000000800 */
[----:B------:R-:W-:Y:S01]  /*8690*/  FMUL.FTZ R77, R2, R77 ;  /* 0x0000004d024d7220 */ /* 0x000fe20000410000 */
[C---:B------:R-:W-:Y:S01]  /*86a0*/  FMUL.FTZ R78, R0.reuse, R78 ;  /* 0x0000004e004e7220 */ /* 0x040fe20000410000 */
[----:B------:R-:W-:Y:S01]  /*86b0*/  FMUL.FTZ R79, R0, R79 ;  /* 0x0000004f004f7220 */ /* 0x000fe20000410000 */
[C---:B------:R-:W-:Y:S03]  /*86c0*/  HMMA.16816.F32 R12, R160.reuse, R20, R12 ;  /* 0x00000014a00c723c */ /* 0x040fe6000000180c */
[C---:B------:R-:W-:Y:S03]  /*86d0*/  FMUL.FTZ R80, R2.reuse, R80 ;  /* 0x0000005002507220 */ /* 0x040fe60000410000 */
[----:B------:R-:W-:Y:S01]  /*86e0*/  MUFU.EX2 R184, R183 ;  /* 0x000000b700b87308 */ /* 0x000fe20000000800 */
[C---:B------:R-:W-:Y:S01]  /*86f0*/  FMUL.FTZ R81, R2.reuse, R81 ;  /* 0x0000005102517220 */ /* 0x040fe20000410000 */
[C---:B------:R-:W-:Y:S03]  /*8700*/  HMMA.16816.F32 R16, R160.reuse, R22, R16 ;  /* 0x00000016a010723c */ /* 0x040fe60000001810 */
[C---:B------:R-:W-:Y:S01]  /*8710*/  FMUL.FTZ R20, R2.reuse, R144 ;  /* 0x0000009002147220 */ /* 0x040fe20000410000 */
[----:B------:R-:W-:Y:S03]  /*8720*/  FMUL.FTZ R21, R2, R145 ;  /* 0x0000009102157220 */ /* 0x000fe60000410000 */
[C---:B------:R-:W-:Y:S01]  /*8730*/  FMUL.FTZ R22, R0.reuse, R146 ;  /* 0x0000009200167220 */ /* 0x040fe20000410000 */
[C---:B------:R-:W-:Y:S01]  /*8740*/  FMUL.FTZ R23, R0.reuse, R147 ;  /* 0x0000009300177220 */ /* 0x040fe20000410000 */
[----:B------:R-:W-:Y:S01]  /*8750*/  MUFU.EX2 R200, R200 ;  /* 0x000000c800c87308 */ /* 0x000fe20000000800 */
[----:B------:R-:W-:Y:S01]  /*8760*/  LDSM.16.MT88.4 R144, [R236+0x10800] ;  /* 0x01080000ec90783b */ /* 0x000fe20000004200 */
[C---:B------:R-:W-:Y:S01]  /*8770*/  FMUL.FTZ R82, R0.reuse, R82 ;  /* 0x0000005200527220 */ /* 0x040fe20000410000 */
[----:B------:R-:W-:Y:S01]  /*8780*/  FMUL.FTZ R83, R0, R83 ;  /* 0x0000005300537220 */ /* 0x000fe20000410000 */
[C---:B------:R-:W-:Y:S01]  /*8790*/  FMUL.FTZ R84, R2.reuse, R84 ;  /* 0x0000005402547220 */ /* 0x040fe20000410000 */
[----:B------:R-:W-:Y:S01]  /*87a0*/  FMUL.FTZ R85, R2, R85 ;  /* 0x0000005502557220 */ /* 0x000fe20000410000 */
[C---:B------:R-:W-:Y:S04]  /*87b0*/  HMMA.16816.F32 R20, R160.reuse, R28, R20 ;  /* 0x0000001ca014723c */ /* 0x040fe80000001814 */
[----:B------:R-:W5:Y:S01]  /*87c0*/  MUFU.EX2 R205, R205 ;  /* 0x000000cd00cd7308 */ /* 0x000f620000000800 */
[C---:B------:R-:W-:Y:S01]  /*87d0*/  FMUL.FTZ R86, R0.reuse, R86 ;  /* 0x0000005600567220 */ /* 0x040fe20000410000 */
[----:B------:R-:W-:Y:S01]  /*87e0*/  FMUL.FTZ R87, R0, R87 ;  /* 0x0000005700577220 */ /* 0x000fe20000410000 */
[C---:B------:R-:W-:Y:S01]  /*87f0*/  FMUL.FTZ R88, R2.reuse, R88 ;  /* 0x0000005802587220 */ /* 0x040fe20000410000 */
[C---:B------:R-:W-:Y:S06]  /*8800*/  HMMA.16816.F32 R24, R160.reuse, R30, R24 ;  /* 0x0000001ea018723c */ /* 0x040fec0000001818 */
[----:B------:R-:W-:Y:S01]  /*8810*/  MUFU.EX2 R204, R204 ;  /* 0x000000cc00cc7308 */ /* 0x000fe20000000800 */
[C---:B------:R-:W-:Y:S01]  /*8820*/  FMUL.FTZ R28, R2.reuse, R136 ;  /* 0x00000088021c7220 */ /* 0x040fe20000410000 */
[----:B------:R-:W-:Y:S03]  /*8830*/  FMUL.FTZ R29, R2, R137 ;  /* 0x00000089021d7220 */ /* 0x000fe60000410000 */
[C---:B------:R-:W-:Y:S01]  /*8840*/  FMUL.FTZ R30, R0.reuse, R138 ;  /* 0x0000008a001e7220 */ /* 0x040fe20000410000 */
[----:B------:R-:W-:Y:S02]  /*8850*/  FMUL.FTZ R31, R0, R139 ;  /* 0x0000008b001f7220 */ /* 0x000fe40000410000 */
[----:B------:R-:W1:Y:S01]  /*8860*/  LDSM.16.MT88.4 R136, [R232+0x12000] ;  /* 0x01200000e888783b */ /* 0x000e620000004200 */
[----:B------:R-:W-:Y:S01]  /*8870*/  FMUL.FTZ R89, R2, R89 ;  /* 0x0000005902597220 */ /* 0x000fe20000410000 */
[C---:B------:R-:W-:Y:S01]  /*8880*/  FMUL.FTZ R90, R0.reuse, R90 ;  /* 0x0000005a005a7220 */ /* 0x040fe20000410000 */
[----:B------:R-:W-:Y:S01]  /*8890*/  FMUL.FTZ R91, R0, R91 ;  /* 0x0000005b005b7220 */ /* 0x000fe20000410000 */
[C---:B------:R-:W-:Y:S01]  /*88a0*/  FMUL.FTZ R92, R2.reuse, R92 ;  /* 0x0000005c025c7220 */ /* 0x040fe20000410000 */
[C---:B---3--:R-:W-:Y:S01]  /*88b0*/  HMMA.16816.F32 R28, R160.reuse, R156, R28 ;  /* 0x0000009ca01c723c */ /* 0x048fe2000000181c */
[----:B------:R-:W3:Y:S02]  /*88c0*/  MUFU.EX2 R207, R207 ;  /* 0x000000cf00cf7308 */ /* 0x000ee40000000800 */
        /* <DEDUP_REMOVED lines=21> */
[----:B------:R-:W4:Y:S04]  /*8a20*/  LDSM.16.MT88.4 R132, [R234+0x14000] ;  /* 0x01400000ea84783b */ /* 0x000f280000004200 */
        /* <DEDUP_REMOVED lines=22> */
[C---:B----4-:R-:W-:Y:S05]  /*8b90*/  HMMA.16816.F32 R76, R160.reuse, R132, R76 ;  /* 0x00000084a04c723c */ /* 0x050fea000000184c */
[C---:B------:R-:W-:Y:S01]  /*8ba0*/  FMUL.FTZ R118, R0.reuse, R118 ;  /* 0x0000007600767220 */ /* 0x040fe20000410000 */
[C---:B------:R-:W-:Y:S01]  /*8bb0*/  HMMA.16816.F32 R80, R160.reuse, R134, R80 ;  /* 0x00000086a050723c */ /* 0x040fe20000001850 */
[----:B------:R-:W4:Y:S04]  /*8bc0*/  LDSM.16.MT88.4 R132, [R236+0x16000] ;  /* 0x01600000ec84783b */ /* 0x000f280000004200 */
[----:B------:R-:W-:Y:S01]  /*8bd0*/  FMUL.FTZ R119, R0, R119 ;  /* 0x0000007700777220 */ /* 0x000fe20000410000 */
[C---:B-1----:R-:W-:Y:S05]  /*8be0*/  HMMA.16816.F32 R84, R160.reuse, R136, R84 ;  /* 0x00000088a054723c */ /* 0x042fea0000001854 */
[--C-:B------:R-:W-:Y:S01]  /*8bf0*/  FFMA.FTZ R209, R209, UR4, -R180.reuse ;  /* 0x00000004d1d17c23 */ /* 0x100fe200080108b4 */
[C---:B------:R-:W-:Y:S01]  /*8c00*/  HMMA.16816.F32 R88, R160.reuse, R138, R88 ;  /* 0x0000008aa058723c */ /* 0x040fe20000001858 */
[----:B------:R-:W1:Y:S04]  /*8c10*/  LDSM.16.MT88.4 R136, [R234+0x16000] ;  /* 0x01600000ea88783b */ /* 0x000e680000004200 */
[C---:B------:R-:W-:Y:S01]  /*8c20*/  FMUL.FTZ R120, R2.reuse, R120 ;  /* 0x0000007802787220 */ /* 0x040fe20000410000 */
[----:B------:R-:W-:Y:S01]  /*8c30*/  FMUL.FTZ R121, R2, R121 ;  /* 0x0000007902797220 */ /* 0x000fe20000410000 */
[C---:B------:R-:W-:Y:S01]  /*8c40*/  FMUL.FTZ R122, R0.reuse, R122 ;  /* 0x0000007a007a7220 */ /* 0x040fe20000410000 */
[----:B------:R-:W-:Y:S01]  /*8c50*/  FMUL.FTZ R123, R0, R123 ;  /* 0x0000007b007b7220 */ /* 0x000fe20000410000 */
[----:B------:R-:W3:Y:S02]  /*8c60*/  MUFU.EX2 R209, R209 ;  /* 0x000000d100d17308 */ /* 0x000ee40000000800 */
        /* <DEDUP_REMOVED lines=9> */
[--C-:B------:R-:W-:Y:S01]  /*8d00*/  FFMA.FTZ R215, R215, UR4, -R180.reuse ;  /* 0x00000004d7d77c23 */ /* 0x100fe200080108b4 */
[C---:B------:R-:W-:Y:S01]  /*8d10*/  HMMA.16816.F32 R96, R160.reuse, R142, R96 ;  /* 0x0000008ea060723c */ /* 0x040fe20000001860 */
[----:B------:R-:W2:Y:S04]  /*8d20*/  LDSM.16.MT88.4 R140, [R233+0x16000] ;  /* 0x01600000e98c783b */ /* 0x000ea80000004200 */
[--C-:B------:R-:W-:Y:S01]  /*8d30*/  FFMA.FTZ R214, R214, UR4, -R181.reuse ;  /* 0x00000004d6d67c23 */ /* 0x100fe200080108b5 */
[C---:B----4-:R-:W-:Y:S01]  /*8d40*/  HMMA.16816.F32 R100, R160.reuse, R132, R100 ;  /* 0x00000084a064723c */ /* 0x050fe20000001864 */
[----:B------:R-:W4:Y:S04]  /*8d50*/  MUFU.EX2 R215, R215 ;  /* 0x000000d700d77308 */ /* 0x000f280000000800 */
[--C-:B------:R-:W-:Y:S01]  /*8d60*/  FFMA.FTZ R210, R210, UR4, -R181.reuse ;  /* 0x00000004d2d27c23 */ /* 0x100fe200080108b5 */
[C---:B------:R-:W-:Y:S01]  /*8d70*/  HMMA.16816.F32 R104, R160.reuse, R134, R104 ;  /* 0x00000086a068723c */ /* 0x040fe20000001868 */
[----:B------:R-:W4:Y:S04]  /*8d80*/  LDSM.16.MT88.4 R132, [R232+0x16000] ;  /* 0x01600000e884783b */ /* 0x000f280000004200 */
[----:B------:R-:W-:Y:S01]  /*8d90*/  MUFU.EX2 R214, R214 ;  /* 0x000000d600d67308 */ /* 0x000fe20000000800 */
[--C-:B------:R-:W-:Y:S01]  /*8da0*/  FFMA.FTZ R213, R213, UR4, -R180.reuse ;  /* 0x00000004d5d57c23 */ /* 0x100fe200080108b4 */
[C---:B-1----:R-:W-:Y:S04]  /*8db0*/  HMMA.16816.F32 R108, R160.reuse, R136, R108 ;  /* 0x00000088a06c723c */ /* 0x042fe8000000186c */
[--C-:B------:R-:W-:Y:S02]  /*8dc0*/  FFMA.FTZ R211, R211, UR4, -R180.reuse ;  /* 0x00000004d3d37c23 */ /* 0x100fe400080108b4 */
[C---:B------:R-:W-:Y:S02]  /*8dd0*/  HMMA.16816.F32 R112, R160.reuse, R138, R112 ;  /* 0x0000008aa070723c */ /* 0x040fe40000001870 */
[----:B------:R-:W1:Y:S03]  /*8de0*/  MUFU.EX2 R210, R210 ;  /* 0x000000d200d27308 */ /* 0x000e660000000800 */
[----:B------:R-:W-:Y:S01]  /*8df0*/  F2FP.F16.F32.PACK_AB R136, R203, R196 ;  /* 0x000000c4cb88723e */ /* 0x000fe200000000ff */
[--C-:B------:R-:W-:Y:S01]  /*8e00*/  FFMA.FTZ R206, R206, UR4, -R181.reuse ;  /* 0x00000004cece7c23 */ /* 0x100fe200080108b5 */
[----:B-----5:R-:W-:Y:S01]  /*8e10*/  F2FP.F16.F32.PACK_AB R137, R205, R200 ;  /* 0x000000c8cd89723e */ /* 0x020fe200000000ff */
[--C-:B------:R-:W-:Y:S04]  /*8e20*/  FFMA.FTZ R202, R202, UR4, -R181.reuse ;  /* 0x00000004caca7c23 */ /* 0x100fe800080108b5 */
[----:B------:R-:W-:Y:S01]  /*8e30*/  MUFU.EX2 R213, R213 ;  /* 0x000000d500d57308 */ /* 0x000fe20000000800 */
[----:B---3--:R-:W-:Y:S01]  /*8e40*/  F2FP.F16.F32.PACK_AB R138, R207, R204 ;  /* 0x000000cccf8a723e */ /* 0x008fe200000000ff */
[--C-:B------:R-:W-:Y:S01]  /*8e50*/  FFMA.FTZ R201, R201, UR4, -R180.reuse ;  /* 0x00000004c9c97c23 */ /* 0x100fe200080108b4 */
[----:B------:R-:W-:Y:S01]  /*8e60*/  F2FP.F16.F32.PACK_AB R139, R209, R208 ;  /* 0x000000d0d18b723e */ /* 0x000fe200000000ff */
[--C-:B------:R-:W-:Y:S01]  /*8e70*/  FFMA.FTZ R199, R199, UR4, -R180.reuse ;  /* 0x00000004c7c77c23 */ /* 0x100fe200080108b4 */
[--C-:B------:R-:W-:Y:S01]  /*8e80*/  FFMA.FTZ R198, R198, UR4, -R181.reuse ;  /* 0x00000004c6c67c23 */ /* 0x100fe200080108b5 */
[----:B------:R-:W-:Y:S01]  /*8e90*/  FFMA.FTZ R181, R194, UR4, -R181 ;  /* 0x00000004c2b57c23 */ /* 0x000fe200080108b5 */
[C---:B--2---:R-:W-:Y:S03]  /*8ea0*/  HMMA.16816.F32 R116, R160.reuse, R140, R116 ;  /* 0x0000008ca074723c */ /* 0x044fe60000001874 */
[----:B------:R-:W2:Y:S01]  /*8eb0*/  MUFU.EX2 R211, R211 ;  /* 0x000000d300d37308 */ /* 0x000ea20000000800 */
[--C-:B------:R-:W-:Y:S01]  /*8ec0*/  FFMA.FTZ R166, R166, UR4, -R180.reuse ;  /* 0x00000004a6a67c23 */ /* 0x100fe200080108b4 */
[----:B------:R-:W-:Y:S01]  /*8ed0*/  FFMA.FTZ R180, R165, UR4, -R180 ;  /* 0x00000004a5b47c23 */ /* 0x000fe200080108b4 */
[C---:B------:R-:W-:Y:S01]  /*8ee0*/  HMMA.16816.F32 R120, R160.reuse, R142, R120 ;  /* 0x0000008ea078723c */ /* 0x040fe20000001878 */
[----:B------:R-:W3:Y:S06]  /*8ef0*/  LDSM.16.MT88.4 R140, [R233+0x10800] ;  /* 0x01080000e98c783b */ /* 0x000eec0000004200 */
[----:B------:R-:W-:Y:S01]  /*8f00*/  MUFU.EX2 R194, R181 ;  /* 0x000000b500c27308 */ /* 0x000fe20000000800 */
[C---:B----4-:R-:W-:Y:S09]  /*8f10*/  HMMA.16816.F32 R124, R160.reuse, R132, R124 ;  /* 0x00000084a07c723c */ /* 0x050ff2000000187c */
[----:B------:R4:W-:Y:S01]  /*8f20*/  MUFU.EX2 R165, R180 ;  /* 0x000000b400a57308 */ /* 0x0009e20000000800 */
[----:B------:R-:W-:Y:S01]  /*8f30*/  HMMA.16816.F32 R128, R160, R134, R128 ;  /* 0x00000086a080723c */ /* 0x000fe20000001880 */
[----:B------:R-:W5:Y:S05]  /*8f40*/  LDSM.16.MT88.4 R132, [R233+0x12800] ;  /* 0x01280000e984783b */ /* 0x000f6a0000004200 */
[C---:B------:R-:W-:Y:S03]  /*8f50*/  HMMA.16816.F32 R4, R136.reuse, R144, R4 ;  /* 0x000000908804723c */ /* 0x040fe60000001804 */
[----:B------:R-:W-:Y:S01]  /*8f60*/  MUFU.EX2 R206, R206 ;  /* 0x000000ce00ce7308 */ /* 0x000fe20000000800 */
[----:B------:R-:W1:Y:S02]  /*8f70*/  LDSM.16.MT88.4 R160, [R232+0x12800] ;  /* 0x01280000e8a0783b */ /* 0x000e640000004200 */
[C---:B------:R-:W-:Y:S07]  /*8f80*/  HMMA.16816.F32 R8, R136.reuse, R146, R8 ;  /* 0x000000928808723c */ /* 0x040fee0000001808 */
[----:B------:R-:W2:Y:S01]  /*8f90*/  MUFU.EX2 R202, R202 ;  /* 0x000000ca00ca7308 */ /* 0x000ea20000000800 */
[----:B------:R-:W2:Y:S01]  /*8fa0*/  LDSM.16.MT88.4 R144, [R234+0x14800] ;  /* 0x01480000ea90783b */ /* 0x000ea20000004200 */
[C---:B------:R-:W-:Y:S08]  /*8fb0*/  HMMA.16816.F32 R12, R136.reuse, R148, R12 ;  /* 0x00000094880c723c */ /* 0x040ff0000000180c */
[----:B------:R-:W-:Y:S01]  /*8fc0*/  MUFU.EX2 R201, R201 ;  /* 0x000000c900c97308 */ /* 0x000fe20000000800 */
[C---:B------:R-:W-:Y:S01]  /*8fd0*/  HMMA.16816.F32 R16, R136.reuse, R150, R16 ;  /* 0x000000968810723c */ /* 0x040fe20000001810 */
[----:B------:R-:W2:Y:S05]  /*8fe0*/  LDSM.16.MT88.4 R148, [R233+0x14800] ;  /* 0x01480000e994783b */ /* 0x000eaa0000004200 */
[C---:B---3--:R-:W-:Y:S03]  /*8ff0*/  HMMA.16816.F32 R20, R136.reuse, R140, R20 ;  /* 0x0000008c8814723c */ /* 0x048fe60000001814 */
[----:B------:R-:W3:Y:S01]  /*9000*/  MUFU.EX2 R199, R199 ;  /* 0x000000c700c77308 */ /* 0x000ee20000000800 */
[----:B----4-:R-:W-:Y:S02]  /*9010*/  LDSM.16.MT88.4 R180, [R234+0x13800] ;  /* 0x01380000eab4783b */ /* 0x010fe40000004200 */
[C---:B------:R-:W-:Y:S07]  /*9020*/  HMMA.16816.F32 R24, R136.reuse, R142, R24 ;  /* 0x0000008e8818723c */ /* 0x040fee0000001818 */
[----:B------:R-:W4:Y:S01]  /*9030*/  MUFU.EX2 R198, R198 ;  /* 0x000000c600c67308 */ /* 0x000f220000000800 */
[----:B------:R-:W3:Y:S01]  /*9040*/  LDSM.16.MT88.4 R140, [R236+0x16800] ;  /* 0x01680000ec8c783b */ /* 0x000ee20000004200 */
[C---:B------:R-:W-:Y:S08]  /*9050*/  HMMA.16816.F32 R28, R136.reuse, R152, R28 ;  /* 0x00000098881c723c */ /* 0x040ff0000000181c */
[----:B------:R-:W4:Y:S01]  /*9060*/  MUFU.EX2 R166, R166 ;  /* 0x000000a600a67308 */ /* 0x000f220000000800 */
        /* <DEDUP_REMOVED lines=8> */
[C---:B-----5:R-:W-:Y:S06]  /*90f0*/  HMMA.16816.F32 R52, R136.reuse, R132, R52 ;  /* 0x000000848834723c */ /* 0x060fec0000001834 */
[C---:B------:R-:W-:Y:S01]  /*9100*/  HMMA.16816.F32 R56, R136.reuse, R134, R56 ;  /* 0x000000868838723c */ /* 0x040fe20000001838 */
[----:B------:R-:W5:Y:S05]  /*9110*/  LDSM.16.MT88.4 R132, [R234+0x16800] ;  /* 0x01680000ea84783b */ /* 0x000f6a0000004200 */
[C---:B-1----:R-:W-:Y:S06]  /*9120*/  HMMA.16816.F32 R60, R136.reuse, R160, R60 ;  /* 0x000000a0883c723c */ /* 0x042fec000000183c */
[C---:B------:R-:W-:Y:S01]  /*9130*/  HMMA.16816.F32 R64, R136.reuse, R162, R64 ;  /* 0x000000a28840723c */ /* 0x040fe20000001840 */
[----:B------:R-:W-:Y:S05]  /*9140*/  LDSM.16.MT88.4 R160, [R236+0x13000] ;  /* 0x01300000eca0783b */ /* 0x000fea0000004200 */
[C---:B------:R-:W-:Y:S06]  /*9150*/  HMMA.16816.F32 R68, R136.reuse, R172, R68 ;  /* 0x000000ac8844723c */ /* 0x040fec0000001844 */
[C---:B------:R-:W-:Y:S01]  /*9160*/  HMMA.16816.F32 R72, R136.reuse, R174, R72 ;  /* 0x000000ae8848723c */ /* 0x040fe20000001848 */
[----:B------:R-:W-:Y:S05]  /*9170*/  LDSM.16.MT88.4 R172, [R233+0x13000] ;  /* 0x01300000e9ac783b */ /* 0x000fea0000004200 */
[C---:B--2---:R-:W-:Y:S06]  /*9180*/  HMMA.16816.F32 R76, R136.reuse, R144, R76 ;  /* 0x00000090884c723c */ /* 0x044fec000000184c */
[C---:B------:R-:W-:Y:S01]  /*9190*/  HMMA.16816.F32 R80, R136.reuse, R146, R80 ;  /* 0x000000928850723c */ /* 0x040fe20000001850 */
[----:B------:R-:W1:Y:S05]  /*91a0*/  LDSM.16.MT88.4 R144, [R233+0x16800] ;  /* 0x01680000e990783b */ /* 0x000e6a0000004200 */
[C---:B------:R-:W-:Y:S06]  /*91b0*/  HMMA.16816.F32 R84, R136.reuse, R148, R84 ;  /* 0x000000948854723c */ /* 0x040fec0000001854 */
[C---:B------:R-:W-:Y:S01]  /*91c0*/  HMMA.16816.F32 R88, R136.reuse, R150, R88 ;  /* 0x000000968858723c */ /* 0x040fe20000001858 */
[----:B------:R-:W2:Y:S05]  /*91d0*/  LDSM.16.MT88.4 R148, [R232+0x16800] ;  /* 0x01680000e894783b */ /* 0x000eaa0000004200 */
[C---:B------:R-:W-:Y:S06]  /*91e0*/  HMMA.16816.F32 R92, R136.reuse, R176, R92 ;  /* 0x000000b0885c723c */ /* 0x040fec000000185c */
[C---:B------:R-:W-:Y:S01]  /*91f0*/  HMMA.16816.F32 R96, R136.reuse, R178, R96 ;  /* 0x000000b28860723c */ /* 0x040fe20000001860 */
[----:B------:R-:W-:Y:S05]  /*9200*/  LDSM.16.MT88.4 R176, [R236+0x13800] ;  /* 0x01380000ecb0783b */ /* 0x000fea0000004200 */
[C---:B---3--:R-:W-:Y:S06]  /*9210*/  HMMA.16816.F32 R100, R136.reuse, R140, R100 ;  /* 0x0000008c8864723c */ /* 0x048fec0000001864 */
[C---:B------:R-:W-:Y:S01]  /*9220*/  HMMA.16816.F32 R104, R136.reuse, R142, R104 ;  /* 0x0000008e8868723c */ /* 0x040fe20000001868 */
[----:B------:R-:W3:Y:S05]  /*9230*/  LDSM.16.MT88.4 R140, [R236+0x11000] ;  /* 0x01100000ec8c783b */ /* 0x000eea0000004200 */
        /* <DEDUP_REMOVED lines=8> */
[C---:B--2---:R-:W-:Y:S05]  /*92c0*/  HMMA.16816.F32 R124, R136.reuse, R148, R124 ;  /* 0x00000094887c723c */ /* 0x044fea000000187c */
[----:B------:R-:W-:Y:S01]  /*92d0*/  F2FP.F16.F32.PACK_AB R135, R211, R213 ;  /* 0x000000d5d387723e */ /* 0x000fe200000000ff */
[----:B------:R-:W-:Y:S01]  /*92e0*/  HMMA.16816.F32 R128, R136, R150, R128 ;  /* 0x000000968880723c */ /* 0x000fe20000001880 */
[----:B------:R-:W2:Y:S05]  /*92f0*/  LDSM.16.MT88.4 R136, [R232+0x13000] ;  /* 0x01300000e888783b */ /* 0x000eaa0000004200 */
[C---:B---3--:R-:W-:Y:S03]  /*9300*/  HMMA.16816.F32 R4, R132.reuse, R140, R4 ;  /* 0x0000008c8404723c */ /* 0x048fe60000001804 */
[----:B------:R-:W3:Y:S03]  /*9310*/  LDSM.16.MT88.4 R148, [R236+0x15000] ;  /* 0x01500000ec94783b */ /* 0x000ee60000004200 */
[C---:B------:R-:W-:Y:S05]  /*9320*/  HMMA.16816.F32 R8, R132.reuse, R142, R8 ;  /* 0x0000008e8408723c */ /* 0x040fea0000001808 */
[----:B------:R-:W5:Y:S01]  /*9330*/  LDSM.16.MT88.4 R140, [R234+0x15000] ;  /* 0x01500000ea8c783b */ /* 0x000f620000004200 */
[C---:B------:R-:W-:Y:S06]  /*9340*/  HMMA.16816.F32 R12, R132.reuse, R152, R12 ;  /* 0x00000098840c723c */ /* 0x040fec000000180c */
[C---:B------:R-:W-:Y:S01]  /*9350*/  HMMA.16816.F32 R16, R132.reuse, R154, R16 ;  /* 0x0000009a8410723c */ /* 0x040fe20000001810 */
[----:B------:R-:W5:Y:S05]  /*9360*/  LDSM.16.MT88.4 R152, [R233+0x15000] ;  /* 0x01500000e998783b */ /* 0x000f6a0000004200 */
[C---:B-1----:R-:W-:Y:S06]  /*9370*/  HMMA.16816.F32 R20, R132.reuse, R144, R20 ;  /* 0x000000908414723c */ /* 0x042fec0000001814 */
[C---:B------:R-:W-:Y:S01]  /*9380*/  HMMA.16816.F32 R24, R132.reuse, R146, R24 ;  /* 0x000000928418723c */ /* 0x040fe20000001818 */
[----:B------:R-:W1:Y:S05]  /*9390*/  LDSM.16.MT88.4 R144, [R232+0x15000] ;  /* 0x01500000e890783b */ /* 0x000e6a0000004200 */
[C---:B------:R-:W-:Y:S06]  /*93a0*/  HMMA.16816.F32 R28, R132.reuse, R156, R28 ;  /* 0x0000009c841c723c */ /* 0x040fec000000181c */
[C---:B------:R-:W-:Y:S01]  /*93b0*/  HMMA.16816.F32 R32, R132.reuse, R158, R32 ;  /* 0x0000009e8420723c */ /* 0x040fe20000001820 */
[----:B------:R-:W1:Y:S05]  /*93c0*/  LDSM.16.MT88.4 R156, [R236+0x17000] ;  /* 0x01700000ec9c783b */ /* 0x000e6a0000004200 */
[C---:B------:R-:W-:Y:S06]  /*93d0*/  HMMA.16816.F32 R36, R132.reuse, R160, R36 ;  /* 0x000000a08424723c */ /* 0x040fec0000001824 */
[C---:B------:R-:W-:Y:S06]  /*93e0*/  HMMA.16816.F32 R40, R132.reuse, R162, R40 ;  /* 0x000000a28428723c */ /* 0x040fec0000001828 */
[C---:B------:R-:W-:Y:S06]  /*93f0*/  HMMA.16816.F32 R44, R132.reuse, R168, R44 ;  /* 0x000000a8842c723c */ /* 0x040fec000000182c */
[C---:B------:R-:W-:Y:S05]  /*9400*/  HMMA.16816.F32 R48, R132.reuse, R170, R48 ;  /* 0x000000aa8430723c */ /* 0x040fea0000001830 */
[----:B------:R-:W-:Y:S01]  /*9410*/  F2FP.F16.F32.PACK_AB R168, R202, R206 ;  /* 0x000000cecaa8723e */ /* 0x000fe200000000ff */
[C---:B------:R-:W-:Y:S05]  /*9420*/  HMMA.16816.F32 R52, R132.reuse, R172, R52 ;  /* 0x000000ac8434723c */ /* 0x040fea0000001834 */
[----:B------:R-:W-:Y:S01]  /*9430*/  F2FP.F16.F32.PACK_AB R169, R199, R201 ;  /* 0x000000c9c7a9723e */ /* 0x000fe200000000ff */
[C---:B------:R-:W-:Y:S01]  /*9440*/  HMMA.16816.F32 R56, R132.reuse, R174, R56 ;  /* 0x000000ae8438723c */ /* 0x040fe20000001838 */
[----:B------:R-:W-:Y:S04]  /*9450*/  LDSM.16.MT88.4 R172, [R232+0x11800] ;  /* 0x01180000e8ac783b */ /* 0x000fe80000004200 */
[----:B----4-:R-:W-:Y:S01]  /*9460*/  F2FP.F16.F32.PACK_AB R170, R194, R198 ;  /* 0x000000c6c2aa723e */ /* 0x010fe200000000ff */
[C---:B--2---:R-:W-:Y:S05]  /*9470*/  HMMA.16816.F32 R60, R132.reuse, R136, R60 ;  /* 0x00000088843c723c */ /* 0x044fea000000183c */
[----:B------:R-:W-:Y:S01]  /*9480*/  F2FP.F16.F32.PACK_AB R171, R165, R166 ;  /* 0x000000a6a5ab723e */ /* 0x000fe200000000ff */
[C---:B------:R-:W-:Y:S01]  /*9490*/  HMMA.16816.F32 R64, R132.reuse, R138, R64 ;  /* 0x0000008a8440723c */ /* 0x040fe20000001840 */
[----:B------:R-:W2:Y:S05]  /*94a0*/  LDSM.16.MT88.4 R136, [R234+0x17000] ;  /* 0x01700000ea88783b */ /* 0x000eaa0000004200 */
[C---:B---3--:R-:W-:Y:S06]  /*94b0*/  HMMA.16816.F32 R68, R132.reuse, R148, R68 ;  /* 0x000000948444723c */ /* 0x048fec0000001844 */
[C---:B------:R-:W-:Y:S01]  /*94c0*/  HMMA.16816.F32 R72, R132.reuse, R150, R72 ;  /* 0x000000968448723c */ /* 0x040fe20000001848 */
[----:B------:R-:W-:Y:S05]  /*94d0*/  LDSM.16.MT88.4 R148, [R234+0x11800] ;  /* 0x01180000ea94783b */ /* 0x000fea0000004200 */
[C---:B-----5:R-:W-:Y:S06]  /*94e0*/  HMMA.16816.F32 R76, R132.reuse, R140, R76 ;  /* 0x0000008c844c723c */ /* 0x060fec000000184c */
[C---:B------:R-:W-:Y:S01]  /*94f0*/  HMMA.16816.F32 R80, R132.reuse, R142, R80 ;  /* 0x0000008e8450723c */ /* 0x040fe20000001850 */
[----:B------:R-:W3:Y:S05]  /*9500*/  LDSM.16.MT88.4 R140, [R233+0x17000] ;  /* 0x01700000e98c783b */ /* 0x000eea0000004200 */
[C---:B------:R-:W-:Y:S06]  /*9510*/  HMMA.16816.F32 R84, R132.reuse, R152, R84 ;  /* 0x000000988454723c */ /* 0x040fec0000001854 */
        /* <DEDUP_REMOVED lines=13> */
[----:B------:R-:W-:Y:S06]  /*95f0*/  HMMA.16816.F32 R128, R132, R146, R128 ;  /* 0x000000928480723c */ /* 0x000fec0000001880 */
[C---:B----4-:R-:W-:Y:S01]  /*9600*/  HMMA.16816.F32 R160, R168.reuse, R156, R4 ;  /* 0x0000009ca8a0723c */ /* 0x050fe20000001804 */
[----:B------:R-:W-:Y:S04]  /*9610*/  LDSM.16.MT88.4 R4, [R232+0x13800] ;  /* 0x01380000e804783b */ /* 0x000fe80000004200 */
[----:B------:R-:W-:Y:S01]  /*9620*/  MOV R134, R187 ;  /* 0x000000bb00867202 */ /* 0x000fe20000000f00 */
[C---:B------:R-:W-:Y:S03]  /*9630*/  HMMA.16816.F32 R156, R168.reuse, R158, R8 ;  /* 0x0000009ea89c723c */ /* 0x040fe60000001808 */
[----:B------:R-:W-:Y:S02]  /*9640*/  LDSM.16.MT88.4 R8, [R236+0x15800] ;  /* 0x01580000ec08783b */ /* 0x000fe40000004200 */
[----:B------:R-:W-:Y:S01]  /*9650*/  MOV R135, R184 ;  /* 0x000000b800877202 */ /* 0x000fe20000000f00 */
[C---:B------:R-:W-:Y:S05]  /*9660*/  HMMA.16816.F32 R152, R168.reuse, R148, R12 ;  /* 0x00000094a898723c */ /* 0x040fea000000180c */
[----:B------:R-:W1:Y:S01]  /*9670*/  LDSM.16.MT88.4 R184, [R233+0x13800] ;  /* 0x01380000e9b8783b */ /* 0x000e620000004200 */
[C---:B------:R-:W-:Y:S06]  /*9680*/  HMMA.16816.F32 R148, R168.reuse, R150, R16 ;  /* 0x00000096a894723c */ /* 0x040fec0000001810 */
[C---:B--2---:R-:W-:Y:S01]  /*9690*/  HMMA.16816.F32 R144, R168.reuse, R136, R20 ;  /* 0x00000088a890723c */ /* 0x044fe20000001814 */
[----:B------:R-:W2:Y:S05]  /*96a0*/  LDSM.16.MT88.4 R12, [R234+0x15800] ;  /* 0x01580000ea0c783b */ /* 0x000eaa0000004200 */
[C---:B------:R-:W-:Y:S03]  /*96b0*/  HMMA.16816.F32 R140, R168.reuse, R138, R24 ;  /* 0x0000008aa88c723c */ /* 0x040fe60000001818 */
[----:B------:R-:W3:Y:S03]  /*96c0*/  LDSM.16.MT88.4 R16, [R233+0x15800] ;  /* 0x01580000e910783b */ /* 0x000ee60000004200 */
[C---:B------:R-:W-:Y:S05]  /*96d0*/  HMMA.16816.F32 R136, R168.reuse, R172, R28 ;  /* 0x000000aca888723c */ /* 0x040fea000000181c */
[----:B------:R-:W4:Y:S02]  /*96e0*/  LDSM.16.MT88.4 R20, [R232+0x15800] ;  /* 0x01580000e814783b */ /* 0x000f240000004200 */
[----:B------:R-:W-:Y:S04]  /*96f0*/  MOV R173, R134 ;  /* 0x0000008600ad7202 */ /* 0x000fe80000000f00 */
[----:B------:R-:W-:Y:S02]  /*9700*/  MOV R172, R135 ;  /* 0x0000008700ac7202 */ /* 0x000fe40000000f00 */
[C---:B------:R-:W-:Y:S01]  /*9710*/  HMMA.16816.F32 R132, R168.reuse, R174, R32 ;  /* 0x000000aea884723c */ /* 0x040fe20000001820 */
[----:B------:R-:W5:Y:S02]  /*9720*/  LDL.LU R34, [R1+0xc] ;  /* 0x00000c0001227983 */ /* 0x000f640000300800 */
[----:B------:R-:W-:Y:S02]  /*9730*/  ISETP.GT.AND P0, PT, R173, RZ, PT ;  /* 0x000000ffad00720c */ /* 0x000fe40003f04270 */
[----:B------:R-:W5:Y:S01]  /*9740*/  LDL.LU R35, [R1+0x8] ;  /* 0x0000080001237983 */ /* 0x000f620000300800 */
[C---:B------:R-:W-:Y:S03]  /*9750*/  HMMA.16816.F32 R36, R168.reuse, R176, R36 ;  /* 0x000000b0a824723c */ /* 0x040fe60000001824 */
[----:B------:R-:W4:Y:S03]  /*9760*/  LDSM.16.MT88.4 R24, [R236+0x17800] ;  /* 0x01780000ec18783b */ /* 0x000f260000004200 */
[C---:B------:R-:W-:Y:S05]  /*9770*/  HMMA.16816.F32 R40, R168.reuse, R178, R40 ;  /* 0x000000b2a828723c */ /* 0x040fea0000001828 */
[----:B------:R-:W4:Y:S01]  /*9780*/  LDSM.16.MT88.4 R28, [R234+0x17800] ;  /* 0x01780000ea1c783b */ /* 0x000f220000004200 */
        /* <DEDUP_REMOVED lines=9> */
[----:B------:R-:W1:Y:S05]  /*9820*/  LDSM.16.MT88.4 R8, [R232+0x17800] ;  /* 0x01780000e808783b */ /* 0x000e6a0000004200 */
[C---:B--2---:R-:W-:Y:S06]  /*9830*/  HMMA.16816.F32 R76, R168.reuse, R12, R76 ;  /* 0x0000000ca84c723c */ /* 0x044fec000000184c */
[C---:B------:R-:W-:Y:S06]  /*9840*/  HMMA.16816.F32 R80, R168.reuse, R14, R80 ;  /* 0x0000000ea850723c */ /* 0x040fec0000001850 */
[C---:B---3--:R-:W-:Y:S06]  /*9850*/  HMMA.16816.F32 R84, R168.reuse, R16, R84 ;  /* 0x00000010a854723c */ /* 0x048fec0000001854 */
[C---:B------:R-:W-:Y:S06]  /*9860*/  HMMA.16816.F32 R88, R168.reuse, R18, R88 ;  /* 0x00000012a858723c */ /* 0x040fec0000001858 */
[C---:B----4-:R-:W-:Y:S06]  /*9870*/  HMMA.16816.F32 R92, R168.reuse, R20, R92 ;  /* 0x00000014a85c723c */ /* 0x050fec000000185c */
        /* <DEDUP_REMOVED lines=8> */
[----:B------:R-:W-:Y:S05]  /*9900*/  HMMA.16816.F32 R128, R168, R10, R128 ;  /* 0x0000000aa880723c */ /* 0x000fea0000001880 */
[----:B-----5:R-:W-:Y:S01]  /*9910*/  FFMA.FTZ R197, R2, R34, R197 ;  /* 0x0000002202c57223 */ /* 0x020fe200000100c5 */
[----:B------:R-:W-:Y:S05]  /*9920*/  FFMA.FTZ R195, R0, R35, R195 ;  /* 0x0000002300c37223 */ /* 0x000fea00000100c3 */
        /* <DEDUP_REMOVED lines=18> */
[----:B------:R-:W-:Y:S02]  /*9a50*/  FADD.FTZ R0, R215, R0 ;  /* 0x00000000d7007221 */ /* 0x000fe40000010000 */
        /* <DEDUP_REMOVED lines=8> */
[----:B------:R-:W-:Y:S01]  /*9ae0*/  FADD.FTZ R5, R198, R5 ;  /* 0x00000005c6057221 */ /* 0x000fe20000010000 */
[----:B------:R-:W-:Y:S01]  /*9af0*/  IADD3 R0, R173, -0x1, RZ ;  /* 0xffffffffad007810 */ /* 0x000fe20007ffe0ff */
[----:B------:R-:W-:Y:S02]  /*9b00*/  FADD.FTZ R166, R166, R199 ;  /* 0x000000c7a6a67221 */ /* 0x000fe40000010000 */
[----:B------:R-:W-:Y:S02]  /*9b10*/  FADD.FTZ R4, R194, R5 ;  /* 0x00000005c2047221 */ /* 0x000fe40000010000 */
[----:B------:R-:W-:Y:S03]  /*9b20*/  FADD.FTZ R2, R165, R166 ;  /* 0x000000a6a5027221 */ /* 0x000fe60000010000 */
[----:B------:R-:W-:Y:S04]  /*9b30*/  STL [R1+0xc], R4 ;  /* 0x00000c0401007387 */ /* 0x000fe80000100800 */
[----:B------:R1:W-:Y:S04]  /*9b40*/  STL [R1+0x4], R0 ;  /* 0x0000040001007387 */ /* 0x0003e80000100800 */
[----:B------:R2:W-:Y:S01]  /*9b50*/  STL [R1+0x8], R2 ;  /* 0x0000080201007387 */ /* 0x0005e20000100800 */
[----:B-1----:R-:W-:Y:S01]  /*9b60*/  MOV R0, R3 ;  /* 0x0000000300007202 */ /* 0x002fe20000000f00 */
[----:B------:R-:W-:Y:S06]  /*9b70*/  @P0 BRA `(.L_x_4035) ;  /* 0xffffffc000ec0947 */ /* 0x000fec000383ffff */
.L_x_4031:
[----:B--2---:R-:W2:Y:S04]  /*9b80*/  LDL.LU R2, [R1+0xc] ;  /* 0x00000c0001027983 */ /* 0x004ea80000300800 */
[----:B-1----:R-:W3:Y:S01]  /*9b90*/  LDL.LU R4, [R1+0x8] ;  /* 0x0000080001047983 */ /* 0x002ee20000300800 */
[----:B------:R-:W-:Y:S01]  /*9ba0*/  MOV R5, 0x3f800000 ;  /* 0x3f80000000057802 */ /* 0x000fe20000000f00 */
[----:B------:R-:W1:Y:S01]  /*9bb0*/  S2UR UR4, SR_CgaCtaId ;  /* 0x00000000000479c3 */ /* 0x000e620000008800 */
[----:B------:R-:W-:Y:S02]  /*9bc0*/  UMOV UR5, 0x400 ;  /* 0x0000040000057882 */ /* 0x000fe40000000000 */
[----:B-1----:R-:W-:Y:S01]  /*9bd0*/  ULEA UR4, UR4, UR5, 0x18 ;  /* 0x0000000504047291 */ /* 0x002fe2000f8ec03f */
[----:B--2---:R-:W1:Y:S04]  /*9be0*/  SHFL.BFLY PT, R9, R2, 0x2, 0x1f ;  /* 0x0c401f0002097f89 */ /* 0x004e6800000e0000 */
[----:B---3--:R-:W2:Y:S01]  /*9bf0*/  SHFL.BFLY PT, R7, R4, 0x2, 0x1f ;  /* 0x0c401f0004077f89 */ /* 0x008ea200000e0000 */
[----:B-1----:R-:W-:Y:S01]  /*9c00*/  FADD.FTZ R9, R9, R2 ;  /* 0x0000000209097221 */ /* 0x002fe20000010000 */
[----:B--2---:R-:W-:-:S04]  /*9c10*/  FADD.FTZ R7, R7, R4 ;  /* 0x0000000407077221 */ /* 0x004fc80000010000 */
[----:B------:R-:W1:Y:S01]  /*9c20*/  SHFL.BFLY PT, R2, R9, 0x1, 0x1f ;  /* 0x0c201f0009027f89 */ /* 0x000e6200000e0000 */
[----:B------:R-:W-:-:S03]  /*9c30*/  MOV R4, 0x3f800000 ;  /* 0x3f80000000047802 */ /* 0x000fc60000000f00 */
        /* <DEDUP_REMOVED lines=318> */
.L_x_4036:
        /* <DEDUP_REMOVED lines=10> */
.L_x_4037:
[----:B------:R-:W2:Y:S01]  /*b0c0*/  S2R R3, SR_CTAID.Y ;  /* 0x0000000000037919 */ /* 0x000ea20000002600 */
[----:B------:R-:W2:Y:S08]  /*b0d0*/  S2UR UR6, SR_CTAID.Z ;  /* 0x00000000000679c3 */ /* 0x000eb00000002700 */
[----:B------:R-:W2:Y:S08]  /*b0e0*/  LDC R2, c[0x0][0x270] ;  /* 0x00009c00ff027b82 */ /* 0x000eb00000000800 */
[----:B------:R-:W3:Y:S01]  /*b0f0*/  LDC R0, c[0x0][0x2c4] ;  /* 0x0000b100ff007b82 */ /* 0x000ee20000000800 */
[----:B--2---:R-:W-:-:S04]  /*b100*/  IMAD R3, R3, R2, UR6 ;  /* 0x0000000603037e24 */ /* 0x004fc8000f8e0202 */
[----:B---3--:R-:W-:-:S07]  /*b110*/  IMAD R5, R3, R0, RZ ;  /* 0x0000000003057224 */ /* 0x008fce00078e02ff */
.L_x_4038:
        /* <DEDUP_REMOVED lines=28> */
.L_x_4040:
[----:B------:R-:W-:Y:S05]  /*b2e0*/  BSYNC B0 ;  /* 0x0000000000007941 */ /* 0x000fea0003800000 */
.L_x_4039:
        /* <DEDUP_REMOVED lines=52> */
.L_x_4042:
[----:B------:R-:W-:Y:S05]  /*b630*/  BSYNC B0 ;  /* 0x0000000000007941 */ /* 0x000fea0003800000 */
.L_x_4041:
        /* <DEDUP_REMOVED lines=21> */
.L_x_4044:
[----:B------:R-:W-:Y:S05]  /*b790*/  BSYNC B0 ;  /* 0x0000000000007941 */ /* 0x000fea0003800000 */
.L_x_4043:
        /* <DEDUP_REMOVED lines=21> */
.L_x_4046:
[----:B------:R-:W-:Y:S05]  /*b8f0*/  BSYNC B0 ;  /* 0x0000000000007941 */ /* 0x000fea0003800000 */
.L_x_4045:
        /* <DEDUP_REMOVED lines=17> */
.L_x_4047:
        /* <DEDUP_REMOVED lines=15> */
.L_x_8901:


//--------------------- .text._ZN5flash24flash_fwd_splitkv_kernelI23Flash_fwd_kernel_traitsILi256ELi64ELi64ELi4ELb0ELb0EN7cutlass6half_tE19Flash_kernel_traitsILi256ELi64ELi64ELi4ES3_EELb0ELb0ELb1ELb0ELb0ELb0ELb0ELb0EEEvNS_16Flash_fwd_paramsE --------------------------
	.section	.text._ZN5flash24flash_fwd_splitkv_kernelI23Flash_fwd_kernel_traitsILi256ELi64ELi64ELi4ELb0ELb0EN7cutlass6half_tE19Flash_kernel_traitsILi256ELi64ELi64ELi4ES3_EELb0ELb0ELb1ELb0ELb0ELb0ELb0ELb0EEEvNS_16Flash_fwd_paramsE,"ax",@progbits
	.align	128
        .global         _ZN5flash24flash_fwd_splitkv_kernelI23Flash_fwd_kernel_traitsILi256ELi64ELi64ELi4ELb0ELb0EN7cutlass6half_tE19Flash_kernel_traitsILi256ELi64ELi64ELi4ES3_EELb0ELb0ELb1ELb0ELb0ELb0ELb0ELb0EEEvNS_16Flash_fwd_paramsE
        .type           _ZN5flash24flash_fwd_splitkv_kernelI23Flash_fwd_kernel_traitsILi256ELi64ELi64ELi4ELb0ELb0EN7cutlass6half_tE19Flash_kernel_traitsILi256ELi64ELi64ELi4ES3_EELb0ELb0ELb1ELb0ELb0ELb0ELb0ELb0EEEvNS_16Flash_fwd_paramsE,@function
        .size           _ZN5flash24flash_fwd_splitkv_kernelI23Flash_fwd_kernel_traitsILi256ELi64ELi64ELi4ELb0ELb0EN7cutlass6half_tE19Flash_kernel_traitsILi256ELi64ELi64ELi4ES3_EELb0ELb0ELb1ELb0ELb0ELb0ELb0ELb0EEEvNS_16Flash_fwd_paramsE,(.L_x_8902 - _ZN5flash24flash_fwd_splitkv_kernelI23Flash_fwd_kernel_traitsILi256ELi64ELi64ELi4ELb0ELb0EN7cutlass6half_tE19Flash_kernel_traitsILi256ELi64ELi64ELi4ES3_EELb0ELb0ELb1ELb0ELb0ELb0ELb0ELb0EEEvNS_16Flash_fwd_paramsE)
        .other          _ZN5flash24flash_fwd_splitkv_kernelI23Flash_fwd_kernel_traitsILi256ELi64ELi64ELi4ELb0ELb0EN7cutlass6half_tE19Flash_kernel_traitsILi256ELi64ELi64ELi4ES3_EELb0ELb0ELb1ELb0ELb0ELb0ELb0ELb0EEEvNS_16Flash_fwd_paramsE,@"STO_CUDA_ENTRY STV_DEFAULT"
_ZN5flash24flash_fwd_splitkv_kernelI23Flash_fwd_kernel_traitsILi256ELi64ELi64ELi4ELb0ELb0EN7cutlass6half_tE19Flash_kernel_traitsILi256ELi64ELi64ELi4ES3_EELb0ELb0ELb1ELb0ELb0ELb0ELb0ELb0EEEvNS_16Flash_fwd_paramsE:
.text._ZN5flash24flash_fwd_splitkv_kernelI23Flash_fwd_kernel_traitsILi256ELi64ELi64ELi4ELb0ELb0EN7cutlass6half_tE19Flash_kernel_traitsILi256ELi64ELi64ELi4ES3_EELb0ELb0ELb1ELb0ELb0ELb0ELb0ELb0EEEvNS_16Flash_fwd_paramsE:
        /* <DEDUP_REMOVED lines=55> */
.L_x_4048:
[----:B------:R-:W-:-:S03]  /*0370*/  ULDC UR6, c[0x0][0x2c8] ;  /* 0x0000b20000067ab9 */ /* 0x000fc60000000800 */
.L_x_4049:
        /* <DEDUP_REMOVED lines=52> */
[C---:B------:R-:W-:Y:S01]  /*06c0*/  IADD3 R6, R10.reuse, 0x10, RZ ;  /* 0x000000100a067810 */ /* 0x040fe20007ffe0ff */
[----:B------:R-:W-:Y:S01]  /*06d0*/  @!UP0 UIMAD.WIDE.U32 UR12, UR23, UR4, URZ ;  /* 0x00000004170c82a5 */ /* 0x000fe2000f8e003f */
[----:B------:R-:W-:Y:S01]  /*06e0*/  ISETP.NE.AND P6, PT, R165, RZ, PT ;  /* 0x000000ffa500720c */ /* 0x000fe20003fc5270 */
[----:B------:R-:W-:Y:S01]  /*06f0*/  UIMAD UR8, UR25, UR7, UR8 ;  /* 0x00000007190872a4 */ /* 0x000fe2000f8e0208 */
[--C-:B------:R-:W-:Y:S01]  /*0700*/  SHF.R.S32.HI R19, RZ, 0x1f, R18.reuse ;  /* 0x0000001fff137819 */ /* 0x100fe20000011412 */
[----:B------:R-:W-:Y:S01]  /*0710*/  @!UP0 UIMAD UR5, UR23, UR5, UR9 ;  /* 0x00000005170582a4 */ /* 0x000fe2000f8e0209 */
[----:B------:R-:W-:Y:S01]  /*0720*/  VIADD R5, R10, 0x20 ;  /* 0x000000200a057836 */ /* 0x000fe20000000000 */
[----:B------:R-:W-:Y:S01]  /*0730*/  @UP0 UIMAD UR15, UR15, UR7, UR11 ;  /* 0x000000070f0f02a4 */ /* 0x000fe2000f8e020b */
[C---:B------:R-:W-:Y:S01]  /*0740*/  VIADD R9, R18.reuse, 0x40 ;  /* 0x0000004012097836 */ /* 0x040fe20000000000 */
[----:B------:R-:W-:Y:S01]  /*0750*/  @!UP0 UMOV UR10, UR12 ;  /* 0x0000000c000a8c82 */ /* 0x000fe20008000000 */
[----:B------:R-:W-:Y:S01]  /*0760*/  IMAD.WIDE.U32 R2, R3, UR25, R18 ;  /* 0x0000001903027c25 */ /* 0x000fe2000f8e0012 */
[----:B------:R-:W-:Y:S01]  /*0770*/  @!UP0 UIADD3 UR15, UR13, UR5, URZ ;  /* 0x000000050d0f8290 */ /* 0x000fe2000fffe03f */
[----:B------:R-:W-:-:S02]  /*0780*/  IADD3 R7, R18, 0xc0, RZ ;  /* 0x000000c012077810 */ /* 0x000fc40007ffe0ff */
        /* <DEDUP_REMOVED lines=17> */
[----:B------:R-:W-:Y:S11]  /*08a0*/  @P1 BRA `(.L_x_4052) ;  /* 0x0000000000441947 */ /* 0x000ff60003800000 */
        /* <DEDUP_REMOVED lines=17> */
.L_x_4052:
[----:B------:R-:W-:Y:S05]  /*09c0*/  BSYNC B0 ;  /* 0x0000000000007941 */ /* 0x000fea0003800000 */
.L_x_4051:
        /* <DEDUP_REMOVED lines=24> */
.L_x_4054:
[----:B------:R-:W-:Y:S05]  /*0b50*/  BSYNC B0 ;  /* 0x0000000000007941 */ /* 0x000fea0003800000 */
.L_x_4053:
        /* <DEDUP_REMOVED lines=23> */
.L_x_4056:
[----:B------:R-:W-:Y:S05]  /*0cd0*/  BSYNC B0 ;  /* 0x0000000000007941 */ /* 0x000fea0003800000 */
.L_x_4055:
        /* <DEDUP_REMOVED lines=22> */
.L_x_4058:
[----:B------:R-:W-:Y:S05]  /*0e40*/  BSYNC B0 ;  /* 0x0000000000007941 */ /* 0x000fea0003800000 */
.L_x_4057:
        /* <DEDUP_REMOVED lines=19> */
.L_x_4050:
        /* <DEDUP_REMOVED lines=12> */
[----:B------:R-:W-:Y:S01]  /*1040*/  UPLOP3.LUT UP1, UPT, UPT, UPT, UPT, 0x40, 0x0 ;  /* 0x000000000000789c */ /* 0x000fe20003f2e870 */
[----:B------:R-:W-:Y:S02]  /*1050*/  CS2R R242, SRZ ;  /* 0x0000000000f27805 */ /* 0x000fe4000001ff00 */
[----:B------:R-:W-:Y:S02]  /*1060*/  ISETP.NE.AND.EX P1, PT, RZ, UR7, PT, P1 ;  /* 0x00000007ff007c0c */ /* 0x000fe4000bf25310 */
        /* <DEDUP_REMOVED lines=10> */
[----:B------:R-:W-:Y:S01]  /*1110*/  USHF.L.U64.HI UR5, UR12, 0x2, UR5 ;  /* 0x000000020c057899 */ /* 0x000fe20008010205 */
[----:B------:R-:W-:-:S03]  /*1120*/  MOV R242, UR6 ;  /* 0x0000000600f27c02 */ /* 0x000fc60008000f00 */
[----:B------:R-:W-:-:S04]  /*1130*/  UIADD3.X UR5, UR5, UR7, URZ, UP0, !UPT ;  /* 0x0000000705057290 */ /* 0x000fc800087fe43f */
[----:B------:R-:W-:Y:S02]  /*1140*/  UISETP.NE.AND.EX UP1, UPT, UR5, URZ, UPT, UP1 ;  /* 0x0000003f0500728c */ /* 0x000fe4000bf25310 */
[----:B------:R-:W-:-:S09]  /*1150*/  MOV R243, UR5 ;  /* 0x0000000500f37c02 */ /* 0x000fd20008000f00 */
.L_x_4059:
[----:B------:R-:W-:-:S13]  /*1160*/  PLOP3.LUT P0, PT, PT, PT, UP1, 0x40, 0x0 ;  /* 0x000000000000781c */ /* 0x000fda0003f0e818 */
[----:B------:R-:W-:Y:S05]  /*1170*/  @P0 BRA `(.L_x_4060) ;  /* 0x00000004005c0947 */ /* 0x000fea0003800000 */
[----:B------:R-:W1:Y:S01]  /*1180*/  LDC R6, c[0x0][0x380] ;  /* 0x0000e000ff067b82 */ /* 0x000e620000000800 */
[----:B------:R-:W-:Y:S01]  /*1190*/  ULEA UR7, UR18, 0xffffffc0, 0x6 ;  /* 0xffffffc012077891 */ /* 0x000fe2000f8e303f */
[----:B------:R-:W-:Y:S01]  /*11a0*/  MOV R8, RZ ;  /* 0x000000ff00087202 */ /* 0x000fe20000000f00 */
        /* <DEDUP_REMOVED lines=29> */
[----:B------:R-:W-:Y:S02]  /*1380*/  IADD3 R7, -R7, RZ, RZ ;  /* 0x000000ff07077210 */ /* 0x000fe40007ffe1ff */
[----:B-1----:R-:W-:Y:S01]  /*1390*/  IABS R5, R0 ;  /* 0x0000000000057213 */ /* 0x002fe20000000000 */
[----:B------:R-:W1:Y:S03]  /*13a0*/  S2R R2, SR_CTAID.Z ;  /* 0x0000000000027919 */ /* 0x000e660000002700 */
[----:B------:R-:W3:Y:S08]  /*13b0*/  I2F.RP R11, R5 ;  /* 0x00000005000b7306 */ /* 0x000ef00000209400 */
[----:B---3--:R-:W3:Y:S01]  /*13c0*/  MUFU.RCP R10, R11 ;  /* 0x0000000b000a7308 */ /* 0x008ee20000001000 */
[----:B-1----:R-:W-:-:S02]  /*13d0*/  IABS R2, R2 ;  /* 0x0000000200027213 */ /* 0x002fc40000000000 */
[----:B---3--:R-:W-:-:S05]  /*13e0*/  IADD3 R10, R10, 0xffffffe, RZ ;  /* 0x0ffffffe0a0a7810 */ /* 0x008fca0007ffe0ff */
[----:B------:R-:W1:Y:S02]  /*13f0*/  F2I.FTZ.U32.TRUNC.NTZ R9, R10 ;  /* 0x0000000a00097305 */ /* 0x000e64000021f000 */
[----:B-1----:R-:W-:-:S04]  /*1400*/  IMAD.MOV R4, RZ, RZ, -R9 ;  /* 0x000000ffff047224 */ /* 0x002fc800078e0a09 */
[----:B------:R-:W-:-:S04]  /*1410*/  IMAD R4, R4, R5, RZ ;  /* 0x0000000504047224 */ /* 0x000fc800078e02ff */
[----:B------:R-:W-:-:S04]  /*1420*/  IMAD.HI.U32 R9, R9, R4, R8 ;  /* 0x0000000409097227 */ /* 0x000fc800078e0008 */
[----:B------:R-:W-:-:S04]  /*1430*/  IMAD.MOV.U32 R8, RZ, RZ, R2 ;  /* 0x000000ffff087224 */ /* 0x000fc800078e0002 */
[----:B------:R-:W-:-:S05]  /*1440*/  IMAD.HI.U32 R2, R9, R8, RZ ;  /* 0x0000000809027227 */ /* 0x000fca00078e00ff */
[----:B------:R-:W-:-:S05]  /*1450*/  IADD3 R4, -R2, RZ, RZ ;  /* 0x000000ff02047210 */ /* 0x000fca0007ffe1ff */
[----:B------:R-:W-:-:S05]  /*1460*/  IMAD R4, R5, R4, R8 ;  /* 0x0000000405047224 */ /* 0x000fca00078e0208 */
[----:B------:R-:W-:-:S13]  /*1470*/  ISETP.GT.U32.AND P1, PT, R5, R4, PT ;  /* 0x000000040500720c */ /* 0x000fda0003f24070 */
[----:B------:R-:W-:Y:S02]  /*1480*/  @!P1 IMAD.IADD R4, R4, 0x1, -R5 ;  /* 0x0000000104049824 */ /* 0x000fe400078e0a05 */
[----:B------:R-:W-:Y:S01]  /*1490*/  @!P1 VIADD R2, R2, 0x1 ;  /* 0x0000000102029836 */ /* 0x000fe20000000000 */
[----:B------:R-:W-:Y:S02]  /*14a0*/  ISETP.NE.AND P1, PT, R0, RZ, PT ;  /* 0x000000ff0000720c */ /* 0x000fe40003f25270 */
[----:B------:R-:W-:-:S13]  /*14b0*/  ISETP.GE.U32.AND P2, PT, R4, R5, PT ;  /* 0x000000050400720c */ /* 0x000fda0003f46070 */
[----:B------:R-:W-:Y:S02]  /*14c0*/  @P2 IADD3 R2, R2, 0x1, RZ ;  /* 0x0000000102022810 */ /* 0x000fe40007ffe0ff */
[----:B--2---:R-:W-:Y:S02]  /*14d0*/  R2UR UR11, R3 ;  /* 0x00000000030b72ca */ /* 0x004fe400000e0000 */
[----:B------:R-:W-:-:S04]  /*14e0*/  LOP3.LUT R3, R0, UR24, RZ, 0x3c, !PT ;  /* 0x0000001800037c12 */ /* 0x000fc8000f8e3cff */
[----:B------:R-:W-:Y:S01]  /*14f0*/  ISETP.GE.AND P0, PT, R3, RZ, PT ;  /* 0x000000ff0300720c */ /* 0x000fe20003f06270 */
[----:B------:R-:W-:-:S05]  /*1500*/  IMAD R3, R6, R7, UR7 ;  /* 0x0000000706037e24 */ /* 0x000fca000f8e0207 */
[----:B------:R-:W-:Y:S01]  /*1510*/  SHF.R.S32.HI R31, RZ, 0x1f, R3 ;  /* 0x0000001fff1f7819 */ /* 0x000fe20000011403 */
[----:B------:R-:W-:Y:S02]  /*1520*/  USHF.R.S32.HI UR10, URZ, 0x1f, UR11 ;  /* 0x0000001f3f0a7899 */ /* 0x000fe4000801140b */
[----:B------:R-:W-:Y:S02]  /*1530*/  UIMAD.WIDE.U32 UR8, UR11, UR4, URZ ;  /* 0x000000040b0872a5 */ /* 0x000fe4000f8e003f */
[----:B------:R-:W-:Y:S02]  /*1540*/  UIMAD UR6, UR10, UR4, URZ ;  /* 0x000000040a0672a4 */ /* 0x000fe4000f8e023f */
[----:B------:R-:W-:Y:S01]  /*1550*/  @!P0 IMAD.MOV R2, RZ, RZ, -R2 ;  /* 0x000000ffff028224 */ /* 0x000fe200078e0a02 */
[----:B------:R-:W-:Y:S01]  /*1560*/  @!P1 LOP3.LUT R2, RZ, R0, RZ, 0x33, !PT ;  /* 0x00000000ff029212 */ /* 0x000fe200078e33ff */
[----:B------:R-:W-:Y:S01]  /*1570*/  UIMAD UR4, UR11, UR5, UR6 ;  /* 0x000000050b0472a4 */ /* 0x000fe2000f8e0206 */
[----:B------:R-:W-:Y:S01]  /*1580*/  IMAD.U32 R7, RZ, RZ, UR9 ;  /* 0x00000009ff077e24 */ /* 0x000fe2000f8e00ff */
[----:B------:R-:W-:Y:S01]  /*1590*/  MOV R6, UR8 ;  /* 0x0000000800067c02 */ /* 0x000fe20008000f00 */
[----:B------:R-:W-:Y:S01]  /*15a0*/  ULDC.64 UR6, c[0x0][0x248] ;  /* 0x0000920000067ab9 */ /* 0x000fe20000000a00 */
[----:B------:R-:W-:Y:S01]  /*15b0*/  UIADD3 UR4, UR9, UR4, URZ ;  /* 0x0000000409047290 */ /* 0x000fe2000fffe03f */
[----:B------:R-:W-:Y:S01]  /*15c0*/  IMAD R4, R31, UR6, RZ ;  /* 0x000000061f047c24 */ /* 0x000fe2000f8e02ff */
[----:B------:R-:W-:Y:S01]  /*15d0*/  SHF.R.S32.HI R5, RZ, 0x1f, R2 ;  /* 0x0000001fff057819 */ /* 0x000fe20000011402 */
[----:B------:R-:W-:Y:S01]  /*15e0*/  ULDC.64 UR8, c[0x0][0x260] ;  /* 0x0000980000087ab9 */ /* 0x000fe20000000a00 */
[----:B------:R-:W-:Y:S01]  /*15f0*/  MOV R18, R2 ;  /* 0x0000000200127202 */ /* 0x000fe20000000f00 */
[----:B------:R-:W-:Y:S01]  /*1600*/  IMAD R0, R3, UR7, R4 ;  /* 0x0000000703007c24 */ /* 0x000fe2000f8e0204 */
[----:B------:R-:W-:Y:S01]  /*1610*/  MOV R7, UR4 ;  /* 0x0000000400077c02 */ /* 0x000fe20008000f00 */
[----:B------:R-:W-:-:S02]  /*1620*/  ULDC.64 UR4, c[0x0][0x238] ;  /* 0x00008e0000047ab9 */ /* 0x000fc40000000a00 */
[----:B------:R-:W-:Y:S01]  /*1630*/  UIMAD UR10, UR10, UR4, URZ ;  /* 0x000000040a0a72a4 */ /* 0x000fe2000f8e023f */
[----:B------:R-:W-:Y:S01]  /*1640*/  IMAD.WIDE.U32 R6, R3, UR6, R6 ;  /* 0x0000000603067c25 */ /* 0x000fe2000f8e0006 */
[----:B------:R-:W-:Y:S02]  /*1650*/  UIMAD.WIDE.U32 UR16, UR11, UR4, URZ ;  /* 0x000000040b1072a5 */ /* 0x000fe4000f8e003f */
[----:B------:R-:W-:Y:S01]  /*1660*/  UIMAD UR5, UR11, UR5, UR10 ;  /* 0x000000050b0572a4 */ /* 0x000fe2000f8e020a */
[----:B------:R-:W-:Y:S01]  /*1670*/  IMAD.IADD R9, R7, 0x1, R0 ;  /* 0x0000000107097824 */ /* 0x000fe200078e0200 */
[----:B------:R-:W-:Y:S01]  /*1680*/  MOV R8, R6 ;  /* 0x0000000600087202 */ /* 0x000fe20000000f00 */
[----:B------:R-:W-:Y:S01]  /*1690*/  IMAD R7, R5, UR8, RZ ;  /* 0x0000000805077c24 */ /* 0x000fe2000f8e02ff */
[----:B------:R-:W-:-:S03]  /*16a0*/  UIADD3 UR12, UR17, UR5, URZ ;  /* 0x00000005110c7290 */ /* 0x000fc6000fffe03f */
[C---:B------:R-:W-:Y:S02]  /*16b0*/  IMAD R7, R2.reuse, UR9, R7 ;  /* 0x0000000902077c24 */ /* 0x040fe4000f8e0207 */
[----:B------:R-:W-:-:S04]  /*16c0*/  IMAD.WIDE.U32 R34, R2, UR8, R8 ;  /* 0x0000000802227c25 */ /* 0x000fc8000f8e0008 */
[----:B------:R-:W-:Y:S01]  /*16d0*/  IMAD.IADD R20, R35, 0x1, R7 ;  /* 0x0000000123147824 */ /* 0x000fe200078e0207 */
[----:B------:R-:W-:Y:S06]  /*16e0*/  BRA `(.L_x_4061) ;  /* 0x0000000400507947 */ /* 0x000fec0003800000 */
.L_x_4060:
        /* <DEDUP_REMOVED lines=48> */
.L_x_4062:
[----:B------:R-:W-:Y:S01]  /*19f0*/  UIMAD UR4, UR13, UR6, URZ ;  /* 0x000000060d0472a4 */ /* 0x000fe2000f8e023f */
[----:B------:R-:W-:Y:S01]  /*1a00*/  @!P2 IADD3 R18, -R18, RZ, RZ ;  /* 0x000000ff1212a210 */ /* 0x000fe20007ffe1ff */
[----:B------:R-:W-:Y:S01]  /*1a10*/  UMOV UR16, UR12 ;  /* 0x0000000c00107c82 */ /* 0x000fe20008000000 */
[----:B------:R-:W-:Y:S01]  /*1a20*/  UMOV UR17, UR5 ;  /* 0x0000000500117c82 */ /* 0x000fe20008000000 */
[----:B------:R-:W-:Y:S01]  /*1a30*/  UIMAD UR4, UR7, UR11, UR4 ;  /* 0x0000000b070472a4 */ /* 0x000fe2000f8e0204 */
[----:B------:R-:W-:Y:S01]  /*1a40*/  @!P1 LOP3.LUT R18, RZ, R0, RZ, 0x33, !PT ;  /* 0x00000000ff129212 */ /* 0x000fe200078e33ff */
[----:B------:R-:W-:Y:S01]  /*1a50*/  UIMAD.WIDE.U32 UR16, UR6, UR11, UR16 ;  /* 0x0000000b061072a5 */ /* 0x000fe2000f8e0010 */
[----:B------:R-:W-:Y:S01]  /*1a60*/  IMAD.U32 R31, RZ, RZ, UR13 ;  /* 0x0000000dff1f7e24 */ /* 0x000fe2000f8e00ff */
[----:B------:R-:W-:Y:S01]  /*1a70*/  @UP0 UIADD3 UR10, UR9, UR10, URZ ;  /* 0x0000000a090a0290 */ /* 0x000fe2000fffe03f */
[----:B------:R-:W-:Y:S01]  /*1a80*/  SHF.R.S32.HI R5, RZ, 0x1f, R18 ;  /* 0x0000001fff057819 */ /* 0x000fe20000011412 */
[----:B------:R-:W-:-:S02]  /*1a90*/  UIADD3 UR4, UR17, UR4, URZ ;  /* 0x0000000411047290 */ /* 0x000fc4000fffe03f */
[----:B------:R-:W-:Y:S01]  /*1aa0*/  IMAD.U32 R7, RZ, RZ, UR17 ;  /* 0x00000011ff077e24 */ /* 0x000fe2000f8e00ff */
[----:B------:R-:W-:Y:S01]  /*1ab0*/  MOV R6, UR16 ;  /* 0x0000001000067c02 */ /* 0x000fe20008000f00 */
[-C--:B-1----:R-:W-:Y:S02]  /*1ac0*/  IMAD R0, R5, R2.reuse, RZ ;  /* 0x0000000205007224 */ /* 0x082fe400078e02ff */
[----:B------:R-:W-:Y:S01]  /*1ad0*/  MOV R7, UR4 ;  /* 0x0000000400077c02 */ /* 0x000fe20008000f00 */
[----:B------:R-:W-:Y:S01]  /*1ae0*/  @UP0 ULDC.64 UR4, c[0x0][0x250] ;  /* 0x0000940000040ab9 */ /* 0x000fe20000000a00 */
[C---:B------:R-:W-:Y:S01]  /*1af0*/  IMAD R0, R18.reuse, R3, R0 ;  /* 0x0000000312007224 */ /* 0x040fe200078e0200 */
[----:B------:R-:W-:Y:S01]  /*1b00*/  @UP0 UIMAD.WIDE.U32 UR16, UR10, UR4, URZ ;  /* 0x000000040a1002a5 */ /* 0x000fe2000f8e003f */
[----:B------:R-:W-:Y:S01]  /*1b10*/  MOV R3, UR11 ;  /* 0x0000000b00037c02 */ /* 0x000fe20008000f00 */
[----:B------:R-:W-:Y:S02]  /*1b20*/  IMAD.WIDE.U32 R34, R18, R2, R6 ;  /* 0x0000000212227225 */ /* 0x000fe400078e0006 */
[----:B------:R-:W-:-:S02]  /*1b30*/  @UP0 UIMAD UR12, UR10, UR5, UR17 ;  /* 0x000000050a0c02a4 */ /* 0x000fc4000f8e0211 */
[----:B------:R-:W-:Y:S01]  /*1b40*/  IMAD.IADD R20, R35, 0x1, R0 ;  /* 0x0000000123147824 */ /* 0x000fe200078e0200 */
        /* <DEDUP_REMOVED lines=13> */
[----:B------:R-:W-:-:S12]  /*1c20*/  UIADD3 UR12, UR17, UR5, URZ ;  /* 0x00000005110c7290 */ /* 0x000fd8000fffe03f */
.L_x_4061:
[----:B------:R-:W-:Y:S01]  /*1c30*/  SHF.R.S32.HI R4, RZ, 0x1f, R165 ;  /* 0x0000001fff047819 */ /* 0x000fe200000114a5 */
[----:B------:R-:W-:Y:S01]  /*1c40*/  UISETP.NE.AND UP0, UPT, UR15, -0x1, UPT ;  /* 0xffffffff0f00788c */ /* 0x000fe2000bf05270 */
[----:B------:R-:W1:Y:S01]  /*1c50*/  S2R R29, SR_CTAID.X ;  /* 0x00000000001d7919 */ /* 0x000e620000002500 */
[----:B------:R-:W-:Y:S01]  /*1c60*/  ULDC.64 UR8, c[0x0][0x268] ;  /* 0x00009a0000087ab9 */ /* 0x000fe20000000a00 */
[CC--:B------:R-:W-:Y:S01]  /*1c70*/  LEA.HI R21, R4.reuse, R165.reuse, RZ, 0x4 ;  /* 0x000000a504157211 */ /* 0x0c0fe200078f20ff */
[----:B------:R-:W-:Y:S01]  /*1c80*/  ULDC.64 UR10, c[0x0][0x258] ;  /* 0x00009600000a7ab9 */ /* 0x000fe20000000a00 */
[----:B------:R-:W-:Y:S01]  /*1c90*/  LEA.HI R2, R4, R165, RZ, 0x3 ;  /* 0x000000a504027211 */ /* 0x000fe200078f18ff */
[----:B------:R-:W-:Y:S01]  /*1ca0*/  IMAD R5, R5, UR8, RZ ;  /* 0x0000000805057c24 */ /* 0x000fe2000f8e02ff */
[----:B------:R-:W-:Y:S01]  /*1cb0*/  LOP3.LUT R0, R21, 0xfffffff0, RZ, 0xc0, !PT ;  /* 0xfffffff015007812 */ /* 0x000fe200078ec0ff */
[----:B------:R-:W-:Y:S01]  /*1cc0*/  IMAD.U32 R24, RZ, RZ, UR10 ;  /* 0x0000000aff187e24 */ /* 0x000fe2000f8e00ff */
[----:B------:R-:W-:Y:S01]  /*1cd0*/  SHF.R.S32.HI R22, RZ, 0x3, R2 ;  /* 0x00000003ff167819 */ /* 0x000fe20000011402 */
[----:B------:R-:W-:Y:S01]  /*1ce0*/  BSSY B0, `(.L_x_4063) ;  /* 0x000006a000007945 */ /* 0x000fe20003800000 */
[----:B------:R-:W-:Y:S01]  /*1cf0*/  LOP3.LUT R2, R2, 0xfffffff8, RZ, 0xc0, !PT ;  /* 0xfffffff802027812 */ /* 0x000fe200078ec0ff */
[C---:B------:R-:W-:Y:S01]  /*1d00*/  IMAD.IADD R0, R165.reuse, 0x1, -R0 ;  /* 0x00000001a5007824 */ /* 0x040fe200078e0a00 */
[----:B------:R-:W-:Y:S01]  /*1d10*/  @UP0 ULDC.64 UR4, c[0x0][0x240] ;  /* 0x0000900000040ab9 */ /* 0x000fe20000000a00 */
[----:B------:R-:W-:Y:S01]  /*1d20*/  IMAD.SHL.U32 R9, R22, 0x40, RZ ;  /* 0x0000004016097824 */ /* 0x000fe200078e00ff */
[----:B------:R-:W-:Y:S01]  /*1d30*/  @UP0 UIMAD.WIDE.U32 UR26, UR15, UR4, URZ ;  /* 0x000000040f1a02a5 */ /* 0x000fe2000f8e003f */
[----:B------:R-:W-:Y:S01]  /*1d40*/  IMAD.IADD R2, R165, 0x1, -R2 ;  /* 0x00000001a5027824 */ /* 0x000fe200078e0a02 */
[----:B------:R-:W-:Y:S01]  /*1d50*/  SHF.R.S32.HI R7, RZ, 0x1f, R0 ;  /* 0x0000001fff077819 */ /* 0x000fe20000011400 */
[----:B------:R-:W-:Y:S01]  /*1d60*/  @!UP0 USHF.R.S32.HI UR17, URZ, 0x1f, UR23 ;  /* 0x0000001f3f118899 */ /* 0x000fe20008011417 */
[----:B------:R-:W-:Y:S01]  /*1d70*/  LOP3.LUT R9, R9, 0x1c0, RZ, 0xc0, !PT ;  /* 0x000001c009097812 */ /* 0x000fe200078ec0ff */
[----:B------:R-:W-:Y:S01]  /*1d80*/  IMAD.SHL.U32 R240, R2, 0x8, RZ ;  /* 0x0000000802f07824 */ /* 0x000fe200078e00ff */
[----:B------:R-:W-:Y:S01]  /*1d90*/  @UP0 UIMAD UR13, UR15, UR5, UR27 ;  /* 0x000000050f0d02a4 */ /* 0x000fe2000f8e021b */
[----:B------:R-:W-:-:S02]  /*1da0*/  LEA.HI R14, R7, R0, RZ, 0x3 ;  /* 0x00000000070e7211 */ /* 0x000fc400078f18ff */
[----:B------:R-:W-:Y:S01]  /*1db0*/  @!UP0 ULDC.64 UR4, c[0x0][0x228] ;  /* 0x00008a0000048ab9 */ /* 0x000fe20000000a00 */
[--C-:B------:R-:W-:Y:S01]  /*1dc0*/  LOP3.LUT R7, R9, 0x38, R240.reuse, 0xf8, !PT ;  /* 0x0000003809077812 */ /* 0x100fe200078ef8f0 */
[----:B------:R-:W-:Y:S01]  /*1dd0*/  @!UP0 UIMAD UR17, UR17, UR4, URZ ;  /* 0x00000004111182a4 */ /* 0x000fe2000f8e023f */
[----:B------:R-:W-:Y:S01]  /*1de0*/  SHF.R.U32.HI R238, RZ, 0x3, R9 ;  /* 0x00000003ffee7819 */ /* 0x000fe20000011609 */
[----:B------:R-:W-:Y:S01]  /*1df0*/  @!UP0 UIMAD.WIDE.U32 UR28, UR23, UR4, URZ ;  /* 0x00000004171c82a5 */ /* 0x000fe2000f8e003f */
[----:B------:R-:W2:Y:S01]  /*1e00*/  S2UR UR4, SR_CgaCtaId ;  /* 0x00000000000479c3 */ /* 0x000ea20000008800 */
[----:B------:R-:W-:Y:S01]  /*1e10*/  @!UP0 UIMAD UR17, UR23, UR5, UR17 ;  /* 0x00000005171182a4 */ /* 0x000fe2000f8e0211 */
[----:B------:R-:W-:Y:S01]  /*1e20*/  LOP3.LUT R238, R7, R238, RZ, 0x3c, !PT ;  /* 0x000000ee07ee7212 */ /* 0x000fe200078e3cff */
[----:B------:R-:W-:Y:S01]  /*1e30*/  USHF.R.S32.HI UR5, URZ, 0x1f, UR24 ;  /* 0x0000001f3f057899 */ /* 0x000fe20008011418 */
[----:B------:R-:W-:Y:S01]  /*1e40*/  LEA.HI R7, R4, R165, RZ, 0x6 ;  /* 0x000000a504077211 */ /* 0x000fe200078f30ff */
[----:B------:R-:W-:Y:S01]  /*1e50*/  @!UP0 UIADD3 UR13, UR29, UR17, URZ ;  /* 0x000000111d0d8290 */ /* 0x000fe2000fffe03f */
[----:B------:R-:W-:Y:S01]  /*1e60*/  SHF.R.S32.HI R15, RZ, 0x1f, R240 ;  /* 0x0000001fff0f7819 */ /* 0x000fe200000114f0 */
[----:B------:R-:W-:Y:S01]  /*1e70*/  @!UP0 UMOV UR26, UR28 ;  /* 0x0000001c001a8c82 */ /* 0x000fe20008000000 */
[C---:B------:R-:W-:Y:S01]  /*1e80*/  IADD3 R8, P1, R240.reuse, UR16, RZ ;  /* 0x00000010f0087c10 */ /* 0x040fe2000ff3e0ff */
[----:B------:R-:W-:Y:S01]  /*1e90*/  IMAD.SHL.U32 R7, R7, 0x8, RZ ;  /* 0x0000000807077824 */ /* 0x000fe200078e00ff */
[----:B------:R-:W-:Y:S01]  /*1ea0*/  IADD3 R6, P0, R240, UR26, RZ ;  /* 0x0000001af0067c10 */ /* 0x000fe2000ff1e0ff */
[----:B------:R-:W-:Y:S01]  /*1eb0*/  UIMAD UR22, UR5, UR10, URZ ;  /* 0x0000000a051672a4 */ /* 0x000fe2000f8e023f */
[C---:B------:R-:W-:Y:S01]  /*1ec0*/  IADD3.X R9, R15.reuse, UR12, RZ, P1, !PT ;  /* 0x0000000c0f097c10 */ /* 0x040fe20008ffe4ff */
[----:B------:R-:W-:Y:S01]  /*1ed0*/  UIADD3 UR12, -UR25, UR14, URZ ;  /* 0x0000000e190c7290 */ /* 0x000fe2000fffe13f */
[----:B------:R-:W-:Y:S01]  /*1ee0*/  LOP3.LUT R238, R238, 0xfffffe00, R7, 0xf8, !PT ;  /* 0xfffffe00eeee7812 */ /* 0x000fe200078ef807 */
[----:B------:R-:W-:Y:S01]  /*1ef0*/  USHF.L.U32 UR17, UR18, 0x6, URZ ;  /* 0x0000000612117899 */ /* 0x000fe2000800063f */
[----:B------:R-:W-:Y:S01]  /*1f00*/  LOP3.LUT R17, R14, 0xfffffff8, RZ, 0xc0, !PT ;  /* 0xfffffff80e117812 */ /* 0x000fe200078ec0ff */
[----:B------:R-:W-:Y:S01]  /*1f10*/  UIMAD UR11, UR24, UR11, UR22 ;  /* 0x0000000b180b72a4 */ /* 0x000fe2000f8e0216 */
[----:B------:R-:W-:Y:S01]  /*1f20*/  IADD3.X R7, R15, UR13, RZ, P0, !PT ;  /* 0x0000000d0f077c10 */ /* 0x000fe200087fe4ff */
[----:B------:R-:W-:Y:S01]  /*1f30*/  UIADD3 UR16, UR17, -0x40, URZ ;  /* 0xffffffc011107890 */ /* 0x000fe2000fffe03f */
[----:B------:R-:W-:Y:S01]  /*1f40*/  ISETP.GE.AND P0, PT, R22, UR12, PT ;  /* 0x0000000c16007c0c */ /* 0x000fe2000bf06270 */
[----:B------:R-:W-:Y:S01]  /*1f50*/  IMAD.IADD R17, R0, 0x1, -R17 ;  /* 0x0000000100117824 */ /* 0x000fe200078e0a11 */
[----:B------:R-:W-:Y:S01]  /*1f60*/  IADD3 R3, P3, R22, R3, RZ ;  /* 0x0000000316037210 */ /* 0x000fe20007f7e0ff */
[----:B------:R-:W-:Y:S01]  /*1f70*/  IMAD R0, R18, UR9, R5 ;  /* 0x0000000912007c24 */ /* 0x000fe2000f8e0205 */
[----:B------:R-:W-:Y:S01]  /*1f80*/  IADD3 R34, P5, R240, R34, RZ ;  /* 0x00000022f0227210 */ /* 0x000fe20007fbe0ff */
[----:B------:R-:W-:Y:S01]  /*1f90*/  IMAD.WIDE.U32 R18, R18, UR8, R8 ;  /* 0x0000000812127c25 */ /* 0x000fe2000f8e0008 */
[----:B------:R-:W-:Y:S01]  /*1fa0*/  UMOV UR8, 0x400 ;  /* 0x0000040000087882 */ /* 0x000fe20000000000 */
[----:B------:R-:W-:Y:S01]  /*1fb0*/  SHF.R.S32.HI R23, RZ, 0x1f, R22 ;  /* 0x0000001fff177819 */ /* 0x000fe20000011416 */
[----:B--2---:R-:W-:Y:S01]  /*1fc0*/  ULEA UR4, UR4, UR8, 0x18 ;  /* 0x0000000804047291 */ /* 0x004fe2000f8ec03f */
[----:B------:R-:W-:Y:S01]  /*1fd0*/  IMAD.WIDE.U32 R24, R24, UR24, R6 ;  /* 0x0000001818187c25 */ /* 0x000fe2000f8e0006 */
[----:B------:R-:W-:Y:S01]  /*1fe0*/  R2P PR, R17, 0x6 ;  /* 0x0000000611007804 */ /* 0x000fe20000000000 */
[----:B------:R-:W-:-:S02]  /*1ff0*/  UIADD3 UR22, -UR16, UR19, URZ ;  /* 0x0000001310167290 */ /* 0x000fc4000fffe13f */
[----:B------:R-:W-:Y:S01]  /*2000*/  IMAD.MOV.U32 R7, RZ, RZ, 0x10 ;  /* 0x00000010ff077424 */ /* 0x000fe200078e00ff */
[----:B------:R-:W-:Y:S01]  /*2010*/  LEA R238, R238, UR4, 0x1 ;  /* 0x00000004eeee7c11 */ /* 0x000fe2000f8e08ff */
[----:B------:R-:W-:Y:S02]  /*2020*/  IMAD.MOV.U32 R5, RZ, RZ, 0x20 ;  /* 0x00000020ff057424 */ /* 0x000fe400078e00ff */
[----:B------:R-:W-:Y:S01]  /*2030*/  VIADD R27, R25, UR11 ;  /* 0x0000000b191b7c36 */ /* 0x000fe20008000000 */
[----:B------:R-:W-:Y:S01]  /*2040*/  SEL R7, R7, 0xfffffff0, !P1 ;  /* 0xfffffff007077807 */ /* 0x000fe20004800000 */
[----:B-1----:R-:W-:Y:S01]  /*2050*/  IMAD.WIDE R28, R29, 0x40, R22 ;  /* 0x000000401d1c7825 */ /* 0x002fe200078e0216 */
[----:B------:R-:W-:-:S03]  /*2060*/  SEL R5, R5, 0xffffffe0, !P2 ;  /* 0xffffffe005057807 */ /* 0x000fc60005000000 */
[----:B------:R-:W-:Y:S02]  /*2070*/  VIADD R6, R22, 0x10 ;  /* 0x0000001016067836 */ /* 0x000fe40000000000 */
        /* <DEDUP_REMOVED lines=48> */
.L_x_4064:
[----:B------:R-:W-:Y:S05]  /*2380*/  BSYNC B0 ;  /* 0x0000000000007941 */ /* 0x000fea0003800000 */
.L_x_4063:
[C---:B------:R-:W-:Y:S01]  /*2390*/  ISETP.GE.AND P0, PT, R6.reuse, UR12, PT ;  /* 0x0000000c06007c0c */ /* 0x040fe2000bf06270 */
[----:B------:R-:W-:Y:S01]  /*23a0*/  IMAD.X R35, R15, 0x1, R20, P5 ;  /* 0x000000010f237824 */ /* 0x000fe200028e0614 */
[C---:B------:R-:W-:Y:S01]  /*23b0*/  ISETP.GE.AND P1, PT, R6.reuse, UR22, PT ;  /* 0x0000001606007c0c */ /* 0x040fe2000bf26270 */
[C---:B-12---:R-:W-:Y:S01]  /*23c0*/  IMAD R9, R23.reuse, UR6, RZ ;  /* 0x0000000617097c24 */ /* 0x046fe2000f8e02ff */
[----:B------:R-:W-:Y:S01]  /*23d0*/  ISETP.GE.AND P4, PT, R6, UR22, PT ;  /* 0x0000001606007c0c */ /* 0x000fe2000bf86270 */
[----:B------:R-:W-:Y:S01]  /*23e0*/  IMAD.X R6, R23, 0x1, R31, P3 ;  /* 0x0000000117067824 */ /* 0x000fe200018e061f */
[----:B------:R-:W-:Y:S01]  /*23f0*/  ULDC.64 UR8, c[0x0][0x250] ;  /* 0x0000940000087ab9 */ /* 0x000fe20000000a00 */
        /* <DEDUP_REMOVED lines=9> */
[----:B------:R-:W-:Y:S01]  /*2490*/  IMAD.MOV.U32 R167, RZ, RZ, R34 ;  /* 0x000000ffffa77224 */ /* 0x000fe200078e0022 */
[----:B------:R-:W-:Y:S01]  /*24a0*/  ISETP.GE.AND P5, PT, R15, UR12, PT ;  /* 0x0000000c0f007c0c */ /* 0x000fe2000bfa6270 */
[----:B------:R-:W-:Y:S01]  /*24b0*/  IMAD R6, R3, UR9, R6 ;  /* 0x0000000903067c24 */ /* 0x000fe2000f8e0206 */
[----:B------:R-:W-:Y:S02]  /*24c0*/  IADD3 R166, R35, R166, RZ ;  /* 0x000000a623a67210 */ /* 0x000fe40007ffe0ff */
[----:B------:R-:W-:Y:S01]  /*24d0*/  SHF.R.S32.HI R16, RZ, 0x4, R21 ;  /* 0x00000004ff107819 */ /* 0x000fe20000011415 */
        /* <DEDUP_REMOVED lines=48> */
.L_x_4066:
[----:B------:R-:W-:Y:S05]  /*27e0*/  BSYNC B0 ;  /* 0x0000000000007941 */ /* 0x000fea0003800000 */
.L_x_4065:
        /* <DEDUP_REMOVED lines=49> */
.L_x_4068:
[----:B------:R-:W-:Y:S05]  /*2b00*/  BSYNC B0 ;  /* 0x0000000000007941 */ /* 0x000fea0003800000 */
.L_x_4067:
        /* <DEDUP_REMOVED lines=49> */
.L_x_4070:
[----:B------:R-:W-:Y:S05]  /*2e20*/  BSYNC B0 ;  /* 0x0000000000007941 */ /* 0x000fea0003800000 */
.L_x_4069:
        /* <DEDUP_REMOVED lines=40> */
.L_x_4072:
[----:B------:R-:W-:Y:S05]  /*30b0*/  BSYNC B0 ;  /* 0x0000000000007941 */ /* 0x000fea0003800000 */
.L_x_4071:
[C---:B------:R-:W-:Y:S01]  /*30c0*/  ISETP.GE.AND P3, PT, R20.reuse, UR22, PT ;  /* 0x0000001614007c0c */ /* 0x040fe2000bf66270 */
[----:B------:R-:W-:Y:S01]  /*30d0*/  USHF.L.U64.HI UR26, UR6, 0x4, UR7 ;  /* 0x00000004061a7899 */ /* 0x000fe20008010207 */
[----:B------:R-:W-:Y:S01]  /*30e0*/  ISETP.GE.AND P6, PT, R20, UR22, PT ;  /* 0x0000001614007c0c */ /* 0x000fe2000bfc6270 */
[----:B------:R-:W-:Y:S01]  /*30f0*/  IMAD.SHL.U32 R20, R2, 0x40, RZ ;  /* 0x0000004002147824 */ /* 0x000fe200078e00ff */
[----:B------:R-:W-:Y:S01]  /*3100*/  LEA.HI R23, R21, R16, RZ, 0x1 ;  /* 0x0000001015177211 */ /* 0x000fe200078f08ff */
[----:B------:R-:W-:Y:S01]  /*3110*/  IMAD.SHL.U32 R21, R22, 0x8, RZ ;  /* 0x0000000816157824 */ /* 0x000fe200078e00ff */
[----:B------:R-:W-:Y:S01]  /*3120*/  USHF.L.U32 UR27, UR6, 0x4, URZ ;  /* 0x00000004061b7899 */ /* 0x000fe2000800063f */
[----:B------:R-:W-:Y:S01]  /*3130*/  BSSY B0, `(.L_x_4073) ;  /* 0x0000030000007945 */ /* 0x000fe20003800000 */
[----:B------:R-:W-:Y:S02]  /*3140*/  LOP3.LUT R20, R20, 0x1c0, RZ, 0xc0, !PT ;  /* 0x000001c014147812 */ /* 0x000fe400078ec0ff */
[----:B------:R-:W-:-:S02]  /*3150*/  ISETP.GE.AND P0, PT, R22, UR22, PT ;  /* 0x0000001616007c0c */ /* 0x000fc4000bf06270 */
[----:B------:R-:W-:Y:S02]  /*3160*/  LOP3.LUT R21, R20, 0x8, R21, 0xf8, !PT ;  /* 0x0000000814157812 */ /* 0x000fe400078ef815 */
[----:B------:R-:W-:Y:S02]  /*3170*/  ISETP.GE.AND P5, PT, R15, UR22, PT ;  /* 0x000000160f007c0c */ /* 0x000fe4000bfa6270 */
[----:B------:R-:W-:Y:S02]  /*3180*/  LOP3.LUT R23, R23, 0xfffffffe, RZ, 0xc0, !PT ;  /* 0xfffffffe17177812 */ /* 0x000fe400078ec0ff */
[----:B------:R-:W-:Y:S01]  /*3190*/  SHF.R.U32.HI R20, RZ, 0x3, R20 ;  /* 0x00000003ff147819 */ /* 0x000fe20000011614 */
[----:B------:R-:W-:Y:S08]  /*31a0*/  @P1 BRA `(.L_x_4074) ;  /* 0x0000000000a01947 */ /* 0x000ff00003800000 */
[----:B------:R-:W-:Y:S01]  /*31b0*/  ULDC UR10, c[0x0][0x2d0] ;  /* 0x0000b400000a7ab9 */ /* 0x000fe20000000800 */
[----:B--23--:R-:W-:Y:S02]  /*31c0*/  IADD3 R11, P1, R167, UR27, RZ ;  /* 0x0000001ba70b7c10 */ /* 0x00cfe4000ff3e0ff */
[----:B------:R-:W-:Y:S02]  /*31d0*/  ISETP.GE.AND P2, PT, R240, UR10, PT ;  /* 0x0000000af0007c0c */ /* 0x000fe4000bf46270 */
[----:B------:R-:W-:-:S11]  /*31e0*/  IADD3.X R10, R166, UR26, RZ, P1, !PT ;  /* 0x0000001aa60a7c10 */ /* 0x000fd60008ffe4ff */
[----:B-1--4-:R-:W1:Y:S01]  /*31f0*/  @!P2 LDC.64 R8, c[0x0][0x218] ;  /* 0x00008600ff08ab82 */ /* 0x012e620000000a00 */
        /* <DEDUP_REMOVED lines=35> */
.L_x_4074:
[----:B------:R-:W-:Y:S05]  /*3430*/  BSYNC B0 ;  /* 0x0000000000007941 */ /* 0x000fea0003800000 */
.L_x_4073:
[----:B------:R-:W-:Y:S04]  /*3440*/  BSSY B0, `(.L_x_4075) ;  /* 0x000002c000007945 */ /* 0x000fe80003800000 */
[----:B------:R-:W-:Y:S05]  /*3450*/  @P3 BRA `(.L_x_4076) ;  /* 0x0000000000a83947 */ /* 0x000fea0003800000 */
[----:B------:R-:W-:Y:S01]  /*3460*/  ULDC UR10, c[0x0][0x2d0] ;  /* 0x0000b400000a7ab9 */ /* 0x000fe20000000800 */
[----:B--23--:R-:W-:Y:S01]  /*3470*/  IMAD.U32 R12, RZ, RZ, UR6 ;  /* 0x00000006ff0c7e24 */ /* 0x00cfe2000f8e00ff */
[----:B------:R-:W-:Y:S01]  /*3480*/  ISETP.GE.AND P1, PT, R240, UR10, PT ;  /* 0x0000000af0007c0c */ /* 0x000fe2000bf26270 */
[----:B------:R-:W-:Y:S01]  /*3490*/  IMAD.U32 R11, RZ, RZ, UR7 ;  /* 0x00000007ff0b7e24 */ /* 0x000fe2000f8e00ff */
[----:B------:R-:W-:Y:S02]  /*34a0*/  ISETP.GE.AND P3, PT, R237, UR10, PT ;  /* 0x0000000aed007c0c */ /* 0x000fe4000bf66270 */
[----:B------:R-:W-:-:S04]  /*34b0*/  LEA R13, P2, R12, R167, 0x5 ;  /* 0x000000a70c0d7211 */ /* 0x000fc800078428ff */
[----:B------:R-:W-:-:S05]  /*34c0*/  LEA.HI.X R12, R12, R166, R11, 0x5, P2 ;  /* 0x000000a60c0c7211 */ /* 0x000fca00010f2c0b */
        /* <DEDUP_REMOVED lines=35> */
.L_x_4076:
[----:B------:R-:W-:Y:S05]  /*3700*/  BSYNC B0 ;  /* 0x0000000000007941 */ /* 0x000fea0003800000 */
.L_x_4075:
[----:B------:R-:W-:Y:S04]  /*3710*/  BSSY B0, `(.L_x_4077) ;  /* 0x000002d000007945 */ /* 0x000fe80003800000 */
[----:B------:R-:W-:Y:S05]  /*3720*/  @P5 BRA `(.L_x_4078) ;  /* 0x0000000000ac5947 */ /* 0x000fea0003800000 */
[----:B------:R-:W-:Y:S01]  /*3730*/  ULDC UR10, c[0x0][0x2d0] ;  /* 0x0000b400000a7ab9 */ /* 0x000fe20000000800 */
[----:B--2---:R-:W-:Y:S01]  /*3740*/  IMAD.U32 R24, RZ, RZ, UR6 ;  /* 0x00000006ff187e24 */ /* 0x004fe2000f8e00ff */
[----:B------:R-:W-:Y:S01]  /*3750*/  ISETP.GE.AND P1, PT, R240, UR10, PT ;  /* 0x0000000af0007c0c */ /* 0x000fe2000bf26270 */
[----:B---3--:R-:W-:Y:S01]  /*3760*/  IMAD.MOV.U32 R10, RZ, RZ, R167 ;  /* 0x000000ffff0a7224 */ /* 0x008fe200078e00a7 */
[----:B------:R-:W-:Y:S01]  /*3770*/  UIMAD UR11, UR7, 0x30, URZ ;  /* 0x00000030070b78a4 */ /* 0x000fe2000f8e023f */
[----:B------:R-:W-:Y:S01]  /*3780*/  IMAD.MOV.U32 R11, RZ, RZ, R166 ;  /* 0x000000ffff0b7224 */ /* 0x000fe200078e00a6 */
[----:B------:R-:W-:Y:S02]  /*3790*/  ISETP.GE.AND P5, PT, R237, UR10, PT ;  /* 0x0000000aed007c0c */ /* 0x000fe4000bfa6270 */
[----:B------:R-:W-:Y:S01]  /*37a0*/  ISETP.GE.AND P3, PT, R236, UR10, PT ;  /* 0x0000000aec007c0c */ /* 0x000fe2000bf66270 */
[----:B------:R-:W-:-:S04]  /*37b0*/  IMAD.WIDE.U32 R24, R24, 0x30, R10 ;  /* 0x0000003018187825 */ /* 0x000fc800078e000a */
[----:B------:R-:W-:Y:S02]  /*37c0*/  VIADD R22, R25, UR11 ;  /* 0x0000000b19167c36 */ /* 0x000fe40008000000 */
[----:B-1--4-:R-:W1:Y:S01]  /*37d0*/  @!P1 LDC.64 R8, c[0x0][0x218] ;  /* 0x00008600ff089b82 */ /* 0x012e620000000a00 */
[----:B------:R2:W-:Y:S07]  /*37e0*/  @P1 STS.128 [R238+0x9800], RZ ;  /* 0x009800ffee001388 */ /* 0x0005ee0000000c00 */
[----:B------:R-:W3:Y:S08]  /*37f0*/  @!P5 LDC.64 R12, c[0x0][0x218] ;  /* 0x00008600ff0cdb82 */ /* 0x000ef00000000a00 */
[----:B------:R-:W4:Y:S01]  /*3800*/  @!P3 LDC.64 R10, c[0x0][0x218] ;  /* 0x00008600ff0abb82 */ /* 0x000f220000000a00 */
        /* <DEDUP_REMOVED lines=9> */
[C---:B------:R-:W-:Y:S02]  /*38a0*/  @!P5 LEA.HI.X R13, R24.reuse, R13, R22, 0x1, P1 ;  /* 0x0000000d180dd211 */ /* 0x040fe400008f0c16 */
[----:B----4-:R-:W-:-:S03]  /*38b0*/  @!P3 LEA R10, P1, R24, R10, 0x1 ;  /* 0x0000000a180ab211 */ /* 0x010fc600078208ff */
[----:B------:R-:W1:Y:S01]  /*38c0*/  @!P2 LDC.64 R8, c[0x0][0x218] ;  /* 0x00008600ff08ab82 */ /* 0x000e620000000a00 */
[C---:B------:R-:W-:Y:S01]  /*38d0*/  @!P3 LEA.HI.X R11, R24.reuse, R11, R22, 0x1, P1 ;  /* 0x0000000b180bb211 */ /* 0x040fe200008f0c16 */
        /* <DEDUP_REMOVED lines=16> */
.L_x_4078:
[----:B------:R-:W-:Y:S05]  /*39e0*/  BSYNC B0 ;  /* 0x0000000000007941 */ /* 0x000fea0003800000 */
.L_x_4077:
[----:B------:R-:W-:Y:S01]  /*39f0*/  USHF.R.S32.HI UR28, URZ, 0x1f, UR23 ;  /* 0x0000001f3f1c7899 */ /* 0x000fe20008011417 */
[----:B------:R-:W0:Y:S01]  /*3a00*/  LDGDEPBAR ;  /* 0x00000000000079af */ /* 0x000e220000000000 */
[----:B------:R-:W-:Y:S01]  /*3a10*/  ULDC.64 UR10, c[0x0][0x3d0] ;  /* 0x0000f400000a7ab9 */ /* 0x000fe20000000a00 */
[----:B------:R-:W-:Y:S01]  /*3a20*/  UMOV UR30, UR24 ;  /* 0x00000018001e7c82 */ /* 0x000fe20008000000 */
[----:B------:R-:W-:Y:S01]  /*3a30*/  UIMAD UR28, UR28, UR10, URZ ;  /* 0x0000000a1c1c72a4 */ /* 0x000fe2000f8e023f */
[----:B------:R-:W-:Y:S01]  /*3a40*/  IMAD.IADD R23, R16, 0x1, -R23 ;  /* 0x0000000110177824 */ /* 0x000fe200078e0a17 */
[----:B------:R-:W-:Y:S01]  /*3a50*/  UMOV UR31, UR5 ;  /* 0x00000005001f7c82 */ /* 0x000fe20008000000 */
[----:B-1234-:R-:W-:Y:S01]  /*3a60*/  IMAD.SHL.U32 R9, R17, 0x40, RZ ;  /* 0x0000004011097824 */ /* 0x01efe200078e00ff */
[----:B------:R-:W-:Y:S01]  /*3a70*/  UIMAD.WIDE.U32 UR30, UR23, UR10, UR30 ;  /* 0x0000000a171e72a5 */ /* 0x000fe2000f8e001e */
[----:B------:R-:W-:Y:S01]  /*3a80*/  IMAD.SHL.U32 R8, R23, 0x8, RZ ;  /* 0x0000000817087824 */ /* 0x000fe200078e00ff */
[----:B------:R-:W-:Y:S01]  /*3a90*/  UIMAD UR28, UR23, UR11, UR28 ;  /* 0x0000000b171c72a4 */ /* 0x000fe2000f8e021c */
[----:B------:R-:W-:Y:S01]  /*3aa0*/  IMAD.IADD R19, R19, 0x1, R0 ;  /* 0x0000000113137824 */ /* 0x000fe200078e0200 */
[----:B------:R-:W-:Y:S01]  /*3ab0*/  LOP3.LUT R9, R9, 0x1c0, RZ, 0xc0, !PT ;  /* 0x000001c009097812 */ /* 0x000fe200078ec0ff */
[----:B------:R-:W-:Y:S01]  /*3ac0*/  ULDC.64 UR10, c[0x0][0x3c8] ;  /* 0x0000f200000a7ab9 */ /* 0x000fe20000000a00 */
[----:B------:R-:W-:Y:S01]  /*3ad0*/  UIADD3 UR28, UR31, UR28, URZ ;  /* 0x0000001c1f1c7290 */ /* 0x000fe2000fffe03f */
[----:B------:R-:W-:Y:S01]  /*3ae0*/  IMAD.SHL.U32 R11, R14, 0x40, RZ ;  /* 0x000000400e0b7824 */ /* 0x000fe200078e00ff */
[----:B------:R-:W-:Y:S01]  /*3af0*/  ULEA UR10, UP0, UR30, UR10, 0x2 ;  /* 0x0000000a1e0a7291 */ /* 0x000fe2000f80103f */
[----:B------:R-:W-:Y:S01]  /*3b00*/  LOP3.LUT R8, R9, 0x8, R8, 0xf8, !PT ;  /* 0x0000000809087812 */ /* 0x000fe200078ef808 */
[----:B------:R-:W-:Y:S01]  /*3b10*/  ULDC UR5, c[0x0][0x2e8] ;  /* 0x0000ba0000057ab9 */ /* 0x000fe20000000800 */
[----:B------:R-:W-:Y:S01]  /*3b20*/  SHF.R.U32.HI R9, RZ, 0x3, R9 ;  /* 0x00000003ff097819 */ /* 0x000fe20000011609 */
[----:B------:R-:W-:Y:S01]  /*3b30*/  ULEA.HI.X UR11, UR30, UR11, UR28, 0x2, UP0 ;  /* 0x0000000b1e0b7291 */ /* 0x000fe200080f141c */
[----:B------:R-:W-:Y:S01]  /*3b40*/  LEA.HI R4, R4, R165, RZ, 0x5 ;  /* 0x000000a504047211 */ /* 0x000fe200078f28ff */
[----:B------:R-:W-:Y:S01]  /*3b50*/  IMAD.U32 R12, RZ, RZ, UR10 ;  /* 0x0000000aff0c7e24 */ /* 0x000fe2000f8e00ff */
[----:B------:R-:W-:Y:S01]  /*3b60*/  LOP3.LUT R0, R8, R9, RZ, 0x3c, !PT ;  /* 0x0000000908007212 */ /* 0x000fe200078e3cff */
[----:B------:R-:W-:Y:S01]  /*3b70*/  IMAD.WIDE.U32 R8, R3, UR8, R18 ;  /* 0x0000000803087c25 */ /* 0x000fe2000f8e0012 */
[----:B------:R-:W-:-:S04]  /*3b80*/  DEPBAR.LE SB0, 0x0 ;  /* 0x000080000000791a */ /* 0x000fc80000000000 */
[----:B------:R-:W-:Y:S01]  /*3b90*/  IMAD.U32 R13, RZ, RZ, UR11 ;  /* 0x0000000bff0d7e24 */ /* 0x000fe2000f8e00ff */
[----:B------:R-:W-:Y:S01]  /*3ba0*/  LOP3.LUT R20, R21, R20, RZ, 0x3c, !PT ;  /* 0x0000001415147212 */ /* 0x000fe200078e3cff */
[----:B------:R-:W-:Y:S01]  /*3bb0*/  ULDC.64 UR10, c[0x0][0x220] ;  /* 0x00008800000a7ab9 */ /* 0x000fe20000000a00 */
[----:B------:R-:W-:Y:S02]  /*3bc0*/  LOP3.LUT R0, R0, 0xfffffe00, R11, 0xf8, !PT ;  /* 0xfffffe0000007812 */ /* 0x000fe400078ef80b */
[----:B------:R1:W5:Y:S01]  /*3bd0*/  LDG.E R3, desc[UR20][R12.64] ;  /* 0x000000140c037981 */ /* 0x000362000c1e1900 */
[----:B------:R-:W-:Y:S01]  /*3be0*/  SHF.R.S32.HI R81, RZ, 0x5, R4 ;  /* 0x00000005ff517819 */ /* 0x000fe20000011404 */
[----:B------:R-:W-:Y:S01]  /*3bf0*/  IMAD R233, R23, 0x200, R20 ;  /* 0x0000020017e97824 */ /* 0x000fe200078e0214 */
[----:B------:R-:W-:Y:S01]  /*3c00*/  BAR.SYNC.DEFER_BLOCKING 0x0 ;  /* 0x0000000000007b1d */ /* 0x000fe20000010000 */
[----:B------:R-:W-:Y:S01]  /*3c10*/  ISETP.GE.AND P5, PT, R15, UR22, PT ;  /* 0x000000160f007c0c */ /* 0x000fe2000bfa6270 */
[----:B------:R-:W-:Y:S01]  /*3c20*/  IMAD.IADD R15, R9, 0x1, R6 ;  /* 0x00000001090f7824 */ /* 0x000fe200078e0206 */
[----:B------:R-:W-:Y:S01]  /*3c30*/  LEA R248, P1, R8, UR10, 0x1 ;  /* 0x0000000a08f87c11 */ /* 0x000fe2000f8208ff */
[----:B------:R-:W-:Y:S01]  /*3c40*/  IMAD R234, R81, 0x400, R0 ;  /* 0x0000040051ea7824 */ /* 0x000fe200078e0200 */
[----:B------:R-:W-:Y:S01]  /*3c50*/  USHF.L.U32 UR23, UR8, 0x4, URZ ;  /* 0x0000000408177899 */ /* 0x000fe2000800063f */
[----:B------:R-:W2:Y:S01]  /*3c60*/  MUFU.RCP R6, UR5 ;  /* 0x0000000500067d08 */ /* 0x000ea20008001000 */
[----:B------:R-:W-:Y:S01]  /*3c70*/  BSSY B0, `(.L_x_4079) ;  /* 0x0000028000007945 */ /* 0x000fe20003800000 */
[----:B------:R1:W-:Y:S04]  /*3c80*/  @P0 STS.128 [R238+0x10000], RZ ;  /* 0x010000ffee000388 */ /* 0x0003e80000000c00 */
[----:B------:R1:W-:Y:S04]  /*3c90*/  @P0 STS.128 [R238+0x12000], RZ ;  /* 0x012000ffee000388 */ /* 0x0003e80000000c00 */
[----:B------:R1:W-:Y:S04]  /*3ca0*/  @P0 STS.128 [R238+0x14000], RZ ;  /* 0x014000ffee000388 */ /* 0x0003e80000000c00 */
[----:B------:R1:W-:Y:S01]  /*3cb0*/  @P0 STS.128 [R238+0x16000], RZ ;  /* 0x016000ffee000388 */ /* 0x0003e20000000c00 */
[----:B------:R-:W-:-:S02]  /*3cc0*/  LEA R233, R233, UR4, 0x1 ;  /* 0x00000004e9e97c11 */ /* 0x000fc4000f8e08ff */
[----:B------:R-:W-:Y:S02]  /*3cd0*/  LEA.HI.X R250, R8, UR11, R15, 0x1, P1 ;  /* 0x0000000b08fa7c11 */ /* 0x000fe400088f0c0f */
[----:B------:R-:W-:Y:S01]  /*3ce0*/  LEA R234, R234, UR4, 0x1 ;  /* 0x00000004eaea7c11 */ /* 0x000fe2000f8e08ff */
[----:B--2---:R-:W-:Y:S06]  /*3cf0*/  @P0 BRA `(.L_x_4080) ;  /* 0x00000000007c0947 */ /* 0x004fec0003800000 */
[----:B------:R-:W-:Y:S02]  /*3d00*/  ULDC UR5, c[0x0][0x2d0] ;  /* 0x0000b40000057ab9 */ /* 0x000fe40000000800 */
[----:B------:R-:W-:Y:S02]  /*3d10*/  ISETP.GE.AND P3, PT, R240, UR5, PT ;  /* 0x00000005f0007c0c */ /* 0x000fe4000bf66270 */
[----:B------:R-:W-:Y:S02]  /*3d20*/  ISETP.GE.AND P2, PT, R237, UR5, PT ;  /* 0x00000005ed007c0c */ /* 0x000fe4000bf46270 */
[----:B------:R-:W-:Y:S02]  /*3d30*/  ISETP.GE.AND P1, PT, R236, UR5, PT ;  /* 0x00000005ec007c0c */ /* 0x000fe4000bf26270 */
[----:B------:R-:W-:-:S07]  /*3d40*/  ISETP.GE.AND P0, PT, R235, UR5, PT ;  /* 0x00000005eb007c0c */ /* 0x000fce000bf06270 */
[----:B------:R-:W-:Y:S01]  /*3d50*/  @!P3 IMAD.MOV.U32 R249, RZ, RZ, R250 ;  /* 0x000000fffff9b224 */ /* 0x000fe200078e00fa */
[----:B------:R2:W-:Y:S01]  /*3d60*/  @P3 STS.128 [R238+0x10000], RZ ;  /* 0x010000ffee003388 */ /* 0x0005e20000000c00 */
[----:B------:R-:W-:Y:S02]  /*3d70*/  @!P2 IMAD.MOV.U32 R10, RZ, RZ, R248 ;  /* 0x000000ffff0aa224 */ /* 0x000fe400078e00f8 */
[--C-:B------:R-:W-:Y:S01]  /*3d80*/  @!P2 IMAD.MOV.U32 R11, RZ, RZ, R250.reuse ;  /* 0x000000ffff0ba224 */ /* 0x100fe200078e00fa */
        /* <DEDUP_REMOVED lines=22> */
.L_x_4080:
[----:B------:R-:W-:Y:S05]  /*3ef0*/  BSYNC B0 ;  /* 0x0000000000007941 */ /* 0x000fea0003800000 */
.L_x_4079:
        /* <DEDUP_REMOVED lines=9> */
[----:B--2---:R-:W-:Y:S01]  /*3f90*/  IMAD.U32 R10, RZ, RZ, UR23 ;  /* 0x00000017ff0a7e24 */ /* 0x004fe2000f8e00ff */
[----:B------:R-:W-:Y:S01]  /*3fa0*/  ISETP.GE.AND P3, PT, R237, UR5, PT ;  /* 0x00000005ed007c0c */ /* 0x000fe2000bf66270 */
[----:B------:R-:W-:Y:S01]  /*3fb0*/  IMAD.U32 R11, RZ, RZ, UR13 ;  /* 0x0000000dff0b7e24 */ /* 0x000fe2000f8e00ff */
[----:B------:R-:W-:Y:S02]  /*3fc0*/  ISETP.GE.AND P2, PT, R236, UR5, PT ;  /* 0x00000005ec007c0c */ /* 0x000fe4000bf46270 */
[----:B------:R-:W-:-:S07]  /*3fd0*/  IADD3 R12, P0, R8, UR23, RZ ;  /* 0x00000017080c7c10 */ /* 0x000fce000ff1e0ff */
[----:B------:R-:W-:Y:S01]  /*3fe0*/  @!P4 LEA R16, P1, R13, R248, 0x1 ;  /* 0x000000f80d10c211 */ /* 0x000fe200078208ff */
        /* <DEDUP_REMOVED lines=30> */
.L_x_4082:
[----:B------:R-:W-:Y:S05]  /*41d0*/  BSYNC B0 ;  /* 0x0000000000007941 */ /* 0x000fea0003800000 */
.L_x_4081:
        /* <DEDUP_REMOVED lines=12> */
[----:B-1----:R-:W-:Y:S01]  /*42a0*/  IMAD.U32 R13, RZ, RZ, UR28 ;  /* 0x0000001cff0d7e24 */ /* 0x002fe2000f8e00ff */
[----:B--2---:R-:W-:Y:S01]  /*42b0*/  IADD3 R10, P0, R8, UR28, RZ ;  /* 0x0000001c080a7c10 */ /* 0x004fe2000ff1e0ff */
[----:B------:R-:W-:-:S06]  /*42c0*/  IMAD.U32 R11, RZ, RZ, UR24 ;  /* 0x00000018ff0b7e24 */ /* 0x000fcc000f8e00ff */
[C---:B------:R-:W-:Y:S01]  /*42d0*/  @!P4 LEA R12, P1, R13.reuse, R248, 0x1 ;  /* 0x000000f80d0cc211 */ /* 0x040fe200078208ff */
[----:B------:R1:W-:Y:S01]  /*42e0*/  @P4 STS.128 [R238+0x11000], RZ ;  /* 0x011000ffee004388 */ /* 0x0003e20000000c00 */
[C---:B------:R-:W-:Y:S02]  /*42f0*/  @!P3 LEA R18, P6, R10.reuse, UR10, 0x1 ;  /* 0x0000000a0a12bc11 */ /* 0x040fe4000f8c08ff */
[----:B------:R-:W-:Y:S02]  /*4300*/  @!P4 LEA.HI.X R13, R13, R250, R11, 0x1, P1 ;  /* 0x000000fa0d0dc211 */ /* 0x000fe400008f0c0b */
[----:B------:R-:W-:Y:S02]  /*4310*/  IADD3.X R11, R15, UR24, RZ, P0, !PT ;  /* 0x000000180f0b7c10 */ /* 0x000fe400087fe4ff */
[----:B------:R-:W-:Y:S01]  /*4320*/  ISETP.GE.AND P0, PT, R235, UR5, PT ;  /* 0x00000005eb007c0c */ /* 0x000fe2000bf06270 */
[----:B------:R-:W-:Y:S01]  /*4330*/  @!PT LDS RZ, [RZ] ;  /* 0x00000000fffff984 */ /* 0x000fe20000000800 */
[----:B------:R-:W-:Y:S01]  /*4340*/  @!PT LDS RZ, [RZ] ;  /* 0x00000000fffff984 */ /* 0x000fe20000000800 */
[----:B------:R-:W-:Y:S01]  /*4350*/  @!PT LDS RZ, [RZ] ;  /* 0x00000000fffff984 */ /* 0x000fe20000000800 */
[----:B------:R1:W-:Y:S01]  /*4360*/  @!P4 LDGSTS.E.BYPASS.LTC128B.128 [R238+0x11000], desc[UR20][R12.64] ;  /* 0x110000000ceecfae */ /* 0x0003e2000b901d54 */
[----:B------:R-:W-:-:S02]  /*4370*/  @!P2 LEA R16, P1, R10, UR10, 0x1 ;  /* 0x0000000a0a10ac11 */ /* 0x000fc4000f8208ff */
[C-C-:B------:R-:W-:Y:S01]  /*4380*/  @!P3 LEA.HI.X R19, R10.reuse, UR11, R11.reuse, 0x1, P6 ;  /* 0x0000000b0a13bc11 */ /* 0x140fe2000b0f0c0b */
        /* <DEDUP_REMOVED lines=19> */
.L_x_4084:
[----:B------:R-:W-:Y:S05]  /*44c0*/  BSYNC B0 ;  /* 0x0000000000007941 */ /* 0x000fea0003800000 */
.L_x_4083:
        /* <DEDUP_REMOVED lines=17> */
[----:B--23--:R-:W-:Y:S01]  /*45e0*/  @!P4 IMAD.MOV.U32 R249, RZ, RZ, R250 ;  /* 0x000000fffff9c224 */ /* 0x00cfe200078e00fa */
[C---:B-1----:R-:W-:Y:S01]  /*45f0*/  @!P3 LEA R12, P5, R14.reuse, UR10, 0x1 ;  /* 0x0000000a0e0cbc11 */ /* 0x042fe2000f8a08ff */
[----:B------:R1:W-:Y:S01]  /*4600*/  @P4 STS.128 [R238+0x11800], RZ ;  /* 0x011800ffee004388 */ /* 0x0003e20000000c00 */
[----:B------:R-:W-:Y:S01]  /*4610*/  @!P2 LEA R10, P1, R14, UR10, 0x1 ;  /* 0x0000000a0e0aac11 */ /* 0x000fe2000f8208ff */
[----:B------:R-:W-:Y:S01]  /*4620*/  @!UP0 UIMAD UR24, UR9, 0x60, URZ ;  /* 0x00000060091888a4 */ /* 0x000fe2000f8e023f */
[----:B------:R-:W-:-:S04]  /*4630*/  @!P4 IMAD.WIDE.U32 R16, R8, 0x60, R248 ;  /* 0x000000600810c825 */ /* 0x000fc800078e00f8 */
[----:B------:R-:W-:Y:S02]  /*4640*/  VIADD R8, R15, UR22 ;  /* 0x000000160f087c36 */ /* 0x000fe40008000000 */
[----:B------:R-:W-:-:S03]  /*4650*/  @!P4 VIADD R17, R17, UR24 ;  /* 0x000000181111cc36 */ /* 0x000fc60008000000 */
[C-C-:B------:R-:W-:Y:S02]  /*4660*/  @!P3 LEA.HI.X R13, R14.reuse, UR11, R8.reuse, 0x1, P5 ;  /* 0x0000000b0e0dbc11 */ /* 0x140fe4000a8f0c08 */
        /* <DEDUP_REMOVED lines=23> */
.L_x_4086:
[----:B------:R-:W-:Y:S05]  /*47e0*/  BSYNC B0 ;  /* 0x0000000000007941 */ /* 0x000fea0003800000 */
.L_x_4085:
[----:B------:R-:W-:Y:S01]  /*47f0*/  LDSM.16.M88.4 R52, [R234] ;  /* 0x00000000ea34783b */ /* 0x000fe20000000200 */
[----:B------:R-:W-:Y:S01]  /*4800*/  R2P PR, R2, 0x6 ;  /* 0x0000000602007804 */ /* 0x000fe20000000000 */
[C---:B------:R-:W-:Y:S01]  /*4810*/  VIADD R2, R233.reuse, 0x8000 ;  /* 0x00008000e9027836 */ /* 0x040fe20000000000 */
[----:B------:R-:W-:Y:S01]  /*4820*/  LOP3.LUT R4, R4, 0xffffffe0, RZ, 0xc0, !PT ;  /* 0xffffffe004047812 */ /* 0x000fe200078ec0ff */
[----:B------:R-:W3:Y:S01]  /*4830*/  LDSM.16.M88.4 R32, [R233+0x8000] ;  /* 0x00800000e920783b */ /* 0x000ee20000000200 */
[----:B------:R-:W-:Y:S02]  /*4840*/  VIADD R231, R233, 0x8020 ;  /* 0x00008020e9e77836 */ /* 0x000fe40000000000 */
[----:B-----5:R-:W-:Y:S01]  /*4850*/  FMUL.FTZ R6, R3, R6 ;  /* 0x0000000603067220 */ /* 0x020fe20000410000 */
[--C-:B------:R-:W-:Y:S01]  /*4860*/  IMAD R232, R7, 0x2, R234.reuse ;  /* 0x0000000207e87824 */ /* 0x100fe200078e02ea */
[----:B------:R-:W4:Y:S01]  /*4870*/  LDSM.16.M88.4 R24, [R233+0x8800] ;  /* 0x00880000e918783b */ /* 0x000f220000000200 */
[C---:B------:R-:W-:Y:S01]  /*4880*/  IMAD R230, R5.reuse, 0x2, R234 ;  /* 0x0000000205e67824 */ /* 0x040fe200078e02ea */
[----:B------:R-:W-:Y:S01]  /*4890*/  UISETP.GE.AND UP0, UPT, UR18, 0x2, UPT ;  /* 0x000000021200788c */ /* 0x000fe2000bf06270 */
[----:B------:R-:W-:Y:S01]  /*48a0*/  IMAD R229, R5, 0x2, R232 ;  /* 0x0000000205e57824 */ /* 0x000fe200078e02e8 */
[----:B-1----:R-:W1:Y:S01]  /*48b0*/  LDSM.16.M88.4 R16, [R233+0x9000] ;  /* 0x00900000e910783b */ /* 0x002e620000000200 */
[----:B------:R-:W-:Y:S01]  /*48c0*/  IMAD.IADD R4, R165, 0x1, -R4 ;  /* 0x00000001a5047824 */ /* 0x000fe200078e0a04 */
[----:B------:R-:W-:Y:S01]  /*48d0*/  R2UR UR5, R6 ;  /* 0x00000000060572ca */ /* 0x000fe200000e0000 */
[----:B------:R-:W-:Y:S01]  /*48e0*/  @P1 VIADD R231, R2, 0xffffffe0 ;  /* 0xffffffe002e71836 */ /* 0x000fe20000000000 */
[----:B------:R-:W1:Y:S01]  /*48f0*/  LDSM.16.M88.4 R48, [R233+0x9800] ;  /* 0x00980000e930783b */ /* 0x000e620000000200 */
[----:B------:R-:W-:-:S02]  /*4900*/  IMAD.MOV.U32 R2, RZ, RZ, 0x40 ;  /* 0x00000040ff027424 */ /* 0x000fc400078e00ff */
[C---:B------:R-:W-:Y:S01]  /*4910*/  VIADD R223, R231.reuse, 0x800 ;  /* 0x00000800e7df7836 */ /* 0x040fe20000000000 */
[----:B------:R-:W-:Y:S01]  /*4920*/  LDSM.16.M88.4 R56, [R232] ;  /* 0x00000000e838783b */ /* 0x000fe20000000200 */
[C---:B------:R-:W-:Y:S01]  /*4930*/  VIADD R222, R231.reuse, 0x1000 ;  /* 0x00001000e7de7836 */ /* 0x040fe20000000000 */
[----:B------:R-:W-:Y:S01]  /*4940*/  SEL R2, R2, 0xffffffc0, !P2 ;  /* 0xffffffc002027807 */ /* 0x000fe20005000000 */
[C---:B------:R-:W-:Y:S01]  /*4950*/  VIADD R221, R231.reuse, 0x1800 ;  /* 0x00001800e7dd7836 */ /* 0x040fe20000000000 */
[----:B------:R-:W1:Y:S01]  /*4960*/  LDSM.16.M88.4 R40, [R231] ;  /* 0x00000000e728783b */ /* 0x000e620000000200 */
[----:B------:R-:W-:Y:S02]  /*4970*/  VIADD R219, R231, 0x2000 ;  /* 0x00002000e7db7836 */ /* 0x000fe40000000000 */
[----:B------:R-:W-:Y:S01]  /*4980*/  IMAD.IADD R227, R233, 0x1, R2 ;  /* 0x00000001e9e37824 */ /* 0x000fe200078e0202 */
[----:B------:R-:W1:Y:S01]  /*4990*/  LDSM.16.M88.4 R44, [R231+0x800] ;  /* 0x00080000e72c783b */ /* 0x000e620000000200 */
[----:B------:R-:W-:-:S02]  /*49a0*/  IMAD.IADD R220, R2, 0x1, R231 ;  /* 0x0000000102dc7824 */ /* 0x000fc400078e02e7 */
[C---:B------:R-:W-:Y:S01]  /*49b0*/  VIADD R218, R231.reuse, 0x2800 ;  /* 0x00002800e7da7836 */ /* 0x040fe20000000000 */
[----:B--2---:R-:W2:Y:S01]  /*49c0*/  LDSM.16.M88.4 R8, [R231+0x1000] ;  /* 0x00100000e708783b */ /* 0x004ea20000000200 */
[C---:B------:R-:W-:Y:S02]  /*49d0*/  VIADD R217, R231.reuse, 0x3000 ;  /* 0x00003000e7d97836 */ /* 0x040fe40000000000 */
[C---:B------:R-:W-:Y:S01]  /*49e0*/  VIADD R216, R231.reuse, 0x3800 ;  /* 0x00003800e7d87836 */ /* 0x040fe20000000000 */
[----:B------:R-:W2:Y:S01]  /*49f0*/  LDSM.16.M88.4 R72, [R231+0x1800] ;  /* 0x00180000e748783b */ /* 0x000ea20000000200 */
[C---:B------:R-:W-:Y:S02]  /*4a00*/  VIADD R215, R231.reuse, 0x4000 ;  /* 0x00004000e7d77836 */ /* 0x040fe40000000000 */
[C---:B------:R-:W-:Y:S01]  /*4a10*/  VIADD R214, R231.reuse, 0x4800 ;  /* 0x00004800e7d67836 */ /* 0x040fe20000000000 */
[----:B------:R-:W-:Y:S01]  /*4a20*/  LDSM.16.M88.4 R60, [R230] ;  /* 0x00000000e63c783b */ /* 0x000fe20000000200 */
[----:B------:R-:W-:-:S02]  /*4a30*/  VIADD R213, R231, 0x5000 ;  /* 0x00005000e7d57836 */ /* 0x000fc40000000000 */
[C---:B------:R-:W-:Y:S01]  /*4a40*/  VIADD R212, R231.reuse, 0x5800 ;  /* 0x00005800e7d47836 */ /* 0x040fe20000000000 */
[C---:B---3--:R-:W-:Y:S01]  /*4a50*/  HMMA.16816.F32 R36, R52.reuse, R32, RZ ;  /* 0x000000203424723c */ /* 0x048fe200000018ff */
[----:B------:R-:W3:Y:S01]  /*4a60*/  LDSM.16.M88.4 R12, [R227+0x8000] ;  /* 0x00800000e30c783b */ /* 0x000ee20000000200 */
[C---:B------:R-:W-:Y:S02]  /*4a70*/  VIADD R211, R231.reuse, 0x6000 ;  /* 0x00006000e7d37836 */ /* 0x040fe40000000000 */
[C---:B------:R-:W-:Y:S01]  /*4a80*/  VIADD R210, R231.reuse, 0x6800 ;  /* 0x00006800e7d27836 */ /* 0x040fe20000000000 */
[----:B------:R-:W-:Y:S01]  /*4a90*/  LDSM.16.M88.4 R68, [R227+0x9800] ;  /* 0x00980000e344783b */ /* 0x000fe20000000200 */
[----:B------:R-:W-:Y:S01]  /*4aa0*/  HMMA.16816.F32 R32, R52, R34, RZ ;  /* 0x000000223420723c */ /* 0x000fe200000018ff */
[C---:B------:R-:W-:Y:S02]  /*4ab0*/  VIADD R209, R231.reuse, 0x7000 ;  /* 0x00007000e7d17836 */ /* 0x040fe40000000000 */
[----:B------:R-:W-:Y:S01]  /*4ac0*/  LDSM.16.M88.4 R76, [R233+0xd800] ;  /* 0x00d80000e94c783b */ /* 0x000fe20000000200 */
[----:B------:R-:W-:-:S02]  /*4ad0*/  VIADD R208, R231, 0x7800 ;  /* 0x00007800e7d07836 */ /* 0x000fc40000000000 */
[C---:B----4-:R-:W-:Y:S01]  /*4ae0*/  HMMA.16816.F32 R28, R52.reuse, R24, RZ ;  /* 0x00000018341c723c */ /* 0x050fe200000018ff */
[----:B------:R-:W0:Y:S05]  /*4af0*/  LDGDEPBAR ;  /* 0x00000000000079af */ /* 0x000e2a0000000000 */
[C---:B-1----:R-:W-:Y:S06]  /*4b00*/  HMMA.16816.F32 R20, R52.reuse, R16, RZ ;  /* 0x000000103414723c */ /* 0x042fec00000018ff */
[C---:B------:R-:W-:Y:S06]  /*4b10*/  HMMA.16816.F32 R24, R52.reuse, R26, RZ ;  /* 0x0000001a3418723c */ /* 0x040fec00000018ff */
[C---:B------:R-:W-:Y:S06]  /*4b20*/  HMMA.16816.F32 R16, R52.reuse, R18, RZ ;  /* 0x000000123410723c */ /* 0x040fec00000018ff */
[C---:B------:R-:W-:Y:S06]  /*4b30*/  HMMA.16816.F32 R64, R52.reuse, R48, RZ ;  /* 0x000000303440723c */ /* 0x040fec00000018ff */
[----:B------:R-:W-:Y:S01]  /*4b40*/  HMMA.16816.F32 R52, R52, R50, RZ ;  /* 0x000000323434723c */ /* 0x000fe200000018ff */
[----:B------:R-:W1:Y:S05]  /*4b50*/  LDSM.16.M88.4 R48, [R227+0x8800] ;  /* 0x00880000e330783b */ /* 0x000e6a0000000200 */
[C---:B------:R-:W-:Y:S06]  /*4b60*/  HMMA.16816.F32 R36, R56.reuse, R40, R36 ;  /* 0x000000283824723c */ /* 0x040fec0000001824 */
[C---:B------:R-:W-:Y:S01]  /*4b70*/  HMMA.16816.F32 R32, R56.reuse, R42, R32 ;  /* 0x0000002a3820723c */ /* 0x040fe20000001820 */
[----:B------:R-:W4:Y:S05]  /*4b80*/  LDSM.16.M88.4 R40, [R227+0x9000] ;  /* 0x00900000e328783b */ /* 0x000f2a0000000200 */
[C---:B------:R-:W-:Y:S06]  /*4b90*/  HMMA.16816.F32 R28, R56.reuse, R44, R28 ;  /* 0x0000002c381c723c */ /* 0x040fec000000181c */
[C---:B------:R-:W-:Y:S01]  /*4ba0*/  HMMA.16816.F32 R24, R56.reuse, R46, R24 ;  /* 0x0000002e3818723c */ /* 0x040fe20000001818 */
[----:B------:R-:W-:Y:S05]  /*4bb0*/  LDSM.16.M88.4 R44, [R229] ;  /* 0x00000000e52c783b */ /* 0x000fea0000000200 */
[C---:B--2---:R-:W-:Y:S06]  /*4bc0*/  HMMA.16816.F32 R20, R56.reuse, R8, R20 ;  /* 0x000000083814723c */ /* 0x044fec0000001814 */
[C---:B------:R-:W-:Y:S01]  /*4bd0*/  HMMA.16816.F32 R16, R56.reuse, R10, R16 ;  /* 0x0000000a3810723c */ /* 0x040fe20000001810 */
[----:B------:R-:W2:Y:S05]  /*4be0*/  LDSM.16.M88.4 R8, [R220] ;  /* 0x00000000dc08783b */ /* 0x000eaa0000000200 */
[C---:B------:R-:W-:Y:S06]  /*4bf0*/  HMMA.16816.F32 R64, R56.reuse, R72, R64 ;  /* 0x000000483840723c */ /* 0x040fec0000001840 */
[----:B------:R-:W-:Y:S01]  /*4c00*/  HMMA.16816.F32 R52, R56, R74, R52 ;  /* 0x0000004a3834723c */ /* 0x000fe20000001834 */
[----:B------:R-:W2:Y:S04]  /*4c10*/  LDSM.16.M88.4 R56, [R220+0x800] ;  /* 0x00080000dc38783b */ /* 0x000ea80000000200 */
[----:B------:R-:W-:Y:S01]  /*4c20*/  LDSM.16.M88.4 R72, [R220+0x1800] ;  /* 0x00180000dc48783b */ /* 0x000fe20000000200 */
[C---:B---3--:R-:W-:Y:S06]  /*4c30*/  HMMA.16816.F32 R36, R60.reuse, R12, R36 ;  /* 0x0000000c3c24723c */ /* 0x048fec0000001824 */
[C---:B------:R-:W-:Y:S01]  /*4c40*/  HMMA.16816.F32 R32, R60.reuse, R14, R32 ;  /* 0x0000000e3c20723c */ /* 0x040fe20000001820 */
[----:B------:R-:W3:Y:S05]  /*4c50*/  LDSM.16.M88.4 R12, [R220+0x1000] ;  /* 0x00100000dc0c783b */ /* 0x000eea0000000200 */
[C---:B-1----:R-:W-:Y:S06]  /*4c60*/  HMMA.16816.F32 R28, R60.reuse, R48, R28 ;  /* 0x000000303c1c723c */ /* 0x042fec000000181c */
        /* <DEDUP_REMOVED lines=20> */
[----:B------:R-:W3:Y:S04]  /*4db0*/  LDSM.16.M88.4 R44, [R231+0x2800] ;  /* 0x00280000e72c783b */ /* 0x000ee80000000200 */
        /* <DEDUP_REMOVED lines=12> */
[----:B------:R-:W4:Y:S04]  /*4e80*/  LDSM.16.M88.4 R48, [R227+0xa800] ;  /* 0x00a80000e330783b */ /* 0x000f280000000200 */
[----:B------:R-:W4:Y:S01]  /*4e90*/  LDSM.16.M88.4 R68, [R227+0xb000] ;  /* 0x00b00000e344783b */ /* 0x000f220000000200 */
        /* <DEDUP_REMOVED lines=12> */
[----:B------:R-:W-:Y:S01]  /*4f60*/  LDSM.16.M88.4 R72, [R234+0x4000] ;  /* 0x00400000ea48783b */ /* 0x000fe20000000200 */
[C---:B--2---:R-:W-:Y:S06]  /*4f70*/  HMMA.16816.F32 R36, R8.reuse, R52, R36 ;  /* 0x000000340824723c */ /* 0x044fec0000001824 */
[C---:B------:R-:W-:Y:S01]  /*4f80*/  HMMA.16816.F32 R32, R8.reuse, R54, R32 ;  /* 0x000000360820723c */ /* 0x040fe20000001820 */
[----:B------:R-:W2:Y:S05]  /*4f90*/  LDSM.16.M88.4 R52, [R220+0x3000] ;  /* 0x00300000dc34783b */ /* 0x000eaa0000000200 */
[C---:B----4-:R-:W-:Y:S06]  /*4fa0*/  HMMA.16816.F32 R28, R8.reuse, R48, R28 ;  /* 0x00000030081c723c */ /* 0x050fec000000181c */
[C---:B------:R-:W-:Y:S01]  /*4fb0*/  HMMA.16816.F32 R24, R8.reuse, R50, R24 ;  /* 0x000000320818723c */ /* 0x040fe20000001818 */
[----:B------:R-:W4:Y:S05]  /*4fc0*/  LDSM.16.M88.4 R48, [R220+0x3800] ;  /* 0x00380000dc30783b */ /* 0x000f2a0000000200 */
[C---:B------:R-:W-:Y:S06]  /*4fd0*/  HMMA.16816.F32 R20, R8.reuse, R68, R20 ;  /* 0x000000440814723c */ /* 0x040fec0000001814 */
[C---:B------:R-:W-:Y:S01]  /*4fe0*/  HMMA.16816.F32 R16, R8.reuse, R70, R16 ;  /* 0x000000460810723c */ /* 0x040fe20000001810 */
[----:B------:R-:W-:Y:S05]  /*4ff0*/  LDSM.16.M88.4 R68, [R231+0x5800] ;  /* 0x00580000e744783b */ /* 0x000fea0000000200 */
[C---:B---3--:R-:W-:Y:S06]  /*5000*/  HMMA.16816.F32 R64, R8.reuse, R56, R64 ;  /* 0x000000380840723c */ /* 0x048fec0000001840 */
[----:B------:R-:W-:Y:S01]  /*5010*/  HMMA.16816.F32 R60, R8, R58, R60 ;  /* 0x0000003a083c723c */ /* 0x000fe2000000183c */
[----:B------:R-:W3:Y:S04]  /*5020*/  LDSM.16.M88.4 R8, [R233+0xc000] ;  /* 0x00c00000e908783b */ /* 0x000ee80000000200 */
        /* <DEDUP_REMOVED lines=32> */
[----:B------:R-:W-:Y:S05]  /*5230*/  LDSM.16.M88.4 R44, [R220+0x4000] ;  /* 0x00400000dc2c783b */ /* 0x000fea0000000200 */
[C---:B---3--:R-:W-:Y:S06]  /*5240*/  HMMA.16816.F32 R20, R56.reuse, R8, R20 ;  /* 0x000000083814723c */ /* 0x048fec0000001814 */
[C---:B------:R-:W-:Y:S01]  /*5250*/  HMMA.16816.F32 R16, R56.reuse, R10, R16 ;  /* 0x0000000a3810723c */ /* 0x040fe20000001810 */
[----:B------:R-:W3:Y:S05]  /*5260*/  LDSM.16.M88.4 R8, [R229+0x4000] ;  /* 0x00400000e508783b */ /* 0x000eea0000000200 */
[C---:B------:R-:W-:Y:S06]  /*5270*/  HMMA.16816.F32 R64, R56.reuse, R68, R64 ;  /* 0x000000443840723c */ /* 0x040fec0000001840 */
        /* <DEDUP_REMOVED lines=11> */
[----:B------:R-:W2:Y:S05]  /*5330*/  LDSM.16.M88.4 R52, [R233+0xe800] ;  /* 0x00e80000e934783b */ /* 0x000eaa0000000200 */
[C---:B------:R-:W-:Y:S06]  /*5340*/  HMMA.16816.F32 R64, R48.reuse, R76, R64 ;  /* 0x0000004c3040723c */ /* 0x040fec0000001840 */
[----:B------:R-:W-:Y:S01]  /*5350*/  HMMA.16816.F32 R60, R48, R78, R60 ;  /* 0x0000004e303c723c */ /* 0x000fe2000000183c */
[----:B------:R-:W-:Y:S04]  /*5360*/  LDSM.16.M88.4 R48, [R233+0xf000] ;  /* 0x00f00000e930783b */ /* 0x000fe80000000200 */
[----:B------:R-:W-:Y:S01]  /*5370*/  LDSM.16.M88.4 R76, [R231+0x7000] ;  /* 0x00700000e74c783b */ /* 0x000fe20000000200 */
        /* <DEDUP_REMOVED lines=21> */
[----:B------:R-:W-:Y:S05]  /*54d0*/  LDSM.16.M88.4 R44, [R227+0xf000] ;  /* 0x00f00000e32c783b */ /* 0x000fea0000000200 */
[----:B-1----:R-:W-:Y:S06]  /*54e0*/  HMMA.16816.F32 R36, R72, R12, R36 ;  /* 0x0000000c4824723c */ /* 0x002fec0000001824 */
[C---:B------:R-:W-:Y:S06]  /*54f0*/  HMMA.16816.F32 R20, R40.reuse, R48, R20 ;  /* 0x000000302814723c */ /* 0x040fec0000001814 */
[----:B------:R-:W-:Y:S01]  /*5500*/  HMMA.16816.F32 R16, R40, R50, R16 ;  /* 0x000000322810723c */ /* 0x000fe20000001810 */
[----:B------:R-:W1:Y:S04]  /*5510*/  LDSM.16.M88.4 R48, [R227+0xe800] ;  /* 0x00e80000e330783b */ /* 0x000e680000000200 */
[----:B------:R-:W3:Y:S01]  /*5520*/  LDSM.16.M88.4 R40, [R227+0xf800] ;  /* 0x00f80000e328783b */ /* 0x000ee20000000200 */
[C---:B------:R-:W-:Y:S03]  /*5530*/  HMMA.16816.F32 R32, R72.reuse, R14, R32 ;  /* 0x0000000e4820723c */ /* 0x040fe60000001820 */
[----:B------:R-:W-:Y:S03]  /*5540*/  LDSM.16.M88.4 R12, [R220+0x6000] ;  /* 0x00600000dc0c783b */ /* 0x000fe60000000200 */
[C---:B------:R-:W-:Y:S06]  /*5550*/  HMMA.16816.F32 R28, R72.reuse, R8, R28 ;  /* 0x00000008481c723c */ /* 0x040fec000000181c */
[C---:B------:R-:W-:Y:S01]  /*5560*/  HMMA.16816.F32 R24, R72.reuse, R10, R24 ;  /* 0x0000000a4818723c */ /* 0x040fe20000001818 */
[----:B------:R-:W4:Y:S05]  /*5570*/  LDSM.16.M88.4 R8, [R229+0x6000] ;  /* 0x00600000e508783b */ /* 0x000f2a0000000200 */
[C---:B------:R-:W-:Y:S06]  /*5580*/  HMMA.16816.F32 R64, R72.reuse, R68, R64 ;  /* 0x000000444840723c */ /* 0x040fec0000001840 */
[----:B------:R-:W-:Y:S01]  /*5590*/  HMMA.16816.F32 R68, R72, R70, R60 ;  /* 0x000000464844723c */ /* 0x000fe2000000183c */
[----:B------:R-:W4:Y:S05]  /*55a0*/  LDSM.16.M88.4 R60, [R220+0x6800] ;  /* 0x00680000dc3c783b */ /* 0x000f2a0000000200 */
[----:B--2---:R-:W-:Y:S06]  /*55b0*/  HMMA.16816.F32 R36, R56, R52, R36 ;  /* 0x000000343824723c */ /* 0x004fec0000001824 */
[C---:B------:R-:W-:Y:S06]  /*55c0*/  HMMA.16816.F32 R20, R72.reuse, R76, R20 ;  /* 0x0000004c4814723c */ /* 0x040fec0000001814 */
[----:B------:R-:W-:Y:S06]  /*55d0*/  HMMA.16816.F32 R16, R72, R78, R16 ;  /* 0x0000004e4810723c */ /* 0x000fec0000001810 */
[C---:B-1----:R-:W-:Y:S06]  /*55e0*/  HMMA.16816.F32 R28, R56.reuse, R48, R28 ;  /* 0x00000030381c723c */ /* 0x042fec000000181c */
[C---:B------:R-:W-:Y:S01]  /*55f0*/  HMMA.16816.F32 R24, R56.reuse, R50, R24 ;  /* 0x000000323818723c */ /* 0x040fe20000001818 */
[----:B------:R-:W1:Y:S05]  /*5600*/  LDSM.16.M88.4 R48, [R220+0x7000] ;  /* 0x00700000dc30783b */ /* 0x000e6a0000000200 */
[C---:B------:R-:W-:Y:S06]  /*5610*/  HMMA.16816.F32 R32, R56.reuse, R54, R32 ;  /* 0x000000363820723c */ /* 0x040fec0000001820 */
[C---:B---3--:R-:W-:Y:S06]  /*5620*/  HMMA.16816.F32 R64, R56.reuse, R40, R64 ;  /* 0x000000283840723c */ /* 0x048fec0000001840 */
[----:B------:R-:W-:Y:S06]  /*5630*/  HMMA.16816.F32 R68, R56, R42, R68 ;  /* 0x0000002a3844723c */ /* 0x000fec0000001844 */
[----:B----4-:R-:W-:Y:S01]  /*5640*/  HMMA.16816.F32 R40, R8, R12, R36 ;  /* 0x0000000c0828723c */ /* 0x010fe20000001824 */
[----:B------:R-:W2:Y:S01]  /*5650*/  LDSM.16.M88.4 R36, [R220+0x7800] ;  /* 0x00780000dc24783b */ /* 0x000ea20000000200 */
[----:B------:R-:W-:-:S04]  /*5660*/  DEPBAR.LE SB0, 0x0 ;  /* 0x000080000000791a */ /* 0x000fc80000000000 */
[----:B------:R-:W-:Y:S01]  /*5670*/  HMMA.16816.F32 R20, R56, R44, R20 ;  /* 0x0000002c3814723c */ /* 0x000fe20000001814 */
[----:B------:R-:W-:-:S04]  /*5680*/  SHF.R.S32.HI R13, RZ, 0x1f, R4 ;  /* 0x0000001fff0d7819 */ /* 0x000fc80000011404 */
[----:B------:R-:W-:Y:S01]  /*5690*/  LEA.HI R4, R13, R4, RZ, 0x2 ;  /* 0x000000040d047211 */ /* 0x000fe200078f10ff */
[----:B------:R-:W-:Y:S01]  /*56a0*/  IMAD.SHL.U32 R13, R165, 0x2, RZ ;  /* 0x00000002a50d7824 */ /* 0x000fe200078e00ff */
[----:B------:R-:W-:Y:S02]  /*56b0*/  HMMA.16816.F32 R16, R56, R46, R16 ;  /* 0x0000002e3810723c */ /* 0x000fe40000001810 */
[----:B------:R-:W-:Y:S01]  /*56c0*/  SHF.R.S32.HI R2, RZ, 0x2, R4 ;  /* 0x00000002ff027819 */ /* 0x000fe20000011404 */
[----:B------:R-:W-:Y:S01]  /*56d0*/  IMAD.U32 R4, RZ, RZ, UR18 ;  /* 0x00000012ff047e24 */ /* 0x000fe2000f8e00ff */
[----:B------:R-:W-:Y:S02]  /*56e0*/  LOP3.LUT R13, R13, 0x6, RZ, 0xc0, !PT ;  /* 0x000000060d0d7812 */ /* 0x000fe400078ec0ff */
[----:B------:R-:W-:Y:S01]  /*56f0*/  HMMA.16816.F32 R32, R8, R14, R32 ;  /* 0x0000000e0820723c */ /* 0x000fe20000001820 */
[----:B------:R-:W-:Y:S02]  /*5700*/  IMAD R2, R81, 0x10, R2 ;  /* 0x0000001051027824 */ /* 0x000fe400078e0202 */
[----:B------:R-:W-:-:S02]  /*5710*/  IMAD R4, R4, 0x40, R13 ;  /* 0x0000004004047824 */ /* 0x000fc400078e020d */
[----:B------:R-:W-:Y:S01]  /*5720*/  IMAD.U32 R13, RZ, RZ, UR19 ;  /* 0x00000013ff0d7e24 */ /* 0x000fe2000f8e00ff */
[C---:B------:R-:W-:Y:S01]  /*5730*/  HMMA.16816.F32 R28, R8.reuse, R60, R28 ;  /* 0x0000003c081c723c */ /* 0x040fe2000000181c */
[----:B------:R-:W-:Y:S02]  /*5740*/  VIADD R2, R2, UR25 ;  /* 0x0000001902027c36 */ /* 0x000fe40008000000 */
[C---:B------:R-:W-:Y:S02]  /*5750*/  VIADD R15, R4.reuse, 0xffffffc0 ;  /* 0xffffffc0040f7836 */ /* 0x040fe40000000000 */
[C---:B------:R-:W-:Y:S01]  /*5760*/  VIADD R3, R4.reuse, 0xffffffc8 ;  /* 0xffffffc804037836 */ /* 0x040fe20000000000 */
[----:B------:R-:W-:Y:S01]  /*5770*/  IADD3 R44, R13, -UR14, R2 ;  /* 0x8000000e0d2c7c10 */ /* 0x000fe2000fffe002 */
[C---:B------:R-:W-:Y:S01]  /*5780*/  VIADD R13, R4.reuse, 0xffffffc1 ;  /* 0xffffffc1040d7836 */ /* 0x040fe20000000000 */
[C---:B-1----:R-:W-:Y:S01]  /*5790*/  HMMA.16816.F32 R20, R8.reuse, R48, R20 ;  /* 0x000000300814723c */ /* 0x042fe20000001814 */
[----:B------:R-:W-:Y:S01]  /*57a0*/  VIADD R47, R4, 0xffffffd0 ;  /* 0xffffffd0042f7836 */ /* 0x000fe20000000000 */
[----:B------:R-:W-:Y:S01]  /*57b0*/  ISETP.GE.AND P2, PT, R15, UR19, PT ;  /* 0x000000130f007c0c */ /* 0x000fe2000bf46270 */
[C---:B------:R-:W-:Y:S01]  /*57c0*/  IMAD.IADD R14, R44.reuse, 0x1, -R15 ;  /* 0x000000012c0e7824 */ /* 0x040fe200078e0a0f */
[----:B------:R-:W-:Y:S01]  /*57d0*/  ISETP.GE.AND P1, PT, R13, UR19, PT ;  /* 0x000000130d007c0c */ /* 0x000fe2000bf26270 */
[C---:B------:R-:W-:Y:S01]  /*57e0*/  IMAD.IADD R12, R44.reuse, 0x1, -R13 ;  /* 0x000000012c0c7824 */ /* 0x040fe200078e0a0d */
[----:B------:R-:W-:Y:S01]  /*57f0*/  HMMA.16816.F32 R48, R8, R50, R16 ;  /* 0x000000320830723c */ /* 0x000fe20000001810 */
[----:B------:R-:W-:Y:S01]  /*5800*/  IMAD.IADD R45, R44, 0x1, -R3 ;  /* 0x000000012c2d7824 */ /* 0x000fe200078e0a03 */
[----:B------:R-:W-:Y:S01]  /*5810*/  IABS R14, R14 ;  /* 0x0000000e000e7213 */ /* 0x000fe20000000000 */
[----:B------:R-:W-:Y:S01]  /*5820*/  VIADD R53, R4, 0xffffffc9 ;  /* 0xffffffc904357836 */ /* 0x000fe20000000000 */
[----:B------:R-:W-:-:S02]  /*5830*/  IABS R12, R12 ;  /* 0x0000000c000c7213 */ /* 0x000fc40000000000 */
[C---:B------:R-:W-:Y:S01]  /*5840*/  HMMA.16816.F32 R24, R8.reuse, R62, R24 ;  /* 0x0000003e0818723c */ /* 0x040fe20000001818 */
[----:B------:R-:W-:Y:S02]  /*5850*/  I2FP.F32.S32 R19, R14 ;  /* 0x0000000e00137245 */ /* 0x000fe40000201400 */
[----:B------:R-:W-:Y:S01]  /*5860*/  I2FP.F32.S32 R14, R12 ;  /* 0x0000000c000e7245 */ /* 0x000fe20000201400 */
[----:B------:R-:W-:Y:S01]  /*5870*/  IMAD.IADD R12, R44, 0x1, -R53 ;  /* 0x000000012c0c7824 */ /* 0x000fe200078e0a35 */
[----:B------:R-:W-:Y:S01]  /*5880*/  IABS R6, R45 ;  /* 0x0000002d00067213 */ /* 0x000fe20000000000 */
[----:B------:R-:W-:Y:S01]  /*5890*/  VIADD R45, R4, 0xffffffd1 ;  /* 0xffffffd1042d7836 */ /* 0x000fe20000000000 */
[----:B--2---:R-:W-:Y:S01]  /*58a0*/  HMMA.16816.F32 R64, R8, R36, R64 ;  /* 0x000000240840723c */ /* 0x004fe20000001840 */
[----:B------:R-:W-:Y:S01]  /*58b0*/  FFMA.FTZ R14, R14, -UR5, R41 ;  /* 0x800000050e0e7c23 */ /* 0x000fe20008010029 */
[----:B------:R-:W-:Y:S01]  /*58c0*/  VIADD R41, R4, 0xffffffd8 ;  /* 0xffffffd804297836 */ /* 0x000fe20000000000 */
[----:B------:R-:W-:Y:S01]  /*58d0*/  I2FP.F32.S32 R17, R6 ;  /* 0x0000000600117245 */ /* 0x000fe20000201400 */
[----:B------:R-:W-:-:S02]  /*58e0*/  IMAD.IADD R18, R44, 0x1, -R45 ;  /* 0x000000012c127824 */ /* 0x000fc400078e0a2d */
[----:B------:R-:W-:Y:S01]  /*58f0*/  FFMA.FTZ R40, R19, -UR5, R40 ;  /* 0x8000000513287c23 */ /* 0x000fe20008010028 */
[----:B------:R-:W-:Y:S01]  /*5900*/  IMAD.IADD R55, R44, 0x1, -R41 ;  /* 0x000000012c377824 */ /* 0x000fe200078e0a29 */
[----:B------:R-:W-:Y:S01]  /*5910*/  ISETP.GE.AND P6, PT, R53, UR19, PT ;  /* 0x0000001335007c0c */ /* 0x000fe2000bfc6270 */
[----:B------:R-:W-:Y:S01]  /*5920*/  VIADD R37, R4, 0xffffffd9 ;  /* 0xffffffd904257836 */ /* 0x000fe20000000000 */
[----:B------:R-:W-:Y:S01]  /*5930*/  IABS R18, R18 ;  /* 0x0000001200127213 */ /* 0x000fe20000000000 */
[----:B------:R-:W-:Y:S01]  /*5940*/  FFMA.FTZ R6, R17, -UR5, R32 ;  /* 0x8000000511067c23 */ /* 0x000fe20008010020 */
[----:B------:R-:W-:Y:S01]  /*5950*/  IABS R55, R55 ;  /* 0x0000003700377213 */ /* 0x000fe20000000000 */
[C---:B------:R-:W-:Y:S01]  /*5960*/  IMAD.IADD R16, R44.reuse, 0x1, -R37 ;  /* 0x000000012c107824 */ /* 0x040fe200078e0a25 */
[----:B------:R-:W-:Y:S01]  /*5970*/  I2FP.F32.S32 R18, R18 ;  /* 0x0000001200127245 */ /* 0x000fe20000201400 */
[C---:B------:R-:W-:Y:S01]  /*5980*/  VIADD R32, R44.reuse, 0x8 ;  /* 0x000000082c207836 */ /* 0x040fe20000000000 */
[----:B------:R-:W-:Y:S01]  /*5990*/  I2FP.F32.S32 R55, R55 ;  /* 0x0000003700377245 */ /* 0x000fe20000201400 */
[----:B------:R-:W-:Y:S01]  /*59a0*/  IMAD.IADD R19, R44, 0x1, -R47 ;  /* 0x000000012c137824 */ /* 0x000fe200078e0a2f */
[----:B------:R-:W-:Y:S01]  /*59b0*/  IABS R16, R16 ;  /* 0x0000001000107213 */ /* 0x000fe20000000000 */
[----:B------:R-:W-:Y:S01]  /*59c0*/  FFMA.FTZ R17, R18, -UR5, R29 ;  /* 0x8000000512117c23 */ /* 0x000fe2000801001d */
[----:B------:R-:W-:-:S02]  /*59d0*/  VIADD R29, R4, 0xffffffe0 ;  /* 0xffffffe0041d7836 */ /* 0x000fc40000000000 */
[----:B------:R-:W-:Y:S01]  /*59e0*/  FFMA.FTZ R18, R55, -UR5, R24 ;  /* 0x8000000537127c23 */ /* 0x000fe20008010018 */
[----:B------:R-:W-:Y:S01]  /*59f0*/  IMAD.IADD R15, R32, 0x1, -R15 ;  /* 0x00000001200f7824 */ /* 0x000fe200078e0a0f */
[----:B------:R-:W-:Y:S01]  /*5a00*/  IABS R19, R19 ;  /* 0x0000001300137213 */ /* 0x000fe20000000000 */
[----:B------:R-:W-:Y:S01]  /*5a10*/  IMAD.IADD R24, R44, 0x1, -R29 ;  /* 0x000000012c187824 */ /* 0x000fe200078e0a1d */
[----:B------:R-:W-:Y:S01]  /*5a20*/  ISETP.GE.AND P0, PT, R3, UR19, PT ;  /* 0x0000001303007c0c */ /* 0x000fe2000bf06270 */
[C---:B------:R-:W-:Y:S01]  /*5a30*/  IMAD.IADD R13, R32.reuse, 0x1, -R13 ;  /* 0x00000001200d7824 */ /* 0x040fe200078e0a0d */
[----:B------:R-:W-:Y:S01]  /*5a40*/  I2FP.F32.S32 R16, R16 ;  /* 0x0000001000107245 */ /* 0x000fe20000201400 */
[C---:B------:R-:W-:Y:S01]  /*5a50*/  IMAD.IADD R53, R32.reuse, 0x1, -R53 ;  /* 0x0000000120357824 */ /* 0x040fe200078e0a35 */
[----:B------:R-:W-:Y:S01]  /*5a60*/  IABS R15, R15 ;  /* 0x0000000f000f7213 */ /* 0x000fe20000000000 */
[----:B------:R-:W-:Y:S01]  /*5a70*/  IMAD.IADD R3, R32, 0x1, -R3 ;  /* 0x0000000120037824 */ /* 0x000fe200078e0a03 */
[----:B------:R-:W-:Y:S01]  /*5a80*/  I2FP.F32.S32 R19, R19 ;  /* 0x0000001300137245 */ /* 0x000fe20000201400 */
[----:B------:R-:W-:Y:S01]  /*5a90*/  FFMA.FTZ R16, R16, -UR5, R25 ;  /* 0x8000000510107c23 */ /* 0x000fe20008010019 */
[----:B------:R-:W-:Y:S01]  /*5aa0*/  IABS R24, R24 ;  /* 0x0000001800187213 */ /* 0x000fe20000000000 */
[----:B------:R-:W-:Y:S01]  /*5ab0*/  IMAD.IADD R36, R32, 0x1, -R37 ;  /* 0x0000000120247824 */ /* 0x000fe200078e0a25 */
[----:B------:R-:W-:Y:S01]  /*5ac0*/  IABS R13, R13 ;  /* 0x0000000d000d7213 */ /* 0x000fe20000000000 */
[----:B------:R-:W-:Y:S01]  /*5ad0*/  FFMA.FTZ R19, R19, -UR5, R28 ;  /* 0x8000000513137c23 */ /* 0x000fe2000801001c */
[----:B------:R-:W-:Y:S01]  /*5ae0*/  IABS R53, R53 ;  /* 0x0000003500357213 */ /* 0x000fe20000000000 */
[----:B------:R-:W-:Y:S01]  /*5af0*/  VIADD R55, R4, 0xffffffe9 ;  /* 0xffffffe904377836 */ /* 0x000fe20000000000 */
[----:B------:R-:W-:Y:S01]  /*5b00*/  I2FP.F32.S32 R15, R15 ;  /* 0x0000000f000f7245 */ /* 0x000fe20000201400 */
[----:B------:R-:W-:Y:S01]  /*5b10*/  HMMA.16816.F32 R68, R8, R38, R68 ;  /* 0x000000260844723c */ /* 0x000fe20000001844 */
[----:B------:R-:W-:-:S02]  /*5b20*/  IABS R3, R3 ;  /* 0x0000000300037213 */ /* 0x000fc40000000000 */
[----:B------:R-:W-:Y:S01]  /*5b30*/  I2FP.F32.S32 R25, R24 ;  /* 0x0000001800197245 */ /* 0x000fe20000201400 */
[----:B------:R-:W-:Y:S01]  /*5b40*/  FFMA.FTZ R15, R15, -UR5, R42 ;  /* 0x800000050f0f7c23 */ /* 0x000fe2000801002a */
[----:B------:R-:W-:Y:S01]  /*5b50*/  I2FP.F32.S32 R24, R13 ;  /* 0x0000000d00187245 */ /* 0x000fe20000201400 */
[----:B------:R-:W-:Y:S01]  /*5b60*/  IMAD.IADD R13, R32, 0x1, -R41 ;  /* 0x00000001200d7824 */ /* 0x000fe200078e0a29 */
[----:B------:R-:W-:Y:S01]  /*5b70*/  I2FP.F32.S32 R28, R53 ;  /* 0x00000035001c7245 */ /* 0x000fe20000201400 */
[----:B------:R-:W-:Y:S01]  /*5b80*/  FFMA.FTZ R20, R25, -UR5, R20 ;  /* 0x8000000519147c23 */ /* 0x000fe20008010014 */
[----:B------:R-:W-:Y:S01]  /*5b90*/  I2FP.F32.S32 R3, R3 ;  /* 0x0000000300037245 */ /* 0x000fe20000201400 */
[----:B------:R-:W-:Y:S01]  /*5ba0*/  FFMA.FTZ R24, R24, -UR5, R43 ;  /* 0x8000000518187c23 */ /* 0x000fe2000801002b */
[----:B------:R-:W-:Y:S01]  /*5bb0*/  FSEL R25, R14, -INF , !P1 ;  /* 0xff8000000e197808 */ /* 0x000fe20004800000 */
[----:B------:R-:W-:Y:S01]  /*5bc0*/  FFMA.FTZ R35, R28, -UR5, R35 ;  /* 0x800000051c237c23 */ /* 0x000fe20008010023 */
[----:B------:R-:W-:Y:S01]  /*5bd0*/  FSEL R28, R15, -INF , !P2 ;  /* 0xff8000000f1c7808 */ /* 0x000fe20005000000 */
[----:B------:R-:W-:Y:S01]  /*5be0*/  FFMA.FTZ R34, R3, -UR5, R34 ;  /* 0x8000000503227c23 */ /* 0x000fe20008010022 */
[----:B------:R-:W-:Y:S01]  /*5bf0*/  FSEL R3, R40, -INF , !P2 ;  /* 0xff80000028037808 */ /* 0x000fe20005000000 */
[----:B------:R-:W-:Y:S01]  /*5c00*/  IMAD.IADD R15, R32, 0x1, -R47 ;  /* 0x00000001200f7824 */ /* 0x000fe200078e0a2f */
[----:B------:R-:W-:Y:S01]  /*5c10*/  FSEL R24, R24, -INF , !P1 ;  /* 0xff80000018187808 */ /* 0x000fe20004800000 */
[C---:B------:R-:W-:Y:S01]  /*5c20*/  IMAD.IADD R40, R32.reuse, 0x1, -R45 ;  /* 0x0000000120287824 */ /* 0x040fe200078e0a2d */
[----:B------:R-:W-:Y:S01]  /*5c30*/  ISETP.GE.AND P1, PT, R29, UR19, PT ;  /* 0x000000131d007c0c */ /* 0x000fe2000bf26270 */
[----:B------:R-:W-:Y:S01]  /*5c40*/  IMAD.IADD R29, R32, 0x1, -R29 ;  /* 0x00000001201d7824 */ /* 0x000fe200078e0a1d */
[----:B------:R-:W-:Y:S01]  /*5c50*/  IABS R15, R15 ;  /* 0x0000000f000f7213 */ /* 0x000fe20000000000 */
[C---:B------:R-:W-:Y:S01]  /*5c60*/  VIADD R53, R4.reuse, 0xfffffff0 ;  /* 0xfffffff004357836 */ /* 0x040fe20000000000 */
[----:B------:R-:W-:Y:S01]  /*5c70*/  IABS R12, R12 ;  /* 0x0000000c000c7213 */ /* 0x000fe20000000000 */
[----:B------:R-:W-:Y:S01]  /*5c80*/  VIADD R43, R4, 0xfffffff9 ;  /* 0xfffffff9042b7836 */ /* 0x000fe20000000000 */
[----:B------:R-:W-:-:S02]  /*5c90*/  IABS R40, R40 ;  /* 0x0000002800287213 */ /* 0x000fc40000000000 */
[----:B------:R-:W-:Y:S02]  /*5ca0*/  IABS R29, R29 ;  /* 0x0000001d001d7213 */ /* 0x000fe40000000000 */
[----:B------:R-:W-:Y:S02]  /*5cb0*/  I2FP.F32.S32 R15, R15 ;  /* 0x0000000f000f7245 */ /* 0x000fe40000201400 */
[----:B------:R-:W-:Y:S02]  /*5cc0*/  I2FP.F32.S32 R12, R12 ;  /* 0x0000000c000c7245 */ /* 0x000fe40000201400 */
[----:B------:R-:W-:Y:S01]  /*5cd0*/  I2FP.F32.S32 R40, R40 ;  /* 0x0000002800287245 */ /* 0x000fe20000201400 */
[----:B------:R-:W-:Y:S01]  /*5ce0*/  FFMA.FTZ R14, R15, -UR5, R30 ;  /* 0x800000050f0e7c23 */ /* 0x000fe2000801001e */
[----:B------:R-:W-:Y:S01]  /*5cf0*/  I2FP.F32.S32 R29, R29 ;  /* 0x0000001d001d7245 */ /* 0x000fe20000201400 */
[----:B------:R-:W-:Y:S01]  /*5d00*/  FFMA.FTZ R12, R12, -UR5, R33 ;  /* 0x800000050c0c7c23 */ /* 0x000fe20008010021 */
[----:B------:R-:W-:Y:S01]  /*5d10*/  ISETP.GE.AND P2, PT, R37, UR19, PT ;  /* 0x0000001325007c0c */ /* 0x000fe2000bf46270 */
[----:B------:R-:W-:Y:S01]  /*5d20*/  FFMA.FTZ R15, R40, -UR5, R31 ;  /* 0x80000005280f7c23 */ /* 0x000fe2000801001f */
[----:B------:R-:W-:Y:S01]  /*5d30*/  IABS R13, R13 ;  /* 0x0000000d000d7213 */ /* 0x000fe20000000000 */
[C---:B------:R-:W-:Y:S01]  /*5d40*/  VIADD R33, R4.reuse, 0xffffffe1 ;  /* 0xffffffe104217836 */ /* 0x040fe20000000000 */
[----:B------:R-:W-:Y:S01]  /*5d50*/  IABS R36, R36 ;  /* 0x0000002400247213 */ /* 0x000fe20000000000 */
[----:B------:R-:W-:-:S02]  /*5d60*/  VIADD R31, R4, 0xffffffe8 ;  /* 0xffffffe8041f7836 */ /* 0x000fc40000000000 */
[----:B------:R-:W-:Y:S01]  /*5d70*/  FFMA.FTZ R22, R29, -UR5, R22 ;  /* 0x800000051d167c23 */ /* 0x000fe20008010016 */
[C---:B------:R-:W-:Y:S01]  /*5d80*/  IMAD.IADD R37, R44.reuse, 0x1, -R55 ;  /* 0x000000012c257824 */ /* 0x040fe200078e0a37 */
[----:B------:R-:W-:Y:S01]  /*5d90*/  I2FP.F32.S32 R13, R13 ;  /* 0x0000000d000d7245 */ /* 0x000fe20000201400 */
[----:B------:R-:W-:Y:S01]  /*5da0*/  IMAD.IADD R40, R44, 0x1, -R31 ;  /* 0x000000012c287824 */ /* 0x000fe200078e0a1f */
[----:B------:R-:W-:Y:S01]  /*5db0*/  FSEL R29, R6, -INF , !P0 ;  /* 0xff800000061d7808 */ /* 0x000fe20004000000 */
[----:B------:R-:W-:Y:S01]  /*5dc0*/  IMAD.IADD R30, R32, 0x1, -R55 ;  /* 0x00000001201e7824 */ /* 0x000fe200078e0a37 */
[----:B------:R-:W-:Y:S01]  /*5dd0*/  ISETP.GE.AND P3, PT, R41, UR19, PT ;  /* 0x0000001329007c0c */ /* 0x000fe2000bf66270 */
[----:B------:R-:W-:Y:S01]  /*5de0*/  IMAD.IADD R41, R44, 0x1, -R33 ;  /* 0x000000012c297824 */ /* 0x000fe200078e0a21 */
[----:B------:R-:W-:Y:S01]  /*5df0*/  I2FP.F32.S32 R36, R36 ;  /* 0x0000002400247245 */ /* 0x000fe20000201400 */
[----:B------:R-:W-:Y:S01]  /*5e00*/  FFMA.FTZ R13, R13, -UR5, R26 ;  /* 0x800000050d0d7c23 */ /* 0x000fe2000801001a */
[----:B------:R-:W-:-:S02]  /*5e10*/  FSEL R6, R34, -INF , !P0 ;  /* 0xff80000022067808 */ /* 0x000fc40004000000 */
[----:B------:R-:W-:Y:S01]  /*5e20*/  ISETP.GE.AND P0, PT, R33, UR19, PT ;  /* 0x0000001321007c0c */ /* 0x000fe2000bf06270 */
[----:B------:R-:W-:Y:S01]  /*5e30*/  IMAD.IADD R33, R32, 0x1, -R33 ;  /* 0x0000000120217824 */ /* 0x000fe200078e0a21 */
[----:B------:R-:W-:Y:S01]  /*5e40*/  IABS R37, R37 ;  /* 0x0000002500257213 */ /* 0x000fe20000000000 */
[----:B------:R-:W-:Y:S01]  /*5e50*/  FFMA.FTZ R26, R36, -UR5, R27 ;  /* 0x80000005241a7c23 */ /* 0x000fe2000801001b */
[----:B------:R-:W-:Y:S01]  /*5e60*/  IABS R40, R40 ;  /* 0x0000002800287213 */ /* 0x000fe20000000000 */
[----:B------:R-:W-:Y:S01]  /*5e70*/  IMAD.IADD R36, R44, 0x1, -R53 ;  /* 0x000000012c247824 */ /* 0x000fe200078e0a35 */
[----:B------:R-:W-:Y:S02]  /*5e80*/  I2FP.F32.S32 R10, R37 ;  /* 0x00000025000a7245 */ /* 0x000fe40000201400 */
[----:B------:R-:W-:Y:S01]  /*5e90*/  ISETP.GE.AND P5, PT, R47, UR19, PT ;  /* 0x000000132f007c0c */ /* 0x000fe2000bfa6270 */
[C---:B------:R-:W-:Y:S01]  /*5ea0*/  VIADD R47, R4.reuse, 0xfffffff1 ;  /* 0xfffffff1042f7836 */ /* 0x040fe20000000000 */
[----:B------:R-:W-:Y:S01]  /*5eb0*/  ISETP.GE.AND P4, PT, R45, UR19, PT ;  /* 0x000000132d007c0c */ /* 0x000fe2000bf86270 */
[----:B------:R-:W-:Y:S01]  /*5ec0*/  VIADD R45, R4, 0xfffffff8 ;  /* 0xfffffff8042d7836 */ /* 0x000fe20000000000 */
[----:B------:R-:W-:Y:S01]  /*5ed0*/  IABS R41, R41 ;  /* 0x0000002900297213 */ /* 0x000fe20000000000 */
[----:B------:R-:W-:Y:S01]  /*5ee0*/  FFMA.FTZ R49, R10, -UR5, R49 ;  /* 0x800000050a317c23 */ /* 0x000fe20008010031 */
[----:B------:R-:W-:Y:S01]  /*5ef0*/  IABS R33, R33 ;  /* 0x0000002100217213 */ /* 0x000fe20000000000 */
[----:B------:R-:W-:Y:S01]  /*5f00*/  IMAD.IADD R34, R44, 0x1, -R45 ;  /* 0x000000012c227824 */ /* 0x000fe200078e0a2d */
[----:B------:R-:W-:-:S02]  /*5f10*/  I2FP.F32.S32 R9, R40 ;  /* 0x0000002800097245 */ /* 0x000fc40000201400 */
[----:B------:R-:W-:Y:S02]  /*5f20*/  FSEL R27, R12, -INF , !P6 ;  /* 0xff8000000c1b7808 */ /* 0x000fe40007000000 */
[----:B------:R-:W-:Y:S01]  /*5f30*/  FSEL R4, R35, -INF , !P6 ;  /* 0xff80000023047808 */ /* 0x000fe20007000000 */
[----:B------:R-:W-:Y:S01]  /*5f40*/  IMAD.IADD R35, R44, 0x1, -R47 ;  /* 0x000000012c237824 */ /* 0x000fe200078e0a2f */
[----:B------:R-:W-:Y:S01]  /*5f50*/  ISETP.GE.AND P6, PT, R31, UR19, PT ;  /* 0x000000131f007c0c */ /* 0x000fe2000bfc6270 */
[----:B------:R-:W-:Y:S01]  /*5f60*/  IMAD.IADD R31, R32, 0x1, -R31 ;  /* 0x00000001201f7824 */ /* 0x000fe200078e0a1f */
[----:B------:R-:W-:Y:S01]  /*5f70*/  IABS R36, R36 ;  /* 0x0000002400247213 */ /* 0x000fe20000000000 */
[----:B------:R-:W-:Y:S01]  /*5f80*/  FFMA.FTZ R48, R9, -UR5, R48 ;  /* 0x8000000509307c23 */ /* 0x000fe20008010030 */
[----:B------:R-:W-:Y:S01]  /*5f90*/  I2FP.F32.S32 R8, R41 ;  /* 0x0000002900087245 */ /* 0x000fe20000201400 */
[----:B------:R-:W-:Y:S01]  /*5fa0*/  IMAD.IADD R44, R44, 0x1, -R43 ;  /* 0x000000012c2c7824 */ /* 0x000fe200078e0a2b */
[----:B------:R-:W-:-:S02]  /*5fb0*/  I2FP.F32.S32 R10, R33 ;  /* 0x00000021000a7245 */ /* 0x000fc40000201400 */
[----:B------:R-:W-:Y:S01]  /*5fc0*/  FSEL R12, R15, -INF , !P4 ;  /* 0xff8000000f0c7808 */ /* 0x000fe20006000000 */
[----:B------:R-:W-:Y:S01]  /*5fd0*/  FFMA.FTZ R21, R8, -UR5, R21 ;  /* 0x8000000508157c23 */ /* 0x000fe20008010015 */
[----:B------:R-:W-:Y:S01]  /*5fe0*/  FSEL R15, R18, -INF , !P3 ;  /* 0xff800000120f7808 */ /* 0x000fe20005800000 */
[----:B------:R-:W-:Y:S01]  /*5ff0*/  FFMA.FTZ R23, R10, -UR5, R23 ;  /* 0x800000050a177c23 */ /* 0x000fe20008010017 */
[----:B------:R-:W-:Y:S02]  /*6000*/  FSEL R18, R13, -INF , !P3 ;  /* 0xff8000000d127808 */ /* 0x000fe40005800000 */
[----:B------:R-:W-:Y:S02]  /*6010*/  FSEL R13, R16, -INF , !P2 ;  /* 0xff800000100d7808 */ /* 0x000fe40005000000 */
[----:B------:R-:W-:Y:S02]  /*6020*/  I2FP.F32.S32 R9, R36 ;  /* 0x0000002400097245 */ /* 0x000fe40000201400 */
[----:B------:R-:W-:Y:S01]  /*6030*/  FSEL R16, R26, -INF , !P2 ;  /* 0xff8000001a107808 */ /* 0x000fe20005000000 */
[----:B------:R-:W-:Y:S01]  /*6040*/  IMAD.IADD R26, R32, 0x1, -R53 ;  /* 0x00000001201a7824 */ /* 0x000fe200078e0a35 */
[----:B------:R-:W-:Y:S01]  /*6050*/  FSEL R193, R20, -INF , !P1 ;  /* 0xff80000014c17808 */ /* 0x000fe20004800000 */
[----:B------:R-:W-:Y:S01]  /*6060*/  IMAD.IADD R20, R32, 0x1, -R45 ;  /* 0x0000000120147824 */ /* 0x000fe200078e0a2d */
[----:B------:R-:W-:Y:S01]  /*6070*/  FSEL R186, R22, -INF , !P1 ;  /* 0xff80000016ba7808 */ /* 0x000fe20004800000 */
[C---:B------:R-:W-:Y:S01]  /*6080*/  IMAD.IADD R22, R32.reuse, 0x1, -R47 ;  /* 0x0000000120167824 */ /* 0x040fe200078e0a2f */
[----:B------:R-:W-:Y:S01]  /*6090*/  IABS R35, R35 ;  /* 0x0000002300237213 */ /* 0x000fe20000000000 */
[----:B------:R-:W-:Y:S01]  /*60a0*/  IMAD.IADD R32, R32, 0x1, -R43 ;  /* 0x0000000120207824 */ /* 0x000fe200078e0a2b */
[----:B------:R-:W-:Y:S01]  /*60b0*/  IABS R34, R34 ;  /* 0x0000002200227213 */ /* 0x000fe20000000000 */
[----:B------:R-:W-:Y:S01]  /*60c0*/  FFMA.FTZ R64, R9, -UR5, R64 ;  /* 0x8000000509407c23 */ /* 0x000fe20008010040 */
[----:B------:R-:W-:-:S02]  /*60d0*/  IABS R31, R31 ;  /* 0x0000001f001f7213 */ /* 0x000fc40000000000 */
[----:B------:R-:W-:Y:S02]  /*60e0*/  I2FP.F32.S32 R8, R35 ;  /* 0x0000002300087245 */ /* 0x000fe40000201400 */
[----:B------:R-:W-:Y:S02]  /*60f0*/  I2FP.F32.S32 R9, R34 ;  /* 0x0000002200097245 */ /* 0x000fe40000201400 */
[----:B------:R-:W-:Y:S01]  /*6100*/  I2FP.F32.S32 R11, R31 ;  /* 0x0000001f000b7245 */ /* 0x000fe20000201400 */
[----:B------:R-:W-:Y:S01]  /*6110*/  FFMA.FTZ R65, R8, -UR5, R65 ;  /* 0x8000000508417c23 */ /* 0x000fe20008010041 */
[----:B------:R-:W-:Y:S01]  /*6120*/  FSEL R185, R21, -INF , !P0 ;  /* 0xff80000015b97808 */ /* 0x000fe20004000000 */
[----:B------:R-:W-:Y:S01]  /*6130*/  FFMA.FTZ R68, R9, -UR5, R68 ;  /* 0x8000000509447c23 */ /* 0x000fe20008010044 */
[----:B------:R-:W-:Y:S01]  /*6140*/  FSEL R202, R23, -INF , !P0 ;  /* 0xff80000017ca7808 */ /* 0x000fe20004000000 */
[----:B------:R-:W-:Y:S01]  /*6150*/  FFMA.FTZ R50, R11, -UR5, R50 ;  /* 0x800000050b327c23 */ /* 0x000fe20008010032 */
[----:B------:R-:W-:-:S02]  /*6160*/  PLOP3.LUT P0, PT, PT, PT, UP0, 0x80, 0x0 ;  /* 0x000000000000781c */ /* 0x000fc40003f0f008 */
[----:B------:R-:W-:Y:S02]  /*6170*/  IABS R44, R44 ;  /* 0x0000002c002c7213 */ /* 0x000fe40000000000 */
[----:B------:R-:W-:Y:S02]  /*6180*/  IABS R30, R30 ;  /* 0x0000001e001e7213 */ /* 0x000fe40000000000 */
[----:B------:R-:W-:Y:S02]  /*6190*/  IABS R26, R26 ;  /* 0x0000001a001a7213 */ /* 0x000fe40000000000 */
[----:B------:R-:W-:Y:S02]  /*61a0*/  IABS R22, R22 ;  /* 0x0000001600167213 */ /* 0x000fe40000000000 */
[----:B------:R-:W-:Y:S02]  /*61b0*/  IABS R20, R20 ;  /* 0x0000001400147213 */ /* 0x000fe40000000000 */
[----:B------:R-:W-:-:S02]  /*61c0*/  IABS R32, R32 ;  /* 0x0000002000207213 */ /* 0x000fc40000000000 */
[----:B------:R-:W-:Y:S02]  /*61d0*/  I2FP.F32.S32 R44, R44 ;  /* 0x0000002c002c7245 */ /* 0x000fe40000201400 */
[----:B------:R-:W-:Y:S02]  /*61e0*/  I2FP.F32.S32 R8, R30 ;  /* 0x0000001e00087245 */ /* 0x000fe40000201400 */
[----:B------:R-:W-:Y:S01]  /*61f0*/  I2FP.F32.S32 R11, R26 ;  /* 0x0000001a000b7245 */ /* 0x000fe20000201400 */
[----:B------:R-:W-:Y:S01]  /*6200*/  FFMA.FTZ R69, R44, -UR5, R69 ;  /* 0x800000052c457c23 */ /* 0x000fe20008010045 */
[----:B------:R-:W-:Y:S01]  /*6210*/  I2FP.F32.S32 R22, R22 ;  /* 0x0000001600167245 */ /* 0x000fe20000201400 */
[----:B------:R-:W-:Y:S01]  /*6220*/  FFMA.FTZ R51, R8, -UR5, R51 ;  /* 0x8000000508337c23 */ /* 0x000fe20008010033 */
        /* <DEDUP_REMOVED lines=9> */
[----:B------:R-:W-:Y:S01]  /*62c0*/  BAR.SYNC.DEFER_BLOCKING 0x0 ;  /* 0x0000000000007b1d */ /* 0x000fe20000010000 */
[----:B------:R-:W-:-:S02]  /*62d0*/  ISETP.GE.AND P5, PT, R55, UR19, PT ;  /* 0x0000001337007c0c */ /* 0x000fc4000bfa6270 */
[----:B------:R-:W-:Y:S02]  /*62e0*/  ISETP.GE.AND P4, PT, R53, UR19, PT ;  /* 0x0000001335007c0c */ /* 0x000fe4000bf86270 */
[----:B------:R-:W-:Y:S02]  /*62f0*/  ISETP.GE.AND P3, PT, R47, UR19, PT ;  /* 0x000000132f007c0c */ /* 0x000fe4000bf66270 */
[----:B------:R-:W-:Y:S02]  /*6300*/  ISETP.GE.AND P2, PT, R45, UR19, PT ;  /* 0x000000132d007c0c */ /* 0x000fe4000bf46270 */
[----:B------:R-:W-:Y:S02]  /*6310*/  ISETP.GE.AND P1, PT, R43, UR19, PT ;  /* 0x000000132b007c0c */ /* 0x000fe4000bf26270 */
        /* <DEDUP_REMOVED lines=12> */
[----:B------:R-:W-:Y:S06]  /*63e0*/  @!P0 BRA `(.L_x_4087) ;  /* 0x0000000c00d08947 */ /* 0x000fec0003800000 */
[----:B------:R-:W-:-:S13]  /*63f0*/  PLOP3.LUT P1, PT, PT, PT, UP1, 0x40, 0x0 ;  /* 0x000000000000781c */ /* 0x000fda0003f2e818 */
[----:B------:R-:W-:Y:S05]  /*6400*/  @P1 BRA `(.L_x_4088) ;  /* 0x0000000000f41947 */ /* 0x000fea0003800000 */
        /* <DEDUP_REMOVED lines=51> */
[----:B------:R-:W-:Y:S01]  /*6740*/  IMAD.WIDE.U32 R20, R11, UR6, RZ ;  /* 0x000000060b147c25 */ /* 0x000fe2000f8e00ff */
[----:B------:R-:W-:Y:S02]  /*6750*/  ULDC.64 UR6, c[0x0][0x230] ;  /* 0x00008c0000067ab9 */ /* 0x000fe40000000a00 */
        /* <DEDUP_REMOVED lines=8> */
.L_x_4088:
[----:B------:R-:W-:-:S04]  /*67e0*/  ULEA UR6, -UR6, URZ, 0x6 ;  /* 0x0000003f06067291 */ /* 0x000fc8000f8e313f */
[----:B------:R-:W-:Y:S02]  /*67f0*/  USHF.R.S32.HI UR7, URZ, 0x1f, UR6 ;  /* 0x0000001f3f077899 */ /* 0x000fe40008011406 */
[----:B------:R-:W-:-:S04]  /*6800*/  MOV R26, UR6 ;  /* 0x00000006001a7c02 */ /* 0x000fc80008000f00 */
[----:B------:R-:W-:-:S07]  /*6810*/  MOV R31, UR7 ;  /* 0x00000007001f7c02 */ /* 0x000fce0008000f00 */
.L_x_4089:
        /* <DEDUP_REMOVED lines=16> */
[C-C-:B------:R-:W-:Y:S01]  /*6920*/  @!P5 IMAD.X R33, R31.reuse, 0x1, R166.reuse, P1 ;  /* 0x000000011f21d824 */ /* 0x140fe200008e06a6 */
        /* <DEDUP_REMOVED lines=8> */
[C-C-:B------:R-:W-:Y:S01]  /*69b0*/  @!P4 IMAD.X R33, R31.reuse, 0x1, R166.reuse, P1 ;  /* 0x000000011f21c824 */ /* 0x140fe200008e06a6 */
[----:B------:R-:W-:Y:S01]  /*69c0*/  @!P3 IADD3 R32, P1, R26, R167, RZ ;  /* 0x000000a71a20b210 */ /* 0x000fe20007f3e0ff */
[----:B------:R-:W2:Y:S01]  /*69d0*/  @!P5 LDC.64 R10, c[0x0][0x218] ;  /* 0x00008600ff0adb82 */ /* 0x000ea20000000a00 */
[C---:B----4-:R-:W-:Y:S01]  /*69e0*/  @!P4 LEA R38, P2, R30.reuse, R8, 0x1 ;  /* 0x000000081e26c211 */ /* 0x050fe200078408ff */
[----:B------:R4:W-:Y:S03]  /*69f0*/  @P5 STS.128 [R238+0xa000], RZ ;  /* 0x00a000ffee005388 */ /* 0x0009e60000000c00 */
[----:B------:R-:W-:Y:S01]  /*6a00*/  @!P4 LEA.HI.X R39, R30, R9, R33, 0x1, P2 ;  /* 0x000000091e27c211 */ /* 0x000fe200010f0c21 */
[C---:B------:R-:W-:Y:S01]  /*6a10*/  @!P3 IMAD.X R33, R31.reuse, 0x1, R166, P1 ;  /* 0x000000011f21b824 */ /* 0x040fe200008e06a6 */
        /* <DEDUP_REMOVED lines=10> */
[CC--:B------:R-:W-:Y:S01]  /*6ac0*/  @!P6 IADD3 R33, P1, R30.reuse, R167.reuse, RZ ;  /* 0x000000a71e21e210 */ /* 0x0c0fe20007f3e0ff */
[----:B------:R-:W4:Y:S02]  /*6ad0*/  @!P3 LDC.64 R22, c[0x0][0x218] ;  /* 0x00008600ff16bb82 */ /* 0x000f240000000a00 */
[----:B------:R-:W-:Y:S01]  /*6ae0*/  @!PT LDS RZ, [RZ] ;  /* 0x00000000fffff984 */ /* 0x000fe20000000800 */
[----:B------:R-:W-:Y:S01]  /*6af0*/  @!PT LDS RZ, [RZ] ;  /* 0x00000000fffff984 */ /* 0x000fe20000000800 */
[----:B------:R-:W-:Y:S01]  /*6b00*/  @!PT LDS RZ, [RZ] ;  /* 0x00000000fffff984 */ /* 0x000fe20000000800 */
[----:B------:R5:W-:Y:S01]  /*6b10*/  @!P4 LDGSTS.E.BYPASS.LTC128B.128 [R238+0xc000], desc[UR20][R38.64+0x100] ;  /* 0x0c00010026eecfae */ /* 0x000be2000b901d54 */
[----:B-1----:R-:W-:Y:S01]  /*6b20*/  @!P6 LEA R44, P2, R33, R20, 0x1 ;  /* 0x00000014212ce211 */ /* 0x002fe200078408ff */
[----:B------:R-:W-:Y:S01]  /*6b30*/  @!P6 IMAD.X R32, R35, 0x1, R166, P1 ;  /* 0x000000012320e824 */ /* 0x000fe200008e06a6 */
        /* <DEDUP_REMOVED lines=12> */
[----:B---3--:R-:W-:Y:S01]  /*6c00*/  @!P4 LEA R32, P2, R10, R8, 0x1 ;  /* 0x000000080a20c211 */ /* 0x008fe200078408ff */
[C-C-:B------:R-:W-:Y:S01]  /*6c10*/  @!P4 IMAD.X R11, R35.reuse, 0x1, R166.reuse, P1 ;  /* 0x00000001230bc824 */ /* 0x140fe200008e06a6 */
[----:B------:R-:W3:Y:S01]  /*6c20*/  @!P6 LDC.64 R20, c[0x0][0x218] ;  /* 0x00008600ff14eb82 */ /* 0x000ee20000000a00 */
[----:B------:R-:W-:Y:S01]  /*6c30*/  @!P3 IADD3 R34, P1, R30, R167, RZ ;  /* 0x000000a71e22b210 */ /* 0x000fe20007f3e0ff */
[----:B------:R-:W-:Y:S01]  /*6c40*/  @!PT LDS RZ, [RZ] ;  /* 0x00000000fffff984 */ /* 0x000fe20000000800 */
[----:B------:R-:W-:Y:S01]  /*6c50*/  @!PT LDS RZ, [RZ] ;  /* 0x00000000fffff984 */ /* 0x000fe20000000800 */
[----:B------:R-:W-:Y:S01]  /*6c60*/  @!PT LDS RZ, [RZ] ;  /* 0x00000000fffff984 */ /* 0x000fe20000000800 */
[----:B------:R-:W-:Y:S02]  /*6c70*/  @!P6 LDGSTS.E.BYPASS.LTC128B.128 [R238+0x8800], desc[UR20][R44.64] ;  /* 0x088000002ceeefae */ /* 0x000fe4000b901d54 */
[----:B------:R-:W-:Y:S02]  /*6c80*/  @!P4 LEA.HI.X R33, R10, R9, R11, 0x1, P2 ;  /* 0x000000090a21c211 */ /* 0x000fe400010f0c0b */
[----:B------:R-:W-:Y:S01]  /*6c90*/  @!P3 IMAD.X R46, R35, 0x1, R166, P1 ;  /* 0x00000001232eb824 */ /* 0x000fe200008e06a6 */
[----:B----4-:R-:W-:Y:S01]  /*6ca0*/  @!P3 LEA R48, P1, R34, R22, 0x1 ;  /* 0x000000162230b211 */ /* 0x010fe200078208ff */
[----:B------:R-:W5:Y:S01]  /*6cb0*/  @!P5 LDC.64 R10, c[0x0][0x218] ;  /* 0x00008600ff0adb82 */ /* 0x000f620000000a00 */
[----:B------:R-:W-:Y:S01]  /*6cc0*/  IADD3 R30, P2, R30, UR27, RZ ;  /* 0x0000001b1e1e7c10 */ /* 0x000fe2000ff5e0ff */
[----:B------:R1:W-:Y:S01]  /*6cd0*/  @P5 STS.128 [R238+0xa800], RZ ;  /* 0x00a800ffee005388 */ /* 0x0003e20000000c00 */
[----:B------:R-:W-:-:S02]  /*6ce0*/  @!P3 LEA.HI.X R49, R34, R23, R46, 0x1, P1 ;  /* 0x000000172231b211 */ /* 0x000fc400008f0c2e */
[----:B------:R-:W-:Y:S01]  /*6cf0*/  IADD3.X R35, R35, UR26, RZ, P2, !PT ;  /* 0x0000001a23237c10 */ /* 0x000fe200097fe4ff */
[----:B------:R-:W-:Y:S01]  /*6d00*/  @!PT LDS RZ, [RZ] ;  /* 0x00000000fffff984 */ /* 0x000fe20000000800 */
[----:B------:R-:W-:Y:S01]  /*6d10*/  @!PT LDS RZ, [RZ] ;  /* 0x00000000fffff984 */ /* 0x000fe20000000800 */
[----:B------:R-:W-:Y:S01]  /*6d20*/  @!PT LDS RZ, [RZ] ;  /* 0x00000000fffff984 */ /* 0x000fe20000000800 */
[----:B------:R-:W-:Y:S01]  /*6d30*/  @!P5 LDGSTS.E.BYPASS.LTC128B.128 [R238+0xa800], desc[UR20][R42.64+0x80] ;  /* 0x0a8000802aeedfae */ /* 0x000fe2000b901d54 */
[CC--:B------:R-:W-:Y:S01]  /*6d40*/  @!P6 IADD3 R34, P1, R30.reuse, R167.reuse, RZ ;  /* 0x000000a71e22e210 */ /* 0x0c0fe20007f3e0ff */
[----:B------:R-:W4:Y:S01]  /*6d50*/  @!P4 LDC.64 R8, c[0x0][0x218] ;  /* 0x00008600ff08cb82 */ /* 0x000f220000000a00 */
[----:B------:R-:W-:Y:S01]  /*6d60*/  @!P5 IADD3 R46, P2, R30, R167, RZ ;  /* 0x000000a71e2ed210 */ /* 0x000fe20007f5e0ff */
[----:B------:R1:W-:Y:S02]  /*6d70*/  @P4 STS.128 [R238+0xc800], RZ ;  /* 0x00c800ffee004388 */ /* 0x0003e40000000c00 */
[C-C-:B------:R-:W-:Y:S02]  /*6d80*/  @!P6 IMAD.X R47, R35.reuse, 0x1, R166.reuse, P1 ;  /* 0x00000001232fe824 */ /* 0x140fe400008e06a6 */
[----:B------:R-:W-:Y:S01]  /*6d90*/  @!PT LDS RZ, [RZ] ;  /* 0x00000000fffff984 */ /* 0x000fe20000000800 */
[----:B------:R-:W-:Y:S01]  /*6da0*/  @!PT LDS RZ, [RZ] ;  /* 0x00000000fffff984 */ /* 0x000fe20000000800 */
[----:B------:R-:W-:Y:S01]  /*6db0*/  @!PT LDS RZ, [RZ] ;  /* 0x00000000fffff984 */ /* 0x000fe20000000800 */
[----:B------:R1:W-:Y:S02]  /*6dc0*/  @!P4 LDGSTS.E.BYPASS.LTC128B.128 [R238+0xc800], desc[UR20][R32.64+0x100] ;  /* 0x0c80010020eecfae */ /* 0x0003e4000b901d54 */
[----:B------:R-:W1:Y:S01]  /*6dd0*/  @!P3 LDC.64 R22, c[0x0][0x218] ;  /* 0x00008600ff16bb82 */ /* 0x000e620000000a00 */
[C---:B---3--:R-:W-:Y:S01]  /*6de0*/  @!P6 LEA R50, P1, R34.reuse, R20, 0x1 ;  /* 0x000000142232e211 */ /* 0x048fe200078208ff */
[----:B------:R-:W-:Y:S01]  /*6df0*/  @!P5 IMAD.X R20, R35, 0x1, R166, P2 ;  /* 0x000000012314d824 */ /* 0x000fe200010e06a6 */
[----:B------:R3:W-:Y:S02]  /*6e00*/  @P3 STS.128 [R238+0xe800], RZ ;  /* 0x00e800ffee003388 */ /* 0x0007e40000000c00 */
[----:B------:R-:W-:-:S02]  /*6e10*/  @!P6 LEA.HI.X R51, R34, R21, R47, 0x1, P1 ;  /* 0x000000152233e211 */ /* 0x000fc400008f0c2f */
[----:B------:R-:W-:Y:S01]  /*6e20*/  @!P4 IADD3 R34, P1, R30, R167, RZ ;  /* 0x000000a71e22c210 */ /* 0x000fe20007f3e0ff */
[----:B------:R-:W-:Y:S01]  /*6e30*/  @!PT LDS RZ, [RZ] ;  /* 0x00000000fffff984 */ /* 0x000fe20000000800 */
[----:B------:R-:W-:Y:S01]  /*6e40*/  @!PT LDS RZ, [RZ] ;  /* 0x00000000fffff984 */ /* 0x000fe20000000800 */
[----:B------:R-:W-:Y:S01]  /*6e50*/  @!PT LDS RZ, [RZ] ;  /* 0x00000000fffff984 */ /* 0x000fe20000000800 */
[----:B------:R3:W-:Y:S01]  /*6e60*/  @!P3 LDGSTS.E.BYPASS.LTC128B.128 [R238+0xe800], desc[UR20][R48.64+0x180] ;  /* 0x0e80018030eebfae */ /* 0x0007e2000b901d54 */
[----:B-----5:R-:W-:-:S03]  /*6e70*/  @!P5 LEA R40, P2, R46, R10, 0x1 ;  /* 0x0000000a2e28d211 */ /* 0x020fc600078408ff */
[C---:B------:R-:W-:Y:S01]  /*6e80*/  @!P4 IMAD.X R38, R35.reuse, 0x1, R166, P1 ;  /* 0x000000012326c824 */ /* 0x040fe200008e06a6 */
[----:B------:R-:W-:Y:S01]  /*6e90*/  @!P5 LEA.HI.X R41, R46, R11, R20, 0x1, P2 ;  /* 0x0000000b2e29d211 */ /* 0x000fe200010f0c14 */
[----:B------:R3:W-:Y:S01]  /*6ea0*/  @P6 STS.128 [R238+0x9000], RZ ;  /* 0x009000ffee006388 */ /* 0x0007e20000000c00 */
[----:B------:R-:W5:Y:S01]  /*6eb0*/  @!P6 LDC.64 R20, c[0x0][0x218] ;  /* 0x00008600ff14eb82 */ /* 0x000f620000000a00 */
[----:B----4-:R-:W-:Y:S02]  /*6ec0*/  @!P4 LEA R46, P2, R34, R8, 0x1 ;  /* 0x00000008222ec211 */ /* 0x010fe400078408ff */
[----:B--2---:R-:W-:Y:S01]  /*6ed0*/  @!P3 IADD3 R36, P1, R30, R167, RZ ;  /* 0x000000a71e24b210 */ /* 0x004fe20007f3e0ff */
[----:B------:R-:W-:Y:S01]  /*6ee0*/  @!PT LDS RZ, [RZ] ;  /* 0x00000000fffff984 */ /* 0x000fe20000000800 */
[----:B------:R-:W-:Y:S01]  /*6ef0*/  @!PT LDS RZ, [RZ] ;  /* 0x00000000fffff984 */ /* 0x000fe20000000800 */
[----:B------:R-:W-:Y:S01]  /*6f00*/  @!PT LDS RZ, [RZ] ;  /* 0x00000000fffff984 */ /* 0x000fe20000000800 */
[----:B------:R3:W-:Y:S01]  /*6f10*/  @!P6 LDGSTS.E.BYPASS.LTC128B.128 [R238+0x9000], desc[UR20][R50.64] ;  /* 0x0900000032eeefae */ /* 0x0007e2000b901d54 */
[----:B------:R-:W-:Y:S02]  /*6f20*/  @!P4 LEA.HI.X R47, R34, R9, R38, 0x1, P2 ;  /* 0x00000009222fc211 */ /* 0x000fe400010f0c26 */
[----:B------:R-:W-:Y:S01]  /*6f30*/  IADD3 R34, P2, R30, UR27, RZ ;  /* 0x0000001b1e227c10 */ /* 0x000fe2000ff5e0ff */
[----:B------:R-:W2:Y:S01]  /*6f40*/  @!P5 LDC.64 R10, c[0x0][0x218] ;  /* 0x00008600ff0adb82 */ /* 0x000ea20000000a00 */
[C---:B------:R-:W-:Y:S01]  /*6f50*/  @!P3 IMAD.X R30, R35.reuse, 0x1, R166, P1 ;  /* 0x00000001231eb824 */ /* 0x040fe200008e06a6 */
[----:B-1----:R-:W-:Y:S01]  /*6f60*/  @!P3 LEA R38, P1, R36, R22, 0x1 ;  /* 0x000000162426b211 */ /* 0x002fe200078208ff */
[----:B------:R3:W-:Y:S01]  /*6f70*/  @P5 STS.128 [R238+0xb000], RZ ;  /* 0x00b000ffee005388 */ /* 0x0007e20000000c00 */
[----:B------:R-:W-:-:S02]  /*6f80*/  IADD3.X R35, R35, UR26, RZ, P2, !PT ;  /* 0x0000001a23237c10 */ /* 0x000fc400097fe4ff */
[----:B------:R-:W-:Y:S01]  /*6f90*/  @!P3 LEA.HI.X R39, R36, R23, R30, 0x1, P1 ;  /* 0x000000172427b211 */ /* 0x000fe200008f0c1e */
[----:B------:R-:W-:Y:S01]  /*6fa0*/  @!PT LDS RZ, [RZ] ;  /* 0x00000000fffff984 */ /* 0x000fe20000000800 */
[----:B------:R-:W-:Y:S01]  /*6fb0*/  @!PT LDS RZ, [RZ] ;  /* 0x00000000fffff984 */ /* 0x000fe20000000800 */
[----:B------:R-:W-:Y:S01]  /*6fc0*/  @!PT LDS RZ, [RZ] ;  /* 0x00000000fffff984 */ /* 0x000fe20000000800 */
[----:B------:R3:W-:Y:S01]  /*6fd0*/  @!P5 LDGSTS.E.BYPASS.LTC128B.128 [R238+0xb000], desc[UR20][R40.64+0x80] ;  /* 0x0b00008028eedfae */ /* 0x0007e2000b901d54 */
[----:B------:R-:W1:Y:S01]  /*6fe0*/  @!P4 LDC.64 R8, c[0x0][0x218] ;  /* 0x00008600ff08cb82 */ /* 0x000e620000000a00 */
[CC--:B------:R-:W-:Y:S02]  /*6ff0*/  @!P6 IADD3 R22, P1, R34.reuse, R167.reuse, RZ ;  /* 0x000000a72216e210 */ /* 0x0c0fe40007f3e0ff */
[----:B------:R-:W-:Y:S01]  /*7000*/  @!P5 IADD3 R23, P2, R34, R167, RZ ;  /* 0x000000a72217d210 */ /* 0x000fe20007f5e0ff */
[----:B------:R3:W-:Y:S02]  /*7010*/  @P4 STS.128 [R238+0xd000], RZ ;  /* 0x00d000ffee004388 */ /* 0x0007e40000000c00 */
[C---:B------:R-:W-:Y:S01]  /*7020*/  @!P6 IMAD.X R30, R35.reuse, 0x1, R166, P1 ;  /* 0x00000001231ee824 */ /* 0x040fe200008e06a6 */
[C---:B-----5:R-:W-:Y:S01]  /*7030*/  @!P6 LEA R36, P1, R22.reuse, R20, 0x1 ;  /* 0x000000141624e211 */ /* 0x060fe200078208ff */
[----:B------:R-:W-:Y:S01]  /*7040*/  @!PT LDS RZ, [RZ] ;  /* 0x00000000fffff984 */ /* 0x000fe20000000800 */
[----:B------:R-:W-:Y:S01]  /*7050*/  @!PT LDS RZ, [RZ] ;  /* 0x00000000fffff984 */ /* 0x000fe20000000800 */
[----:B------:R-:W-:Y:S01]  /*7060*/  @!PT LDS RZ, [RZ] ;  /* 0x00000000fffff984 */ /* 0x000fe20000000800 */
[----:B------:R3:W-:Y:S03]  /*7070*/  @!P4 LDGSTS.E.BYPASS.LTC128B.128 [R238+0xd000], desc[UR20][R46.64+0x100] ;  /* 0x0d0001002eeecfae */ /* 0x0007e6000b901d54 */
[----:B------:R-:W-:Y:S01]  /*7080*/  @!P6 LEA.HI.X R37, R22, R21, R30, 0x1, P1 ;  /* 0x000000151625e211 */ /* 0x000fe200008f0c1e */
[----:B------:R-:W-:Y:S01]  /*7090*/  @!P5 IMAD.X R22, R35, 0x1, R166, P2 ;  /* 0x000000012316d824 */ /* 0x000fe200010e06a6 */
[----:B------:R-:W-:Y:S01]  /*70a0*/  @!P4 IADD3 R20, P1, R34, R167, RZ ;  /* 0x000000a72214c210 */ /* 0x000fe20007f3e0ff */
[----:B------:R3:W-:Y:S01]  /*70b0*/  @P3 STS.128 [R238+0xf000], RZ ;  /* 0x00f000ffee003388 */ /* 0x0007e20000000c00 */
[----:B--2---:R-:W-:-:S03]  /*70c0*/  @!P5 LEA R32, P2, R23, R10, 0x1 ;  /* 0x0000000a1720d211 */ /* 0x004fc600078408ff */
[----:B------:R-:W-:Y:S01]  /*70d0*/  @!P4 IMAD.X R10, R35, 0x1, R166, P1 ;  /* 0x00000001230ac824 */ /* 0x000fe200008e06a6 */
[----:B------:R-:W-:Y:S01]  /*70e0*/  @!P5 LEA.HI.X R33, R23, R11, R22, 0x1, P2 ;  /* 0x0000000b1721d211 */ /* 0x000fe200010f0c16 */
[----:B------:R-:W-:Y:S01]  /*70f0*/  @!PT LDS RZ, [RZ] ;  /* 0x00000000fffff984 */ /* 0x000fe20000000800 */
[----:B------:R-:W-:Y:S01]  /*7100*/  @!PT LDS RZ, [RZ] ;  /* 0x00000000fffff984 */ /* 0x000fe20000000800 */
[----:B------:R-:W-:Y:S01]  /*7110*/  @!PT LDS RZ, [RZ] ;  /* 0x00000000fffff984 */ /* 0x000fe20000000800 */
[----:B------:R3:W-:Y:S01]  /*7120*/  @!P3 LDGSTS.E.BYPASS.LTC128B.128 [R238+0xf000], desc[UR20][R38.64+0x180] ;  /* 0x0f00018026eebfae */ /* 0x0007e2000b901d54 */
[----:B-1----:R-:W-:-:S03]  /*7130*/  @!P4 LEA R8, P1, R20, R8, 0x1 ;  /* 0x000000081408c211 */ /* 0x002fc600078208ff */
        /* <DEDUP_REMOVED lines=21> */
[----:B---3--:R-:W-:-:S04]  /*7290*/  LEA R8, P1, R34, UR6, 0x1 ;  /* 0x0000000622087c11 */ /* 0x008fc8000f8208ff */
[----:B------:R-:W-:-:S05]  /*72a0*/  LEA.HI.X R9, R34, UR7, R35, 0x1, P1 ;  /* 0x0000000722097c11 */ /* 0x000fca00088f0c23 */
[----:B------:R-:W-:Y:S01]  /*72b0*/  @!PT LDS RZ, [RZ] ;  /* 0x00000000fffff984 */ /* 0x000fe20000000800 */
[----:B------:R-:W-:Y:S01]  /*72c0*/  @!PT LDS RZ, [RZ] ;  /* 0x00000000fffff984 */ /* 0x000fe20000000800 */
[----:B------:R-:W-:Y:S01]  /*72d0*/  @!PT LDS RZ, [RZ] ;  /* 0x00000000fffff984 */ /* 0x000fe20000000800 */
[----:B------:R1:W-:Y:S04]  /*72e0*/  LDGSTS.E.BYPASS.LTC128B.128 [R238+0xf800], desc[UR20][R8.64+0x180] ;  /* 0x0f80018008ee7fae */ /* 0x0003e8000b901d54 */
.L_x_4091:
[----:B------:R-:W-:Y:S05]  /*72f0*/  BSYNC B0 ;  /* 0x0000000000007941 */ /* 0x000fea0003800000 */
.L_x_4090:
[----:B------:R-:W0:Y:S01]  /*7300*/  LDGDEPBAR ;  /* 0x00000000000079af */ /* 0x000e220000000000 */
[----:B------:R-:W-:-:S04]  /*7310*/  IADD3 R167, P1, R26, R167, RZ ;  /* 0x000000a71aa77210 */ /* 0x000fc80007f3e0ff */
[----:B------:R-:W-:-:S09]  /*7320*/  IADD3.X R166, R31, R166, RZ, P1, !PT ;  /* 0x000000a61fa67210 */ /* 0x000fd20000ffe4ff */
.L_x_4087:
[----:B------:R-:W-:Y:S01]  /*7330*/  FMNMX.FTZ R20, R3, R25, !PT ;  /* 0x0000001903147209 */ /* 0x000fe20007810000 */
[----:B------:R-:W-:Y:S01]  /*7340*/  ULDC UR6, c[0x0][0x2ec] ;  /* 0x0000bb0000067ab9 */ /* 0x000fe20000000800 */
[----:B-1-3--:R-:W-:Y:S02]  /*7350*/  FMNMX.FTZ R9, R28, R24, !PT ;  /* 0x000000181c097209 */ /* 0x00afe40007810000 */
        /* <DEDUP_REMOVED lines=49> */
[C---:B------:R-:W-:Y:S01]  /*7670*/  FSETP.NEU.FTZ.AND P1, PT, R164.reuse, -INF , PT ;  /* 0xff800000a400780b */ /* 0x040fe20003f3d000 */
[----:B------:R-:W-:Y:S02]  /*7680*/  FMUL.FTZ R198, R164, UR6 ;  /* 0x00000006a4c67c20 */ /* 0x000fe40008410000 */
[----:B------:R-:W1:Y:S03]  /*7690*/  LDSM.16.MT88.4 R112, [R225+0x14000] ;  /* 0x01400000e170783b */ /* 0x000e660000004200 */
[----:B------:R-:W-:Y:S01]  /*76a0*/  FSEL R198, R198, RZ, P1 ;  /* 0x000000ffc6c67208 */ /* 0x000fe20000800000 */
[----:B------:R-:W1:Y:S04]  /*76b0*/  LDSM.16.MT88.4 R120, [R224+0x14000] ;  /* 0x01400000e078783b */ /* 0x000e680000004200 */
[--C-:B------:R-:W-:Y:S01]  /*76c0*/  FFMA.FTZ R181, R3, UR6, -R198.reuse ;  /* 0x0000000603b57c23 */ /* 0x100fe200080108c6 */
[----:B--2---:R-:W-:Y:S01]  /*76d0*/  FMNMX.FTZ R3, R9, R8, !PT ;  /* 0x0000000809037209 */ /* 0x004fe20007810000 */
[--C-:B------:R-:W-:Y:S01]  /*76e0*/  FFMA.FTZ R178, R25, UR6, -R198.reuse ;  /* 0x0000000619b27c23 */ /* 0x100fe200080108c6 */
[--C-:B------:R-:W-:Y:S01]  /*76f0*/  FFMA.FTZ R177, R29, UR6, -R198.reuse ;  /* 0x000000061db17c23 */ /* 0x100fe200080108c6 */
[--C-:B------:R-:W-:Y:S01]  /*7700*/  FFMA.FTZ R174, R27, UR6, -R198.reuse ;  /* 0x000000061bae7c23 */ /* 0x100fe200080108c6 */
[C---:B------:R-:W-:Y:S01]  /*7710*/  FSETP.NEU.FTZ.AND P1, PT, R3.reuse, -INF , PT ;  /* 0xff8000000300780b */ /* 0x040fe20003f3d000 */
[----:B------:R-:W-:Y:S01]  /*7720*/  FMUL.FTZ R191, R3, UR6 ;  /* 0x0000000603bf7c20 */ /* 0x000fe20008410000 */
[----:B------:R-:W2:Y:S01]  /*7730*/  LDSM.16.MT88.4 R128, [R228+0x16000] ;  /* 0x01600000e480783b */ /* 0x000ea20000004200 */
[----:B------:R-:W-:Y:S01]  /*7740*/  MUFU.EX2 R181, R181 ;  /* 0x000000b500b57308 */ /* 0x000fe20000000800 */
[--C-:B------:R-:W-:Y:S01]  /*7750*/  FFMA.FTZ R171, R15, UR6, -R198.reuse ;  /* 0x000000060fab7c23 */ /* 0x100fe200080108c6 */
[--C-:B------:R-:W-:Y:S01]  /*7760*/  FFMA.FTZ R168, R13, UR6, -R198.reuse ;  /* 0x000000060da87c23 */ /* 0x100fe200080108c6 */
[----:B------:R-:W-:Y:S01]  /*7770*/  FSEL R191, R191, RZ, P1 ;  /* 0x000000ffbfbf7208 */ /* 0x000fe20000800000 */
[----:B------:R-:W2:Y:S01]  /*7780*/  LDSM.16.MT88.4 R136, [R226+0x16000] ;  /* 0x01600000e288783b */ /* 0x000ea20000004200 */
[--C-:B------:R-:W-:Y:S01]  /*7790*/  FFMA.FTZ R175, R19, UR6, -R198.reuse ;  /* 0x0000000613af7c23 */ /* 0x100fe200080108c6 */
[--C-:B------:R-:W-:Y:S01]  /*77a0*/  FFMA.FTZ R172, R17, UR6, -R198.reuse ;  /* 0x0000000611ac7c23 */ /* 0x100fe200080108c6 */
        /* <DEDUP_REMOVED lines=13> */
[----:B------:R-:W2:Y:S01]  /*7880*/  LDSM.16.MT88.4 R12, [R226+0x10800] ;  /* 0x01080000e20c783b */ /* 0x000ea20000004200 */
[----:B------:R-:W-:Y:S01]  /*7890*/  MUFU.EX2 R177, R177 ;  /* 0x000000b100b17308 */ /* 0x000fe20000000800 */
[--C-:B------:R-:W-:Y:S01]  /*78a0*/  FFMA.FTZ R185, R185, UR6, -R198.reuse ;  /* 0x00000006b9b97c23 */ /* 0x100fe200080108c6 */
[--C-:B------:R-:W-:Y:S01]  /*78b0*/  FFMA.FTZ R187, R187, UR6, -R198.reuse ;  /* 0x00000006bbbb7c23 */ /* 0x100fe200080108c6 */
[----:B------:R-:W2:Y:S01]  /*78c0*/  LDSM.16.MT88.4 R8, [R224+0x10800] ;  /* 0x01080000e008783b */ /* 0x000ea20000004200 */
[--C-:B------:R-:W-:Y:S01]  /*78d0*/  FFMA.FTZ R186, R186, UR6, -R191.reuse ;  /* 0x00000006baba7c23 */ /* 0x100fe200080108bf */
[--C-:B------:R-:W-:Y:S01]  /*78e0*/  FFMA.FTZ R189, R202, UR6, -R191.reuse ;  /* 0x00000006cabd7c23 */ /* 0x100fe200080108bf */
[--C-:B------:R-:W-:Y:S01]  /*78f0*/  FFMA.FTZ R188, R188, UR6, -R191.reuse ;  /* 0x00000006bcbc7c23 */ /* 0x100fe200080108bf */
[----:B------:R-:W2:Y:S01]  /*7900*/  LDSM.16.MT88.4 R24, [R228+0x10800] ;  /* 0x01080000e418783b */ /* 0x000ea20000004200 */
[----:B------:R-:W4:Y:S01]  /*7910*/  MUFU.EX2 R174, R174 ;  /* 0x000000ae00ae7308 */ /* 0x000f220000000800 */
[----:B---3--:R-:W-:Y:S01]  /*7920*/  F2FP.F16.F32.PACK_AB R144, R178, R181 ;  /* 0x000000b5b290723e */ /* 0x008fe200000000ff */
[--C-:B------:R-:W-:Y:S01]  /*7930*/  FFMA.FTZ R193, R200, UR6, -R191.reuse ;  /* 0x00000006c8c17c23 */ /* 0x100fe200080108bf */
[----:B------:R-:W3:Y:S01]  /*7940*/  LDSM.16.MT88.4 R20, [R225+0x10800] ;  /* 0x01080000e114783b */ /* 0x000ee20000004200 */
[--C-:B------:R-:W-:Y:S01]  /*7950*/  FFMA.FTZ R200, R201, UR6, -R198.reuse ;  /* 0x00000006c9c87c23 */ /* 0x100fe200080108c6 */
[--C-:B------:R-:W-:Y:S01]  /*7960*/  FFMA.FTZ R199, R199, UR6, -R198.reuse ;  /* 0x00000006c7c77c23 */ /* 0x100fe200080108c6 */
[--C-:B------:R-:W-:Y:S01]  /*7970*/  FFMA.FTZ R197, R197, UR6, -R198.reuse ;  /* 0x00000006c5c57c23 */ /* 0x100fe200080108c6 */
[----:B------:R-:W-:Y:S01]  /*7980*/  LDSM.16.MT88.4 R16, [R228+0x12800] ;  /* 0x01280000e410783b */ /* 0x000fe20000004200 */
[----:B------:R-:W-:Y:S01]  /*7990*/  MUFU.EX2 R180, R180 ;  /* 0x000000b400b47308 */ /* 0x000fe20000000800 */
[----:B------:R-:W-:Y:S01]  /*79a0*/  FFMA.FTZ R198, R195, UR6, -R198 ;  /* 0x00000006c3c67c23 */ /* 0x000fe200080108c6 */
[--C-:B------:R-:W-:Y:S01]  /*79b0*/  FFMA.FTZ R195, R196, UR6, -R191.reuse ;  /* 0x00000006c4c37c23 */ /* 0x100fe200080108bf */
[----:B------:R-:W-:Y:S01]  /*79c0*/  LDSM.16.MT88.4 R28, [R224+0x12800] ;  /* 0x01280000e01c783b */ /* 0x000fe20000004200 */
[--C-:B------:R-:W-:Y:S01]  /*79d0*/  FFMA.FTZ R194, R194, UR6, -R191.reuse ;  /* 0x00000006c2c27c23 */ /* 0x100fe200080108bf */
[--C-:B------:R-:W-:Y:S01]  /*79e0*/  FFMA.FTZ R192, R192, UR6, -R191.reuse ;  /* 0x00000006c0c07c23 */ /* 0x100fe200080108bf */
[----:B------:R-:W-:Y:S01]  /*79f0*/  FFMA.FTZ R249, R190, UR6, -R191 ;  /* 0x00000006bef97c23 */ /* 0x000fe200080108bf */
[----:B------:R-:W-:Y:S01]  /*7a00*/  LDSM.16.MT88.4 R32, [R226+0x12800] ;  /* 0x01280000e220783b */ /* 0x000fe20000004200 */
[----:B------:R-:W5:Y:S01]  /*7a10*/  MUFU.EX2 R183, R183 ;  /* 0x000000b700b77308 */ /* 0x000f620000000800 */
[----:B----4-:R-:W-:Y:S01]  /*7a20*/  F2FP.F16.F32.PACK_AB R146, R174, R177 ;  /* 0x000000b1ae92723e */ /* 0x010fe200000000ff */
[----:B------:R-:W-:Y:S01]  /*7a30*/  FADD.FTZ R178, R181, R178 ;  /* 0x000000b2b5b27221 */ /* 0x000fe20000010000 */
[----:B------:R-:W-:-:S02]  /*7a40*/  ULDC.64 UR6, c[0x0][0x218] ;  /* 0x0000860000067ab9 */ /* 0x000fc40000000a00 */
[----:B------:R-:W-:Y:S01]  /*7a50*/  LEA R246, P1, R167, UR6, 0x1 ;  /* 0x00000006a7f67c11 */ /* 0x000fe2000f8208ff */
[----:B------:R-:W-:Y:S02]  /*7a60*/  FADD.FTZ R177, R177, R178 ;  /* 0x000000b2b1b17221 */ /* 0x000fe40000010000 */
[----:B------:R-:W-:Y:S01]  /*7a70*/  MUFU.EX2 R179, R179 ;  /* 0x000000b300b37308 */ /* 0x000fe20000000800 */
[----:B------:R-:W-:Y:S01]  /*7a80*/  LEA.HI.X R247, R167, UR7, R166, 0x1, P1 ;  /* 0x00000007a7f77c11 */ /* 0x000fe200088f0ca6 */
[----:B------:R-:W-:-:S06]  /*7a90*/  FADD.FTZ R174, R174, R177 ;  /* 0x000000b1aeae7221 */ /* 0x000fcc0000010000 */
[----:B------:R-:W4:Y:S01]  /*7aa0*/  MUFU.EX2 R176, R176 ;  /* 0x000000b000b07308 */ /* 0x000f220000000800 */
[----:B-----5:R-:W-:Y:S01]  /*7ab0*/  F2FP.F16.F32.PACK_AB R145, R183, R180 ;  /* 0x000000b4b791723e */ /* 0x020fe200000000ff */
[----:B------:R-:W-:-:S06]  /*7ac0*/  FADD.FTZ R180, R180, R183 ;  /* 0x000000b7b4b47221 */ /* 0x000fcc0000010000 */
[----:B------:R-:W-:Y:S08]  /*7ad0*/  MUFU.EX2 R175, R175 ;  /* 0x000000af00af7308 */ /* 0x000ff00000000800 */
[----:B------:R-:W5:Y:S01]  /*7ae0*/  MUFU.EX2 R172, R172 ;  /* 0x000000ac00ac7308 */ /* 0x000f620000000800 */
[----:B----4-:R-:W-:Y:S01]  /*7af0*/  F2FP.F16.F32.PACK_AB R147, R176, R179 ;  /* 0x000000b3b093723e */ /* 0x010fe200000000ff */
        /* <DEDUP_REMOVED lines=21> */
[----:B------:R-:W-:Y:S01]  /*7c50*/  MUFU.EX2 R184, R184 ;  /* 0x000000b800b87308 */ /* 0x000fe20000000800 */
[C---:B-1----:R-:W-:Y:S06]  /*7c60*/  HMMA.16816.F32 R100, R144.reuse, R104, RZ ;  /* 0x000000689064723c */ /* 0x042fec00000018ff */
[C---:B------:R-:W-:Y:S01]  /*7c70*/  HMMA.16816.F32 R108, R144.reuse, R112, RZ ;  /* 0x00000070906c723c */ /* 0x040fe200000018ff */
[----:B------:R-:W-:Y:S05]  /*7c80*/  MUFU.EX2 R187, R187 ;  /* 0x000000bb00bb7308 */ /* 0x000fea0000000800 */
[C---:B------:R-:W-:Y:S03]  /*7c90*/  HMMA.16816.F32 R116, R144.reuse, R120, RZ ;  /* 0x000000789074723c */ /* 0x040fe600000018ff */
[----:B------:R-:W-:Y:S03]  /*7ca0*/  MUFU.EX2 R186, R186 ;  /* 0x000000ba00ba7308 */ /* 0x000fe60000000800 */
[C---:B--2---:R-:W-:Y:S05]  /*7cb0*/  HMMA.16816.F32 R124, R144.reuse, R128, RZ ;  /* 0x00000080907c723c */ /* 0x044fea00000018ff */
[----:B------:R-:W1:Y:S01]  /*7cc0*/  MUFU.EX2 R189, R189 ;  /* 0x000000bd00bd7308 */ /* 0x000e620000000800 */
        /* <DEDUP_REMOVED lines=25> */
[C---:B------:R-:W-:Y:S06]  /*7e60*/  HMMA.16816.F32 R148, R144.reuse, R4, RZ ;  /* 0x000000049094723c */ /* 0x040fec00000018ff */
[----:B------:R-:W-:Y:S01]  /*7e70*/  HMMA.16816.F32 R144, R144, R6, RZ ;  /* 0x000000069090723c */ /* 0x000fe200000018ff */
[----:B-----5:R-:W-:Y:S01]  /*7e80*/  F2FP.F16.F32.PACK_AB R4, R172, R175 ;  /* 0x000000afac04723e */ /* 0x020fe200000000ff */
[----:B------:R-:W-:Y:S01]  /*7e90*/  FADD.FTZ R175, R175, R174 ;  /* 0x000000aeafaf7221 */ /* 0x000fe20000010000 */
[----:B----4-:R-:W-:Y:S01]  /*7ea0*/  F2FP.F16.F32.PACK_AB R5, R170, R173 ;  /* 0x000000adaa05723e */ /* 0x010fe200000000ff */
        /* <DEDUP_REMOVED lines=18> */
[C---:B------:R-:W-:Y:S06]  /*7fd0*/  HMMA.16816.F32 R44, R4.reuse, R20, R44 ;  /* 0x00000014042c723c */ /* 0x040fec000000182c */
[C---:B------:R-:W-:Y:S01]  /*7fe0*/  HMMA.16816.F32 R48, R4.reuse, R22, R48 ;  /* 0x000000160430723c */ /* 0x040fe20000001830 */
[----:B------:R-:W-:Y:S05]  /*7ff0*/  LDSM.16.MT88.4 R20, [R225+0x14800] ;  /* 0x01480000e114783b */ /* 0x000fea0000004200 */
        /* <DEDUP_REMOVED lines=8> */
[----:B------:R-:W1:Y:S05]  /*8080*/  LDSM.16.MT88.4 R16, [R224+0x14800] ;  /* 0x01480000e010783b */ /* 0x000e6a0000004200 */
[C---:B------:R-:W-:Y:S06]  /*8090*/  HMMA.16816.F32 R84, R4.reuse, R28, R84 ;  /* 0x0000001c0454723c */ /* 0x040fec0000001854 */
[C---:B------:R-:W-:Y:S01]  /*80a0*/  HMMA.16816.F32 R88, R4.reuse, R30, R88 ;  /* 0x0000001e0458723c */ /* 0x040fe20000001858 */
[----:B------:R-:W-:Y:S05]  /*80b0*/  LDSM.16.MT88.4 R28, [R224+0x16800] ;  /* 0x01680000e01c783b */ /* 0x000fea0000004200 */
[C---:B-----5:R-:W-:Y:S06]  /*80c0*/  HMMA.16816.F32 R92, R4.reuse, R24, R92 ;  /* 0x00000018045c723c */ /* 0x060fec000000185c */
        /* <DEDUP_REMOVED lines=25> */
[----:B------:R-:W-:Y:S01]  /*8260*/  F2FP.F16.F32.PACK_AB R5, R189, R186 ;  /* 0x000000babd05723e */ /* 0x000fe200000000ff */
[----:B------:R-:W-:Y:S01]  /*8270*/  FADD.FTZ R186, R186, R169 ;  /* 0x000000a9baba7221 */ /* 0x000fe20000010000 */
[----:B------:R-:W-:Y:S01]  /*8280*/  F2FP.F16.F32.PACK_AB R6, R187, R184 ;  /* 0x000000b8bb06723e */ /* 0x000fe200000000ff */
[----:B------:R-:W-:Y:S01]  /*8290*/  FADD.FTZ R185, R185, R182 ;  /* 0x000000b6b9b97221 */ /* 0x000fe20000010000 */
[----:B--2---:R-:W-:Y:S01]  /*82a0*/  F2FP.F16.F32.PACK_AB R7, R193, R188 ;  /* 0x000000bcc107723e */ /* 0x004fe200000000ff */
[----:B------:R-:W-:-:S02]  /*82b0*/  FADD.FTZ R189, R189, R186 ;  /* 0x000000babdbd7221 */ /* 0x000fc40000010000 */
[----:B------:R-:W-:Y:S02]  /*82c0*/  FADD.FTZ R184, R184, R185 ;  /* 0x000000b9b8b87221 */ /* 0x000fe40000010000 */
[----:B------:R-:W-:Y:S02]  /*82d0*/  FADD.FTZ R188, R188, R189 ;  /* 0x000000bdbcbc7221 */ /* 0x000fe40000010000 */
[----:B---3--:R-:W-:Y:S01]  /*82e0*/  HMMA.16816.F32 R36, R4, R12, R36 ;  /* 0x0000000c0424723c */ /* 0x008fe20000001824 */
[----:B------:R-:W-:Y:S01]  /*82f0*/  FADD.FTZ R187, R187, R184 ;  /* 0x000000b8bbbb7221 */ /* 0x000fe20000010000 */
[----:B------:R-:W-:-:S04]  /*8300*/  FADD.FTZ R188, R193, R188 ;  /* 0x000000bcc1bc7221 */ /* 0x000fc80000010000 */
[C---:B------:R-:W-:Y:S01]  /*8310*/  HMMA.16816.F32 R40, R4.reuse, R14, R40 ;  /* 0x0000000e0428723c */ /* 0x040fe20000001828 */
[----:B------:R-:W2:Y:S05]  /*8320*/  LDSM.16.MT88.4 R12, [R225+0x13000] ;  /* 0x01300000e10c783b */ /* 0x000eaa0000004200 */
[C---:B----4-:R-:W-:Y:S06]  /*8330*/  HMMA.16816.F32 R52, R4.reuse, R8, R52 ;  /* 0x000000080434723c */ /* 0x050fec0000001834 */
        /* <DEDUP_REMOVED lines=38> */
[C---:B----4-:R-:W-:Y:S06]  /*85a0*/  HMMA.16816.F32 R140, R4.reuse, R20, R140 ;  /* 0x00000014048c723c */ /* 0x050fec000000188c */
[C---:B------:R-:W-:Y:S01]  /*85b0*/  HMMA.16816.F32 R152, R4.reuse, R22, R152 ;  /* 0x000000160498723c */ /* 0x040fe20000001898 */
[----:B------:R-:W4:Y:S05]  /*85c0*/  LDSM.16.MT88.4 R20, [R226+0x13800] ;  /* 0x01380000e214783b */ /* 0x000f2a0000004200 */
[C---:B-1----:R-:W-:Y:S06]  /*85d0*/  HMMA.16816.F32 R148, R4.reuse, R16, R148 ;  /* 0x000000100494723c */ /* 0x042fec0000001894 */
[----:B------:R-:W-:Y:S01]  /*85e0*/  HMMA.16816.F32 R144, R4, R18, R144 ;  /* 0x000000120490723c */ /* 0x000fe20000001890 */
[----:B------:R-:W1:Y:S06]  /*85f0*/  LDSM.16.MT88.4 R16, [R225+0x13800] ;  /* 0x01380000e110783b */ /* 0x000e6c0000004200 */
        /* <DEDUP_REMOVED lines=41> */
[C---:B------:R-:W-:Y:S06]  /*8890*/  HMMA.16816.F32 R100, R4.reuse, R28, R100 ;  /* 0x0000001c0464723c */ /* 0x040fec0000001864 */
[C---:B------:R-:W-:Y:S06]  /*88a0*/  HMMA.16816.F32 R104, R4.reuse, R30, R104 ;  /* 0x0000001e0468723c */ /* 0x040fec0000001868 */
[C---:B-----5:R-:W-:Y:S06]  /*88b0*/  HMMA.16816.F32 R116, R4.reuse, R24, R116 ;  /* 0x000000180474723c */ /* 0x060fec0000001874 */
        /* <DEDUP_REMOVED lines=11> */
[----:B------:R-:W-:Y:S01]  /*8970*/  LOP3.LUT R165, R165, 0x3, RZ, 0xc0, !PT ;  /* 0x00000003a5a57812 */ /* 0x000fe200078ec0ff */
[----:B------:R-:W-:Y:S01]  /*8980*/  ULEA UR6, -UR8, URZ, 0x6 ;  /* 0x0000003f08067291 */ /* 0x000fe2000f8e313f */
[----:B------:R-:W-:Y:S01]  /*8990*/  IMAD.U32 R245, RZ, RZ, UR19 ;  /* 0x00000013fff57e24 */ /* 0x000fe2000f8e00ff */
[----:B------:R-:W-:Y:S01]  /*89a0*/  MOV R0, R3 ;  /* 0x0000000300007202 */ /* 0x000fe20000000f00 */
[----:B------:R-:W-:Y:S01]  /*89b0*/  UIADD3 UR22, UR18, -0x2, URZ ;  /* 0xfffffffe12167890 */ /* 0x000fe2000fffe03f */
[----:B------:R-:W-:Y:S01]  /*89c0*/  IMAD R2, R165, -0x2, R2 ;  /* 0xfffffffea5027824 */ /* 0x000fe200078e0202 */
[----:B------:R-:W-:Y:S01]  /*89d0*/  USHF.R.S32.HI UR7, URZ, 0x1f, UR6 ;  /* 0x0000001f3f077899 */ /* 0x000fe20008011406 */
[----:B------:R-:W-:Y:S01]  /*89e0*/  IMAD.MOV.U32 R165, RZ, RZ, R164 ;  /* 0x000000ffffa57224 */ /* 0x000fe200078e00a4 */
[----:B------:R-:W-:Y:S01]  /*89f0*/  MOV R244, UR6 ;  /* 0x0000000600f47c02 */ /* 0x000fe20008000f00 */
[----:B------:R-:W-:Y:S01]  /*8a00*/  ULDC UR17, c[0x0][0x2d0] ;  /* 0x0000b40000117ab9 */ /* 0x000fe20000000800 */
[----:B------:R-:W-:Y:S01]  /*8a10*/  IADD3 R245, R245, -UR14, R2 ;  /* 0x8000000ef5f57c10 */ /* 0x000fe2000fffe002 */
[----:B------:R-:W-:Y:S01]  /*8a20*/  ULDC UR4, c[0x0][0x2ec] ;  /* 0x0000bb0000047ab9 */ /* 0x000fe20000000800 */
[----:B------:R-:W-:Y:S01]  /*8a30*/  IMAD.U32 R239, RZ, RZ, UR7 ;  /* 0x00000007ffef7e24 */ /* 0x000fe2000f8e00ff */
[----:B------:R-:W-:Y:S01]  /*8a40*/  ULDC UR16, c[0x0][0x248] ;  /* 0x0000920000107ab9 */ /* 0x000fe20000000800 */
[----:B------:R-:W-:Y:S01]  /*8a50*/  ULDC.64 UR8, c[0x0][0x248] ;  /* 0x0000920000087ab9 */ /* 0x000fe20000000a00 */
[----:B------:R-:W-:Y:S01]  /*8a60*/  ULDC.64 UR10, c[0x0][0x250] ;  /* 0x00009400000a7ab9 */ /* 0x000fe20000000a00 */
[----:B------:R-:W-:-:S05]  /*8a70*/  ULDC.64 UR6, c[0x0][0x250] ;  /* 0x0000940000067ab9 */ /* 0x000fca0000000a00 */
.L_x_4096:
[----:B------:R-:W-:Y:S01]  /*8a80*/  PLOP3.LUT P0, PT, PT, PT, UP1, 0x40, 0x0 ;  /* 0x000000000000781c */ /* 0x000fe20003f0e818 */
[----:B------:R-:W-:Y:S04]  /*8a90*/  DEPBAR.LE SB0, 0x0 ;  /* 0x000080000000791a */ /* 0x000fe80000000000 */
[----:B------:R-:W-:Y:S01]  /*8aa0*/  BAR.SYNC.DEFER_BLOCKING 0x0 ;  /* 0x0000000000007b1d */ /* 0x000fe20000010000 */
[----:B------:R-:W-:Y:S01]  /*8ab0*/  ISETP.GE.AND P6, PT, R240, UR17, PT ;  /* 0x00000011f0007c0c */ /* 0x000fe2000bfc6270 */
[----:B------:R-:W-:Y:S01]  /*8ac0*/  IMAD.MOV.U32 R167, RZ, RZ, R244 ;  /* 0x000000ffffa77224 */ /* 0x000fe200078e00f4 */
[----:B------:R-:W-:Y:S01]  /*8ad0*/  ISETP.GE.AND P5, PT, R237, UR17, PT ;  /* 0x00000011ed007c0c */ /* 0x000fe2000bfa6270 */
[----:B------:R-:W-:Y:S01]  /*8ae0*/  IMAD.MOV.U32 R3, RZ, RZ, R239 ;  /* 0x000000ffff037224 */ /* 0x000fe200078e00ef */
[----:B------:R-:W-:Y:S02]  /*8af0*/  ISETP.GE.AND P4, PT, R236, UR17, PT ;  /* 0x00000011ec007c0c */ /* 0x000fe4000bf86270 */
[----:B------:R-:W-:Y:S01]  /*8b00*/  ISETP.GE.AND P3, PT, R235, UR17, PT ;  /* 0x00000011eb007c0c */ /* 0x000fe2000bf66270 */
[----:B------:R-:W-:Y:S01]  /*8b10*/  UMOV UR19, UR6 ;  /* 0x0000000600137c82 */ /* 0x000fe20008000000 */
[----:B------:R-:W-:Y:S01]  /*8b20*/  UMOV UR18, UR7 ;  /* 0x0000000700127c82 */ /* 0x000fe20008000000 */
[----:B------:R-:W-:Y:S10]  /*8b30*/  @P0 BRA `(.L_x_4093) ;  /* 0x0000000400040947 */ /* 0x000ff40003800000 */
        /* <DEDUP_REMOVED lines=65> */
.L_x_4093:
[C---:B------:R-:W-:Y:S01]  /*8f50*/  IADD3 R252, P1, R167.reuse, UR23, RZ ;  /* 0x00000017a7fc7c10 */ /* 0x040fe2000ff3e0ff */
[----:B------:R-:W-:Y:S01]  /*8f60*/  @P6 STS.128 [R238+0x10000], RZ ;  /* 0x010000ffee006388 */ /* 0x000fe20000000c00 */
[----:B------:R-:W-:Y:S01]  /*8f70*/  LEA R2, P0, R167, R248, 0x1 ;  /* 0x000000f8a7027211 */ /* 0x000fe200078008ff */
[----:B------:R-:W-:Y:S01]  /*8f80*/  UISETP.GE.AND UP0, UPT, UR22, 0x1, UPT ;  /* 0x000000011600788c */ /* 0x000fe2000bf06270 */
[----:B------:R-:W-:Y:S02]  /*8f90*/  IADD3.X R166, R3, UR13, RZ, P1, !PT ;  /* 0x0000000d03a67c10 */ /* 0x000fe40008ffe4ff */
[----:B------:R-:W-:Y:S02]  /*8fa0*/  LEA.HI.X R3, R167, R250, R3, 0x1, P0 ;  /* 0x000000faa7037211 */ /* 0x000fe400000f0c03 */
[CC--:B------:R-:W-:Y:S02]  /*8fb0*/  @!P6 LEA R30, P1, R252.reuse, R248.reuse, 0x1 ;  /* 0x000000f8fc1ee211 */ /* 0x0c0fe400078208ff */
[C---:B------:R-:W-:Y:S01]  /*8fc0*/  @!P5 LEA R22, P0, R252.reuse, R248, 0x1 ;  /* 0x000000f8fc16d211 */ /* 0x040fe200078008ff */
[----:B------:R-:W-:Y:S01]  /*8fd0*/  @!PT LDS RZ, [RZ] ;  /* 0x00000000fffff984 */ /* 0x000fe20000000800 */
[----:B------:R-:W-:Y:S01]  /*8fe0*/  @!PT LDS RZ, [RZ] ;  /* 0x00000000fffff984 */ /* 0x000fe20000000800 */
[----:B------:R-:W-:Y:S01]  /*8ff0*/  @!PT LDS RZ, [RZ] ;  /* 0x00000000fffff984 */ /* 0x000fe20000000800 */
[----:B------:R-:W-:Y:S01]  /*9000*/  @!P6 LDGSTS.E.BYPASS.LTC128B.128 [R238+0x10000], desc[UR20][R2.64] ;  /* 0x1000000002eeefae */ /* 0x000fe2000b901d54 */
[CCC-:B------:R-:W-:Y:S02]  /*9010*/  @!P6 LEA.HI.X R31, R252.reuse, R250.reuse, R166.reuse, 0x1, P1 ;  /* 0x000000fafc1fe211 */ /* 0x1c0fe400008f0ca6 */
[C---:B------:R-:W-:Y:S01]  /*9020*/  IADD3 R164, P2, R252.reuse, UR23, RZ ;  /* 0x00000017fca47c10 */ /* 0x040fe2000ff5e0ff */
[----:B------:R-:W-:Y:S01]  /*9030*/  @P5 STS.128 [R238+0x12000], RZ ;  /* 0x012000ffee005388 */ /* 0x000fe20000000c00 */
[--C-:B------:R-:W-:Y:S02]  /*9040*/  @!P5 LEA.HI.X R23, R252, R250, R166.reuse, 0x1, P0 ;  /* 0x000000fafc17d211 */ /* 0x100fe400000f0ca6 */
[----:B------:R-:W-:Y:S01]  /*9050*/  IADD3.X R167, R166, UR13, RZ, P2, !PT ;  /* 0x0000000da6a77c10 */ /* 0x000fe200097fe4ff */
        /* <DEDUP_REMOVED lines=17> */
[C-C-:B------:R-:W-:Y:S01]  /*9170*/  @!P5 LEA.HI.X R203, R164.reuse, R250, R167.reuse, 0x1, P2 ;  /* 0x000000faa4cbd211 */ /* 0x140fe200010f0ca7 */
        /* <DEDUP_REMOVED lines=8> */
[C---:B------:R-:W-:Y:S01]  /*9200*/  @!P3 LEA.HI.X R35, R164.reuse, R250, R167, 0x1, P0 ;  /* 0x000000faa423b211 */ /* 0x040fe200000f0ca7 */
[----:B------:R-:W-:Y:S01]  /*9210*/  @!PT LDS RZ, [RZ] ;  /* 0x00000000fffff984 */ /* 0x000fe20000000800 */
[----:B------:R-:W-:Y:S01]  /*9220*/  @!PT LDS RZ, [RZ] ;  /* 0x00000000fffff984 */ /* 0x000fe20000000800 */
[----:B------:R-:W-:Y:S01]  /*9230*/  @!PT LDS RZ, [RZ] ;  /* 0x00000000fffff984 */ /* 0x000fe20000000800 */
[----:B------:R-:W-:Y:S01]  /*9240*/  @!P6 LDGSTS.E.BYPASS.LTC128B.128 [R238+0x10800], desc[UR20][R30.64] ;  /* 0x108000001eeeefae */ /* 0x000fe2000b901d54 */
[----:B------:R-:W-:Y:S03]  /*9250*/  IADD3 R166, P2, R164, UR23, RZ ;  /* 0x00000017a4a67c10 */ /* 0x000fe6000ff5e0ff */
[----:B------:R-:W-:Y:S01]  /*9260*/  @P5 STS.128 [R238+0x12800], RZ ;  /* 0x012800ffee005388 */ /* 0x000fe20000000c00 */
[CC--:B------:R-:W-:Y:S02]  /*9270*/  @!P6 LEA R12, P0, R166.reuse, R248.reuse, 0x1 ;  /* 0x000000f8a60ce211 */ /* 0x0c0fe400078008ff */
[----:B------:R-:W-:Y:S01]  /*9280*/  IADD3.X R167, R167, UR13, RZ, P2, !PT ;  /* 0x0000000da7a77c10 */ /* 0x000fe200097fe4ff */
[----:B------:R-:W-:Y:S01]  /*9290*/  @!PT LDS RZ, [RZ] ;  /* 0x00000000fffff984 */ /* 0x000fe20000000800 */
[----:B------:R-:W-:Y:S01]  /*92a0*/  @!PT LDS RZ, [RZ] ;  /* 0x00000000fffff984 */ /* 0x000fe20000000800 */
[----:B------:R-:W-:Y:S01]  /*92b0*/  @!PT LDS RZ, [RZ] ;  /* 0x00000000fffff984 */ /* 0x000fe20000000800 */
[----:B------:R-:W-:Y:S01]  /*92c0*/  @!P5 LDGSTS.E.BYPASS.LTC128B.128 [R238+0x12800], desc[UR20][R22.64+0x80] ;  /* 0x1280008016eedfae */ /* 0x000fe2000b901d54 */
[C---:B------:R-:W-:Y:S02]  /*92d0*/  @!P5 LEA R194, P2, R166.reuse, R248, 0x1 ;  /* 0x000000f8a6c2d211 */ /* 0x040fe400078408ff */
[CCC-:B------:R-:W-:Y:S01]  /*92e0*/  @!P6 LEA.HI.X R13, R166.reuse, R250.reuse, R167.reuse, 0x1, P0 ;  /* 0x000000faa60de211 */ /* 0x1c0fe200000f0ca7 */
[----:B------:R-:W-:Y:S01]  /*92f0*/  @P4 STS.128 [R238+0x14800], RZ ;  /* 0x014800ffee004388 */ /* 0x000fe20000000c00 */
[C-C-:B------:R-:W-:Y:S02]  /*9300*/  @!P5 LEA.HI.X R195, R166.reuse, R250, R167.reuse, 0x1, P2 ;  /* 0x000000faa6c3d211 */ /* 0x140fe400010f0ca7 */
[CC--:B------:R-:W-:Y:S01]  /*9310*/  @!P4 LEA R206, P1, R166.reuse, R248.reuse, 0x1 ;  /* 0x000000f8a6cec211 */ /* 0x0c0fe200078208ff */
[----:B------:R-:W-:Y:S01]  /*9320*/  @!PT LDS RZ, [RZ] ;  /* 0x00000000fffff984 */ /* 0x000fe20000000800 */
[----:B------:R-:W-:Y:S01]  /*9330*/  @!PT LDS RZ, [RZ] ;  /* 0x00000000fffff984 */ /* 0x000fe20000000800 */
[----:B------:R-:W-:Y:S01]  /*9340*/  @!PT LDS RZ, [RZ] ;  /* 0x00000000fffff984 */ /* 0x000fe20000000800 */
[----:B------:R-:W-:Y:S01]  /*9350*/  @!P4 LDGSTS.E.BYPASS.LTC128B.128 [R238+0x14800], desc[UR20][R18.64+0x100] ;  /* 0x1480010012eecfae */ /* 0x000fe2000b901d54 */
[C---:B------:R-:W-:Y:S01]  /*9360*/  @!P3 LEA R16, P0, R166.reuse, R248, 0x1 ;  /* 0x000000f8a610b211 */ /* 0x040fe200078008ff */
[----:B------:R-:W-:Y:S01]  /*9370*/  IMAD.MOV.U32 R248, RZ, RZ, R2 ;  /* 0x000000fffff87224 */ /* 0x000fe200078e0002 */
[CCC-:B------:R-:W-:Y:S01]  /*9380*/  @!P4 LEA.HI.X R207, R166.reuse, R250.reuse, R167.reuse, 0x1, P1 ;  /* 0x000000faa6cfc211 */ /* 0x1c0fe200008f0ca7 */
[----:B------:R-:W-:Y:S01]  /*9390*/  @P3 STS.128 [R238+0x16800], RZ ;  /* 0x016800ffee003388 */ /* 0x000fe20000000c00 */
[----:B------:R-:W-:Y:S01]  /*93a0*/  @!P3 LEA.HI.X R17, R166, R250, R167, 0x1, P0 ;  /* 0x000000faa611b211 */ /* 0x000fe200000f0ca7 */
[----:B------:R-:W-:Y:S01]  /*93b0*/  IMAD.MOV.U32 R250, RZ, RZ, R3 ;  /* 0x000000fffffa7224 */ /* 0x000fe200078e0003 */
[----:B------:R-:W-:Y:S01]  /*93c0*/  PLOP3.LUT P0, PT, PT, PT, UP0, 0x80, 0x0 ;  /* 0x000000000000781c */ /* 0x000fe20003f0f008 */
        /* <DEDUP_REMOVED lines=47> */
[----:B------:R-:W3:Y:S04]  /*96c0*/  LDSM.16.M88.4 R180, [R233+0x9000] ;  /* 0x00900000e9b4783b */ /* 0x000ee80000000200 */
[----:B------:R-:W3:Y:S04]  /*96d0*/  LDSM.16.M88.4 R184, [R233+0x9800] ;  /* 0x00980000e9b8783b */ /* 0x000ee80000000200 */
[----:B------:R-:W0:Y:S04]  /*96e0*/  LDGDEPBAR ;  /* 0x00000000000079af */ /* 0x000e280000000000 */
[----:B------:R-:W-:Y:S04]  /*96f0*/  LDSM.16.M88.4 R188, [R232] ;  /* 0x00000000e8bc783b */ /* 0x000fe80000000200 */
[----:B-1----:R-:W1:Y:S04]  /*9700*/  LDSM.16.M88.4 R192, [R231] ;  /* 0x00000000e7c0783b */ /* 0x002e680000000200 */
[----:B------:R-:W1:Y:S04]  /*9710*/  LDSM.16.M88.4 R196, [R223] ;  /* 0x00000000dfc4783b */ /* 0x000e680000000200 */
[----:B------:R-:W1:Y:S04]  /*9720*/  LDSM.16.M88.4 R200, [R222] ;  /* 0x00000000dec8783b */ /* 0x000e680000000200 */
[----:B--2---:R-:W2:Y:S01]  /*9730*/  LDSM.16.M88.4 R204, [R221] ;  /* 0x00000000ddcc783b */ /* 0x004ea20000000200 */
[C---:B----4-:R-:W-:Y:S06]  /*9740*/  HMMA.16816.F32 R4, R168.reuse, R172, RZ ;  /* 0x000000aca804723c */ /* 0x050fec00000018ff */
[C---:B------:R-:W-:Y:S01]  /*9750*/  HMMA.16816.F32 R8, R168.reuse, R174, RZ ;  /* 0x000000aea808723c */ /* 0x040fe200000018ff */
[----:B------:R-:W-:Y:S05]  /*9760*/  LDSM.16.M88.4 R172, [R230] ;  /* 0x00000000e6ac783b */ /* 0x000fea0000000200 */
[C---:B-----5:R-:W-:Y:S06]  /*9770*/  HMMA.16816.F32 R12, R168.reuse, R176, RZ ;  /* 0x000000b0a80c723c */ /* 0x060fec00000018ff */
[C---:B---3--:R-:W-:Y:S01]  /*9780*/  HMMA.16816.F32 R16, R168.reuse, R178, RZ ;  /* 0x000000b2a810723c */ /* 0x048fe200000018ff */
[----:B------:R-:W3:Y:S05]  /*9790*/  LDSM.16.M88.4 R176, [R227+0x8000] ;  /* 0x00800000e3b0783b */ /* 0x000eea0000000200 */
[C---:B------:R-:W-:Y:S06]  /*97a0*/  HMMA.16816.F32 R20, R168.reuse, R180, RZ ;  /* 0x000000b4a814723c */ /* 0x040fec00000018ff */
        /* <DEDUP_REMOVED lines=15> */
[C---:B--2---:R-:W-:Y:S06]  /*98a0*/  HMMA.16816.F32 R28, R188.reuse, R204, R28 ;  /* 0x000000ccbc1c723c */ /* 0x044fec000000181c */
        /* <DEDUP_REMOVED lines=180> */
[----:B------:R-:W-:Y:S01]  /*a3f0*/  ULEA UR25, -UR16, URZ, 0x6 ;  /* 0x0000003f10197291 */ /* 0x000fe2000f8e313f */
[----:B------:R-:W-:Y:S01]  /*a400*/  PLOP3.LUT P0, PT, PT, PT, UP1, 0x40, 0x0 ;  /* 0x000000000000781c */ /* 0x000fe20003f0e818 */
[----:B------:R-:W-:Y:S04]  /*a410*/  ULDC.64 UR10, c[0x0][0x248] ;  /* 0x00009200000a7ab9 */ /* 0x000fe80000000a00 */
[----:B------:R-:W-:Y:S01]  /*a420*/  IMAD.U32 R166, RZ, RZ, UR25 ;  /* 0x00000019ffa67e24 */ /* 0x000fe2000f8e00ff */
[----:B------:R-:W-:Y:S06]  /*a430*/  USHF.R.S32.HI UR24, URZ, 0x1f, UR25 ;  /* 0x0000001f3f187899 */ /* 0x000fec0008011419 */
[----:B------:R-:W-:Y:S01]  /*a440*/  MOV R2, UR24 ;  /* 0x0000001800027c02 */ /* 0x000fe20008000f00 */
[----:B------:R-:W-:Y:S06]  /*a450*/  @P0 BRA `(.L_x_4095) ;  /* 0x0000000400000947 */ /* 0x000fec0003800000 */
        /* <DEDUP_REMOVED lines=56> */
[----:B------:R-:W-:Y:S04]  /*a7e0*/  IMAD.WIDE.U32 R166, R166, UR8, RZ ;  /* 0x00000008a6a67c25 */ /* 0x000fe8000f8e00ff */
[----:B------:R-:W-:Y:S01]  /*a7f0*/  IMAD.IADD R167, R167, 0x1, R164 ;  /* 0x00000001a7a77824 */ /* 0x000fe200078e02a4 */
[----:B--2---:R-:W-:Y:S04]  /*a800*/  IADD3 R169, -R169, R168, RZ ;  /* 0x000000a8a9a97210 */ /* 0x004fe80007ffe1ff */
[----:B------:R-:W-:Y:S01]  /*a810*/  SHF.R.S32.HI R171, RZ, 0x1f, R169 ;  /* 0x0000001fffab7819 */ /* 0x000fe200000114a9 */
[-C--:B-1----:R-:W-:Y:S04]  /*a820*/  IMAD.WIDE.U32 R166, R169, R2.reuse, R166 ;  /* 0x00000002a9a67225 */ /* 0x082fe800078e00a6 */
[----:B------:R-:W-:Y:S04]  /*a830*/  IMAD R164, R171, R2, RZ ;  /* 0x00000002aba47224 */ /* 0x000fe800078e02ff */
[----:B------:R-:W-:Y:S05]  /*a840*/  IMAD R164, R169, R3, R164 ;  /* 0x00000003a9a47224 */ /* 0x000fea00078e02a4 */
[----:B------:R-:W-:Y:S07]  /*a850*/  IADD3 R2, R167, R164, RZ ;  /* 0x000000a4a7027210 */ /* 0x000fee0007ffe0ff */
.L_x_4095:
        /* <DEDUP_REMOVED lines=15> */
[CC--:B------:R-:W-:Y:S02]  /*a950*/  @!P6 LEA.HI.X R175, R167.reuse, R247.reuse, R164, 0x1, P1 ;  /* 0x000000f7a7afe211 */ /* 0x0c0fe400008f0ca4 */
[CC--:B------:R-:W-:Y:S01]  /*a960*/  @!P3 LEA R166, P1, R167.reuse, R246.reuse, 0x1 ;  /* 0x000000f6a7a6b211 */ /* 0x0c0fe200078208ff */
[----:B------:R-:W-:Y:S01]  /*a970*/  @!PT LDS RZ, [RZ] ;  /* 0x00000000fffff984 */ /* 0x000fe20000000800 */
[----:B------:R-:W-:Y:S01]  /*a980*/  @!PT LDS RZ, [RZ] ;  /* 0x00000000fffff984 */ /* 0x000fe20000000800 */
[----:B------:R-:W-:Y:S01]  /*a990*/  @!PT LDS RZ, [RZ] ;  /* 0x00000000fffff984 */ /* 0x000fe20000000800 */
[----:B------:R1:W-:Y:S01]  /*a9a0*/  @!P5 LDGSTS.E.BYPASS.LTC128B.128 [R238+0xa000], desc[UR20][R176.64+0x80] ;  /* 0x0a000080b0eedfae */ /* 0x0003e2000b901d54 */
[----:B------:R-:W-:Y:S03]  /*a9b0*/  IADD3 R3, P2, R167, UR27, RZ ;  /* 0x0000001ba7037c10 */ /* 0x000fe6000ff5e0ff */
        /* <DEDUP_REMOVED lines=8> */
[-C--:B------:R-:W-:Y:S01]  /*aa40*/  @!P6 LEA.HI.X R173, R3, R247.reuse, R2, 0x1, P0 ;  /* 0x000000f703ade211 */ /* 0x080fe200000f0c02 */
        /* <DEDUP_REMOVED lines=16> */
[CC--:B------:R-:W-:Y:S02]  /*ab50*/  @!P3 LEA R178, P0, R3.reuse, R246.reuse, 0x1 ;  /* 0x000000f603b2b211 */ /* 0x0c0fe400078008ff */
[C---:B------:R-:W-:Y:S01]  /*ab60*/  IADD3 R164, P2, R3.reuse, UR27, RZ ;  /* 0x0000001b03a47c10 */ /* 0x040fe2000ff5e0ff */
[----:B------:R1:W-:Y:S01]  /*ab70*/  @P5 STS.128 [R238+0xa800], RZ ;  /* 0x00a800ffee005388 */ /* 0x0003e20000000c00 */
[-C--:B------:R-:W-:Y:S02]  /*ab80*/  @!P3 LEA.HI.X R179, R3, R247.reuse, R2, 0x1, P0 ;  /* 0x000000f703b3b211 */ /* 0x080fe400000f0c02 */
[CC--:B------:R-:W-:Y:S01]  /*ab90*/  @!P6 LEA R188, P0, R164.reuse, R246.reuse, 0x1 ;  /* 0x000000f6a4bce211 */ /* 0x0c0fe200078008ff */
[----:B------:R-:W-:Y:S01]  /*aba0*/  @!PT LDS RZ, [RZ] ;  /* 0x00000000fffff984 */ /* 0x000fe20000000800 */
[----:B------:R-:W-:Y:S01]  /*abb0*/  @!PT LDS RZ, [RZ] ;  /* 0x00000000fffff984 */ /* 0x000fe20000000800 */
[----:B------:R-:W-:Y:S01]  /*abc0*/  @!PT LDS RZ, [RZ] ;  /* 0x00000000fffff984 */ /* 0x000fe20000000800 */
[----:B------:R1:W-:Y:S01]  /*abd0*/  @!P5 LDGSTS.E.BYPASS.LTC128B.128 [R238+0xa800], desc[UR20][R170.64+0x80] ;  /* 0x0a800080aaeedfae */ /* 0x0003e2000b901d54 */
[-C--:B------:R-:W-:Y:S02]  /*abe0*/  @!P4 LEA R184, P1, R164, R246.reuse, 0x1 ;  /* 0x000000f6a4b8c211 */ /* 0x080fe400078208ff */
[----:B------:R-:W-:Y:S01]  /*abf0*/  IADD3.X R2, R2, UR26, RZ, P2, !PT ;  /* 0x0000001a02027c10 */ /* 0x000fe200097fe4ff */
        /* <DEDUP_REMOVED lines=8> */
[CC--:B------:R-:W-:Y:S01]  /*ac80*/  @!P4 LEA.HI.X R185, R164.reuse, R247.reuse, R2, 0x1, P1 ;  /* 0x000000f7a4b9c211 */ /* 0x0c0fe200008f0c02 */
[----:B------:R1:W-:Y:S01]  /*ac90*/  @P3 STS.128 [R238+0xe800], RZ ;  /* 0x00e800ffee003388 */ /* 0x0003e20000000c00 */
[C---:B------:R-:W-:Y:S01]  /*aca0*/  @!P3 LEA R190, P0, R164.reuse, R246, 0x1 ;  /* 0x000000f6a4beb211 */ /* 0x040fe200078008ff */
[----:B------:R-:W-:Y:S02]  /*acb0*/  IMAD.MOV.U32 R246, RZ, RZ, R176 ;  /* 0x000000fffff67224 */ /* 0x000fe400078e00b0 */
[----:B------:R-:W-:Y:S01]  /*acc0*/  @!PT LDS RZ, [RZ] ;  /* 0x00000000fffff984 */ /* 0x000fe20000000800 */
[----:B------:R-:W-:Y:S01]  /*acd0*/  @!PT LDS RZ, [RZ] ;  /* 0x00000000fffff984 */ /* 0x000fe20000000800 */
[----:B------:R-:W-:Y:S01]  /*ace0*/  @!PT LDS RZ, [RZ] ;  /* 0x00000000fffff984 */ /* 0x000fe20000000800 */
[----:B------:R1:W-:Y:S01]  /*acf0*/  @!P3 LDGSTS.E.BYPASS.LTC128B.128 [R238+0xe800], desc[UR20][R166.64+0x180] ;  /* 0x0e800180a6eebfae */ /* 0x0003e2000b901d54 */
[----:B------:R-:W-:Y:S01]  /*ad00*/  @!P3 LEA.HI.X R191, R164, R247, R2, 0x1, P0 ;  /* 0x000000f7a4bfb211 */ /* 0x000fe200000f0c02 */
[----:B------:R-:W-:Y:S02]  /*ad10*/  IMAD.MOV.U32 R247, RZ, RZ, R177 ;  /* 0x000000fffff77224 */ /* 0x000fe400078e00b1 */
        /* <DEDUP_REMOVED lines=41> */
.L_x_4094:
[----:B-1----:R-:W-:Y:S01]  /*afb0*/  MOV R180, UR22 ;  /* 0x0000001600b47c02 */ /* 0x002fe20008000f00 */
[----:B------:R-:W-:Y:S01]  /*afc0*/  LDSM.16.MT88.4 R184, [R226+0x12800] ;  /* 0x01280000e2b8783b */ /* 0x000fe20000004200 */
[----:B------:R-:W-:Y:S01]  /*afd0*/  UMOV UR10, UR19 ;  /* 0x00000013000a7c82 */ /* 0x000fe20008000000 */
[----:B------:R-:W-:Y:S02]  /*afe0*/  UMOV UR11, UR18 ;  /* 0x00000012000b7c82 */ /* 0x000fe40008000000 */
[----:B------:R-:W-:Y:S04]  /*aff0*/  IMAD R180, R180, -0x40, R245 ;  /* 0xffffffc0b4b47824 */ /* 0x000fe800078e02f5 */
[----:B------:R-:W-:Y:S01]  /*b000*/  LDSM.16.MT88.4 R188, [R225+0x12800] ;  /* 0x01280000e1bc783b */ /* 0x000fe20000004200 */
[C---:B------:R-:W-:Y:S02]  /*b010*/  IADD3 R178, R180.reuse, 0x7, RZ ;  /* 0x00000007b4b27810 */ /* 0x040fe40007ffe0ff */
[C---:B------:R-:W-:Y:S02]  /*b020*/  IADD3 R179, R180.reuse, 0x8, RZ ;  /* 0x00000008b4b37810 */ /* 0x040fe40007ffe0ff */
[----:B------:R-:W-:Y:S02]  /*b030*/  IADD3 R176, R180, -0x1, RZ ;  /* 0xffffffffb4b07810 */ /* 0x000fe40007ffe0ff */
[----:B------:R-:W-:Y:S02]  /*b040*/  ISETP.GE.AND P0, PT, R178, RZ, PT ;  /* 0x000000ffb200720c */ /* 0x000fe40003f06270 */
[----:B------:R-:W-:Y:S02]  /*b050*/  ISETP.GE.AND P1, PT, R179, RZ, PT ;  /* 0x000000ffb300720c */ /* 0x000fe40003f26270 */
[C---:B------:R-:W-:Y:S02]  /*b060*/  IADD3 R175, R180.reuse, -0x9, RZ ;  /* 0xfffffff7b4af7810 */ /* 0x040fe40007ffe0ff */
[C---:B------:R-:W-:Y:S02]  /*b070*/  IADD3 R177, R180.reuse, -0x8, RZ ;  /* 0xfffffff8b4b17810 */ /* 0x040fe40007ffe0ff */
[----:B------:R-:W-:Y:S02]  /*b080*/  IADD3 R174, R180, -0x10, RZ ;  /* 0xfffffff0b4ae7810 */ /* 0x000fe40007ffe0ff */
[----:B------:R-:W-:Y:S02]  /*b090*/  ISETP.GE.AND P6, PT, R176, RZ, PT ;  /* 0x000000ffb000720c */ /* 0x000fe40003fc6270 */
[----:B------:R-:W-:Y:S02]  /*b0a0*/  IADD3 R173, R180, -0x11, RZ ;  /* 0xffffffefb4ad7810 */ /* 0x000fe40007ffe0ff */
[----:B------:R-:W-:Y:S02]  /*b0b0*/  ISETP.GE.AND P4, PT, R175, RZ, PT ;  /* 0x000000ffaf00720c */ /* 0x000fe40003f86270 */
[----:B------:R-:W-:Y:S02]  /*b0c0*/  ISETP.GE.AND P5, PT, R177, RZ, PT ;  /* 0x000000ffb100720c */ /* 0x000fe40003fa6270 */
[----:B------:R-:W-:Y:S02]  /*b0d0*/  ISETP.GE.AND P3, PT, R174, RZ, PT ;  /* 0x000000ffae00720c */ /* 0x000fe40003f66270 */
[----:B------:R-:W-:Y:S02]  /*b0e0*/  ISETP.GE.AND P2, PT, R173, RZ, PT ;  /* 0x000000ffad00720c */ /* 0x000fe40003f46270 */
[C---:B------:R-:W-:Y:S02]  /*b0f0*/  IADD3 R172, R180.reuse, -0x18, RZ ;  /* 0xffffffe8b4ac7810 */ /* 0x040fe40007ffe0ff */
[----:B------:R-:W-:Y:S02]  /*b100*/  IABS R181, R180 ;  /* 0x000000b400b57213 */ /* 0x000fe40000000000 */
[C---:B------:R-:W-:Y:S02]  /*b110*/  IADD3 R171, R180.reuse, -0x19, RZ ;  /* 0xffffffe7b4ab7810 */ /* 0x040fe40007ffe0ff */
[C---:B------:R-:W-:Y:S02]  /*b120*/  @!P0 IADD3 R178, -R180.reuse, -0x7, RZ ;  /* 0xfffffff9b4b28810 */ /* 0x040fe40007ffe1ff */
[----:B------:R-:W-:Y:S02]  /*b130*/  @!P1 IADD3 R179, -R180, -0x8, RZ ;  /* 0xfffffff8b4b39810 */ /* 0x000fe40007ffe1ff */
[----:B------:R-:W-:Y:S02]  /*b140*/  ISETP.GE.AND P1, PT, R172, RZ, PT ;  /* 0x000000ffac00720c */ /* 0x000fe40003f26270 */
[C---:B------:R-:W-:Y:S02]  /*b150*/  @!P6 IADD3 R176, -R180.reuse, 0x1, RZ ;  /* 0x00000001b4b0e810 */ /* 0x040fe40007ffe1ff */
[----:B------:R-:W-:Y:S02]  /*b160*/  I2FP.F32.S32 R181, R181 ;  /* 0x000000b500b57245 */ /* 0x000fe40000201400 */
[----:B------:R-:W-:Y:S02]  /*b170*/  ISETP.GE.AND P0, PT, R171, RZ, PT ;  /* 0x000000ffab00720c */ /* 0x000fe40003f06270 */
[----:B------:R-:W-:Y:S01]  /*b180*/  I2FP.F32.S32 R178, R178 ;  /* 0x000000b200b27245 */ /* 0x000fe20000201400 */
[C---:B------:R-:W-:Y:S01]  /*b190*/  FFMA.FTZ R4, R181.reuse, -UR5, R4 ;  /* 0x80000005b5047c23 */ /* 0x040fe20008010004 */
[C---:B------:R-:W-:Y:S01]  /*b1a0*/  @!P4 IADD3 R175, -R180.reuse, 0x9, RZ ;  /* 0x00000009b4afc810 */ /* 0x040fe20007ffe1ff */
[----:B------:R-:W-:Y:S01]  /*b1b0*/  FFMA.FTZ R10, R181, -UR5, R10 ;  /* 0x80000005b50a7c23 */ /* 0x000fe2000801000a */
[----:B------:R-:W-:Y:S01]  /*b1c0*/  IADD3 R170, R180, -0x20, RZ ;  /* 0xffffffe0b4aa7810 */ /* 0x000fe20007ffe0ff */
[----:B------:R-:W-:Y:S01]  /*b1d0*/  FFMA.FTZ R7, R178, -UR5, R7 ;  /* 0x80000005b2077c23 */ /* 0x000fe20008010007 */
[C---:B------:R-:W-:Y:S02]  /*b1e0*/  @!P5 IADD3 R177, -R180.reuse, 0x8, RZ ;  /* 0x00000008b4b1d810 */ /* 0x040fe40007ffe1ff */
[C---:B------:R-:W-:Y:S02]  /*b1f0*/  @!P3 IADD3 R174, -R180.reuse, 0x10, RZ ;  /* 0x00000010b4aeb810 */ /* 0x040fe40007ffe1ff */
[----:B------:R-:W-:Y:S02]  /*b200*/  I2FP.F32.S32 R176, R176 ;  /* 0x000000b000b07245 */ /* 0x000fe40000201400 */
[----:B------:R-:W-:Y:S02]  /*b210*/  @!P2 IADD3 R173, -R180, 0x11, RZ ;  /* 0x00000011b4ada810 */ /* 0x000fe40007ffe1ff */
[----:B------:R-:W-:Y:S01]  /*b220*/  I2FP.F32.S32 R179, R179 ;  /* 0x000000b300b37245 */ /* 0x000fe20000201400 */
[C---:B------:R-:W-:Y:S01]  /*b230*/  FFMA.FTZ R5, R176.reuse, -UR5, R5 ;  /* 0x80000005b0057c23 */ /* 0x040fe20008010005 */
[----:B------:R-:W-:Y:S01]  /*b240*/  I2FP.F32.S32 R178, R175 ;  /* 0x000000af00b27245 */ /* 0x000fe20000201400 */
[----:B------:R-:W-:Y:S01]  /*b250*/  FFMA.FTZ R11, R176, -UR5, R11 ;  /* 0x80000005b00b7c23 */ /* 0x000fe2000801000b */
[----:B------:R-:W-:Y:S01]  /*b260*/  IADD3 R169, R180, -0x21, RZ ;  /* 0xffffffdfb4a97810 */ /* 0x000fe20007ffe0ff */
[----:B------:R-:W-:Y:S01]  /*b270*/  FFMA.FTZ R6, R179, -UR5, R6 ;  /* 0x80000005b3067c23 */ /* 0x000fe20008010006 */
[----:B------:R-:W-:Y:S01]  /*b280*/  I2FP.F32.S32 R177, R177 ;  /* 0x000000b100b17245 */ /* 0x000fe20000201400 */
[----:B------:R-:W-:Y:S01]  /*b290*/  FFMA.FTZ R9, R178, -UR5, R9 ;  /* 0x80000005b2097c23 */ /* 0x000fe20008010009 */
[----:B------:R-:W-:Y:S01]  /*b2a0*/  ISETP.GE.AND P6, PT, R170, RZ, PT ;  /* 0x000000ffaa00720c */ /* 0x000fe20003fc6270 */
[----:B------:R-:W-:Y:S01]  /*b2b0*/  FFMA.FTZ R15, R178, -UR5, R15 ;  /* 0x80000005b20f7c23 */ /* 0x000fe2000801000f */
[----:B------:R-:W-:Y:S01]  /*b2c0*/  I2FP.F32.S32 R175, R174 ;  /* 0x000000ae00af7245 */ /* 0x000fe20000201400 */
[C---:B------:R-:W-:Y:S01]  /*b2d0*/  FFMA.FTZ R8, R177.reuse, -UR5, R8 ;  /* 0x80000005b1087c23 */ /* 0x040fe20008010008 */
[----:B------:R-:W-:Y:S01]  /*b2e0*/  I2FP.F32.S32 R174, R173 ;  /* 0x000000ad00ae7245 */ /* 0x000fe20000201400 */
[----:B------:R-:W-:Y:S01]  /*b2f0*/  FFMA.FTZ R14, R177, -UR5, R14 ;  /* 0x80000005b10e7c23 */ /* 0x000fe2000801000e */
[----:B------:R-:W-:Y:S01]  /*b300*/  FMNMX.FTZ R176, R4, R165, !PT ;  /* 0x000000a504b07209 */ /* 0x000fe20007810000 */
[C---:B------:R-:W-:Y:S01]  /*b310*/  FFMA.FTZ R12, R175.reuse, -UR5, R12 ;  /* 0x80000005af0c7c23 */ /* 0x040fe2000801000c */
[----:B------:R-:W-:Y:S01]  /*b320*/  @!P1 IADD3 R172, -R180, 0x18, RZ ;  /* 0x00000018b4ac9810 */ /* 0x000fe20007ffe1ff */
[----:B------:R-:W-:Y:S01]  /*b330*/  FFMA.FTZ R18, R175, -UR5, R18 ;  /* 0x80000005af127c23 */ /* 0x000fe20008010012 */
[----:B------:R-:W-:Y:S01]  /*b340*/  ISETP.GE.AND P5, PT, R169, RZ, PT ;  /* 0x000000ffa900720c */ /* 0x000fe20003fa6270 */
[----:B------:R-:W-:Y:S01]  /*b350*/  FFMA.FTZ R13, R174, -UR5, R13 ;  /* 0x80000005ae0d7c23 */ /* 0x000fe2000801000d */
[----:B------:R-:W-:Y:S01]  /*b360*/  @!P0 IADD3 R171, -R180, 0x19, RZ ;  /* 0x00000019b4ab8810 */ /* 0x000fe20007ffe1ff */
[----:B------:R-:W-:Y:S01]  /*b370*/  FFMA.FTZ R19, R174, -UR5, R19 ;  /* 0x80000005ae137c23 */ /* 0x000fe20008010013 */
[----:B------:R-:W-:Y:S02]  /*b380*/  FMNMX.FTZ R175, R5, R176, !PT ;  /* 0x000000b005af7209 */ /* 0x000fe40007810000 */
[----:B------:R-:W-:Y:S02]  /*b390*/  FMNMX.FTZ R174, R6, R0, !PT ;  /* 0x0000000006ae7209 */ /* 0x000fe40007810000 */
[----:B------:R-:W-:Y:S02]  /*b3a0*/  I2FP.F32.S32 R173, R172 ;  /* 0x000000ac00ad7245 */ /* 0x000fe40000201400 */
[----:B------:R-:W-:Y:S02]  /*b3b0*/  FMNMX.FTZ R176, R8, R175, !PT ;  /* 0x000000af08b07209 */ /* 0x000fe40007810000 */
[----:B------:R-:W-:Y:S01]  /*b3c0*/  I2FP.F32.S32 R172, R171 ;  /* 0x000000ab00ac7245 */ /* 0x000fe20000201400 */
[C---:B------:R-:W-:Y:S01]  /*b3d0*/  FFMA.FTZ R16, R173.reuse, -UR5, R16 ;  /* 0x80000005ad107c23 */ /* 0x040fe20008010010 */
[----:B------:R-:W-:Y:S01]  /*b3e0*/  IADD3 R168, R180, -0x28, RZ ;  /* 0xffffffd8b4a87810 */ /* 0x000fe20007ffe0ff */
[----:B------:R-:W-:Y:S01]  /*b3f0*/  FFMA.FTZ R22, R173, -UR5, R22 ;  /* 0x80000005ad167c23 */ /* 0x000fe20008010016 */
[----:B------:R-:W-:Y:S01]  /*b400*/  FMNMX.FTZ R171, R7, R174, !PT ;  /* 0x000000ae07ab7209 */ /* 0x000fe20007810000 */
[----:B------:R-:W-:Y:S01]  /*b410*/  FFMA.FTZ R17, R172, -UR5, R17 ;  /* 0x80000005ac117c23 */ /* 0x000fe20008010011 */
[----:B------:R-:W-:Y:S01]  /*b420*/  @!P6 IADD3 R170, -R180, 0x20, RZ ;  /* 0x00000020b4aae810 */ /* 0x000fe20007ffe1ff */
[----:B------:R-:W-:Y:S01]  /*b430*/  FFMA.FTZ R23, R172, -UR5, R23 ;  /* 0x80000005ac177c23 */ /* 0x000fe20008010017 */
[----:B------:R-:W-:Y:S02]  /*b440*/  FMNMX.FTZ R173, R9, R176, !PT ;  /* 0x000000b009ad7209 */ /* 0x000fe40007810000 */
[----:B------:R-:W-:Y:S01]  /*b450*/  ISETP.GE.AND P4, PT, R168, RZ, PT ;  /* 0x000000ffa800720c */ /* 0x000fe20003f86270 */
[----:B------:R-:W-:Y:S01]  /*b460*/  LDSM.16.MT88.4 R176, [R225+0x10000] ;  /* 0x01000000e1b0783b */ /* 0x000fe20000004200 */
[----:B------:R-:W-:Y:S02]  /*b470*/  FMNMX.FTZ R174, R10, R171, !PT ;  /* 0x000000ab0aae7209 */ /* 0x000fe40007810000 */
[C---:B------:R-:W-:Y:S02]  /*b480*/  IADD3 R167, R180.reuse, -0x29, RZ ;  /* 0xffffffd7b4a77810 */ /* 0x040fe40007ffe0ff */
[C---:B------:R-:W-:Y:S02]  /*b490*/  IADD3 R166, R180.reuse, -0x30, RZ ;  /* 0xffffffd0b4a67810 */ /* 0x040fe40007ffe0ff */
[----:B------:R-:W-:Y:S02]  /*b4a0*/  @!P5 IADD3 R169, -R180, 0x21, RZ ;  /* 0x00000021b4a9d810 */ /* 0x000fe40007ffe1ff */
[----:B------:R-:W-:Y:S02]  /*b4b0*/  I2FP.F32.S32 R171, R170 ;  /* 0x000000aa00ab7245 */ /* 0x000fe40000201400 */
[----:B------:R-:W-:Y:S02]  /*b4c0*/  FMNMX.FTZ R170, R12, R173, !PT ;  /* 0x000000ad0caa7209 */ /* 0x000fe40007810000 */
[----:B------:R-:W-:Y:S01]  /*b4d0*/  FMNMX.FTZ R173, R11, R174, !PT ;  /* 0x000000ae0bad7209 */ /* 0x000fe20007810000 */
[----:B------:R-:W-:Y:S01]  /*b4e0*/  FFMA.FTZ R26, R171, -UR5, R26 ;  /* 0x80000005ab1a7c23 */ /* 0x000fe2000801001a */
[----:B------:R-:W-:Y:S01]  /*b4f0*/  ISETP.GE.AND P3, PT, R167, RZ, PT ;  /* 0x000000ffa700720c */ /* 0x000fe20003f66270 */
[----:B------:R-:W-:Y:S01]  /*b500*/  FFMA.FTZ R20, R171, -UR5, R20 ;  /* 0x80000005ab147c23 */ /* 0x000fe20008010014 */
[----:B------:R-:W-:Y:S02]  /*b510*/  ISETP.GE.AND P2, PT, R166, RZ, PT ;  /* 0x000000ffa600720c */ /* 0x000fe40003f46270 */
[----:B------:R-:W-:Y:S02]  /*b520*/  I2FP.F32.S32 R172, R169 ;  /* 0x000000a900ac7245 */ /* 0x000fe40000201400 */
[----:B------:R-:W-:Y:S02]  /*b530*/  FMNMX.FTZ R169, R13, R170, !PT ;  /* 0x000000aa0da97209 */ /* 0x000fe40007810000 */
[----:B------:R-:W-:Y:S01]  /*b540*/  FMNMX.FTZ R170, R14, R173, !PT ;  /* 0x000000ad0eaa7209 */ /* 0x000fe20007810000 */
[----:B------:R-:W-:Y:S01]  /*b550*/  FFMA.FTZ R27, R172, -UR5, R27 ;  /* 0x80000005ac1b7c23 */ /* 0x000fe2000801001b */
[----:B------:R-:W-:Y:S01]  /*b560*/  IADD3 R164, R180, -0x38, RZ ;  /* 0xffffffc8b4a47810 */ /* 0x000fe20007ffe0ff */
[----:B------:R-:W-:Y:S01]  /*b570*/  FFMA.FTZ R21, R172, -UR5, R21 ;  /* 0x80000005ac157c23 */ /* 0x000fe20008010015 */
[----:B------:R-:W-:Y:S02]  /*b580*/  FMNMX.FTZ R174, R16, R169, !PT ;  /* 0x000000a910ae7209 */ /* 0x000fe40007810000 */
[----:B------:R-:W-:Y:S02]  /*b590*/  FMNMX.FTZ R171, R15, R170, !PT ;  /* 0x000000aa0fab7209 */ /* 0x000fe40007810000 */
[C---:B------:R-:W-:Y:S02]  /*b5a0*/  IADD3 R2, R180.reuse, -0x31, RZ ;  /* 0xffffffcfb4027810 */ /* 0x040fe40007ffe0ff */
[C---:B------:R-:W-:Y:S02]  /*b5b0*/  @!P4 IADD3 R168, -R180.reuse, 0x28, RZ ;  /* 0x00000028b4a8c810 */ /* 0x040fe40007ffe1ff */
[----:B------:R-:W-:Y:S02]  /*b5c0*/  IADD3 R3, R180, -0x39, RZ ;  /* 0xffffffc7b4037810 */ /* 0x000fe40007ffe0ff */
[----:B------:R-:W-:Y:S02]  /*b5d0*/  ISETP.GE.AND P0, PT, R164, RZ, PT ;  /* 0x000000ffa400720c */ /* 0x000fe40003f06270 */
[----:B------:R-:W-:Y:S02]  /*b5e0*/  FMNMX.FTZ R173, R17, R174, !PT ;  /* 0x000000ae11ad7209 */ /* 0x000fe40007810000 */
[----:B------:R-:W-:Y:S02]  /*b5f0*/  FMNMX.FTZ R170, R18, R171, !PT ;  /* 0x000000ab12aa7209 */ /* 0x000fe40007810000 */
[----:B------:R-:W-:Y:S02]  /*b600*/  ISETP.GE.AND P1, PT, R2, RZ, PT ;  /* 0x000000ff0200720c */ /* 0x000fe40003f26270 */
[----:B------:R-:W-:Y:S02]  /*b610*/  I2FP.F32.S32 R169, R168 ;  /* 0x000000a800a97245 */ /* 0x000fe40000201400 */
[C---:B------:R-:W-:Y:S02]  /*b620*/  @!P3 IADD3 R167, -R180.reuse, 0x29, RZ ;  /* 0x00000029b4a7b810 */ /* 0x040fe40007ffe1ff */
[----:B------:R-:W-:Y:S01]  /*b630*/  ISETP.GE.AND P6, PT, R3, RZ, PT ;  /* 0x000000ff0300720c */ /* 0x000fe20003fc6270 */
[C---:B------:R-:W-:Y:S01]  /*b640*/  FFMA.FTZ R24, R169.reuse, -UR5, R24 ;  /* 0x80000005a9187c23 */ /* 0x040fe20008010018 */
[----:B------:R-:W-:Y:S01]  /*b650*/  @!P2 IADD3 R166, -R180, 0x30, RZ ;  /* 0x00000030b4a6a810 */ /* 0x000fe20007ffe1ff */
[----:B------:R-:W-:Y:S01]  /*b660*/  FFMA.FTZ R30, R169, -UR5, R30 ;  /* 0x80000005a91e7c23 */ /* 0x000fe2000801001e */
[----:B------:R-:W-:Y:S02]  /*b670*/  FMNMX.FTZ R172, R20, R173, !PT ;  /* 0x000000ad14ac7209 */ /* 0x000fe40007810000 */
[----:B------:R-:W-:Y:S02]  /*b680*/  FMNMX.FTZ R171, R19, R170, !PT ;  /* 0x000000aa13ab7209 */ /* 0x000fe40007810000 */
[----:B------:R-:W-:Y:S02]  /*b690*/  I2FP.F32.S32 R168, R167 ;  /* 0x000000a700a87245 */ /* 0x000fe40000201400 */
[----:B------:R-:W-:Y:S02]  /*b6a0*/  FMNMX.FTZ R169, R21, R172, !PT ;  /* 0x000000ac15a97209 */ /* 0x000fe40007810000 */
[----:B------:R-:W-:Y:S01]  /*b6b0*/  I2FP.F32.S32 R167, R166 ;  /* 0x000000a600a77245 */ /* 0x000fe20000201400 */
[----:B------:R-:W-:Y:S01]  /*b6c0*/  FFMA.FTZ R25, R168, -UR5, R25 ;  /* 0x80000005a8197c23 */ /* 0x000fe20008010019 */
[----:B------:R-:W-:Y:S01]  /*b6d0*/  FMNMX.FTZ R166, R22, R171, !PT ;  /* 0x000000ab16a67209 */ /* 0x000fe20007810000 */
[----:B------:R-:W-:Y:S01]  /*b6e0*/  FFMA.FTZ R31, R168, -UR5, R31 ;  /* 0x80000005a81f7c23 */ /* 0x000fe2000801001f */
[----:B------:R-:W-:Y:S01]  /*b6f0*/  @!P0 IADD3 R164, -R180, 0x38, RZ ;  /* 0x00000038b4a48810 */ /* 0x000fe20007ffe1ff */
[C---:B------:R-:W-:Y:S01]  /*b700*/  FFMA.FTZ R28, R167.reuse, -UR5, R28 ;  /* 0x80000005a71c7c23 */ /* 0x040fe2000801001c */
[----:B------:R-:W-:Y:S01]  /*b710*/  FMNMX.FTZ R170, R24, R169, !PT ;  /* 0x000000a918aa7209 */ /* 0x000fe20007810000 */
[----:B------:R-:W-:Y:S01]  /*b720*/  FFMA.FTZ R34, R167, -UR5, R34 ;  /* 0x80000005a7227c23 */ /* 0x000fe20008010022 */
[----:B------:R-:W-:Y:S02]  /*b730*/  FMNMX.FTZ R169, R23, R166, !PT ;  /* 0x000000a617a97209 */ /* 0x000fe40007810000 */
[C---:B------:R-:W-:Y:S02]  /*b740*/  @!P1 IADD3 R2, -R180.reuse, 0x31, RZ ;  /* 0x00000031b4029810 */ /* 0x040fe40007ffe1ff */
[----:B------:R-:W-:Y:S02]  /*b750*/  @!P6 IADD3 R3, -R180, 0x39, RZ ;  /* 0x00000039b403e810 */ /* 0x000fe40007ffe1ff */
[----:B------:R-:W-:Y:S01]  /*b760*/  I2FP.F32.S32 R173, R164 ;  /* 0x000000a400ad7245 */ /* 0x000fe20000201400 */
[----:B------:R-:W-:Y:S01]  /*b770*/  LDSM.16.MT88.4 R180, [R228+0x12800] ;  /* 0x01280000e4b4783b */ /* 0x000fe20000004200 */
[----:B------:R-:W-:Y:S02]  /*b780*/  FMNMX.FTZ R164, R26, R169, !PT ;  /* 0x000000a91aa47209 */ /* 0x000fe40007810000 */
[----:B------:R-:W-:Y:S01]  /*b790*/  FMNMX.FTZ R171, R25, R170, !PT ;  /* 0x000000aa19ab7209 */ /* 0x000fe20007810000 */
[----:B------:R-:W-:Y:S01]  /*b7a0*/  FFMA.FTZ R32, R173, -UR5, R32 ;  /* 0x80000005ad207c23 */ /* 0x000fe20008010020 */
[----:B------:R-:W-:Y:S02]  /*b7b0*/  I2FP.F32.S32 R2, R2 ;  /* 0x0000000200027245 */ /* 0x000fe40000201400 */
[----:B------:R-:W-:Y:S01]  /*b7c0*/  I2FP.F32.S32 R170, R3 ;  /* 0x0000000300aa7245 */ /* 0x000fe20000201400 */
[----:B------:R-:W-:Y:S01]  /*b7d0*/  LDSM.16.MT88.4 R172, [R226+0x10000] ;  /* 0x01000000e2ac783b */ /* 0x000fe20000004200 */
[----:B------:R-:W-:Y:S01]  /*b7e0*/  FMNMX.FTZ R3, R27, R164, !PT ;  /* 0x000000a41b037209 */ /* 0x000fe20007810000 */
[----:B------:R-:W-:Y:S01]  /*b7f0*/  FFMA.FTZ R29, R2, -UR5, R29 ;  /* 0x80000005021d7c23 */ /* 0x000fe2000801001d */
[----:B------:R-:W-:Y:S01]  /*b800*/  FMNMX.FTZ R166, R28, R171, !PT ;  /* 0x000000ab1ca67209 */ /* 0x000fe20007810000 */
[----:B------:R-:W-:Y:S01]  /*b810*/  FFMA.FTZ R33, R170, -UR5, R33 ;  /* 0x80000005aa217c23 */ /* 0x000fe20008010021 */
[----:B------:R-:W-:Y:S01]  /*b820*/  FMNMX.FTZ R164, R30, R3, !PT ;  /* 0x000000031ea47209 */ /* 0x000fe20007810000 */
[----:B------:R-:W-:Y:S01]  /*b830*/  FFMA.FTZ R35, R2, -UR5, R35 ;  /* 0x8000000502237c23 */ /* 0x000fe20008010023 */
[----:B------:R-:W-:Y:S02]  /*b840*/  FMNMX.FTZ R169, R29, R166, !PT ;  /* 0x000000a61da97209 */ /* 0x000fe40007810000 */
[----:B------:R-:W-:Y:S02]  /*b850*/  FMNMX.FTZ R3, R31, R164, !PT ;  /* 0x000000a41f037209 */ /* 0x000fe40007810000 */
[----:B------:R-:W-:Y:S02]  /*b860*/  FMNMX.FTZ R166, R32, R169, !PT ;  /* 0x000000a920a67209 */ /* 0x000fe40007810000 */
[----:B------:R-:W-:Y:S02]  /*b870*/  FMNMX.FTZ R2, R34, R3, !PT ;  /* 0x0000000322027209 */ /* 0x000fe40007810000 */
[----:B------:R-:W-:Y:S02]  /*b880*/  FMNMX.FTZ R168, R33, R166, !PT ;  /* 0x000000a621a87209 */ /* 0x000fe40007810000 */
[----:B------:R-:W-:Y:S03]  /*b890*/  FMNMX.FTZ R167, R35, R2, !PT ;  /* 0x0000000223a77209 */ /* 0x000fe60007810000 */
[----:B------:R-:W-:Y:S08]  /*b8a0*/  SHFL.BFLY PT, R3, R168, 0x2, 0x1f ;  /* 0x0c401f00a8037f89 */ /* 0x000ff000000e0000 */
[----:B------:R-:W1:Y:S02]  /*b8b0*/  SHFL.BFLY PT, R2, R167, 0x2, 0x1f ;  /* 0x0c401f00a7027f89 */ /* 0x000e6400000e0000 */
[----:B-1----:R-:W-:Y:S02]  /*b8c0*/  FMNMX.FTZ R166, R167, R2, !PT ;  /* 0x00000002a7a67209 */ /* 0x002fe40007810000 */
[----:B------:R-:W-:Y:S04]  /*b8d0*/  FMNMX.FTZ R169, R168, R3, !PT ;  /* 0x00000003a8a97209 */ /* 0x000fe80007810000 */
[----:B------:R-:W1:Y:S08]  /*b8e0*/  SHFL.BFLY PT, R3, R166, 0x1, 0x1f ;  /* 0x0c201f00a6037f89 */ /* 0x000e7000000e0000 */
[----:B------:R-:W2:Y:S01]  /*b8f0*/  SHFL.BFLY PT, R164, R169, 0x1, 0x1f ;  /* 0x0c201f00a9a47f89 */ /* 0x000ea200000e0000 */
[----:B-1----:R-:W-:Y:S02]  /*b900*/  FMNMX.FTZ R3, R166, R3, !PT ;  /* 0x00000003a6037209 */ /* 0x002fe40007810000 */
[----:B--2---:R-:W-:Y:S03]  /*b910*/  FMNMX.FTZ R164, R169, R164, !PT ;  /* 0x000000a4a9a47209 */ /* 0x004fe60007810000 */
[C---:B------:R-:W-:Y:S02]  /*b920*/  FADD.FTZ R0, -R3.reuse, R0 ;  /* 0x0000000003007221 */ /* 0x040fe40000010100 */
[----:B------:R-:W1:Y:S01]  /*b930*/  LDSM.16.MT88.4 R168, [R228+0x10000] ;  /* 0x01000000e4a8783b */ /* 0x000e620000004200 */
[C---:B------:R-:W-:Y:S01]  /*b940*/  FMUL.FTZ R196, R3.reuse, UR4 ;  /* 0x0000000403c47c20 */ /* 0x040fe20008410000 */
[C---:B------:R-:W-:Y:S01]  /*b950*/  FSETP.NEU.FTZ.AND P0, PT, R164.reuse, -INF , PT ;  /* 0xff800000a400780b */ /* 0x040fe20003f1d000 */
[----:B------:R-:W-:Y:S01]  /*b960*/  FADD.FTZ R2, -R164, R165 ;  /* 0x000000a5a4027221 */ /* 0x000fe20000010100 */
[----:B------:R-:W-:Y:S01]  /*b970*/  FMUL.FTZ R167, R0, UR4 ;  /* 0x0000000400a77c20 */ /* 0x000fe20008410000 */
[----:B------:R-:W-:Y:S02]  /*b980*/  FMUL.FTZ R198, R164, UR4 ;  /* 0x00000004a4c67c20 */ /* 0x000fe40008410000 */
[----:B------:R-:W-:Y:S01]  /*b990*/  FMUL.FTZ R165, R2, UR4 ;  /* 0x0000000402a57c20 */ /* 0x000fe20008410000 */
[----:B------:R2:W3:Y:S02]  /*b9a0*/  MUFU.EX2 R0, R167 ;  /* 0x000000a700007308 */ /* 0x0004e40000000800 */
[----:B------:R-:W-:Y:S02]  /*b9b0*/  FSEL R198, R198, RZ, P0 ;  /* 0x000000ffc6c67208 */ /* 0x000fe40000000000 */
[----:B------:R-:W-:Y:S03]  /*b9c0*/  FSETP.NEU.FTZ.AND P0, PT, R3, -INF , PT ;  /* 0xff8000000300780b */ /* 0x000fe60003f1d000 */
[--C-:B------:R-:W-:Y:S03]  /*b9d0*/  FFMA.FTZ R197, R4, UR4, -R198.reuse ;  /* 0x0000000404c57c23 */ /* 0x100fe600080108c6 */
[----:B------:R4:W5:Y:S01]  /*b9e0*/  MUFU.EX2 R2, R165 ;  /* 0x000000a500027308 */ /* 0x0009620000000800 */
[----:B------:R-:W-:Y:S01]  /*b9f0*/  FSEL R196, R196, RZ, P0 ;  /* 0x000000ffc4c47208 */ /* 0x000fe20000000000 */
[--C-:B------:R-:W-:Y:S01]  /*ba00*/  FFMA.FTZ R194, R5, UR4, -R198.reuse ;  /* 0x0000000405c27c23 */ /* 0x100fe200080108c6 */
[--C-:B------:R-:W-:Y:S01]  /*ba10*/  FFMA.FTZ R193, R8, UR4, -R198.reuse ;  /* 0x0000000408c17c23 */ /* 0x100fe200080108c6 */
[--C-:B------:R-:W-:Y:S01]  /*ba20*/  FFMA.FTZ R192, R9, UR4, -R198.reuse ;  /* 0x0000000409c07c23 */ /* 0x100fe200080108c6 */
[----:B------:R-:W-:Y:S01]  /*ba30*/  FFMA.FTZ R199, R12, UR4, -R198 ;  /* 0x000000040cc77c23 */ /* 0x000fe200080108c6 */
[--C-:B------:R-:W-:Y:S01]  /*ba40*/  FFMA.FTZ R195, R6, UR4, -R196.reuse ;  /* 0x0000000406c37c23 */ /* 0x100fe200080108c4 */
[--C-:B------:R-:W-:Y:S03]  /*ba50*/  FFMA.FTZ R166, R10, UR4, -R196.reuse ;  /* 0x000000040aa67c23 */ /* 0x100fe600080108c4 */
[----:B------:R-:W-:Y:S01]  /*ba60*/  MUFU.EX2 R197, R197 ;  /* 0x000000c500c57308 */ /* 0x000fe20000000800 */
[--C-:B--2---:R-:W-:Y:S01]  /*ba70*/  FFMA.FTZ R167, R7, UR4, -R196.reuse ;  /* 0x0000000407a77c23 */ /* 0x104fe200080108c4 */
[C---:B---3--:R-:W-:Y:S01]  /*ba80*/  FMUL.FTZ R6, R0.reuse, R158 ;  /* 0x0000009e00067220 */ /* 0x048fe20000410000 */
[C---:B------:R-:W-:Y:S01]  /*ba90*/  FMUL.FTZ R7, R0.reuse, R159 ;  /* 0x0000009f00077220 */ /* 0x040fe20000410000 */
[C---:B------:R-:W-:Y:S01]  /*baa0*/  FMUL.FTZ R10, R0.reuse, R162 ;  /* 0x000000a2000a7220 */ /* 0x040fe20000410000 */
[C---:B------:R-:W-:Y:S01]  /*bab0*/  FMUL.FTZ R38, R0.reuse, R38 ;  /* 0x0000002600267220 */ /* 0x040fe20000410000 */
[C---:B------:R-:W-:Y:S01]  /*bac0*/  FMUL.FTZ R39, R0.reuse, R39 ;  /* 0x0000002700277220 */ /* 0x040fe20000410000 */
[----:B------:R-:W-:Y:S03]  /*bad0*/  FMUL.FTZ R42, R0, R42 ;  /* 0x0000002a002a7220 */ /* 0x000fe60000410000 */
[----:B------:R-:W2:Y:S01]  /*bae0*/  MUFU.EX2 R194, R194 ;  /* 0x000000c200c27308 */ /* 0x000ea20000000800 */
[----:B----4-:R-:W-:Y:S01]  /*baf0*/  FFMA.FTZ R165, R11, UR4, -R196 ;  /* 0x000000040ba57c23 */ /* 0x010fe200080108c4 */
[C---:B-----5:R-:W-:Y:S01]  /*bb00*/  FMUL.FTZ R4, R2.reuse, R156 ;  /* 0x0000009c02047220 */ /* 0x060fe20000410000 */
[C---:B------:R-:W-:Y:S01]  /*bb10*/  FMUL.FTZ R5, R2.reuse, R157 ;  /* 0x0000009d02057220 */ /* 0x040fe20000410000 */
[C---:B------:R-:W-:Y:S01]  /*bb20*/  FMUL.FTZ R8, R2.reuse, R160 ;  /* 0x000000a002087220 */ /* 0x040fe20000410000 */
[----:B------:R-:W-:Y:S01]  /*bb30*/  FMUL.FTZ R9, R2, R161 ;  /* 0x000000a102097220 */ /* 0x000fe20000410000 */
[----:B------:R-:W-:Y:S01]  /*bb40*/  FMUL.FTZ R11, R0, R163 ;  /* 0x000000a3000b7220 */ /* 0x000fe20000410000 */
[C---:B------:R-:W-:Y:S03]  /*bb50*/  FMUL.FTZ R36, R2.reuse, R36 ;  /* 0x0000002402247220 */ /* 0x040fe60000410000 */
[----:B------:R-:W-:Y:S01]  /*bb60*/  MUFU.EX2 R193, R193 ;  /* 0x000000c100c17308 */ /* 0x000fe20000000800 */
[----:B------:R-:W3:Y:S01]  /*bb70*/  LDSM.16.MT88.4 R160, [R224+0x10000] ;  /* 0x01000000e0a0783b */ /* 0x000ee20000004200 */
[C---:B------:R-:W-:Y:S01]  /*bb80*/  FMUL.FTZ R37, R2.reuse, R37 ;  /* 0x0000002502257220 */ /* 0x040fe20000410000 */
[C---:B------:R-:W-:Y:S01]  /*bb90*/  FMUL.FTZ R40, R2.reuse, R40 ;  /* 0x0000002802287220 */ /* 0x040fe20000410000 */
[----:B------:R-:W-:Y:S01]  /*bba0*/  FMUL.FTZ R41, R2, R41 ;  /* 0x0000002902297220 */ /* 0x000fe20000410000 */
        /* <DEDUP_REMOVED lines=20> */
[----:B----4-:R-:W-:Y:S01]  /*bcf0*/  F2FP.F16.F32.PACK_AB R158, R192, R193 ;  /* 0x000000c1c09e723e */ /* 0x010fe200000000ff */
        /* <DEDUP_REMOVED lines=11> */
[C---:B------:R-:W-:Y:S01]  /*bdb0*/  FMUL.FTZ R68, R2.reuse, R68 ;  /* 0x0000004402447220 */ /* 0x040fe20000410000 */
[----:B------:R-:W-:Y:S01]  /*bdc0*/  FMUL.FTZ R69, R2, R69 ;  /* 0x0000004502457220 */ /* 0x000fe20000410000 */
[C---:B------:R-:W-:Y:S03]  /*bdd0*/  FMUL.FTZ R70, R0.reuse, R70 ;  /* 0x0000004600467220 */ /* 0x040fe60000410000 */
        /* <DEDUP_REMOVED lines=40> */
[----:B------:R-:W-:Y:S04]  /*c060*/  LDSM.16.MT88.4 R176, [R224+0x10800] ;  /* 0x01080000e0b0783b */ /* 0x000fe80000004200 */
[----:B------:R-:W-:Y:S01]  /*c070*/  FMUL.FTZ R97, R2, R97 ;  /* 0x0000006102617220 */ /* 0x000fe20000410000 */
[C---:B---3--:R-:W-:Y:S05]  /*c080*/  HMMA.16816.F32 R52, R156.reuse, R160, R52 ;  /* 0x000000a09c34723c */ /* 0x048fea0000001834 */
        /* <DEDUP_REMOVED lines=68> */
[----:B------:R-:W-:Y:S03]  /*c4d0*/  FFMA.FTZ R200, R13, UR4, -R198 ;  /* 0x000000040dc87c23 */ /* 0x000fe600080108c6 */
[----:B------:R-:W-:Y:S01]  /*c4e0*/  FMUL.FTZ R13, R2, R153 ;  /* 0x00000099020d7220 */ /* 0x000fe20000410000 */
[--C-:B------:R-:W-:Y:S01]  /*c4f0*/  FFMA.FTZ R203, R14, UR4, -R196.reuse ;  /* 0x000000040ecb7c23 */ /* 0x100fe200080108c4 */
[----:B------:R-:W-:Y:S01]  /*c500*/  FMUL.FTZ R14, R0, R154 ;  /* 0x0000009a000e7220 */ /* 0x000fe20000410000 */
[C---:B------:R-:W-:Y:S01]  /*c510*/  FMUL.FTZ R140, R2.reuse, R140 ;  /* 0x0000008c028c7220 */ /* 0x040fe20000410000 */
[----:B------:R-:W-:Y:S01]  /*c520*/  FMUL.FTZ R141, R2, R141 ;  /* 0x0000008d028d7220 */ /* 0x000fe20000410000 */
[C---:B------:R-:W-:Y:S01]  /*c530*/  FMUL.FTZ R142, R0.reuse, R142 ;  /* 0x0000008e008e7220 */ /* 0x040fe20000410000 */
[C---:B---3--:R-:W-:Y:S01]  /*c540*/  HMMA.16816.F32 R124, R156.reuse, R160, R124 ;  /* 0x000000a09c7c723c */ /* 0x048fe2000000187c */
[----:B------:R-:W3:Y:S02]  /*c550*/  MUFU.EX2 R200, R200 ;  /* 0x000000c800c87308 */ /* 0x000ee40000000800 */
[C---:B------:R-:W-:Y:S01]  /*c560*/  FMUL.FTZ R143, R0.reuse, R143 ;  /* 0x0000008f008f7220 */ /* 0x040fe20000410000 */
[----:B------:R-:W-:Y:S01]  /*c570*/  FFMA.FTZ R204, R15, UR4, -R196 ;  /* 0x000000040fcc7c23 */ /* 0x000fe200080108c4 */
[----:B------:R-:W-:Y:S01]  /*c580*/  FMUL.FTZ R15, R0, R155 ;  /* 0x0000009b000f7220 */ /* 0x000fe20000410000 */
[C---:B------:R-:W-:Y:S01]  /*c590*/  HMMA.16816.F32 R128, R156.reuse, R162, R128 ;  /* 0x000000a29c80723c */ /* 0x040fe20000001880 */
[----:B------:R-:W4:Y:S04]  /*c5a0*/  LDSM.16.MT88.4 R160, [R224+0x16000] ;  /* 0x01600000e0a0783b */ /* 0x000f280000004200 */
[----:B------:R-:W-:Y:S01]  /*c5b0*/  MUFU.EX2 R203, R203 ;  /* 0x000000cb00cb7308 */ /* 0x000fe20000000800 */
[--C-:B------:R-:W-:Y:S01]  /*c5c0*/  FFMA.FTZ R202, R16, UR4, -R198.reuse ;  /* 0x0000000410ca7c23 */ /* 0x100fe200080108c6 */
[C---:B-1----:R-:W-:Y:S02]  /*c5d0*/  HMMA.16816.F32 R132, R156.reuse, R168, R132 ;  /* 0x000000a89c84723c */ /* 0x042fe40000001884 */
[----:B------:R-:W-:Y:S02]  /*c5e0*/  LDSM.16.MT88.4 R152, [R226+0x10800] ;  /* 0x01080000e298783b */ /* 0x000fe40000004200 */
[----:B------:R-:W-:Y:S02]  /*c5f0*/  FFMA.FTZ R201, R17, UR4, -R198 ;  /* 0x0000000411c97c23 */ /* 0x000fe400080108c6 */
[C---:B------:R-:W-:Y:S02]  /*c600*/  HMMA.16816.F32 R136, R156.reuse, R170, R136 ;  /* 0x000000aa9c88723c */ /* 0x040fe40000001888 */
[----:B------:R-:W-:Y:S02]  /*c610*/  MUFU.EX2 R202, R202 ;  /* 0x000000ca00ca7308 */ /* 0x000fe40000000800 */
[----:B------:R-:W1:Y:S02]  /*c620*/  LDSM.16.MT88.4 R168, [R228+0x10800] ;  /* 0x01080000e4a8783b */ /* 0x000e640000004200 */
[C---:B--2---:R-:W-:Y:S06]  /*c630*/  HMMA.16816.F32 R140, R156.reuse, R172, R140 ;  /* 0x000000ac9c8c723c */ /* 0x044fec000000188c */
[----:B------:R-:W2:Y:S01]  /*c640*/  MUFU.EX2 R201, R201 ;  /* 0x000000c900c97308 */ /* 0x000ea20000000800 */
[--C-:B------:R-:W-:Y:S01]  /*c650*/  FFMA.FTZ R205, R18, UR4, -R196.reuse ;  /* 0x0000000412cd7c23 */ /* 0x100fe200080108c4 */
[C---:B------:R-:W-:Y:S01]  /*c660*/  HMMA.16816.F32 R12, R156.reuse, R174, R12 ;  /* 0x000000ae9c0c723c */ /* 0x040fe2000000180c */
[----:B------:R-:W5:Y:S02]  /*c670*/  LDSM.16.MT88.4 R172, [R225+0x10800] ;  /* 0x01080000e1ac783b */ /* 0x000f640000004200 */
[----:B------:R-:W-:Y:S05]  /*c680*/  FFMA.FTZ R206, R19, UR4, -R196 ;  /* 0x0000000413ce7c23 */ /* 0x000fea00080108c4 */
[----:B------:R-:W1:Y:S03]  /*c690*/  MUFU.EX2 R204, R204 ;  /* 0x000000cc00cc7308 */ /* 0x000e660000000800 */
        /* <DEDUP_REMOVED lines=9> */
[----:B---3--:R-:W-:Y:S01]  /*c730*/  F2FP.F16.F32.PACK_AB R148, R200, R199 ;  /* 0x000000c7c894723e */ /* 0x008fe200000000ff */
[C---:B----4-:R-:W-:Y:S05]  /*c740*/  HMMA.16816.F32 R16, R156.reuse, R160, R16 ;  /* 0x000000a09c10723c */ /* 0x050fea0000001810 */
[----:B------:R-:W3:Y:S01]  /*c750*/  MUFU.EX2 R206, R206 ;  /* 0x000000ce00ce7308 */ /* 0x000ee20000000800 */
[----:B--2---:R-:W-:Y:S01]  /*c760*/  F2FP.F16.F32.PACK_AB R150, R201, R202 ;  /* 0x000000cac996723e */ /* 0x004fe200000000ff */
[----:B------:R-:W-:Y:S01]  /*c770*/  FFMA.FTZ R197, R2, R251, R197 ;  /* 0x000000fb02c57223 */ /* 0x000fe200000100c5 */
[----:B------:R-:W-:Y:S01]  /*c780*/  HMMA.16816.F32 R144, R156, R162, R144 ;  /* 0x000000a29c90723c */ /* 0x000fe20000001890 */
[----:B------:R-:W2:Y:S02]  /*c790*/  LDSM.16.MT88.4 R156, [R224+0x12800] ;  /* 0x01280000e09c783b */ /* 0x000ea40000004200 */
[----:B-1----:R-:W-:Y:S01]  /*c7a0*/  F2FP.F16.F32.PACK_AB R149, R204, R203 ;  /* 0x000000cbcc95723e */ /* 0x002fe200000000ff */
[----:B------:R-:W-:Y:S01]  /*c7b0*/  FFMA.FTZ R195, R0, R249, R195 ;  /* 0x000000f900c37223 */ /* 0x000fe200000100c3 */
[----:B------:R-:W-:Y:S01]  /*c7c0*/  MOV R0, R3 ;  /* 0x0000000300007202 */ /* 0x000fe20000000f00 */
[----:B------:R-:W-:Y:S03]  /*c7d0*/  FADD.FTZ R194, R194, R197 ;  /* 0x000000c5c2c27221 */ /* 0x000fe60000010000 */
[----:B------:R-:W1:Y:S02]  /*c7e0*/  LDSM.16.MT88.4 R160, [R228+0x14800] ;  /* 0x01480000e4a0783b */ /* 0x000e640000004200 */
[----:B------:R-:W-:Y:S01]  /*c7f0*/  FADD.FTZ R195, R167, R195 ;  /* 0x000000c3a7c37221 */ /* 0x000fe20000010000 */
[----:B------:R-:W-:Y:S01]  /*c800*/  FADD.FTZ R193, R193, R194 ;  /* 0x000000c2c1c17221 */ /* 0x000fe20000010000 */
[----:B---3--:R-:W-:Y:S02]  /*c810*/  F2FP.F16.F32.PACK_AB R151, R206, R205 ;  /* 0x000000cdce97723e */ /* 0x008fe400000000ff */
[----:B------:R-:W-:Y:S01]  /*c820*/  FADD.FTZ R166, R166, R195 ;  /* 0x000000c3a6a67221 */ /* 0x000fe20000010000 */
[----:B------:R-:W-:Y:S03]  /*c830*/  FADD.FTZ R192, R192, R193 ;  /* 0x000000c1c0c07221 */ /* 0x000fe60000010000 */
[----:B------:R-:W-:Y:S01]  /*c840*/  FADD.FTZ R166, R165, R166 ;  /* 0x000000a6a5a67221 */ /* 0x000fe20000010000 */
[----:B------:R-:W-:Y:S01]  /*c850*/  MOV R165, R164 ;  /* 0x000000a400a57202 */ /* 0x000fe20000000f00 */
        /* <DEDUP_REMOVED lines=30> */
[----:B------:R-:W-:Y:S01]  /*ca40*/  FFMA.FTZ R187, R25, UR4, -R198 ;  /* 0x0000000419bb7c23 */ /* 0x000fe200080108c6 */
[C---:B--2---:R-:W-:Y:S05]  /*ca50*/  HMMA.16816.F32 R84, R148.reuse, R156, R84 ;  /* 0x0000009c9454723c */ /* 0x044fea0000001854 */
[----:B------:R-:W-:Y:S01]  /*ca60*/  MUFU.EX2 R186, R186 ;  /* 0x000000ba00ba7308 */ /* 0x000fe20000000800 */
[--C-:B------:R-:W-:Y:S01]  /*ca70*/  FFMA.FTZ R190, R26, UR4, -R196.reuse ;  /* 0x000000041abe7c23 */ /* 0x100fe200080108c4 */
[C---:B------:R-:W-:Y:S01]  /*ca80*/  HMMA.16816.F32 R88, R148.reuse, R158, R88 ;  /* 0x0000009e9458723c */ /* 0x040fe20000001858 */
[----:B------:R-:W2:Y:S03]  /*ca90*/  LDSM.16.MT88.4 R156, [R226+0x16800] ;  /* 0x01680000e29c783b */ /* 0x000ea60000004200 */
[----:B------:R-:W-:Y:S02]  /*caa0*/  FFMA.FTZ R191, R27, UR4, -R196 ;  /* 0x000000041bbf7c23 */ /* 0x000fe400080108c4 */
[C---:B-1----:R-:W-:Y:S02]  /*cab0*/  HMMA.16816.F32 R92, R148.reuse, R160, R92 ;  /* 0x000000a0945c723c */ /* 0x042fe4000000185c */
[----:B------:R-:W1:Y:S01]  /*cac0*/  MUFU.EX2 R187, R187 ;  /* 0x000000bb00bb7308 */ /* 0x000e620000000800 */
[----:B------:R-:W-:Y:S02]  /*cad0*/  LDSM.16.MT88.4 R24, [R224+0x11000] ;  /* 0x01100000e018783b */ /* 0x000fe40000004200 */
[----:B------:R-:W-:Y:S01]  /*cae0*/  FFMA.FTZ R185, R21, UR4, -R198 ;  /* 0x0000000415b97c23 */ /* 0x000fe200080108c6 */
[C---:B------:R-:W-:Y:S06]  /*caf0*/  HMMA.16816.F32 R96, R148.reuse, R162, R96 ;  /* 0x000000a29460723c */ /* 0x040fec0000001860 */
[----:B------:R-:W-:Y:S01]  /*cb00*/  MUFU.EX2 R190, R190 ;  /* 0x000000be00be7308 */ /* 0x000fe20000000800 */
[----:B------:R-:W-:Y:S01]  /*cb10*/  LDSM.16.MT88.4 R160, [R224+0x16800] ;  /* 0x01680000e0a0783b */ /* 0x000fe20000004200 */
[C---:B---3--:R-:W-:Y:S03]  /*cb20*/  HMMA.16816.F32 R100, R148.reuse, R168, R100 ;  /* 0x000000a89464723c */ /* 0x048fe60000001864 */
[--C-:B------:R-:W-:Y:S03]  /*cb30*/  FFMA.FTZ R188, R22, UR4, -R196.reuse ;  /* 0x0000000416bc7c23 */ /* 0x100fe600080108c4 */
[C---:B------:R-:W-:Y:S01]  /*cb40*/  HMMA.16816.F32 R104, R148.reuse, R170, R104 ;  /* 0x000000aa9468723c */ /* 0x040fe20000001868 */
[----:B------:R-:W-:Y:S01]  /*cb50*/  LDSM.16.MT88.4 R168, [R228+0x11000] ;  /* 0x01100000e4a8783b */ /* 0x000fe20000004200 */
[----:B------:R-:W3:Y:S03]  /*cb60*/  MUFU.EX2 R185, R185 ;  /* 0x000000b900b97308 */ /* 0x000ee60000000800 */
[----:B-1----:R-:W-:Y:S01]  /*cb70*/  F2FP.F16.F32.PACK_AB R22, R187, R186 ;  /* 0x000000babb16723e */ /* 0x002fe200000000ff */
[C---:B----4-:R-:W-:Y:S06]  /*cb80*/  HMMA.16816.F32 R108, R148.reuse, R152, R108 ;  /* 0x00000098946c723c */ /* 0x050fec000000186c */
[----:B------:R-:W-:Y:S01]  /*cb90*/  MUFU.EX2 R188, R188 ;  /* 0x000000bc00bc7308 */ /* 0x000fe20000000800 */
[----:B------:R-:W-:Y:S01]  /*cba0*/  FFMA.FTZ R189, R23, UR4, -R196 ;  /* 0x0000000417bd7c23 */ /* 0x000fe200080108c4 */
[C---:B------:R-:W-:Y:S01]  /*cbb0*/  HMMA.16816.F32 R112, R148.reuse, R154, R112 ;  /* 0x0000009a9470723c */ /* 0x040fe20000001870 */
[----:B------:R-:W1:Y:S05]  /*cbc0*/  LDSM.16.MT88.4 R152, [R225+0x16800] ;  /* 0x01680000e198783b */ /* 0x000e6a0000004200 */
[C---:B-----5:R-:W-:Y:S02]  /*cbd0*/  HMMA.16816.F32 R116, R148.reuse, R172, R116 ;  /* 0x000000ac9474723c */ /* 0x060fe40000001874 */
[----:B------:R-:W4:Y:S03]  /*cbe0*/  MUFU.EX2 R189, R189 ;  /* 0x000000bd00bd7308 */ /* 0x000f260000000800 */
[C---:B---3--:R-:W-:Y:S01]  /*cbf0*/  F2FP.F16.F32.PACK_AB R20, R185.reuse, R184 ;  /* 0x000000b8b914723e */ /* 0x048fe200000000ff */
[C---:B------:R-:W-:Y:S01]  /*cc00*/  HMMA.16816.F32 R120, R148.reuse, R174, R120 ;  /* 0x000000ae9478723c */ /* 0x040fe20000001878 */
[----:B------:R-:W-:Y:S05]  /*cc10*/  LDSM.16.MT88.4 R172, [R225+0x11000] ;  /* 0x01100000e1ac783b */ /* 0x000fea0000004200 */
[----:B------:R-:W3:Y:S01]  /*cc20*/  MUFU.EX2 R191, R191 ;  /* 0x000000bf00bf7308 */ /* 0x000ee20000000800 */
[----:B------:R-:W-:Y:S01]  /*cc30*/  FADD.FTZ R184, R184, R201 ;  /* 0x000000c9b8b87221 */ /* 0x000fe20000010000 */
[C---:B------:R-:W-:Y:S03]  /*cc40*/  HMMA.16816.F32 R124, R148.reuse, R176, R124 ;  /* 0x000000b0947c723c */ /* 0x040fe6000000187c */
[----:B------:R-:W-:Y:S03]  /*cc50*/  FADD.FTZ R185, R185, R184 ;  /* 0x000000b8b9b97221 */ /* 0x000fe60000010000 */
[C---:B------:R-:W-:Y:S01]  /*cc60*/  HMMA.16816.F32 R128, R148.reuse, R178, R128 ;  /* 0x000000b29480723c */ /* 0x040fe20000001880 */
[----:B------:R-:W-:Y:S04]  /*cc70*/  LDSM.16.MT88.4 R176, [R224+0x13000] ;  /* 0x01300000e0b0783b */ /* 0x000fe80000004200 */
[----:B----4-:R-:W-:Y:S01]  /*cc80*/  F2FP.F16.F32.PACK_AB R21, R189, R188 ;  /* 0x000000bcbd15723e */ /* 0x010fe200000000ff */
[C---:B--2---:R-:W-:Y:S05]  /*cc90*/  HMMA.16816.F32 R132, R148.reuse, R156, R132 ;  /* 0x0000009c9484723c */ /* 0x044fea0000001884 */
[----:B---3--:R-:W-:Y:S01]  /*cca0*/  F2FP.F16.F32.PACK_AB R23, R191, R190 ;  /* 0x000000bebf17723e */ /* 0x008fe200000000ff */
[C---:B------:R-:W-:Y:S01]  /*ccb0*/  HMMA.16816.F32 R136, R148.reuse, R158, R136 ;  /* 0x0000009e9488723c */ /* 0x040fe20000001888 */
[----:B------:R-:W2:Y:S04]  /*ccc0*/  LDSM.16.MT88.4 R156, [R226+0x11000] ;  /* 0x01100000e29c783b */ /* 0x000ea80000004200 */
        /* <DEDUP_REMOVED lines=16> */
[C---:B--2---:R-:W-:Y:S06]  /*cdd0*/  HMMA.16816.F32 R36, R20.reuse, R156, R36 ;  /* 0x0000009c1424723c */ /* 0x044fec0000001824 */
        /* <DEDUP_REMOVED lines=8> */
[----:B------:R-:W2:Y:S01]  /*ce60*/  LDSM.16.MT88.4 R24, [R225+0x15000] ;  /* 0x01500000e118783b */ /* 0x000ea20000004200 */
[----:B------:R-:W-:Y:S03]  /*ce70*/  MUFU.EX2 R172, R172 ;  /* 0x000000ac00ac7308 */ /* 0x000fe60000000800 */
[--C-:B------:R-:W-:Y:S01]  /*ce80*/  FFMA.FTZ R174, R32, UR4, -R198.reuse ;  /* 0x0000000420ae7c23 */ /* 0x100fe200080108c6 */
[C---:B-1----:R-:W-:Y:S06]  /*ce90*/  HMMA.16816.F32 R60, R20.reuse, R152, R60 ;  /* 0x00000098143c723c */ /* 0x042fec000000183c */
[----:B------:R-:W1:Y:S01]  /*cea0*/  MUFU.EX2 R173, R173 ;  /* 0x000000ad00ad7308 */ /* 0x000e620000000800 */
[----:B------:R-:W-:Y:S01]  /*ceb0*/  FFMA.FTZ R198, R33, UR4, -R198 ;  /* 0x0000000421c67c23 */ /* 0x000fe200080108c6 */
[C---:B------:R-:W-:Y:S01]  /*cec0*/  HMMA.16816.F32 R64, R20.reuse, R154, R64 ;  /* 0x0000009a1440723c */ /* 0x040fe20000001840 */
[----:B------:R-:W1:Y:S05]  /*ced0*/  LDSM.16.MT88.4 R152, [R224+0x15000] ;  /* 0x01500000e098783b */ /* 0x000e6a0000004200 */
[C---:B---3--:R-:W-:Y:S02]  /*cee0*/  HMMA.16816.F32 R68, R20.reuse, R148, R68 ;  /* 0x000000941444723c */ /* 0x048fe40000001844 */
[----:B------:R-:W-:Y:S04]  /*cef0*/  MUFU.EX2 R174, R174 ;  /* 0x000000ae00ae7308 */ /* 0x000fe80000000800 */
[C---:B------:R-:W-:Y:S01]  /*cf00*/  HMMA.16816.F32 R72, R20.reuse, R150, R72 ;  /* 0x000000961448723c */ /* 0x040fe20000001848 */
[----:B------:R-:W3:Y:S05]  /*cf10*/  LDSM.16.MT88.4 R148, [R228+0x17000] ;  /* 0x01700000e494783b */ /* 0x000eea0000004200 */
[----:B------:R-:W3:Y:S01]  /*cf20*/  MUFU.EX2 R175, R198 ;  /* 0x000000c600af7308 */ /* 0x000ee20000000800 */
[C---:B----4-:R-:W-:Y:S06]  /*cf30*/  HMMA.16816.F32 R76, R20.reuse, R160, R76 ;  /* 0x000000a0144c723c */ /* 0x050fec000000184c */
        /* <DEDUP_REMOVED lines=8> */
[----:B------:R-:W-:Y:S01]  /*cfc0*/  LDSM.16.MT88.4 R28, [R228+0x11800] ;  /* 0x01180000e41c783b */ /* 0x000fe20000004200 */
[----:B------:R-:W-:Y:S03]  /*cfd0*/  MUFU.EX2 R176, R176 ;  /* 0x000000b000b07308 */ /* 0x000fe60000000800 */
[--C-:B------:R-:W-:Y:S01]  /*cfe0*/  FFMA.FTZ R178, R34, UR4, -R196.reuse ;  /* 0x0000000422b27c23 */ /* 0x100fe200080108c4 */
[C---:B-----5:R-:W-:Y:S06]  /*cff0*/  HMMA.16816.F32 R100, R20.reuse, R168, R100 ;  /* 0x000000a81464723c */ /* 0x060fec0000001864 */
[----:B------:R-:W4:Y:S01]  /*d000*/  MUFU.EX2 R177, R177 ;  /* 0x000000b100b17308 */ /* 0x000f220000000800 */
[----:B------:R-:W-:Y:S01]  /*d010*/  FFMA.FTZ R196, R35, UR4, -R196 ;  /* 0x0000000423c47c23 */ /* 0x000fe200080108c4 */
[C---:B------:R-:W-:Y:S01]  /*d020*/  HMMA.16816.F32 R104, R20.reuse, R170, R104 ;  /* 0x000000aa1468723c */ /* 0x040fe20000001868 */
[----:B------:R-:W-:Y:S05]  /*d030*/  LDSM.16.MT88.4 R32, [R225+0x11800] ;  /* 0x01180000e120783b */ /* 0x000fea0000004200 */
[C---:B--2---:R-:W-:Y:S02]  /*d040*/  HMMA.16816.F32 R108, R20.reuse, R24, R108 ;  /* 0x00000018146c723c */ /* 0x044fe4000000186c */
[----:B------:R-:W-:Y:S01]  /*d050*/  MUFU.EX2 R178, R178 ;  /* 0x000000b200b27308 */ /* 0x000fe20000000800 */
[----:B------:R-:W-:Y:S03]  /*d060*/  LDSM.16.MT88.4 R168, [R228+0x13800] ;  /* 0x01380000e4a8783b */ /* 0x000fe60000004200 */
[C---:B------:R-:W-:Y:S06]  /*d070*/  HMMA.16816.F32 R112, R20.reuse, R26, R112 ;  /* 0x0000001a1470723c */ /* 0x040fec0000001870 */
[----:B------:R-:W2:Y:S01]  /*d080*/  MUFU.EX2 R179, R196 ;  /* 0x000000c400b37308 */ /* 0x000ea20000000800 */
[----:B------:R-:W5:Y:S01]  /*d090*/  LDSM.16.MT88.4 R24, [R225+0x17000] ;  /* 0x01700000e118783b */ /* 0x000f620000004200 */
[C---:B-1----:R-:W-:Y:S06]  /*d0a0*/  HMMA.16816.F32 R116, R20.reuse, R152, R116 ;  /* 0x000000981474723c */ /* 0x042fec0000001874 */
[C---:B------:R-:W-:Y:S01]  /*d0b0*/  HMMA.16816.F32 R120, R20.reuse, R154, R120 ;  /* 0x0000009a1478723c */ /* 0x040fe20000001878 */
[----:B------:R-:W-:Y:S05]  /*d0c0*/  LDSM.16.MT88.4 R152, [R224+0x11800] ;  /* 0x01180000e098783b */ /* 0x000fea0000004200 */
[C---:B---3--:R-:W-:Y:S06]  /*d0d0*/  HMMA.16816.F32 R124, R20.reuse, R148, R124 ;  /* 0x00000094147c723c */ /* 0x048fec000000187c */
[C---:B------:R-:W-:Y:S01]  /*d0e0*/  HMMA.16816.F32 R128, R20.reuse, R150, R128 ;  /* 0x000000961480723c */ /* 0x040fe20000001880 */
[----:B------:R-:W1:Y:S05]  /*d0f0*/  LDSM.16.MT88.4 R148, [R226+0x11800] ;  /* 0x01180000e294783b */ /* 0x000e6a0000004200 */
[C---:B------:R-:W-:Y:S06]  /*d100*/  HMMA.16816.F32 R132, R20.reuse, R156, R132 ;  /* 0x0000009c1484723c */ /* 0x040fec0000001884 */
[C---:B------:R-:W-:Y:S06]  /*d110*/  HMMA.16816.F32 R136, R20.reuse, R158, R136 ;  /* 0x0000009e1488723c */ /* 0x040fec0000001888 */
[C---:B-----5:R-:W-:Y:S06]  /*d120*/  HMMA.16816.F32 R140, R20.reuse, R24, R140 ;  /* 0x00000018148c723c */ /* 0x060fec000000188c */
[C---:B------:R-:W-:Y:S05]  /*d130*/  HMMA.16816.F32 R12, R20.reuse, R26, R12 ;  /* 0x0000001a140c723c */ /* 0x040fea000000180c */
[----:B------:R-:W-:Y:S01]  /*d140*/  F2FP.F16.F32.PACK_AB R24, R173, R172 ;  /* 0x000000acad18723e */ /* 0x000fe200000000ff */
[C---:B------:R-:W-:Y:S05]  /*d150*/  HMMA.16816.F32 R16, R20.reuse, R160, R16 ;  /* 0x000000a01410723c */ /* 0x040fea0000001810 */
[----:B------:R-:W-:Y:S01]  /*d160*/  F2FP.F16.F32.PACK_AB R26, R175, R174 ;  /* 0x000000aeaf1a723e */ /* 0x000fe200000000ff */
[----:B------:R-:W-:Y:S01]  /*d170*/  HMMA.16816.F32 R144, R20, R162, R144 ;  /* 0x000000a21490723c */ /* 0x000fe20000001890 */
[----:B------:R-:W-:Y:S04]  /*d180*/  LDSM.16.MT88.4 R20, [R224+0x13800] ;  /* 0x01380000e014783b */ /* 0x000fe80000004200 */
[----:B----4-:R-:W-:Y:S01]  /*d190*/  F2FP.F16.F32.PACK_AB R25, R177, R176 ;  /* 0x000000b0b119723e */ /* 0x010fe200000000ff */
[----:B------:R-:W-:Y:S01]  /*d1a0*/  FADD.FTZ R172, R172, R187 ;  /* 0x000000bbacac7221 */ /* 0x000fe20000010000 */
[----:B--2---:R-:W-:Y:S01]  /*d1b0*/  F2FP.F16.F32.PACK_AB R27, R179, R178 ;  /* 0x000000b2b31b723e */ /* 0x004fe200000000ff */
[----:B------:R-:W-:Y:S03]  /*d1c0*/  FADD.FTZ R176, R176, R191 ;  /* 0x000000bfb0b07221 */ /* 0x000fe60000010000 */
[----:B------:R-:W-:Y:S01]  /*d1d0*/  FADD.FTZ R173, R173, R172 ;  /* 0x000000acadad7221 */ /* 0x000fe20000010000 */
[----:B------:R-:W-:Y:S02]  /*d1e0*/  FADD.FTZ R177, R177, R176 ;  /* 0x000000b0b1b17221 */ /* 0x000fe40000010000 */
[C---:B------:R-:W-:Y:S01]  /*d1f0*/  HMMA.16816.F32 R156, R24.reuse, R28, R4 ;  /* 0x0000001c189c723c */ /* 0x040fe20000001804 */
[----:B------:R-:W2:Y:S04]  /*d200*/  LDSM.16.MT88.4 R4, [R226+0x13800] ;  /* 0x01380000e204783b */ /* 0x000ea80000004200 */
[----:B------:R-:W-:Y:S01]  /*d210*/  FADD.FTZ R174, R174, R173 ;  /* 0x000000adaeae7221 */ /* 0x000fe20000010000 */
[C---:B------:R-:W-:Y:S03]  /*d220*/  HMMA.16816.F32 R160, R24.reuse, R30, R8 ;  /* 0x0000001e18a0723c */ /* 0x040fe60000001808 */
[----:B------:R-:W3:Y:S02]  /*d230*/  LDSM.16.MT88.4 R8, [R225+0x13800] ;  /* 0x01380000e108783b */ /* 0x000ee40000004200 */
[----:B------:R-:W-:Y:S01]  /*d240*/  FADD.FTZ R178, R178, R177 ;  /* 0x000000b1b2b27221 */ /* 0x000fe20000010000 */
[C---:B-1----:R-:W-:Y:S05]  /*d250*/  HMMA.16816.F32 R36, R24.reuse, R148, R36 ;  /* 0x000000941824723c */ /* 0x042fea0000001824 */
[----:B------:R-:W1:Y:S01]  /*d260*/  LDSM.16.MT88.4 R28, [R228+0x15800] ;  /* 0x01580000e41c783b */ /* 0x000e620000004200 */
[C---:B------:R-:W-:Y:S05]  /*d270*/  HMMA.16816.F32 R40, R24.reuse, R150, R40 ;  /* 0x000000961828723c */ /* 0x040fea0000001828 */
[----:B------:R-:W-:Y:S01]  /*d280*/  FADD.FTZ R251, R175, R174 ;  /* 0x000000aeaffb7221 */ /* 0x000fe20000010000 */
[C---:B------:R-:W-:Y:S01]  /*d290*/  HMMA.16816.F32 R44, R24.reuse, R32, R44 ;  /* 0x00000020182c723c */ /* 0x040fe2000000182c */
[----:B------:R-:W-:Y:S04]  /*d2a0*/  LDSM.16.MT88.4 R148, [R225+0x15800] ;  /* 0x01580000e194783b */ /* 0x000fe80000004200 */
[----:B------:R-:W-:Y:S01]  /*d2b0*/  FADD.FTZ R249, R179, R178 ;  /* 0x000000b2b3f97221 */ /* 0x000fe20000010000 */
[C---:B------:R-:W-:Y:S03]  /*d2c0*/  HMMA.16816.F32 R48, R24.reuse, R34, R48 ;  /* 0x000000221830723c */ /* 0x040fe60000001830 */
[----:B------:R-:W4:Y:S03]  /*d2d0*/  LDSM.16.MT88.4 R32, [R226+0x15800] ;  /* 0x01580000e220783b */ /* 0x000f260000004200 */
[C---:B------:R-:W-:Y:S06]  /*d2e0*/  HMMA.16816.F32 R52, R24.reuse, R152, R52 ;  /* 0x000000981834723c */ /* 0x040fec0000001834 */
[C---:B------:R-:W-:Y:S01]  /*d2f0*/  HMMA.16816.F32 R56, R24.reuse, R154, R56 ;  /* 0x0000009a1838723c */ /* 0x040fe20000001838 */
[----:B------:R-:W-:Y:S05]  /*d300*/  LDSM.16.MT88.4 R152, [R225+0x17800] ;  /* 0x01780000e198783b */ /* 0x000fea0000004200 */
[C---:B------:R-:W-:Y:S06]  /*d310*/  HMMA.16816.F32 R60, R24.reuse, R168, R60 ;  /* 0x000000a8183c723c */ /* 0x040fec000000183c */
[C---:B------:R-:W-:Y:S06]  /*d320*/  HMMA.16816.F32 R64, R24.reuse, R170, R64 ;  /* 0x000000aa1840723c */ /* 0x040fec0000001840 */
        /* <DEDUP_REMOVED lines=9> */
[C---:B-1----:R-:W-:Y:S06]  /*d3c0*/  HMMA.16816.F32 R92, R24.reuse, R28, R92 ;  /* 0x0000001c185c723c */ /* 0x042fec000000185c */
[C---:B------:R-:W-:Y:S01]  /*d3d0*/  HMMA.16816.F32 R96, R24.reuse, R30, R96 ;  /* 0x0000001e1860723c */ /* 0x040fe20000001860 */
[----:B------:R-:W1:Y:S05]  /*d3e0*/  LDSM.16.MT88.4 R28, [R224+0x17800] ;  /* 0x01780000e01c783b */ /* 0x000e6a0000004200 */
[C---:B----4-:R-:W-:Y:S06]  /*d3f0*/  HMMA.16816.F32 R100, R24.reuse, R32, R100 ;  /* 0x000000201864723c */ /* 0x050fec0000001864 */
[C---:B------:R-:W-:Y:S06]  /*d400*/  HMMA.16816.F32 R104, R24.reuse, R34, R104 ;  /* 0x000000221868723c */ /* 0x040fec0000001868 */
[C---:B------:R-:W-:Y:S06]  /*d410*/  HMMA.16816.F32 R108, R24.reuse, R148, R108 ;  /* 0x00000094186c723c */ /* 0x040fec000000186c */
[C---:B------:R-:W-:Y:S06]  /*d420*/  HMMA.16816.F32 R112, R24.reuse, R150, R112 ;  /* 0x000000961870723c */ /* 0x040fec0000001870 */
[C---:B--2---:R-:W-:Y:S06]  /*d430*/  HMMA.16816.F32 R116, R24.reuse, R4, R116 ;  /* 0x000000041874723c */ /* 0x044fec0000001874 */
[C---:B------:R-:W-:Y:S06]  /*d440*/  HMMA.16816.F32 R120, R24.reuse, R6, R120 ;  /* 0x000000061878723c */ /* 0x040fec0000001878 */
[C---:B---3--:R-:W-:Y:S06]  /*d450*/  HMMA.16816.F32 R124, R24.reuse, R8, R124 ;  /* 0x00000008187c723c */ /* 0x048fec000000187c */
[C---:B------:R-:W-:Y:S06]  /*d460*/  HMMA.16816.F32 R128, R24.reuse, R10, R128 ;  /* 0x0000000a1880723c */ /* 0x040fec0000001880 */
[C---:B-----5:R-:W-:Y:S06]  /*d470*/  HMMA.16816.F32 R132, R24.reuse, R20, R132 ;  /* 0x000000141884723c */ /* 0x060fec0000001884 */
[C---:B------:R-:W-:Y:S06]  /*d480*/  HMMA.16816.F32 R136, R24.reuse, R22, R136 ;  /* 0x000000161888723c */ /* 0x040fec0000001888 */
[C---:B------:R-:W-:Y:S06]  /*d490*/  HMMA.16816.F32 R140, R24.reuse, R152, R140 ;  /* 0x00000098188c723c */ /* 0x040fec000000188c */
[C---:B------:R-:W-:Y:S06]  /*d4a0*/  HMMA.16816.F32 R152, R24.reuse, R154, R12 ;  /* 0x0000009a1898723c */ /* 0x040fec000000180c */
[C---:B-1----:R-:W-:Y:S06]  /*d4b0*/  HMMA.16816.F32 R148, R24.reuse, R28, R16 ;  /* 0x0000001c1894723c */ /* 0x042fec0000001810 */
[----:B------:R-:W-:Y:S01]  /*d4c0*/  HMMA.16816.F32 R144, R24, R30, R144 ;  /* 0x0000001e1890723c */ /* 0x000fe20000001890 */
[----:B------:R-:W-:Y:S11]  /*d4d0*/  @!UPT UIADD3 URZ, URZ, URZ, URZ ;  /* 0x0000003f3f3ff290 */ /* 0x000ff6000fffe03f */
[----:B------:R-:W-:Y:S01]  /*d4e0*/  @!UPT UIADD3 URZ, URZ, URZ, URZ ;  /* 0x0000003f3f3ff290 */ /* 0x000fe2000fffe03f */
[----:B------:R-:W-:Y:S11]  /*d4f0*/  @P0 BRA `(.L_x_4096) ;  /* 0xffffffb400600947 */ /* 0x000ff6000383ffff */
.L_x_4092:
        /* <DEDUP_REMOVED lines=15> */
[----:B------:R-:W1:Y:S01]  /*d5f0*/  @P4 MUFU.RCP R4, R2 ;  /* 0x0000000200044308 */ /* 0x000e620000001000 */
[----:B------:R-:W2:Y:S07]  /*d600*/  @P4 LDC R25, c[0x0][0x2e8] ;  /* 0x0000ba00ff194b82 */ /* 0x000eae0000000800 */
[----:B------:R-:W3:Y:S08]  /*d610*/  @P3 MUFU.RCP R5, R0 ;  /* 0x0000000000053308 */ /* 0x000ef00000001000 */
[----:B------:R-:W4:Y:S01]  /*d620*/  @P4 MUFU.LG2 R2, R2 ;  /* 0x0000000200024308 */ /* 0x000f220000000c00 */
        /* <DEDUP_REMOVED lines=173> */
[----:B------:R-:W3:Y:S01]  /*e100*/  @P3 LDC R8, c[0x0][0x2e8] ;  /* 0x0000ba00ff083b82 */ /* 0x000ee20000000800 */
        /* <DEDUP_REMOVED lines=89> */
[----:B------:R-:W-:Y:S02]  /*e6a0*/  ISETP.NE.AND P0, PT, RZ, UR4, PT ;  /* 0x00000004ff007c0c */ /* 0x000fe4000bf05270 */
[----:B------:R-:W-:Y:S01]  /*e6b0*/  MOV R10, 0x7f800000 ;  /* 0x7f800000000a7802 */ /* 0x000fe20000000f00 */
        /* <DEDUP_REMOVED lines=17> */
[----:B------:R2:W-:Y:S04]  /*e7d0*/  STS [R13+0x6000], R132 ;  /* 0x006000840d007388 */ /* 0x0005e80000000800 */
[----:B------:R3:W-:Y:S04]  /*e7e0*/  STS [R13+0x6400], R134 ;  /* 0x006400860d007388 */ /* 0x0007e80000000800 */
[----:B------:R3:W-:Y:S04]  /*e7f0*/  STS [R15+0x6000], R136 ;  /* 0x006000880f007388 */ /* 0x0007e80000000800 */
[----:B------:R3:W-:Y:S01]  /*e800*/  STS [R15+0x6400], R138 ;  /* 0x0064008a0f007388 */ /* 0x0007e20000000800 */
[----:B-----5:R-:W-:-:S03]  /*e810*/  MOV R9, 0x7f800000 ;  /* 0x7f80000000097802 */ /* 0x020fc60000000f00 */
[----:B------:R3:W-:Y:S04]  /*e820*/  STS [R17+0x6000], R140 ;  /* 0x0060008c11007388 */ /* 0x0007e80000000800 */
[----:B------:R3:W-:Y:S01]  /*e830*/  STS [R17+0x6400], R142 ;  /* 0x0064008e11007388 */ /* 0x0007e20000000800 */
[----:B----4-:R-:W-:Y:S01]  /*e840*/  @P4 FMUL.FTZ R11, R2, 0.69314718246459960938 ;  /* 0x3f317218020b4820 */ /* 0x010fe20000410000 */
[----:B-1----:R-:W-:Y:S02]  /*e850*/  @P3 FMUL.FTZ R2, R0, 0.69314718246459960938 ;  /* 0x3f31721800023820 */ /* 0x002fe40000410000 */
[----:B------:R1:W-:Y:S01]  /*e860*/  STS [R19+0x6000], R152 ;  /* 0x0060009813007388 */ /* 0x0003e20000000800 */
[----:B--2---:R-:W-:Y:S01]  /*e870*/  @P4 FFMA.FTZ R9, R164, R25, R11 ;  /* 0x00000019a4094223 */ /* 0x004fe2000001000b */
[----:B---3--:R-:W-:-:S02]  /*e880*/  @P3 FFMA.FTZ R10, R3, R8, R2 ;  /* 0x00000008030a3223 */ /* 0x008fc40000010002 */
[----:B------:R1:W-:Y:S04]  /*e890*/  STS [R19+0x6400], R154 ;  /* 0x0064009a13007388 */ /* 0x0003e80000000800 */
[----:B------:R1:W-:Y:S04]  /*e8a0*/  STS [R21+0x6000], R148 ;  /* 0x0060009415007388 */ /* 0x0003e80000000800 */
[----:B------:R1:W-:Y:S04]  /*e8b0*/  STS [R21+0x6400], R150 ;  /* 0x0064009615007388 */ /* 0x0003e80000000800 */
[----:B------:R1:W-:Y:S04]  /*e8c0*/  STS [R23+0x6000], R144 ;  /* 0x0060009017007388 */ /* 0x0003e80000000800 */
[----:B------:R1:W-:Y:S01]  /*e8d0*/  STS [R23+0x6400], R146 ;  /* 0x0064009217007388 */ /* 0x0003e20000000800 */
[----:B------:R-:W-:Y:S05]  /*e8e0*/  @!P0 BRA `(.L_x_4097) ;  /* 0x0000000000248947 */ /* 0x000fea0003800000 */
[----:B------:R-:W2:Y:S01]  /*e8f0*/  S2UR UR11, SR_CTAID.Y ;  /* 0x00000000000b79c3 */ /* 0x000ea20000002600 */
[----:B------:R-:W-:Y:S01]  /*e900*/  ULDC UR4, c[0x0][0x2c4] ;  /* 0x0000b10000047ab9 */ /* 0x000fe20000000800 */
[----:B------:R-:W-:Y:S01]  /*e910*/  UISETP.NE.AND UP0, UPT, UR15, -0x1, UPT ;  /* 0xffffffff0f00788c */ /* 0x000fe2000bf05270 */
[----:B------:R-:W-:-:S05]  /*e920*/  ULDC UR9, c[0x0][0x2e4] ;  /* 0x0000b90000097ab9 */ /* 0x000fca0000000800 */
[----:B------:R-:W3:Y:S01]  /*e930*/  S2UR UR8, SR_CTAID.Z ;  /* 0x00000000000879c3 */ /* 0x000ee20000002700 */
[----:B--2---:R-:W-:-:S04]  /*e940*/  UIMAD UR4, UR11, UR4, URZ ;  /* 0x000000040b0472a4 */ /* 0x004fc8000f8e023f */
[----:B------:R-:W-:-:S04]  /*e950*/  USEL UR4, UR4, UR15, !UP0 ;  /* 0x0000000f04047287 */ /* 0x000fc8000c000000 */
[----:B---3--:R-:W-:Y:S01]  /*e960*/  UIMAD UR9, UR8, UR9, UR4 ;  /* 0x00000009080972a4 */ /* 0x008fe2000f8e0204 */
[----:B------:R-:W-:Y:S11]  /*e970*/  BRA `(.L_x_4098) ;  /* 0x0000000000187947 */ /* 0x000ff60003800000 */
.L_x_4097:
[----:B------:R-:W-:Y:S01]  /*e980*/  S2UR UR8, SR_CTAID.Z ;  /* 0x00000000000879c3 */ /* 0x000fe20000002700 */
[----:B------:R-:W-:Y:S01]  /*e990*/  ULDC UR4, c[0x0][0x270] ;  /* 0x00009c0000047ab9 */ /* 0x000fe20000000800 */
[----:B------:R-:W-:-:S06]  /*e9a0*/  ULDC UR9, c[0x0][0x2c4] ;  /* 0x0000b10000097ab9 */ /* 0x000fcc0000000800 */
[----:B------:R-:W2:Y:S02]  /*e9b0*/  S2UR UR11, SR_CTAID.Y ;  /* 0x00000000000b79c3 */ /* 0x000ea40000002600 */
[----:B--2---:R-:W-:-:S04]  /*e9c0*/  UIMAD UR4, UR11, UR4, UR8 ;  /* 0x000000040b0472a4 */ /* 0x004fc8000f8e0208 */
[----:B------:R-:W-:-:S12]  /*e9d0*/  UIMAD UR9, UR4, UR9, URZ ;  /* 0x00000009040972a4 */ /* 0x000fd8000f8e023f */
.L_x_4098:
[----:B------:R-:W2:Y:S01]  /*e9e0*/  S2R R3, SR_TID.X ;  /* 0x0000000000037919 */ /* 0x000ea20000002100 */
[----:B------:R-:W-:Y:S01]  /*e9f0*/  LOP3.LUT R5, R5, 0xffffffe0, RZ, 0xc0, !PT ;  /* 0xffffffe005057812 */ /* 0x000fe200078ec0ff */
[----:B------:R-:W-:Y:S01]  /*ea00*/  USHF.R.S32.HI UR10, URZ, 0x1f, UR11 ;  /* 0x0000001f3f0a7899 */ /* 0x000fe2000801140b */
[----:B------:R-:W-:Y:S01]  /*ea10*/  SHF.R.S32.HI R11, RZ, 0x1f, R6 ;  /* 0x0000001fff0b7819 */ /* 0x000fe20000011406 */
[----:B------:R-:W-:Y:S01]  /*ea20*/  UISETP.NE.AND UP0, UPT, UR15, -0x1, UPT ;  /* 0xffffffff0f00788c */ /* 0x000fe2000bf05270 */
[----:B------:R-:W-:Y:S01]  /*ea30*/  BAR.SYNC.DEFER_BLOCKING 0x0 ;  /* 0x0000000000007b1d */ /* 0x000fe20000010000 */
[----:B------:R-:W-:Y:S01]  /*ea40*/  IMAD.IADD R5, R4, 0x1, -R5 ;  /* 0x0000000104057824 */ /* 0x000fe200078e0a05 */
[----:B------:R-:W-:-:S04]  /*ea50*/  LEA.HI R11, R11, R6, RZ, 0x2 ;  /* 0x000000060b0b7211 */ /* 0x000fc800078f10ff */
[----:B------:R-:W-:Y:S01]  /*ea60*/  LOP3.LUT P0, RZ, R5, 0x3, RZ, 0xc0, !PT ;  /* 0x0000000305ff7812 */ /* 0x000fe2000780c0ff */
[----:B------:R-:W-:Y:S01]  /*ea70*/  ULDC.64 UR4, c[0x0][0x290] ;  /* 0x0000a40000047ab9 */ /* 0x000fe20000000a00 */
[----:B------:R-:W-:Y:S01]  /*ea80*/  ULDC.64 UR6, c[0x0][0x298] ;  /* 0x0000a60000067ab9 */ /* 0x000fe20000000a00 */
[----:B------:R-:W-:Y:S01]  /*ea90*/  UIMAD UR10, UR10, UR4, URZ ;  /* 0x000000040a0a72a4 */ /* 0x000fe2000f8e023f */
[----:B------:R-:W-:Y:S01]  /*eaa0*/  LOP3.LUT R11, R11, 0xffffffc, RZ, 0xc0, !PT ;  /* 0x0ffffffc0b0b7812 */ /* 0x000fe200078ec0ff */
[----:B------:R-:W-:Y:S01]  /*eab0*/  UIMAD.WIDE.U32 UR16, UR15, UR6, URZ ;  /* 0x000000060f1072a5 */ /* 0x000fe2000f8e003f */
[----:B------:R-:W-:Y:S01]  /*eac0*/  BSSY B0, `(.L_x_4099) ;  /* 0x000001d000007945 */ /* 0x000fe20003800000 */
[----:B------:R-:W-:Y:S02]  /*ead0*/  UIMAD.WIDE.U32 UR18, UR11, UR4, URZ ;  /* 0x000000040b1272a5 */ /* 0x000fe4000f8e003f */
[----:B------:R-:W-:Y:S01]  /*eae0*/  UIMAD UR5, UR11, UR5, UR10 ;  /* 0x000000050b0572a4 */ /* 0x000fe2000f8e020a */
[----:B------:R-:W-:Y:S01]  /*eaf0*/  IMAD.IADD R6, R6, 0x1, -R11 ;  /* 0x0000000106067824 */ /* 0x000fe200078e0a0b */
[----:B------:R-:W-:-:S02]  /*eb00*/  UIMAD UR15, UR15, UR7, UR17 ;  /* 0x000000070f0f72a4 */ /* 0x000fc4000f8e0211 */
[----:B------:R-:W-:Y:S02]  /*eb10*/  USEL UR16, UR18, UR16, !UP0 ;  /* 0x0000001012107287 */ /* 0x000fe4000c000000 */
[----:B------:R-:W-:Y:S01]  /*eb20*/  @!UP0 UIADD3 UR15, UR19, UR5, URZ ;  /* 0x00000005130f8290 */ /* 0x000fe2000fffe03f */
[----:B--2---:R-:W-:-:S04]  /*eb30*/  SHF.R.S32.HI R0, RZ, 0x1f, R3 ;  /* 0x0000001fff007819 */ /* 0x004fc80000011403 */
        /* <DEDUP_REMOVED lines=8> */
[----:B------:R-:W2:Y:S01]  /*ebc0*/  S2UR UR4, SR_CTAID.X ;  /* 0x00000000000479c3 */ /* 0x000ea20000002500 */
[C---:B------:R-:W-:Y:S01]  /*ebd0*/  VIADD R5, R6.reuse, 0x8 ;  /* 0x0000000806057836 */ /* 0x040fe20000000000 */
[----:B------:R-:W-:-:S04]  /*ebe0*/  ISETP.GE.AND P2, PT, R6, UR12, PT ;  /* 0x0000000c06007c0c */ /* 0x000fc8000bf46270 */
[----:B------:R-:W-:Y:S01]  /*ebf0*/  ISETP.GE.AND P1, PT, R5, UR12, PT ;  /* 0x0000000c05007c0c */ /* 0x000fe2000bf26270 */
[----:B--2---:R-:W-:-:S04]  /*ec00*/  ULEA UR4, UR4, UR9, 0x6 ;  /* 0x0000000904047291 */ /* 0x004fc8000f8e303f */
        /* <DEDUP_REMOVED lines=8> */
.L_x_4100:
[----:B------:R-:W-:Y:S05]  /*ec90*/  BSYNC B0 ;  /* 0x0000000000007941 */ /* 0x000fea0003800000 */
.L_x_4099:
[----:B------:R-:W3:Y:S01]  /*eca0*/  S2UR UR9, SR_CTAID.X ;  /* 0x00000000000979c3 */ /* 0x000ee20000002500 */
[----:B------:R-:W-:Y:S01]  /*ecb0*/  LEA.HI R2, R7, R4, RZ, 0x3 ;  /* 0x0000000407027211 */ /* 0x000fe200078f18ff */
[----:B------:R-:W-:Y:S01]  /*ecc0*/  IMAD.U32 R7, RZ, RZ, UR6 ;  /* 0x00000006ff077e24 */ /* 0x000fe2000f8e00ff */
[----:B------:R-:W-:Y:S01]  /*ecd0*/  SHF.R.S32.HI R241, RZ, 0x1f, R240 ;  /* 0x0000001ffff17819 */ /* 0x000fe200000114f0 */
[----:B------:R-:W-:Y:S01]  /*ece0*/  USHF.R.S32.HI UR5, URZ, 0x1f, UR8 ;  /* 0x0000001f3f057899 */ /* 0x000fe20008011408 */
[----:B------:R-:W-:Y:S01]  /*ecf0*/  SHF.R.S32.HI R2, RZ, 0x3, R2 ;  /* 0x00000003ff027819 */ /* 0x000fe20000011402 */
[----:B-1----:R1:W4:Y:S01]  /*ed00*/  LDS.128 R16, [R238+0x1800] ;  /* 0x00180000ee107984 */ /* 0x0023220000000c00 */
[----:B------:R-:W-:Y:S01]  /*ed10*/  LEA.HI R0, R0, R3, RZ, 0x3 ;  /* 0x0000000300007211 */ /* 0x000fe200078f18ff */
[----:B------:R-:W5:Y:S01]  /*ed20*/  LDC.64 R26, c[0x0][0x2a0] ;  /* 0x0000a800ff1a7b82 */ /* 0x000f620000000a00 */
[----:B------:R-:W-:Y:S01]  /*ed30*/  BSSY B0, `(.L_x_4101) ;  /* 0x000002d000007945 */ /* 0x000fe20003800000 */
[C---:B------:R-:W-:Y:S01]  /*ed40*/  VIADD R4, R2.reuse, 0x10 ;  /* 0x0000001002047836 */ /* 0x040fe20000000000 */
[----:B------:R1:W1:Y:S01]  /*ed50*/  LDS.128 R20, [R238] ;  /* 0x00000000ee147984 */ /* 0x0002620000000c00 */
[----:B------:R-:W-:Y:S01]  /*ed60*/  VIADD R5, R2, 0x20 ;  /* 0x0000002002057836 */ /* 0x000fe20000000000 */
[----:B------:R-:W-:-:S02]  /*ed70*/  SHF.R.S32.HI R0, RZ, 0x3, R0 ;  /* 0x00000003ff007819 */ /* 0x000fc40000011400 */
[----:B------:R-:W-:Y:S01]  /*ed80*/  ISETP.GE.AND P2, PT, R4, UR12, PT ;  /* 0x0000000c04007c0c */ /* 0x000fe2000bf46270 */
[----:B------:R-:W-:Y:S01]  /*ed90*/  VIADD R4, R2, 0x30 ;  /* 0x0000003002047836 */ /* 0x000fe20000000000 */
[----:B------:R-:W-:Y:S01]  /*eda0*/  ISETP.GE.AND P1, PT, R5, UR12, PT ;  /* 0x0000000c05007c0c */ /* 0x000fe2000bf26270 */
[----:B--2---:R2:W1:Y:S01]  /*edb0*/  LDS.128 R12, [R238+0x2000] ;  /* 0x00200000ee0c7984 */ /* 0x0044620000000c00 */
[----:B------:R-:W-:-:S03]  /*edc0*/  SHF.R.S32.HI R0, RZ, 0x1f, R0 ;  /* 0x0000001fff007819 */ /* 0x000fc60000011400 */
[----:B------:R2:W1:Y:S01]  /*edd0*/  LDS.128 R8, [R238+0x4000] ;  /* 0x00400000ee087984 */ /* 0x0004620000000c00 */
[----:B---3--:R-:W-:-:S04]  /*ede0*/  USHF.L.U32 UR9, UR9, 0x6, URZ ;  /* 0x0000000609097899 */ /* 0x008fc8000800063f */
[----:B------:R-:W-:Y:S02]  /*edf0*/  USHF.R.S32.HI UR4, URZ, 0x1f, UR9 ;  /* 0x0000001f3f047899 */ /* 0x000fe40008011409 */
[----:B------:R-:W-:Y:S02]  /*ee00*/  IMAD.WIDE.U32 R6, R7, UR9, R240 ;  /* 0x0000000907067c25 */ /* 0x000fe4000f8e00f0 */
[----:B------:R-:W-:Y:S01]  /*ee10*/  UIMAD UR4, UR4, UR6, URZ ;  /* 0x00000006040472a4 */ /* 0x000fe2000f8e023f */
[----:B------:R-:W-:-:S03]  /*ee20*/  IADD3 R24, P0, R6, UR16, RZ ;  /* 0x0000001006187c10 */ /* 0x000fc6000ff1e0ff */
[----:B------:R-:W-:Y:S01]  /*ee30*/  UIMAD UR4, UR9, UR7, UR4 ;  /* 0x00000007090472a4 */ /* 0x000fe2000f8e0204 */
[----:B-----5:R-:W-:Y:S01]  /*ee40*/  IMAD R6, R26, UR5, RZ ;  /* 0x000000051a067c24 */ /* 0x020fe2000f8e02ff */
[----:B------:R-:W-:-:S03]  /*ee50*/  UIADD3 UR9, -UR9, UR14, URZ ;  /* 0x0000000e09097290 */ /* 0x000fc6000fffe13f */
[----:B------:R-:W-:Y:S02]  /*ee60*/  IMAD R27, R27, UR8, R6 ;  /* 0x000000081b1b7c24 */ /* 0x000fe4000f8e0206 */
[----:B------:R-:W-:Y:S01]  /*ee70*/  IMAD.U32 R3, RZ, RZ, UR4 ;  /* 0x00000004ff037e24 */ /* 0x000fe2000f8e00ff */
[----:B------:R-:W-:-:S04]  /*ee80*/  ISETP.GE.AND P3, PT, R2, UR9, PT ;  /* 0x0000000902007c0c */ /* 0x000fc8000bf66270 */
[----:B------:R-:W-:Y:S02]  /*ee90*/  IADD3.X R25, R7, UR15, R3, P0, !PT ;  /* 0x0000000f07197c10 */ /* 0x000fe400087fe403 */
[----:B------:R-:W-:Y:S02]  /*eea0*/  ISETP.GE.AND P0, PT, R4, UR12, PT ;  /* 0x0000000c04007c0c */ /* 0x000fe4000bf06270 */
[----:B------:R2:W3:Y:S01]  /*eeb0*/  LDS.128 R4, [R238+0x6000] ;  /* 0x00600000ee047984 */ /* 0x0004e20000000c00 */
[----:B------:R-:W-:-:S04]  /*eec0*/  IMAD.WIDE.U32 R24, R26, UR8, R24 ;  /* 0x000000081a187c25 */ /* 0x000fc8000f8e0018 */
[----:B------:R-:W-:Y:S01]  /*eed0*/  IMAD.IADD R27, R27, 0x1, R25 ;  /* 0x000000011b1b7824 */ /* 0x000fe200078e0219 */
[----:B-1--4-:R-:W-:Y:S06]  /*eee0*/  @P3 BRA `(.L_x_4102) ;  /* 0x0000000000443947 */ /* 0x012fec0003800000 */
[----:B------:R-:W-:Y:S01]  /*eef0*/  IMAD R3, R0, UR6, RZ ;  /* 0x0000000600037c24 */ /* 0x000fe2000f8e02ff */
[----:B------:R-:W-:Y:S01]  /*ef00*/  ULDC.64 UR4, c[0x0][0x280] ;  /* 0x0000a00000047ab9 */ /* 0x000fe20000000a00 */
[----:B------:R-:W-:Y:S01]  /*ef10*/  IMAD.MOV.U32 R26, RZ, RZ, R24 ;  /* 0x000000ffff1a7224 */ /* 0x000fe200078e0018 */
[----:B------:R-:W-:Y:S01]  /*ef20*/  ULDC UR8, c[0x0][0x2d0] ;  /* 0x0000b40000087ab9 */ /* 0x000fe20000000800 */
[----:B------:R-:W-:Y:S01]  /*ef30*/  IMAD R3, R2, UR7, R3 ;  /* 0x0000000702037c24 */ /* 0x000fe2000f8e0203 */
[----:B------:R-:W-:Y:S01]  /*ef40*/  ISETP.GE.AND P6, PT, R240, UR8, PT ;  /* 0x00000008f0007c0c */ /* 0x000fe2000bfc6270 */
[----:B------:R-:W-:Y:S01]  /*ef50*/  IMAD.WIDE.U32 R28, R2, UR6, R26 ;  /* 0x00000006021c7c25 */ /* 0x000fe2000f8e001a */
        /* <DEDUP_REMOVED lines=9> */
[----:B---3--:R1:W-:Y:S02]  /*eff0*/  @!P3 STG.E.128 desc[UR20][R30.64+0x180], R4 ;  /* 0x000180041e00b986 */ /* 0x0083e4000c101d14 */
.L_x_4102:
[----:B------:R-:W-:Y:S05]  /*f000*/  BSYNC B0 ;  /* 0x0000000000007941 */ /* 0x000fea0003800000 */
.L_x_4101:
[----:B-1----:R1:W4:Y:S01]  /*f010*/  LDS.128 R20, [R238+0x800] ;  /* 0x00080000ee147984 */ /* 0x0023220000000c00 */
[----:B------:R-:W-:Y:S03]  /*f020*/  BSSY B0, `(.L_x_4103) ;  /* 0x0000019000007945 */ /* 0x000fe60003800000 */
[----:B------:R1:W1:Y:S04]  /*f030*/  LDS.128 R12, [R238+0x2800] ;  /* 0x00280000ee0c7984 */ /* 0x0002680000000c00 */
[----:B------:R1:W1:Y:S04]  /*f040*/  LDS.128 R8, [R238+0x4800] ;  /* 0x00480000ee087984 */ /* 0x0002680000000c00 */
[----:B---3--:R3:W1:Y:S01]  /*f050*/  LDS.128 R4, [R238+0x6800] ;  /* 0x00680000ee047984 */ /* 0x0086620000000c00 */
        /* <DEDUP_REMOVED lines=17> */
[----:B----4-:R4:W-:Y:S04]  /*f170*/  @!P5 STG.E.128 desc[UR20][R28.64], R20 ;  /* 0x000000141c00d986 */ /* 0x0109e8000c101d14 */
[----:B-1----:R4:W-:Y:S04]  /*f180*/  @!P4 STG.E.128 desc[UR20][R28.64+0x80], R12 ;  /* 0x0000800c1c00c986 */ /* 0x0029e8000c101d14 */
[----:B------:R4:W-:Y:S04]  /*f190*/  @!P3 STG.E.128 desc[UR20][R28.64+0x100], R8 ;  /* 0x000100081c00b986 */ /* 0x0009e8000c101d14 */
[----:B------:R4:W-:Y:S02]  /*f1a0*/  @!P2 STG.E.128 desc[UR20][R28.64+0x180], R4 ;  /* 0x000180041c00a986 */ /* 0x0009e4000c101d14 */
.L_x_4104:
[----:B------:R-:W-:Y:S05]  /*f1b0*/  BSYNC B0 ;  /* 0x0000000000007941 */ /* 0x000fea0003800000 */
.L_x_4103:
[----:B----4-:R4:W2:Y:S01]  /*f1c0*/  LDS.128 R20, [R238+0x1000] ;  /* 0x00100000ee147984 */ /* 0x0108a20000000c00 */
        /* <DEDUP_REMOVED lines=21> */
[----:B--2---:R2:W-:Y:S04]  /*f320*/  @!P4 STG.E.128 desc[UR20][R28.64], R20 ;  /* 0x000000141c00c986 */ /* 0x0045e8000c101d14 */
[----:B-1----:R2:W-:Y:S04]  /*f330*/  @!P3 STG.E.128 desc[UR20][R28.64+0x80], R12 ;  /* 0x0000800c1c00b986 */ /* 0x0025e8000c101d14 */
[----:B------:R2:W-:Y:S04]  /*f340*/  @!P2 STG.E.128 desc[UR20][R28.64+0x100], R8 ;  /* 0x000100081c00a986 */ /* 0x0005e8000c101d14 */
[----:B------:R2:W-:Y:S02]  /*f350*/  @!P1 STG.E.128 desc[UR20][R28.64+0x180], R4 ;  /* 0x000180041c009986 */ /* 0x0005e4000c101d14 */
.L_x_4106:
[----:B------:R-:W-:Y:S05]  /*f360*/  BSYNC B0 ;  /* 0x0000000000007941 */ /* 0x000fea0003800000 */
.L_x_4105:
[----:B-12---:R1:W2:Y:S04]  /*f370*/  LDS.128 R8, [R238+0x3800] ;  /* 0x00380000ee087984 */ /* 0x0062a80000000c00 */
[----:B------:R1:W1:Y:S04]  /*f380*/  LDS.128 R4, [R238+0x5800] ;  /* 0x00580000ee047984 */ /* 0x0002680000000c00 */
[----:B------:R1:W1:Y:S01]  /*f390*/  LDS.128 R12, [R238+0x7800] ;  /* 0x00780000ee0c7984 */ /* 0x0002620000000c00 */
[----:B------:R-:W-:Y:S05]  /*f3a0*/  @P0 EXIT ;  /* 0x000000000000094d */ /* 0x000fea0003800000 */
[----:B------:R-:W-:Y:S01]  /*f3b0*/  IADD3 R2, P0, R2, 0x30, RZ ;  /* 0x0000003002027810 */ /* 0x000fe20007f1e0ff */
[----:B------:R-:W-:Y:S01]  /*f3c0*/  IMAD.MOV.U32 R20, RZ, RZ, R24 ;  /* 0x000000ffff147224 */ /* 0x000fe200078e0018 */
[----:B------:R-:W-:Y:S01]  /*f3d0*/  ULDC.64 UR4, c[0x0][0x280] ;  /* 0x0000a00000047ab9 */ /* 0x000fe20000000a00 */
[----:B------:R-:W-:Y:S01]  /*f3e0*/  IMAD.MOV.U32 R21, RZ, RZ, R27 ;  /* 0x000000ffff157224 */ /* 0x000fe200078e001b */
[----:B------:R-:W-:Y:S01]  /*f3f0*/  ULDC UR8, c[0x0][0x2d0] ;  /* 0x0000b40000087ab9 */ /* 0x000fe20000000800 */
[----:B------:R-:W-:Y:S01]  /*f400*/  IMAD.X R3, RZ, RZ, R0, P0 ;  /* 0x000000ffff037224 */ /* 0x000fe200000e0600 */
[----:B------:R-:W-:Y:S01]  /*f410*/  ISETP.GE.AND P3, PT, R240, UR8, PT ;  /* 0x00000008f0007c0c */ /* 0x000fe2000bf66270 */
[----:B------:R-:W-:Y:S01]  /*f420*/  IMAD.WIDE.U32 R20, R2, UR6, R20 ;  /* 0x0000000602147c25 */ /* 0x000fe2000f8e0014 */
[----:B------:R-:W-:Y:S02]  /*f430*/  ISETP.GE.AND P2, PT, R237, UR8, PT ;  /* 0x00000008ed007c0c */ /* 0x000fe4000bf46270 */
[----:B------:R-:W-:Y:S01]  /*f440*/  ISETP.GE.AND P1, PT, R236, UR8, PT ;  /* 0x00000008ec007c0c */ /* 0x000fe2000bf26270 */
[----:B------:R-:W-:-:S04]  /*f450*/  IMAD R3, R3, UR6, RZ ;  /* 0x0000000603037c24 */ /* 0x000fc8000f8e02ff */
[----:B------:R-:W-:Y:S01]  /*f460*/  IMAD R3, R2, UR7, R3 ;  /* 0x0000000702037c24 */ /* 0x000fe2000f8e0203 */
[----:B------:R-:W-:-:S03]  /*f470*/  LEA R2, P0, R20, UR4, 0x1 ;  /* 0x0000000414027c11 */ /* 0x000fc6000f8008ff */
        /* <DEDUP_REMOVED lines=9> */
.L_x_4107:
        /* <DEDUP_REMOVED lines=15> */
.L_x_8902:


//--------------------- .text._ZN5flash24flash_fwd_splitkv_kernelI23Flash_fwd_kernel_traitsILi256ELi64ELi64ELi4ELb0ELb0EN7cutlass6half_tE19Flash_kernel_traitsILi256ELi64ELi64ELi4ES3_EELb0ELb0ELb1ELb0ELb0ELb1ELb0ELb0EEEvNS_16Flash_fwd_paramsE --------------------------
	.section	.text._ZN5flash24flash_fwd_splitkv_kernelI23Flash_fwd_kernel_traitsILi256ELi64ELi64ELi4ELb0ELb0EN7cutlass6half_tE19Flash_kernel_traitsILi256ELi64ELi64ELi4ES3_EELb0ELb0ELb1ELb0ELb0ELb1ELb0ELb0EEEvNS_16Flash_fwd_paramsE,"ax",@progbits
	.align	128
        .global         _ZN5flash24flash_fwd_splitkv_kernelI23Flash_fwd_kernel_traitsILi256ELi64ELi64ELi4ELb0ELb0EN7cutlass6half_tE19Flash_kernel_traitsILi256ELi64ELi64ELi4ES3_EELb0ELb0ELb1ELb0ELb0ELb1ELb0ELb0EEEvNS_16Flash_fwd_paramsE
        .type           _ZN5flash24flash_fwd_splitkv_kernelI23Flash_fwd_kernel_traitsILi256ELi64ELi64ELi4ELb0ELb0EN7cutlass6half_tE19Flash_kernel_traitsILi256ELi64ELi64ELi4ES3_EELb0ELb0ELb1ELb0ELb0ELb1ELb0ELb0EEEvNS_16Flash_fwd_paramsE,@function
        .size           _ZN5flash24flash_fwd_splitkv_kernelI23Flash_fwd_kernel_traitsILi256ELi64ELi64ELi4ELb0ELb0EN7cutlass6half_tE19Flash_kernel_traitsILi256ELi64ELi64ELi4ES3_EELb0ELb0ELb1ELb0ELb0ELb1ELb0ELb0EEEvNS_16Flash_fwd_paramsE,(.L_x_8903 - _ZN5flash24flash_fwd_splitkv_kernelI23Flash_fwd_kernel_traitsILi256ELi64ELi64ELi4ELb0ELb0EN7cutlass6half_tE19Flash_kernel_traitsILi256ELi64ELi64ELi4ES3_EELb0ELb0ELb1ELb0ELb0ELb1ELb0ELb0EEEvNS_16Flash_fwd_paramsE)
        .other          _ZN5flash24flash_fwd_splitkv_kernelI23Flash_fwd_kernel_traitsILi256ELi64ELi64ELi4ELb0ELb0EN7cutlass6half_tE19Flash_kernel_traitsILi256ELi64ELi64ELi4ES3_EELb0ELb0ELb1ELb0ELb0ELb1ELb0ELb0EEEvNS_16Flash_fwd_paramsE,@"STO_CUDA_ENTRY STV_DEFAULT"
_ZN5flash24flash_fwd_splitkv_kernelI23Flash_fwd_kernel_traitsILi256ELi64ELi64ELi4ELb0ELb0EN7cutlass6half_tE19Flash_kernel_traitsILi256ELi64ELi64ELi4ES3_EELb0ELb0ELb1ELb0ELb0ELb1ELb0ELb0EEEvNS_16Flash_fwd_paramsE:
.text._ZN5flash24flash_fwd_splitkv_kernelI23Flash_fwd_kernel_traitsILi256ELi64ELi64ELi4ELb0ELb0EN7cutlass6half_tE19Flash_kernel_traitsILi256ELi64ELi64ELi4ES3_EELb0ELb0ELb1ELb0ELb0ELb1ELb0ELb0EEEvNS_16Flash_fwd_paramsE:
        /* <DEDUP_REMOVED lines=18> */
[----:B-1----:R-:W-:-:S06]  /*0120*/  UIMAD.WIDE UR8, UR24, 0x4, UR8 ;  /* 0x00000004180878a5 */ /* 0x002fcc000f8e0208 */
        /* <DEDUP_REMOVED lines=17> */
[----:B------:R-:W1:Y:S01]  /*0240*/  S2R R165, SR_TID.X ;  /* 0x0000000000a57919 */ /* 0x000e620000002100 */
        /* <DEDUP_REMOVED lines=18> */
.L_x_4108:
[----:B------:R-:W-:Y:S01]  /*0370*/  ULDC UR6, c[0x0][0x2c8] ;  /* 0x0000b20000067ab9 */ /* 0x000fe20000000800 */
.L_x_4109:
        /* <DEDUP_REMOVED lines=100> */
.L_x_4112:
[----:B------:R-:W-:Y:S05]  /*09c0*/  BSYNC B0 ;  /* 0x0000000000007941 */ /* 0x000fea0003800000 */
.L_x_4111:
        /* <DEDUP_REMOVED lines=24> */
.L_x_4114:
[----:B------:R-:W-:Y:S05]  /*0b50*/  BSYNC B0 ;  /* 0x0000000000007941 */ /* 0x000fea0003800000 */
.L_x_4113:
        /* <DEDUP_REMOVED lines=23> */
.L_x_4116:
[----:B------:R-:W-:Y:S05]  /*0cd0*/  BSYNC B0 ;  /* 0x0000000000007941 */ /* 0x000fea0003800000 */
.L_x_4115:
        /* <DEDUP_REMOVED lines=22> */
.L_x_4118:
[----:B------:R-:W-:Y:S05]  /*0e40*/  BSYNC B0 ;  /* 0x0000000000007941 */ /* 0x000fea0003800000 */
.L_x_4117:
        /* <DEDUP_REMOVED lines=19> */
.L_x_4110:
        /* <DEDUP_REMOVED lines=30> */
.L_x_4119:
[----:B------:R-:W-:Y:S02]  /*1160*/  PLOP3.LUT P0, PT, PT, PT, UP1, 0x40, 0x0 ;  /* 0x000000000000781c */ /* 0x000fe40003f0e818 */
[----:B------:R-:W-:-:S04]  /*1170*/  LOP3.LUT R243, R243, R242, RZ, 0x3c, !PT ;  /* 0x000000f2f3f37212 */ /* 0x000fc800078e3cff */
[----:B------:R-:W-:-:S04]  /*1180*/  LOP3.LUT R242, R243, R242, RZ, 0x3c, !PT ;  /* 0x000000f2f3f27212 */ /* 0x000fc800078e3cff */
[----:B------:R-:W-:-:S03]  /*1190*/  LOP3.LUT R243, R243, R242, RZ, 0x3c, !PT ;  /* 0x000000f2f3f37212 */ /* 0x000fc600078e3cff */
[----:B------:R-:W-:Y:S05]  /*11a0*/  @P0 BRA `(.L_x_4120) ;  /* 0x00000004005c0947 */ /* 0x000fea0003800000 */
[----:B------:R-:W1:Y:S01]  /*11b0*/  LDC R13, c[0x0][0x380] ;  /* 0x0000e000ff0d7b82 */ /* 0x000e620000000800 */
[----:B------:R-:W-:Y:S01]  /*11c0*/  ULEA UR7, UR18, 0xffffffc0, 0x6 ;  /* 0xffffffc012077891 */ /* 0x000fe2000f8e303f */
[----:B------:R-:W-:-:S05]  /*11d0*/  ULDC.64 UR4, c[0x0][0x230] ;  /* 0x00008c0000047ab9 */ /* 0x000fca0000000a00 */
        /* <DEDUP_REMOVED lines=18> */
[C---:B------:R-:W-:Y:S02]  /*1300*/  ISETP.NE.AND P1, PT, R13.reuse, RZ, PT ;  /* 0x000000ff0d00720c */ /* 0x040fe40003f25270 */
[----:B------:R-:W-:Y:S02]  /*1310*/  ISETP.GE.U32.AND P2, PT, R0, R3, PT ;  /* 0x000000030000720c */ /* 0x000fe40003f46070 */
[----:B------:R-:W-:-:S04]  /*1320*/  LOP3.LUT R0, R13, UR7, RZ, 0x3c, !PT ;  /* 0x000000070d007c12 */ /* 0x000fc8000f8e3cff */
[----:B------:R-:W-:Y:S02]  /*1330*/  ISETP.GE.AND P0, PT, R0, RZ, PT ;  /* 0x000000ff0000720c */ /* 0x000fe40003f06270 */
[----:B------:R-:W1:Y:S05]  /*1340*/  LDC R0, c[0x0][0x278] ;  /* 0x00009e00ff007b82 */ /* 0x000e6a0000000800 */
[----:B------:R-:W-:-:S06]  /*1350*/  @P2 IADD3 R6, R6, 0x1, RZ ;  /* 0x0000000106062810 */ /* 0x000fcc0007ffe0ff */
[----:B------:R-:W-:Y:S01]  /*1360*/  @!P0 IMAD.MOV R6, RZ, RZ, -R6 ;  /* 0x000000ffff068224 */ /* 0x000fe200078e0a06 */
[----:B------:R-:W-:-:S05]  /*1370*/  @!P1 LOP3.LUT R6, RZ, R13, RZ, 0x33, !PT ;  /* 0x0000000dff069212 */ /* 0x000fca00078e33ff */
[----:B------:R-:W-:-:S06]  /*1380*/  IMAD.WIDE R2, R6, 0x4, R242 ;  /* 0x0000000406027825 */ /* 0x000fcc00078e02f2 */
[----:B------:R2:W3:Y:S01]  /*1390*/  LDG.E R3, desc[UR20][R2.64] ;  /* 0x0000001402037981 */ /* 0x0004e2000c1e1900 */
[----:B-1----:R-:W-:Y:S02]  /*13a0*/  IABS R5, R0 ;  /* 0x0000000000057213 */ /* 0x002fe40000000000 */
[----:B------:R-:W-:Y:S02]  /*13b0*/  IADD3 R6, -R6, RZ, RZ ;  /* 0x000000ff06067210 */ /* 0x000fe40007ffe1ff */
[----:B------:R-:W1:Y:S03]  /*13c0*/  I2F.RP R8, R5 ;  /* 0x0000000500087306 */ /* 0x000e660000209400 */
[----:B------:R-:W-:-:S05]  /*13d0*/  IMAD R13, R13, R6, UR7 ;  /* 0x000000070d0d7e24 */ /* 0x000fca000f8e0206 */
[----:B------:R-:W-:Y:S01]  /*13e0*/  SHF.R.S32.HI R21, RZ, 0x1f, R13 ;  /* 0x0000001fff157819 */ /* 0x000fe2000001140d */
[----:B-1----:R-:W1:Y:S01]  /*13f0*/  MUFU.RCP R8, R8 ;  /* 0x0000000800087308 */ /* 0x002e620000001000 */
[----:B--2---:R-:W2:Y:S01]  /*1400*/  S2R R2, SR_CTAID.Z ;  /* 0x0000000000027919 */ /* 0x004ea20000002700 */
[----:B-1----:R-:W-:-:S06]  /*1410*/  IADD3 R8, R8, 0xffffffe, RZ ;  /* 0x0ffffffe08087810 */ /* 0x002fcc0007ffe0ff */
[----:B------:R-:W1:Y:S02]  /*1420*/  F2I.FTZ.U32.TRUNC.NTZ R9, R8 ;  /* 0x0000000800097305 */ /* 0x000e64000021f000 */
[----:B-1----:R-:W-:Y:S01]  /*1430*/  IMAD.MOV R4, RZ, RZ, -R9 ;  /* 0x000000ffff047224 */ /* 0x002fe200078e0a09 */
[----:B------:R-:W-:Y:S02]  /*1440*/  MOV R8, RZ ;  /* 0x000000ff00087202 */ /* 0x000fe40000000f00 */
[----:B--2---:R-:W-:Y:S01]  /*1450*/  IABS R2, R2 ;  /* 0x0000000200027213 */ /* 0x004fe20000000000 */
        /* <DEDUP_REMOVED lines=12> */
[----:B---3--:R-:W-:Y:S02]  /*1520*/  R2UR UR11, R3 ;  /* 0x00000000030b72ca */ /* 0x008fe400000e0000 */
[----:B------:R-:W-:-:S04]  /*1530*/  LOP3.LUT R3, R0, UR26, RZ, 0x3c, !PT ;  /* 0x0000001a00037c12 */ /* 0x000fc8000f8e3cff */
[----:B------:R-:W-:-:S07]  /*1540*/  ISETP.GE.AND P0, PT, R3, RZ, PT ;  /* 0x000000ff0300720c */ /* 0x000fce0003f06270 */
        /* <DEDUP_REMOVED lines=21> */
[----:B------:R-:W-:Y:S02]  /*16a0*/  IMAD.IADD R5, R5, 0x1, R0 ;  /* 0x0000000105057824 */ /* 0x000fe400078e0200 */
[----:B------:R-:W-:Y:S01]  /*16b0*/  IMAD R0, R12, UR8, RZ ;  /* 0x000000080c007c24 */ /* 0x000fe2000f8e02ff */
[----:B------:R-:W-:Y:S01]  /*16c0*/  UIADD3 UR12, UR17, UR5, URZ ;  /* 0x00000005110c7290 */ /* 0x000fe2000fffe03f */
[----:B------:R-:W-:-:S04]  /*16d0*/  IMAD.WIDE.U32 R4, R2, UR8, R4 ;  /* 0x0000000802047c25 */ /* 0x000fc8000f8e0004 */
[----:B------:R-:W-:Y:S02]  /*16e0*/  IMAD R0, R2, UR9, R0 ;  /* 0x0000000902007c24 */ /* 0x000fe4000f8e0200 */
[----:B------:R-:W-:-:S03]  /*16f0*/  IMAD.MOV.U32 R32, RZ, RZ, R4 ;  /* 0x000000ffff207224 */ /* 0x000fc600078e0004 */
[----:B------:R-:W-:Y:S01]  /*1700*/  IADD3 R30, R5, R0, RZ ;  /* 0x00000000051e7210 */ /* 0x000fe20007ffe0ff */
[----:B------:R-:W-:Y:S06]  /*1710*/  BRA `(.L_x_4121) ;  /* 0x0000000400547947 */ /* 0x000fec0003800000 */
.L_x_4120:
        /* <DEDUP_REMOVED lines=48> */
.L_x_4122:
        /* <DEDUP_REMOVED lines=11> */
[----:B------:R-:W-:Y:S01]  /*1ad0*/  MOV R21, UR13 ;  /* 0x0000000d00157c02 */ /* 0x000fe20008000f00 */
[----:B------:R-:W-:Y:S01]  /*1ae0*/  IMAD.U32 R4, RZ, RZ, UR16 ;  /* 0x00000010ff047e24 */ /* 0x000fe2000f8e00ff */
[----:B------:R-:W-:Y:S01]  /*1af0*/  MOV R5, UR17 ;  /* 0x0000001100057c02 */ /* 0x000fe20008000f00 */
[----:B-1----:R-:W-:-:S02]  /*1b00*/  IMAD R0, R12, R2, RZ ;  /* 0x000000020c007224 */ /* 0x002fc400078e02ff */
[----:B------:R-:W-:Y:S01]  /*1b10*/  IMAD.U32 R5, RZ, RZ, UR4 ;  /* 0x00000004ff057e24 */ /* 0x000fe2000f8e00ff */
[----:B------:R-:W-:Y:S01]  /*1b20*/  @UP0 ULDC.64 UR4, c[0x0][0x250] ;  /* 0x0000940000040ab9 */ /* 0x000fe20000000a00 */
[C---:B------:R-:W-:Y:S01]  /*1b30*/  IMAD R0, R18.reuse, R3, R0 ;  /* 0x0000000312007224 */ /* 0x040fe200078e0200 */
[----:B------:R-:W-:Y:S01]  /*1b40*/  @UP0 UIMAD.WIDE.U32 UR16, UR10, UR4, URZ ;  /* 0x000000040a1002a5 */ /* 0x000fe2000f8e003f */
[----:B------:R-:W-:-:S03]  /*1b50*/  IMAD.WIDE.U32 R4, R18, R2, R4 ;  /* 0x0000000212047225 */ /* 0x000fc600078e0004 */
[----:B------:R-:W-:Y:S01]  /*1b60*/  @UP0 UIMAD UR12, UR10, UR5, UR17 ;  /* 0x000000050a0c02a4 */ /* 0x000fe2000f8e0211 */
[----:B------:R-:W-:Y:S01]  /*1b70*/  IMAD.IADD R30, R5, 0x1, R0 ;  /* 0x00000001051e7824 */ /* 0x000fe200078e0200 */
[----:B------:R-:W-:Y:S01]  /*1b80*/  MOV R32, R4 ;  /* 0x0000000400207202 */ /* 0x000fe20000000f00 */
        /* <DEDUP_REMOVED lines=14> */
.L_x_4121:
[----:B------:R-:W-:Y:S01]  /*1c70*/  UISETP.NE.AND UP0, UPT, UR15, -0x1, UPT ;  /* 0xffffffff0f00788c */ /* 0x000fe2000bf05270 */
[----:B------:R-:W-:Y:S01]  /*1c80*/  SHF.R.S32.HI R11, RZ, 0x1f, R165 ;  /* 0x0000001fff0b7819 */ /* 0x000fe200000114a5 */
[----:B------:R-:W1:Y:S01]  /*1c90*/  S2R R28, SR_CTAID.X ;  /* 0x00000000001c7919 */ /* 0x000e620000002500 */
[----:B------:R-:W-:Y:S01]  /*1ca0*/  ULDC.64 UR8, c[0x0][0x268] ;  /* 0x00009a0000087ab9 */ /* 0x000fe20000000a00 */
[----:B------:R-:W-:Y:S01]  /*1cb0*/  ULDC.64 UR10, c[0x0][0x258] ;  /* 0x00009600000a7ab9 */ /* 0x000fe20000000a00 */
[CC--:B------:R-:W-:Y:S01]  /*1cc0*/  LEA.HI R3, R11.reuse, R165.reuse, RZ, 0x3 ;  /* 0x000000a50b037211 */ /* 0x0c0fe200078f18ff */
[----:B------:R-:W-:Y:S01]  /*1cd0*/  IMAD R12, R12, UR8, RZ ;  /* 0x000000080c0c7c24 */ /* 0x000fe2000f8e02ff */
[----:B------:R-:W-:Y:S01]  /*1ce0*/  LEA.HI R20, R11, R165, RZ, 0x4 ;  /* 0x000000a50b147211 */ /* 0x000fe200078f20ff */
[----:B------:R-:W-:Y:S01]  /*1cf0*/  IMAD.U32 R24, RZ, RZ, UR10 ;  /* 0x0000000aff187e24 */ /* 0x000fe2000f8e00ff */
[----:B------:R-:W-:Y:S01]  /*1d00*/  SHF.R.S32.HI R22, RZ, 0x3, R3 ;  /* 0x00000003ff167819 */ /* 0x000fe20000011403 */
[----:B------:R-:W-:Y:S01]  /*1d10*/  IMAD R12, R18, UR9, R12 ;  /* 0x00000009120c7c24 */ /* 0x000fe2000f8e020c */
[----:B------:R-:W-:Y:S01]  /*1d20*/  @UP0 ULDC.64 UR4, c[0x0][0x240] ;  /* 0x0000900000040ab9 */ /* 0x000fe20000000a00 */
[----:B------:R-:W-:Y:S01]  /*1d30*/  LOP3.LUT R0, R20, 0xfffffff0, RZ, 0xc0, !PT ;  /* 0xfffffff014007812 */ /* 0x000fe200078ec0ff */
[----:B------:R-:W-:Y:S01]  /*1d40*/  @UP0 UIMAD.WIDE.U32 UR28, UR15, UR4, URZ ;  /* 0x000000040f1c02a5 */ /* 0x000fe2000f8e003f */
[----:B------:R-:W-:Y:S01]  /*1d50*/  LOP3.LUT R3, R3, 0xfffffff8, RZ, 0xc0, !PT ;  /* 0xfffffff803037812 */ /* 0x000fe200078ec0ff */
[----:B------:R-:W-:Y:S01]  /*1d60*/  @!UP0 USHF.R.S32.HI UR17, URZ, 0x1f, UR24 ;  /* 0x0000001f3f118899 */ /* 0x000fe20008011418 */
[C---:B------:R-:W-:Y:S01]  /*1d70*/  IMAD.SHL.U32 R238, R22.reuse, 0x40, RZ ;  /* 0x0000004016ee7824 */ /* 0x040fe200078e00ff */
[----:B------:R-:W-:Y:S01]  /*1d80*/  @UP0 UIMAD UR13, UR15, UR5, UR29 ;  /* 0x000000050f0d02a4 */ /* 0x000fe2000f8e021d */
[C---:B------:R-:W-:Y:S01]  /*1d90*/  IMAD.IADD R0, R165.reuse, 0x1, -R0 ;  /* 0x00000001a5007824 */ /* 0x040fe200078e0a00 */
[----:B------:R-:W-:Y:S01]  /*1da0*/  IADD3 R13, P3, R22, R13, RZ ;  /* 0x0000000d160d7210 */ /* 0x000fe20007f7e0ff */
[----:B------:R-:W-:Y:S01]  /*1db0*/  IMAD.IADD R3, R165, 0x1, -R3 ;  /* 0x00000001a5037824 */ /* 0x000fe200078e0a03 */
[----:B------:R-:W-:Y:S01]  /*1dc0*/  @!UP0 ULDC.64 UR4, c[0x0][0x228] ;  /* 0x00008a0000048ab9 */ /* 0x000fe20000000a00 */
[----:B------:R-:W-:Y:S01]  /*1dd0*/  LOP3.LUT R238, R238, 0x1c0, RZ, 0xc0, !PT ;  /* 0x000001c0eeee7812 */ /* 0x000fe200078ec0ff */
[----:B------:R-:W-:Y:S01]  /*1de0*/  @!UP0 UIMAD UR17, UR17, UR4, URZ ;  /* 0x00000004111182a4 */ /* 0x000fe2000f8e023f */
[----:B------:R-:W-:Y:S01]  /*1df0*/  IMAD.SHL.U32 R240, R3, 0x8, RZ ;  /* 0x0000000803f07824 */ /* 0x000fe200078e00ff */
[----:B------:R-:W-:Y:S01]  /*1e00*/  @!UP0 UIMAD.WIDE.U32 UR30, UR24, UR4, URZ ;  /* 0x00000004181e82a5 */ /* 0x000fe2000f8e003f */
[----:B------:R-:W-:Y:S01]  /*1e10*/  SHF.R.S32.HI R14, RZ, 0x1f, R0 ;  /* 0x0000001fff0e7819 */ /* 0x000fe20000011400 */
[----:B------:R-:W2:Y:S01]  /*1e20*/  S2UR UR4, SR_CgaCtaId ;  /* 0x00000000000479c3 */ /* 0x000ea20000008800 */
[----:B------:R-:W-:Y:S01]  /*1e30*/  @!UP0 UIMAD UR17, UR24, UR5, UR17 ;  /* 0x00000005181182a4 */ /* 0x000fe2000f8e0211 */
[--C-:B------:R-:W-:Y:S01]  /*1e40*/  SHF.R.S32.HI R15, RZ, 0x1f, R240.reuse ;  /* 0x0000001fff0f7819 */ /* 0x100fe200000114f0 */
[----:B------:R-:W-:Y:S01]  /*1e50*/  USHF.R.S32.HI UR5, URZ, 0x1f, UR26 ;  /* 0x0000001f3f057899 */ /* 0x000fe2000801141a */
[----:B------:R-:W-:Y:S01]  /*1e60*/  LEA.HI R14, R14, R0, RZ, 0x3 ;  /* 0x000000000e0e7211 */ /* 0x000fe200078f18ff */
[----:B------:R-:W-:Y:S01]  /*1e70*/  @!UP0 UMOV UR28, UR30 ;  /* 0x0000001e001c8c82 */ /* 0x000fe20008000000 */
[----:B------:R-:W-:Y:S01]  /*1e80*/  IADD3 R6, P1, R240, UR16, RZ ;  /* 0x00000010f0067c10 */ /* 0x000fe2000ff3e0ff */
[----:B------:R-:W-:Y:S01]  /*1e90*/  @!UP0 UIADD3 UR13, UR31, UR17, URZ ;  /* 0x000000111f0d8290 */ /* 0x000fe2000fffe03f */
[----:B------:R-:W-:Y:S01]  /*1ea0*/  LOP3.LUT R17, R14, 0xfffffff8, RZ, 0xc0, !PT ;  /* 0xfffffff80e117812 */ /* 0x000fe200078ec0ff */
[----:B------:R-:W-:Y:S01]  /*1eb0*/  UIMAD UR23, UR5, UR10, URZ ;  /* 0x0000000a051772a4 */ /* 0x000fe2000f8e023f */
[----:B------:R-:W-:Y:S01]  /*1ec0*/  IADD3.X R7, R15, UR12, RZ, P1, !PT ;  /* 0x0000000c0f077c10 */ /* 0x000fe20008ffe4ff */
[----:B------:R-:W-:Y:S01]  /*1ed0*/  UIADD3 UR12, -UR19, UR14, URZ ;  /* 0x0000000e130c7290 */ /* 0x000fe2000fffe13f */
[----:B------:R-:W-:Y:S01]  /*1ee0*/  IADD3 R4, P0, R240, UR28, RZ ;  /* 0x0000001cf0047c10 */ /* 0x000fe2000ff1e0ff */
[----:B------:R-:W-:Y:S01]  /*1ef0*/  IMAD.IADD R17, R0, 0x1, -R17 ;  /* 0x0000000100117824 */ /* 0x000fe200078e0a11 */
[----:B------:R-:W-:Y:S01]  /*1f00*/  LEA.HI R0, R11, R165, RZ, 0x6 ;  /* 0x000000a50b007211 */ /* 0x000fe200078f30ff */
[----:B------:R-:W-:Y:S01]  /*1f10*/  USHF.L.U32 UR17, UR18, 0x6, URZ ;  /* 0x0000000612117899 */ /* 0x000fe2000800063f */
[----:B------:R-:W-:Y:S01]  /*1f20*/  IADD3.X R5, R15, UR13, RZ, P0, !PT ;  /* 0x0000000d0f057c10 */ /* 0x000fe200087fe4ff */
[----:B------:R-:W-:Y:S01]  /*1f30*/  UIMAD UR11, UR26, UR11, UR23 ;  /* 0x0000000b1a0b72a4 */ /* 0x000fe2000f8e0217 */
[----:B------:R-:W-:Y:S01]  /*1f40*/  LOP3.LUT R2, R238, 0x38, R240, 0xf8, !PT ;  /* 0x00000038ee027812 */ /* 0x000fe200078ef8f0 */
[----:B------:R-:W-:Y:S01]  /*1f50*/  IMAD.SHL.U32 R0, R0, 0x8, RZ ;  /* 0x0000000800007824 */ /* 0x000fe200078e00ff */
[----:B------:R-:W-:Y:S01]  /*1f60*/  ISETP.GE.AND P0, PT, R22, UR12, PT ;  /* 0x0000000c16007c0c */ /* 0x000fe2000bf06270 */
[----:B------:R-:W-:Y:S01]  /*1f70*/  IMAD.WIDE.U32 R18, R18, UR8, R6 ;  /* 0x0000000812127c25 */ /* 0x000fe2000f8e0006 */
[----:B------:R-:W-:Y:S01]  /*1f80*/  SHF.R.U32.HI R238, RZ, 0x3, R238 ;  /* 0x00000003ffee7819 */ /* 0x000fe200000116ee */
[----:B------:R-:W-:Y:S01]  /*1f90*/  UMOV UR8, 0x400 ;  /* 0x0000040000087882 */ /* 0x000fe20000000000 */
[----:B------:R-:W-:Y:S01]  /*1fa0*/  IADD3 R32, P5, R240, R32, RZ ;  /* 0x00000020f0207210 */ /* 0x000fe20007fbe0ff */
[----:B------:R-:W-:Y:S01]  /*1fb0*/  IMAD.WIDE.U32 R24, R24, UR26, R4 ;  /* 0x0000001a18187c25 */ /* 0x000fe2000f8e0004 */
[----:B------:R-:W-:Y:S01]  /*1fc0*/  LOP3.LUT R238, R2, R238, RZ, 0x3c, !PT ;  /* 0x000000ee02ee7212 */ /* 0x000fe200078e3cff */
[----:B------:R-:W-:Y:S01]  /*1fd0*/  UIADD3 UR16, UR17, -0x40, URZ ;  /* 0xffffffc011107890 */ /* 0x000fe2000fffe03f */
[----:B------:R-:W-:Y:S01]  /*1fe0*/  SHF.R.S32.HI R23, RZ, 0x1f, R22 ;  /* 0x0000001fff177819 */ /* 0x000fe20000011416 */
[----:B--2---:R-:W-:Y:S01]  /*1ff0*/  ULEA UR4, UR4, UR8, 0x18 ;  /* 0x0000000804047291 */ /* 0x004fe2000f8ec03f */
[----:B------:R-:W-:Y:S01]  /*2000*/  LOP3.LUT R238, R238, 0xfffffe00, R0, 0xf8, !PT ;  /* 0xfffffe00eeee7812 */ /* 0x000fe200078ef800 */
[----:B------:R-:W-:Y:S01]  /*2010*/  IMAD.MOV.U32 R2, RZ, RZ, 0x10 ;  /* 0x00000010ff027424 */ /* 0x000fe200078e00ff */
[----:B------:R-:W-:Y:S01]  /*2020*/  R2P PR, R17, 0x6 ;  /* 0x0000000611007804 */ /* 0x000fe20000000000 */
[----:B------:R-:W-:Y:S01]  /*2030*/  IMAD.MOV.U32 R0, RZ, RZ, 0x20 ;  /* 0x00000020ff007424 */ /* 0x000fe200078e00ff */
[----:B------:R-:W-:Y:S01]  /*2040*/  UIADD3 UR23, -UR16, UR22, URZ ;  /* 0x0000001610177290 */ /* 0x000fe2000fffe13f */
[----:B------:R-:W-:Y:S01]  /*2050*/  VIADD R27, R25, UR11 ;  /* 0x0000000b191b7c36 */ /* 0x000fe20008000000 */
[----:B------:R-:W-:Y:S01]  /*2060*/  BSSY B0, `(.L_x_4123) ;  /* 0x0000036000007945 */ /* 0x000fe20003800000 */
[----:B-1----:R-:W-:Y:S01]  /*2070*/  IMAD.WIDE R28, R28, 0x40, R22 ;  /* 0x000000401c1c7825 */ /* 0x002fe200078e0216 */
[----:B------:R-:W-:-:S02]  /*2080*/  LEA R238, R238, UR4, 0x1 ;  /* 0x00000004eeee7c11 */ /* 0x000fc4000f8e08ff */
[----:B------:R-:W-:Y:S01]  /*2090*/  SEL R2, R2, 0xfffffff0, !P1 ;  /* 0xfffffff002027807 */ /* 0x000fe20004800000 */
[----:B------:R-:W-:Y:S01]  /*20a0*/  VIADD R10, R22, 0x10 ;  /* 0x00000010160a7836 */ /* 0x000fe20000000000 */
        /* <DEDUP_REMOVED lines=49> */
.L_x_4124:
[----:B------:R-:W-:Y:S05]  /*23c0*/  BSYNC B0 ;  /* 0x0000000000007941 */ /* 0x000fea0003800000 */
.L_x_4123:
[C---:B------:R-:W-:Y:S01]  /*23d0*/  ISETP.GE.AND P0, PT, R10.reuse, UR12, PT ;  /* 0x0000000c0a007c0c */ /* 0x040fe2000bf06270 */
[----:B------:R-:W-:Y:S01]  /*23e0*/  IMAD.X R33, R15, 0x1, R30, P5 ;  /* 0x000000010f217824 */ /* 0x000fe200028e061e */
[C---:B------:R-:W-:Y:S01]  /*23f0*/  ISETP.GE.AND P1, PT, R10.reuse, UR23, PT ;  /* 0x000000170a007c0c */ /* 0x040fe2000bf26270 */
[C---:B------:R-:W-:Y:S01]  /*2400*/  IMAD R166, R23.reuse, UR6, RZ ;  /* 0x0000000617a67c24 */ /* 0x040fe2000f8e02ff */
        /* <DEDUP_REMOVED lines=65> */
.L_x_4126:
[----:B------:R-:W-:Y:S05]  /*2820*/  BSYNC B0 ;  /* 0x0000000000007941 */ /* 0x000fea0003800000 */
.L_x_4125:
        /* <DEDUP_REMOVED lines=49> */
.L_x_4128:
[----:B------:R-:W-:Y:S05]  /*2b40*/  BSYNC B0 ;  /* 0x0000000000007941 */ /* 0x000fea0003800000 */
.L_x_4127:
        /* <DEDUP_REMOVED lines=49> */
.L_x_4130:
[----:B------:R-:W-:Y:S05]  /*2e60*/  BSYNC B0 ;  /* 0x0000000000007941 */ /* 0x000fea0003800000 */
.L_x_4129:
        /* <DEDUP_REMOVED lines=40> */
.L_x_4132:
[----:B------:R-:W-:Y:S05]  /*30f0*/  BSYNC B0 ;  /* 0x0000000000007941 */ /* 0x000fea0003800000 */
.L_x_4131:
[----:B-1234-:R-:W-:Y:S01]  /*3100*/  LEA.HI R4, R20, R16, RZ, 0x1 ;  /* 0x0000001014047211 */ /* 0x01efe200078f08ff */
[----:B------:R-:W-:Y:S01]  /*3110*/  IMAD.SHL.U32 R20, R3, 0x40, RZ ;  /* 0x0000004003147824 */ /* 0x000fe200078e00ff */
[C---:B------:R-:W-:Y:S01]  /*3120*/  ISETP.GE.AND P3, PT, R21.reuse, UR23, PT ;  /* 0x0000001715007c0c */ /* 0x040fe2000bf66270 */
[----:B------:R-:W-:Y:S01]  /*3130*/  USHF.L.U64.HI UR25, UR6, 0x4, UR7 ;  /* 0x0000000406197899 */ /* 0x000fe20008010207 */
[----:B------:R-:W-:Y:S01]  /*3140*/  ISETP.GE.AND P6, PT, R21, UR23, PT ;  /* 0x0000001715007c0c */ /* 0x000fe2000bfc6270 */
[----:B------:R-:W-:Y:S01]  /*3150*/  IMAD.SHL.U32 R21, R22, 0x8, RZ ;  /* 0x0000000816157824 */ /* 0x000fe200078e00ff */
[----:B------:R-:W-:Y:S01]  /*3160*/  LOP3.LUT R20, R20, 0x1c0, RZ, 0xc0, !PT ;  /* 0x000001c014147812 */ /* 0x000fe200078ec0ff */
[----:B------:R-:W-:Y:S01]  /*3170*/  USHF.L.U32 UR27, UR6, 0x4, URZ ;  /* 0x00000004061b7899 */ /* 0x000fe2000800063f */
[----:B------:R-:W-:Y:S01]  /*3180*/  BSSY B0, `(.L_x_4133) ;  /* 0x000002f000007945 */ /* 0x000fe20003800000 */
[----:B------:R-:W-:Y:S02]  /*3190*/  ISETP.GE.AND P0, PT, R22, UR23, PT ;  /* 0x0000001716007c0c */ /* 0x000fe4000bf06270 */
[----:B------:R-:W-:-:S02]  /*31a0*/  LOP3.LUT R21, R20, 0x8, R21, 0xf8, !PT ;  /* 0x0000000814157812 */ /* 0x000fc400078ef815 */
[----:B------:R-:W-:Y:S02]  /*31b0*/  ISETP.GE.AND P5, PT, R15, UR23, PT ;  /* 0x000000170f007c0c */ /* 0x000fe4000bfa6270 */
[----:B------:R-:W-:Y:S02]  /*31c0*/  LOP3.LUT R22, R4, 0xfffffffe, RZ, 0xc0, !PT ;  /* 0xfffffffe04167812 */ /* 0x000fe400078ec0ff */
[----:B------:R-:W-:Y:S01]  /*31d0*/  SHF.R.U32.HI R20, RZ, 0x3, R20 ;  /* 0x00000003ff147819 */ /* 0x000fe20000011614 */
[----:B------:R-:W-:Y:S08]  /*31e0*/  @P1 BRA `(.L_x_4134) ;  /* 0x0000000000a01947 */ /* 0x000ff00003800000 */
[----:B------:R-:W-:Y:S01]  /*31f0*/  ULDC UR10, c[0x0][0x2d0] ;  /* 0x0000b400000a7ab9 */ /* 0x000fe20000000800 */
[----:B------:R-:W-:Y:S02]  /*3200*/  IADD3 R7, P1, R168, UR27, RZ ;  /* 0x0000001ba8077c10 */ /* 0x000fe4000ff3e0ff */
[----:B------:R-:W-:Y:S02]  /*3210*/  ISETP.GE.AND P2, PT, R240, UR10, PT ;  /* 0x0000000af0007c0c */ /* 0x000fe4000bf46270 */
[----:B------:R-:W-:-:S11]  /*3220*/  IADD3.X R6, R166, UR25, RZ, P1, !PT ;  /* 0x00000019a6067c10 */ /* 0x000fd60008ffe4ff */
        /* <DEDUP_REMOVED lines=36> */
.L_x_4134:
[----:B------:R-:W-:Y:S05]  /*3470*/  BSYNC B0 ;  /* 0x0000000000007941 */ /* 0x000fea0003800000 */
.L_x_4133:
[----:B------:R-:W-:Y:S04]  /*3480*/  BSSY B0, `(.L_x_4135) ;  /* 0x000002c000007945 */ /* 0x000fe80003800000 */
[----:B------:R-:W-:Y:S05]  /*3490*/  @P3 BRA `(.L_x_4136) ;  /* 0x0000000000a83947 */ /* 0x000fea0003800000 */
[----:B------:R-:W-:Y:S01]  /*34a0*/  ULDC UR10, c[0x0][0x2d0] ;  /* 0x0000b400000a7ab9 */ /* 0x000fe20000000800 */
[----:B------:R-:W-:Y:S01]  /*34b0*/  IMAD.U32 R6, RZ, RZ, UR6 ;  /* 0x00000006ff067e24 */ /* 0x000fe2000f8e00ff */
[----:B------:R-:W-:Y:S01]  /*34c0*/  ISETP.GE.AND P1, PT, R240, UR10, PT ;  /* 0x0000000af0007c0c */ /* 0x000fe2000bf26270 */
[----:B--2---:R-:W-:Y:S01]  /*34d0*/  IMAD.U32 R8, RZ, RZ, UR7 ;  /* 0x00000007ff087e24 */ /* 0x004fe2000f8e00ff */
[----:B------:R-:W-:Y:S02]  /*34e0*/  ISETP.GE.AND P3, PT, R237, UR10, PT ;  /* 0x0000000aed007c0c */ /* 0x000fe4000bf66270 */
[----:B------:R-:W-:-:S04]  /*34f0*/  LEA R9, P2, R6, R168, 0x5 ;  /* 0x000000a806097211 */ /* 0x000fc800078428ff */
[----:B------:R-:W-:-:S05]  /*3500*/  LEA.HI.X R8, R6, R166, R8, 0x5, P2 ;  /* 0x000000a606087211 */ /* 0x000fca00010f2c08 */
[----:B-1----:R-:W1:Y:S01]  /*3510*/  @!P1 LDC.64 R4, c[0x0][0x218] ;  /* 0x00008600ff049b82 */ /* 0x002e620000000a00 */
[----:B------:R3:W-:Y:S07]  /*3520*/  @P1 STS.128 [R238+0x9000], RZ ;  /* 0x009000ffee001388 */ /* 0x0007ee0000000c00 */
        /* <DEDUP_REMOVED lines=33> */
.L_x_4136:
[----:B------:R-:W-:Y:S05]  /*3740*/  BSYNC B0 ;  /* 0x0000000000007941 */ /* 0x000fea0003800000 */
.L_x_4135:
[----:B------:R-:W-:Y:S04]  /*3750*/  BSSY B0, `(.L_x_4137) ;  /* 0x000002d000007945 */ /* 0x000fe80003800000 */
[----:B------:R-:W-:Y:S05]  /*3760*/  @P5 BRA `(.L_x_4138) ;  /* 0x0000000000ac5947 */ /* 0x000fea0003800000 */
[----:B------:R-:W-:Y:S01]  /*3770*/  ULDC UR10, c[0x0][0x2d0] ;  /* 0x0000b400000a7ab9 */ /* 0x000fe20000000800 */
[----:B---3--:R-:W-:Y:S01]  /*3780*/  IMAD.U32 R24, RZ, RZ, UR6 ;  /* 0x00000006ff187e24 */ /* 0x008fe2000f8e00ff */
[----:B------:R-:W-:Y:S01]  /*3790*/  ISETP.GE.AND P1, PT, R240, UR10, PT ;  /* 0x0000000af0007c0c */ /* 0x000fe2000bf26270 */
[----:B------:R-:W-:Y:S01]  /*37a0*/  IMAD.MOV.U32 R6, RZ, RZ, R168 ;  /* 0x000000ffff067224 */ /* 0x000fe200078e00a8 */
[----:B------:R-:W-:Y:S01]  /*37b0*/  UIMAD UR11, UR7, 0x30, URZ ;  /* 0x00000030070b78a4 */ /* 0x000fe2000f8e023f */
[----:B------:R-:W-:Y:S01]  /*37c0*/  IMAD.MOV.U32 R7, RZ, RZ, R166 ;  /* 0x000000ffff077224 */ /* 0x000fe200078e00a6 */
[----:B------:R-:W-:Y:S02]  /*37d0*/  ISETP.GE.AND P5, PT, R237, UR10, PT ;  /* 0x0000000aed007c0c */ /* 0x000fe4000bfa6270 */
[----:B------:R-:W-:Y:S01]  /*37e0*/  ISETP.GE.AND P3, PT, R236, UR10, PT ;  /* 0x0000000aec007c0c */ /* 0x000fe2000bf66270 */
[----:B------:R-:W-:-:S04]  /*37f0*/  IMAD.WIDE.U32 R24, R24, 0x30, R6 ;  /* 0x0000003018187825 */ /* 0x000fc800078e0006 */
[----:B------:R-:W-:Y:S02]  /*3800*/  VIADD R23, R25, UR11 ;  /* 0x0000000b19177c36 */ /* 0x000fe40008000000 */
[----:B-12-4-:R-:W1:Y:S01]  /*3810*/  @!P1 LDC.64 R4, c[0x0][0x218] ;  /* 0x00008600ff049b82 */ /* 0x016e620000000a00 */
        /* <DEDUP_REMOVED lines=32> */
.L_x_4138:
[----:B------:R-:W-:Y:S05]  /*3a20*/  BSYNC B0 ;  /* 0x0000000000007941 */ /* 0x000fea0003800000 */
.L_x_4137:
        /* <DEDUP_REMOVED lines=11> */
[----:B------:R-:W-:Y:S01]  /*3ae0*/  IMAD.SHL.U32 R14, R14, 0x40, RZ ;  /* 0x000000400e0e7824 */ /* 0x000fe200078e00ff */
[----:B------:R-:W-:Y:S01]  /*3af0*/  LOP3.LUT R5, R5, 0x1c0, RZ, 0xc0, !PT ;  /* 0x000001c005057812 */ /* 0x000fe200078ec0ff */
[----:B------:R-:W-:Y:S01]  /*3b00*/  ULDC.64 UR10, c[0x0][0x3c8] ;  /* 0x0000f200000a7ab9 */ /* 0x000fe20000000a00 */
[----:B------:R-:W-:Y:S01]  /*3b10*/  UIADD3 UR28, UR31, UR28, URZ ;  /* 0x0000001c1f1c7290 */ /* 0x000fe2000fffe03f */
[----:B------:R-:W-:Y:S01]  /*3b20*/  LEA.HI R7, R11, R165, RZ, 0x5 ;  /* 0x000000a50b077211 */ /* 0x000fe200078f28ff */
[----:B------:R-:W-:Y:S01]  /*3b30*/  ULEA UR10, UP0, UR30, UR10, 0x2 ;  /* 0x0000000a1e0a7291 */ /* 0x000fe2000f80103f */
[----:B------:R-:W-:Y:S01]  /*3b40*/  LOP3.LUT R4, R5, 0x8, R4, 0xf8, !PT ;  /* 0x0000000805047812 */ /* 0x000fe200078ef804 */
[----:B------:R-:W-:Y:S01]  /*3b50*/  IMAD.IADD R9, R19, 0x1, R12 ;  /* 0x0000000113097824 */ /* 0x000fe200078e020c */
[----:B------:R-:W-:Y:S01]  /*3b60*/  SHF.R.U32.HI R5, RZ, 0x3, R5 ;  /* 0x00000003ff057819 */ /* 0x000fe20000011605 */
[----:B------:R-:W-:Y:S01]  /*3b70*/  ULEA.HI.X UR11, UR30, UR11, UR28, 0x2, UP0 ;  /* 0x0000000b1e0b7291 */ /* 0x000fe200080f141c */
[----:B------:R-:W-:Y:S01]  /*3b80*/  IMAD.MOV.U32 R8, RZ, RZ, R18 ;  /* 0x000000ffff087224 */ /* 0x000fe200078e0012 */
[----:B------:R-:W-:Y:S01]  /*3b90*/  LOP3.LUT R20, R21, R20, RZ, 0x3c, !PT ;  /* 0x0000001415147212 */ /* 0x000fe200078e3cff */
[----:B------:R-:W-:Y:S01]  /*3ba0*/  IMAD.U32 R16, RZ, RZ, UR10 ;  /* 0x0000000aff107e24 */ /* 0x000fe2000f8e00ff */
[----:B------:R-:W-:Y:S01]  /*3bb0*/  LOP3.LUT R4, R4, R5, RZ, 0x3c, !PT ;  /* 0x0000000504047212 */ /* 0x000fe200078e3cff */
[----:B------:R-:W-:-:S04]  /*3bc0*/  DEPBAR.LE SB0, 0x0 ;  /* 0x000080000000791a */ /* 0x000fc80000000000 */
[----:B------:R-:W-:Y:S01]  /*3bd0*/  IMAD.U32 R17, RZ, RZ, UR11 ;  /* 0x0000000bff117e24 */ /* 0x000fe2000f8e00ff */
[----:B------:R-:W-:Y:S01]  /*3be0*/  LOP3.LUT R4, R4, 0xfffffe00, R14, 0xf8, !PT ;  /* 0xfffffe0004047812 */ /* 0x000fe200078ef80e */
[----:B------:R-:W-:Y:S01]  /*3bf0*/  IMAD.WIDE.U32 R8, R13, UR8, R8 ;  /* 0x000000080d087c25 */ /* 0x000fe2000f8e0008 */
[----:B------:R-:W-:Y:S01]  /*3c00*/  SHF.R.S32.HI R6, RZ, 0x5, R7 ;  /* 0x00000005ff067819 */ /* 0x000fe20000011407 */
[----:B------:R-:W-:Y:S01]  /*3c10*/  ULDC.64 UR10, c[0x0][0x220] ;  /* 0x00008800000a7ab9 */ /* 0x000fe20000000a00 */
[----:B------:R1:W5:Y:S01]  /*3c20*/  LDG.E R5, desc[UR20][R16.64] ;  /* 0x0000001410057981 */ /* 0x000362000c1e1900 */
[----:B------:R-:W-:Y:S01]  /*3c30*/  BAR.SYNC.DEFER_BLOCKING 0x0 ;  /* 0x0000000000007b1d */ /* 0x000fe20000010000 */
[----:B------:R-:W-:Y:S01]  /*3c40*/  ISETP.GE.AND P5, PT, R15, UR23, PT ;  /* 0x000000170f007c0c */ /* 0x000fe2000bfa6270 */
[----:B------:R-:W-:Y:S01]  /*3c50*/  IMAD R233, R22, 0x200, R20 ;  /* 0x0000020016e97824 */ /* 0x000fe200078e0214 */
[----:B------:R-:W-:Y:S01]  /*3c60*/  LEA R167, P1, R8, UR10, 0x1 ;  /* 0x0000000a08a77c11 */ /* 0x000fe2000f8208ff */
[----:B------:R-:W-:-:S02]  /*3c70*/  IMAD.IADD R15, R9, 0x1, R10 ;  /* 0x00000001090f7824 */ /* 0x000fc400078e020a */
[----:B------:R-:W-:Y:S01]  /*3c80*/  IMAD R234, R6, 0x400, R4 ;  /* 0x0000040006ea7824 */ /* 0x000fe200078e0204 */
[----:B------:R-:W-:Y:S01]  /*3c90*/  ULDC UR5, c[0x0][0x2e8] ;  /* 0x0000ba0000057ab9 */ /* 0x000fe20000000800 */
[----:B------:R1:W-:Y:S04]  /*3ca0*/  @P0 STS.128 [R238+0x10000], RZ ;  /* 0x010000ffee000388 */ /* 0x0003e80000000c00 */
[----:B------:R1:W-:Y:S04]  /*3cb0*/  @P0 STS.128 [R238+0x12000], RZ ;  /* 0x012000ffee000388 */ /* 0x0003e80000000c00 */
[----:B------:R1:W-:Y:S04]  /*3cc0*/  @P0 STS.128 [R238+0x14000], RZ ;  /* 0x014000ffee000388 */ /* 0x0003e80000000c00 */
[----:B------:R1:W-:Y:S01]  /*3cd0*/  @P0 STS.128 [R238+0x16000], RZ ;  /* 0x016000ffee000388 */ /* 0x0003e20000000c00 */
[----:B------:R-:W-:Y:S01]  /*3ce0*/  USHF.L.U32 UR24, UR8, 0x4, URZ ;  /* 0x0000000408187899 */ /* 0x000fe2000800063f */
[----:B------:R-:W2:Y:S01]  /*3cf0*/  MUFU.RCP R84, UR5 ;  /* 0x0000000500547d08 */ /* 0x000ea20008001000 */
[----:B------:R-:W-:Y:S01]  /*3d00*/  BSSY B0, `(.L_x_4139) ;  /* 0x0000027000007945 */ /* 0x000fe20003800000 */
[----:B------:R-:W-:-:S02]  /*3d10*/  LEA R233, R233, UR4, 0x1 ;  /* 0x00000004e9e97c11 */ /* 0x000fc4000f8e08ff */
[----:B------:R-:W-:Y:S02]  /*3d20*/  LEA.HI.X R180, R8, UR11, R15, 0x1, P1 ;  /* 0x0000000b08b47c11 */ /* 0x000fe400088f0c0f */
[----:B------:R-:W-:Y:S01]  /*3d30*/  LEA R234, R234, UR4, 0x1 ;  /* 0x00000004eaea7c11 */ /* 0x000fe2000f8e08ff */
[----:B------:R-:W-:Y:S06]  /*3d40*/  @P0 BRA `(.L_x_4140) ;  /* 0x0000000000880947 */ /* 0x000fec0003800000 */
        /* <DEDUP_REMOVED lines=20> */
[----:B----4-:R-:W-:Y:S01]  /*3e90*/  @!P1 IMAD.MOV.U32 R10, RZ, RZ, R167 ;  /* 0x000000ffff0a9224 */ /* 0x010fe200078e00a7 */
[----:B------:R-:W-:-:S05]  /*3ea0*/  @!P1 MOV R11, R180 ;  /* 0x000000b4000b9202 */ /* 0x000fca0000000f00 */
[----:B------:R-:W-:Y:S01]  /*3eb0*/  @!PT LDS RZ, [RZ] ;  /* 0x00000000fffff984 */ /* 0x000fe20000000800 */
[----:B------:R-:W-:Y:S01]  /*3ec0*/  @!PT LDS RZ, [RZ] ;  /* 0x00000000fffff984 */ /* 0x000fe20000000800 */
[----:B------:R-:W-:Y:S01]  /*3ed0*/  @!PT LDS RZ, [RZ] ;  /* 0x00000000fffff984 */ /* 0x000fe20000000800 */
[----:B------:R3:W-:Y:S04]  /*3ee0*/  @!P1 LDGSTS.E.BYPASS.LTC128B.128 [R238+0x14000], desc[UR20][R10.64+0x100] ;  /* 0x140001000aee9fae */ /* 0x0007e8000b901d54 */
[----:B------:R3:W-:Y:S01]  /*3ef0*/  @P0 STS.128 [R238+0x16000], RZ ;  /* 0x016000ffee000388 */ /* 0x0007e20000000c00 */
[----:B------:R-:W-:Y:S05]  /*3f00*/  @P0 BRA `(.L_x_4140) ;  /* 0x0000000000180947 */ /* 0x000fea0003800000 */
[----:B---3--:R-:W-:Y:S02]  /*3f10*/  MOV R10, R167 ;  /* 0x000000a7000a7202 */ /* 0x008fe40000000f00 */
[----:B------:R-:W-:-:S05]  /*3f20*/  MOV R11, R180 ;  /* 0x000000b4000b7202 */ /* 0x000fca0000000f00 */
[----:B------:R-:W-:Y:S01]  /*3f30*/  @!PT LDS RZ, [RZ] ;  /* 0x00000000fffff984 */ /* 0x000fe20000000800 */
[----:B------:R-:W-:Y:S01]  /*3f40*/  @!PT LDS RZ, [RZ] ;  /* 0x00000000fffff984 */ /* 0x000fe20000000800 */
[----:B------:R-:W-:Y:S01]  /*3f50*/  @!PT LDS RZ, [RZ] ;  /* 0x00000000fffff984 */ /* 0x000fe20000000800 */
[----:B------:R4:W-:Y:S02]  /*3f60*/  LDGSTS.E.BYPASS.LTC128B.128 [R238+0x16000], desc[UR20][R10.64+0x180] ;  /* 0x160001800aee7fae */ /* 0x0009e4000b901d54 */
.L_x_4140:
[----:B------:R-:W-:Y:S05]  /*3f70*/  BSYNC B0 ;  /* 0x0000000000007941 */ /* 0x000fea0003800000 */
.L_x_4139:
[----:B------:R1:W-:Y:S01]  /*3f80*/  @P4 STS.128 [R238+0x10800], RZ ;  /* 0x010800ffee004388 */ /* 0x0003e20000000c00 */
[----:B------:R-:W-:Y:S03]  /*3f90*/  BSSY B0, `(.L_x_4141) ;  /* 0x000002c000007945 */ /* 0x000fe60003800000 */
[----:B------:R1:W-:Y:S04]  /*3fa0*/  @P4 STS.128 [R238+0x12800], RZ ;  /* 0x012800ffee004388 */ /* 0x0003e80000000c00 */
[----:B------:R1:W-:Y:S04]  /*3fb0*/  @P4 STS.128 [R238+0x14800], RZ ;  /* 0x014800ffee004388 */ /* 0x0003e80000000c00 */
[----:B------:R1:W-:Y:S01]  /*3fc0*/  @P4 STS.128 [R238+0x16800], RZ ;  /* 0x016800ffee004388 */ /* 0x0003e20000000c00 */
[----:B------:R-:W-:Y:S05]  /*3fd0*/  @P4 BRA `(.L_x_4142) ;  /* 0x00000000009c4947 */ /* 0x000fea0003800000 */
[----:B------:R-:W-:Y:S01]  /*3fe0*/  ULDC UR5, c[0x0][0x2d0] ;  /* 0x0000b40000057ab9 */ /* 0x000fe20000000800 */
[----:B---3--:R-:W-:Y:S01]  /*3ff0*/  IMAD.U32 R12, RZ, RZ, UR24 ;  /* 0x00000018ff0c7e24 */ /* 0x008fe2000f8e00ff */
[----:B------:R-:W-:Y:S01]  /*4000*/  ISETP.GE.AND P4, PT, R240, UR5, PT ;  /* 0x00000005f0007c0c */ /* 0x000fe2000bf86270 */
[----:B----4-:R-:W-:Y:S01]  /*4010*/  IMAD.U32 R11, RZ, RZ, UR24 ;  /* 0x00000018ff0b7e24 */ /* 0x010fe2000f8e00ff */
[----:B------:R-:W-:Y:S01]  /*4020*/  ISETP.GE.AND P3, PT, R237, UR5, PT ;  /* 0x00000005ed007c0c */ /* 0x000fe2000bf66270 */
[----:B------:R-:W-:Y:S01]  /*4030*/  IMAD.U32 R10, RZ, RZ, UR13 ;  /* 0x0000000dff0a7e24 */ /* 0x000fe2000f8e00ff */
[----:B------:R-:W-:-:S09]  /*4040*/  ISETP.GE.AND P2, PT, R236, UR5, PT ;  /* 0x00000005ec007c0c */ /* 0x000fd2000bf46270 */
[----:B-1----:R-:W-:Y:S01]  /*4050*/  @!P4 LEA R16, P1, R12, R167, 0x1 ;  /* 0x000000a70c10c211 */ /* 0x002fe200078208ff */
[----:B------:R1:W-:Y:S01]  /*4060*/  @P4 STS.128 [R238+0x10800], RZ ;  /* 0x010800ffee004388 */ /* 0x0003e20000000c00 */
[----:B------:R-:W-:Y:S02]  /*4070*/  IADD3 R12, P0, R8, UR24, RZ ;  /* 0x00000018080c7c10 */ /* 0x000fe4000ff1e0ff */
        /* <DEDUP_REMOVED lines=29> */
.L_x_4142:
[----:B------:R-:W-:Y:S05]  /*4250*/  BSYNC B0 ;  /* 0x0000000000007941 */ /* 0x000fea0003800000 */
.L_x_4141:
        /* <DEDUP_REMOVED lines=12> */
[----:B---34-:R-:W-:Y:S01]  /*4320*/  IMAD.U32 R11, RZ, RZ, UR28 ;  /* 0x0000001cff0b7e24 */ /* 0x018fe2000f8e00ff */
[----:B------:R-:W-:Y:S01]  /*4330*/  IADD3 R12, P0, R8, UR28, RZ ;  /* 0x0000001c080c7c10 */ /* 0x000fe2000ff1e0ff */
[----:B------:R-:W-:-:S06]  /*4340*/  IMAD.U32 R10, RZ, RZ, UR26 ;  /* 0x0000001aff0a7e24 */ /* 0x000fcc000f8e00ff */
[C---:B-1----:R-:W-:Y:S01]  /*4350*/  @!P4 LEA R16, P1, R11.reuse, R167, 0x1 ;  /* 0x000000a70b10c211 */ /* 0x042fe200078208ff */
        /* <DEDUP_REMOVED lines=30> */
.L_x_4144:
[----:B------:R-:W-:Y:S05]  /*4540*/  BSYNC B0 ;  /* 0x0000000000007941 */ /* 0x000fea0003800000 */
.L_x_4143:
        /* <DEDUP_REMOVED lines=11> */
[----:B------:R-:W-:Y:S01]  /*4600*/  IMAD.U32 R8, RZ, RZ, UR8 ;  /* 0x00000008ff087e24 */ /* 0x000fe2000f8e00ff */
[----:B------:R-:W-:Y:S01]  /*4610*/  ISETP.GE.AND P2, PT, R236, UR5, PT ;  /* 0x00000005ec007c0c */ /* 0x000fe2000bf46270 */
[----:B------:R-:W-:Y:S01]  /*4620*/  UIMAD UR23, UR9, 0x30, URZ ;  /* 0x00000030091778a4 */ /* 0x000fe2000f8e023f */
[----:B------:R-:W-:Y:S01]  /*4630*/  IMAD.WIDE.U32 R14, R9, 0x30, R14 ;  /* 0x00000030090e7825 */ /* 0x000fe200078e000e */
[----:B------:R-:W-:-:S06]  /*4640*/  ISETP.GE.AND P0, PT, R235, UR5, PT ;  /* 0x00000005eb007c0c */ /* 0x000fcc000bf06270 */
[----:B------:R-:W-:Y:S01]  /*4650*/  VOTEU.ALL UP0, P4 ;  /* 0x00000000003f7886 */ /* 0x000fe20002000000 */
[----:B---34-:R-:W-:Y:S01]  /*4660*/  @!P4 MOV R10, R167 ;  /* 0x000000a7000ac202 */ /* 0x018fe20000000f00 */
[----:B------:R-:W-:Y:S01]  /*4670*/  @!P4 IMAD.MOV.U32 R11, RZ, RZ, R180 ;  /* 0x000000ffff0bc224 */ /* 0x000fe200078e00b4 */
[----:B------:R-:W-:Y:S01]  /*4680*/  @!P3 LEA R12, P5, R14, UR10, 0x1 ;  /* 0x0000000a0e0cbc11 */ /* 0x000fe2000f8a08ff */
[----:B------:R3:W-:Y:S01]  /*4690*/  @P4 STS.128 [R238+0x11800], RZ ;  /* 0x011800ffee004388 */ /* 0x0007e20000000c00 */
[----:B------:R-:W-:Y:S01]  /*46a0*/  @!UP0 UIMAD UR26, UR9, 0x60, URZ ;  /* 0x00000060091a88a4 */ /* 0x000fe2000f8e023f */
[----:B-1----:R-:W-:Y:S01]  /*46b0*/  @!P4 IMAD.WIDE.U32 R16, R8, 0x60, R10 ;  /* 0x000000600810c825 */ /* 0x002fe200078e000a */
[----:B------:R-:W-:-:S03]  /*46c0*/  @!P2 LEA R10, P1, R14, UR10, 0x1 ;  /* 0x0000000a0e0aac11 */ /* 0x000fc6000f8208ff */
[----:B------:R-:W-:Y:S01]  /*46d0*/  VIADD R8, R15, UR23 ;  /* 0x000000170f087c36 */ /* 0x000fe20008000000 */
[----:B------:R-:W-:-:S04]  /*46e0*/  @!P4 IADD3 R17, R17, UR26, RZ ;  /* 0x0000001a1111cc10 */ /* 0x000fc8000fffe0ff */
[C-C-:B------:R-:W-:Y:S01]  /*46f0*/  @!P3 LEA.HI.X R13, R14.reuse, UR11, R8.reuse, 0x1, P5 ;  /* 0x0000000b0e0dbc11 */ /* 0x140fe2000a8f0c08 */
        /* <DEDUP_REMOVED lines=17> */
[----:B---3--:R-:W-:-:S04]  /*4810*/  LEA R10, P0, R14, UR10, 0x1 ;  /* 0x0000000a0e0a7c11 */ /* 0x008fc8000f8008ff */
[----:B------:R-:W-:-:S05]  /*4820*/  LEA.HI.X R11, R14, UR11, R8, 0x1, P0 ;  /* 0x0000000b0e0b7c11 */ /* 0x000fca00080f0c08 */
[----:B------:R-:W-:Y:S01]  /*4830*/  @!PT LDS RZ, [RZ] ;  /* 0x00000000fffff984 */ /* 0x000fe20000000800 */
[----:B------:R-:W-:Y:S01]  /*4840*/  @!PT LDS RZ, [RZ] ;  /* 0x00000000fffff984 */ /* 0x000fe20000000800 */
[----:B------:R-:W-:Y:S01]  /*4850*/  @!PT LDS RZ, [RZ] ;  /* 0x00000000fffff984 */ /* 0x000fe20000000800 */
[----:B------:R1:W-:Y:S04]  /*4860*/  LDGSTS.E.BYPASS.LTC128B.128 [R238+0x17800], desc[UR20][R10.64+0x180] ;  /* 0x178001800aee7fae */ /* 0x0003e8000b901d54 */
.L_x_4146:
[----:B------:R-:W-:Y:S05]  /*4870*/  BSYNC B0 ;  /* 0x0000000000007941 */ /* 0x000fea0003800000 */
.L_x_4145:
[----:B------:R-:W-:Y:S01]  /*4880*/  LDSM.16.M88.4 R44, [R234] ;  /* 0x00000000ea2c783b */ /* 0x000fe20000000200 */
[----:B------:R-:W-:Y:S01]  /*4890*/  R2P PR, R3, 0x6 ;  /* 0x0000000603007804 */ /* 0x000fe20000000000 */
[C---:B------:R-:W-:Y:S01]  /*48a0*/  VIADD R3, R233.reuse, 0x8000 ;  /* 0x00008000e9037836 */ /* 0x040fe20000000000 */
[----:B------:R-:W-:Y:S01]  /*48b0*/  LEA R230, R0, R234, 0x1 ;  /* 0x000000ea00e67211 */ /* 0x000fe200078e08ff */
[----:B------:R-:W4:Y:S01]  /*48c0*/  LDSM.16.M88.4 R36, [R233+0x8000] ;  /* 0x00800000e924783b */ /* 0x000f220000000200 */
[----:B------:R-:W-:Y:S01]  /*48d0*/  VIADD R231, R233, 0x8020 ;  /* 0x00008020e9e77836 */ /* 0x000fe20000000000 */
[----:B------:R-:W-:Y:S01]  /*48e0*/  LOP3.LUT R7, R7, 0xffffffe0, RZ, 0xc0, !PT ;  /* 0xffffffe007077812 */ /* 0x000fe200078ec0ff */
[----:B------:R-:W-:Y:S01]  /*48f0*/  IMAD R232, R2, 0x2, R234 ;  /* 0x0000000202e87824 */ /* 0x000fe200078e02ea */
[----:B------:R-:W4:Y:S01]  /*4900*/  LDSM.16.M88.4 R28, [R233+0x8800] ;  /* 0x00880000e91c783b */ /* 0x000f220000000200 */
[----:B--2--5:R-:W-:Y:S01]  /*4910*/  FMUL.FTZ R84, R5, R84 ;  /* 0x0000005405547220 */ /* 0x024fe20000410000 */
[----:B------:R-:W-:Y:S01]  /*4920*/  MOV R5, UR18 ;  /* 0x0000001200057c02 */ /* 0x000fe20008000f00 */
[----:B------:R-:W-:Y:S01]  /*4930*/  IMAD R229, R0, 0x2, R232 ;  /* 0x0000000200e57824 */ /* 0x000fe200078e02e8 */
[----:B-1----:R-:W1:Y:S01]  /*4940*/  LDSM.16.M88.4 R20, [R233+0x9000] ;  /* 0x00900000e914783b */ /* 0x002e620000000200 */
[----:B------:R-:W-:Y:S01]  /*4950*/  IMAD.IADD R7, R165, 0x1, -R7 ;  /* 0x00000001a5077824 */ /* 0x000fe200078e0a07 */
[----:B------:R-:W-:Y:S01]  /*4960*/  ULDC UR9, c[0x0][0x39c] ;  /* 0x0000e70000097ab9 */ /* 0x000fe20000000800 */
[----:B------:R-:W-:Y:S01]  /*4970*/  @P1 VIADD R231, R3, 0xffffffe0 ;  /* 0xffffffe003e71836 */ /* 0x000fe20000000000 */
[----:B------:R-:W2:Y:S01]  /*4980*/  LDSM.16.M88.4 R52, [R233+0x9800] ;  /* 0x00980000e934783b */ /* 0x000ea20000000200 */
[----:B------:R-:W-:Y:S01]  /*4990*/  IMAD.MOV.U32 R3, RZ, RZ, 0x40 ;  /* 0x00000040ff037424 */ /* 0x000fe200078e00ff */
[----:B------:R-:W-:Y:S01]  /*49a0*/  R2UR UR5, R84 ;  /* 0x00000000540572ca */ /* 0x000fe200000e0000 */
[----:B------:R-:W-:Y:S01]  /*49b0*/  UISETP.GE.AND UP0, UPT, UR18, 0x2, UPT ;  /* 0x000000021200788c */ /* 0x000fe2000bf06270 */
[----:B---3--:R-:W-:Y:S01]  /*49c0*/  LDSM.16.M88.4 R16, [R232] ;  /* 0x00000000e810783b */ /* 0x008fe20000000200 */
[----:B------:R-:W-:Y:S01]  /*49d0*/  VIADD R223, R231, 0x800 ;  /* 0x00000800e7df7836 */ /* 0x000fe20000000000 */
        /* <DEDUP_REMOVED lines=8> */
[----:B------:R-:W-:Y:S01]  /*4a60*/  IADD3 R211, R231, 0x6000, RZ ;  /* 0x00006000e7d37810 */ /* 0x000fe20007ffe0ff */
[----:B------:R-:W-:Y:S01]  /*4a70*/  IMAD.IADD R220, R3, 0x1, R231 ;  /* 0x0000000103dc7824 */ /* 0x000fe200078e02e7 */
[----:B----4-:R-:W4:Y:S01]  /*4a80*/  LDSM.16.M88.4 R8, [R231+0x1000] ;  /* 0x00100000e708783b */ /* 0x010f220000000200 */
[----:B------:R-:W-:Y:S01]  /*4a90*/  SHF.R.S32.HI R3, RZ, 0x1f, R7 ;  /* 0x0000001fff037819 */ /* 0x000fe20000011407 */
[----:B------:R-:W-:-:S02]  /*4aa0*/  VIADD R218, R231, 0x2800 ;  /* 0x00002800e7da7836 */ /* 0x000fc40000000000 */
[----:B------:R-:W4:Y:S01]  /*4ab0*/  LDSM.16.M88.4 R72, [R231+0x1800] ;  /* 0x00180000e748783b */ /* 0x000f220000000200 */
[----:B------:R-:W-:Y:S01]  /*4ac0*/  LEA.HI R7, R3, R7, RZ, 0x2 ;  /* 0x0000000703077211 */ /* 0x000fe200078f10ff */
[----:B------:R-:W-:Y:S02]  /*4ad0*/  IMAD.SHL.U32 R3, R165, 0x2, RZ ;  /* 0x00000002a5037824 */ /* 0x000fe400078e00ff */
[----:B------:R-:W-:Y:S01]  /*4ae0*/  LDSM.16.M88.4 R64, [R230] ;  /* 0x00000000e640783b */ /* 0x000fe20000000200 */
[----:B------:R-:W-:Y:S01]  /*4af0*/  SHF.R.S32.HI R7, RZ, 0x2, R7 ;  /* 0x00000002ff077819 */ /* 0x000fe20000011407 */
[----:B------:R-:W-:Y:S01]  /*4b00*/  VIADD R217, R231, 0x3000 ;  /* 0x00003000e7d97836 */ /* 0x000fe20000000000 */
[----:B------:R-:W-:Y:S01]  /*4b10*/  LOP3.LUT R3, R3, 0x6, RZ, 0xc0, !PT ;  /* 0x0000000603037812 */ /* 0x000fe200078ec0ff */
[----:B------:R-:W-:Y:S01]  /*4b20*/  HMMA.16816.F32 R40, R44, R36, RZ ;  /* 0x000000242c28723c */ /* 0x000fe200000018ff */
[----:B------:R-:W4:Y:S01]  /*4b30*/  LDSM.16.M88.4 R56, [R227+0x8000] ;  /* 0x00800000e338783b */ /* 0x000f220000000200 */
[----:B------:R-:W-:-:S02]  /*4b40*/  IMAD R169, R6, 0x10, R7 ;  /* 0x0000001006a97824 */ /* 0x000fc400078e0207 */
[----:B------:R-:W-:Y:S01]  /*4b50*/  IMAD R5, R5, 0x40, R3 ;  /* 0x0000004005057824 */ /* 0x000fe200078e0203 */
[----:B------:R-:W-:Y:S01]  /*4b60*/  LDSM.16.M88.4 R76, [R227+0x9800] ;  /* 0x00980000e34c783b */ /* 0x000fe20000000200 */
[C---:B------:R-:W-:Y:S01]  /*4b70*/  HMMA.16816.F32 R36, R44.reuse, R38, RZ ;  /* 0x000000262c24723c */ /* 0x040fe200000018ff */
[----:B------:R-:W-:Y:S02]  /*4b80*/  VIADD R169, R169, UR19 ;  /* 0x00000013a9a97c36 */ /* 0x000fe40008000000 */
[----:B------:R-:W-:Y:S01]  /*4b90*/  LDSM.16.M88.4 R60, [R220] ;  /* 0x00000000dc3c783b */ /* 0x000fe20000000200 */
[C---:B------:R-:W-:Y:S02]  /*4ba0*/  VIADD R215, R231.reuse, 0x4000 ;  /* 0x00004000e7d77836 */ /* 0x040fe40000000000 */
[----:B------:R-:W-:Y:S01]  /*4bb0*/  HMMA.16816.F32 R32, R44, R28, RZ ;  /* 0x0000001c2c20723c */ /* 0x000fe200000018ff */
[----:B------:R-:W-:Y:S01]  /*4bc0*/  LDSM.16.M88.4 R80, [R231+0x5800] ;  /* 0x00580000e750783b */ /* 0x000fe20000000200 */
[----:B------:R-:W-:-:S02]  /*4bd0*/  VIADD R214, R231, 0x4800 ;  /* 0x00004800e7d67836 */ /* 0x000fc40000000000 */
[C---:B------:R-:W-:Y:S01]  /*4be0*/  VIADD R213, R231.reuse, 0x5000 ;  /* 0x00005000e7d57836 */ /* 0x040fe20000000000 */
[----:B------:R-:W0:Y:S01]  /*4bf0*/  LDGDEPBAR ;  /* 0x00000000000079af */ /* 0x000e220000000000 */
[C---:B-1----:R-:W-:Y:S01]  /*4c00*/  HMMA.16816.F32 R24, R44.reuse, R20, RZ ;  /* 0x000000142c18723c */ /* 0x042fe200000018ff */
[C---:B------:R-:W-:Y:S02]  /*4c10*/  VIADD R212, R231.reuse, 0x5800 ;  /* 0x00005800e7d47836 */ /* 0x040fe40000000000 */
[C---:B------:R-:W-:Y:S02]  /*4c20*/  VIADD R210, R231.reuse, 0x6800 ;  /* 0x00006800e7d27836 */ /* 0x040fe40000000000 */
[C---:B------:R-:W-:Y:S01]  /*4c30*/  VIADD R209, R231.reuse, 0x7000 ;  /* 0x00007000e7d17836 */ /* 0x040fe20000000000 */
[----:B------:R-:W-:Y:S01]  /*4c40*/  HMMA.16816.F32 R28, R44, R30, RZ ;  /* 0x0000001e2c1c723c */ /* 0x000fe200000018ff */
[----:B------:R-:W-:-:S05]  /*4c50*/  VIADD R208, R231, 0x7800 ;  /* 0x00007800e7d07836 */ /* 0x000fca0000000000 */
[C---:B------:R-:W-:Y:S06]  /*4c60*/  HMMA.16816.F32 R20, R44.reuse, R22, RZ ;  /* 0x000000162c14723c */ /* 0x040fec00000018ff */
[C---:B--2---:R-:W-:Y:S06]  /*4c70*/  HMMA.16816.F32 R68, R44.reuse, R52, RZ ;  /* 0x000000342c44723c */ /* 0x044fec00000018ff */
[----:B------:R-:W-:Y:S01]  /*4c80*/  HMMA.16816.F32 R44, R44, R54, RZ ;  /* 0x000000362c2c723c */ /* 0x000fe200000018ff */
[----:B------:R-:W1:Y:S05]  /*4c90*/  LDSM.16.M88.4 R52, [R227+0x8800] ;  /* 0x00880000e334783b */ /* 0x000e6a0000000200 */
[C---:B---3--:R-:W-:Y:S06]  /*4ca0*/  HMMA.16816.F32 R40, R16.reuse, R12, R40 ;  /* 0x0000000c1028723c */ /* 0x048fec0000001828 */
[C---:B------:R-:W-:Y:S01]  /*4cb0*/  HMMA.16816.F32 R36, R16.reuse, R14, R36 ;  /* 0x0000000e1024723c */ /* 0x040fe20000001824 */
[----:B------:R-:W2:Y:S05]  /*4cc0*/  LDSM.16.M88.4 R12, [R227+0x9000] ;  /* 0x00900000e30c783b */ /* 0x000eaa0000000200 */
[C---:B------:R-:W-:Y:S06]  /*4cd0*/  HMMA.16816.F32 R32, R16.reuse, R48, R32 ;  /* 0x000000301020723c */ /* 0x040fec0000001820 */
[C---:B------:R-:W-:Y:S01]  /*4ce0*/  HMMA.16816.F32 R28, R16.reuse, R50, R28 ;  /* 0x00000032101c723c */ /* 0x040fe2000000181c */
[----:B------:R-:W-:Y:S05]  /*4cf0*/  LDSM.16.M88.4 R48, [R220+0x800] ;  /* 0x00080000dc30783b */ /* 0x000fea0000000200 */
[C---:B----4-:R-:W-:Y:S06]  /*4d00*/  HMMA.16816.F32 R24, R16.reuse, R8, R24 ;  /* 0x000000081018723c */ /* 0x050fec0000001818 */
        /* <DEDUP_REMOVED lines=56> */
[----:B------:R-:W-:Y:S04]  /*5090*/  LDSM.16.M88.4 R72, [R220+0x3800] ;  /* 0x00380000dc48783b */ /* 0x000fe80000000200 */
[----:B------:R-:W-:Y:S01]  /*50a0*/  LDSM.16.M88.4 R60, [R233+0xc000] ;  /* 0x00c00000e93c783b */ /* 0x000fe20000000200 */
[C---:B-1----:R-:W-:Y:S06]  /*50b0*/  HMMA.16816.F32 R40, R52.reuse, R12, R40 ;  /* 0x0000000c3428723c */ /* 0x042fec0000001828 */
[C---:B------:R-:W-:Y:S01]  /*50c0*/  HMMA.16816.F32 R36, R52.reuse, R14, R36 ;  /* 0x0000000e3424723c */ /* 0x040fe20000001824 */
[----:B------:R-:W1:Y:S05]  /*50d0*/  LDSM.16.M88.4 R12, [R220+0x3000] ;  /* 0x00300000dc0c783b */ /* 0x000e6a0000000200 */
[C---:B--2---:R-:W-:Y:S06]  /*50e0*/  HMMA.16816.F32 R28, R52.reuse, R46, R28 ;  /* 0x0000002e341c723c */ /* 0x044fec000000181c */
[C---:B------:R-:W-:Y:S06]  /*50f0*/  HMMA.16816.F32 R24, R52.reuse, R56, R24 ;  /* 0x000000383418723c */ /* 0x040fec0000001818 */
[C---:B------:R-:W-:Y:S01]  /*5100*/  HMMA.16816.F32 R32, R52.reuse, R44, R32 ;  /* 0x0000002c3420723c */ /* 0x040fe20000001820 */
[----:B------:R-:W-:Y:S05]  /*5110*/  LDSM.16.M88.4 R44, [R234+0x4000] ;  /* 0x00400000ea2c783b */ /* 0x000fea0000000200 */
        /* <DEDUP_REMOVED lines=9> */
[C---:B----4-:R-:W-:Y:S06]  /*51b0*/  HMMA.16816.F32 R28, R8.reuse, R18, R28 ;  /* 0x00000012081c723c */ /* 0x050fec000000181c */
[C---:B-1----:R-:W-:Y:S06]  /*51c0*/  HMMA.16816.F32 R24, R8.reuse, R12, R24 ;  /* 0x0000000c0818723c */ /* 0x042fec0000001818 */
[C---:B------:R-:W-:Y:S01]  /*51d0*/  HMMA.16816.F32 R32, R8.reuse, R16, R32 ;  /* 0x000000100820723c */ /* 0x040fe20000001820 */
[----:B------:R-:W-:Y:S05]  /*51e0*/  LDSM.16.M88.4 R16, [R231+0x4000] ;  /* 0x00400000e710783b */ /* 0x000fea0000000200 */
[C---:B------:R-:W-:Y:S01]  /*51f0*/  HMMA.16816.F32 R20, R8.reuse, R14, R20 ;  /* 0x0000000e0814723c */ /* 0x040fe20000001814 */
[----:B------:R-:W1:Y:S05]  /*5200*/  LDSM.16.M88.4 R12, [R231+0x4800] ;  /* 0x00480000e70c783b */ /* 0x000e6a0000000200 */
[C---:B------:R-:W-:Y:S06]  /*5210*/  HMMA.16816.F32 R68, R8.reuse, R72, R68 ;  /* 0x000000480844723c */ /* 0x040fec0000001844 */
[----:B------:R-:W-:Y:S01]  /*5220*/  HMMA.16816.F32 R64, R8, R74, R64 ;  /* 0x0000004a0840723c */ /* 0x000fe20000001840 */
[----:B------:R-:W4:Y:S04]  /*5230*/  LDSM.16.M88.4 R8, [R231+0x5000] ;  /* 0x00500000e708783b */ /* 0x000f280000000200 */
[----:B------:R-:W-:Y:S01]  /*5240*/  LDSM.16.M88.4 R72, [R229+0x4000] ;  /* 0x00400000e548783b */ /* 0x000fe20000000200 */
[C---:B--2---:R-:W-:Y:S06]  /*5250*/  HMMA.16816.F32 R28, R44.reuse, R58, R28 ;  /* 0x0000003a2c1c723c */ /* 0x044fec000000181c */
[C---:B------:R-:W-:Y:S06]  /*5260*/  HMMA.16816.F32 R36, R44.reuse, R62, R36 ;  /* 0x0000003e2c24723c */ /* 0x040fec0000001824 */
[C---:B------:R-:W-:Y:S01]  /*5270*/  HMMA.16816.F32 R40, R44.reuse, R60, R40 ;  /* 0x0000003c2c28723c */ /* 0x040fe20000001828 */
[----:B------:R-:W-:Y:S05]  /*5280*/  LDSM.16.M88.4 R60, [R227+0xc000] ;  /* 0x00c00000e33c783b */ /* 0x000fea0000000200 */
[C---:B---3--:R-:W-:Y:S06]  /*5290*/  HMMA.16816.F32 R24, R44.reuse, R48, R24 ;  /* 0x000000302c18723c */ /* 0x048fec0000001818 */
[C---:B------:R-:W-:Y:S01]  /*52a0*/  HMMA.16816.F32 R32, R44.reuse, R56, R32 ;  /* 0x000000382c20723c */ /* 0x040fe20000001820 */
[----:B------:R-:W-:Y:S05]  /*52b0*/  LDSM.16.M88.4 R56, [R227+0xc800] ;  /* 0x00c80000e338783b */ /* 0x000fea0000000200 */
[C---:B------:R-:W-:Y:S01]  /*52c0*/  HMMA.16816.F32 R20, R44.reuse, R50, R20 ;  /* 0x000000322c14723c */ /* 0x040fe20000001814 */
[----:B------:R-:W2:Y:S05]  /*52d0*/  LDSM.16.M88.4 R48, [R230+0x4000] ;  /* 0x00400000e630783b */ /* 0x000eaa0000000200 */
[C---:B------:R-:W-:Y:S06]  /*52e0*/  HMMA.16816.F32 R68, R44.reuse, R52, R68 ;  /* 0x000000342c44723c */ /* 0x040fec0000001844 */
[----:B------:R-:W-:Y:S01]  /*52f0*/  HMMA.16816.F32 R64, R44, R54, R64 ;  /* 0x000000362c40723c */ /* 0x000fe20000001840 */
[----:B------:R-:W3:Y:S04]  /*5300*/  LDSM.16.M88.4 R44, [R227+0xd000] ;  /* 0x00d00000e32c783b */ /* 0x000ee80000000200 */
[----:B------:R-:W3:Y:S01]  /*5310*/  LDSM.16.M88.4 R52, [R227+0xd800] ;  /* 0x00d80000e334783b */ /* 0x000ee20000000200 */
[C---:B-1----:R-:W-:Y:S06]  /*5320*/  HMMA.16816.F32 R28, R76.reuse, R14, R28 ;  /* 0x0000000e4c1c723c */ /* 0x042fec000000181c */
[C---:B------:R-:W-:Y:S06]  /*5330*/  HMMA.16816.F32 R36, R76.reuse, R18, R36 ;  /* 0x000000124c24723c */ /* 0x040fec0000001824 */
[C---:B------:R-:W-:Y:S01]  /*5340*/  HMMA.16816.F32 R40, R76.reuse, R16, R40 ;  /* 0x000000104c28723c */ /* 0x040fe20000001828 */
[----:B------:R-:W-:Y:S05]  /*5350*/  LDSM.16.M88.4 R16, [R220+0x4000] ;  /* 0x00400000dc10783b */ /* 0x000fea0000000200 */
[C---:B----4-:R-:W-:Y:S06]  /*5360*/  HMMA.16816.F32 R24, R76.reuse, R8, R24 ;  /* 0x000000084c18723c */ /* 0x050fec0000001818 */
[C---:B------:R-:W-:Y:S01]  /*5370*/  HMMA.16816.F32 R32, R76.reuse, R12, R32 ;  /* 0x0000000c4c20723c */ /* 0x040fe20000001820 */
[----:B------:R-:W1:Y:S05]  /*5380*/  LDSM.16.M88.4 R12, [R220+0x4800] ;  /* 0x00480000dc0c783b */ /* 0x000e6a0000000200 */
[C---:B------:R-:W-:Y:S01]  /*5390*/  HMMA.16816.F32 R20, R76.reuse, R10, R20 ;  /* 0x0000000a4c14723c */ /* 0x040fe20000001814 */
[----:B------:R-:W4:Y:S05]  /*53a0*/  LDSM.16.M88.4 R8, [R220+0x5000] ;  /* 0x00500000dc08783b */ /* 0x000f2a0000000200 */
        /* <DEDUP_REMOVED lines=28> */
[----:B------:R-:W4:Y:S05]  /*5570*/  LDSM.16.M88.4 R72, [R231+0x7800] ;  /* 0x00780000e748783b */ /* 0x000f2a0000000200 */
[C---:B--2---:R-:W-:Y:S06]  /*5580*/  HMMA.16816.F32 R28, R44.reuse, R58, R28 ;  /* 0x0000003a2c1c723c */ /* 0x044fec000000181c */
[C---:B------:R-:W-:Y:S06]  /*5590*/  HMMA.16816.F32 R36, R44.reuse, R62, R36 ;  /* 0x0000003e2c24723c */ /* 0x040fec0000001824 */
[C---:B------:R-:W-:Y:S01]  /*55a0*/  HMMA.16816.F32 R40, R44.reuse, R60, R40 ;  /* 0x0000003c2c28723c */ /* 0x040fe20000001828 */
[----:B------:R-:W-:Y:S05]  /*55b0*/  LDSM.16.M88.4 R60, [R230+0x6000] ;  /* 0x00600000e63c783b */ /* 0x000fea0000000200 */
[C---:B---3--:R-:W-:Y:S06]  /*55c0*/  HMMA.16816.F32 R24, R44.reuse, R52, R24 ;  /* 0x000000342c18723c */ /* 0x048fec0000001818 */
[C---:B------:R-:W-:Y:S01]  /*55d0*/  HMMA.16816.F32 R20, R44.reuse, R54, R20 ;  /* 0x000000362c14723c */ /* 0x040fe20000001814 */
[----:B------:R-:W2:Y:S05]  /*55e0*/  LDSM.16.M88.4 R52, [R227+0xe800] ;  /* 0x00e80000e334783b */ /* 0x000eaa0000000200 */
[C---:B------:R-:W-:Y:S01]  /*55f0*/  HMMA.16816.F32 R32, R44.reuse, R56, R32 ;  /* 0x000000382c20723c */ /* 0x040fe20000001820 */
[----:B------:R-:W3:Y:S05]  /*5600*/  LDSM.16.M88.4 R56, [R227+0xe000] ;  /* 0x00e00000e338783b */ /* 0x000eea0000000200 */
[C---:B------:R-:W-:Y:S06]  /*5610*/  HMMA.16816.F32 R68, R44.reuse, R48, R68 ;  /* 0x000000302c44723c */ /* 0x040fec0000001844 */
[----:B------:R-:W-:Y:S01]  /*5620*/  HMMA.16816.F32 R64, R44, R50, R64 ;  /* 0x000000322c40723c */ /* 0x000fe20000001840 */
[----:B------:R-:W3:Y:S04]  /*5630*/  LDSM.16.M88.4 R48, [R227+0xf000] ;  /* 0x00f00000e330783b */ /* 0x000ee80000000200 */
[----:B------:R-:W-:Y:S01]  /*5640*/  LDSM.16.M88.4 R44, [R227+0xf800] ;  /* 0x00f80000e32c783b */ /* 0x000fe20000000200 */
        /* <DEDUP_REMOVED lines=13> */
[C---:B---3--:R-:W-:Y:S06]  /*5720*/  HMMA.16816.F32 R36, R60.reuse, R58, R36 ;  /* 0x0000003a3c24723c */ /* 0x048fec0000001824 */
[C---:B------:R-:W-:Y:S06]  /*5730*/  HMMA.16816.F32 R40, R60.reuse, R56, R40 ;  /* 0x000000383c28723c */ /* 0x040fec0000001828 */
[C---:B------:R-:W-:Y:S06]  /*5740*/  HMMA.16816.F32 R24, R60.reuse, R48, R24 ;  /* 0x000000303c18723c */ /* 0x040fec0000001818 */
[----:B------:R-:W-:Y:S01]  /*5750*/  HMMA.16816.F32 R32, R60, R52, R32 ;  /* 0x000000343c20723c */ /* 0x000fe20000001820 */
[----:B------:R-:W2:Y:S01]  /*5760*/  LDSM.16.M88.4 R52, [R220+0x7800] ;  /* 0x00780000dc34783b */ /* 0x000ea20000000200 */
[----:B------:R-:W-:-:S04]  /*5770*/  DEPBAR.LE SB0, 0x0 ;  /* 0x000080000000791a */ /* 0x000fc80000000000 */
[C---:B-1----:R-:W-:Y:S06]  /*5780*/  HMMA.16816.F32 R28, R16.reuse, R10, R28 ;  /* 0x0000000a101c723c */ /* 0x042fec000000181c */
[----:B----4-:R-:W-:Y:S01]  /*5790*/  HMMA.16816.F32 R36, R16, R14, R36 ;  /* 0x0000000e1024723c */ /* 0x010fe20000001824 */
[----:B------:R-:W-:-:S05]  /*57a0*/  VIADD R10, R5, 0xffffffc9 ;  /* 0xffffffc9050a7836 */ /* 0x000fca0000000000 */
[----:B------:R-:W-:Y:S01]  /*57b0*/  HMMA.16816.F32 R40, R16, R12, R40 ;  /* 0x0000000c1028723c */ /* 0x000fe20000001828 */
[----:B------:R-:W-:Y:S01]  /*57c0*/  VIADD R15, R5, 0xffffffd9 ;  /* 0xffffffd9050f7836 */ /* 0x000fe20000000000 */
[----:B------:R-:W-:-:S04]  /*57d0*/  ISETP.GE.AND P6, PT, R10, UR22, PT ;  /* 0x000000160a007c0c */ /* 0x000fc8000bfc6270 */
[----:B------:R-:W-:Y:S06]  /*57e0*/  HMMA.16816.F32 R24, R16, R64, R24 ;  /* 0x000000401018723c */ /* 0x000fec0000001818 */
[C---:B------:R-:W-:Y:S01]  /*57f0*/  HMMA.16816.F32 R20, R60.reuse, R50, R20 ;  /* 0x000000323c14723c */ /* 0x040fe20000001814 */
[----:B------:R-:W-:Y:S01]  /*5800*/  FMUL.FTZ R7, R28, UR9 ;  /* 0x000000091c077c20 */ /* 0x000fe20008410000 */
[----:B------:R-:W-:Y:S02]  /*5810*/  IMAD.U32 R28, RZ, RZ, UR22 ;  /* 0x00000016ff1c7e24 */ /* 0x000fe4000f8e00ff */
[----:B------:R-:W-:Y:S01]  /*5820*/  FMUL.FTZ R29, R29, UR9 ;  /* 0x000000091d1d7c20 */ /* 0x000fe20008410000 */
[----:B------:R-:W-:Y:S01]  /*5830*/  FMUL.FTZ R31, R31, UR9 ;  /* 0x000000091f1f7c20 */ /* 0x000fe20008410000 */
[----:B------:R-:W-:Y:S01]  /*5840*/  MUFU.TANH R12, R7 ;  /* 0x00000007000c7308 */ /* 0x000fe20000002400 */
[C---:B------:R-:W-:Y:S01]  /*5850*/  HMMA.16816.F32 R68, R60.reuse, R44, R68 ;  /* 0x0000002c3c44723c */ /* 0x040fe20000001844 */
[----:B------:R-:W-:Y:S01]  /*5860*/  FMUL.FTZ R37, R37, UR9 ;  /* 0x0000000925257c20 */ /* 0x000fe20008410000 */
[----:B------:R-:W-:Y:S01]  /*5870*/  IADD3 R28, R28, -UR14, R169 ;  /* 0x8000000e1c1c7c10 */ /* 0x000fe2000fffe0a9 */
[----:B------:R-:W-:Y:S01]  /*5880*/  FMUL.FTZ R38, R38, UR9 ;  /* 0x0000000926267c20 */ /* 0x000fe20008410000 */
[----:B------:R-:W-:Y:S01]  /*5890*/  FMUL.FTZ R36, R36, UR9 ;  /* 0x0000000924247c20 */ /* 0x000fe20008410000 */
[----:B------:R-:W-:Y:S01]  /*58a0*/  FMUL.FTZ R39, R39, UR9 ;  /* 0x0000000927277c20 */ /* 0x000fe20008410000 */
[----:B------:R-:W-:Y:S01]  /*58b0*/  HMMA.16816.F32 R72, R60, R46, R72 ;  /* 0x0000002e3c48723c */ /* 0x000fe20000001848 */
[----:B------:R-:W-:Y:S01]  /*58c0*/  FMUL.FTZ R6, R41, UR9 ;  /* 0x0000000929067c20 */ /* 0x000fe20008410000 */
[----:B------:R-:W-:Y:S01]  /*58d0*/  FMUL.FTZ R3, R40, UR9 ;  /* 0x0000000928037c20 */ /* 0x000fe20008410000 */
[----:B------:R-:W-:Y:S01]  /*58e0*/  MUFU.TANH R29, R29 ;  /* 0x0000001d001d7308 */ /* 0x000fe20000002400 */
[----:B------:R-:W-:Y:S01]  /*58f0*/  FMUL.FTZ R42, R42, UR9 ;  /* 0x000000092a2a7c20 */ /* 0x000fe20008410000 */
[----:B------:R-:W-:Y:S01]  /*5900*/  FMUL.FTZ R43, R43, UR9 ;  /* 0x000000092b2b7c20 */ /* 0x000fe20008410000 */
[----:B------:R-:W-:Y:S01]  /*5910*/  HMMA.16816.F32 R32, R16, R8, R32 ;  /* 0x000000081020723c */ /* 0x000fe20000001820 */
[----:B------:R-:W-:Y:S01]  /*5920*/  FMUL.FTZ R186, R25, UR9 ;  /* 0x0000000919ba7c20 */ /* 0x000fe20008410000 */
[----:B------:R-:W-:Y:S01]  /*5930*/  FMUL.FTZ R24, R24, UR9 ;  /* 0x0000000918187c20 */ /* 0x000fe20008410000 */
[----:B------:R-:W-:-:S02]  /*5940*/  FMUL.FTZ R30, R30, UR9 ;  /* 0x000000091e1e7c20 */ /* 0x000fc40008410000 */
[----:B------:R-:W1:Y:S01]  /*5950*/  MUFU.TANH R25, R37 ;  /* 0x0000002500197308 */ /* 0x000e620000002400 */
[----:B------:R-:W-:Y:S01]  /*5960*/  HMMA.16816.F32 R20, R16, R66, R20 ;  /* 0x000000421014723c */ /* 0x000fe20000001814 */
[----:B------:R-:W-:Y:S01]  /*5970*/  IADD3 R9, R28, -R10, RZ ;  /* 0x8000000a1c097210 */ /* 0x000fe20007ffe0ff */
[----:B------:R-:W-:-:S03]  /*5980*/  FMUL.FTZ R8, R26, UR9 ;  /* 0x000000091a087c20 */ /* 0x000fc60008410000 */
[----:B------:R-:W-:Y:S01]  /*5990*/  IABS R9, R9 ;  /* 0x0000000900097213 */ /* 0x000fe20000000000 */
[----:B--2---:R-:W-:Y:S01]  /*59a0*/  HMMA.16816.F32 R68, R16, R52, R68 ;  /* 0x000000341044723c */ /* 0x004fe20000001844 */
[----:B------:R-:W2:Y:S02]  /*59b0*/  MUFU.TANH R6, R6 ;  /* 0x0000000600067308 */ /* 0x000ea40000002400 */
[----:B------:R-:W-:-:S03]  /*59c0*/  I2FP.F32.S32 R9, R9 ;  /* 0x0000000900097245 */ /* 0x000fc60000201400 */
[----:B------:R-:W-:Y:S03]  /*59d0*/  HMMA.16816.F32 R72, R16, R54, R72 ;  /* 0x000000361048723c */ /* 0x000fe60000001848 */
[----:B------:R-:W3:Y:S01]  /*59e0*/  MUFU.TANH R3, R3 ;  /* 0x0000000300037308 */ /* 0x000ee20000002400 */
[----:B-1----:R-:W-:Y:S01]  /*59f0*/  FFMA.FTZ R25, R9, -UR5, R25 ;  /* 0x8000000509197c23 */ /* 0x002fe20008010019 */
[C---:B------:R-:W-:Y:S02]  /*5a00*/  VIADD R9, R5.reuse, 0xffffffd8 ;  /* 0xffffffd805097836 */ /* 0x040fe40000000000 */
[----:B------:R-:W-:Y:S01]  /*5a10*/  FMUL.FTZ R32, R32, UR9 ;  /* 0x0000000920207c20 */ /* 0x000fe20008410000 */
[----:B------:R-:W-:Y:S01]  /*5a20*/  IADD3 R17, R5, -0x3f, RZ ;  /* 0xffffffc105117810 */ /* 0x000fe20007ffe0ff */
[----:B------:R-:W-:Y:S01]  /*5a30*/  FMUL.FTZ R18, R27, UR9 ;  /* 0x000000091b127c20 */ /* 0x000fe20008410000 */
[----:B------:R-:W-:-:S02]  /*5a40*/  VIADD R19, R5, 0xffffffc0 ;  /* 0xffffffc005137836 */ /* 0x000fc40000000000 */
[----:B------:R-:W-:Y:S01]  /*5a50*/  FMUL.FTZ R34, R34, UR9 ;  /* 0x0000000922227c20 */ /* 0x000fe20008410000 */
[----:B------:R-:W1:Y:S01]  /*5a60*/  MUFU.TANH R11, R32 ;  /* 0x00000020000b7308 */ /* 0x000e620000002400 */
[----:B------:R-:W-:Y:S02]  /*5a70*/  IMAD.IADD R27, R28, 0x1, -R17 ;  /* 0x000000011c1b7824 */ /* 0x000fe400078e0a11 */
[----:B------:R-:W-:Y:S01]  /*5a80*/  FMUL.FTZ R187, R20, UR9 ;  /* 0x0000000914bb7c20 */ /* 0x000fe20008410000 */
[C---:B------:R-:W-:Y:S02]  /*5a90*/  IMAD.IADD R14, R28.reuse, 0x1, -R19 ;  /* 0x000000011c0e7824 */ /* 0x040fe400078e0a13 */
[----:B------:R-:W-:Y:S01]  /*5aa0*/  FMUL.FTZ R188, R21, UR9 ;  /* 0x0000000915bc7c20 */ /* 0x000fe20008410000 */
[C---:B------:R-:W-:Y:S01]  /*5ab0*/  VIADD R20, R5.reuse, 0xffffffd0 ;  /* 0xffffffd005147836 */ /* 0x040fe20000000000 */
[----:B------:R-:W-:Y:S01]  /*5ac0*/  IABS R27, R27 ;  /* 0x0000001b001b7213 */ /* 0x000fe20000000000 */
[----:B------:R-:W-:Y:S01]  /*5ad0*/  IMAD.IADD R21, R28, 0x1, -R15 ;  /* 0x000000011c157824 */ /* 0x000fe200078e0a0f */
[----:B------:R-:W-:Y:S01]  /*5ae0*/  IABS R14, R14 ;  /* 0x0000000e000e7213 */ /* 0x000fe20000000000 */
[----:B------:R-:W-:Y:S01]  /*5af0*/  FMUL.FTZ R191, R22, UR9 ;  /* 0x0000000916bf7c20 */ /* 0x000fe20008410000 */
[----:B------:R-:W-:Y:S01]  /*5b00*/  I2FP.F32.S32 R27, R27 ;  /* 0x0000001b001b7245 */ /* 0x000fe20000201400 */
[----:B------:R-:W4:Y:S01]  /*5b10*/  MUFU.TANH R24, R24 ;  /* 0x0000001800187308 */ /* 0x000f220000002400 */
[----:B------:R-:W-:Y:S01]  /*5b20*/  I2FP.F32.S32 R14, R14 ;  /* 0x0000000e000e7245 */ /* 0x000fe20000201400 */
[----:B------:R-:W-:Y:S01]  /*5b30*/  VIADD R16, R5, 0xffffffc8 ;  /* 0xffffffc805107836 */ /* 0x000fe20000000000 */
[C---:B------:R-:W-:Y:S01]  /*5b40*/  IADD3 R22, R28.reuse, -R20, RZ ;  /* 0x800000141c167210 */ /* 0x040fe20007ffe0ff */
[----:B--2---:R-:W-:Y:S01]  /*5b50*/  FFMA.FTZ R27, R27, -UR5, R6 ;  /* 0x800000051b1b7c23 */ /* 0x004fe20008010006 */
[----:B------:R-:W-:Y:S01]  /*5b60*/  IMAD.IADD R6, R28, 0x1, -R9 ;  /* 0x000000011c067824 */ /* 0x000fe200078e0a09 */
[----:B------:R-:W-:Y:S01]  /*5b70*/  IABS R21, R21 ;  /* 0x0000001500157213 */ /* 0x000fe20000000000 */
[----:B---3--:R-:W-:Y:S01]  /*5b80*/  FFMA.FTZ R3, R14, -UR5, R3 ;  /* 0x800000050e037c23 */ /* 0x008fe20008010003 */
[----:B------:R-:W-:Y:S01]  /*5b90*/  IABS R22, R22 ;  /* 0x0000001600167213 */ /* 0x000fe20000000000 */
[----:B------:R-:W-:Y:S01]  /*5ba0*/  VIADD R14, R5, 0xffffffe0 ;  /* 0xffffffe0050e7836 */ /* 0x000fe20000000000 */
[----:B------:R-:W-:Y:S01]  /*5bb0*/  IABS R6, R6 ;  /* 0x0000000600067213 */ /* 0x000fe20000000000 */
[----:B------:R-:W2:Y:S01]  /*5bc0*/  MUFU.TANH R42, R42 ;  /* 0x0000002a002a7308 */ /* 0x000ea20000002400 */
[----:B------:R-:W-:Y:S01]  /*5bd0*/  I2FP.F32.S32 R21, R21 ;  /* 0x0000001500157245 */ /* 0x000fe20000201400 */
[C---:B------:R-:W-:Y:S01]  /*5be0*/  IMAD.IADD R185, R28.reuse, 0x1, -R14 ;  /* 0x000000011cb97824 */ /* 0x040fe200078e0a0e */
[----:B------:R-:W-:Y:S01]  /*5bf0*/  I2FP.F32.S32 R6, R6 ;  /* 0x0000000600067245 */ /* 0x000fe20000201400 */
[----:B------:R-:W-:Y:S01]  /*5c00*/  IMAD.IADD R13, R28, 0x1, -R16 ;  /* 0x000000011c0d7824 */ /* 0x000fe200078e0a10 */
[----:B------:R-:W-:Y:S01]  /*5c10*/  I2FP.F32.S32 R22, R22 ;  /* 0x0000001600167245 */ /* 0x000fe20000201400 */
[----:B------:R-:W-:Y:S01]  /*5c20*/  FFMA.FTZ R29, R21, -UR5, R29 ;  /* 0x80000005151d7c23 */ /* 0x000fe2000801001d */
[C---:B------:R-:W-:Y:S01]  /*5c30*/  ISETP.GE.AND P2, PT, R19.reuse, UR22, PT ;  /* 0x0000001613007c0c */ /* 0x040fe2000bf46270 */
[----:B------:R-:W-:Y:S01]  /*5c40*/  FFMA.FTZ R6, R6, -UR5, R12 ;  /* 0x8000000506067c23 */ /* 0x000fe2000801000c */
[----:B------:R-:W-:Y:S01]  /*5c50*/  VIADD R12, R28, 0x8 ;  /* 0x000000081c0c7836 */ /* 0x000fe20000000000 */
[----:B------:R-:W3:Y:S01]  /*5c60*/  MUFU.TANH R43, R43 ;  /* 0x0000002b002b7308 */ /* 0x000ee20000002400 */
[----:B-1----:R-:W-:Y:S01]  /*5c70*/  FFMA.FTZ R11, R22, -UR5, R11 ;  /* 0x80000005160b7c23 */ /* 0x002fe2000801000b */
[----:B------:R-:W-:Y:S01]  /*5c80*/  IABS R185, R185 ;  /* 0x000000b900b97213 */ /* 0x000fe20000000000 */
[C---:B------:R-:W-:Y:S01]  /*5c90*/  IMAD.IADD R21, R12.reuse, 0x1, -R17 ;  /* 0x000000010c157824 */ /* 0x040fe200078e0a11 */
[----:B------:R-:W-:Y:S01]  /*5ca0*/  IADD3 R19, -R19, R12, RZ ;  /* 0x0000000c13137210 */ /* 0x000fe20007ffe1ff */
[----:B------:R-:W-:Y:S01]  /*5cb0*/  IMAD.IADD R10, R12, 0x1, -R10 ;  /* 0x000000010c0a7824 */ /* 0x000fe200078e0a0a */
[----:B------:R-:W-:Y:S01]  /*5cc0*/  ISETP.GE.AND P0, PT, R16, UR22, PT ;  /* 0x0000001610007c0c */ /* 0x000fe2000bf06270 */
[----:B------:R-:W-:Y:S01]  /*5cd0*/  IMAD.IADD R16, R12, 0x1, -R16 ;  /* 0x000000010c107824 */ /* 0x000fe200078e0a10 */
[----:B------:R-:W1:Y:S01]  /*5ce0*/  MUFU.TANH R22, R38 ;  /* 0x0000002600167308 */ /* 0x000e620000002400 */
[----:B------:R-:W-:Y:S01]  /*5cf0*/  IABS R19, R19 ;  /* 0x0000001300137213 */ /* 0x000fe20000000000 */
[----:B------:R-:W-:Y:S01]  /*5d00*/  FMUL.FTZ R194, R23, UR9 ;  /* 0x0000000917c27c20 */ /* 0x000fe20008410000 */
[----:B------:R-:W-:Y:S01]  /*5d10*/  IABS R21, R21 ;  /* 0x0000001500157213 */ /* 0x000fe20000000000 */
[----:B------:R-:W-:Y:S01]  /*5d20*/  FMUL.FTZ R33, R33, UR9 ;  /* 0x0000000921217c20 */ /* 0x000fe20008410000 */
[----:B------:R-:W-:Y:S01]  /*5d30*/  I2FP.F32.S32 R185, R185 ;  /* 0x000000b900b97245 */ /* 0x000fe20000201400 */
[----:B------:R-:W-:Y:S01]  /*5d40*/  FMUL.FTZ R69, R69, UR9 ;  /* 0x0000000945457c20 */ /* 0x000fe20008410000 */
[----:B------:R-:W-:Y:S01]  /*5d50*/  I2FP.F32.S32 R19, R19 ;  /* 0x0000001300137245 */ /* 0x000fe20000201400 */
[----:B------:R-:W1:Y:S01]  /*5d60*/  MUFU.TANH R26, R36 ;  /* 0x00000024001a7308 */ /* 0x000e620000002400 */
[----:B------:R-:W-:Y:S01]  /*5d70*/  IABS R23, R10 ;  /* 0x0000000a00177213 */ /* 0x000fe20000000000 */
[----:B----4-:R-:W-:Y:S01]  /*5d80*/  FFMA.FTZ R185, R185, -UR5, R24 ;  /* 0x80000005b9b97c23 */ /* 0x010fe20008010018 */
[----:B------:R-:W-:Y:S01]  /*5d90*/  I2FP.F32.S32 R21, R21 ;  /* 0x0000001500157245 */ /* 0x000fe20000201400 */
[----:B--2---:R-:W-:Y:S01]  /*5da0*/  FFMA.FTZ R24, R19, -UR5, R42 ;  /* 0x8000000513187c23 */ /* 0x004fe2000801002a */
[----:B------:R-:W-:Y:S01]  /*5db0*/  ISETP.GE.AND P1, PT, R17, UR22, PT ;  /* 0x0000001611007c0c */ /* 0x000fe2000bf26270 */
[----:B------:R-:W-:Y:S01]  /*5dc0*/  FMUL.FTZ R35, R35, UR9 ;  /* 0x0000000923237c20 */ /* 0x000fe20008410000 */
[----:B------:R-:W-:Y:S01]  /*5dd0*/  IABS R16, R16 ;  /* 0x0000001000107213 */ /* 0x000fe20000000000 */
[----:B------:R-:W2:Y:S01]  /*5de0*/  MUFU.TANH R17, R39 ;  /* 0x0000002700117308 */ /* 0x000ea20000002400 */
[----:B------:R-:W-:Y:S01]  /*5df0*/  I2FP.F32.S32 R19, R23 ;  /* 0x0000001700137245 */ /* 0x000fe20000201400 */
[----:B---3--:R-:W-:Y:S01]  /*5e00*/  FFMA.FTZ R23, R21, -UR5, R43 ;  /* 0x8000000515177c23 */ /* 0x008fe2000801002b */
[----:B------:R-:W-:Y:S01]  /*5e10*/  IABS R13, R13 ;  /* 0x0000000d000d7213 */ /* 0x000fe20000000000 */
[----:B------:R-:W-:Y:S01]  /*5e20*/  VIADD R21, R5, 0xffffffe9 ;  /* 0xffffffe905157836 */ /* 0x000fe20000000000 */
[----:B------:R-:W-:Y:S01]  /*5e30*/  I2FP.F32.S32 R16, R16 ;  /* 0x0000001000107245 */ /* 0x000fe20000201400 */
[----:B------:R-:W-:Y:S01]  /*5e40*/  FMUL.FTZ R71, R71, UR9 ;  /* 0x0000000947477c20 */ /* 0x000fe20008410000 */
[----:B------:R-:W-:Y:S01]  /*5e50*/  I2FP.F32.S32 R13, R13 ;  /* 0x0000000d000d7245 */ /* 0x000fe20000201400 */
[----:B------:R-:W-:Y:S01]  /*5e60*/  MUFU.TANH R10, R34 ;  /* 0x00000022000a7308 */ /* 0x000fe20000002400 */
[----:B------:R-:W-:Y:S01]  /*5e70*/  FSEL R27, R27, -INF , !P1 ;  /* 0xff8000001b1b7808 */ /* 0x000fe20004800000 */
[----:B-1----:R-:W-:Y:S01]  /*5e80*/  FFMA.FTZ R22, R16, -UR5, R22 ;  /* 0x8000000510167c23 */ /* 0x002fe20008010016 */
[----:B------:R-:W-:Y:S01]  /*5e90*/  FSEL R23, R23, -INF , !P1 ;  /* 0xff80000017177808 */ /* 0x000fe20004800000 */
[----:B------:R-:W-:Y:S01]  /*5ea0*/  FFMA.FTZ R26, R13, -UR5, R26 ;  /* 0x800000050d1a7c23 */ /* 0x000fe2000801001a */
[----:B------:R-:W-:Y:S01]  /*5eb0*/  ISETP.GE.AND P1, PT, R14, UR22, PT ;  /* 0x000000160e007c0c */ /* 0x000fe2000bf26270 */
[----:B------:R-:W-:Y:S01]  /*5ec0*/  IMAD.IADD R14, R12, 0x1, -R14 ;  /* 0x000000010c0e7824 */ /* 0x000fe200078e0a0e */
[----:B------:R-:W-:Y:S01]  /*5ed0*/  ISETP.GE.AND P3, PT, R9, UR22, PT ;  /* 0x0000001609007c0c */ /* 0x000fe2000bf66270 */
[----:B------:R-:W1:Y:S01]  /*5ee0*/  MUFU.TANH R16, R31 ;  /* 0x0000001f00107308 */ /* 0x000e620000002400 */
[----:B------:R-:W-:Y:S01]  /*5ef0*/  FSEL R3, R3, -INF , !P2 ;  /* 0xff80000003037808 */ /* 0x000fe20005000000 */
[----:B------:R-:W-:Y:S01]  /*5f00*/  VIADD R13, R5, 0xffffffd1 ;  /* 0xffffffd1050d7836 */ /* 0x000fe20000000000 */
[----:B------:R-:W-:Y:S01]  /*5f10*/  FSEL R24, R24, -INF , !P2 ;  /* 0xff80000018187808 */ /* 0x000fe20005000000 */
[----:B--2---:R-:W-:Y:S01]  /*5f20*/  FFMA.FTZ R17, R19, -UR5, R17 ;  /* 0x8000000513117c23 */ /* 0x004fe20008010011 */
[----:B------:R-:W-:Y:S01]  /*5f30*/  ISETP.GE.AND P2, PT, R15, UR22, PT ;  /* 0x000000160f007c0c */ /* 0x000fe2000bf46270 */
[----:B------:R-:W-:Y:S01]  /*5f40*/  IMAD.IADD R15, R12, 0x1, -R15 ;  /* 0x000000010c0f7824 */ /* 0x000fe200078e0a0f */
[----:B------:R-:W-:Y:S01]  /*5f50*/  IADD3 R9, -R9, R12, RZ ;  /* 0x0000000c09097210 */ /* 0x000fe20007ffe1ff */
[----:B------:R-:W-:Y:S01]  /*5f60*/  MUFU.TANH R30, R30 ;  /* 0x0000001e001e7308 */ /* 0x000fe20000002400 */
[----:B------:R-:W-:Y:S01]  /*5f70*/  ISETP.GE.AND P5, PT, R20, UR22, PT ;  /* 0x0000001614007c0c */ /* 0x000fe2000bfa6270 */
[----:B------:R-:W-:Y:S01]  /*5f80*/  IMAD.IADD R20, R12, 0x1, -R20 ;  /* 0x000000010c147824 */ /* 0x000fe200078e0a14 */
[----:B------:R-:W-:Y:S01]  /*5f90*/  IABS R9, R9 ;  /* 0x0000000900097213 */ /* 0x000fe20000000000 */
[--C-:B------:R-:W-:Y:S01]  /*5fa0*/  IMAD.IADD R7, R28, 0x1, -R13.reuse ;  /* 0x000000011c077824 */ /* 0x100fe200078e0a0d */
[----:B------:R-:W-:Y:S01]  /*5fb0*/  IABS R14, R14 ;  /* 0x0000000e000e7213 */ /* 0x000fe20000000000 */
[----:B------:R-:W-:Y:S01]  /*5fc0*/  IMAD.IADD R19, R12, 0x1, -R13 ;  /* 0x000000010c137824 */ /* 0x000fe200078e0a0d */
[----:B------:R-:W-:Y:S01]  /*5fd0*/  IABS R15, R15 ;  /* 0x0000000f000f7213 */ /* 0x000fe20000000000 */
[----:B------:R-:W2:Y:S01]  /*5fe0*/  MUFU.TANH R33, R33 ;  /* 0x0000002100217308 */ /* 0x000ea20000002400 */
[----:B------:R-:W-:Y:S01]  /*5ff0*/  ISETP.GE.AND P4, PT, R13, UR22, PT ;  /* 0x000000160d007c0c */ /* 0x000fe2000bf86270 */
[----:B------:R-:W-:Y:S01]  /*6000*/  IMAD.MOV.U32 R189, RZ, RZ, R14 ;  /* 0x000000ffffbd7224 */ /* 0x000fe200078e000e */
[----:B------:R-:W-:Y:S01]  /*6010*/  IABS R20, R20 ;  /* 0x0000001400147213 */ /* 0x000fe20000000000 */
[----:B------:R-:W-:Y:S01]  /*6020*/  IMAD.IADD R32, R28, 0x1, -R21 ;  /* 0x000000011c207824 */ /* 0x000fe200078e0a15 */
[----:B------:R-:W-:Y:S01]  /*6030*/  I2FP.F32.S32 R14, R15 ;  /* 0x0000000f000e7245 */ /* 0x000fe20000201400 */
[----:B------:R-:W-:Y:S01]  /*6040*/  FMUL.FTZ R72, R72, UR9 ;  /* 0x0000000948487c20 */ /* 0x000fe20008410000 */
[----:B------:R-:W-:Y:S01]  /*6050*/  I2FP.F32.S32 R20, R20 ;  /* 0x0000001400147245 */ /* 0x000fe20000201400 */
[----:B------:R3:W-:Y:S01]  /*6060*/  MUFU.TANH R13, R8 ;  /* 0x00000008000d7308 */ /* 0x0007e20000002400 */
[----:B------:R-:W-:Y:S01]  /*6070*/  IABS R7, R7 ;  /* 0x0000000700077213 */ /* 0x000fe20000000000 */
[----:B-1----:R-:W-:Y:S01]  /*6080*/  FFMA.FTZ R16, R14, -UR5, R16 ;  /* 0x800000050e107c23 */ /* 0x002fe20008010010 */
[----:B------:R-:W-:-:S02]  /*6090*/  VIADD R14, R5, 0xfffffff1 ;  /* 0xfffffff1050e7836 */ /* 0x000fc40000000000 */
[----:B------:R-:W-:Y:S01]  /*60a0*/  FFMA.FTZ R10, R20, -UR5, R10 ;  /* 0x80000005140a7c23 */ /* 0x000fe2000801000a */
[----:B------:R-:W-:Y:S01]  /*60b0*/  IABS R19, R19 ;  /* 0x0000001300137213 */ /* 0x000fe20000000000 */
[----:B------:R-:W-:Y:S01]  /*60c0*/  FMUL.FTZ R73, R73, UR9 ;  /* 0x0000000949497c20 */ /* 0x000fe20008410000 */
[----:B------:R-:W-:Y:S01]  /*60d0*/  IADD3 R20, R5, -0x1f, RZ ;  /* 0xffffffe105147810 */ /* 0x000fe20007ffe0ff */
[----:B------:R-:W-:Y:S01]  /*60e0*/  MUFU.TANH R201, R69 ;  /* 0x0000004500c97308 */ /* 0x000fe20000002400 */
[----:B------:R-:W-:Y:S01]  /*60f0*/  I2FP.F32.S32 R7, R7 ;  /* 0x0000000700077245 */ /* 0x000fe20000201400 */
[----:B------:R-:W-:Y:S01]  /*6100*/  FMUL.FTZ R74, R74, UR9 ;  /* 0x000000094a4a7c20 */ /* 0x000fe20008410000 */
[----:B------:R-:W-:Y:S01]  /*6110*/  FSEL R26, R26, -INF , !P0 ;  /* 0xff8000001a1a7808 */ /* 0x000fe20004000000 */
[--C-:B------:R-:W-:Y:S01]  /*6120*/  IMAD.IADD R34, R28, 0x1, -R20.reuse ;  /* 0x000000011c227824 */ /* 0x100fe200078e0a14 */
[----:B------:R-:W-:Y:S01]  /*6130*/  FSEL R22, R22, -INF , !P0 ;  /* 0xff80000016167808 */ /* 0x000fe20004000000 */
[----:B--2---:R-:W-:Y:S01]  /*6140*/  FFMA.FTZ R7, R7, -UR5, R33 ;  /* 0x8000000507077c23 */ /* 0x004fe20008010021 */
[----:B------:R-:W-:Y:S01]  /*6150*/  ISETP.GE.AND P0, PT, R20, UR22, PT ;  /* 0x0000001614007c0c */ /* 0x000fe2000bf06270 */
[----:B------:R-:W1:Y:S01]  /*6160*/  MUFU.TANH R35, R35 ;  /* 0x0000002300237308 */ /* 0x000e620000002400 */
[----:B---3--:R-:W-:Y:S01]  /*6170*/  IMAD.MOV.U32 R8, RZ, RZ, R9 ;  /* 0x000000ffff087224 */ /* 0x008fe200078e0009 */
[----:B------:R-:W-:Y:S01]  /*6180*/  I2FP.F32.S32 R9, R19 ;  /* 0x0000001300097245 */ /* 0x000fe20000201400 */
[----:B------:R-:W-:Y:S01]  /*6190*/  VIADD R19, R5, 0xffffffe8 ;  /* 0xffffffe805137836 */ /* 0x000fe20000000000 */
[----:B------:R-:W-:Y:S01]  /*61a0*/  FSEL R25, R25, -INF , !P6 ;  /* 0xff80000019197808 */ /* 0x000fe20007000000 */
[----:B------:R-:W-:Y:S01]  /*61b0*/  IMAD.IADD R20, R12, 0x1, -R20 ;  /* 0x000000010c147824 */ /* 0x000fe200078e0a14 */
[----:B------:R-:W-:Y:S01]  /*61c0*/  I2FP.F32.S32 R8, R8 ;  /* 0x0000000800087245 */ /* 0x000fe20000201400 */
[----:B------:R-:W-:Y:S01]  /*61d0*/  IMAD.IADD R33, R28, 0x1, -R19 ;  /* 0x000000011c217824 */ /* 0x000fe200078e0a13 */
[----:B------:R-:W-:Y:S01]  /*61e0*/  FSEL R17, R17, -INF , !P6 ;  /* 0xff80000011117808 */ /* 0x000fe20007000000 */
[----:B------:R-:W2:Y:S01]  /*61f0*/  MUFU.TANH R186, R186 ;  /* 0x000000ba00ba7308 */ /* 0x000ea20000002400 */
[----:B------:R-:W-:Y:S01]  /*6200*/  FSEL R11, R11, -INF , !P5 ;  /* 0xff8000000b0b7808 */ /* 0x000fe20006800000 */
[----:B------:R-:W-:Y:S01]  /*6210*/  FFMA.FTZ R8, R8, -UR5, R30 ;  /* 0x8000000508087c23 */ /* 0x000fe2000801001e */
[----:B------:R-:W-:Y:S01]  /*6220*/  IMAD.IADD R30, R28, 0x1, -R14 ;  /* 0x000000011c1e7824 */ /* 0x000fe200078e0a0e */
[----:B------:R-:W-:Y:S01]  /*6230*/  FSEL R10, R10, -INF , !P5 ;  /* 0xff8000000a0a7808 */ /* 0x000fe20006800000 */
[----:B------:R-:W-:Y:S01]  /*6240*/  FMUL.FTZ R75, R75, UR9 ;  /* 0x000000094b4b7c20 */ /* 0x000fe20008410000 */
[----:B------:R-:W-:Y:S01]  /*6250*/  ISETP.GE.AND P6, PT, R19, UR22, PT ;  /* 0x0000001613007c0c */ /* 0x000fe2000bfc6270 */
[----:B------:R-:W-:Y:S01]  /*6260*/  FMUL.FTZ R68, R68, UR9 ;  /* 0x0000000944447c20 */ /* 0x000fe20008410000 */
[----:B------:R-:W-:Y:S01]  /*6270*/  IABS R30, R30 ;  /* 0x0000001e001e7213 */ /* 0x000fe20000000000 */
[----:B------:R-:W3:Y:S01]  /*6280*/  MUFU.TANH R18, R18 ;  /* 0x0000001200127308 */ /* 0x000ee20000002400 */
[----:B------:R-:W-:Y:S01]  /*6290*/  ISETP.GE.AND P5, PT, R21, UR22, PT ;  /* 0x0000001615007c0c */ /* 0x000fe2000bfa6270 */
[----:B------:R-:W-:Y:S01]  /*62a0*/  IMAD.IADD R21, R12, 0x1, -R21 ;  /* 0x000000010c157824 */ /* 0x000fe200078e0a15 */
[----:B------:R-:W-:Y:S01]  /*62b0*/  IADD3 R19, -R19, R12, RZ ;  /* 0x0000000c13137210 */ /* 0x000fe20007ffe1ff */
[----:B-1----:R-:W-:Y:S01]  /*62c0*/  FFMA.FTZ R9, R9, -UR5, R35 ;  /* 0x8000000509097c23 */ /* 0x002fe20008010023 */
[----:B------:R-:W-:Y:S01]  /*62d0*/  I2FP.F32.S32 R30, R30 ;  /* 0x0000001e001e7245 */ /* 0x000fe20000201400 */
[----:B------:R-:W-:Y:S01]  /*62e0*/  FMUL.FTZ R70, R70, UR9 ;  /* 0x0000000946467c20 */ /* 0x000fe20008410000 */
[----:B------:R-:W-:Y:S01]  /*62f0*/  IABS R20, R20 ;  /* 0x0000001400147213 */ /* 0x000fe20000000000 */
[----:B------:R-:W-:Y:S01]  /*6300*/  VIADD R15, R5, 0xfffffff0 ;  /* 0xfffffff0050f7836 */ /* 0x000fe20000000000 */
[----:B------:R-:W-:Y:S01]  /*6310*/  IABS R19, R19 ;  /* 0x0000001300137213 */ /* 0x000fe20000000000 */
[----:B------:R-:W-:Y:S01]  /*6320*/  FFMA.FTZ R201, R30, -UR5, R201 ;  /* 0x800000051ec97c23 */ /* 0x000fe200080100c9 */
[----:B------:R-:W-:Y:S01]  /*6330*/  IABS R21, R21 ;  /* 0x0000001500157213 */ /* 0x000fe20000000000 */
[----:B------:R-:W-:Y:S01]  /*6340*/  IMAD.MOV.U32 R30, RZ, RZ, R20 ;  /* 0x000000ffff1e7224 */ /* 0x000fe200078e0014 */
[----:B------:R-:W-:Y:S01]  /*6350*/  I2FP.F32.S32 R189, R189 ;  /* 0x000000bd00bd7245 */ /* 0x000fe20000201400 */
[----:B------:R-:W-:Y:S01]  /*6360*/  IMAD.MOV.U32 R20, RZ, RZ, R19 ;  /* 0x000000ffff147224 */ /* 0x000fe200078e0013 */
[----:B------:R-:W-:Y:S01]  /*6370*/  IABS R34, R34 ;  /* 0x0000002200227213 */ /* 0x000fe20000000000 */
[----:B------:R-:W-:Y:S01]  /*6380*/  IMAD.MOV.U32 R19, RZ, RZ, R21 ;  /* 0x000000ffff137224 */ /* 0x000fe200078e0015 */
[----:B------:R-:W-:Y:S01]  /*6390*/  I2FP.F32.S32 R21, R30 ;  /* 0x0000001e00157245 */ /* 0x000fe20000201400 */
[----:B------:R-:W-:Y:S01]  /*63a0*/  FFMA.FTZ R189, R189, -UR5, R13 ;  /* 0x80000005bdbd7c23 */ /* 0x000fe2000801000d */
[----:B------:R-:W-:Y:S01]  /*63b0*/  I2FP.F32.S32 R34, R34 ;  /* 0x0000002200227245 */ /* 0x000fe20000201400 */
[C---:B------:R-:W-:Y:S01]  /*63c0*/  VIADD R35, R5.reuse, 0xfffffff9 ;  /* 0xfffffff905237836 */ /* 0x040fe20000000000 */
[----:B------:R-:W-:Y:S01]  /*63d0*/  IADD3 R13, R5, -0x8, RZ ;  /* 0xfffffff8050d7810 */ /* 0x000fe20007ffe0ff */
[----:B------:R-:W1:Y:S01]  /*63e0*/  MUFU.TANH R187, R187 ;  /* 0x000000bb00bb7308 */ /* 0x000e620000002400 */
[----:B------:R-:W-:Y:S01]  /*63f0*/  FSEL R7, R7, -INF , !P4 ;  /* 0xff80000007077808 */ /* 0x000fe20006000000 */
[----:B--2---:R-:W-:Y:S01]  /*6400*/  FFMA.FTZ R186, R34, -UR5, R186 ;  /* 0x8000000522ba7c23 */ /* 0x004fe200080100ba */
[----:B------:R-:W-:Y:S01]  /*6410*/  FSEL R9, R9, -INF , !P4 ;  /* 0xff80000009097808 */ /* 0x000fe20006000000 */
[----:B---3--:R-:W-:Y:S01]  /*6420*/  FFMA.FTZ R18, R21, -UR5, R18 ;  /* 0x8000000515127c23 */ /* 0x008fe20008010012 */
[----:B------:R-:W-:-:S02]  /*6430*/  FSEL R6, R6, -INF , !P3 ;  /* 0xff80000006067808 */ /* 0x000fc40005800000 */
[----:B------:R-:W-:Y:S01]  /*6440*/  FSEL R8, R8, -INF , !P3 ;  /* 0xff80000008087808 */ /* 0x000fe20005800000 */
[----:B------:R-:W2:Y:S01]  /*6450*/  MUFU.TANH R188, R188 ;  /* 0x000000bc00bc7308 */ /* 0x000ea20000002400 */
[----:B------:R-:W-:Y:S01]  /*6460*/  FSEL R5, R29, -INF , !P2 ;  /* 0xff8000001d057808 */ /* 0x000fe20005000000 */
[----:B------:R-:W-:Y:S01]  /*6470*/  IMAD.IADD R29, R28, 0x1, -R13 ;  /* 0x000000011c1d7824 */ /* 0x000fe200078e0a0d */
[----:B------:R-:W-:Y:S02]  /*6480*/  FSEL R16, R16, -INF , !P2 ;  /* 0xff80000010107808 */ /* 0x000fe40005000000 */
[----:B------:R-:W-:Y:S02]  /*6490*/  ISETP.GE.AND P4, PT, R15, UR22, PT ;  /* 0x000000160f007c0c */ /* 0x000fe4000bf86270 */
[----:B------:R-:W-:Y:S01]  /*64a0*/  ISETP.GE.AND P3, PT, R14, UR22, PT ;  /* 0x000000160e007c0c */ /* 0x000fe2000bf66270 */
[----:B------:R-:W-:Y:S01]  /*64b0*/  MUFU.TANH R191, R191 ;  /* 0x000000bf00bf7308 */ /* 0x000fe20000002400 */
[----:B------:R-:W-:Y:S01]  /*64c0*/  ISETP.GE.AND P2, PT, R13, UR22, PT ;  /* 0x000000160d007c0c */ /* 0x000fe2000bf46270 */
[----:B------:R-:W-:Y:S01]  /*64d0*/  IMAD.IADD R14, R12, 0x1, -R14 ;  /* 0x000000010c0e7824 */ /* 0x000fe200078e0a0e */
[C---:B------:R-:W-:Y:S01]  /*64e0*/  IADD3 R31, R28.reuse, -R15, RZ ;  /* 0x8000000f1c1f7210 */ /* 0x040fe20007ffe0ff */
[----:B------:R-:W-:Y:S01]  /*64f0*/  IMAD.IADD R28, R28, 0x1, -R35 ;  /* 0x000000011c1c7824 */ /* 0x000fe200078e0a23 */
[----:B------:R-:W-:Y:S01]  /*6500*/  FSEL R186, R186, -INF , !P0 ;  /* 0xff800000baba7808 */ /* 0x000fe20004000000 */
[----:B------:R-:W-:Y:S01]  /*6510*/  IMAD.IADD R15, R12, 0x1, -R15 ;  /* 0x000000010c0f7824 */ /* 0x000fe200078e0a0f */
[----:B------:R-:W-:Y:S01]  /*6520*/  FSEL R190, R18, -INF , !P0 ;  /* 0xff80000012be7808 */ /* 0x000fe20004000000 */
[----:B------:R-:W-:Y:S01]  /*6530*/  MUFU.TANH R194, R194 ;  /* 0x000000c200c27308 */ /* 0x000fe20000002400 */
[----:B------:R-:W-:Y:S01]  /*6540*/  IMAD.IADD R13, R12, 0x1, -R13 ;  /* 0x000000010c0d7824 */ /* 0x000fe200078e0a0d */
[----:B------:R-:W-:-:S02]  /*6550*/  IADD3 R12, -R35, R12, RZ ;  /* 0x0000000c230c7210 */ /* 0x000fc40007ffe1ff */
[----:B------:R-:W-:Y:S02]  /*6560*/  PLOP3.LUT P0, PT, PT, PT, UP0, 0x80, 0x0 ;  /* 0x000000000000781c */ /* 0x000fe40003f0f008 */
[----:B------:R-:W-:Y:S02]  /*6570*/  IABS R33, R33 ;  /* 0x0000002100217213 */ /* 0x000fe40000000000 */
[----:B------:R-:W3:Y:S01]  /*6580*/  MUFU.TANH R202, R68 ;  /* 0x0000004400ca7308 */ /* 0x000ee20000002400 */
[----:B------:R-:W-:Y:S02]  /*6590*/  IABS R32, R32 ;  /* 0x0000002000207213 */ /* 0x000fe40000000000 */
[----:B------:R-:W-:Y:S02]  /*65a0*/  IABS R31, R31 ;  /* 0x0000001f001f7213 */ /* 0x000fe40000000000 */
[----:B------:R-:W-:Y:S02]  /*65b0*/  IABS R29, R29 ;  /* 0x0000001d001d7213 */ /* 0x000fe40000000000 */
[----:B------:R-:W-:Y:S01]  /*65c0*/  IABS R28, R28 ;  /* 0x0000001c001c7213 */ /* 0x000fe20000000000 */
[----:B------:R-:W-:Y:S01]  /*65d0*/  MUFU.TANH R197, R70 ;  /* 0x0000004600c57308 */ /* 0x000fe20000002400 */
[----:B------:R-:W-:-:S02]  /*65e0*/  IABS R15, R15 ;  /* 0x0000000f000f7213 */ /* 0x000fc40000000000 */
[----:B------:R-:W-:Y:S02]  /*65f0*/  IABS R14, R14 ;  /* 0x0000000e000e7213 */ /* 0x000fe40000000000 */
[----:B------:R-:W-:Y:S02]  /*6600*/  IABS R13, R13 ;  /* 0x0000000d000d7213 */ /* 0x000fe40000000000 */
[----:B------:R-:W-:Y:S01]  /*6610*/  IABS R12, R12 ;  /* 0x0000000c000c7213 */ /* 0x000fe20000000000 */
[----:B------:R-:W4:Y:S01]  /*6620*/  MUFU.TANH R72, R72 ;  /* 0x0000004800487308 */ /* 0x000f220000002400 */
[----:B------:R-:W-:Y:S02]  /*6630*/  I2FP.F32.S32 R33, R33 ;  /* 0x0000002100217245 */ /* 0x000fe40000201400 */
[----:B------:R-:W-:Y:S02]  /*6640*/  I2FP.F32.S32 R32, R32 ;  /* 0x0000002000207245 */ /* 0x000fe40000201400 */
[----:B------:R-:W-:Y:S01]  /*6650*/  I2FP.F32.S32 R31, R31 ;  /* 0x0000001f001f7245 */ /* 0x000fe20000201400 */
[----:B-1----:R-:W-:Y:S01]  /*6660*/  FFMA.FTZ R187, R33, -UR5, R187 ;  /* 0x8000000521bb7c23 */ /* 0x002fe200080100bb */
[----:B------:R-:W-:Y:S01]  /*6670*/  I2FP.F32.S32 R29, R29 ;  /* 0x0000001d001d7245 */ /* 0x000fe20000201400 */
[----:B------:R-:W1:Y:S01]  /*6680*/  MUFU.TANH R73, R73 ;  /* 0x0000004900497308 */ /* 0x000e620000002400 */
[----:B------:R-:W-:Y:S01]  /*6690*/  I2FP.F32.S32 R28, R28 ;  /* 0x0000001c001c7245 */ /* 0x000fe20000201400 */
[----:B--2---:R-:W-:Y:S01]  /*66a0*/  FFMA.FTZ R188, R32, -UR5, R188 ;  /* 0x8000000520bc7c23 */ /* 0x004fe200080100bc */
[----:B------:R-:W-:Y:S01]  /*66b0*/  I2FP.F32.S32 R20, R20 ;  /* 0x0000001400147245 */ /* 0x000fe20000201400 */
[----:B---3--:R-:W-:Y:S01]  /*66c0*/  FFMA.FTZ R202, R31, -UR5, R202 ;  /* 0x800000051fca7c23 */ /* 0x008fe200080100ca */
[----:B------:R-:W-:-:S02]  /*66d0*/  I2FP.F32.S32 R19, R19 ;  /* 0x0000001300137245 */ /* 0x000fc40000201400 */
[----:B------:R-:W-:Y:S01]  /*66e0*/  I2FP.F32.S32 R15, R15 ;  /* 0x0000000f000f7245 */ /* 0x000fe20000201400 */
[----:B------:R-:W2:Y:S01]  /*66f0*/  MUFU.TANH R71, R71 ;  /* 0x0000004700477308 */ /* 0x000ea20000002400 */
[----:B------:R-:W-:Y:S01]  /*6700*/  I2FP.F32.S32 R14, R14 ;  /* 0x0000000e000e7245 */ /* 0x000fe20000201400 */
[----:B----4-:R-:W-:Y:S01]  /*6710*/  FFMA.FTZ R200, R29, -UR5, R72 ;  /* 0x800000051dc87c23 */ /* 0x010fe20008010048 */
[----:B------:R-:W-:Y:S01]  /*6720*/  I2FP.F32.S32 R13, R13 ;  /* 0x0000000d000d7245 */ /* 0x000fe20000201400 */
[----:B------:R-:W-:Y:S01]  /*6730*/  FFMA.FTZ R191, R20, -UR5, R191 ;  /* 0x8000000514bf7c23 */ /* 0x000fe200080100bf */
[----:B------:R-:W-:Y:S01]  /*6740*/  I2FP.F32.S32 R12, R12 ;  /* 0x0000000c000c7245 */ /* 0x000fe20000201400 */
[----:B------:R-:W-:Y:S01]  /*6750*/  FFMA.FTZ R194, R19, -UR5, R194 ;  /* 0x8000000513c27c23 */ /* 0x000fe200080100c2 */
[----:B------:R-:W-:Y:S01]  /*6760*/  FSEL R185, R185, -INF , !P1 ;  /* 0xff800000b9b97808 */ /* 0x000fe20004800000 */
[----:B------:R-:W3:Y:S01]  /*6770*/  MUFU.TANH R74, R74 ;  /* 0x0000004a004a7308 */ /* 0x000ee20000002400 */
[----:B------:R-:W-:Y:S01]  /*6780*/  FSEL R189, R189, -INF , !P1 ;  /* 0xff800000bdbd7808 */ /* 0x000fe20004800000 */
[----:B-1----:R-:W-:Y:S01]  /*6790*/  FFMA.FTZ R198, R28, -UR5, R73 ;  /* 0x800000051cc67c23 */ /* 0x002fe20008010049 */
[----:B------:R-:W-:Y:S01]  /*67a0*/  FFMA.FTZ R197, R15, -UR5, R197 ;  /* 0x800000050fc57c23 */ /* 0x000fe200080100c5 */
[----:B------:R-:W-:-:S02]  /*67b0*/  ISETP.GE.AND P1, PT, R35, UR22, PT ;  /* 0x0000001623007c0c */ /* 0x000fc4000bf26270 */
[----:B------:R-:W-:Y:S02]  /*67c0*/  FSEL R187, R187, -INF , !P6 ;  /* 0xff800000bbbb7808 */ /* 0x000fe40007000000 */
[----:B------:R-:W1:Y:S01]  /*67d0*/  MUFU.TANH R75, R75 ;  /* 0x0000004b004b7308 */ /* 0x000e620000002400 */
[----:B--2---:R-:W-:Y:S01]  /*67e0*/  FFMA.FTZ R196, R14, -UR5, R71 ;  /* 0x800000050ec47c23 */ /* 0x004fe20008010047 */
[----:B------:R-:W-:Y:S02]  /*67f0*/  FSEL R191, R191, -INF , !P6 ;  /* 0xff800000bfbf7808 */ /* 0x000fe40007000000 */
[----:B------:R-:W-:Y:S02]  /*6800*/  FSEL R188, R188, -INF , !P5 ;  /* 0xff800000bcbc7808 */ /* 0x000fe40006800000 */
[----:B------:R-:W-:Y:S02]  /*6810*/  FSEL R194, R194, -INF , !P5 ;  /* 0xff800000c2c27808 */ /* 0x000fe40006800000 */
[----:B------:R-:W-:Y:S01]  /*6820*/  FSEL R202, R202, -INF , !P4 ;  /* 0xff800000caca7808 */ /* 0x000fe20006000000 */
[----:B---3--:R-:W-:Y:S01]  /*6830*/  FFMA.FTZ R195, R13, -UR5, R74 ;  /* 0x800000050dc37c23 */ /* 0x008fe2000801004a */
[----:B------:R-:W-:-:S02]  /*6840*/  FSEL R197, R197, -INF , !P4 ;  /* 0xff800000c5c57808 */ /* 0x000fc40006000000 */
[----:B------:R-:W-:Y:S02]  /*6850*/  FSEL R201, R201, -INF , !P3 ;  /* 0xff800000c9c97808 */ /* 0x000fe40005800000 */
[----:B------:R-:W-:Y:S02]  /*6860*/  FSEL R196, R196, -INF , !P3 ;  /* 0xff800000c4c47808 */ /* 0x000fe40005800000 */
[----:B------:R-:W-:Y:S01]  /*6870*/  FSEL R200, R200, -INF , !P2 ;  /* 0xff800000c8c87808 */ /* 0x000fe20005000000 */
[----:B-1----:R-:W-:Y:S01]  /*6880*/  FFMA.FTZ R192, R12, -UR5, R75 ;  /* 0x800000050cc07c23 */ /* 0x002fe2000801004b */
[----:B------:R-:W-:Y:S02]  /*6890*/  FSEL R195, R195, -INF , !P2 ;  /* 0xff800000c3c37808 */ /* 0x000fe40005000000 */
[----:B------:R-:W-:Y:S02]  /*68a0*/  FSEL R198, R198, -INF , !P1 ;  /* 0xff800000c6c67808 */ /* 0x000fe40004800000 */
[----:B------:R-:W-:Y:S01]  /*68b0*/  FSEL R192, R192, -INF , !P1 ;  /* 0xff800000c0c07808 */ /* 0x000fe20004800000 */
[----:B------:R-:W-:Y:S06]  /*68c0*/  BAR.SYNC.DEFER_BLOCKING 0x0 ;  /* 0x0000000000007b1d */ /* 0x000fec0000010000 */
[----:B------:R-:W-:Y:S05]  /*68d0*/  @!P0 BRA `(.L_x_4147) ;  /* 0x0000000c00d48947 */ /* 0x000fea0003800000 */
[----:B------:R-:W-:-:S13]  /*68e0*/  PLOP3.LUT P1, PT, PT, PT, UP1, 0x40, 0x0 ;  /* 0x000000000000781c */ /* 0x000fda0003f2e818 */
[----:B------:R-:W-:Y:S05]  /*68f0*/  @P1 BRA `(.L_x_4148) ;  /* 0x0000000000f81947 */ /* 0x000fea0003800000 */
[----:B------:R-:W1:Y:S01]  /*6900*/  LDC R13, c[0x0][0x380] ;  /* 0x0000e000ff0d7b82 */ /* 0x000e620000000800 */
[----:B------:R-:W-:Y:S01]  /*6910*/  UIADD3 UR17, UR17, -0x80, URZ ;  /* 0xffffff8011117890 */ /* 0x000fe2000fffe03f */
[----:B------:R-:W-:-:S05]  /*6920*/  IMAD.U32 R19, RZ, RZ, UR16 ;  /* 0x00000010ff137e24 */ /* 0x000fca000f8e00ff */
[----:B------:R-:W-:Y:S02]  /*6930*/  IABS R19, R19 ;  /* 0x0000001300137213 */ /* 0x000fe40000000000 */
[----:B------:R-:W-:-:S04]  /*6940*/  MOV R15, UR17 ;  /* 0x00000011000f7c02 */ /* 0x000fc80008000f00 */
        /* <DEDUP_REMOVED lines=15> */
[----:B------:R-:W-:-:S03]  /*6a40*/  IMAD R14, R12, R14, R15 ;  /* 0x0000000e0c0e7224 */ /* 0x000fc600078e020f */
[C---:B------:R-:W-:Y:S02]  /*6a50*/  ISETP.GT.U32.AND P4, PT, R12.reuse, R18, PT ;  /* 0x000000120c00720c */ /* 0x040fe40003f84070 */
[----:B------:R-:W-:-:S11]  /*6a60*/  ISETP.GT.U32.AND P2, PT, R12, R14, PT ;  /* 0x0000000e0c00720c */ /* 0x000fd60003f44070 */
[-C--:B------:R-:W-:Y:S02]  /*6a70*/  @!P4 IADD3 R18, R18, -R12.reuse, RZ ;  /* 0x8000000c1212c210 */ /* 0x080fe40007ffe0ff */
[----:B------:R-:W-:Y:S01]  /*6a80*/  @!P2 IMAD.IADD R14, R14, 0x1, -R12 ;  /* 0x000000010e0ea824 */ /* 0x000fe200078e0a0c */
[----:B------:R-:W-:Y:S01]  /*6a90*/  @!P4 IADD3 R21, R21, 0x1, RZ ;  /* 0x000000011515c810 */ /* 0x000fe20007ffe0ff */
[----:B------:R-:W-:Y:S01]  /*6aa0*/  @!P2 VIADD R20, R20, 0x1 ;  /* 0x000000011414a836 */ /* 0x000fe20000000000 */
[-C--:B------:R-:W-:Y:S02]  /*6ab0*/  ISETP.GE.U32.AND P6, PT, R18, R12.reuse, PT ;  /* 0x0000000c1200720c */ /* 0x080fe40003fc6070 */
[----:B------:R-:W-:Y:S02]  /*6ac0*/  ISETP.GE.U32.AND P5, PT, R14, R12, PT ;  /* 0x0000000c0e00720c */ /* 0x000fe40003fa6070 */
[C---:B------:R-:W-:Y:S02]  /*6ad0*/  LOP3.LUT R14, R13.reuse, UR16, RZ, 0x3c, !PT ;  /* 0x000000100d0e7c12 */ /* 0x040fe4000f8e3cff */
[----:B------:R-:W-:-:S02]  /*6ae0*/  LOP3.LUT R12, R13, UR17, RZ, 0x3c, !PT ;  /* 0x000000110d0c7c12 */ /* 0x000fc4000f8e3cff */
[----:B------:R-:W-:Y:S02]  /*6af0*/  ISETP.GE.AND P3, PT, R14, RZ, PT ;  /* 0x000000ff0e00720c */ /* 0x000fe40003f66270 */
[----:B------:R-:W-:Y:S02]  /*6b00*/  ISETP.GE.AND P1, PT, R12, RZ, PT ;  /* 0x000000ff0c00720c */ /* 0x000fe40003f26270 */
[----:B------:R-:W-:Y:S02]  /*6b10*/  ISETP.NE.AND P2, PT, R13, RZ, PT ;  /* 0x000000ff0d00720c */ /* 0x000fe40003f45270 */
[----:B------:R-:W-:Y:S01]  /*6b20*/  @P6 IADD3 R21, R21, 0x1, RZ ;  /* 0x0000000115156810 */ /* 0x000fe20007ffe0ff */
[----:B------:R-:W-:Y:S01]  /*6b30*/  @P5 VIADD R20, R20, 0x1 ;  /* 0x0000000114145836 */ /* 0x000fe20000000000 */
[----:B------:R-:W-:Y:S02]  /*6b40*/  LOP3.LUT R14, RZ, R13, RZ, 0x33, !PT ;  /* 0x0000000dff0e7212 */ /* 0x000fe400078e33ff */
[----:B------:R-:W-:-:S05]  /*6b50*/  MOV R12, R21 ;  /* 0x00000015000c7202 */ /* 0x000fca0000000f00 */
[----:B------:R-:W-:Y:S01]  /*6b60*/  @!P3 IMAD.MOV R12, RZ, RZ, -R12 ;  /* 0x000000ffff0cb224 */ /* 0x000fe200078e0a0c */
[----:B------:R-:W-:-:S04]  /*6b70*/  @!P1 IADD3 R20, -R20, RZ, RZ ;  /* 0x000000ff14149210 */ /* 0x000fc80007ffe1ff */
[C---:B------:R-:W-:Y:S02]  /*6b80*/  SEL R12, R14.reuse, R12, !P2 ;  /* 0x0000000c0e0c7207 */ /* 0x040fe40005000000 */
[----:B------:R-:W-:-:S03]  /*6b90*/  SEL R14, R14, R20, !P2 ;  /* 0x000000140e0e7207 */ /* 0x000fc60005000000 */
[----:B------:R-:W-:-:S04]  /*6ba0*/  IMAD.WIDE R18, R12, 0x4, R242 ;  /* 0x000000040c127825 */ /* 0x000fc800078e02f2 */
[----:B------:R-:W-:Y:S02]  /*6bb0*/  IMAD.WIDE R20, R14, 0x4, R242 ;  /* 0x000000040e147825 */ /* 0x000fe400078e02f2 */
        /* <DEDUP_REMOVED lines=18> */
.L_x_4148:
[----:B------:R-:W-:-:S04]  /*6ce0*/  ULEA UR6, -UR6, URZ, 0x6 ;  /* 0x0000003f06067291 */ /* 0x000fc8000f8e313f */
[----:B------:R-:W-:Y:S02]  /*6cf0*/  USHF.R.S32.HI UR7, URZ, 0x1f, UR6 ;  /* 0x0000001f3f077899 */ /* 0x000fe40008011406 */
[----:B------:R-:W-:-:S04]  /*6d00*/  MOV R29, UR6 ;  /* 0x00000006001d7c02 */ /* 0x000fc80008000f00 */
[----:B------:R-:W-:-:S07]  /*6d10*/  MOV R28, UR7 ;  /* 0x00000007001c7c02 */ /* 0x000fce0008000f00 */
.L_x_4149:
        /* <DEDUP_REMOVED lines=16> */
[----:B------:R-:W-:Y:S01]  /*6e20*/  @!P5 IMAD.X R32, R28, 0x1, R166, P1 ;  /* 0x000000011c20d824 */ /* 0x000fe200008e06a6 */
[C---:B------:R-:W-:Y:S01]  /*6e30*/  @!P4 IADD3 R31, P1, R29.reuse, R168, RZ ;  /* 0x000000a81d1fc210 */ /* 0x040fe20007f3e0ff */
[----:B------:R-:W1:Y:S01]  /*6e40*/  @!P6 LDC.64 R18, c[0x0][0x218] ;  /* 0x00008600ff12eb82 */ /* 0x000e620000000a00 */
[C---:B---3--:R-:W-:Y:S01]  /*6e50*/  @!P5 LEA R38, P2, R30.reuse, R14, 0x1 ;  /* 0x0000000e1e26d211 */ /* 0x048fe200078408ff */
[----:B------:R-:W-:Y:S01]  /*6e60*/  @!PT LDS RZ, [RZ] ;  /* 0x00000000fffff984 */ /* 0x000fe20000000800 */
[----:B------:R-:W-:Y:S01]  /*6e70*/  @!PT LDS RZ, [RZ] ;  /* 0x00000000fffff984 */ /* 0x000fe20000000800 */
[----:B------:R-:W-:Y:S01]  /*6e80*/  @!PT LDS RZ, [RZ] ;  /* 0x00000000fffff984 */ /* 0x000fe20000000800 */
[----:B------:R3:W-:Y:S03]  /*6e90*/  @!P6 LDGSTS.E.BYPASS.LTC128B.128 [R238+0x8000], desc[UR20][R40.64] ;  /* 0x0800000028eeefae */ /* 0x0007e6000b901d54 */
[----:B------:R-:W-:Y:S01]  /*6ea0*/  @!P5 LEA.HI.X R39, R30, R15, R32, 0x1, P2 ;  /* 0x0000000f1e27d211 */ /* 0x000fe200010f0c20 */
[C---:B------:R-:W-:Y:S01]  /*6eb0*/  @!P4 IMAD.X R32, R28.reuse, 0x1, R166, P1 ;  /* 0x000000011c20c824 */ /* 0x040fe200008e06a6 */
        /* <DEDUP_REMOVED lines=37> */
[C-C-:B------:R-:W-:Y:S01]  /*7110*/  @!P4 IMAD.X R15, R33.reuse, 0x1, R166.reuse, P1 ;  /* 0x00000001210fc824 */ /* 0x140fe200008e06a6 */
        /* <DEDUP_REMOVED lines=109> */
.L_x_4151:
[----:B------:R-:W-:Y:S05]  /*77f0*/  BSYNC B0 ;  /* 0x0000000000007941 */ /* 0x000fea0003800000 */
.L_x_4150:
[----:B------:R-:W0:Y:S01]  /*7800*/  LDGDEPBAR ;  /* 0x00000000000079af */ /* 0x000e220000000000 */
[----:B------:R-:W-:-:S04]  /*7810*/  IADD3 R168, P1, R29, R168, RZ ;  /* 0x000000a81da87210 */ /* 0x000fc80007f3e0ff */
[----:B------:R-:W-:-:S09]  /*7820*/  IADD3.X R166, R28, R166, RZ, P1, !PT ;  /* 0x000000a61ca67210 */ /* 0x000fd20000ffe4ff */
.L_x_4147:
[----:B------:R-:W-:Y:S01]  /*7830*/  FMNMX.FTZ R15, R3, R27, !PT ;  /* 0x0000001b030f7209 */ /* 0x000fe20007810000 */
[----:B------:R-:W-:Y:S01]  /*7840*/  ULDC UR6, c[0x0][0x2ec] ;  /* 0x0000bb0000067ab9 */ /* 0x000fe20000000800 */
[----:B-12---:R-:W-:Y:S02]  /*7850*/  FMNMX.FTZ R12, R24, R23, !PT ;  /* 0x00000017180c7209 */ /* 0x006fe40007810000 */
        /* <DEDUP_REMOVED lines=62> */
[--C-:B------:R-:W-:Y:S01]  /*7c40*/  FFMA.FTZ R173, R7, UR6, -R199.reuse ;  /* 0x0000000607ad7c23 */ /* 0x100fe200080108c7 */
[--C-:B------:R-:W-:Y:S01]  /*7c50*/  FFMA.FTZ R172, R6, UR6, -R199.reuse ;  /* 0x0000000606ac7c23 */ /* 0x100fe200080108c7 */
[--C-:B------:R-:W-:Y:S01]  /*7c60*/  FFMA.FTZ R2, R5, UR6, -R199.reuse ;  /* 0x0000000605027c23 */ /* 0x100fe200080108c7 */
[----:B------:R-:W-:Y:S01]  /*7c70*/  FSEL R193, R193, RZ, P1 ;  /* 0x000000ffc1c17208 */ /* 0x000fe20000800000 */
[----:B------:R-:W2:Y:S01]  /*7c80*/  LDSM.16.MT88.4 R112, [R226+0x16000] ;  /* 0x01600000e270783b */ /* 0x000ea20000004200 */
[----:B------:R-:W-:Y:S01]  /*7c90*/  MUFU.EX2 R182, R182 ;  /* 0x000000b600b67308 */ /* 0x000fe20000000800 */
[--C-:B------:R-:W-:Y:S01]  /*7ca0*/  FFMA.FTZ R175, R11, UR6, -R199.reuse ;  /* 0x000000060baf7c23 */ /* 0x100fe200080108c7 */
[----:B------:R-:W-:Y:S01]  /*7cb0*/  FFMA.FTZ R185, R185, UR6, -R199 ;  /* 0x00000006b9b97c23 */ /* 0x000fe200080108c7 */
        /* <DEDUP_REMOVED lines=10> */
[----:B------:R-:W-:Y:S01]  /*7d60*/  FFMA.FTZ R0, R16, UR6, -R193 ;  /* 0x0000000610007c23 */ /* 0x000fe200080108c1 */
[--C-:B------:R-:W-:Y:S01]  /*7d70*/  FFMA.FTZ R186, R186, UR6, -R199.reuse ;  /* 0x00000006baba7c23 */ /* 0x100fe200080108c7 */
[----:B------:R-:W2:Y:S01]  /*7d80*/  LDSM.16.MT88.4 R12, [R226+0x10800] ;  /* 0x01080000e20c783b */ /* 0x000ea20000004200 */
[----:B------:R-:W-:Y:S01]  /*7d90*/  MUFU.EX2 R178, R178 ;  /* 0x000000b200b27308 */ /* 0x000fe20000000800 */
[--C-:B------:R-:W-:Y:S01]  /*7da0*/  FFMA.FTZ R187, R187, UR6, -R199.reuse ;  /* 0x00000006bbbb7c23 */ /* 0x100fe200080108c7 */
[----:B------:R-:W-:Y:S01]  /*7db0*/  FFMA.FTZ R188, R188, UR6, -R199 ;  /* 0x00000006bcbc7c23 */ /* 0x000fe200080108c7 */
[----:B------:R-:W2:Y:S01]  /*7dc0*/  LDSM.16.MT88.4 R8, [R224+0x10800] ;  /* 0x01080000e008783b */ /* 0x000ea20000004200 */
[--C-:B------:R-:W-:Y:S01]  /*7dd0*/  FFMA.FTZ R189, R189, UR6, -R193.reuse ;  /* 0x00000006bdbd7c23 */ /* 0x100fe200080108c1 */
[--C-:B------:R-:W-:Y:S01]  /*7de0*/  FFMA.FTZ R190, R190, UR6, -R193.reuse ;  /* 0x00000006bebe7c23 */ /* 0x100fe200080108c1 */
[--C-:B------:R-:W-:Y:S01]  /*7df0*/  FFMA.FTZ R191, R191, UR6, -R193.reuse ;  /* 0x00000006bfbf7c23 */ /* 0x100fe200080108c1 */
[----:B------:R-:W2:Y:S01]  /*7e00*/  LDSM.16.MT88.4 R24, [R228+0x10800] ;  /* 0x01080000e418783b */ /* 0x000ea20000004200 */
[----:B------:R-:W4:Y:S01]  /*7e10*/  MUFU.EX2 R176, R176 ;  /* 0x000000b000b07308 */ /* 0x000f220000000800 */
[----:B---3--:R-:W-:Y:S01]  /*7e20*/  F2FP.F16.F32.PACK_AB R128, R181, R182 ;  /* 0x000000b6b580723e */ /* 0x008fe200000000ff */
[----:B------:R-:W-:Y:S01]  /*7e30*/  FFMA.FTZ R194, R194, UR6, -R193 ;  /* 0x00000006c2c27c23 */ /* 0x000fe200080108c1 */
        /* <DEDUP_REMOVED lines=19> */
[----:B------:R-:W4:Y:S01]  /*7f70*/  MUFU.EX2 R179, R179 ;  /* 0x000000b300b37308 */ /* 0x000f220000000800 */
[----:B------:R-:W-:Y:S01]  /*7f80*/  LEA.HI.X R166, R168, UR7, R166, 0x1, P1 ;  /* 0x00000007a8a67c11 */ /* 0x000fe200088f0ca6 */
[----:B------:R-:W-:-:S06]  /*7f90*/  FADD.FTZ R181, R176, R181 ;  /* 0x000000b5b0b57221 */ /* 0x000fcc0000010000 */
[----:B------:R-:W1:Y:S01]  /*7fa0*/  MUFU.EX2 R177, R177 ;  /* 0x000000b100b17308 */ /* 0x000e620000000800 */
[----:B-----5:R-:W-:Y:S01]  /*7fb0*/  F2FP.F16.F32.PACK_AB R129, R184, R183 ;  /* 0x000000b7b881723e */ /* 0x020fe200000000ff */
[----:B------:R-:W-:-:S06]  /*7fc0*/  FADD.FTZ R183, R183, R184 ;  /* 0x000000b8b7b77221 */ /* 0x000fcc0000010000 */
[----:B------:R-:W5:Y:S01]  /*7fd0*/  MUFU.EX2 R175, R175 ;  /* 0x000000af00af7308 */ /* 0x000f620000000800 */
[----:B----4-:R-:W-:-:S07]  /*7fe0*/  FADD.FTZ R183, R179, R183 ;  /* 0x000000b7b3b77221 */ /* 0x010fce0000010000 */
[----:B------:R-:W4:Y:S01]  /*7ff0*/  MUFU.EX2 R173, R173 ;  /* 0x000000ad00ad7308 */ /* 0x000f220000000800 */
[C---:B-1----:R-:W-:Y:S01]  /*8000*/  F2FP.F16.F32.PACK_AB R131, R177.reuse, R179 ;  /* 0x000000b3b183723e */ /* 0x042fe200000000ff */
[----:B------:R-:W-:-:S06]  /*8010*/  FADD.FTZ R183, R177, R183 ;  /* 0x000000b7b1b77221 */ /* 0x000fcc0000010000 */
[----:B------:R-:W-:Y:S01]  /*8020*/  HMMA.16816.F32 R148, R128, R152, RZ ;  /* 0x000000988094723c */ /* 0x000fe200000018ff */
[----:B------:R-:W-:Y:S01]  /*8030*/  MUFU.EX2 R172, R172 ;  /* 0x000000ac00ac7308 */ /* 0x000fe20000000800 */
[----:B-----5:R-:W-:-:S04]  /*8040*/  FADD.FTZ R181, R175, R181 ;  /* 0x000000b5afb57221 */ /* 0x020fc80000010000 */
        /* <DEDUP_REMOVED lines=26> */
[C---:B--2---:R-:W-:Y:S05]  /*81f0*/  HMMA.16816.F32 R100, R128.reuse, R104, RZ ;  /* 0x000000688064723c */ /* 0x044fea00000018ff */
[----:B------:R-:W2:Y:S01]  /*8200*/  MUFU.EX2 R190, R190 ;  /* 0x000000be00be7308 */ /* 0x000ea20000000800 */
        /* <DEDUP_REMOVED lines=25> */
[C---:B------:R-:W-:Y:S06]  /*83a0*/  HMMA.16816.F32 R124, R128.reuse, R4, RZ ;  /* 0x00000004807c723c */ /* 0x040fec00000018ff */
        /* <DEDUP_REMOVED lines=12> */
[C---:B------:R-:W-:Y:S06]  /*8470*/  HMMA.16816.F32 R132, R4.reuse, R8, R132 ;  /* 0x000000080484723c */ /* 0x040fec0000001884 */
[C---:B------:R-:W-:Y:S01]  /*8480*/  HMMA.16816.F32 R136, R4.reuse, R10, R136 ;  /* 0x0000000a0488723c */ /* 0x040fe20000001888 */
[----:B------:R-:W4:Y:S05]  /*8490*/  LDSM.16.MT88.4 R8, [R226+0x14800] ;  /* 0x01480000e208783b */ /* 0x000f2a0000004200 */
[C---:B------:R-:W-:Y:S06]  /*84a0*/  HMMA.16816.F32 R156, R4.reuse, R24, R156 ;  /* 0x00000018049c723c */ /* 0x040fec000000189c */
[C---:B------:R-:W-:Y:S01]  /*84b0*/  HMMA.16816.F32 R160, R4.reuse, R26, R160 ;  /* 0x0000001a04a0723c */ /* 0x040fe200000018a0 */
[----:B------:R-:W2:Y:S05]  /*84c0*/  LDSM.16.MT88.4 R24, [R228+0x14800] ;  /* 0x01480000e418783b */ /* 0x000eaa0000004200 */
        /* <DEDUP_REMOVED lines=27> */
[C---:B------:R-:W-:Y:S06]  /*8680*/  HMMA.16816.F32 R84, R4.reuse, R20, R84 ;  /* 0x000000140454723c */ /* 0x040fec0000001854 */
[C---:B------:R-:W-:Y:S01]  /*8690*/  HMMA.16816.F32 R88, R4.reuse, R22, R88 ;  /* 0x000000160458723c */ /* 0x040fe20000001858 */
[----:B------:R-:W3:Y:S05]  /*86a0*/  LDSM.16.MT88.4 R20, [R228+0x11000] ;  /* 0x01100000e414783b */ /* 0x000eea0000004200 */
[C---:B----4-:R-:W-:Y:S06]  /*86b0*/  HMMA.16816.F32 R92, R4.reuse, R16, R92 ;  /* 0x00000010045c723c */ /* 0x050fec000000185c */
[C---:B------:R-:W-:Y:S01]  /*86c0*/  HMMA.16816.F32 R96, R4.reuse, R18, R96 ;  /* 0x000000120460723c */ /* 0x040fe20000001860 */
[----:B------:R-:W4:Y:S05]  /*86d0*/  LDSM.16.MT88.4 R16, [R225+0x11000] ;  /* 0x01100000e110783b */ /* 0x000f2a0000004200 */
[C---:B--2---:R-:W-:Y:S06]  /*86e0*/  HMMA.16816.F32 R116, R4.reuse, R24, R116 ;  /* 0x000000180474723c */ /* 0x044fec0000001874 */
        /* <DEDUP_REMOVED lines=11> */
[----:B-----5:R-:W-:Y:S01]  /*87a0*/  F2FP.F16.F32.PACK_AB R7, R194, R191 ;  /* 0x000000bfc207723e */ /* 0x020fe200000000ff */
        /* <DEDUP_REMOVED lines=53> */
[C---:B---3--:R-:W-:Y:S06]  /*8b00*/  HMMA.16816.F32 R116, R4.reuse, R20, R116 ;  /* 0x000000140474723c */ /* 0x048fec0000001874 */
[C---:B------:R-:W-:Y:S01]  /*8b10*/  HMMA.16816.F32 R120, R4.reuse, R22, R120 ;  /* 0x000000160478723c */ /* 0x040fe20000001878 */
[----:B------:R-:W3:Y:S05]  /*8b20*/  LDSM.16.MT88.4 R20, [R226+0x13800] ;  /* 0x01380000e214783b */ /* 0x000eea0000004200 */
[C---:B----4-:R-:W-:Y:S06]  /*8b30*/  HMMA.16816.F32 R124, R4.reuse, R16, R124 ;  /* 0x00000010047c723c */ /* 0x050fec000000187c */
[----:B------:R-:W-:Y:S01]  /*8b40*/  HMMA.16816.F32 R128, R4, R18, R128 ;  /* 0x000000120480723c */ /* 0x000fe20000001880 */
[----:B------:R-:W4:Y:S06]  /*8b50*/  LDSM.16.MT88.4 R16, [R225+0x13800] ;  /* 0x01380000e110783b */ /* 0x000f2c0000004200 */
[----:B------:R-:W-:-:S02]  /*8b60*/  F2FP.F16.F32.PACK_AB R4, R201, R202 ;  /* 0x000000cac904723e */ /* 0x000fc400000000ff */
[----:B------:R-:W-:Y:S02]  /*8b70*/  F2FP.F16.F32.PACK_AB R5, R196, R197 ;  /* 0x000000c5c405723e */ /* 0x000fe400000000ff */
[C---:B------:R-:W-:Y:S01]  /*8b80*/  F2FP.F16.F32.PACK_AB R6, R249.reuse, R200 ;  /* 0x000000c8f906723e */ /* 0x040fe200000000ff */
[----:B------:R-:W-:Y:S01]  /*8b90*/  FADD.FTZ R249, R249, R187 ;  /* 0x000000bbf9f97221 */ /* 0x000fe20000010000 */
        /* <DEDUP_REMOVED lines=33> */
[C---:B-----5:R-:W-:Y:S06]  /*8db0*/  HMMA.16816.F32 R92, R4.reuse, R24, R92 ;  /* 0x00000018045c723c */ /* 0x060fec000000185c */
[C---:B------:R-:W-:Y:S06]  /*8dc0*/  HMMA.16816.F32 R96, R4.reuse, R26, R96 ;  /* 0x0000001a0460723c */ /* 0x040fec0000001860 */
[C---:B---3--:R-:W-:Y:S06]  /*8dd0*/  HMMA.16816.F32 R100, R4.reuse, R20, R100 ;  /* 0x000000140464723c */ /* 0x048fec0000001864 */
[C---:B------:R-:W-:Y:S06]  /*8de0*/  HMMA.16816.F32 R104, R4.reuse, R22, R104 ;  /* 0x000000160468723c */ /* 0x040fec0000001868 */
[C---:B----4-:R-:W-:Y:S06]  /*8df0*/  HMMA.16816.F32 R108, R4.reuse, R16, R108 ;  /* 0x00000010046c723c */ /* 0x050fec000000186c */
[C---:B------:R-:W-:Y:S06]  /*8e00*/  HMMA.16816.F32 R112, R4.reuse, R18, R112 ;  /* 0x000000120470723c */ /* 0x040fec0000001870 */
[C---:B-1----:R-:W-:Y:S06]  /*8e10*/  HMMA.16816.F32 R116, R4.reuse, R12, R116 ;  /* 0x0000000c0474723c */ /* 0x042fec0000001874 */
[C---:B------:R-:W-:Y:S06]  /*8e20*/  HMMA.16816.F32 R120, R4.reuse, R14, R120 ;  /* 0x0000000e0478723c */ /* 0x040fec0000001878 */
[C---:B--2---:R-:W-:Y:S06]  /*8e30*/  HMMA.16816.F32 R124, R4.reuse, R8, R124 ;  /* 0x00000008047c723c */ /* 0x044fec000000187c */
[----:B------:R-:W-:Y:S01]  /*8e40*/  HMMA.16816.F32 R128, R4, R10, R128 ;  /* 0x0000000a0480723c */ /* 0x000fe20000001880 */
[----:B------:R-:W-:-:S08]  /*8e50*/  NOP ;  /* 0x0000000000007918 */ /* 0x000fd00000000000 */
[----:B------:R-:W-:-:S15]  /*8e60*/  @!P0 BRA `(.L_x_4152) ;  /* 0x0000004c00e48947 */ /* 0x000fde0003800000 */
[----:B------:R-:W-:Y:S01]  /*8e70*/  LOP3.LUT R165, R165, 0x3, RZ, 0xc0, !PT ;  /* 0x00000003a5a57812 */ /* 0x000fe200078ec0ff */
[----:B------:R-:W-:Y:S01]  /*8e80*/  ULEA UR6, -UR8, URZ, 0x6 ;  /* 0x0000003f08067291 */ /* 0x000fe2000f8e313f */
[----:B------:R-:W-:Y:S01]  /*8e90*/  IMAD.U32 R245, RZ, RZ, UR22 ;  /* 0x00000016fff57e24 */ /* 0x000fe2000f8e00ff */
[----:B------:R-:W-:Y:S01]  /*8ea0*/  MOV R2, R3 ;  /* 0x0000000300027202 */ /* 0x000fe20000000f00 */
[----:B------:R-:W-:Y:S01]  /*8eb0*/  IMAD.MOV.U32 R246, RZ, RZ, R166 ;  /* 0x000000fffff67224 */ /* 0x000fe200078e00a6 */
[----:B------:R-:W-:Y:S01]  /*8ec0*/  USHF.R.S32.HI UR7, URZ, 0x1f, UR6 ;  /* 0x0000001f3f077899 */ /* 0x000fe20008011406 */
[----:B------:R-:W-:Y:S01]  /*8ed0*/  IMAD R169, R165, -0x2, R169 ;  /* 0xfffffffea5a97824 */ /* 0x000fe200078e02a9 */
[----:B------:R-:W-:Y:S01]  /*8ee0*/  UIADD3 UR23, UR18, -0x2, URZ ;  /* 0xfffffffe12177890 */ /* 0x000fe2000fffe03f */
[----:B------:R-:W-:Y:S01]  /*8ef0*/  IMAD.MOV.U32 R0, RZ, RZ, R164 ;  /* 0x000000ffff007224 */ /* 0x000fe200078e00a4 */
[----:B------:R-:W-:Y:S01]  /*8f00*/  MOV R244, UR6 ;  /* 0x0000000600f47c02 */ /* 0x000fe20008000f00 */
[----:B------:R-:W-:Y:S01]  /*8f10*/  ULDC UR18, c[0x0][0x2d0] ;  /* 0x0000b40000127ab9 */ /* 0x000fe20000000800 */
[----:B------:R-:W-:Y:S01]  /*8f20*/  IADD3 R245, R245, -UR14, R169 ;  /* 0x8000000ef5f57c10 */ /* 0x000fe2000fffe0a9 */
[----:B------:R-:W-:Y:S01]  /*8f30*/  ULDC UR17, c[0x0][0x39c] ;  /* 0x0000e70000117ab9 */ /* 0x000fe20000000800 */
[----:B------:R-:W-:Y:S01]  /*8f40*/  MOV R239, UR7 ;  /* 0x0000000700ef7c02 */ /* 0x000fe20008000f00 */
[----:B------:R-:W-:Y:S01]  /*8f50*/  ULDC UR4, c[0x0][0x2ec] ;  /* 0x0000bb0000047ab9 */ /* 0x000fe20000000800 */
[----:B------:R-:W-:Y:S01]  /*8f60*/  ULDC UR16, c[0x0][0x248] ;  /* 0x0000920000107ab9 */ /* 0x000fe20000000800 */
[----:B------:R-:W-:Y:S01]  /*8f70*/  ULDC.64 UR8, c[0x0][0x248] ;  /* 0x0000920000087ab9 */ /* 0x000fe20000000a00 */
[----:B------:R-:W-:Y:S01]  /*8f80*/  ULDC.64 UR10, c[0x0][0x250] ;  /* 0x00009400000a7ab9 */ /* 0x000fe20000000a00 */
[----:B------:R-:W-:-:S05]  /*8f90*/  ULDC.64 UR6, c[0x0][0x250] ;  /* 0x0000940000067ab9 */ /* 0x000fca0000000a00 */
.L_x_4156:
        /* <DEDUP_REMOVED lines=42> */
[-C--:B------:R-:W-:Y:S04]  /*9240*/  @!P1 IADD3 R8, R8, -R4.reuse, RZ ;  /* 0x8000000408089210 */ /* 0x080fe80007ffe0ff */
[----:B------:R-:W-:Y:S02]  /*9250*/  ISETP.GE.U32.AND P0, PT, R8, R4, PT ;  /* 0x000000040800720c */ /* 0x000fe40003f06070 */
[----:B------:R-:W-:Y:S01]  /*9260*/  LOP3.LUT R4, R7, UR19, RZ, 0x3c, !PT ;  /* 0x0000001307047c12 */ /* 0x000fe2000f8e3cff */
[----:B------:R-:W-:Y:S03]  /*9270*/  UMOV UR19, UR11 ;  /* 0x0000000b00137c82 */ /* 0x000fe60008000000 */
[----:B------:R-:W-:Y:S02]  /*9280*/  ISETP.GE.AND P1, PT, R4, RZ, PT ;  /* 0x000000ff0400720c */ /* 0x000fe40003f26270 */
[----:B------:R-:W-:Y:S02]  /*9290*/  @P2 IADD3 R9, R9, 0x1, RZ ;  /* 0x0000000109092810 */ /* 0x000fe40007ffe0ff */
[----:B------:R-:W-:Y:S02]  /*92a0*/  ISETP.GE.AND P2, PT, R5, RZ, PT ;  /* 0x000000ff0500720c */ /* 0x000fe40003f46270 */
[----:B------:R-:W-:Y:S01]  /*92b0*/  LOP3.LUT R5, RZ, R7, RZ, 0x33, !PT ;  /* 0x00000007ff057212 */ /* 0x000fe200078e33ff */
[----:B------:R-:W-:Y:S01]  /*92c0*/  @P0 VIADD R3, R3, 0x1 ;  /* 0x0000000103030836 */ /* 0x000fe20000000000 */
[----:B------:R-:W-:Y:S05]  /*92d0*/  ISETP.NE.AND P0, PT, R7, RZ, PT ;  /* 0x000000ff0700720c */ /* 0x000fea0003f05270 */
[----:B------:R-:W-:Y:S04]  /*92e0*/  @!P1 IMAD.MOV R9, RZ, RZ, -R9 ;  /* 0x000000ffff099224 */ /* 0x000fe800078e0a09 */
[----:B------:R-:W-:Y:S02]  /*92f0*/  @!P2 IADD3 R3, -R3, RZ, RZ ;  /* 0x000000ff0303a210 */ /* 0x000fe40007ffe1ff */
[C---:B------:R-:W-:Y:S02]  /*9300*/  SEL R4, R5.reuse, R9, !P0 ;  /* 0x0000000905047207 */ /* 0x040fe40004000000 */
[----:B------:R-:W-:Y:S02]  /*9310*/  SEL R3, R5, R3, !P0 ;  /* 0x0000000305037207 */ /* 0x000fe40004000000 */
[CC--:B------:R-:W-:Y:S02]  /*9320*/  LEA R8, P1, R4.reuse, R242.reuse, 0x2 ;  /* 0x000000f204087211 */ /* 0x0c0fe400078210ff */
[C---:B------:R-:W-:Y:S02]  /*9330*/  LEA R10, P0, R3.reuse, R242, 0x2 ;  /* 0x000000f2030a7211 */ /* 0x040fe400078010ff */
[-C--:B------:R-:W-:Y:S02]  /*9340*/  LEA.HI.X.SX32 R9, R4, R243.reuse, 0x2, P1 ;  /* 0x000000f304097211 */ /* 0x080fe400008f16ff */
[C---:B------:R-:W-:Y:S01]  /*9350*/  LEA.HI.X.SX32 R11, R3.reuse, R243, 0x2, P0 ;  /* 0x000000f3030b7211 */ /* 0x040fe200000f16ff */
[----:B------:R-:W-:Y:S02]  /*9360*/  IMAD.IADD R3, R3, 0x1, -R4 ;  /* 0x0000000103037824 */ /* 0x000fe400078e0a04 */
[----:B------:R-:W2:Y:S01]  /*9370*/  LDG.E R8, desc[UR20][R8.64] ;  /* 0x0000001408087981 */ /* 0x000ea2000c1e1900 */
[----:B------:R-:W1:Y:S01]  /*9380*/  LDC.64 R4, c[0x0][0x238] ;  /* 0x00008e00ff047b82 */ /* 0x000e620000000a00 */
[----:B------:R-:W-:Y:S04]  /*9390*/  IMAD R7, R3, R7, -0x40 ;  /* 0xffffffc003077424 */ /* 0x000fe800078e0207 */
[C---:B------:R-:W-:Y:S01]  /*93a0*/  IMAD R3, R7.reuse, UR11, RZ ;  /* 0x0000000b07037c24 */ /* 0x040fe2000f8e02ff */
[----:B------:R-:W-:Y:S05]  /*93b0*/  SHF.R.S32.HI R6, RZ, 0x1f, R7 ;  /* 0x0000001fff067819 */ /* 0x000fea0000011407 */
[----:B------:R-:W-:Y:S01]  /*93c0*/  IMAD R3, R6, UR10, R3 ;  /* 0x0000000a06037c24 */ /* 0x000fe2000f8e0203 */
[----:B------:R3:W2:Y:S02]  /*93d0*/  LDG.E R9, desc[UR20][R10.64] ;  /* 0x000000140a097981 */ /* 0x0006a4000c1e1900 */
[----:B---3--:R-:W-:Y:S05]  /*93e0*/  IMAD.WIDE.U32 R10, R7, UR10, RZ ;  /* 0x0000000a070a7c25 */ /* 0x008fea000f8e00ff */
[----:B------:R-:W-:Y:S01]  /*93f0*/  IADD3 R11, R11, R3, RZ ;  /* 0x000000030b0b7210 */ /* 0x000fe20007ffe0ff */
[----:B--2---:R-:W-:Y:S04]  /*9400*/  IMAD.IADD R8, R8, 0x1, -R9 ;  /* 0x0000000108087824 */ /* 0x004fe800078e0a09 */
[-C--:B-1----:R-:W-:Y:S01]  /*9410*/  IMAD.WIDE.U32 R10, R8, R4.reuse, R10 ;  /* 0x00000004080a7225 */ /* 0x082fe200078e000a */
[----:B------:R-:W-:Y:S03]  /*9420*/  SHF.R.S32.HI R6, RZ, 0x1f, R8 ;  /* 0x0000001fff067819 */ /* 0x000fe60000011408 */
[----:B------:R-:W-:Y:S02]  /*9430*/  IMAD.MOV.U32 R7, RZ, RZ, R10 ;  /* 0x000000ffff077224 */ /* 0x000fe400078e000a */
[----:B------:R-:W-:Y:S04]  /*9440*/  IMAD R6, R6, R4, RZ ;  /* 0x0000000406067224 */ /* 0x000fe800078e02ff */
[----:B------:R-:W-:Y:S05]  /*9450*/  IMAD R6, R8, R5, R6 ;  /* 0x0000000508067224 */ /* 0x000fea00078e0206 */
[----:B------:R-:W-:Y:S07]  /*9460*/  IADD3 R3, R11, R6, RZ ;  /* 0x000000060b037210 */ /* 0x000fee0007ffe0ff */
.L_x_4153:
[CC--:B------:R-:W-:Y:S01]  /*9470*/  LEA R250, P0, R7.reuse, R167.reuse, 0x1 ;  /* 0x000000a707fa7211 */ /* 0x0c0fe200078008ff */
[----:B------:R-:W-:Y:S01]  /*9480*/  @P6 STS.128 [R238+0x10000], RZ ;  /* 0x010000ffee006388 */ /* 0x000fe20000000c00 */
[C---:B------:R-:W-:Y:S01]  /*9490*/  IADD3 R6, P1, R7.reuse, UR24, RZ ;  /* 0x0000001807067c10 */ /* 0x040fe2000ff3e0ff */
[----:B------:R-:W-:Y:S01]  /*94a0*/  UISETP.GE.AND UP0, UPT, UR23, 0x1, UPT ;  /* 0x000000011700788c */ /* 0x000fe2000bf06270 */
        /* <DEDUP_REMOVED lines=306> */
[C---:B------:R-:W-:Y:S05]  /*a7d0*/  HMMA.16816.F32 R24, R192.reuse, R182, R24 ;  /* 0x000000b6c018723c */ /* 0x040fea0000001818 */
[----:B------:R-:W-:Y:S01]  /*a7e0*/  MOV R180, R251 ;  /* 0x000000fb00b47202 */ /* 0x000fe20000000f00 */
        /* <DEDUP_REMOVED lines=15> */
[----:B------:R-:W-:Y:S04]  /*a8e0*/  IMAD.MOV.U32 R167, RZ, RZ, R250 ;  /* 0x000000ffffa77224 */ /* 0x000fe800078e00fa */
        /* <DEDUP_REMOVED lines=8> */
[----:B------:R-:W-:Y:S01]  /*a970*/  FMUL.FTZ R18, R18, UR17 ;  /* 0x0000001112127c20 */ /* 0x000fe20008410000 */
[----:B------:R-:W-:Y:S08]  /*a980*/  FMUL.FTZ R19, R19, UR17 ;  /* 0x0000001113137c20 */ /* 0x000ff00008410000 */
        /* <DEDUP_REMOVED lines=11> */
[C---:B---3--:R-:W-:Y:S08]  /*aa40*/  HMMA.16816.F32 R20, R188.reuse, R4, R20 ;  /* 0x00000004bc14723c */ /* 0x048ff00000001814 */
[----:B------:R3:W1:Y:S01]  /*aa50*/  MUFU.TANH R171, R14 ;  /* 0x0000000e00ab7308 */ /* 0x0006620000002400 */
[C---:B------:R-:W-:Y:S09]  /*aa60*/  HMMA.16816.F32 R24, R188.reuse, R6, R24 ;  /* 0x00000006bc18723c */ /* 0x040ff20000001818 */
[----:B------:R3:W1:Y:S10]  /*aa70*/  MUFU.TANH R170, R15 ;  /* 0x0000000f00aa7308 */ /* 0x0006740000002400 */
[----:B------:R3:W1:Y:S01]  /*aa80*/  MUFU.TANH R173, R16 ;  /* 0x0000001000ad7308 */ /* 0x0006620000002400 */
[----:B--2---:R-:W-:Y:S01]  /*aa90*/  FMUL.FTZ R12, R20, UR17 ;  /* 0x00000011140c7c20 */ /* 0x004fe20008410000 */
[----:B------:R-:W-:Y:S01]  /*aaa0*/  FMUL.FTZ R21, R21, UR17 ;  /* 0x0000001115157c20 */ /* 0x000fe20008410000 */
[----:B------:R-:W-:Y:S01]  /*aab0*/  FMUL.FTZ R22, R22, UR17 ;  /* 0x0000001116167c20 */ /* 0x000fe20008410000 */
[----:B------:R-:W-:Y:S06]  /*aac0*/  FMUL.FTZ R23, R23, UR17 ;  /* 0x0000001117177c20 */ /* 0x000fec0008410000 */
[----:B------:R3:W2:Y:S01]  /*aad0*/  MUFU.TANH R172, R17 ;  /* 0x0000001100ac7308 */ /* 0x0006a20000002400 */
[C---:B-----5:R-:W-:Y:S03]  /*aae0*/  HMMA.16816.F32 R28, R188.reuse, R8, R28 ;  /* 0x00000008bc1c723c */ /* 0x060fe6000000181c */
[----:B------:R-:W-:Y:S01]  /*aaf0*/  FMUL.FTZ R24, R24, UR17 ;  /* 0x0000001118187c20 */ /* 0x000fe20008410000 */
[----:B------:R-:W-:Y:S01]  /*ab00*/  FMUL.FTZ R25, R25, UR17 ;  /* 0x0000001119197c20 */ /* 0x000fe20008410000 */
[----:B------:R-:W-:Y:S01]  /*ab10*/  FMUL.FTZ R26, R26, UR17 ;  /* 0x000000111a1a7c20 */ /* 0x000fe20008410000 */
[----:B------:R-:W-:Y:S03]  /*ab20*/  HMMA.16816.F32 R32, R188, R10, R32 ;  /* 0x0000000abc20723c */ /* 0x000fe60000001820 */
[----:B------:R3:W1:Y:S02]  /*ab30*/  MUFU.TANH R169, R18 ;  /* 0x0000001200a97308 */ /* 0x0006640000002400 */
[----:B------:R-:W-:Y:S08]  /*ab40*/  FMUL.FTZ R27, R27, UR17 ;  /* 0x000000111b1b7c20 */ /* 0x000ff00008410000 */
[----:B------:R3:W1:Y:S10]  /*ab50*/  MUFU.TANH R168, R19 ;  /* 0x0000001300a87308 */ /* 0x0006740000002400 */
        /* <DEDUP_REMOVED lines=25> */
[----:B------:R-:W-:Y:S01]  /*acf0*/  ULEA UR28, -UR16, URZ, 0x6 ;  /* 0x0000003f101c7291 */ /* 0x000fe2000f8e313f */
[----:B------:R-:W-:Y:S01]  /*ad00*/  PLOP3.LUT P0, PT, PT, PT, UP1, 0x40, 0x0 ;  /* 0x000000000000781c */ /* 0x000fe20003f0e818 */
[----:B------:R-:W-:Y:S04]  /*ad10*/  ULDC.64 UR10, c[0x0][0x248] ;  /* 0x00009200000a7ab9 */ /* 0x000fe80000000a00 */
[----:B------:R-:W-:Y:S01]  /*ad20*/  IMAD.U32 R8, RZ, RZ, UR28 ;  /* 0x0000001cff087e24 */ /* 0x000fe2000f8e00ff */
[----:B------:R-:W-:Y:S06]  /*ad30*/  USHF.R.S32.HI UR26, URZ, 0x1f, UR28 ;  /* 0x0000001f3f1a7899 */ /* 0x000fec000801141c */
[----:B------:R-:W-:Y:S01]  /*ad40*/  MOV R4, UR26 ;  /* 0x0000001a00047c02 */ /* 0x000fe20008000f00 */
[----:B------:R-:W-:Y:S06]  /*ad50*/  @P0 BRA `(.L_x_4155) ;  /* 0x0000000400000947 */ /* 0x000fec0003800000 */
        /* <DEDUP_REMOVED lines=44> */
[-C--:B---3--:R-:W-:Y:S02]  /*b020*/  LEA R14, P1, R6, R242.reuse, 0x2 ;  /* 0x000000f2060e7211 */ /* 0x088fe400078210ff */
[----:B------:R-:W-:Y:S02]  /*b030*/  LEA R10, P0, R4, R242, 0x2 ;  /* 0x000000f2040a7211 */ /* 0x000fe400078010ff */
[-C--:B------:R-:W-:Y:S01]  /*b040*/  LEA.HI.X.SX32 R15, R6, R243.reuse, 0x2, P1 ;  /* 0x000000f3060f7211 */ /* 0x080fe200008f16ff */
[C---:B------:R-:W-:Y:S01]  /*b050*/  IMAD.IADD R6, R4.reuse, 0x1, -R6 ;  /* 0x0000000104067824 */ /* 0x040fe200078e0a06 */
[----:B------:R-:W-:Y:S02]  /*b060*/  LEA.HI.X.SX32 R11, R4, R243, 0x2, P0 ;  /* 0x000000f3040b7211 */ /* 0x000fe400000f16ff */
[----:B------:R-:W2:Y:S01]  /*b070*/  LDC.64 R4, c[0x0][0x230] ;  /* 0x00008c00ff047b82 */ /* 0x000ea20000000a00 */
[----:B------:R-:W-:Y:S01]  /*b080*/  IMAD R8, R6, R8, -0x40 ;  /* 0xffffffc006087424 */ /* 0x000fe200078e0208 */
[----:B------:R-:W3:Y:S03]  /*b090*/  LDG.E R9, desc[UR20][R14.64] ;  /* 0x000000140e097981 */ /* 0x000ee6000c1e1900 */
[----:B------:R-:W-:Y:S01]  /*b0a0*/  IMAD R6, R8, UR9, RZ ;  /* 0x0000000908067c24 */ /* 0x000fe2000f8e02ff */
[----:B------:R-:W3:Y:S01]  /*b0b0*/  LDG.E R10, desc[UR20][R10.64] ;  /* 0x000000140a0a7981 */ /* 0x000ee2000c1e1900 */
[----:B------:R-:W-:Y:S05]  /*b0c0*/  SHF.R.S32.HI R7, RZ, 0x1f, R8 ;  /* 0x0000001fff077819 */ /* 0x000fea0000011408 */
[----:B------:R-:W-:Y:S01]  /*b0d0*/  IMAD R6, R7, UR8, R6 ;  /* 0x0000000807067c24 */ /* 0x000fe2000f8e0206 */
[----:B---3--:R-:W-:Y:S01]  /*b0e0*/  IADD3 R10, -R10, R9, RZ ;  /* 0x000000090a0a7210 */ /* 0x008fe20007ffe1ff */
[----:B------:R-:W-:Y:S03]  /*b0f0*/  IMAD.WIDE.U32 R8, R8, UR8, RZ ;  /* 0x0000000808087c25 */ /* 0x000fe6000f8e00ff */
[----:B------:R-:W-:Y:S01]  /*b100*/  SHF.R.S32.HI R7, RZ, 0x1f, R10 ;  /* 0x0000001fff077819 */ /* 0x000fe2000001140a */
[----:B------:R-:W-:Y:S04]  /*b110*/  IMAD.IADD R9, R9, 0x1, R6 ;  /* 0x0000000109097824 */ /* 0x000fe800078e0206 */
[-C--:B--2---:R-:W-:Y:S02]  /*b120*/  IMAD R7, R7, R4.reuse, RZ ;  /* 0x0000000407077224 */ /* 0x084fe400078e02ff */
[C---:B------:R-:W-:Y:S04]  /*b130*/  IMAD.WIDE.U32 R8, R10.reuse, R4, R8 ;  /* 0x000000040a087225 */ /* 0x040fe800078e0008 */
[----:B------:R-:W-:Y:S05]  /*b140*/  IMAD R7, R10, R5, R7 ;  /* 0x000000050a077224 */ /* 0x000fea00078e0207 */
[----:B------:R-:W-:Y:S07]  /*b150*/  IADD3 R4, R9, R7, RZ ;  /* 0x0000000709047210 */ /* 0x000fee0007ffe0ff */
.L_x_4155:
[----:B------:R2:W-:Y:S01]  /*b160*/  @P6 STS.128 [R238+0x8000], RZ ;  /* 0x008000ffee006388 */ /* 0x0005e20000000c00 */
[CC--:B------:R-:W-:Y:S01]  /*b170*/  LEA R20, P0, R8.reuse, R247.reuse, 0x1 ;  /* 0x000000f708147211 */ /* 0x0c0fe200078008ff */
[----:B------:R-:W-:Y:S01]  /*b180*/  UMOV UR8, UR10 ;  /* 0x0000000a00087c82 */ /* 0x000fe20008000000 */
[C---:B------:R-:W-:Y:S01]  /*b190*/  IADD3 R7, P1, R8.reuse, UR27, RZ ;  /* 0x0000001b08077c10 */ /* 0x040fe2000ff3e0ff */
[----:B------:R-:W-:Y:S01]  /*b1a0*/  UMOV UR9, UR11 ;  /* 0x0000000b00097c82 */ /* 0x000fe20008000000 */
[-C--:B---3--:R-:W-:Y:S02]  /*b1b0*/  LEA.HI.X R21, R8, R246.reuse, R4, 0x1, P0 ;  /* 0x000000f608157211 */ /* 0x088fe400000f0c04 */
        /* <DEDUP_REMOVED lines=111> */
.L_x_4154:
[----:B--2---:R-:W-:Y:S01]  /*b8b0*/  MOV R8, UR23 ;  /* 0x0000001700087c02 */ /* 0x004fe20008000f00 */
[----:B---3--:R-:W-:Y:S01]  /*b8c0*/  LDSM.16.MT88.4 R28, [R225+0x10000] ;  /* 0x01000000e11c783b */ /* 0x008fe20000004200 */
[----:B------:R-:W-:Y:S01]  /*b8d0*/  UMOV UR10, UR22 ;  /* 0x00000016000a7c82 */ /* 0x000fe20008000000 */
[----:B------:R-:W-:Y:S02]  /*b8e0*/  UMOV UR11, UR19 ;  /* 0x00000013000b7c82 */ /* 0x000fe40008000000 */
[----:B------:R-:W-:Y:S05]  /*b8f0*/  IMAD R8, R8, -0x40, R245 ;  /* 0xffffffc008087824 */ /* 0x000fea00078e02f5 */
[C---:B------:R-:W-:Y:S02]  /*b900*/  IADD3 R23, R8.reuse, -0x1, RZ ;  /* 0xffffffff08177810 */ /* 0x040fe40007ffe0ff */
[C---:B------:R-:W-:Y:S02]  /*b910*/  IADD3 R22, R8.reuse, 0x8, RZ ;  /* 0x0000000808167810 */ /* 0x040fe40007ffe0ff */
[----:B------:R-:W-:Y:S02]  /*b920*/  IADD3 R7, R8, 0x7, RZ ;  /* 0x0000000708077810 */ /* 0x000fe40007ffe0ff */
[----:B------:R-:W-:Y:S02]  /*b930*/  ISETP.GE.AND P6, PT, R23, RZ, PT ;  /* 0x000000ff1700720c */ /* 0x000fe40003fc6270 */
[----:B------:R-:W-:Y:S02]  /*b940*/  ISETP.GE.AND P1, PT, R22, RZ, PT ;  /* 0x000000ff1600720c */ /* 0x000fe40003f26270 */
[----:B------:R-:W-:Y:S02]  /*b950*/  ISETP.GE.AND P0, PT, R7, RZ, PT ;  /* 0x000000ff0700720c */ /* 0x000fe40003f06270 */
[C---:B------:R-:W-:Y:S02]  /*b960*/  IADD3 R21, R8.reuse, -0x8, RZ ;  /* 0xfffffff808157810 */ /* 0x040fe40007ffe0ff */
[C---:B------:R-:W-:Y:S02]  /*b970*/  IADD3 R6, R8.reuse, -0x9, RZ ;  /* 0xfffffff708067810 */ /* 0x040fe40007ffe0ff */
[C---:B------:R-:W-:Y:S02]  /*b980*/  IADD3 R20, R8.reuse, -0x10, RZ ;  /* 0xfffffff008147810 */ /* 0x040fe40007ffe0ff */
[C---:B------:R-:W-:Y:S02]  /*b990*/  IADD3 R19, R8.reuse, -0x11, RZ ;  /* 0xffffffef08137810 */ /* 0x040fe40007ffe0ff */
[C---:B------:R-:W-:Y:S02]  /*b9a0*/  IADD3 R18, R8.reuse, -0x18, RZ ;  /* 0xffffffe808127810 */ /* 0x040fe40007ffe0ff */
[C---:B------:R-:W-:Y:S02]  /*b9b0*/  IADD3 R17, R8.reuse, -0x19, RZ ;  /* 0xffffffe708117810 */ /* 0x040fe40007ffe0ff */
[C---:B------:R-:W-:Y:S02]  /*b9c0*/  IADD3 R16, R8.reuse, -0x20, RZ ;  /* 0xffffffe008107810 */ /* 0x040fe40007ffe0ff */
[C---:B------:R-:W-:Y:S02]  /*b9d0*/  @!P6 IADD3 R23, -R8.reuse, 0x1, RZ ;  /* 0x000000010817e810 */ /* 0x040fe40007ffe1ff */
[C---:B------:R-:W-:Y:S02]  /*b9e0*/  @!P1 IADD3 R22, -R8.reuse, -0x8, RZ ;  /* 0xfffffff808169810 */ /* 0x040fe40007ffe1ff */
[----:B------:R-:W-:Y:S02]  /*b9f0*/  @!P0 IADD3 R7, -R8, -0x7, RZ ;  /* 0xfffffff908078810 */ /* 0x000fe40007ffe1ff */
[----:B------:R-:W-:Y:S02]  /*ba00*/  ISETP.GE.AND P5, PT, R21, RZ, PT ;  /* 0x000000ff1500720c */ /* 0x000fe40003fa6270 */
[----:B------:R-:W-:Y:S02]  /*ba10*/  ISETP.GE.AND P4, PT, R6, RZ, PT ;  /* 0x000000ff0600720c */ /* 0x000fe40003f86270 */
[----:B------:R-:W-:Y:S02]  /*ba20*/  ISETP.GE.AND P3, PT, R20, RZ, PT ;  /* 0x000000ff1400720c */ /* 0x000fe40003f66270 */
[----:B------:R-:W-:Y:S02]  /*ba30*/  ISETP.GE.AND P2, PT, R19, RZ, PT ;  /* 0x000000ff1300720c */ /* 0x000fe40003f46270 */
[----:B------:R-:W-:Y:S02]  /*ba40*/  ISETP.GE.AND P1, PT, R18, RZ, PT ;  /* 0x000000ff1200720c */ /* 0x000fe40003f26270 */
[----:B------:R-:W-:Y:S02]  /*ba50*/  ISETP.GE.AND P0, PT, R17, RZ, PT ;  /* 0x000000ff1100720c */ /* 0x000fe40003f06270 */
[----:B------:R-:W-:Y:S02]  /*ba60*/  ISETP.GE.AND P6, PT, R16, RZ, PT ;  /* 0x000000ff1000720c */ /* 0x000fe40003fc6270 */
[C---:B------:R-:W-:Y:S02]  /*ba70*/  IADD3 R15, R8.reuse, -0x21, RZ ;  /* 0xffffffdf080f7810 */ /* 0x040fe40007ffe0ff */
[C---:B------:R-:W-:Y:S02]  /*ba80*/  IADD3 R14, R8.reuse, -0x28, RZ ;  /* 0xffffffd8080e7810 */ /* 0x040fe40007ffe0ff */
[C---:B-1----:R-:W-:Y:S02]  /*ba90*/  IADD3 R13, R8.reuse, -0x29, RZ ;  /* 0xffffffd7080d7810 */ /* 0x042fe40007ffe0ff */
[C---:B------:R-:W-:Y:S02]  /*baa0*/  IADD3 R11, R8.reuse, -0x30, RZ ;  /* 0xffffffd0080b7810 */ /* 0x040fe40007ffe0ff */
[C---:B------:R-:W-:Y:S02]  /*bab0*/  IADD3 R4, R8.reuse, -0x31, RZ ;  /* 0xffffffcf08047810 */ /* 0x040fe40007ffe0ff */
[C---:B------:R-:W-:Y:S02]  /*bac0*/  IADD3 R10, R8.reuse, -0x38, RZ ;  /* 0xffffffc8080a7810 */ /* 0x040fe40007ffe0ff */
[C---:B------:R-:W-:Y:S02]  /*bad0*/  IADD3 R9, R8.reuse, -0x39, RZ ;  /* 0xffffffc708097810 */ /* 0x040fe40007ffe0ff */
[C---:B------:R-:W-:Y:S02]  /*bae0*/  @!P5 IADD3 R21, -R8.reuse, 0x8, RZ ;  /* 0x000000080815d810 */ /* 0x040fe40007ffe1ff */
[C---:B------:R-:W-:Y:S02]  /*baf0*/  @!P4 IADD3 R6, -R8.reuse, 0x9, RZ ;  /* 0x000000090806c810 */ /* 0x040fe40007ffe1ff */
[C---:B------:R-:W-:Y:S02]  /*bb00*/  @!P3 IADD3 R20, -R8.reuse, 0x10, RZ ;  /* 0x000000100814b810 */ /* 0x040fe40007ffe1ff */
[C---:B------:R-:W-:Y:S02]  /*bb10*/  @!P2 IADD3 R19, -R8.reuse, 0x11, RZ ;  /* 0x000000110813a810 */ /* 0x040fe40007ffe1ff */
[C---:B------:R-:W-:Y:S02]  /*bb20*/  @!P1 IADD3 R18, -R8.reuse, 0x18, RZ ;  /* 0x0000001808129810 */ /* 0x040fe40007ffe1ff */
[C---:B------:R-:W-:Y:S02]  /*bb30*/  @!P0 IADD3 R17, -R8.reuse, 0x19, RZ ;  /* 0x0000001908118810 */ /* 0x040fe40007ffe1ff */
[----:B------:R-:W-:Y:S02]  /*bb40*/  @!P6 IADD3 R16, -R8, 0x20, RZ ;  /* 0x000000200810e810 */ /* 0x000fe40007ffe1ff */
[----:B------:R-:W-:Y:S02]  /*bb50*/  ISETP.GE.AND P5, PT, R15, RZ, PT ;  /* 0x000000ff0f00720c */ /* 0x000fe40003fa6270 */
[----:B------:R-:W-:Y:S02]  /*bb60*/  ISETP.GE.AND P4, PT, R14, RZ, PT ;  /* 0x000000ff0e00720c */ /* 0x000fe40003f86270 */
[----:B------:R-:W-:Y:S02]  /*bb70*/  ISETP.GE.AND P3, PT, R13, RZ, PT ;  /* 0x000000ff0d00720c */ /* 0x000fe40003f66270 */
[----:B------:R-:W-:Y:S02]  /*bb80*/  ISETP.GE.AND P2, PT, R11, RZ, PT ;  /* 0x000000ff0b00720c */ /* 0x000fe40003f46270 */
[----:B------:R-:W-:Y:S02]  /*bb90*/  ISETP.GE.AND P1, PT, R4, RZ, PT ;  /* 0x000000ff0400720c */ /* 0x000fe40003f26270 */
[----:B------:R-:W-:Y:S02]  /*bba0*/  ISETP.GE.AND P0, PT, R10, RZ, PT ;  /* 0x000000ff0a00720c */ /* 0x000fe40003f06270 */
[----:B------:R-:W-:Y:S02]  /*bbb0*/  ISETP.GE.AND P6, PT, R9, RZ, PT ;  /* 0x000000ff0900720c */ /* 0x000fe40003fc6270 */
[----:B------:R-:W-:Y:S02]  /*bbc0*/  IABS R5, R8 ;  /* 0x0000000800057213 */ /* 0x000fe40000000000 */
[----:B------:R-:W-:Y:S02]  /*bbd0*/  I2FP.F32.S32 R22, R22 ;  /* 0x0000001600167245 */ /* 0x000fe40000201400 */
[----:B------:R-:W-:Y:S02]  /*bbe0*/  I2FP.F32.S32 R5, R5 ;  /* 0x0000000500057245 */ /* 0x000fe40000201400 */
[----:B------:R-:W-:Y:S01]  /*bbf0*/  @!P5 IADD3 R15, -R8, 0x21, RZ ;  /* 0x00000021080fd810 */ /* 0x000fe20007ffe1ff */
[----:B------:R-:W-:Y:S01]  /*bc00*/  FFMA.FTZ R181, R22, -UR5, R181 ;  /* 0x8000000516b57c23 */ /* 0x000fe200080100b5 */
[C---:B------:R-:W-:Y:S02]  /*bc10*/  @!P4 IADD3 R14, -R8.reuse, 0x28, RZ ;  /* 0x00000028080ec810 */ /* 0x040fe40007ffe1ff */
[C---:B------:R-:W-:Y:S02]  /*bc20*/  @!P3 IADD3 R13, -R8.reuse, 0x29, RZ ;  /* 0x00000029080db810 */ /* 0x040fe40007ffe1ff */
[C---:B------:R-:W-:Y:S02]  /*bc30*/  @!P2 IADD3 R11, -R8.reuse, 0x30, RZ ;  /* 0x00000030080ba810 */ /* 0x040fe40007ffe1ff */
[C---:B------:R-:W-:Y:S02]  /*bc40*/  @!P1 IADD3 R4, -R8.reuse, 0x31, RZ ;  /* 0x0000003108049810 */ /* 0x040fe40007ffe1ff */
[C---:B------:R-:W-:Y:S02]  /*bc50*/  @!P0 IADD3 R10, -R8.reuse, 0x38, RZ ;  /* 0x00000038080a8810 */ /* 0x040fe40007ffe1ff */
[----:B------:R-:W-:Y:S01]  /*bc60*/  @!P6 IADD3 R9, -R8, 0x39, RZ ;  /* 0x000000390809e810 */ /* 0x000fe20007ffe1ff */
[C---:B------:R-:W-:Y:S01]  /*bc70*/  FFMA.FTZ R8, R5.reuse, -UR5, R3 ;  /* 0x8000000505087c23 */ /* 0x040fe20008010003 */
[----:B------:R-:W-:Y:S01]  /*bc80*/  I2FP.F32.S32 R3, R23 ;  /* 0x0000001700037245 */ /* 0x000fe20000201400 */
[----:B------:R-:W-:Y:S01]  /*bc90*/  FFMA.FTZ R5, R5, -UR5, R184 ;  /* 0x8000000505057c23 */ /* 0x000fe200080100b8 */
[----:B------:R-:W-:Y:S02]  /*bca0*/  I2FP.F32.S32 R22, R21 ;  /* 0x0000001500167245 */ /* 0x000fe40000201400 */
[----:B------:R-:W-:Y:S01]  /*bcb0*/  I2FP.F32.S32 R21, R6 ;  /* 0x0000000600157245 */ /* 0x000fe20000201400 */
[C---:B------:R-:W-:Y:S01]  /*bcc0*/  FFMA.FTZ R176, R3.reuse, -UR5, R176 ;  /* 0x8000000503b07c23 */ /* 0x040fe200080100b0 */
[----:B------:R-:W-:Y:S01]  /*bcd0*/  FFMA.FTZ R6, R3, -UR5, R185 ;  /* 0x8000000503067c23 */ /* 0x000fe200080100b9 */
[----:B------:R-:W-:Y:S01]  /*bce0*/  FMNMX.FTZ R3, R8, R0, !PT ;  /* 0x0000000008037209 */ /* 0x000fe20007810000 */
[----:B------:R-:W-:Y:S01]  /*bcf0*/  FFMA.FTZ R183, R22, -UR5, R183 ;  /* 0x8000000516b77c23 */ /* 0x000fe200080100b7 */
[----:B------:R-:W-:Y:S01]  /*bd00*/  I2FP.F32.S32 R19, R19 ;  /* 0x0000001300137245 */ /* 0x000fe20000201400 */
[----:B------:R-:W-:Y:S01]  /*bd10*/  FFMA.FTZ R182, R21, -UR5, R182 ;  /* 0x8000000515b67c23 */ /* 0x000fe200080100b6 */
[----:B------:R-:W-:Y:S01]  /*bd20*/  FMNMX.FTZ R3, R176, R3, !PT ;  /* 0x00000003b0037209 */ /* 0x000fe20007810000 */
[----:B------:R-:W-:Y:S01]  /*bd30*/  FFMA.FTZ R171, R22, -UR5, R171 ;  /* 0x8000000516ab7c23 */ /* 0x000fe200080100ab */
[----:B------:R-:W-:Y:S01]  /*bd40*/  I2FP.F32.S32 R7, R7 ;  /* 0x0000000700077245 */ /* 0x000fe20000201400 */
[C---:B------:R-:W-:Y:S01]  /*bd50*/  FFMA.FTZ R174, R19.reuse, -UR5, R174 ;  /* 0x8000000513ae7c23 */ /* 0x040fe200080100ae */
[----:B------:R-:W-:Y:S01]  /*bd60*/  I2FP.F32.S32 R20, R20 ;  /* 0x0000001400147245 */ /* 0x000fe20000201400 */
[----:B------:R-:W-:Y:S01]  /*bd70*/  FFMA.FTZ R168, R19, -UR5, R168 ;  /* 0x8000000513a87c23 */ /* 0x000fe200080100a8 */
[----:B------:R-:W-:Y:S01]  /*bd80*/  FMNMX.FTZ R3, R183, R3, !PT ;  /* 0x00000003b7037209 */ /* 0x000fe20007810000 */
[----:B------:R-:W-:Y:S01]  /*bd90*/  FFMA.FTZ R7, R7, -UR5, R164 ;  /* 0x8000000507077c23 */ /* 0x000fe200080100a4 */
[----:B------:R-:W-:Y:S01]  /*bda0*/  FMNMX.FTZ R19, R181, R2, !PT ;  /* 0x00000002b5137209 */ /* 0x000fe20007810000 */
[----:B------:R-:W-:Y:S01]  /*bdb0*/  FFMA.FTZ R175, R20, -UR5, R175 ;  /* 0x8000000514af7c23 */ /* 0x000fe200080100af */
[----:B------:R-:W-:Y:S01]  /*bdc0*/  FMNMX.FTZ R3, R182, R3, !PT ;  /* 0x00000003b6037209 */ /* 0x000fe20007810000 */
[----:B------:R-:W-:Y:S01]  /*bdd0*/  FFMA.FTZ R170, R21, -UR5, R170 ;  /* 0x8000000515aa7c23 */ /* 0x000fe200080100aa */
[----:B------:R-:W-:Y:S01]  /*bde0*/  I2FP.F32.S32 R18, R18 ;  /* 0x0000001200127245 */ /* 0x000fe20000201400 */
[----:B------:R-:W-:Y:S01]  /*bdf0*/  FFMA.FTZ R169, R20, -UR5, R169 ;  /* 0x8000000514a97c23 */ /* 0x000fe200080100a9 */
[----:B------:R-:W-:Y:S01]  /*be00*/  FMNMX.FTZ R19, R7, R19, !PT ;  /* 0x0000001307137209 */ /* 0x000fe20007810000 */
[----:B------:R-:W-:Y:S01]  /*be10*/  LDSM.16.MT88.4 R20, [R226+0x10000] ;  /* 0x01000000e214783b */ /* 0x000fe20000004200 */
[----:B------:R-:W-:Y:S01]  /*be20*/  FMNMX.FTZ R3, R175, R3, !PT ;  /* 0x00000003af037209 */ /* 0x000fe20007810000 */
[C---:B------:R-:W-:Y:S01]  /*be30*/  FFMA.FTZ R173, R18.reuse, -UR5, R173 ;  /* 0x8000000512ad7c23 */ /* 0x040fe200080100ad */
[----:B------:R-:W-:Y:S01]  /*be40*/  I2FP.F32.S32 R17, R17 ;  /* 0x0000001100117245 */ /* 0x000fe20000201400 */
[----:B------:R-:W-:Y:S01]  /*be50*/  FFMA.FTZ R204, R18, -UR5, R204 ;  /* 0x8000000512cc7c23 */ /* 0x000fe200080100cc */
[----:B------:R-:W-:Y:S02]  /*be60*/  FMNMX.FTZ R19, R5, R19, !PT ;  /* 0x0000001305137209 */ /* 0x000fe40007810000 */
        /* <DEDUP_REMOVED lines=37> */
[----:B------:R-:W-:Y:S01]  /*c0c0*/  FFMA.FTZ R190, R10, -UR5, R190 ;  /* 0x800000050abe7c23 */ /* 0x000fe200080100be */
[----:B------:R-:W-:Y:S02]  /*c0d0*/  I2FP.F32.S32 R9, R9 ;  /* 0x0000000900097245 */ /* 0x000fe40000201400 */
[----:B------:R-:W-:Y:S02]  /*c0e0*/  FMNMX.FTZ R19, R202, R19, !PT ;  /* 0x00000013ca137209 */ /* 0x000fe40007810000 */
[----:B------:R-:W-:Y:S01]  /*c0f0*/  FMNMX.FTZ R3, R191, R3, !PT ;  /* 0x00000003bf037209 */ /* 0x000fe20007810000 */
[----:B------:R-:W-:Y:S01]  /*c100*/  FFMA.FTZ R179, R9, -UR5, R179 ;  /* 0x8000000509b37c23 */ /* 0x000fe200080100b3 */
[----:B------:R-:W-:Y:S02]  /*c110*/  FMNMX.FTZ R19, R201, R19, !PT ;  /* 0x00000013c9137209 */ /* 0x000fe40007810000 */
[----:B------:R-:W-:Y:S02]  /*c120*/  FMNMX.FTZ R9, R190, R3, !PT ;  /* 0x00000003be097209 */ /* 0x000fe40007810000 */
[----:B------:R-:W-:Y:S02]  /*c130*/  FMNMX.FTZ R19, R178, R19, !PT ;  /* 0x00000013b2137209 */ /* 0x000fe40007810000 */
[----:B------:R-:W-:Y:S02]  /*c140*/  FMNMX.FTZ R9, R179, R9, !PT ;  /* 0x00000009b3097209 */ /* 0x000fe40007810000 */
[----:B------:R-:W-:Y:S03]  /*c150*/  FMNMX.FTZ R3, R177, R19, !PT ;  /* 0x00000013b1037209 */ /* 0x000fe60007810000 */
[----:B------:R-:W-:Y:S01]  /*c160*/  SHFL.BFLY PT, R10, R9, 0x2, 0x1f ;  /* 0x0c401f00090a7f89 */ /* 0x000fe200000e0000 */
[----:B------:R-:W-:Y:S04]  /*c170*/  FMNMX.FTZ R3, R166, R3, !PT ;  /* 0x00000003a6037209 */ /* 0x000fe80007810000 */
[----:B------:R-:W-:Y:S05]  /*c180*/  FMNMX.FTZ R3, R165, R3, !PT ;  /* 0x00000003a5037209 */ /* 0x000fea0007810000 */
[----:B------:R-:W1:Y:S02]  /*c190*/  SHFL.BFLY PT, R4, R3, 0x2, 0x1f ;  /* 0x0c401f0003047f89 */ /* 0x000e6400000e0000 */
[----:B-1----:R-:W-:Y:S02]  /*c1a0*/  FMNMX.FTZ R4, R3, R4, !PT ;  /* 0x0000000403047209 */ /* 0x002fe40007810000 */
[----:B------:R-:W-:Y:S04]  /*c1b0*/  FMNMX.FTZ R9, R9, R10, !PT ;  /* 0x0000000a09097209 */ /* 0x000fe80007810000 */
[----:B------:R-:W1:Y:S08]  /*c1c0*/  SHFL.BFLY PT, R3, R4, 0x1, 0x1f ;  /* 0x0c201f0004037f89 */ /* 0x000e7000000e0000 */
[----:B------:R-:W2:Y:S01]  /*c1d0*/  SHFL.BFLY PT, R164, R9, 0x1, 0x1f ;  /* 0x0c201f0009a47f89 */ /* 0x000ea200000e0000 */
[----:B-1----:R-:W-:Y:S02]  /*c1e0*/  FMNMX.FTZ R3, R4, R3, !PT ;  /* 0x0000000304037209 */ /* 0x002fe40007810000 */
[----:B--2---:R-:W-:Y:S04]  /*c1f0*/  FMNMX.FTZ R164, R9, R164, !PT ;  /* 0x000000a409a47209 */ /* 0x004fe80007810000 */
[C---:B------:R-:W-:Y:S01]  /*c200*/  FSETP.NEU.FTZ.AND P0, PT, R164.reuse, -INF , PT ;  /* 0xff800000a400780b */ /* 0x040fe20003f1d000 */
[C---:B------:R-:W-:Y:S01]  /*c210*/  FMUL.FTZ R189, R164.reuse, UR4 ;  /* 0x00000004a4bd7c20 */ /* 0x040fe20008410000 */
[----:B------:R-:W-:Y:S04]  /*c220*/  FADD.FTZ R0, -R164, R0 ;  /* 0x00000000a4007221 */ /* 0x000fe80000010100 */
[----:B------:R-:W-:Y:S01]  /*c230*/  FSEL R189, R189, RZ, P0 ;  /* 0x000000ffbdbd7208 */ /* 0x000fe20000000000 */
[----:B------:R-:W-:Y:S01]  /*c240*/  FMUL.FTZ R4, R0, UR4 ;  /* 0x0000000400047c20 */ /* 0x000fe20008410000 */
[C---:B------:R-:W-:Y:S01]  /*c250*/  FSETP.NEU.FTZ.AND P0, PT, R3.reuse, -INF , PT ;  /* 0xff8000000300780b */ /* 0x040fe20003f1d000 */
[C---:B------:R-:W-:Y:S02]  /*c260*/  FADD.FTZ R0, -R3.reuse, R2 ;  /* 0x0000000203007221 */ /* 0x040fe40000010100 */
[--C-:B------:R-:W-:Y:S01]  /*c270*/  FFMA.FTZ R187, R176, UR4, -R189.reuse ;  /* 0x00000004b0bb7c23 */ /* 0x100fe200080108bd */
[----:B------:R-:W-:Y:S01]  /*c280*/  FMUL.FTZ R176, R3, UR4 ;  /* 0x0000000403b07c20 */ /* 0x000fe20008410000 */
[--C-:B------:R-:W-:Y:S01]  /*c290*/  FFMA.FTZ R185, R183, UR4, -R189.reuse ;  /* 0x00000004b7b97c23 */ /* 0x100fe200080108bd */
[--C-:B------:R-:W-:Y:S01]  /*c2a0*/  FFMA.FTZ R184, R182, UR4, -R189.reuse ;  /* 0x00000004b6b87c23 */ /* 0x100fe200080108bd */
[----:B------:R-:W-:Y:S01]  /*c2b0*/  FMUL.FTZ R0, R0, UR4 ;  /* 0x0000000400007c20 */ /* 0x000fe20008410000 */
[--C-:B------:R-:W-:Y:S01]  /*c2c0*/  FFMA.FTZ R188, R8, UR4, -R189.reuse ;  /* 0x0000000408bc7c23 */ /* 0x100fe200080108bd */
[----:B------:R-:W-:Y:S01]  /*c2d0*/  FSEL R176, R176, RZ, P0 ;  /* 0x000000ffb0b07208 */ /* 0x000fe20000000000 */
[----:B------:R-:W1:Y:S01]  /*c2e0*/  MUFU.EX2 R2, R4 ;  /* 0x0000000400027308 */ /* 0x000e620000000800 */
        /* <DEDUP_REMOVED lines=8> */
[--C-:B------:R-:W-:Y:S01]  /*c370*/  FFMA.FTZ R195, R172, UR4, -R189.reuse ;  /* 0x00000004acc37c23 */ /* 0x100fe200080108bd */
[--C-:B------:R-:W-:Y:S01]  /*c380*/  FFMA.FTZ R197, R171, UR4, -R176.reuse ;  /* 0x00000004abc57c23 */ /* 0x100fe200080108b0 */
[----:B------:R-:W-:Y:S01]  /*c390*/  LDSM.16.MT88.4 R172, [R225+0x12800] ;  /* 0x01280000e1ac783b */ /* 0x000fe20000004200 */
[--C-:B------:R-:W-:Y:S01]  /*c3a0*/  FFMA.FTZ R198, R170, UR4, -R176.reuse ;  /* 0x00000004aac67c23 */ /* 0x100fe200080108b0 */
[--C-:B------:R-:W-:Y:S01]  /*c3b0*/  FFMA.FTZ R199, R169, UR4, -R176.reuse ;  /* 0x00000004a9c77c23 */ /* 0x100fe200080108b0 */
[--C-:B------:R-:W-:Y:S01]  /*c3c0*/  FFMA.FTZ R200, R168, UR4, -R176.reuse ;  /* 0x00000004a8c87c23 */ /* 0x100fe200080108b0 */
[--C-:B------:R-:W-:Y:S03]  /*c3d0*/  FFMA.FTZ R251, R178, UR4, -R176.reuse ;  /* 0x00000004b2fb7c23 */ /* 0x100fe600080108b0 */
[----:B------:R-:W-:Y:S01]  /*c3e0*/  MUFU.EX2 R188, R188 ;  /* 0x000000bc00bc7308 */ /* 0x000fe20000000800 */
[C---:B-1----:R-:W-:Y:S01]  /*c3f0*/  FMUL.FTZ R4, R2.reuse, R156 ;  /* 0x0000009c02047220 */ /* 0x042fe20000410000 */
        /* <DEDUP_REMOVED lines=12> */
[----:B------:R-:W-:Y:S01]  /*c4c0*/  FMUL.FTZ R19, R0, R155 ;  /* 0x0000009b00137220 */ /* 0x000fe20000410000 */
[----:B------:R-:W2:Y:S03]  /*c4d0*/  LDSM.16.MT88.4 R160, [R224+0x10000] ;  /* 0x01000000e0a0783b */ /* 0x000ea60000004200 */
        /* <DEDUP_REMOVED lines=19> */
[----:B------:R-:W-:Y:S01]  /*c610*/  LDSM.16.MT88.4 R136, [R224+0x12000] ;  /* 0x01200000e088783b */ /* 0x000fe20000004200 */
[--C-:B------:R-:W-:Y:S01]  /*c620*/  FFMA.FTZ R252, R177, UR4, -R176.reuse ;  /* 0x00000004b1fc7c23 */ /* 0x100fe200080108b0 */
[C---:B------:R-:W-:Y:S01]  /*c630*/  FMUL.FTZ R44, R2.reuse, R44 ;  /* 0x0000002c022c7220 */ /* 0x040fe20000410000 */
[----:B------:R-:W-:Y:S01]  /*c640*/  FMUL.FTZ R45, R2, R45 ;  /* 0x0000002d022d7220 */ /* 0x000fe20000410000 */
[----:B------:R-:W-:Y:S03]  /*c650*/  FMUL.FTZ R46, R0, R46 ;  /* 0x0000002e002e7220 */ /* 0x000fe60000410000 */
[----:B------:R-:W1:Y:S01]  /*c660*/  MUFU.EX2 R183, R183 ;  /* 0x000000b700b77308 */ /* 0x000e620000000800 */
[----:B---3--:R-:W-:Y:S01]  /*c670*/  F2FP.F16.F32.PACK_AB R158, R184, R185 ;  /* 0x000000b9b89e723e */ /* 0x008fe200000000ff */
[----:B------:R-:W-:Y:S01]  /*c680*/  FMUL.FTZ R47, R0, R47 ;  /* 0x0000002f002f7220 */ /* 0x000fe20000410000 */
[----:B------:R-:W-:Y:S01]  /*c690*/  LDSM.16.MT88.4 R144, [R228+0x10800] ;  /* 0x01080000e490783b */ /* 0x000fe20000004200 */
        /* <DEDUP_REMOVED lines=8> */
[C---:B------:R-:W-:Y:S01]  /*c720*/  FMUL.FTZ R54, R0.reuse, R54 ;  /* 0x0000003600367220 */ /* 0x040fe20000410000 */
[----:B------:R-:W-:Y:S01]  /*c730*/  FMUL.FTZ R55, R0, R55 ;  /* 0x0000003700377220 */ /* 0x000fe20000410000 */
[C---:B------:R-:W-:Y:S01]  /*c740*/  FMUL.FTZ R56, R2.reuse, R56 ;  /* 0x0000003802387220 */ /* 0x040fe20000410000 */
[----:B------:R-:W-:Y:S03]  /*c750*/  FMUL.FTZ R57, R2, R57 ;  /* 0x0000003902397220 */ /* 0x000fe60000410000 */
[----:B------:R-:W3:Y:S01]  /*c760*/  MUFU.EX2 R181, R181 ;  /* 0x000000b500b57308 */ /* 0x000ee20000000800 */
[----:B-1----:R-:W-:Y:S01]  /*c770*/  F2FP.F16.F32.PACK_AB R157, R183, R186 ;  /* 0x000000bab79d723e */ /* 0x002fe200000000ff */
[C---:B------:R-:W-:Y:S01]  /*c780*/  FMUL.FTZ R58, R0.reuse, R58 ;  /* 0x0000003a003a7220 */ /* 0x040fe20000410000 */
[----:B------:R-:W-:Y:S01]  /*c790*/  LDSM.16.MT88.4 R168, [R226+0x12800] ;  /* 0x01280000e2a8783b */ /* 0x000fe20000004200 */
        /* <DEDUP_REMOVED lines=40> */
[C---:B------:R-:W-:Y:S01]  /*ca20*/  FMUL.FTZ R85, R2.reuse, R85 ;  /* 0x0000005502557220 */ /* 0x040fe20000410000 */
[C---:B------:R-:W-:Y:S05]  /*ca30*/  HMMA.16816.F32 R16, R156.reuse, R22, R16 ;  /* 0x000000169c10723c */ /* 0x040fea0000001810 */
[----:B------:R-:W4:Y:S01]  /*ca40*/  MUFU.EX2 R195, R195 ;  /* 0x000000c300c37308 */ /* 0x000f220000000800 */
        /* <DEDUP_REMOVED lines=15> */
[----:B------:R-:W4:Y:S01]  /*cb40*/  MUFU.EX2 R198, R198 ;  /* 0x000000c600c67308 */ /* 0x000f220000000800 */
[C---:B------:R-:W-:Y:S01]  /*cb50*/  FMUL.FTZ R28, R2.reuse, R132 ;  /* 0x00000084021c7220 */ /* 0x040fe20000410000 */
[----:B------:R-:W-:Y:S01]  /*cb60*/  FMUL.FTZ R29, R2, R133 ;  /* 0x00000085021d7220 */ /* 0x000fe20000410000 */
[C---:B------:R-:W-:Y:S03]  /*cb70*/  FMUL.FTZ R30, R0.reuse, R134 ;  /* 0x00000086001e7220 */ /* 0x040fe60000410000 */
[----:B------:R-:W-:Y:S02]  /*cb80*/  FMUL.FTZ R31, R0, R135 ;  /* 0x00000087001f7220 */ /* 0x000fe40000410000 */
[----:B------:R-:W1:Y:S01]  /*cb90*/  LDSM.16.MT88.4 R132, [R225+0x12000] ;  /* 0x01200000e184783b */ /* 0x000e620000004200 */
[----:B------:R-:W-:Y:S01]  /*cba0*/  FMUL.FTZ R93, R2, R93 ;  /* 0x0000005d025d7220 */ /* 0x000fe20000410000 */
[C---:B------:R-:W-:Y:S01]  /*cbb0*/  FMUL.FTZ R94, R0.reuse, R94 ;  /* 0x0000005e005e7220 */ /* 0x040fe20000410000 */
[----:B------:R-:W-:Y:S01]  /*cbc0*/  FMUL.FTZ R95, R0, R95 ;  /* 0x0000005f005f7220 */ /* 0x000fe20000410000 */
[C---:B------:R-:W-:Y:S01]  /*cbd0*/  FMUL.FTZ R96, R2.reuse, R96 ;  /* 0x0000006002607220 */ /* 0x040fe20000410000 */
[C---:B--2---:R-:W-:Y:S01]  /*cbe0*/  HMMA.16816.F32 R28, R156.reuse, R160, R28 ;  /* 0x000000a09c1c723c */ /* 0x044fe2000000181c */
[----:B------:R-:W-:Y:S02]  /*cbf0*/  MUFU.EX2 R199, R199 ;  /* 0x000000c700c77308 */ /* 0x000fe40000000800 */
[----:B------:R-:W-:Y:S01]  /*cc00*/  FMUL.FTZ R97, R2, R97 ;  /* 0x0000006102617220 */ /* 0x000fe20000410000 */
[C---:B------:R-:W-:Y:S01]  /*cc10*/  FMUL.FTZ R98, R0.reuse, R98 ;  /* 0x0000006200627220 */ /* 0x040fe20000410000 */
[----:B------:R-:W-:Y:S01]  /*cc20*/  FMUL.FTZ R99, R0, R99 ;  /* 0x0000006300637220 */ /* 0x000fe20000410000 */
[C---:B------:R-:W-:Y:S01]  /*cc30*/  HMMA.16816.F32 R32, R156.reuse, R162, R32 ;  /* 0x000000a29c20723c */ /* 0x040fe20000001820 */
[----:B------:R-:W-:Y:S04]  /*cc40*/  LDSM.16.MT88.4 R160, [R228+0x12800] ;  /* 0x01280000e4a0783b */ /* 0x000fe80000004200 */
[----:B------:R-:W2:Y:S01]  /*cc50*/  MUFU.EX2 R200, R200 ;  /* 0x000000c800c87308 */ /* 0x000ea20000000800 */
[C---:B------:R-:W-:Y:S01]  /*cc60*/  FMUL.FTZ R100, R2.reuse, R100 ;  /* 0x0000006402647220 */ /* 0x040fe20000410000 */
[C---:B---3--:R-:W-:Y:S04]  /*cc70*/  HMMA.16816.F32 R36, R156.reuse, R148, R36 ;  /* 0x000000949c24723c */ /* 0x048fe80000001824 */
[----:B------:R-:W-:Y:S02]  /*cc80*/  FMUL.FTZ R101, R2, R101 ;  /* 0x0000006502657220 */ /* 0x000fe40000410000 */
[C---:B------:R-:W-:Y:S01]  /*cc90*/  HMMA.16816.F32 R40, R156.reuse, R150, R40 ;  /* 0x000000969c28723c */ /* 0x040fe20000001828 */
[----:B------:R-:W-:Y:S01]  /*cca0*/  LDSM.16.MT88.4 R148, [R226+0x10800] ;  /* 0x01080000e294783b */ /* 0x000fe20000004200 */
[----:B------:R-:W-:Y:S03]  /*ccb0*/  MUFU.EX2 R251, R251 ;  /* 0x000000fb00fb7308 */ /* 0x000fe60000000800 */
[C---:B------:R-:W-:Y:S01]  /*ccc0*/  FMUL.FTZ R102, R0.reuse, R102 ;  /* 0x0000006600667220 */ /* 0x040fe20000410000 */
[C---:B-----5:R-:W-:Y:S06]  /*ccd0*/  HMMA.16816.F32 R44, R156.reuse, R140, R44 ;  /* 0x0000008c9c2c723c */ /* 0x060fec000000182c */
[----:B------:R-:W-:Y:S01]  /*cce0*/  MUFU.EX2 R252, R252 ;  /* 0x000000fc00fc7308 */ /* 0x000fe20000000800 */
[----:B------:R-:W-:Y:S01]  /*ccf0*/  FMUL.FTZ R103, R0, R103 ;  /* 0x0000006700677220 */ /* 0x000fe20000410000 */
[C---:B------:R-:W-:Y:S01]  /*cd00*/  HMMA.16816.F32 R48, R156.reuse, R142, R48 ;  /* 0x0000008e9c30723c */ /* 0x040fe20000001830 */
[----:B------:R-:W3:Y:S02]  /*cd10*/  LDSM.16.MT88.4 R140, [R228+0x14000] ;  /* 0x01400000e48c783b */ /* 0x000ee40000004200 */
[C---:B------:R-:W-:Y:S03]  /*cd20*/  FMUL.FTZ R104, R2.reuse, R104 ;  /* 0x0000006802687220 */ /* 0x040fe60000410000 */
        /* <DEDUP_REMOVED lines=8> */
[----:B------:R-:W5:Y:S04]  /*cdb0*/  LDSM.16.MT88.4 R136, [R225+0x14000] ;  /* 0x01400000e188783b */ /* 0x000f680000004200 */
        /* <DEDUP_REMOVED lines=22> */
[C---:B-----5:R-:W-:Y:S05]  /*cf20*/  HMMA.16816.F32 R84, R156.reuse, R136, R84 ;  /* 0x000000889c54723c */ /* 0x060fea0000001854 */
        /* <DEDUP_REMOVED lines=13> */
[C---:B---3--:R-:W-:Y:S03]  /*d000*/  HMMA.16816.F32 R92, R156.reuse, R140, R92 ;  /* 0x0000008c9c5c723c */ /* 0x048fe6000000185c */
[--C-:B------:R-:W-:Y:S01]  /*d010*/  FFMA.FTZ R205, R205, UR4, -R189.reuse ;  /* 0x00000004cdcd7c23 */ /* 0x100fe200080108bd */
[--C-:B------:R-:W-:Y:S01]  /*d020*/  FFMA.FTZ R204, R204, UR4, -R176.reuse ;  /* 0x00000004cccc7c23 */ /* 0x100fe200080108b0 */
[--C-:B------:R-:W-:Y:S01]  /*d030*/  FFMA.FTZ R203, R203, UR4, -R176.reuse ;  /* 0x00000004cbcb7c23 */ /* 0x100fe200080108b0 */
[C---:B------:R-:W-:Y:S01]  /*d040*/  HMMA.16816.F32 R96, R156.reuse, R142, R96 ;  /* 0x0000008e9c60723c */ /* 0x040fe20000001860 */
[----:B------:R-:W3:Y:S01]  /*d050*/  LDSM.16.MT88.4 R140, [R225+0x16000] ;  /* 0x01600000e18c783b */ /* 0x000ee20000004200 */
[----:B------:R-:W3:Y:S03]  /*d060*/  MUFU.EX2 R250, R250 ;  /* 0x000000fa00fa7308 */ /* 0x000ee60000000800 */
[--C-:B------:R-:W-:Y:S01]  /*d070*/  FFMA.FTZ R202, R202, UR4, -R176.reuse ;  /* 0x00000004caca7c23 */ /* 0x100fe200080108b0 */
[C---:B-1----:R-:W-:Y:S06]  /*d080*/  HMMA.16816.F32 R100, R156.reuse, R132, R100 ;  /* 0x000000849c64723c */ /* 0x042fec0000001864 */
[----:B------:R-:W-:Y:S01]  /*d090*/  MUFU.EX2 R207, R207 ;  /* 0x000000cf00cf7308 */ /* 0x000fe20000000800 */
[--C-:B------:R-:W-:Y:S01]  /*d0a0*/  FFMA.FTZ R201, R201, UR4, -R176.reuse ;  /* 0x00000004c9c97c23 */ /* 0x100fe200080108b0 */
[C---:B------:R-:W-:Y:S01]  /*d0b0*/  HMMA.16816.F32 R104, R156.reuse, R134, R104 ;  /* 0x000000869c68723c */ /* 0x040fe20000001868 */
[----:B------:R-:W1:Y:S02]  /*d0c0*/  LDSM.16.MT88.4 R132, [R224+0x16000] ;  /* 0x01600000e084783b */ /* 0x000e640000004200 */
[--C-:B------:R-:W-:Y:S03]  /*d0d0*/  FFMA.FTZ R192, R192, UR4, -R189.reuse ;  /* 0x00000004c0c07c23 */ /* 0x100fe600080108bd */
[C---:B-----5:R-:W-:Y:S02]  /*d0e0*/  HMMA.16816.F32 R108, R156.reuse, R136, R108 ;  /* 0x000000889c6c723c */ /* 0x060fe4000000186c */
[----:B------:R-:W-:Y:S03]  /*d0f0*/  MUFU.EX2 R206, R206 ;  /* 0x000000ce00ce7308 */ /* 0x000fe60000000800 */
[--C-:B------:R-:W-:Y:S01]  /*d100*/  FFMA.FTZ R191, R191, UR4, -R189.reuse ;  /* 0x00000004bfbf7c23 */ /* 0x100fe200080108bd */
[C---:B------:R-:W-:Y:S06]  /*d110*/  HMMA.16816.F32 R112, R156.reuse, R138, R112 ;  /* 0x0000008a9c70723c */ /* 0x040fec0000001870 */
[----:B------:R-:W-:Y:S01]  /*d120*/  MUFU.EX2 R205, R205 ;  /* 0x000000cd00cd7308 */ /* 0x000fe20000000800 */
[----:B------:R-:W-:Y:S01]  /*d130*/  F2FP.F16.F32.PACK_AB R136, R194, R193 ;  /* 0x000000c1c288723e */ /* 0x000fe200000000ff */
[--C-:B------:R-:W-:Y:S03]  /*d140*/  FFMA.FTZ R190, R190, UR4, -R189.reuse ;  /* 0x00000004bebe7c23 */ /* 0x100fe600080108bd */
[----:B----4-:R-:W-:Y:S01]  /*d150*/  F2FP.F16.F32.PACK_AB R138, R195, R196 ;  /* 0x000000c4c38a723e */ /* 0x010fe200000000ff */
[----:B------:R-:W-:Y:S01]  /*d160*/  FFMA.FTZ R189, R179, UR4, -R189 ;  /* 0x00000004b3bd7c23 */ /* 0x000fe200080108bd */
[----:B------:R-:W-:Y:S01]  /*d170*/  F2FP.F16.F32.PACK_AB R137, R198, R197 ;  /* 0x000000c5c689723e */ /* 0x000fe200000000ff */
[--C-:B------:R-:W-:Y:S01]  /*d180*/  FFMA.FTZ R166, R166, UR4, -R176.reuse ;  /* 0x00000004a6a67c23 */ /* 0x100fe200080108b0 */
[----:B--2---:R-:W-:Y:S01]  /*d190*/  F2FP.F16.F32.PACK_AB R139, R200, R199 ;  /* 0x000000c7c88b723e */ /* 0x004fe200000000ff */
[----:B------:R-:W-:Y:S01]  /*d1a0*/  FFMA.FTZ R176, R165, UR4, -R176 ;  /* 0x00000004a5b07c23 */ /* 0x000fe200080108b0 */
[----:B------:R-:W2:Y:S01]  /*d1b0*/  MUFU.EX2 R204, R204 ;  /* 0x000000cc00cc7308 */ /* 0x000ea20000000800 */
[----:B------:R-:W-:Y:S01]  /*d1c0*/  FFMA.FTZ R188, R2, R249, R188 ;  /* 0x000000f902bc7223 */ /* 0x000fe200000100bc */
[C---:B---3--:R-:W-:Y:S03]  /*d1d0*/  HMMA.16816.F32 R116, R156.reuse, R140, R116 ;  /* 0x0000008c9c74723c */ /* 0x048fe60000001874 */
[----:B------:R-:W-:Y:S01]  /*d1e0*/  MOV R2, R3 ;  /* 0x0000000300027202 */ /* 0x000fe20000000f00 */
[----:B------:R-:W-:Y:S01]  /*d1f0*/  FFMA.FTZ R186, R0, R248, R186 ;  /* 0x000000f800ba7223 */ /* 0x000fe200000100ba */
[----:B------:R-:W-:Y:S01]  /*d200*/  FADD.FTZ R188, R187, R188 ;  /* 0x000000bcbbbc7221 */ /* 0x000fe20000010000 */
[C---:B------:R-:W-:Y:S01]  /*d210*/  HMMA.16816.F32 R120, R156.reuse, R142, R120 ;  /* 0x0000008e9c78723c */ /* 0x040fe20000001878 */
[----:B------:R-:W3:Y:S01]  /*d220*/  LDSM.16.MT88.4 R140, [R225+0x10800] ;  /* 0x01080000e18c783b */ /* 0x000ee20000004200 */
[----:B------:R4:W-:Y:S03]  /*d230*/  MUFU.EX2 R165, R176 ;  /* 0x000000b000a57308 */ /* 0x0009e60000000800 */
[----:B------:R-:W-:Y:S01]  /*d240*/  FADD.FTZ R186, R183, R186 ;  /* 0x000000bab7ba7221 */ /* 0x000fe20000010000 */
[C---:B-1----:R-:W-:Y:S06]  /*d250*/  HMMA.16816.F32 R124, R156.reuse, R132, R124 ;  /* 0x000000849c7c723c */ /* 0x042fec000000187c */
[----:B------:R-:W1:Y:S01]  /*d260*/  MUFU.EX2 R203, R203 ;  /* 0x000000cb00cb7308 */ /* 0x000e620000000800 */
[----:B------:R-:W-:Y:S01]  /*d270*/  FADD.FTZ R188, R185, R188 ;  /* 0x000000bcb9bc7221 */ /* 0x000fe20000010000 */
[----:B------:R-:W-:Y:S01]  /*d280*/  HMMA.16816.F32 R128, R156, R134, R128 ;  /* 0x000000869c80723c */ /* 0x000fe20000001880 */
[----:B------:R-:W5:Y:S02]  /*d290*/  LDSM.16.MT88.4 R132, [R224+0x12800] ;  /* 0x01280000e084783b */ /* 0x000f640000004200 */
[----:B------:R-:W-:Y:S03]  /*d2a0*/  FADD.FTZ R186, R182, R186 ;  /* 0x000000bab6ba7221 */ /* 0x000fe60000010000 */
[C---:B------:R-:W-:Y:S02]  /*d2b0*/  HMMA.16816.F32 R4, R136.reuse, R144, R4 ;  /* 0x000000908804723c */ /* 0x040fe40000001804 */
[----:B------:R-:W1:Y:S01]  /*d2c0*/  MUFU.EX2 R202, R202 ;  /* 0x000000ca00ca7308 */ /* 0x000e620000000800 */
[----:B------:R-:W1:Y:S02]  /*d2d0*/  LDSM.16.MT88.4 R156, [R228+0x14800] ;  /* 0x01480000e49c783b */ /* 0x000e640000004200 */
[----:B------:R-:W-:Y:S01]  /*d2e0*/  FADD.FTZ R188, R184, R188 ;  /* 0x000000bcb8bc7221 */ /* 0x000fe20000010000 */
[C---:B------:R-:W-:Y:S06]  /*d2f0*/  HMMA.16816.F32 R8, R136.reuse, R146, R8 ;  /* 0x000000928808723c */ /* 0x040fec0000001808 */
[----:B------:R-:W1:Y:S01]  /*d300*/  MUFU.EX2 R201, R201 ;  /* 0x000000c900c97308 */ /* 0x000e620000000800 */
[----:B------:R-:W1:Y:S01]  /*d310*/  LDSM.16.MT88.4 R144, [R226+0x14800] ;  /* 0x01480000e290783b */ /* 0x000e620000004200 */
[C---:B------:R-:W-:Y:S08]  /*d320*/  HMMA.16816.F32 R12, R136.reuse, R148, R12 ;  /* 0x00000094880c723c */ /* 0x040ff0000000180c */
[----:B------:R-:W1:Y:S01]  /*d330*/  MUFU.EX2 R192, R192 ;  /* 0x000000c000c07308 */ /* 0x000e620000000800 */
[C---:B------:R-:W-:Y:S01]  /*d340*/  HMMA.16816.F32 R16, R136.reuse, R150, R16 ;  /* 0x000000968810723c */ /* 0x040fe20000001810 */
[----:B------:R-:W1:Y:S02]  /*d350*/  LDSM.16.MT88.4 R148, [R225+0x14800] ;  /* 0x01480000e194783b */ /* 0x000e640000004200 */
[----:B------:R-:W-:Y:S03]  /*d360*/  FADD.FTZ R186, R181, R186 ;  /* 0x000000bab5ba7221 */ /* 0x000fe60000010000 */
[C---:B---3--:R-:W-:Y:S03]  /*d370*/  HMMA.16816.F32 R20, R136.reuse, R140, R20 ;  /* 0x0000008c8814723c */ /* 0x048fe60000001814 */
[----:B------:R-:W3:Y:S01]  /*d380*/  MUFU.EX2 R191, R191 ;  /* 0x000000bf00bf7308 */ /* 0x000ee20000000800 */
[----:B----4-:R-:W-:Y:S01]  /*d390*/  LDSM.16.MT88.4 R176, [R228+0x13800] ;  /* 0x01380000e4b0783b */ /* 0x010fe20000004200 */
[----:B------:R-:W-:Y:S01]  /*d3a0*/  FADD.FTZ R188, R193, R188 ;  /* 0x000000bcc1bc7221 */ /* 0x000fe20000010000 */
[C---:B------:R-:W-:Y:S07]  /*d3b0*/  HMMA.16816.F32 R24, R136.reuse, R142, R24 ;  /* 0x0000008e8818723c */ /* 0x040fee0000001818 */
[----:B------:R-:W4:Y:S01]  /*d3c0*/  MUFU.EX2 R190, R190 ;  /* 0x000000be00be7308 */ /* 0x000f220000000800 */
[----:B------:R-:W3:Y:S01]  /*d3d0*/  LDSM.16.MT88.4 R140, [R224+0x14800] ;  /* 0x01480000e08c783b */ /* 0x000ee20000004200 */
[C---:B------:R-:W-:Y:S08]  /*d3e0*/  HMMA.16816.F32 R28, R136.reuse, R152, R28 ;  /* 0x00000098881c723c */ /* 0x040ff0000000181c */
[----:B------:R-:W-:Y:S01]  /*d3f0*/  MUFU.EX2 R189, R189 ;  /* 0x000000bd00bd7308 */ /* 0x000fe20000000800 */
[C---:B------:R-:W-:Y:S01]  /*d400*/  HMMA.16816.F32 R32, R136.reuse, R154, R32 ;  /* 0x0000009a8820723c */ /* 0x040fe20000001820 */
[----:B------:R-:W4:Y:S02]  /*d410*/  LDSM.16.MT88.4 R152, [R228+0x16800] ;  /* 0x01680000e498783b */ /* 0x000f240000004200 */
[----:B------:R-:W-:Y:S03]  /*d420*/  FADD.FTZ R186, R197, R186 ;  /* 0x000000bac5ba7221 */ /* 0x000fe60000010000 */
[C---:B------:R-:W-:Y:S03]  /*d430*/  HMMA.16816.F32 R36, R136.reuse, R160, R36 ;  /* 0x000000a08824723c */ /* 0x040fe60000001824 */
[----:B------:R-:W4:Y:S02]  /*d440*/  MUFU.EX2 R166, R166 ;  /* 0x000000a600a67308 */ /* 0x000f240000000800 */
        /* <DEDUP_REMOVED lines=18> */
[----:B--2---:R-:W-:Y:S01]  /*d570*/  FADD.FTZ R186, R204, R186 ;  /* 0x000000baccba7221 */ /* 0x004fe20000010000 */
[C---:B-1----:R-:W-:Y:S05]  /*d580*/  HMMA.16816.F32 R68, R136.reuse, R156, R68 ;  /* 0x0000009c8844723c */ /* 0x042fea0000001844 */
[----:B------:R-:W-:Y:S01]  /*d590*/  FADD.FTZ R188, R207, R188 ;  /* 0x000000bccfbc7221 */ /* 0x000fe20000010000 */
        /* <DEDUP_REMOVED lines=16> */
[----:B------:R-:W2:Y:S04]  /*d6a0*/  LDSM.16.MT88.4 R140, [R224+0x16800] ;  /* 0x01680000e08c783b */ /* 0x000ea80000004200 */
[----:B------:R-:W-:Y:S01]  /*d6b0*/  FADD.FTZ R186, R251, R186 ;  /* 0x000000bafbba7221 */ /* 0x000fe20000010000 */
[C---:B----4-:R-:W-:Y:S05]  /*d6c0*/  HMMA.16816.F32 R100, R136.reuse, R152, R100 ;  /* 0x000000988864723c */ /* 0x050fea0000001864 */
[----:B------:R-:W-:Y:S01]  /*d6d0*/  FADD.FTZ R188, R191, R188 ;  /* 0x000000bcbfbc7221 */ /* 0x000fe20000010000 */
[C---:B------:R-:W-:Y:S01]  /*d6e0*/  HMMA.16816.F32 R104, R136.reuse, R154, R104 ;  /* 0x0000009a8868723c */ /* 0x040fe20000001868 */
[----:B------:R-:W3:Y:S04]  /*d6f0*/  LDSM.16.MT88.4 R152, [R226+0x11000] ;  /* 0x01100000e298783b */ /* 0x000ee80000004200 */
[----:B------:R-:W-:Y:S01]  /*d700*/  FADD.FTZ R186, R252, R186 ;  /* 0x000000bafcba7221 */ /* 0x000fe20000010000 */
[C---:B-----5:R-:W-:Y:S05]  /*d710*/  HMMA.16816.F32 R108, R136.reuse, R132, R108 ;  /* 0x00000084886c723c */ /* 0x060fea000000186c */
[----:B------:R-:W-:Y:S01]  /*d720*/  FADD.FTZ R188, R190, R188 ;  /* 0x000000bcbebc7221 */ /* 0x000fe20000010000 */
        /* <DEDUP_REMOVED lines=11> */
[----:B------:R-:W-:Y:S01]  /*d7e0*/  MOV R0, R164 ;  /* 0x000000a400007202 */ /* 0x000fe20000000f00 */
[C---:B------:R-:W-:Y:S03]  /*d7f0*/  HMMA.16816.F32 R4, R132.reuse, R148, R4 ;  /* 0x000000948404723c */ /* 0x040fe60000001804 */
[----:B------:R-:W4:Y:S02]  /*d800*/  LDSM.16.MT88.4 R140, [R225+0x13000] ;  /* 0x01300000e18c783b */ /* 0x000f240000004200 */
[----:B------:R-:W-:Y:S01]  /*d810*/  FADD.FTZ R186, R166, R186 ;  /* 0x000000baa6ba7221 */ /* 0x000fe20000010000 */
[C---:B------:R-:W-:Y:S05]  /*d820*/  HMMA.16816.F32 R8, R132.reuse, R150, R8 ;  /* 0x000000968408723c */ /* 0x040fea0000001808 */
[----:B------:R-:W5:Y:S01]  /*d830*/  LDSM.16.MT88.4 R148, [R226+0x15000] ;  /* 0x01500000e294783b */ /* 0x000f620000004200 */
[C---:B---3--:R-:W-:Y:S05]  /*d840*/  HMMA.16816.F32 R12, R132.reuse, R152, R12 ;  /* 0x00000098840c723c */ /* 0x048fea000000180c */
[----:B------:R-:W-:Y:S01]  /*d850*/  FADD.FTZ R249, R189, R188 ;  /* 0x000000bcbdf97221 */ /* 0x000fe20000010000 */
[C---:B------:R-:W-:Y:S01]  /*d860*/  HMMA.16816.F32 R16, R132.reuse, R154, R16 ;  /* 0x0000009a8410723c */ /* 0x040fe20000001810 */
[----:B------:R-:W3:Y:S04]  /*d870*/  LDSM.16.MT88.4 R152, [R225+0x15000] ;  /* 0x01500000e198783b */ /* 0x000ee80000004200 */
[----:B------:R-:W-:Y:S01]  /*d880*/  FADD.FTZ R248, R165, R186 ;  /* 0x000000baa5f87221 */ /* 0x000fe20000010000 */
[C---:B------:R-:W-:Y:S06]  /*d890*/  HMMA.16816.F32 R20, R132.reuse, R156, R20 ;  /* 0x0000009c8414723c */ /* 0x040fec0000001814 */
[C---:B------:R-:W-:Y:S06]  /*d8a0*/  HMMA.16816.F32 R24, R132.reuse, R158, R24 ;  /* 0x0000009e8418723c */ /* 0x040fec0000001818 */
        /* <DEDUP_REMOVED lines=23> */
[----:B------:R-:W5:Y:S05]  /*da20*/  LDSM.16.MT88.4 R148, [R225+0x17000] ;  /* 0x01700000e194783b */ /* 0x000f6a0000004200 */
        /* <DEDUP_REMOVED lines=10> */
[C---:B------:R-:W-:Y:S06]  /*dad0*/  HMMA.16816.F32 R112, R132.reuse, R142, R112 ;  /* 0x0000008e8470723c */ /* 0x040fec0000001870 */
[C---:B-----5:R-:W-:Y:S06]  /*dae0*/  HMMA.16816.F32 R116, R132.reuse, R148, R116 ;  /* 0x000000948474723c */ /* 0x060fec0000001874 */
[C---:B------:R-:W-:Y:S06]  /*daf0*/  HMMA.16816.F32 R120, R132.reuse, R150, R120 ;  /* 0x000000968478723c */ /* 0x040fec0000001878 */
[C---:B---3--:R-:W-:Y:S06]  /*db00*/  HMMA.16816.F32 R124, R132.reuse, R152, R124 ;  /* 0x00000098847c723c */ /* 0x048fec000000187c */
[----:B------:R-:W-:Y:S06]  /*db10*/  HMMA.16816.F32 R128, R132, R154, R128 ;  /* 0x0000009a8480723c */ /* 0x000fec0000001880 */
[C---:B------:R-:W-:Y:S01]  /*db20*/  HMMA.16816.F32 R156, R168.reuse, R160, R4 ;  /* 0x000000a0a89c723c */ /* 0x040fe20000001804 */
[----:B------:R-:W2:Y:S05]  /*db30*/  LDSM.16.MT88.4 R4, [R226+0x13800] ;  /* 0x01380000e204783b */ /* 0x000eaa0000004200 */
[C---:B------:R-:W-:Y:S03]  /*db40*/  HMMA.16816.F32 R160, R168.reuse, R162, R8 ;  /* 0x000000a2a8a0723c */ /* 0x040fe60000001808 */
[----:B------:R-:W3:Y:S03]  /*db50*/  LDSM.16.MT88.4 R8, [R225+0x13800] ;  /* 0x01380000e108783b */ /* 0x000ee60000004200 */
[C---:B-1----:R-:W-:Y:S05]  /*db60*/  HMMA.16816.F32 R148, R168.reuse, R136, R12 ;  /* 0x00000088a894723c */ /* 0x042fea000000180c */
[----:B------:R-:W1:Y:S01]  /*db70*/  LDSM.16.MT88.4 R12, [R224+0x13800] ;  /* 0x01380000e00c783b */ /* 0x000e620000004200 */
[C---:B------:R-:W-:Y:S06]  /*db80*/  HMMA.16816.F32 R152, R168.reuse, R138, R16 ;  /* 0x0000008aa898723c */ /* 0x040fec0000001810 */
[C---:B------:R-:W-:Y:S01]  /*db90*/  HMMA.16816.F32 R140, R168.reuse, R144, R20 ;  /* 0x00000090a88c723c */ /* 0x040fe20000001814 */
[----:B------:R-:W4:Y:S05]  /*dba0*/  LDSM.16.MT88.4 R16, [R228+0x15800] ;  /* 0x01580000e410783b */ /* 0x000f2a0000004200 */
        /* <DEDUP_REMOVED lines=22> */
[C---:B------:R-:W-:Y:S06]  /*dd10*/  HMMA.16816.F32 R84, R168.reuse, R24, R84 ;  /* 0x00000018a854723c */ /* 0x040fec0000001854 */
[C---:B------:R-:W-:Y:S06]  /*dd20*/  HMMA.16816.F32 R88, R168.reuse, R26, R88 ;  /* 0x0000001aa858723c */ /* 0x040fec0000001858 */
[C---:B--2---:R-:W-:Y:S06]  /*dd30*/  HMMA.16816.F32 R92, R168.reuse, R4, R92 ;  /* 0x00000004a85c723c */ /* 0x044fec000000185c */
[C---:B------:R-:W-:Y:S06]  /*dd40*/  HMMA.16816.F32 R96, R168.reuse, R6, R96 ;  /* 0x00000006a860723c */ /* 0x040fec0000001860 */
[C---:B---3--:R-:W-:Y:S06]  /*dd50*/  HMMA.16816.F32 R100, R168.reuse, R8, R100 ;  /* 0x00000008a864723c */ /* 0x048fec0000001864 */
[C---:B------:R-:W-:Y:S06]  /*dd60*/  HMMA.16816.F32 R104, R168.reuse, R10, R104 ;  /* 0x0000000aa868723c */ /* 0x040fec0000001868 */
[C---:B-1----:R-:W-:Y:S06]  /*dd70*/  HMMA.16816.F32 R108, R168.reuse, R12, R108 ;  /* 0x0000000ca86c723c */ /* 0x042fec000000186c */
[C---:B------:R-:W-:Y:S06]  /*dd80*/  HMMA.16816.F32 R112, R168.reuse, R14, R112 ;  /* 0x0000000ea870723c */ /* 0x040fec0000001870 */
[C---:B----4-:R-:W-:Y:S06]  /*dd90*/  HMMA.16816.F32 R116, R168.reuse, R16, R116 ;  /* 0x00000010a874723c */ /* 0x050fec0000001874 */
[C---:B------:R-:W-:Y:S06]  /*dda0*/  HMMA.16816.F32 R120, R168.reuse, R18, R120 ;  /* 0x00000012a878723c */ /* 0x040fec0000001878 */
[C---:B-----5:R-:W-:Y:S06]  /*ddb0*/  HMMA.16816.F32 R124, R168.reuse, R20, R124 ;  /* 0x00000014a87c723c */ /* 0x060fec000000187c */
[----:B------:R-:W-:Y:S01]  /*ddc0*/  HMMA.16816.F32 R128, R168, R22, R128 ;  /* 0x00000016a880723c */ /* 0x000fe20000001880 */
[----:B------:R-:W-:Y:S11]  /*ddd0*/  @!UPT UIADD3 URZ, URZ, URZ, URZ ;  /* 0x0000003f3f3ff290 */ /* 0x000ff6000fffe03f */
[----:B------:R-:W-:Y:S01]  /*dde0*/  @!UPT UIADD3 URZ, URZ, URZ, URZ ;  /* 0x0000003f3f3ff290 */ /* 0x000fe2000fffe03f */
[----:B------:R-:W-:Y:S11]  /*ddf0*/  @P0 BRA `(.L_x_4156) ;  /* 0xffffffb000680947 */ /* 0x000ff6000383ffff */
.L_x_4152:
[----:B------:R-:W1:Y:S01]  /*de00*/  SHFL.BFLY PT, R2, R249, 0x2, 0x1f ;  /* 0x0c401f00f9027f89 */ /* 0x000e6200000e0000 */
[----:B------:R-:W2:Y:S01]  /*de10*/  S2UR UR4, SR_CgaCtaId ;  /* 0x00000000000479c3 */ /* 0x000ea20000008800 */
[----:B------:R-:W-:Y:S01]  /*de20*/  MOV R4, 0x3f800000 ;  /* 0x3f80000000047802 */ /* 0x000fe20000000f00 */
[----:B------:R-:W-:Y:S01]  /*de30*/  UMOV UR5, 0x400 ;  /* 0x0000040000057882 */ /* 0x000fe20000000000 */
[----:B------:R-:W3:Y:S01]  /*de40*/  SHFL.BFLY PT, R0, R248, 0x2, 0x1f ;  /* 0x0c401f00f8007f89 */ /* 0x000ee200000e0000 */
[----:B------:R-:W-:Y:S01]  /*de50*/  MOV R5, 0x3f800000 ;  /* 0x3f80000000057802 */ /* 0x000fe20000000f00 */
[----:B------:R-:W4:Y:S01]  /*de60*/  S2R R6, SR_TID.X ;  /* 0x0000000000067919 */ /* 0x000f220000002100 */
[----:B-1----:R-:W-:Y:S01]  /*de70*/  FADD.FTZ R249, R2, R249 ;  /* 0x000000f902f97221 */ /* 0x002fe20000010000 */
[----:B--2---:R-:W-:Y:S01]  /*de80*/  ULEA UR4, UR4, UR5, 0x18 ;  /* 0x0000000504047291 */ /* 0x004fe2000f8ec03f */
[----:B---3--:R-:W-:-:S03]  /*de90*/  FADD.FTZ R248, R0, R248 ;  /* 0x000000f800f87221 */ /* 0x008fc60000010000 */
[----:B------:R-:W1:Y:S04]  /*dea0*/  SHFL.BFLY PT, R2, R249, 0x1, 0x1f ;  /* 0x0c201f00f9027f89 */ /* 0x000e6800000e0000 */
[----:B------:R-:W2:Y:S01]  /*deb0*/  SHFL.BFLY PT, R0, R248, 0x1, 0x1f ;  /* 0x0c201f00f8007f89 */ /* 0x000ea200000e0000 */
        /* <DEDUP_REMOVED lines=232> */
[----:B------:R-:W1:Y:S01]  /*ed40*/  @P3 MUFU.LG2 R0, R0 ;  /* 0x0000000000003308 */ /* 0x000e620000000c00 */
[----:B------:R-:W-:Y:S01]  /*ed50*/  F2FP.F16.F32.PACK_AB R96, R97, R96 ;  /* 0x000000606160723e */ /* 0x000fe200000000ff */
[----:B------:R-:W-:Y:S01]  /*ed60*/  STS [R12+0x4400], R74 ;  /* 0x0044004a0c007388 */ /* 0x000fe20000000800 */
[----:B------:R-:W-:Y:S01]  /*ed70*/  F2FP.F16.F32.PACK_AB R98, R99, R98 ;  /* 0x000000626362723e */ /* 0x000fe200000000ff */
[----:B------:R-:W-:Y:S01]  /*ed80*/  ULDC.U8 UR4, c[0x0][0x3d8] ;  /* 0x0000f60000047ab9 */ /* 0x000fe20000000000 */
[----:B------:R-:W-:Y:S01]  /*ed90*/  F2FP.F16.F32.PACK_AB R100, R101, R100 ;  /* 0x000000646564723e */ /* 0x000fe200000000ff */
[----:B------:R-:W-:Y:S01]  /*eda0*/  STS [R14+0x4000], R76 ;  /* 0x0040004c0e007388 */ /* 0x000fe20000000800 */
[----:B------:R-:W-:Y:S01]  /*edb0*/  F2FP.F16.F32.PACK_AB R102, R103, R102 ;  /* 0x000000666766723e */ /* 0x000fe200000000ff */
[C---:B------:R-:W-:Y:S01]  /*edc0*/  FMUL.FTZ R116, R4.reuse, R116 ;  /* 0x0000007404747220 */ /* 0x040fe20000410000 */
[----:B------:R-:W-:Y:S01]  /*edd0*/  F2FP.F16.F32.PACK_AB R104, R105, R104 ;  /* 0x000000686968723e */ /* 0x000fe200000000ff */
[----:B------:R-:W-:Y:S01]  /*ede0*/  STS [R14+0x4400], R78 ;  /* 0x0044004e0e007388 */ /* 0x000fe20000000800 */
[----:B------:R-:W-:Y:S01]  /*edf0*/  F2FP.F16.F32.PACK_AB R106, R107, R106 ;  /* 0x0000006a6b6a723e */ /* 0x000fe200000000ff */
[C---:B------:R-:W-:Y:S01]  /*ee00*/  FMUL.FTZ R117, R4.reuse, R117 ;  /* 0x0000007504757220 */ /* 0x040fe20000410000 */
[----:B------:R-:W-:Y:S01]  /*ee10*/  F2FP.F16.F32.PACK_AB R108, R109, R108 ;  /* 0x0000006c6d6c723e */ /* 0x000fe200000000ff */
[----:B------:R-:W-:Y:S01]  /*ee20*/  STS [R9+0x4000], R80 ;  /* 0x0040005009007388 */ /* 0x000fe20000000800 */
[----:B------:R-:W-:Y:S01]  /*ee30*/  F2FP.F16.F32.PACK_AB R110, R111, R110 ;  /* 0x0000006e6f6e723e */ /* 0x000fe200000000ff */
[----:B------:R-:W-:Y:S01]  /*ee40*/  FMUL.FTZ R119, R5, R119 ;  /* 0x0000007705777220 */ /* 0x000fe20000410000 */
[----:B------:R-:W-:Y:S01]  /*ee50*/  F2FP.F16.F32.PACK_AB R112, R113, R112 ;  /* 0x000000707170723e */ /* 0x000fe200000000ff */
[----:B------:R-:W-:Y:S01]  /*ee60*/  STS [R9+0x4400], R82 ;  /* 0x0044005209007388 */ /* 0x000fe20000000800 */
[----:B------:R-:W-:Y:S01]  /*ee70*/  F2FP.F16.F32.PACK_AB R114, R115, R114 ;  /* 0x000000727372723e */ /* 0x000fe200000000ff */
[C---:B------:R-:W-:Y:S01]  /*ee80*/  FMUL.FTZ R118, R5.reuse, R118 ;  /* 0x0000007605767220 */ /* 0x040fe20000410000 */
[----:B------:R-:W-:Y:S01]  /*ee90*/  ISETP.NE.AND P0, PT, RZ, UR4, PT ;  /* 0x00000004ff007c0c */ /* 0x000fe2000bf05270 */
[----:B------:R-:W-:Y:S01]  /*eea0*/  STS [R15+0x4000], R84 ;  /* 0x004000540f007388 */ /* 0x000fe20000000800 */
[C---:B------:R-:W-:Y:S01]  /*eeb0*/  FMUL.FTZ R120, R4.reuse, R120 ;  /* 0x0000007804787220 */ /* 0x040fe20000410000 */
[C---:B------:R-:W-:Y:S01]  /*eec0*/  FMUL.FTZ R121, R4.reuse, R121 ;  /* 0x0000007904797220 */ /* 0x040fe20000410000 */
[C---:B------:R-:W-:Y:S01]  /*eed0*/  FMUL.FTZ R123, R5.reuse, R123 ;  /* 0x0000007b057b7220 */ /* 0x040fe20000410000 */
        /* <DEDUP_REMOVED lines=10> */
[----:B------:R-:W-:Y:S01]  /*ef80*/  FMUL.FTZ R4, R4, R129 ;  /* 0x0000008104047220 */ /* 0x000fe20000410000 */
[----:B------:R-:W-:Y:S01]  /*ef90*/  FMUL.FTZ R5, R5, R130 ;  /* 0x0000008205057220 */ /* 0x000fe20000410000 */
[----:B------:R-:W-:Y:S01]  /*efa0*/  STS [R17+0x4000], R92 ;  /* 0x0040005c11007388 */ /* 0x000fe20000000800 */
[----:B------:R-:W-:Y:S01]  /*efb0*/  F2FP.F16.F32.PACK_AB R116, R117, R116 ;  /* 0x000000747574723e */ /* 0x000fe200000000ff */
[----:B---3--:R-:W-:Y:S01]  /*efc0*/  @P4 FMUL.FTZ R2, R2, 0.69314718246459960938 ;  /* 0x3f31721802024820 */ /* 0x008fe20000410000 */
[----:B------:R-:W-:Y:S01]  /*efd0*/  F2FP.F16.F32.PACK_AB R118, R119, R118 ;  /* 0x000000767776723e */ /* 0x000fe200000000ff */
[----:B------:R-:W-:Y:S01]  /*efe0*/  STS [R17+0x4400], R94 ;  /* 0x0044005e11007388 */ /* 0x000fe20000000800 */
[----:B------:R-:W-:Y:S01]  /*eff0*/  F2FP.F16.F32.PACK_AB R120, R121, R120 ;  /* 0x000000787978723e */ /* 0x000fe200000000ff */
[----:B-1----:R-:W-:Y:S01]  /*f000*/  @P3 FMUL.FTZ R0, R0, 0.69314718246459960938 ;  /* 0x3f31721800003820 */ /* 0x002fe20000410000 */
[----:B------:R-:W-:Y:S01]  /*f010*/  F2FP.F16.F32.PACK_AB R122, R123, R122 ;  /* 0x0000007a7b7a723e */ /* 0x000fe200000000ff */
[----:B------:R-:W-:Y:S01]  /*f020*/  STS [R13+0x4000], R96 ;  /* 0x004000600d007388 */ /* 0x000fe20000000800 */
[----:B------:R-:W-:-:S02]  /*f030*/  F2FP.F16.F32.PACK_AB R124, R125, R124 ;  /* 0x0000007c7d7c723e */ /* 0x000fc400000000ff */
[----:B------:R-:W-:Y:S01]  /*f040*/  F2FP.F16.F32.PACK_AB R126, R127, R126 ;  /* 0x0000007e7f7e723e */ /* 0x000fe200000000ff */
[----:B------:R-:W-:Y:S01]  /*f050*/  STS [R13+0x4400], R98 ;  /* 0x004400620d007388 */ /* 0x000fe20000000800 */
[----:B------:R-:W-:Y:S02]  /*f060*/  F2FP.F16.F32.PACK_AB R4, R4, R128 ;  /* 0x000000800404723e */ /* 0x000fe400000000ff */
[----:B------:R-:W-:Y:S01]  /*f070*/  F2FP.F16.F32.PACK_AB R5, R131, R5 ;  /* 0x000000058305723e */ /* 0x000fe200000000ff */
        /* <DEDUP_REMOVED lines=8> */
[----:B-1----:R-:W1:Y:S03]  /*f100*/  @P3 LDC R8, c[0x0][0x2e8] ;  /* 0x0000ba00ff083b82 */ /* 0x002e660000000800 */
[----:B------:R-:W-:Y:S04]  /*f110*/  STS [R15+0x6000], R116 ;  /* 0x006000740f007388 */ /* 0x000fe80000000800 */
[----:B------:R-:W-:Y:S04]  /*f120*/  STS [R15+0x6400], R118 ;  /* 0x006400760f007388 */ /* 0x000fe80000000800 */
[----:B------:R-:W-:Y:S04]  /*f130*/  STS [R16+0x6000], R120 ;  /* 0x0060007810007388 */ /* 0x000fe80000000800 */
[----:B------:R-:W-:Y:S04]  /*f140*/  STS [R16+0x6400], R122 ;  /* 0x0064007a10007388 */ /* 0x000fe80000000800 */
[----:B------:R-:W-:Y:S04]  /*f150*/  STS [R17+0x6000], R124 ;  /* 0x0060007c11007388 */ /* 0x000fe80000000800 */
[----:B------:R-:W-:Y:S01]  /*f160*/  STS [R17+0x6400], R126 ;  /* 0x0064007e11007388 */ /* 0x000fe20000000800 */
[----:B--2---:R-:W2:Y:S03]  /*f170*/  @P4 LDC R9, c[0x0][0x2e8] ;  /* 0x0000ba00ff094b82 */ /* 0x004ea60000000800 */
[----:B------:R3:W-:Y:S04]  /*f180*/  STS [R13+0x6000], R4 ;  /* 0x006000040d007388 */ /* 0x0007e80000000800 */
[----:B------:R4:W-:Y:S01]  /*f190*/  STS [R13+0x6400], R5 ;  /* 0x006400050d007388 */ /* 0x0009e20000000800 */
[----:B---3--:R-:W-:Y:S01]  /*f1a0*/  MOV R4, 0x7f800000 ;  /* 0x7f80000000047802 */ /* 0x008fe20000000f00 */
[----:B--2---:R-:W-:Y:S01]  /*f1b0*/  @P4 FFMA.FTZ R4, R164, R9, R2 ;  /* 0x00000009a4044223 */ /* 0x004fe20000010002 */
[----:B----4-:R-:W-:Y:S01]  /*f1c0*/  MOV R5, 0x7f800000 ;  /* 0x7f80000000057802 */ /* 0x010fe20000000f00 */
[----:B-1----:R-:W-:Y:S01]  /*f1d0*/  @P3 FFMA.FTZ R5, R3, R8, R0 ;  /* 0x0000000803053223 */ /* 0x002fe20000010000 */
[----:B------:R-:W-:Y:S06]  /*f1e0*/  @!P0 BRA `(.L_x_4157) ;  /* 0x0000000000248947 */ /* 0x000fec0003800000 */
[----:B------:R-:W1:Y:S01]  /*f1f0*/  S2UR UR11, SR_CTAID.Y ;  /* 0x00000000000b79c3 */ /* 0x000e620000002600 */
[----:B------:R-:W-:Y:S01]  /*f200*/  ULDC UR4, c[0x0][0x2c4] ;  /* 0x0000b10000047ab9 */ /* 0x000fe20000000800 */
[----:B------:R-:W-:Y:S01]  /*f210*/  UISETP.NE.AND UP0, UPT, UR15, -0x1, UPT ;  /* 0xffffffff0f00788c */ /* 0x000fe2000bf05270 */
[----:B------:R-:W-:-:S05]  /*f220*/  ULDC UR9, c[0x0][0x2e4] ;  /* 0x0000b90000097ab9 */ /* 0x000fca0000000800 */
[----:B------:R-:W2:Y:S01]  /*f230*/  S2UR UR8, SR_CTAID.Z ;  /* 0x00000000000879c3 */ /* 0x000ea20000002700 */
[----:B-1----:R-:W-:-:S04]  /*f240*/  UIMAD UR4, UR11, UR4, URZ ;  /* 0x000000040b0472a4 */ /* 0x002fc8000f8e023f */
[----:B------:R-:W-:-:S04]  /*f250*/  USEL UR4, UR4, UR15, !UP0 ;  /* 0x0000000f04047287 */ /* 0x000fc8000c000000 */
[----:B--2---:R-:W-:Y:S01]  /*f260*/  UIMAD UR9, UR8, UR9, UR4 ;  /* 0x00000009080972a4 */ /* 0x004fe2000f8e0204 */
[----:B------:R-:W-:Y:S11]  /*f270*/  BRA `(.L_x_4158) ;  /* 0x0000000000187947 */ /* 0x000ff60003800000 */
.L_x_4157:
[----:B------:R-:W-:Y:S01]  /*f280*/  S2UR UR8, SR_CTAID.Z ;  /* 0x00000000000879c3 */ /* 0x000fe20000002700 */
[----:B------:R-:W-:Y:S01]  /*f290*/  ULDC UR4, c[0x0][0x270] ;  /* 0x00009c0000047ab9 */ /* 0x000fe20000000800 */
[----:B------:R-:W-:-:S06]  /*f2a0*/  ULDC UR9, c[0x0][0x2c4] ;  /* 0x0000b10000097ab9 */ /* 0x000fcc0000000800 */
[----:B------:R-:W1:Y:S02]  /*f2b0*/  S2UR UR11, SR_CTAID.Y ;  /* 0x00000000000b79c3 */ /* 0x000e640000002600 */
[----:B-1----:R-:W-:-:S04]  /*f2c0*/  UIMAD UR4, UR11, UR4, UR8 ;  /* 0x000000040b0472a4 */ /* 0x002fc8000f8e0208 */
[----:B------:R-:W-:-:S12]  /*f2d0*/  UIMAD UR9, UR4, UR9, URZ ;  /* 0x00000009040972a4 */ /* 0x000fd8000f8e023f */
.L_x_4158:
[----:B------:R-:W1:Y:S01]  /*f2e0*/  S2R R3, SR_TID.X ;  /* 0x0000000000037919 */ /* 0x000e620000002100 */
        /* <DEDUP_REMOVED lines=42> */
.L_x_4160:
[----:B------:R-:W-:Y:S05]  /*f590*/  BSYNC B0 ;  /* 0x0000000000007941 */ /* 0x000fea0003800000 */
.L_x_4159:
[----:B------:R-:W2:Y:S01]  /*f5a0*/  S2UR UR9, SR_CTAID.X ;  /* 0x00000000000979c3 */ /* 0x000ea20000002500 */
[----:B------:R-:W-:Y:S01]  /*f5b0*/  LEA.HI R2, R7, R6, RZ, 0x3 ;  /* 0x0000000607027211 */ /* 0x000fe200078f18ff */
[----:B------:R-:W-:Y:S01]  /*f5c0*/  IMAD.U32 R6, RZ, RZ, UR6 ;  /* 0x00000006ff067e24 */ /* 0x000fe2000f8e00ff */
[----:B------:R-:W-:Y:S01]  /*f5d0*/  SHF.R.S32.HI R241, RZ, 0x1f, R240 ;  /* 0x0000001ffff17819 */ /* 0x000fe200000114f0 */
[----:B------:R-:W-:Y:S01]  /*f5e0*/  USHF.R.S32.HI UR5, URZ, 0x1f, UR8 ;  /* 0x0000001f3f057899 */ /* 0x000fe20008011408 */
[----:B------:R-:W-:Y:S01]  /*f5f0*/  SHF.R.S32.HI R2, RZ, 0x3, R2 ;  /* 0x00000003ff027819 */ /* 0x000fe20000011402 */
[----:B------:R3:W4:Y:S01]  /*f600*/  LDS.128 R16, [R238+0x1800] ;  /* 0x00180000ee107984 */ /* 0x0007220000000c00 */
[----:B------:R-:W-:Y:S01]  /*f610*/  LEA.HI R0, R0, R3, RZ, 0x3 ;  /* 0x0000000300007211 */ /* 0x000fe200078f18ff */
[----:B------:R-:W5:Y:S01]  /*f620*/  LDC.64 R24, c[0x0][0x2a0] ;  /* 0x0000a800ff187b82 */ /* 0x000f620000000a00 */
[----:B------:R-:W-:Y:S01]  /*f630*/  BSSY B0, `(.L_x_4161) ;  /* 0x000002d000007945 */ /* 0x000fe20003800000 */
[C---:B-1----:R-:W-:Y:S01]  /*f640*/  VIADD R4, R2.reuse, 0x10 ;  /* 0x0000001002047836 */ /* 0x042fe20000000000 */
[----:B------:R3:W1:Y:S01]  /*f650*/  LDS.128 R20, [R238] ;  /* 0x00000000ee147984 */ /* 0x0006620000000c00 */
[----:B------:R-:W-:Y:S01]  /*f660*/  VIADD R5, R2, 0x20 ;  /* 0x0000002002057836 */ /* 0x000fe20000000000 */
[----:B------:R-:W-:-:S02]  /*f670*/  SHF.R.S32.HI R0, RZ, 0x3, R0 ;  /* 0x00000003ff007819 */ /* 0x000fc40000011400 */
[----:B------:R-:W-:Y:S01]  /*f680*/  ISETP.GE.AND P2, PT, R4, UR12, PT ;  /* 0x0000000c04007c0c */ /* 0x000fe2000bf46270 */
[----:B------:R-:W-:Y:S01]  /*f690*/  VIADD R4, R2, 0x30 ;  /* 0x0000003002047836 */ /* 0x000fe20000000000 */
[----:B------:R-:W-:Y:S01]  /*f6a0*/  ISETP.GE.AND P1, PT, R5, UR12, PT ;  /* 0x0000000c05007c0c */ /* 0x000fe2000bf26270 */
[----:B------:R3:W1:Y:S01]  /*f6b0*/  LDS.128 R12, [R238+0x2000] ;  /* 0x00200000ee0c7984 */ /* 0x0006620000000c00 */
[----:B------:R-:W-:-:S03]  /*f6c0*/  SHF.R.S32.HI R0, RZ, 0x1f, R0 ;  /* 0x0000001fff007819 */ /* 0x000fc60000011400 */
[----:B------:R3:W1:Y:S01]  /*f6d0*/  LDS.128 R8, [R238+0x4000] ;  /* 0x00400000ee087984 */ /* 0x0006620000000c00 */
[----:B--2---:R-:W-:-:S04]  /*f6e0*/  USHF.L.U32 UR9, UR9, 0x6, URZ ;  /* 0x0000000609097899 */ /* 0x004fc8000800063f */
[----:B------:R-:W-:Y:S02]  /*f6f0*/  USHF.R.S32.HI UR4, URZ, 0x1f, UR9 ;  /* 0x0000001f3f047899 */ /* 0x000fe40008011409 */
[----:B------:R-:W-:Y:S02]  /*f700*/  IMAD.WIDE.U32 R6, R6, UR9, R240 ;  /* 0x0000000906067c25 */ /* 0x000fe4000f8e00f0 */
[----:B------:R-:W-:Y:S02]  /*f710*/  UIMAD UR4, UR4, UR6, URZ ;  /* 0x00000006040472a4 */ /* 0x000fe4000f8e023f */
[----:B-----5:R-:W-:Y:S01]  /*f720*/  IMAD R26, R24, UR5, RZ ;  /* 0x00000005181a7c24 */ /* 0x020fe2000f8e02ff */
[----:B------:R-:W-:Y:S01]  /*f730*/  IADD3 R6, P0, R6, UR16, RZ ;  /* 0x0000001006067c10 */ /* 0x000fe2000ff1e0ff */
[----:B------:R-:W-:Y:S02]  /*f740*/  UIMAD UR4, UR9, UR7, UR4 ;  /* 0x00000007090472a4 */ /* 0x000fe4000f8e0204 */
[----:B------:R-:W-:Y:S01]  /*f750*/  IMAD R26, R25, UR8, R26 ;  /* 0x00000008191a7c24 */ /* 0x000fe2000f8e021a */
[----:B------:R-:W-:-:S03]  /*f760*/  UIADD3 UR9, -UR9, UR14, URZ ;  /* 0x0000000e09097290 */ /* 0x000fc6000fffe13f */
[----:B------:R-:W-:-:S03]  /*f770*/  IMAD.U32 R3, RZ, RZ, UR4 ;  /* 0x00000004ff037e24 */ /* 0x000fc6000f8e00ff */
[----:B------:R-:W-:Y:S02]  /*f780*/  ISETP.GE.AND P3, PT, R2, UR9, PT ;  /* 0x0000000902007c0c */ /* 0x000fe4000bf66270 */
[----:B------:R-:W-:Y:S02]  /*f790*/  IADD3.X R7, R7, UR15, R3, P0, !PT ;  /* 0x0000000f07077c10 */ /* 0x000fe400087fe403 */
[----:B------:R-:W-:Y:S01]  /*f7a0*/  ISETP.GE.AND P0, PT, R4, UR12, PT ;  /* 0x0000000c04007c0c */ /* 0x000fe2000bf06270 */
[----:B------:R-:W-:-:S03]  /*f7b0*/  IMAD.WIDE.U32 R24, R24, UR8, R6 ;  /* 0x0000000818187c25 */ /* 0x000fc6000f8e0006 */
[----:B------:R3:W2:Y:S01]  /*f7c0*/  LDS.128 R4, [R238+0x6000] ;  /* 0x00600000ee047984 */ /* 0x0006a20000000c00 */
[----:B------:R-:W-:-:S04]  /*f7d0*/  IMAD.IADD R27, R26, 0x1, R25 ;  /* 0x000000011a1b7824 */ /* 0x000fc800078e0219 */
[----:B-1--4-:R-:W-:Y:S05]  /*f7e0*/  @P3 BRA `(.L_x_4162) ;  /* 0x0000000000443947 */ /* 0x012fea0003800000 */
        /* <DEDUP_REMOVED lines=16> */
[----:B--2---:R1:W-:Y:S02]  /*f8f0*/  @!P3 STG.E.128 desc[UR20][R30.64+0x180], R4 ;  /* 0x000180041e00b986 */ /* 0x0043e4000c101d14 */
.L_x_4162:
[----:B------:R-:W-:Y:S05]  /*f900*/  BSYNC B0 ;  /* 0x0000000000007941 */ /* 0x000fea0003800000 */
.L_x_4161:
[----:B-1----:R1:W4:Y:S01]  /*f910*/  LDS.128 R20, [R238+0x800] ;  /* 0x00080000ee147984 */ /* 0x0023220000000c00 */
[----:B------:R-:W-:Y:S03]  /*f920*/  BSSY B0, `(.L_x_4163) ;  /* 0x0000019000007945 */ /* 0x000fe60003800000 */
[----:B------:R1:W1:Y:S04]  /*f930*/  LDS.128 R12, [R238+0x2800] ;  /* 0x00280000ee0c7984 */ /* 0x0002680000000c00 */
[----:B------:R1:W1:Y:S04]  /*f940*/  LDS.128 R8, [R238+0x4800] ;  /* 0x00480000ee087984 */ /* 0x0002680000000c00 */
[----:B--2---:R2:W1:Y:S01]  /*f950*/  LDS.128 R4, [R238+0x6800] ;  /* 0x00680000ee047984 */ /* 0x0044620000000c00 */
        /* <DEDUP_REMOVED lines=21> */
.L_x_4164:
[----:B------:R-:W-:Y:S05]  /*fab0*/  BSYNC B0 ;  /* 0x0000000000007941 */ /* 0x000fea0003800000 */
.L_x_4163:
        /* <DEDUP_REMOVED lines=26> */
.L_x_4166:
[----:B------:R-:W-:Y:S05]  /*fc60*/  BSYNC B0 ;  /* 0x0000000000007941 */ /* 0x000fea0003800000 */
.L_x_4165:
        /* <DEDUP_REMOVED lines=26> */
.L_x_4167:
        /* <DEDUP_REMOVED lines=15> */
.L_x_8903:


//--------------------- .text._ZN5flash24flash_fwd_splitkv_kernelI23Flash_fwd_kernel_traitsILi256ELi64ELi64ELi4ELb0ELb0EN7cutlass6half_tE19Flash_kernel_traitsILi256ELi64ELi64ELi4ES3_EELb0ELb0ELb0ELb0ELb1ELb0ELb0ELb1EEEvNS_16Flash_fwd_paramsE --------------------------
	.section	.text._ZN5flash24flash_fwd_splitkv_kernelI23Flash_fwd_kernel_traitsILi256ELi64ELi64ELi4ELb0ELb0EN7cutlass6half_tE19Flash_kernel_traitsILi256ELi64ELi64ELi4ES3_EELb0ELb0ELb0ELb0ELb1ELb0ELb0ELb1EEEvNS_16Flash_fwd_paramsE,"ax",@progbits
	.align	128
        .global         _ZN5flash24flash_fwd_splitkv_kernelI23Flash_fwd_kernel_traitsILi256ELi64ELi64ELi4ELb0ELb0EN7cutlass6half_tE19Flash_kernel_traitsILi256ELi64ELi64ELi4ES3_EELb0ELb0ELb0ELb0ELb1ELb0ELb0ELb1EEEvNS_16Flash_fwd_paramsE
        .type           _ZN5flash24flash_fwd_splitkv_kernelI23Flash_fwd_kernel_traitsILi256ELi64ELi64ELi4ELb0ELb0EN7cutlass6half_tE19Flash_kernel_traitsILi256ELi64ELi64ELi4ES3_EELb0ELb0ELb0ELb0ELb1ELb0ELb0ELb1EEEvNS_16Flash_fwd_paramsE,@function
        .size           _ZN5flash24flash_fwd_splitkv_kernelI23Flash_fwd_kernel_traitsILi256ELi64ELi64ELi4ELb0ELb0EN7cutlass6half_tE19Flash_kernel_traitsILi256ELi64ELi64ELi4ES3_EELb0ELb0ELb0ELb0ELb1ELb0ELb0ELb1EEEvNS_16Flash_fwd_paramsE,(.L_x_8904 - _ZN5flash24flash_fwd_splitkv_kernelI23Flash_fwd_kernel_traitsILi256ELi64ELi64ELi4ELb0ELb0EN7cutlass6half_tE19Flash_kernel_traitsILi256ELi64ELi64ELi4ES3_EELb0ELb0ELb0ELb0ELb1ELb0ELb0ELb1EEEvNS_16Flash_fwd_paramsE)
        .other          _ZN5flash24flash_fwd_splitkv_kernelI23Flash_fwd_kernel_traitsILi256ELi64ELi64ELi4ELb0ELb0EN7cutlass6half_tE19Flash_kernel_traitsILi256ELi64ELi64ELi4ES3_EELb0ELb0ELb0ELb0ELb1ELb0ELb0ELb1EEEvNS_16Flash_fwd_paramsE,@"STO_CUDA_ENTRY STV_DEFAULT"
_ZN5flash24flash_fwd_splitkv_kernelI23Flash_fwd_kernel_traitsILi256ELi64ELi64ELi4ELb0ELb0EN7cutlass6half_tE19Flash_kernel_traitsILi256ELi64ELi64ELi4ES3_EELb0ELb0ELb0ELb0ELb1ELb0ELb0ELb1EEEvNS_16Flash_fwd_paramsE:
.text._ZN5flash24flash_fwd_splitkv_kernelI23Flash_fwd_kernel_traitsILi256ELi64ELi64ELi4ELb0ELb0EN7cutlass6half_tE19Flash_kernel_traitsILi256ELi64ELi64ELi4ES3_EELb0ELb0ELb0ELb0ELb1ELb0ELb0ELb1EEEvNS_16Flash_fwd_paramsE:
[----:B------:R-:W-:Y:S01]  /*0000*/  LDC R1, c[0x0][0x28] ;  /* 0x00000a00ff017b82 */ /* 0x000fe20000000800 */
[----:B------:R-:W1:Y:S07]  /*0010*/  S2R R21, SR_CTAID.Y ;  /* 0x0000000000157919 */ /* 0x000e6e0000002600 */
[----:B------:R-:W1:Y:S01]  /*0020*/  LDC.64 R4, c[0x0][0x2f0] ;  /* 0x0000bc00ff047b82 */ /* 0x000e620000000a00 */
[----:B------:R-:W-:Y:S01]  /*0030*/  ULDC.64 UR4, c[0x0][0x2f0] ;  /* 0x0000bc0000047ab9 */ /* 0x000fe20000000a00 */
[----:B------:R-:W-:Y:S01]  /*0040*/  IMAD.MOV.U32 R239, RZ, RZ, -0x1 ;  /* 0xffffffffffef7424 */ /* 0x000fe200078e00ff */
[----:B------:R-:W-:Y:S01]  /*0050*/  ISETP.NE.U32.AND P0, PT, RZ, UR4, PT ;  /* 0x00000004ff007c0c */ /* 0x000fe2000bf05070 */
[----:B------:R-:W-:Y:S01]  /*0060*/  ULDC.64 UR6, c[0x0][0x208] ;  /* 0x0000820000067ab9 */ /* 0x000fe20000000a00 */
[----:B------:R-:W-:-:S02]  /*0070*/  ULDC.64 UR8, c[0x0][0x300] ;  /* 0x0000c00000087ab9 */ /* 0x000fc40000000a00 */
[----:B------:R-:W-:Y:S01]  /*0080*/  ISETP.NE.AND.EX P0, PT, RZ, UR5, PT, P0 ;  /* 0x00000005ff007c0c */ /* 0x000fe2000bf05300 */
[----:B------:R-:W2:Y:S08]  /*0090*/  LDC.U8 R0, c[0x0][0x3c2] ;  /* 0x0000f080ff007b82 */ /* 0x000eb00000000000 */
[----:B------:R-:W3:Y:S08]  /*00a0*/  LDC.64 R2, c[0x0][0x2f8] ;  /* 0x0000be00ff027b82 */ /* 0x000ef00000000a00 */
[----:B------:R-:W4:Y:S01]  /*00b0*/  LDC.64 R10, c[0x0][0x2f8] ;  /* 0x0000be00ff0a7b82 */ /* 0x000f220000000a00 */
[----:B-1----:R-:W-:-:S07]  /*00c0*/  IMAD.WIDE R4, R21, 0x4, R4 ;  /* 0x0000000415047825 */ /* 0x002fce00078e0204 */
[----:B------:R-:W1:Y:S01]  /*00d0*/  LDC.64 R142, c[0x0][0x300] ;  /* 0x0000c000ff8e7b82 */ /* 0x000e620000000a00 */
[----:B------:R-:W4:Y:S04]  /*00e0*/  @P0 LDG.E R239, desc[UR6][R4.64] ;  /* 0x0000000604ef0981 */ /* 0x000f28000c1e1900 */
[----:B------:R-:W4:Y:S01]  /*00f0*/  @P0 LDG.E R238, desc[UR6][R4.64+0x4] ;  /* 0x0000040604ee0981 */ /* 0x000f22000c1e1900 */
[----:B--2---:R-:W-:Y:S01]  /*0100*/  ISETP.NE.AND P1, PT, R0, RZ, PT ;  /* 0x000000ff0000720c */ /* 0x004fe20003f25270 */
[----:B------:R-:W-:Y:S01]  /*0110*/  IMAD.MOV.U32 R19, RZ, RZ, -0x1 ;  /* 0xffffffffff137424 */ /* 0x000fe200078e00ff */
[----:B---3--:R-:W-:Y:S01]  /*0120*/  ISETP.EQ.U32.AND P2, PT, R2, RZ, PT ;  /* 0x000000ff0200720c */ /* 0x008fe20003f42070 */
[----:B------:R-:W-:Y:S01]  /*0130*/  IMAD.MOV.U32 R0, RZ, RZ, RZ ;  /* 0x000000ffff007224 */ /* 0x000fe200078e00ff */
[----:B------:R-:W-:-:S02]  /*0140*/  ISETP.NE.U32.AND P5, PT, RZ, UR8, PT ;  /* 0x00000008ff007c0c */ /* 0x000fc4000bfa5070 */
[----:B------:R-:W-:Y:S01]  /*0150*/  ISETP.EQ.OR.EX P2, PT, R3, RZ, !P1, P2 ;  /* 0x000000ff0300720c */ /* 0x000fe20004f42720 */
[----:B----4-:R-:W-:Y:S01]  /*0160*/  IMAD.WIDE R10, R21, 0x4, R10 ;  /* 0x00000004150a7825 */ /* 0x010fe200078e020a */
[----:B------:R-:W-:-:S03]  /*0170*/  ISETP.NE.AND.EX P5, PT, RZ, UR9, PT, P5 ;  /* 0x00000009ff007c0c */ /* 0x000fc6000bfa5350 */
[----:B-1----:R-:W-:-:S08]  /*0180*/  IMAD.WIDE R142, R21, 0x4, R142 ;  /* 0x00000004158e7825 */ /* 0x002fd000078e028e */
[----:B------:R1:W5:Y:S04]  /*0190*/  @!P2 LDG.E R19, desc[UR6][R10.64] ;  /* 0x000000060a13a981 */ /* 0x000368000c1e1900 */
[----:B------:R1:W5:Y:S01]  /*01a0*/  @P5 LDG.E R0, desc[UR6][R142.64] ;  /* 0x000000068e005981 */ /* 0x000362000c1e1900 */
[--C-:B------:R-:W-:Y:S01]  /*01b0*/  SHF.R.S32.HI R7, RZ, 0x1f, R21.reuse ;  /* 0x0000001fff077819 */ /* 0x100fe20000011415 */
[----:B------:R-:W-:Y:S01]  /*01c0*/  IMAD.MOV.U32 R9, RZ, RZ, R21 ;  /* 0x000000ffff097224 */ /* 0x000fe200078e0015 */
[----:B------:R-:W2:Y:S01]  /*01d0*/  S2R R17, SR_CTAID.X ;  /* 0x0000000000117919 */ /* 0x000ea20000002500 */
[----:B------:R-:W3:Y:S01]  /*01e0*/  S2R R136, SR_CTAID.Z ;  /* 0x0000000000887919 */ /* 0x000ee20000002700 */
[----:B------:R-:W4:Y:S01]  /*01f0*/  S2R R59, SR_TID.X ;  /* 0x00000000003b7919 */ /* 0x000f220000002100 */
[----:B------:R-:W-:-:S06]  /*0200*/  @P0 IMAD.IADD R238, R238, 0x1, -R239 ;  /* 0x00000001eeee0824 */ /* 0x000fcc00078e0aef */
[----:B------:R-:W1:Y:S01]  /*0210*/  @!P0 LDC R238, c[0x0][0x2c4] ;  /* 0x0000b100ffee8b82 */ /* 0x000e620000000800 */
[----:B------:R-:W-:-:S04]  /*0220*/  ISETP.NE.U32.AND P0, PT, R2, RZ, PT ;  /* 0x000000ff0200720c */ /* 0x000fc80003f05070 */
[----:B------:R-:W-:-:S13]  /*0230*/  ISETP.NE.AND.EX P0, PT, R3, RZ, PT, P0 ;  /* 0x000000ff0300720c */ /* 0x000fda0003f05300 */
[----:B--234-:R-:W-:Y:S05]  /*0240*/  @!P0 BRA `(.L_x_4168) ;  /* 0x0000000000108947 */ /* 0x01cfea0003800000 */
[----:B------:R-:W2:Y:S02]  /*0250*/  @P1 LDG.E R2, desc[UR6][R10.64+0x4] ;  /* 0x000004060a021981 */ /* 0x000ea4000c1e1900 */
[----:B--2--5:R-:W-:-:S06]  /*0260*/  @P1 IADD3 R5, R2, -R19, RZ ;  /* 0x8000001302051210 */ /* 0x024fcc0007ffe0ff */
[----:B------:R3:W5:Y:S01]  /*0270*/  @!P1 LDG.E R5, desc[UR6][R10.64] ;  /* 0x000000060a059981 */ /* 0x000762000c1e1900 */
[----:B------:R-:W-:Y:S05]  /*0280*/  BRA `(.L_x_4169) ;  /* 0x0000000000047947 */ /* 0x000fea0003800000 */
.L_x_4168:
[----:B------:R-:W2:Y:S02]  /*0290*/  LDC R5, c[0x0][0x2c8] ;  /* 0x0000b200ff057b82 */ /* 0x000ea40000000800 */
.L_x_4169:
[----:B------:R-:W4:Y:S02]  /*02a0*/  LDC.64 R2, c[0x0][0x308] ;  /* 0x0000c200ff027b82 */ /* 0x000f240000000a00 */
[----:B----4-:R-:W-:-:S04]  /*02b0*/  ISETP.NE.U32.AND P2, PT, R2, RZ, PT ;  /* 0x000000ff0200720c */ /* 0x010fc80003f45070 */
[----:B------:R-:W-:-:S13]  /*02c0*/  ISETP.NE.AND.EX P2, PT, R3, RZ, PT, P2 ;  /* 0x000000ff0300720c */ /* 0x000fda0003f45320 */
[----:B------:R-:W1:Y:S01]  /*02d0*/  @P2 LDC.64 R2, c[0x0][0x308] ;  /* 0x0000c200ff022b82 */ /* 0x000e620000000a00 */
[----:B------:R-:W-:-:S07]  /*02e0*/  IMAD.SHL.U32 R133, R17, 0x40, RZ ;  /* 0x0000004011857824 */ /* 0x000fce00078e00ff */
[----:B------:R-:W4:Y:S01]  /*02f0*/  @!P2 LDC R4, c[0x0][0x2cc] ;  /* 0x0000b300ff04ab82 */ /* 0x000f220000000800 */
[----:B-1-3--:R-:W-:-:S07]  /*0300*/  @P2 IMAD.WIDE R10, R21, 0x4, R2 ;  /* 0x00000004150a2825 */ /* 0x00afce00078e0202 */
[----:B------:R-:W1:Y:S01]  /*0310*/  @!P2 LDC.64 R2, c[0x0][0x318] ;  /* 0x0000c600ff02ab82 */ /* 0x000e620000000a00 */
[----:B------:R-:W3:Y:S01]  /*0320*/  @P2 LDG.E R11, desc[UR6][R10.64] ;  /* 0x000000060a0b2981 */ /* 0x000ee2000c1e1900 */
[----:B------:R-:W-:Y:S01]  /*0330*/  ISETP.GT.AND P1, PT, R238, R133, PT ;  /* 0x00000085ee00720c */ /* 0x000fe20003f24270 */
[----:B--2--5:R-:W-:Y:S01]  /*0340*/  IMAD.IADD R92, R5, 0x1, -R0 ;  /* 0x00000001055c7824 */ /* 0x024fe200078e0a00 */
[----:B-1----:R-:W-:-:S04]  /*0350*/  @!P2 ISETP.NE.U32.AND P0, PT, R2, RZ, PT ;  /* 0x000000ff0200a20c */ /* 0x002fc80003f05070 */
[----:B------:R-:W-:-:S04]  /*0360*/  @!P2 ISETP.NE.AND.EX P0, PT, R3, RZ, PT, P0 ;  /* 0x000000ff0300a20c */ /* 0x000fc80003f05300 */
[----:B----4-:R-:W-:Y:S01]  /*0370*/  @!P2 SEL R3, R4, RZ, P0 ;  /* 0x000000ff0403a207 */ /* 0x010fe20000000000 */
[----:B---3--:R-:W-:Y:S02]  /*0380*/  @P2 IMAD.IADD R60, R11, 0x1, -R0 ;  /* 0x000000010b3c2824 */ /* 0x008fe400078e0a00 */
[----:B------:R-:W-:Y:S06]  /*0390*/  @!P1 EXIT ;  /* 0x000000000000994d */ /* 0x000fec0003800000 */
[----:B------:R-:W-:Y:S01]  /*03a0*/  @!P2 IMAD.IADD R60, R92, 0x1, R3 ;  /* 0x000000015c3ca824 */ /* 0x000fe200078e0203 */
[----:B------:R-:W-:Y:S02]  /*03b0*/  ULDC UR5, c[0x0][0x2c8] ;  /* 0x0000b20000057ab9 */ /* 0x000fe40000000800 */
[----:B------:R-:W-:Y:S01]  /*03c0*/  UIADD3 UR5, UR5, 0x3f, URZ ;  /* 0x0000003f05057890 */ /* 0x000fe2000fffe03f */
[----:B------:R-:W-:-:S03]  /*03d0*/  VIADD R3, R60, 0x3f ;  /* 0x0000003f3c037836 */ /* 0x000fc60000000000 */
[----:B------:R-:W-:Y:S02]  /*03e0*/  USHF.R.S32.HI UR4, URZ, 0x1f, UR5 ;  /* 0x0000001f3f047899 */ /* 0x000fe40008011405 */
[----:B------:R-:W-:Y:S02]  /*03f0*/  SHF.R.S32.HI R2, RZ, 0x1f, R3 ;  /* 0x0000001fff027819 */ /* 0x000fe40000011403 */
[----:B------:R-:W-:Y:S02]  /*0400*/  ULEA.HI UR4, UR4, UR5, URZ, 0x6 ;  /* 0x0000000504047291 */ /* 0x000fe4000f8f303f */
[----:B------:R-:W-:Y:S02]  /*0410*/  LEA.HI R2, R2, R3, RZ, 0x6 ;  /* 0x0000000302027211 */ /* 0x000fe400078f30ff */
[----:B------:R-:W-:Y:S02]  /*0420*/  USHF.R.S32.HI UR4, URZ, 0x6, UR4 ;  /* 0x000000063f047899 */ /* 0x000fe40008011404 */
[----:B------:R-:W-:-:S04]  /*0430*/  SHF.R.S32.HI R165, RZ, 0x6, R2 ;  /* 0x00000006ffa57819 */ /* 0x000fc80000011402 */
[----:B------:R-:W-:-:S04]  /*0440*/  VIMNMX R165, R165, UR4, PT ;  /* 0x00000004a5a57c48 */ /* 0x000fc8000bfe0100 */
[----:B------:R-:W-:-:S13]  /*0450*/  ISETP.GT.AND P0, PT, R165, RZ, PT ;  /* 0x000000ffa500720c */ /* 0x000fda0003f04270 */
[----:B------:R-:W-:Y:S05]  /*0460*/  @P0 BRA `(.L_x_4170) ;  /* 0x0000000800080947 */ /* 0x000fea0003800000 */
[----:B------:R-:W-:Y:S01]  /*0470*/  ISETP.NE.AND P0, PT, R239, -0x1, PT ;  /* 0xffffffffef00780c */ /* 0x000fe20003f05270 */
[----:B------:R-:W1:Y:S01]  /*0480*/  LDC.64 R4, c[0x0][0x298] ;  /* 0x0000a600ff047b82 */ /* 0x000e620000000a00 */
[----:B------:R-:W-:Y:S01]  /*0490*/  SHF.R.S32.HI R6, RZ, 0x1f, R59 ;  /* 0x0000001fff067819 */ /* 0x000fe2000001143b */
[----:B------:R-:W-:Y:S01]  /*04a0*/  ULDC.64 UR4, c[0x0][0x2a0] ;  /* 0x0000a80000047ab9 */ /* 0x000fe20000000a00 */
[----:B------:R-:W-:Y:S01]  /*04b0*/  SHF.R.S32.HI R9, RZ, 0x1f, R133 ;  /* 0x0000001fff097819 */ /* 0x000fe20000011485 */
[----:B------:R-:W-:Y:S01]  /*04c0*/  ULDC UR8, c[0x0][0x270] ;  /* 0x00009c0000087ab9 */ /* 0x000fe20000000800 */
[----:B------:R-:W-:Y:S01]  /*04d0*/  LEA.HI R6, R6, R59, RZ, 0x3 ;  /* 0x0000003b06067211 */ /* 0x000fe200078f18ff */
[----:B------:R-:W-:Y:S01]  /*04e0*/  BSSY B0, `(.L_x_4171) ;  /* 0x0000033000007945 */ /* 0x000fe20003800000 */
[----:B------:R-:W-:Y:S02]  /*04f0*/  LOP3.LUT P6, RZ, R59, 0x7, RZ, 0xc0, !PT ;  /* 0x000000073bff7812 */ /* 0x000fe400078cc0ff */
[----:B------:R-:W-:-:S02]  /*0500*/  LOP3.LUT R0, R6, 0x1ffffff8, RZ, 0xc0, !PT ;  /* 0x1ffffff806007812 */ /* 0x000fc400078ec0ff */
[----:B------:R-:W-:Y:S01]  /*0510*/  SHF.R.S32.HI R6, RZ, 0x3, R6 ;  /* 0x00000003ff067819 */ /* 0x000fe20000011406 */
[----:B------:R-:W2:Y:S02]  /*0520*/  @!P0 LDC.64 R2, c[0x0][0x290] ;  /* 0x0000a400ff028b82 */ /* 0x000ea40000000a00 */
[----:B------:R-:W-:-:S04]  /*0530*/  IMAD.IADD R0, R59, 0x1, -R0 ;  /* 0x000000013b007824 */ /* 0x000fc800078e0a00 */
[----:B------:R-:W-:-:S05]  /*0540*/  IMAD.SHL.U32 R14, R0, 0x8, RZ ;  /* 0x00000008000e7824 */ /* 0x000fca00078e00ff */
[----:B------:R-:W-:Y:S01]  /*0550*/  SHF.R.S32.HI R15, RZ, 0x1f, R14 ;  /* 0x0000001fff0f7819 */ /* 0x000fe2000001140e */
[----:B-1----:R-:W-:-:S04]  /*0560*/  @P0 IMAD.WIDE.U32 R10, R239, R4, RZ ;  /* 0x00000004ef0a0225 */ /* 0x002fc800078e00ff */
[-C--:B------:R-:W-:Y:S02]  /*0570*/  IMAD R0, R9, R4.reuse, RZ ;  /* 0x0000000409007224 */ /* 0x080fe400078e02ff */
[----:B------:R-:W-:-:S04]  /*0580*/  IMAD.WIDE.U32 R14, R133, R4, R14 ;  /* 0x00000004850e7225 */ /* 0x000fc800078e000e */
[----:B------:R-:W-:Y:S02]  /*0590*/  @P0 IMAD R239, R239, R5, R11 ;  /* 0x00000005efef0224 */ /* 0x000fe400078e020b */
[-C--:B--2---:R-:W-:Y:S02]  /*05a0*/  @!P0 IMAD R8, R7, R2.reuse, RZ ;  /* 0x0000000207088224 */ /* 0x084fe400078e02ff */
[----:B------:R-:W-:-:S04]  /*05b0*/  @!P0 IMAD.WIDE.U32 R12, R21, R2, RZ ;  /* 0x00000002150c8225 */ /* 0x000fc800078e00ff */
[----:B------:R-:W-:Y:S01]  /*05c0*/  @!P0 IMAD R3, R21, R3, R8 ;  /* 0x0000000315038224 */ /* 0x000fe200078e0208 */
[----:B------:R-:W-:Y:S01]  /*05d0*/  IADD3 R8, R6, 0x10, RZ ;  /* 0x0000001006087810 */ /* 0x000fe20007ffe0ff */
[----:B------:R-:W-:Y:S02]  /*05e0*/  @!P0 IMAD.MOV.U32 R10, RZ, RZ, R12 ;  /* 0x000000ffff0a8224 */ /* 0x000fe400078e000c */
[----:B------:R-:W-:Y:S01]  /*05f0*/  IMAD R0, R133, R5, R0 ;  /* 0x0000000585007224 */ /* 0x000fe200078e0200 */
[----:B------:R-:W-:Y:S01]  /*0600*/  @!P0 IADD3 R239, R13, R3, RZ ;  /* 0x000000030def8210 */ /* 0x000fe20007ffe0ff */
[----:B------:R-:W-:Y:S01]  /*0610*/  IMAD.IADD R7, R238, 0x1, -R133 ;  /* 0x00000001ee077824 */ /* 0x000fe200078e0a85 */
[----:B------:R-:W-:Y:S01]  /*0620*/  IADD3 R10, P0, R10, R14, RZ ;  /* 0x0000000e0a0a7210 */ /* 0x000fe20007f1e0ff */
[C---:B------:R-:W-:Y:S01]  /*0630*/  VIADD R2, R6.reuse, 0x20 ;  /* 0x0000002006027836 */ /* 0x040fe20000000000 */
[----:B------:R-:W-:Y:S02]  /*0640*/  SHF.R.S32.HI R3, RZ, 0x1f, R136 ;  /* 0x0000001fff037819 */ /* 0x000fe40000011488 */
[----:B------:R-:W-:Y:S01]  /*0650*/  IADD3.X R11, R239, R15, R0, P0, !PT ;  /* 0x0000000fef0b7210 */ /* 0x000fe200007fe400 */
[----:B------:R-:W-:Y:S01]  /*0660*/  IMAD R0, R21, UR8, R136 ;  /* 0x0000000815007c24 */ /* 0x000fe2000f8e0288 */
[-C--:B------:R-:W-:Y:S01]  /*0670*/  ISETP.GE.AND P0, PT, R6, R7.reuse, PT ;  /* 0x000000070600720c */ /* 0x080fe20003f06270 */
[----:B------:R-:W-:Y:S01]  /*0680*/  IMAD R3, R3, UR4, RZ ;  /* 0x0000000403037c24 */ /* 0x000fe2000f8e02ff */
[----:B------:R-:W-:-:S02]  /*0690*/  ISETP.GE.AND P2, PT, R8, R7, PT ;  /* 0x000000070800720c */ /* 0x000fc40003f46270 */
[-C--:B------:R-:W-:Y:S01]  /*06a0*/  ISETP.GE.OR P4, PT, R8, R7.reuse, P6 ;  /* 0x000000070800720c */ /* 0x080fe20003786670 */
[----:B------:R-:W-:Y:S01]  /*06b0*/  IMAD R3, R136, UR5, R3 ;  /* 0x0000000588037c24 */ /* 0x000fe2000f8e0203 */
[-C--:B------:R-:W-:Y:S01]  /*06c0*/  ISETP.GE.AND P1, PT, R2, R7.reuse, PT ;  /* 0x000000070200720c */ /* 0x080fe20003f26270 */
[----:B------:R-:W-:Y:S01]  /*06d0*/  IMAD.WIDE.U32 R136, R136, UR4, R10 ;  /* 0x0000000488887c25 */ /* 0x000fe2000f8e000a */
[----:B------:R-:W-:Y:S01]  /*06e0*/  ULDC UR4, c[0x0][0x2c4] ;  /* 0x0000b10000047ab9 */ /* 0x000fe20000000800 */
[-C--:B------:R-:W-:Y:S02]  /*06f0*/  ISETP.GE.OR P3, PT, R2, R7.reuse, P6 ;  /* 0x000000070200720c */ /* 0x080fe40003766670 */
[----:B------:R-:W-:Y:S01]  /*0700*/  IMAD R133, R0, UR4, R133 ;  /* 0x0000000400857c24 */ /* 0x000fe2000f8e0285 */
[----:B------:R-:W-:Y:S02]  /*0710*/  ISETP.GE.OR P5, PT, R6, R7, P6 ;  /* 0x000000070600720c */ /* 0x000fe400037a6670 */
[----:B------:R-:W-:-:S02]  /*0720*/  SHF.R.S32.HI R8, RZ, 0x1f, R6 ;  /* 0x0000001fff087819 */ /* 0x000fc40000011406 */
[----:B------:R-:W-:Y:S01]  /*0730*/  IADD3 R15, R137, R3, RZ ;  /* 0x00000003890f7210 */ /* 0x000fe20007ffe0ff */
[----:B------:R-:W-:Y:S08]  /*0740*/  @P0 BRA `(.L_x_4172) ;  /* 0x0000000000300947 */ /* 0x000ff00003800000 */
        /* <DEDUP_REMOVED lines=12> */
.L_x_4172:
[----:B------:R-:W-:Y:S05]  /*0810*/  BSYNC B0 ;  /* 0x0000000000007941 */ /* 0x000fea0003800000 */
.L_x_4171:
[----:B------:R-:W-:Y:S01]  /*0820*/  BSSY B0, `(.L_x_4173) ;  /* 0x0000013000007945 */ /* 0x000fe20003800000 */
[----:B------:R-:W-:Y:S02]  /*0830*/  IADD3 R2, P0, R133, R6, RZ ;  /* 0x0000000685027210 */ /* 0x000fe40007f1e0ff */
[----:B-1----:R-:W-:Y:S01]  /*0840*/  IADD3 R10, R6, 0x30, RZ ;  /* 0x00000030060a7810 */ /* 0x002fe20007ffe0ff */
[----:B------:R-:W-:Y:S05]  /*0850*/  @P2 BRA `(.L_x_4174) ;  /* 0x00000000003c2947 */ /* 0x000fea0003800000 */
[----:B------:R-:W-:Y:S01]  /*0860*/  IADD3 R3, P2, R6, 0x10, RZ ;  /* 0x0000001006037810 */ /* 0x000fe20007f5e0ff */
[----:B------:R-:W-:Y:S01]  /*0870*/  IMAD.MOV.U32 R12, RZ, RZ, R136 ;  /* 0x000000ffff0c7224 */ /* 0x000fe200078e0088 */
        /* <DEDUP_REMOVED lines=9> */
[----:B------:R1:W-:Y:S04]  /*0910*/  STG.E.128 desc[UR6][R16.64], RZ ;  /* 0x000000ff10007986 */ /* 0x0003e8000c101d06 */
[----:B------:R1:W-:Y:S04]  /*0920*/  STG.E.128 desc[UR6][R16.64+0x80], RZ ;  /* 0x000080ff10007986 */ /* 0x0003e8000c101d06 */
[----:B------:R1:W-:Y:S04]  /*0930*/  STG.E.128 desc[UR6][R16.64+0x100], RZ ;  /* 0x000100ff10007986 */ /* 0x0003e8000c101d06 */
[----:B------:R1:W-:Y:S02]  /*0940*/  STG.E.128 desc[UR6][R16.64+0x180], RZ ;  /* 0x000180ff10007986 */ /* 0x0003e4000c101d06 */
.L_x_4174:
[----:B------:R-:W-:Y:S05]  /*0950*/  BSYNC B0 ;  /* 0x0000000000007941 */ /* 0x000fea0003800000 */
.L_x_4173:
[----:B------:R-:W-:Y:S01]  /*0960*/  BSSY B0, `(.L_x_4175) ;  /* 0x0000012000007945 */ /* 0x000fe20003800000 */
[----:B------:R-:W-:-:S03]  /*0970*/  ISETP.GE.AND P2, PT, R10, R7, PT ;  /* 0x000000070a00720c */ /* 0x000fc60003f46270 */
[----:B------:R-:W-:Y:S10]  /*0980*/  @P1 BRA `(.L_x_4176) ;  /* 0x00000000003c1947 */ /* 0x000ff40003800000 */
[----:B------:R-:W-:Y:S01]  /*0990*/  IADD3 R3, P1, R6, 0x20, RZ ;  /* 0x0000002006037810 */ /* 0x000fe20007f3e0ff */
[----:B------:R-:W-:Y:S01]  /*09a0*/  IMAD.MOV.U32 R12, RZ, RZ, R136 ;  /* 0x000000ffff0c7224 */ /* 0x000fe200078e0088 */
[----:B------:R-:W-:Y:S01]  /*09b0*/  MOV R13, R15 ;  /* 0x0000000f000d7202 */ /* 0x000fe20000000f00 */
[----:B------:R-:W-:Y:S02]  /*09c0*/  ULDC.64 UR4, c[0x0][0x280] ;  /* 0x0000a00000047ab9 */ /* 0x000fe40000000a00 */
[----:B------:R-:W-:Y:S02]  /*09d0*/  IMAD.X R9, RZ, RZ, R8, P1 ;  /* 0x000000ffff097224 */ /* 0x000fe400008e0608 */
[----:B------:R-:W-:-:S04]  /*09e0*/  IMAD.WIDE.U32 R12, R3, R4, R12 ;  /* 0x00000004030c7225 */ /* 0x000fc800078e000c */
[----:B------:R-:W-:Y:S01]  /*09f0*/  IMAD R0, R9, R4, RZ ;  /* 0x0000000409007224 */ /* 0x000fe200078e02ff */
[----:B-1----:R-:W-:-:S03]  /*0a00*/  LEA R16, P1, R12, UR4, 0x1 ;  /* 0x000000040c107c11 */ /* 0x002fc6000f8208ff */
[----:B------:R-:W-:-:S05]  /*0a10*/  IMAD R0, R3, R5, R0 ;  /* 0x0000000503007224 */ /* 0x000fca00078e0200 */
[----:B------:R-:W-:-:S04]  /*0a20*/  IADD3 R3, R13, R0, RZ ;  /* 0x000000000d037210 */ /* 0x000fc80007ffe0ff */
[----:B------:R-:W-:-:S05]  /*0a30*/  LEA.HI.X R17, R12, UR5, R3, 0x1, P1 ;  /* 0x000000050c117c11 */ /* 0x000fca00088f0c03 */
[----:B------:R2:W-:Y:S04]  /*0a40*/  STG.E.128 desc[UR6][R16.64], RZ ;  /* 0x000000ff10007986 */ /* 0x0005e8000c101d06 */
[----:B------:R2:W-:Y:S04]  /*0a50*/  STG.E.128 desc[UR6][R16.64+0x80], RZ ;  /* 0x000080ff10007986 */ /* 0x0005e8000c101d06 */
[----:B------:R2:W-:Y:S04]  /*0a60*/  STG.E.128 desc[UR6][R16.64+0x100], RZ ;  /* 0x000100ff10007986 */ /* 0x0005e8000c101d06 */
[----:B------:R2:W-:Y:S02]  /*0a70*/  STG.E.128 desc[UR6][R16.64+0x180], RZ ;  /* 0x000180ff10007986 */ /* 0x0005e4000c101d06 */
.L_x_4176:
[----:B------:R-:W-:Y:S05]  /*0a80*/  BSYNC B0 ;  /* 0x0000000000007941 */ /* 0x000fea0003800000 */
.L_x_4175:
[----:B------:R-:W-:Y:S04]  /*0a90*/  BSSY B0, `(.L_x_4177) ;  /* 0x0000010000007945 */ /* 0x000fe80003800000 */
[----:B------:R-:W-:Y:S05]  /*0aa0*/  @P2 BRA `(.L_x_4178) ;  /* 0x0000000000382947 */ /* 0x000fea0003800000 */
[----:B------:R-:W-:Y:S01]  /*0ab0*/  IADD3 R3, P1, R6, 0x30, RZ ;  /* 0x0000003006037810 */ /* 0x000fe20007f3e0ff */
[----:B------:R-:W-:Y:S01]  /*0ac0*/  ULDC.64 UR4, c[0x0][0x280] ;  /* 0x0000a00000047ab9 */ /* 0x000fe20000000a00 */
[----:B------:R-:W-:Y:S02]  /*0ad0*/  MOV R14, R136 ;  /* 0x00000088000e7202 */ /* 0x000fe40000000f00 */
[----:B------:R-:W-:-:S03]  /*0ae0*/  IADD3.X R9, RZ, R8, RZ, P1, !PT ;  /* 0x00000008ff097210 */ /* 0x000fc60000ffe4ff */
        /* <DEDUP_REMOVED lines=10> */
.L_x_4178:
[----:B------:R-:W-:Y:S05]  /*0b90*/  BSYNC B0 ;  /* 0x0000000000007941 */ /* 0x000fea0003800000 */
.L_x_4177:
[----:B------:R-:W-:Y:S01]  /*0ba0*/  ISETP.GE.OR P6, PT, R10, R7, P6 ;  /* 0x000000070a00720c */ /* 0x000fe200037c6670 */
[----:B------:R-:W-:Y:S01]  /*0bb0*/  ULDC.64 UR4, c[0x0][0x2b0] ;  /* 0x0000ac0000047ab9 */ /* 0x000fe20000000a00 */
[----:B------:R-:W-:Y:S01]  /*0bc0*/  LEA.HI.X.SX32 R133, R133, R8, 0x1, P0 ;  /* 0x0000000885857211 */ /* 0x000fe200000f0eff */
[----:B------:R-:W-:Y:S01]  /*0bd0*/  @!P5 IMAD.MOV.U32 R9, RZ, RZ, 0x7f800000 ;  /* 0x7f800000ff09d424 */ /* 0x000fe200078e00ff */
[C---:B---3--:R-:W-:Y:S01]  /*0be0*/  LEA R4, P0, R2.reuse, UR4, 0x2 ;  /* 0x0000000402047c11 */ /* 0x048fe2000f8010ff */
[----:B------:R-:W-:Y:S02]  /*0bf0*/  @!P4 IMAD.MOV.U32 R7, RZ, RZ, 0x7f800000 ;  /* 0x7f800000ff07c424 */ /* 0x000fe400078e00ff */
[----:B------:R-:W-:Y:S01]  /*0c00*/  @!P3 IMAD.MOV.U32 R3, RZ, RZ, 0x7f800000 ;  /* 0x7f800000ff03b424 */ /* 0x000fe200078e00ff */
[----:B------:R-:W-:-:S05]  /*0c10*/  LEA.HI.X R5, R2, UR5, R133, 0x2, P0 ;  /* 0x0000000502057c11 */ /* 0x000fca00080f1485 */
[----:B------:R3:W-:Y:S04]  /*0c20*/  @!P5 STG.E desc[UR6][R4.64], R9 ;  /* 0x000000090400d986 */ /* 0x0007e8000c101906 */
[----:B------:R3:W-:Y:S04]  /*0c30*/  @!P4 STG.E desc[UR6][R4.64+0x40], R7 ;  /* 0x000040070400c986 */ /* 0x0007e8000c101906 */
[----:B------:R3:W-:Y:S01]  /*0c40*/  @!P3 STG.E desc[UR6][R4.64+0x80], R3 ;  /* 0x000080030400b986 */ /* 0x0007e2000c101906 */
[----:B------:R-:W-:Y:S05]  /*0c50*/  @P6 EXIT ;  /* 0x000000000000694d */ /* 0x000fea0003800000 */
[----:B---3--:R-:W-:-:S05]  /*0c60*/  MOV R3, 0x7f800000 ;  /* 0x7f80000000037802 */ /* 0x008fca0000000f00 */
[----:B------:R-:W-:Y:S01]  /*0c70*/  STG.E desc[UR6][R4.64+0xc0], R3 ;  /* 0x0000c00304007986 */ /* 0x000fe2000c101906 */
[----:B------:R-:W-:Y:S05]  /*0c80*/  EXIT ;  /* 0x000000000000794d */ /* 0x000fea0003800000 */
.L_x_4170:
[----:B------:R-:W1:Y:S01]  /*0c90*/  LDC.64 R2, c[0x0][0x368] ;  /* 0x0000da00ff027b82 */ /* 0x000e620000000a00 */
        /* <DEDUP_REMOVED lines=11> */
[----:B-1----:R-:W1:Y:S02]  /*0d50*/  LDC.64 R2, c[0x0][0x378] ;  /* 0x0000de00ff027b82 */ /* 0x002e640000000a00 */
        /* <DEDUP_REMOVED lines=9> */
.L_x_4179:
[----:B------:R-:W-:Y:S05]  /*0df0*/  @!P3 BRA `(.L_x_4180) ;  /* 0x000000040044b947 */ /* 0x000fea0003800000 */
[----:B------:R-:W1:Y:S01]  /*0e00*/  LDC R6, c[0x0][0x380] ;  /* 0x0000e000ff067b82 */ /* 0x000e620000000800 */
[----:B------:R-:W-:Y:S01]  /*0e10*/  LEA R15, R165, 0xffffffc0, 0x6 ;  /* 0xffffffc0a50f7811 */ /* 0x000fe200078e30ff */
[----:B------:R-:W-:-:S06]  /*0e20*/  ULDC.64 UR4, c[0x0][0x230] ;  /* 0x00008c0000047ab9 */ /* 0x000fcc0000000a00 */
[----:B------:R-:W2:Y:S08]  /*0e30*/  LDC R11, c[0x0][0x278] ;  /* 0x00009e00ff0b7b82 */ /* 0x000eb00000000800 */
[----:B------:R-:W3:Y:S01]  /*0e40*/  LDC.64 R146, c[0x0][0x248] ;  /* 0x00009200ff927b82 */ /* 0x000ee20000000a00 */
[----:B-1----:R-:W-:-:S04]  /*0e50*/  IABS R2, R6 ;  /* 0x0000000600027213 */ /* 0x002fc80000000000 */
[----:B------:R-:W1:Y:S08]  /*0e60*/  I2F.RP R8, R2 ;  /* 0x0000000200087306 */ /* 0x000e700000209400 */
[----:B-1----:R-:W1:Y:S02]  /*0e70*/  MUFU.RCP R4, R8 ;  /* 0x0000000800047308 */ /* 0x002e640000001000 */
[----:B-1----:R-:W-:-:S06]  /*0e80*/  IADD3 R4, R4, 0xffffffe, RZ ;  /* 0x0ffffffe04047810 */ /* 0x002fcc0007ffe0ff */
[----:B------:R-:W1:Y:S02]  /*0e90*/  F2I.FTZ.U32.TRUNC.NTZ R5, R4 ;  /* 0x0000000400057305 */ /* 0x000e64000021f000 */
[----:B-1----:R-:W-:Y:S01]  /*0ea0*/  IMAD.MOV R3, RZ, RZ, -R5 ;  /* 0x000000ffff037224 */ /* 0x002fe200078e0a05 */
[----:B------:R-:W-:-:S03]  /*0eb0*/  MOV R4, RZ ;  /* 0x000000ff00047202 */ /* 0x000fc60000000f00 */
[----:B------:R-:W-:Y:S01]  /*0ec0*/  IMAD R0, R3, R2, RZ ;  /* 0x0000000203007224 */ /* 0x000fe200078e02ff */
[----:B------:R-:W-:-:S03]  /*0ed0*/  IABS R3, R15 ;  /* 0x0000000f00037213 */ /* 0x000fc60000000000 */
[----:B------:R-:W-:-:S06]  /*0ee0*/  IMAD.HI.U32 R0, R5, R0, R4 ;  /* 0x0000000005007227 */ /* 0x000fcc00078e0004 */
        /* <DEDUP_REMOVED lines=13> */
[----:B-----5:R-:W-:-:S05]  /*0fc0*/  IMAD.WIDE R20, R13, 0x4, R240 ;  /* 0x000000040d147825 */ /* 0x020fca00078e02f0 */
[----:B------:R-:W4:Y:S01]  /*0fd0*/  LDG.E R0, desc[UR6][R20.64] ;  /* 0x0000000614007981 */ /* 0x000f22000c1e1900 */
[----:B--2---:R-:W-:-:S04]  /*0fe0*/  IABS R2, R11 ;  /* 0x0000000b00027213 */ /* 0x004fc80000000000 */
        /* <DEDUP_REMOVED lines=8> */
[----:B------:R-:W-:-:S04]  /*1070*/  IMAD.HI.U32 R19, R19, R4, R18 ;  /* 0x0000000413137227 */ /* 0x000fc800078e0012 */
[----:B------:R-:W-:-:S04]  /*1080*/  IMAD.MOV.U32 R4, RZ, RZ, R3 ;  /* 0x000000ffff047224 */ /* 0x000fc800078e0003 */
[----:B------:R-:W-:-:S05]  /*1090*/  IMAD.HI.U32 R8, R19, R4, RZ ;  /* 0x0000000413087227 */ /* 0x000fca00078e00ff */
[----:B------:R-:W-:-:S05]  /*10a0*/  IADD3 R3, -R8, RZ, RZ ;  /* 0x000000ff08037210 */ /* 0x000fca0007ffe1ff */
[----:B------:R-:W-:Y:S02]  /*10b0*/  IMAD R3, R2, R3, R4 ;  /* 0x0000000302037224 */ /* 0x000fe400078e0204 */
[----:B------:R-:W-:-:S03]  /*10c0*/  IMAD.MOV R4, RZ, RZ, -R13 ;  /* 0x000000ffff047224 */ /* 0x000fc600078e0a0d */
[----:B------:R-:W-:Y:S01]  /*10d0*/  ISETP.GT.U32.AND P1, PT, R2, R3, PT ;  /* 0x000000030200720c */ /* 0x000fe20003f24070 */
[----:B------:R-:W-:-:S12]  /*10e0*/  IMAD R15, R6, R4, R15 ;  /* 0x00000004060f7224 */ /* 0x000fd800078e020f */
[----:B------:R-:W-:Y:S01]  /*10f0*/  @!P1 IMAD.IADD R3, R3, 0x1, -R2 ;  /* 0x0000000103039824 */ /* 0x000fe200078e0a02 */
[----:B------:R-:W-:Y:S02]  /*1100*/  @!P1 IADD3 R8, R8, 0x1, RZ ;  /* 0x0000000108089810 */ /* 0x000fe40007ffe0ff */
[----:B------:R-:W-:Y:S02]  /*1110*/  ISETP.NE.AND P1, PT, R11, RZ, PT ;  /* 0x000000ff0b00720c */ /* 0x000fe40003f25270 */
[----:B------:R-:W-:Y:S02]  /*1120*/  ISETP.GE.U32.AND P2, PT, R3, R2, PT ;  /* 0x000000020300720c */ /* 0x000fe40003f46070 */
[----:B------:R-:W-:-:S04]  /*1130*/  LOP3.LUT R2, R136, R11, RZ, 0x3c, !PT ;  /* 0x0000000b88027212 */ /* 0x000fc800078e3cff */
[----:B------:R-:W-:Y:S02]  /*1140*/  ISETP.GE.AND P0, PT, R2, RZ, PT ;  /* 0x000000ff0200720c */ /* 0x000fe40003f06270 */
[----:B------:R-:W1:Y:S05]  /*1150*/  LDC.64 R2, c[0x0][0x238] ;  /* 0x00008e00ff027b82 */ /* 0x000e6a0000000a00 */
[----:B------:R-:W-:-:S06]  /*1160*/  @P2 IADD3 R8, R8, 0x1, RZ ;  /* 0x0000000108082810 */ /* 0x000fcc0007ffe0ff */
[----:B------:R-:W-:Y:S01]  /*1170*/  @!P0 IMAD.MOV R8, RZ, RZ, -R8 ;  /* 0x000000ffff088224 */ /* 0x000fe200078e0a08 */
[----:B------:R-:W-:-:S04]  /*1180*/  @!P1 LOP3.LUT R8, RZ, R11, RZ, 0x33, !PT ;  /* 0x0000000bff089212 */ /* 0x000fc800078e33ff */
[----:B------:R-:W-:Y:S02]  /*1190*/  SHF.R.S32.HI R117, RZ, 0x1f, R8 ;  /* 0x0000001fff757819 */ /* 0x000fe40000011408 */
[----:B----4-:R-:W-:Y:S01]  /*11a0*/  SHF.R.S32.HI R5, RZ, 0x1f, R0 ;  /* 0x0000001fff057819 */ /* 0x010fe20000011400 */
[----:B------:R-:W-:-:S04]  /*11b0*/  IMAD.WIDE.U32 R18, R0, UR4, RZ ;  /* 0x0000000400127c25 */ /* 0x000fc8000f8e00ff */
[C---:B------:R-:W-:Y:S02]  /*11c0*/  IMAD R13, R5.reuse, UR4, RZ ;  /* 0x00000004050d7c24 */ /* 0x040fe4000f8e02ff */
[----:B-1----:R-:W-:Y:S02]  /*11d0*/  IMAD R5, R5, R2, RZ ;  /* 0x0000000205057224 */ /* 0x002fe400078e02ff */
[C---:B------:R-:W-:Y:S01]  /*11e0*/  IMAD R4, R0.reuse, UR5, R13 ;  /* 0x0000000500047c24 */ /* 0x040fe2000f8e020d */
[----:B------:R-:W-:Y:S01]  /*11f0*/  SHF.R.S32.HI R13, RZ, 0x1f, R15 ;  /* 0x0000001fff0d7819 */ /* 0x000fe2000001140f */
[----:B------:R-:W-:Y:S01]  /*1200*/  ULDC.64 UR4, c[0x0][0x260] ;  /* 0x0000980000047ab9 */ /* 0x000fe20000000a00 */
[----:B------:R-:W-:Y:S02]  /*1210*/  IMAD R3, R0, R3, R5 ;  /* 0x0000000300037224 */ /* 0x000fe400078e0205 */
[----:B------:R-:W-:Y:S01]  /*1220*/  IADD3 R19, R19, R4, RZ ;  /* 0x0000000413137210 */ /* 0x000fe20007ffe0ff */
[----:B---3--:R-:W-:-:S02]  /*1230*/  IMAD R4, R13, R146, RZ ;  /* 0x000000920d047224 */ /* 0x008fc400078e02ff */
[----:B------:R-:W-:-:S04]  /*1240*/  IMAD.WIDE.U32 R10, R15, R146, R18 ;  /* 0x000000920f0a7225 */ /* 0x000fc800078e0012 */
[----:B------:R-:W-:Y:S01]  /*1250*/  IMAD R4, R15, R147, R4 ;  /* 0x000000930f047224 */ /* 0x000fe200078e0204 */
[----:B------:R-:W-:-:S03]  /*1260*/  MOV R18, R10 ;  /* 0x0000000a00127202 */ /* 0x000fc60000000f00 */
[----:B------:R-:W-:Y:S02]  /*1270*/  IMAD.IADD R19, R11, 0x1, R4 ;  /* 0x000000010b137824 */ /* 0x000fe400078e0204 */
[----:B------:R-:W-:Y:S02]  /*1280*/  IMAD R11, R117, UR4, RZ ;  /* 0x00000004750b7c24 */ /* 0x000fe4000f8e02ff */
[----:B------:R-:W-:-:S04]  /*1290*/  IMAD.WIDE.U32 R4, R0, R2, RZ ;  /* 0x0000000200047225 */ /* 0x000fc800078e00ff */
[C---:B------:R-:W-:Y:S01]  /*12a0*/  IMAD R11, R8.reuse, UR5, R11 ;  /* 0x00000005080b7c24 */ /* 0x040fe2000f8e020b */
[----:B------:R-:W-:Y:S01]  /*12b0*/  MOV R12, R4 ;  /* 0x00000004000c7202 */ /* 0x000fe20000000f00 */
[----:B------:R-:W-:-:S04]  /*12c0*/  IMAD.WIDE.U32 R20, R8, UR4, R18 ;  /* 0x0000000408147c25 */ /* 0x000fc8000f8e0012 */
[----:B------:R-:W-:Y:S01]  /*12d0*/  IMAD.IADD R19, R5, 0x1, R3 ;  /* 0x0000000105137824 */ /* 0x000fe200078e0203 */
[----:B------:R-:W-:Y:S02]  /*12e0*/  IADD3 R11, R21, R11, RZ ;  /* 0x0000000b150b7210 */ /* 0x000fe40007ffe0ff */
[----:B------:R-:W-:Y:S01]  /*12f0*/  MOV R6, R20 ;  /* 0x0000001400067202 */ /* 0x000fe20000000f00 */
[----:B------:R-:W-:Y:S06]  /*1300*/  BRA `(.L_x_4181) ;  /* 0x0000000400347947 */ /* 0x000fec0003800000 */
.L_x_4180:
[----:B------:R-:W1:Y:S01]  /*1310*/  LDC R23, c[0x0][0x278] ;  /* 0x00009e00ff177b82 */ /* 0x000e620000000800 */
[----:B------:R-:W-:Y:S02]  /*1320*/  ISETP.NE.AND P4, PT, R19, -0x1, PT ;  /* 0xffffffff1300780c */ /* 0x000fe40003f85270 */
[----:B------:R-:W-:-:S04]  /*1330*/  LEA R15, R165, 0xffffffc0, 0x6 ;  /* 0xffffffc0a50f7811 */ /* 0x000fc800078e30ff */
[----:B------:R-:W-:-:S07]  /*1340*/  SHF.R.S32.HI R13, RZ, 0x1f, R15 ;  /* 0x0000001fff0d7819 */ /* 0x000fce000001140f */
[----:B------:R-:W2:Y:S01]  /*1350*/  @P4 LDC.64 R146, c[0x0][0x248] ;  /* 0x00009200ff924b82 */ /* 0x000ea20000000a00 */
[----:B------:R-:W-:Y:S01]  /*1360*/  @P4 IMAD.IADD R24, R0, 0x1, R19 ;  /* 0x0000000100184824 */ /* 0x000fe200078e0213 */
[-C--:B-1----:R-:W-:Y:S02]  /*1370*/  IABS R3, R23.reuse ;  /* 0x0000001700037213 */ /* 0x082fe40000000000 */
[----:B------:R-:W-:Y:S02]  /*1380*/  LOP3.LUT R6, R136, R23, RZ, 0x3c, !PT ;  /* 0x0000001788067212 */ /* 0x000fe400078e3cff */
[----:B------:R-:W1:Y:S02]  /*1390*/  I2F.RP R5, R3 ;  /* 0x0000000300057306 */ /* 0x000e640000209400 */
[----:B------:R-:W-:-:S06]  /*13a0*/  ISETP.GE.AND P1, PT, R6, RZ, PT ;  /* 0x000000ff0600720c */ /* 0x000fcc0003f26270 */
[----:B-1----:R-:W1:Y:S02]  /*13b0*/  MUFU.RCP R10, R5 ;  /* 0x00000005000a7308 */ /* 0x002e640000001000 */
[----:B-1----:R-:W-:-:S06]  /*13c0*/  VIADD R10, R10, 0xffffffe ;  /* 0x0ffffffe0a0a7836 */ /* 0x002fcc0000000000 */
[----:B------:R-:W1:Y:S02]  /*13d0*/  F2I.FTZ.U32.TRUNC.NTZ R11, R10 ;  /* 0x0000000a000b7305 */ /* 0x000e64000021f000 */
[----:B-1----:R-:W-:Y:S01]  /*13e0*/  IMAD.MOV R2, RZ, RZ, -R11 ;  /* 0x000000ffff027224 */ /* 0x002fe200078e0a0b */
[----:B------:R-:W-:-:S03]  /*13f0*/  MOV R10, RZ ;  /* 0x000000ff000a7202 */ /* 0x000fc60000000f00 */
[----:B------:R-:W-:Y:S01]  /*1400*/  IMAD R4, R2, R3, RZ ;  /* 0x0000000302047224 */ /* 0x000fe200078e02ff */
[----:B------:R-:W-:-:S03]  /*1410*/  IABS R2, R136 ;  /* 0x0000008800027213 */ /* 0x000fc60000000000 */
[----:B------:R-:W-:-:S04]  /*1420*/  IMAD.HI.U32 R11, R11, R4, R10 ;  /* 0x000000040b0b7227 */ /* 0x000fc800078e000a */
[----:B------:R-:W-:-:S04]  /*1430*/  IMAD.MOV.U32 R4, RZ, RZ, R2 ;  /* 0x000000ffff047224 */ /* 0x000fc800078e0002 */
        /* <DEDUP_REMOVED lines=28> */
[----:B------:R-:W-:-:S07]  /*1600*/  IADD3 R11, R11, R6, RZ ;  /* 0x000000060b0b7210 */ /* 0x000fce0007ffe0ff */
.L_x_4182:
[----:B------:R-:W-:Y:S01]  /*1610*/  IMAD R6, R13, R146, RZ ;  /* 0x000000920d067224 */ /* 0x000fe200078e02ff */
[----:B------:R-:W-:Y:S01]  /*1620*/  @!P0 LOP3.LUT R8, RZ, R23, RZ, 0x33, !PT ;  /* 0x00000017ff088212 */ /* 0x000fe200078e33ff */
[----:B------:R-:W-:Y:S01]  /*1630*/  IMAD.WIDE.U32 R10, R146, R15, R10 ;  /* 0x0000000f920a7225 */ /* 0x000fe200078e000a */
[----:B------:R-:W-:Y:S02]  /*1640*/  @P4 IADD3 R19, R0, R19, RZ ;  /* 0x0000001300134210 */ /* 0x000fe40007ffe0ff */
[----:B------:R-:W-:Y:S01]  /*1650*/  SHF.R.S32.HI R117, RZ, 0x1f, R8 ;  /* 0x0000001fff757819 */ /* 0x000fe20000011408 */
[----:B------:R-:W-:Y:S02]  /*1660*/  IMAD R6, R147, R15, R6 ;  /* 0x0000000f93067224 */ /* 0x000fe400078e0206 */
[----:B-1----:R-:W-:-:S03]  /*1670*/  @P4 IMAD.WIDE.U32 R22, R19, R4, RZ ;  /* 0x0000000413164225 */ /* 0x002fc600078e00ff */
[----:B------:R-:W-:Y:S01]  /*1680*/  IADD3 R11, R11, R6, RZ ;  /* 0x000000060b0b7210 */ /* 0x000fe20007ffe0ff */
[----:B--2---:R-:W-:Y:S01]  /*1690*/  IMAD R6, R117, R2, RZ ;  /* 0x0000000275067224 */ /* 0x004fe200078e02ff */
[----:B------:R-:W-:Y:S01]  /*16a0*/  @P4 MOV R12, R22 ;  /* 0x00000016000c4202 */ /* 0x000fe20000000f00 */
[----:B------:R-:W-:Y:S02]  /*16b0*/  @P4 IMAD R19, R19, R5, R23 ;  /* 0x0000000513134224 */ /* 0x000fe400078e0217 */
[----:B------:R-:W-:-:S04]  /*16c0*/  IMAD.WIDE.U32 R10, R8, R2, R10 ;  /* 0x00000002080a7225 */ /* 0x000fc800078e000a */
[----:B------:R-:W-:Y:S01]  /*16d0*/  IMAD R3, R8, R3, R6 ;  /* 0x0000000308037224 */ /* 0x000fe200078e0206 */
[----:B------:R-:W-:-:S04]  /*16e0*/  MOV R6, R10 ;  /* 0x0000000a00067202 */ /* 0x000fc80000000f00 */
[----:B------:R-:W-:Y:S01]  /*16f0*/  IADD3 R11, R11, R3, RZ ;  /* 0x000000030b0b7210 */ /* 0x000fe20007ffe0ff */
[----:B------:R-:W-:Y:S06]  /*1700*/  @P4 BRA `(.L_x_4181) ;  /* 0x0000000000344947 */ /* 0x000fec0003800000 */
[----:B------:R-:W1:Y:S01]  /*1710*/  LDC.64 R4, c[0x0][0x250] ;  /* 0x00009400ff047b82 */ /* 0x000e620000000a00 */
[----:B------:R-:W-:-:S07]  /*1720*/  SHF.R.S32.HI R19, RZ, 0x1f, R0 ;  /* 0x0000001fff137819 */ /* 0x000fce0000011400 */
[----:B------:R-:W2:Y:S01]  /*1730*/  LDC.64 R2, c[0x0][0x238] ;  /* 0x00008e00ff027b82 */ /* 0x000ea20000000a00 */
[-C--:B-1----:R-:W-:Y:S01]  /*1740*/  IMAD R10, R19, R4.reuse, RZ ;  /* 0x00000004130a7224 */ /* 0x082fe200078e02ff */
[----:B-----5:R-:W-:Y:S01]  /*1750*/  SHF.R.S32.HI R19, RZ, 0x1f, R21 ;  /* 0x0000001fff137819 */ /* 0x020fe20000011415 */
[----:B------:R-:W-:-:S04]  /*1760*/  IMAD.WIDE.U32 R22, R0, R4, RZ ;  /* 0x0000000400167225 */ /* 0x000fc800078e00ff */
[----:B------:R-:W-:Y:S02]  /*1770*/  IMAD R5, R0, R5, R10 ;  /* 0x0000000500057224 */ /* 0x000fe400078e020a */
[----:B--2---:R-:W-:-:S03]  /*1780*/  IMAD R0, R19, R2, RZ ;  /* 0x0000000213007224 */ /* 0x004fc600078e02ff */
[----:B------:R-:W-:Y:S01]  /*1790*/  IADD3 R23, R23, R5, RZ ;  /* 0x0000000517177210 */ /* 0x000fe20007ffe0ff */
[C---:B------:R-:W-:Y:S02]  /*17a0*/  IMAD R0, R21.reuse, R3, R0 ;  /* 0x0000000315007224 */ /* 0x040fe400078e0200 */
[----:B------:R-:W-:-:S05]  /*17b0*/  IMAD.WIDE.U32 R2, R21, R2, R22 ;  /* 0x0000000215027225 */ /* 0x000fca00078e0016 */
[----:B------:R-:W-:Y:S02]  /*17c0*/  IADD3 R19, R3, R0, RZ ;  /* 0x0000000003137210 */ /* 0x000fe40007ffe0ff */
[----:B------:R-:W-:-:S07]  /*17d0*/  MOV R12, R2 ;  /* 0x00000002000c7202 */ /* 0x000fce0000000f00 */
.L_x_4181:
[----:B------:R1:W5:Y:S01]  /*17e0*/  @P5 LDG.E R0, desc[UR6][R142.64] ;  /* 0x000000068e005981 */ /* 0x000362000c1e1900 */
[----:B------:R-:W-:Y:S01]  /*17f0*/  SHF.R.S32.HI R10, RZ, 0x1f, R59 ;  /* 0x0000001fff0a7819 */ /* 0x000fe2000001143b */
[----:B------:R-:W2:Y:S01]  /*1800*/  LDC.64 R2, c[0x0][0x240] ;  /* 0x00009000ff027b82 */ /* 0x000ea20000000a00 */
[----:B------:R-:W-:Y:S01]  /*1810*/  ISETP.NE.AND P0, PT, R239, -0x1, PT ;  /* 0xffffffffef00780c */ /* 0x000fe20003f05270 */
[----:B------:R-:W-:Y:S01]  /*1820*/  ULDC.64 UR4, c[0x0][0x268] ;  /* 0x00009a0000047ab9 */ /* 0x000fe20000000a00 */
[CC--:B------:R-:W-:Y:S01]  /*1830*/  LEA.HI R4, R10.reuse, R59.reuse, RZ, 0x3 ;  /* 0x0000003b0a047211 */ /* 0x0c0fe200078f18ff */
[----:B------:R-:W-:Y:S01]  /*1840*/  ULDC.64 UR12, c[0x0][0x220] ;  /* 0x00008800000c7ab9 */ /* 0x000fe20000000a00 */
[-C--:B------:R-:W-:Y:S01]  /*1850*/  LEA.HI R63, R10, R59.reuse, RZ, 0x4 ;  /* 0x0000003b0a3f7211 */ /* 0x080fe200078f20ff */
[----:B------:R-:W-:Y:S01]  /*1860*/  ULDC.64 UR10, c[0x0][0x258] ;  /* 0x00009600000a7ab9 */ /* 0x000fe20000000a00 */
[----:B------:R-:W-:Y:S01]  /*1870*/  SHF.R.S32.HI R140, RZ, 0x3, R4 ;  /* 0x00000003ff8c7819 */ /* 0x000fe20000011404 */
[----:B------:R-:W3:Y:S01]  /*1880*/  LDC.64 R144, c[0x0][0x250] ;  /* 0x00009400ff907b82 */ /* 0x000ee20000000a00 */
[----:B------:R-:W-:Y:S01]  /*1890*/  LOP3.LUT R4, R4, 0xfffffff8, RZ, 0xc0, !PT ;  /* 0xfffffff804047812 */ /* 0x000fe200078ec0ff */
[----:B------:R-:W-:Y:S01]  /*18a0*/  IMAD.SHL.U32 R58, R146, 0x10, RZ ;  /* 0x00000010923a7824 */ /* 0x000fe200078e00ff */
[----:B------:R-:W-:Y:S01]  /*18b0*/  SHF.R.S32.HI R141, RZ, 0x1f, R140 ;  /* 0x0000001fff8d7819 */ /* 0x000fe2000001148c */
[----:B-----5:R-:W-:Y:S01]  /*18c0*/  IMAD.SHL.U32 R21, R140, 0x40, RZ ;  /* 0x000000408c157824 */ /* 0x020fe200078e00ff */
[----:B------:R-:W-:Y:S01]  /*18d0*/  LOP3.LUT R14, R63, 0xfffffff0, RZ, 0xc0, !PT ;  /* 0xfffffff03f0e7812 */ /* 0x000fe200078ec0ff */
[----:B------:R-:W-:Y:S01]  /*18e0*/  IMAD.IADD R61, R59, 0x1, -R4 ;  /* 0x000000013b3d7824 */ /* 0x000fe200078e0a04 */
[----:B------:R-:W-:Y:S01]  /*18f0*/  SHF.R.S32.HI R139, RZ, 0x1f, R136 ;  /* 0x0000001fff8b7819 */ /* 0x000fe20000011488 */
[----:B------:R-:W4:Y:S01]  /*1900*/  @!P0 LDC.64 R4, c[0x0][0x228] ;  /* 0x00008a00ff048b82 */ /* 0x000f220000000a00 */
[----:B------:R-:W-:Y:S01]  /*1910*/  LOP3.LUT R21, R21, 0x1c0, RZ, 0xc0, !PT ;  /* 0x000001c015157812 */ /* 0x000fe200078ec0ff */
[----:B------:R-:W-:Y:S01]  /*1920*/  IMAD.SHL.U32 R24, R61, 0x8, RZ ;  /* 0x000000083d187824 */ /* 0x000fe200078e00ff */
[----:B------:R-:W-:Y:S01]  /*1930*/  SHF.L.U64.HI R57, R146, 0x4, R147 ;  /* 0x0000000492397819 */ /* 0x000fe20000010293 */
[----:B------:R-:W-:Y:S01]  /*1940*/  IMAD.IADD R131, R59, 0x1, -R14 ;  /* 0x000000013b837824 */ /* 0x000fe200078e0a0e */
[----:B------:R-:W-:Y:S01]  /*1950*/  SHF.R.U32.HI R132, RZ, 0x3, R21 ;  /* 0x00000003ff847819 */ /* 0x000fe20000011615 */
[----:B------:R-:W-:Y:S01]  /*1960*/  IMAD R139, R139, UR10, RZ ;  /* 0x0000000a8b8b7c24 */ /* 0x000fe2000f8e02ff */
[----:B------:R-:W-:Y:S01]  /*1970*/  LOP3.LUT R23, R21, 0x38, R24, 0xf8, !PT ;  /* 0x0000003815177812 */ /* 0x000fe200078ef818 */
[----:B--2---:R-:W-:Y:S01]  /*1980*/  @P0 IMAD.WIDE.U32 R26, R239, R2, RZ ;  /* 0x00000002ef1a0225 */ /* 0x004fe200078e00ff */
[----:B------:R-:W-:Y:S01]  /*1990*/  LEA.HI R21, R10, R59, RZ, 0x6 ;  /* 0x0000003b0a157211 */ /* 0x000fe200078f30ff */
[----:B------:R-:W2:Y:S01]  /*19a0*/  LDC R130, c[0x0][0x2e0] ;  /* 0x0000b800ff827b82 */ /* 0x000ea20000000800 */
[----:B------:R-:W-:Y:S01]  /*19b0*/  LOP3.LUT R132, R23, R132, RZ, 0x3c, !PT ;  /* 0x0000008417847212 */ /* 0x000fe200078e3cff */
[----:B------:R-:W-:Y:S01]  /*19c0*/  IMAD.WIDE R22, R17, 0x40, R140 ;  /* 0x0000004011167825 */ /* 0x000fe200078e028c */
[----:B------:R-:W-:-:S02]  /*19d0*/  @P0 MOV R10, R26 ;  /* 0x0000001a000a0202 */ /* 0x000fc40000000f00 */
[----:B------:R-:W-:Y:S01]  /*19e0*/  IADD3 R18, P1, R24, R12, RZ ;  /* 0x0000000c18127210 */ /* 0x000fe20007f3e0ff */
[----:B------:R-:W-:Y:S01]  /*19f0*/  @P0 IMAD R17, R239, R3, R27 ;  /* 0x00000003ef110224 */ /* 0x000fe200078e021b */
[----:B------:R-:W-:Y:S01]  /*1a00*/  SHF.R.S32.HI R25, RZ, 0x1f, R24 ;  /* 0x0000001fff197819 */ /* 0x000fe20000011418 */
[----:B------:R-:W-:Y:S01]  /*1a10*/  IMAD.SHL.U32 R21, R21, 0x8, RZ ;  /* 0x0000000815157824 */ /* 0x000fe200078e00ff */
[----:B------:R-:W-:Y:S01]  /*1a20*/  SHF.R.S32.HI R62, RZ, 0x1f, R131 ;  /* 0x0000001fff3e7819 */ /* 0x000fe20000011483 */
[----:B------:R-:W-:Y:S01]  /*1a30*/  IMAD R139, R136, UR11, R139 ;  /* 0x0000000b888b7c24 */ /* 0x000fe2000f8e028b */
[----:B---3--:R-:W-:Y:S01]  /*1a40*/  SHF.L.U64.HI R126, R144, 0x4, R145 ;  /* 0x00000004907e7819 */ /* 0x008fe20000010291 */
[----:B------:R-:W-:Y:S01]  /*1a50*/  IMAD.X R19, R25, 0x1, R19, P1 ;  /* 0x0000000119137824 */ /* 0x000fe200008e0613 */
[----:B------:R-:W-:Y:S01]  /*1a60*/  LOP3.LUT R132, R132, 0xfffffe00, R21, 0xf8, !PT ;  /* 0xfffffe0084847812 */ /* 0x000fe200078ef815 */
[-C--:B----4-:R-:W-:Y:S01]  /*1a70*/  @!P0 IMAD R12, R7, R4.reuse, RZ ;  /* 0x00000004070c8224 */ /* 0x090fe200078e02ff */
[----:B------:R-:W-:Y:S01]  /*1a80*/  LEA.HI R62, R62, R131, RZ, 0x3 ;  /* 0x000000833e3e7211 */ /* 0x000fe200078f18ff */
[----:B------:R-:W-:Y:S01]  /*1a90*/  @!P0 IMAD.WIDE.U32 R26, R9, R4, RZ ;  /* 0x00000004091a8225 */ /* 0x000fe200078e00ff */
[----:B------:R-:W-:-:S02]  /*1aa0*/  SHF.L.U32 R128, R61, 0x2, RZ ;  /* 0x000000023d807819 */ /* 0x000fc400000006ff */
[----:B------:R-:W-:Y:S01]  /*1ab0*/  LOP3.LUT R4, R62, 0xfffffff8, RZ, 0xc0, !PT ;  /* 0xfffffff83e047812 */ /* 0x000fe200078ec0ff */
[----:B------:R-:W-:Y:S02]  /*1ac0*/  @!P0 IMAD R5, R9, R5, R12 ;  /* 0x0000000509058224 */ /* 0x000fe400078e020c */
[----:B------:R-:W-:Y:S01]  /*1ad0*/  @!P0 IMAD.MOV.U32 R10, RZ, RZ, R26 ;  /* 0x000000ffff0a8224 */ /* 0x000fe200078e001a */
[----:B------:R-:W-:Y:S01]  /*1ae0*/  IADD3 R131, R131, -R4, RZ ;  /* 0x8000000483837210 */ /* 0x000fe20007ffe0ff */
[----:B------:R-:W-:Y:S01]  /*1af0*/  IMAD R21, R117, UR4, RZ ;  /* 0x0000000475157c24 */ /* 0x000fe2000f8e02ff */
[----:B------:R-:W-:Y:S01]  /*1b00*/  @!P0 IADD3 R17, R27, R5, RZ ;  /* 0x000000051b118210 */ /* 0x000fe20007ffe0ff */
[----:B------:R-:W-:Y:S01]  /*1b10*/  IMAD R5, R23, R2, RZ ;  /* 0x0000000217057224 */ /* 0x000fe200078e02ff */
[----:B------:R-:W-:Y:S01]  /*1b20*/  IADD3 R16, P1, R24, R10, RZ ;  /* 0x0000000a18107210 */ /* 0x000fe20007f3e0ff */
[----:B------:R-:W-:Y:S01]  /*1b30*/  IMAD R21, R8, UR5, R21 ;  /* 0x0000000508157c24 */ /* 0x000fe2000f8e0215 */
[----:B------:R-:W-:Y:S01]  /*1b40*/  IADD3 R15, P0, R140, R15, RZ ;  /* 0x0000000f8c0f7210 */ /* 0x000fe20007f1e0ff */
[----:B------:R-:W-:Y:S01]  /*1b50*/  IMAD R5, R22, R3, R5 ;  /* 0x0000000316057224 */ /* 0x000fe200078e0205 */
[----:B--2---:R-:W-:Y:S01]  /*1b60*/  LEA.HI R130, R130, R130, RZ, 0x1 ;  /* 0x0000008282827211 */ /* 0x004fe200078f08ff */
[----:B------:R-:W-:-:S02]  /*1b70*/  IMAD.X R17, R25, 0x1, R17, P1 ;  /* 0x0000000119117824 */ /* 0x000fc400008e0611 */
[----:B------:R-:W-:Y:S01]  /*1b80*/  IMAD.X R13, R141, 0x1, R13, P0 ;  /* 0x000000018d0d7824 */ /* 0x000fe200000e060d */
[----:B------:R-:W-:Y:S01]  /*1b90*/  IADD3 R134, P0, R24, R6, RZ ;  /* 0x0000000618867210 */ /* 0x000fe20007f1e0ff */
[----:B------:R-:W-:Y:S01]  /*1ba0*/  IMAD.WIDE.U32 R2, R22, R2, R16 ;  /* 0x0000000216027225 */ /* 0x000fe200078e0010 */
[----:B------:R-:W-:-:S03]  /*1bb0*/  SHF.R.S32.HI R129, RZ, 0x1, R130 ;  /* 0x00000001ff817819 */ /* 0x000fc60000011482 */
[----:B------:R-:W-:Y:S01]  /*1bc0*/  IMAD.WIDE.U32 R18, R8, UR4, R18 ;  /* 0x0000000408127c25 */ /* 0x000fe2000f8e0012 */
[----:B------:R-:W-:-:S03]  /*1bd0*/  ULDC.64 UR4, c[0x0][0x218] ;  /* 0x0000860000047ab9 */ /* 0x000fc60000000a00 */
[----:B------:R-:W-:Y:S02]  /*1be0*/  IMAD.IADD R3, R3, 0x1, R5 ;  /* 0x0000000103037824 */ /* 0x000fe400078e0205 */
[----:B------:R-:W-:Y:S02]  /*1bf0*/  IMAD R5, R141, R146, RZ ;  /* 0x000000928d057224 */ /* 0x000fe400078e02ff */
[----:B------:R-:W-:Y:S02]  /*1c00*/  IMAD.IADD R19, R19, 0x1, R21 ;  /* 0x0000000113137824 */ /* 0x000fe400078e0215 */
[----:B------:R-:W-:Y:S02]  /*1c10*/  IMAD R4, R13, R144, RZ ;  /* 0x000000900d047224 */ /* 0x000fe400078e02ff */
[----:B------:R-:W-:Y:S02]  /*1c20*/  IMAD.X R135, R25, 0x1, R11, P0 ;  /* 0x0000000119877824 */ /* 0x000fe400000e060b */
[----:B------:R-:W-:Y:S01]  /*1c30*/  IMAD R11, R140, R147, R5 ;  /* 0x000000938c0b7224 */ /* 0x000fe200078e0205 */
[----:B------:R-:W-:Y:S01]  /*1c40*/  SHF.R.S32.HI R5, RZ, 0x1f, R92 ;  /* 0x0000001fff057819 */ /* 0x000fe2000001145c */
[----:B------:R-:W-:-:S02]  /*1c50*/  IMAD R4, R15, R145, R4 ;  /* 0x000000910f047224 */ /* 0x000fc400078e0204 */
[----:B------:R-:W-:Y:S01]  /*1c60*/  IMAD.WIDE.U32 R18, R15, R144, R18 ;  /* 0x000000900f127225 */ /* 0x000fe200078e0012 */
[----:B------:R-:W-:-:S03]  /*1c70*/  LEA.HI R90, R5, R92, RZ, 0x6 ;  /* 0x0000005c055a7211 */ /* 0x000fc600078f30ff */
[----:B------:R-:W-:Y:S01]  /*1c80*/  IMAD.IADD R4, R19, 0x1, R4 ;  /* 0x0000000113047824 */ /* 0x000fe200078e0204 */
[----:B------:R-:W-:Y:S01]  /*1c90*/  SHF.R.S32.HI R90, RZ, 0x6, R90 ;  /* 0x00000006ff5a7819 */ /* 0x000fe2000001145a */
[----:B------:R-:W-:Y:S01]  /*1ca0*/  IMAD.WIDE.U32 R134, R140, R146, R134 ;  /* 0x000000928c867225 */ /* 0x000fe200078e0086 */
[C---:B------:R-:W-:Y:S02]  /*1cb0*/  LEA R94, P0, R18.reuse, UR12, 0x1 ;  /* 0x0000000c125e7c11 */ /* 0x040fe4000f8008ff */
[----:B------:R-:W-:Y:S01]  /*1cc0*/  SHF.L.U64.HI R95, R18, 0x1, R4 ;  /* 0x00000001125f7819 */ /* 0x000fe20000010204 */
[----:B------:R-:W-:Y:S01]  /*1cd0*/  IMAD.WIDE.U32 R136, R136, UR10, R2 ;  /* 0x0000000a88887c25 */ /* 0x000fe2000f8e0002 */
[----:B------:R-:W-:Y:S02]  /*1ce0*/  VIMNMX R90, RZ, R90, !PT ;  /* 0x0000005aff5a7248 */ /* 0x000fe40007fe0100 */
[----:B------:R-:W-:Y:S01]  /*1cf0*/  IADD3.X R95, R95, UR13, RZ, P0, !PT ;  /* 0x0000000d5f5f7c10 */ /* 0x000fe200087fe4ff */
[----:B------:R-:W-:Y:S01]  /*1d00*/  IMAD.SHL.U32 R127, R144, 0x10, RZ ;  /* 0x00000010907f7824 */ /* 0x000fe200078e00ff */
[----:B------:R-:W-:Y:S01]  /*1d10*/  ISETP.GT.AND P0, PT, R165, R90, PT ;  /* 0x0000005aa500720c */ /* 0x000fe20003f04270 */
[----:B------:R-:W-:Y:S01]  /*1d20*/  IMAD.IADD R139, R137, 0x1, R139 ;  /* 0x00000001898b7824 */ /* 0x000fe200078e028b */
[----:B------:R-:W-:Y:S01]  /*1d30*/  IADD3 R56, R135, R11, RZ ;  /* 0x0000000b87387210 */ /* 0x000fe20007ffe0ff */
[----:B------:R-:W-:Y:S01]  /*1d40*/  IMAD.MOV.U32 R243, RZ, RZ, R95 ;  /* 0x000000fffff37224 */ /* 0x000fe200078e005f */
[----:B------:R-:W-:-:S02]  /*1d50*/  LEA R236, P1, R134, UR4, 0x1 ;  /* 0x0000000486ec7c11 */ /* 0x000fc4000f8208ff */
[----:B------:R-:W-:Y:S02]  /*1d60*/  SHF.L.U64.HI R235, R134, 0x1, R56 ;  /* 0x0000000186eb7819 */ /* 0x000fe40000010238 */
[----:B------:R-:W-:Y:S01]  /*1d70*/  MOV R242, R94 ;  /* 0x0000005e00f27202 */ /* 0x000fe20000000f00 */
[----:B------:R-:W-:Y:S01]  /*1d80*/  IMAD.MOV.U32 R148, RZ, RZ, R236 ;  /* 0x000000ffff947224 */ /* 0x000fe200078e00ec */
[----:B------:R-:W-:-:S05]  /*1d90*/  IADD3.X R235, R235, UR5, RZ, P1, !PT ;  /* 0x00000005ebeb7c10 */ /* 0x000fca0008ffe4ff */
[----:B------:R-:W-:Y:S02]  /*1da0*/  IMAD.MOV.U32 R149, RZ, RZ, R235 ;  /* 0x000000ffff957224 */ /* 0x000fe400078e00eb */
[----:B------:R-:W-:Y:S01]  /*1db0*/  @!P5 IMAD.MOV.U32 R0, RZ, RZ, RZ ;  /* 0x000000ffff00d224 */ /* 0x000fe200078e00ff */
[----:B-1----:R-:W-:Y:S06]  /*1dc0*/  @!P0 BRA `(.L_x_4183) ;  /* 0x000000ac00c48947 */ /* 0x002fec0003800000 */
[----:B------:R-:W1:Y:S01]  /*1dd0*/  LDC.64 R2, c[0x0][0x338] ;  /* 0x0000ce00ff027b82 */ /* 0x000e620000000a00 */
[----:B------:R-:W-:Y:S01]  /*1de0*/  ULDC.64 UR10, c[0x0][0x330] ;  /* 0x0000cc00000a7ab9 */ /* 0x000fe20000000a00 */
[----:B------:R-:W-:Y:S01]  /*1df0*/  ULDC.64 UR4, c[0x0][0x328] ;  /* 0x0000ca0000047ab9 */ /* 0x000fe20000000a00 */
[----:B------:R-:W-:Y:S01]  /*1e00*/  IMAD R4, R7, UR10, RZ ;  /* 0x0000000a07047c24 */ /* 0x000fe2000f8e02ff */
[----:B------:R-:W-:Y:S01]  /*1e10*/  LEA R5, R165, 0xffffffc0, 0x6 ;  /* 0xffffffc0a5057811 */ /* 0x000fe200078e30ff */
[----:B------:R-:W-:Y:S01]  /*1e20*/  IMAD R6, R7, UR4, RZ ;  /* 0x0000000407067c24 */ /* 0x000fe2000f8e02ff */
[----:B------:R-:W-:Y:S01]  /*1e30*/  SHF.R.S32.HI R10, RZ, 0x1f, R92 ;  /* 0x0000001fff0a7819 */ /* 0x000fe2000001145c */
[----:B------:R-:W-:Y:S01]  /*1e40*/  IMAD.WIDE.U32 R14, R9, UR10, R24 ;  /* 0x0000000a090e7c25 */ /* 0x000fe2000f8e0018 */
[----:B------:R-:W-:Y:S01]  /*1e50*/  SHF.R.S32.HI R7, RZ, 0x1f, R5 ;  /* 0x0000001fff077819 */ /* 0x000fe20000011405 */
[----:B------:R-:W-:Y:S01]  /*1e60*/  ULDC.64 UR12, c[0x0][0x350] ;  /* 0x0000d400000c7ab9 */ /* 0x000fe20000000a00 */
[----:B------:R-:W-:Y:S01]  /*1e70*/  IADD3 R0, R5, R0, RZ ;  /* 0x0000000005007210 */ /* 0x000fe20007ffe0ff */
[C---:B------:R-:W-:Y:S01]  /*1e80*/  IMAD R4, R9.reuse, UR11, R4 ;  /* 0x0000000b09047c24 */ /* 0x040fe2000f8e0204 */
[----:B------:R-:W-:Y:S01]  /*1e90*/  ULDC.64 UR10, c[0x0][0x348] ;  /* 0x0000d200000a7ab9 */ /* 0x000fe20000000a00 */
[----:B------:R-:W-:Y:S01]  /*1ea0*/  IMAD.WIDE.U32 R12, R9, UR4, R24 ;  /* 0x00000004090c7c25 */ /* 0x000fe2000f8e0018 */
[----:B------:R-:W2:Y:S01]  /*1eb0*/  LDC R93, c[0x0][0x340] ;  /* 0x0000d000ff5d7b82 */ /* 0x000ea20000000800 */
[----:B------:R-:W-:Y:S01]  /*1ec0*/  SHF.L.U32 R114, R145, 0x5, RZ ;  /* 0x0000000591727819 */ /* 0x000fe200000006ff */
[----:B------:R-:W-:Y:S01]  /*1ed0*/  ULDC.U8 UR20, c[0x0][0x3c3] ;  /* 0x0000f0c000147ab9 */ /* 0x000fe20000000000 */
[----:B------:R-:W-:Y:S01]  /*1ee0*/  IMAD R9, R9, UR5, R6 ;  /* 0x0000000509097c24 */ /* 0x000fe2000f8e0206 */
[----:B------:R-:W-:Y:S01]  /*1ef0*/  IADD3 R6, P1, P0, R5, R140, -R92 ;  /* 0x0000008c05067210 */ /* 0x000fe2000783e85c */
[----:B------:R-:W-:Y:S01]  /*1f00*/  ULDC.64 UR4, c[0x0][0x340] ;  /* 0x0000d00000047ab9 */ /* 0x000fe20000000a00 */
[----:B------:R-:W-:Y:S01]  /*1f10*/  IMAD.IADD R11, R15, 0x1, R4 ;  /* 0x000000010f0b7824 */ /* 0x000fe200078e0204 */
[----:B------:R-:W-:Y:S01]  /*1f20*/  USHF.L.U64.HI UR23, UR4, 0x5, UR5 ;  /* 0x0000000504177899 */ /* 0x000fe20008010205 */
[----:B------:R-:W-:Y:S01]  /*1f30*/  IMAD.IADD R13, R13, 0x1, R9 ;  /* 0x000000010d0d7824 */ /* 0x000fe200078e0209 */
[----:B------:R-:W-:Y:S01]  /*1f40*/  IADD3.X R9, R7, R141, ~R10, P1, P0 ;  /* 0x0000008d07097210 */ /* 0x000fe20000fe0c0a */
[----:B------:R-:W-:Y:S01]  /*1f50*/  IMAD.MOV.U32 R10, RZ, RZ, R14 ;  /* 0x000000ffff0a7224 */ /* 0x000fe200078e000e */
[----:B------:R-:W-:Y:S01]  /*1f60*/  USHF.L.U32 UR24, UR4, 0x5, URZ ;  /* 0x0000000504187899 */ /* 0x000fe2000800063f */
[-C--:B-1----:R-:W-:Y:S01]  /*1f70*/  IMAD.WIDE.U32 R12, R6, R2.reuse, R12 ;  /* 0x00000002060c7225 */ /* 0x082fe200078e000c */
[----:B------:R-:W-:Y:S01]  /*1f80*/  USHF.L.U64.HI UR21, UR4, 0x4, UR5 ;  /* 0x0000000404157899 */ /* 0x000fe20008010205 */
[----:B------:R-:W-:Y:S01]  /*1f90*/  SHF.L.U64.HI R96, R2, 0x4, R3 ;  /* 0x0000000402607819 */ /* 0x000fe20000010203 */
[----:B------:R-:W-:Y:S01]  /*1fa0*/  USHF.L.U32 UR22, UR4, 0x4, URZ ;  /* 0x0000000404167899 */ /* 0x000fe2000800063f */
[C---:B------:R-:W-:Y:S01]  /*1fb0*/  IMAD R7, R9.reuse, UR4, RZ ;  /* 0x0000000409077c24 */ /* 0x040fe2000f8e02ff */
[----:B------:R-:W-:Y:S01]  /*1fc0*/  UIMAD.WIDE.U32 UR26, UR4, 0x60, URZ ;  /* 0x00000060041a78a5 */ /* 0x000fe2000f8e003f */
[----:B------:R-:W-:Y:S01]  /*1fd0*/  IMAD R4, R9, R2, RZ ;  /* 0x0000000209047224 */ /* 0x000fe200078e02ff */
[----:B------:R-:W-:Y:S01]  /*1fe0*/  UIMAD UR25, UR5, 0x60, URZ ;  /* 0x00000060051978a4 */ /* 0x000fe2000f8e023f */
[----:B------:R-:W-:Y:S01]  /*1ff0*/  IMAD R7, R6, UR5, R7 ;  /* 0x0000000506077c24 */ /* 0x000fe2000f8e0207 */
[----:B------:R-:W-:Y:S01]  /*2000*/  SHF.L.U64.HI R98, R2, 0x5, R3 ;  /* 0x0000000502627819 */ /* 0x000fe20000010203 */
[----:B------:R-:W-:Y:S01]  /*2010*/  IMAD.WIDE.U32 R10, R6, UR4, R10 ;  /* 0x00000004060a7c25 */ /* 0x000fe2000f8e000a */
[----:B------:R-:W-:Y:S01]  /*2020*/  ULDC.64 UR4, c[0x0][0x358] ;  /* 0x0000d60000047ab9 */ /* 0x000fe20000000a00 */
[----:B------:R-:W-:Y:S01]  /*2030*/  SHF.L.U32 R99, R2, 0x5, RZ ;  /* 0x0000000502637819 */ /* 0x000fe200000006ff */
[----:B------:R-:W-:Y:S01]  /*2040*/  USHF.L.U64.HI UR21, UR22, 0x1, UR21 ;  /* 0x0000000116157899 */ /* 0x000fe20008010215 */
[----:B------:R-:W-:Y:S01]  /*2050*/  IMAD R4, R6, R3, R4 ;  /* 0x0000000306047224 */ /* 0x000fe200078e0204 */
[----:B------:R-:W-:Y:S01]  /*2060*/  IADD3 R65, R140, 0x20, RZ ;  /* 0x000000208c417810 */ /* 0x000fe20007ffe0ff */
[----:B------:R-:W-:Y:S01]  /*2070*/  IMAD.IADD R11, R11, 0x1, R7 ;  /* 0x000000010b0b7824 */ /* 0x000fe200078e0207 */
[----:B------:R-:W-:Y:S01]  /*2080*/  IADD3 R19, R24, 0x80, RZ ;  /* 0x0000008018137810 */ /* 0x000fe20007ffe0ff */
[----:B------:R-:W-:Y:S01]  /*2090*/  IMAD.IADD R7, R13, 0x1, R4 ;  /* 0x000000010d077824 */ /* 0x000fe200078e0204 */
[----:B------:R-:W-:Y:S01]  /*20a0*/  MOV R17, R165 ;  /* 0x000000a500117202 */ /* 0x000fe20000000f00 */
[----:B------:R-:W-:Y:S01]  /*20b0*/  IMAD R53, R140, R129, R128 ;  /* 0x000000818c357224 */ /* 0x000fe200078e0280 */
[----:B--2---:R-:W-:Y:S01]  /*20c0*/  LEA R93, -R93, RZ, 0x6 ;  /* 0x000000ff5d5d7211 */ /* 0x004fe200078e31ff */
[----:B------:R-:W-:Y:S01]  /*20d0*/  IMAD R4, R129, R0, RZ ;  /* 0x0000000081047224 */ /* 0x000fe200078e02ff */
[----:B------:R-:W-:Y:S01]  /*20e0*/  USHF.L.U64.HI UR23, UR24, 0x1, UR23 ;  /* 0x0000000118177899 */ /* 0x000fe20008010217 */
[C---:B------:R-:W-:Y:S01]  /*20f0*/  IMAD R115, R117.reuse, UR12, RZ ;  /* 0x0000000c75737c24 */ /* 0x040fe2000f8e02ff */
[----:B------:R-:W-:Y:S01]  /*2100*/  ULDC UR19, c[0x0][0x2e0] ;  /* 0x0000b80000137ab9 */ /* 0x000fe20000000800 */
[----:B------:R-:W-:Y:S01]  /*2110*/  IMAD R117, R117, UR10, RZ ;  /* 0x0000000a75757c24 */ /* 0x000fe2000f8e02ff */
[----:B------:R-:W-:Y:S01]  /*2120*/  SHF.R.S32.HI R125, RZ, 0x1f, R4 ;  /* 0x0000001fff7d7819 */ /* 0x000fe20000011404 */
[----:B------:R-:W-:Y:S01]  /*2130*/  IMAD.MOV.U32 R6, RZ, RZ, R12 ;  /* 0x000000ffff067224 */ /* 0x000fe200078e000c */
[----:B------:R-:W-:Y:S01]  /*2140*/  IADD3 R0, P0, R4, R53, RZ ;  /* 0x0000003504007210 */ /* 0x000fe20007f1e0ff */
[C---:B------:R-:W-:Y:S01]  /*2150*/  IMAD R115, R8.reuse, UR13, R115 ;  /* 0x0000000d08737c24 */ /* 0x040fe2000f8e0273 */
[----:B------:R-:W-:Y:S01]  /*2160*/  ULDC.64 UR16, c[0x0][0x250] ;  /* 0x0000940000107ab9 */ /* 0x000fe20000000a00 */
[----:B------:R-:W-:Y:S01]  /*2170*/  IMAD.WIDE.U32 R10, R8, UR12, R10 ;  /* 0x0000000c080a7c25 */ /* 0x000fe2000f8e000a */
[----:B------:R-:W-:Y:S01]  /*2180*/  ULDC.64 UR12, c[0x0][0x320] ;  /* 0x0000c800000c7ab9 */ /* 0x000fe20000000a00 */
[----:B------:R-:W-:-:S02]  /*2190*/  USHF.L.U32 UR22, UR22, 0x1, URZ ;  /* 0x0000000116167899 */ /* 0x000fc4000800063f */
[C---:B------:R-:W-:Y:S01]  /*21a0*/  IMAD R117, R8.reuse, UR11, R117 ;  /* 0x0000000b08757c24 */ /* 0x040fe2000f8e0275 */
[----:B------:R-:W-:Y:S01]  /*21b0*/  IADD3 R115, R11, R115, RZ ;  /* 0x000000730b737210 */ /* 0x000fe20007ffe0ff */
[----:B------:R-:W-:Y:S01]  /*21c0*/  IMAD.WIDE.U32 R8, R8, UR10, R6 ;  /* 0x0000000a08087c25 */ /* 0x000fe2000f8e0006 */
[----:B------:R-:W-:Y:S01]  /*21d0*/  ULDC.64 UR10, c[0x0][0x318] ;  /* 0x0000c600000a7ab9 */ /* 0x000fe20000000a00 */
[----:B------:R-:W-:Y:S01]  /*21e0*/  LEA R118, P1, R10, UR12, 0x1 ;  /* 0x0000000c0a767c11 */ /* 0x000fe2000f8208ff */
[----:B------:R-:W-:Y:S01]  /*21f0*/  USHF.L.U32 UR24, UR24, 0x1, URZ ;  /* 0x0000000118187899 */ /* 0x000fe2000800063f */
[----:B------:R-:W-:Y:S01]  /*2200*/  IMAD.IADD R6, R128, 0x1, R53 ;  /* 0x0000000180067824 */ /* 0x000fe200078e0235 */
[-C--:B------:R-:W-:Y:S01]  /*2210*/  LEA.HI.X.SX32 R53, R53, R125.reuse, 0x1, P0 ;  /* 0x0000007d35357211 */ /* 0x080fe200000f0eff */
[----:B------:R-:W-:Y:S01]  /*2220*/  IMAD.IADD R117, R9, 0x1, R117 ;  /* 0x0000000109757824 */ /* 0x000fe200078e0275 */
[----:B------:R-:W-:Y:S01]  /*2230*/  LEA R120, P0, R8, UR10, 0x1 ;  /* 0x0000000a08787c11 */ /* 0x000fe2000f8008ff */
[----:B------:R-:W-:Y:S01]  /*2240*/  IMAD.SHL.U32 R97, R2, 0x10, RZ ;  /* 0x0000001002617824 */ /* 0x000fe200078e00ff */
[C---:B------:R-:W-:Y:S01]  /*2250*/  SHF.L.U64.HI R53, R0.reuse, 0x1, R53 ;  /* 0x0000000100357819 */ /* 0x040fe20000010235 */
[----:B------:R-:W-:Y:S01]  /*2260*/  IMAD.SHL.U32 R0, R0, 0x2, RZ ;  /* 0x0000000200007824 */ /* 0x000fe200078e00ff */
[----:B------:R-:W-:Y:S01]  /*2270*/  IADD3 R4, P2, R4, R6, RZ ;  /* 0x0000000604047210 */ /* 0x000fe20007f5e0ff */
[----:B------:R-:W-:Y:S01]  /*2280*/  IMAD.SHL.U32 R91, R129, 0x10, RZ ;  /* 0x00000010815b7824 */ /* 0x000fe200078e00ff */
[----:B------:R-:W-:Y:S01]  /*2290*/  LEA.HI.X R117, R8, UR11, R117, 0x1, P0 ;  /* 0x0000000b08757c11 */ /* 0x000fe200080f0c75 */
[----:B------:R-:W-:Y:S01]  /*22a0*/  ULDC.64 UR10, c[0x0][0x360] ;  /* 0x0000d800000a7ab9 */ /* 0x000fe20000000a00 */
[----:B------:R-:W-:Y:S01]  /*22b0*/  LEA.HI.X R115, R10, UR13, R115, 0x1, P1 ;  /* 0x0000000d0a737c11 */ /* 0x000fe200088f0c73 */
[C---:B------:R-:W-:Y:S01]  /*22c0*/  VIADD R82, R91.reuse, 0x80 ;  /* 0x000000805b527836 */ /* 0x040fe20000000000 */
[----:B------:R-:W-:Y:S01]  /*22d0*/  LEA.HI.X.SX32 R125, R6, R125, 0x1, P2 ;  /* 0x0000007d067d7211 */ /* 0x000fe200010f0eff */
[C---:B------:R-:W-:Y:S01]  /*22e0*/  VIADD R78, R91.reuse, 0xc0 ;  /* 0x000000c05b4e7836 */ /* 0x040fe20000000000 */
[----:B------:R-:W-:Y:S01]  /*22f0*/  IADD3 R26, P1, R0, UR10, RZ ;  /* 0x0000000a001a7c10 */ /* 0x000fe2000ff3e0ff */
[----:B------:R-:W-:Y:S01]  /*2300*/  IMAD.WIDE.U32 R14, R144, 0x20, RZ ;  /* 0x00000020900e7825 */ /* 0x000fe200078e00ff */
[----:B------:R-:W-:Y:S01]  /*2310*/  IADD3 R52, P0, R0, UR4, RZ ;  /* 0x0000000400347c10 */ /* 0x000fe2000ff1e0ff */
[----:B------:R-:W-:Y:S01]  /*2320*/  UIADD3 UR25, UR27, UR25, URZ ;  /* 0x000000191b197290 */ /* 0x000fe2000fffe03f */
[C---:B------:R-:W-:Y:S01]  /*2330*/  SHF.L.U64.HI R125, R4.reuse, 0x1, R125 ;  /* 0x00000001047d7819 */ /* 0x040fe2000001027d */
[----:B------:R-:W-:Y:S01]  /*2340*/  IMAD.IADD R76, R91, 0x1, R82 ;  /* 0x000000015b4c7824 */ /* 0x000fe200078e0252 */
[----:B------:R-:W-:Y:S01]  /*2350*/  IADD3.X R27, R53, UR11, RZ, P1, !PT ;  /* 0x0000000b351b7c10 */ /* 0x000fe20008ffe4ff */
[----:B------:R-:W-:Y:S01]  /*2360*/  IMAD.IADD R114, R15, 0x1, R114 ;  /* 0x000000010f727824 */ /* 0x000fe200078e0272 */
[----:B------:R-:W-:Y:S01]  /*2370*/  SHF.L.U32 R4, R4, 0x1, RZ ;  /* 0x0000000104047819 */ /* 0x000fe200000006ff */
[----:B------:R-:W-:Y:S01]  /*2380*/  IMAD.SHL.U32 R5, R147, 0x20, RZ ;  /* 0x0000002093057824 */ /* 0x000fe200078e00ff */
[----:B------:R-:W-:Y:S01]  /*2390*/  IADD3.X R53, R53, UR5, RZ, P0, !PT ;  /* 0x0000000535357c10 */ /* 0x000fe200087fe4ff */
[----:B------:R-:W-:Y:S01]  /*23a0*/  IMAD R7, R145, 0x60, RZ ;  /* 0x0000006091077824 */ /* 0x000fe200078e02ff */
[-C--:B------:R-:W-:Y:S01]  /*23b0*/  IADD3 R106, P0, R97, R97.reuse, RZ ;  /* 0x00000061616a7210 */ /* 0x080fe20007f1e0ff */
[C---:B------:R-:W-:Y:S01]  /*23c0*/  IMAD.SHL.U32 R88, R129.reuse, 0x20, RZ ;  /* 0x0000002081587824 */ /* 0x040fe200078e00ff */
[----:B------:R-:W-:Y:S01]  /*23d0*/  IADD3 R122, P4, R4, UR10, RZ ;  /* 0x0000000a047a7c10 */ /* 0x000fe2000ff9e0ff */
[----:B------:R-:W-:Y:S01]  /*23e0*/  IMAD R84, R129, 0x30, RZ ;  /* 0x0000003081547824 */ /* 0x000fe200078e02ff */
[C---:B------:R-:W-:Y:S01]  /*23f0*/  IADD3 R86, R91.reuse, 0x40, RZ ;  /* 0x000000405b567810 */ /* 0x040fe20007ffe0ff */
[----:B------:R-:W-:Y:S01]  /*2400*/  IMAD.X R105, R96, 0x1, R96, P0 ;  /* 0x0000000160697824 */ /* 0x000fe200000e0660 */
[----:B------:R-:W-:Y:S01]  /*2410*/  IADD3 R102, P0, R106, 0x40, RZ ;  /* 0x000000406a667810 */ /* 0x000fe20007f1e0ff */
[C---:B------:R-:W-:Y:S01]  /*2420*/  IMAD.IADD R70, R91.reuse, 0x1, R76 ;  /* 0x000000015b467824 */ /* 0x040fe200078e024c */
[----:B------:R-:W-:Y:S01]  /*2430*/  IADD3 R124, P2, R4, UR4, RZ ;  /* 0x00000004047c7c10 */ /* 0x000fe2000ff5e0ff */
[----:B------:R-:W-:Y:S01]  /*2440*/  IMAD.IADD R80, R91, 0x1, R86 ;  /* 0x000000015b507824 */ /* 0x000fe200078e0256 */
[----:B------:R-:W-:Y:S01]  /*2450*/  IADD3.X R123, R125, UR11, RZ, P4, !PT ;  /* 0x0000000b7d7b7c10 */ /* 0x000fe2000a7fe4ff */
[--C-:B------:R-:W-:Y:S01]  /*2460*/  IMAD.X R101, RZ, RZ, R105.reuse, P0 ;  /* 0x000000ffff657224 */ /* 0x100fe200000e0669 */
[C---:B------:R-:W-:Y:S01]  /*2470*/  IADD3 R104, P5, R106.reuse, 0x80, RZ ;  /* 0x000000806a687810 */ /* 0x040fe20007fbe0ff */
[C---:B------:R-:W-:Y:S01]  /*2480*/  IMAD.IADD R74, R91.reuse, 0x1, R80 ;  /* 0x000000015b4a7824 */ /* 0x040fe200078e0250 */
[----:B------:R-:W-:Y:S01]  /*2490*/  IADD3 R106, P4, R106, 0xc0, RZ ;  /* 0x000000c06a6a7810 */ /* 0x000fe20007f9e0ff */
[----:B------:R-:W-:Y:S01]  /*24a0*/  IMAD.WIDE.U32 R146, R146, 0x20, RZ ;  /* 0x0000002092927825 */ /* 0x000fe200078e00ff */
[----:B------:R-:W-:Y:S01]  /*24b0*/  IADD3 R72, R91, R78, RZ ;  /* 0x0000004e5b487210 */ /* 0x000fe20007ffe0ff */
[----:B------:R-:W-:Y:S01]  /*24c0*/  ULDC UR4, c[0x0][0x2e0] ;  /* 0x0000b80000047ab9 */ /* 0x000fe20000000800 */
[----:B------:R-:W-:Y:S01]  /*24d0*/  IADD3.X R125, R125, UR5, RZ, P2, !PT ;  /* 0x000000057d7d7c10 */ /* 0x000fe200097fe4ff */
[----:B------:R-:W-:Y:S01]  /*24e0*/  IMAD.WIDE.U32 R144, R144, 0x60, RZ ;  /* 0x0000006090907825 */ /* 0x000fe200078e00ff */
[-C--:B------:R-:W-:Y:S01]  /*24f0*/  IADD3 R108, P2, R102, R97.reuse, RZ ;  /* 0x00000061666c7210 */ /* 0x080fe20007f5e0ff */
[----:B------:R-:W-:Y:S01]  /*2500*/  ULDC UR5, c[0x0][0x2e0] ;  /* 0x0000b80000057ab9 */ /* 0x000fe20000000800 */
[----:B------:R-:W-:Y:S01]  /*2510*/  IADD3 R112, P0, R106, R97, RZ ;  /* 0x000000616a707210 */ /* 0x000fe20007f1e0ff */
[----:B------:R-:W-:Y:S01]  /*2520*/  IMAD.SHL.U32 R113, R14, 0x2, RZ ;  /* 0x000000020e717824 */ /* 0x000fe200078e00ff */
[----:B------:R-:W-:Y:S01]  /*2530*/  IADD3.X R103, RZ, R105, RZ, P5, !PT ;  /* 0x00000069ff677210 */ /* 0x000fe20002ffe4ff */
[----:B------:R-:W-:Y:S01]  /*2540*/  IMAD.X R105, RZ, RZ, R105, P4 ;  /* 0x000000ffff697224 */ /* 0x000fe200020e0669 */
[----:B------:R-:W-:Y:S01]  /*2550*/  IADD3 R68, R91, R72, RZ ;  /* 0x000000485b447210 */ /* 0x000fe20007ffe0ff */
[----:B------:R-:W-:Y:S01]  /*2560*/  VIADD R66, R140, 0x10 ;  /* 0x000000108c427836 */ /* 0x000fe20000000000 */
[----:B------:R-:W-:Y:S01]  /*2570*/  IADD3 R110, P1, R104, R97, RZ ;  /* 0x00000061686e7210 */ /* 0x000fe20007f3e0ff */
[----:B------:R-:W-:Y:S01]  /*2580*/  VIADD R64, R140, 0x30 ;  /* 0x000000308c407836 */ /* 0x000fe20000000000 */
[----:B------:R-:W-:Y:S01]  /*2590*/  SHF.L.U64.HI R114, R14, 0x1, R114 ;  /* 0x000000010e727819 */ /* 0x000fe20000010272 */
[C---:B------:R-:W-:Y:S01]  /*25a0*/  VIADD R20, R24.reuse, 0x40 ;  /* 0x0000004018147836 */ /* 0x040fe20000000000 */
[----:B------:R-:W-:Y:S01]  /*25b0*/  SHF.R.S32.HI R89, RZ, 0x1f, R91 ;  /* 0x0000001fff597819 */ /* 0x000fe2000001145b */
[----:B------:R-:W-:Y:S01]  /*25c0*/  VIADD R18, R24, 0xc0 ;  /* 0x000000c018127836 */ /* 0x000fe20000000000 */
[----:B------:R-:W-:Y:S01]  /*25d0*/  SHF.R.S32.HI R87, RZ, 0x1f, R88 ;  /* 0x0000001fff577819 */ /* 0x000fe20000011458 */
[----:B------:R-:W-:Y:S01]  /*25e0*/  IMAD.IADD R100, R147, 0x1, R5 ;  /* 0x0000000193647824 */ /* 0x000fe200078e0205 */
[----:B------:R-:W-:Y:S01]  /*25f0*/  SHF.R.S32.HI R83, RZ, 0x1f, R84 ;  /* 0x0000001fff537819 */ /* 0x000fe20000011454 */
[----:B------:R-:W-:Y:S01]  /*2600*/  IMAD.IADD R116, R145, 0x1, R7 ;  /* 0x0000000191747824 */ /* 0x000fe200078e0207 */
[----:B------:R-:W-:Y:S01]  /*2610*/  SHF.R.S32.HI R85, RZ, 0x1f, R86 ;  /* 0x0000001fff557819 */ /* 0x000fe20000011456 */
[----:B------:R-:W-:Y:S01]  /*2620*/  IMAD.X R107, R101, 0x1, R96, P2 ;  /* 0x00000001656b7824 */ /* 0x000fe200010e0660 */
[----:B------:R-:W-:Y:S01]  /*2630*/  SHF.R.S32.HI R81, RZ, 0x1f, R82 ;  /* 0x0000001fff517819 */ /* 0x000fe20000011452 */
[----:B------:R-:W-:Y:S01]  /*2640*/  IMAD.X R111, R105, 0x1, R96, P0 ;  /* 0x00000001696f7824 */ /* 0x000fe200000e0660 */
[----:B------:R-:W-:Y:S01]  /*2650*/  SHF.R.S32.HI R77, RZ, 0x1f, R78 ;  /* 0x0000001fff4d7819 */ /* 0x000fe2000001144e */
[----:B------:R-:W-:Y:S01]  /*2660*/  ULDC.64 UR10, c[0x0][0x248] ;  /* 0x00009200000a7ab9 */ /* 0x000fe20000000a00 */
[----:B------:R-:W-:Y:S01]  /*2670*/  SHF.R.S32.HI R79, RZ, 0x1f, R80 ;  /* 0x0000001fff4f7819 */ /* 0x000fe20000011450 */
[----:B------:R-:W-:Y:S01]  /*2680*/  ULDC.64 UR12, c[0x0][0x230] ;  /* 0x00008c00000c7ab9 */ /* 0x000fe20000000a00 */
[----:B------:R-:W-:Y:S01]  /*2690*/  SHF.R.S32.HI R75, RZ, 0x1f, R76 ;  /* 0x0000001fff4b7819 */ /* 0x000fe2000001144c */
[----:B------:R-:W-:Y:S01]  /*26a0*/  ULDC.64 UR14, c[0x0][0x238] ;  /* 0x00008e00000e7ab9 */ /* 0x000fe20000000a00 */
[----:B------:R-:W-:-:S02]  /*26b0*/  SHF.R.S32.HI R71, RZ, 0x1f, R72 ;  /* 0x0000001fff477819 */ /* 0x000fc40000011448 */
[----:B------:R-:W-:Y:S02]  /*26c0*/  SHF.R.S32.HI R73, RZ, 0x1f, R74 ;  /* 0x0000001fff497819 */ /* 0x000fe4000001144a */
[----:B------:R-:W-:Y:S02]  /*26d0*/  SHF.R.S32.HI R69, RZ, 0x1f, R70 ;  /* 0x0000001fff457819 */ /* 0x000fe40000011446 */
[----:B------:R-:W-:Y:S02]  /*26e0*/  SHF.R.S32.HI R67, RZ, 0x1f, R68 ;  /* 0x0000001fff437819 */ /* 0x000fe40000011444 */
[----:B------:R-:W-:-:S07]  /*26f0*/  IADD3.X R109, R103, R96, RZ, P1, !PT ;  /* 0x00000060676d7210 */ /* 0x000fce0000ffe4ff */
.L_x_4237:
[----:B------:R-:W-:Y:S02]  /*2700*/  IMAD.SHL.U32 R22, R17, 0x40, RZ ;  /* 0x0000004011167824 */ /* 0x000fe400078e00ff */
[----:B------:R-:W-:Y:S02]  /*2710*/  IMAD.MOV.U32 R119, RZ, RZ, R115 ;  /* 0x000000ffff777224 */ /* 0x000fe400078e0073 */
[----:B------:R-:W-:Y:S04]  /*2720*/  VIADD R21, R22, 0xffffffc0 ;  /* 0xffffffc016157836 */ /* 0x000fe80000000000 */
[--C-:B------:R-:W-:Y:S02]  /*2730*/  IMAD.IADD R51, R60, 0x1, -R21.reuse ;  /* 0x000000013c337824 */ /* 0x100fe400078e0a15 */
[----:B------:R-:W-:Y:S03]  /*2740*/  IMAD.IADD R49, R92, 0x1, -R21 ;  /* 0x000000015c317824 */ /* 0x000fe600078e0a15 */
[-C--:B------:R-:W-:Y:S02]  /*2750*/  ISETP.GE.AND P0, PT, R140, R51.reuse, PT ;  /* 0x000000338c00720c */ /* 0x080fe40003f06270 */
[----:B------:R-:W-:Y:S02]  /*2760*/  ISETP.GE.AND P5, PT, R66, R51, PT ;  /* 0x000000334200720c */ /* 0x000fe40003fa6270 */
[-C--:B------:R-:W-:Y:S02]  /*2770*/  ISETP.GE.AND P0, PT, R140, R49.reuse, !P0 ;  /* 0x000000318c00720c */ /* 0x080fe40004706270 */
[----:B------:R-:W-:Y:S02]  /*2780*/  ISETP.GE.AND P5, PT, R66, R49, !P5 ;  /* 0x000000314200720c */ /* 0x000fe40006fa6270 */
[C---:B------:R-:W-:Y:S04]  /*2790*/  ISETP.GE.AND P2, PT, R65.reuse, R51, PT ;  /* 0x000000334100720c */ /* 0x040fe80003f46270 */
[----:B------:R-:W-:Y:S05]  /*27a0*/  ISETP.GE.AND P2, PT, R65, R49, !P2 ;  /* 0x000000314100720c */ /* 0x000fea0005746270 */
[----:B------:R-:W2:Y:S02]  /*27b0*/  @P0 LDG.E.128 R12, desc[UR6][R118.64] ;  /* 0x00000006760c0981 */ /* 0x000ea4000c1e1d00 */
[C---:B------:R-:W-:Y:S04]  /*27c0*/  @P5 IADD3 R2, P1, R118.reuse, UR22, RZ ;  /* 0x0000001676025c10 */ /* 0x040fe8000ff3e0ff */
[----:B------:R-:W-:Y:S02]  /*27d0*/  @P5 IADD3.X R3, R119, UR21, RZ, P1, !PT ;  /* 0x0000001577035c10 */ /* 0x000fe40008ffe4ff */
[CC--:B------:R-:W-:Y:S04]  /*27e0*/  @P5 LEA R36, P1, R127.reuse, R94.reuse, 0x1 ;  /* 0x0000005e7f245211 */ /* 0x0c0fe800078208ff */
[----:B------:R-:W-:Y:S02]  /*27f0*/  @P5 LEA.HI.X R37, R127, R95, R126, 0x1, P1 ;  /* 0x0000005f7f255211 */ /* 0x000fe400008f0c7e */
[----:B------:R-:W-:Y:S04]  /*2800*/  @P2 IADD3 R38, P1, R118, UR24, RZ ;  /* 0x0000001876262c10 */ /* 0x000fe8000ff3e0ff */
[----:B------:R-:W-:Y:S02]  /*2810*/  @P2 IADD3.X R39, R119, UR23, RZ, P1, !PT ;  /* 0x0000001777272c10 */ /* 0x000fe40008ffe4ff */
[----:B------:R-:W-:Y:S05]  /*2820*/  @P2 IADD3 R40, P1, R113, R94, RZ ;  /* 0x0000005e71282210 */ /* 0x000fea0007f3e0ff */
[--C-:B------:R-:W-:Y:S01]  /*2830*/  @P2 IMAD.X R41, R114, 0x1, R95.reuse, P1 ;  /* 0x0000000172292824 */ /* 0x100fe200008e065f */
[C---:B------:R-:W-:Y:S04]  /*2840*/  ISETP.GE.AND P1, PT, R64.reuse, R51, PT ;  /* 0x000000334000720c */ /* 0x040fe80003f26270 */
[----:B------:R-:W-:Y:S01]  /*2850*/  ISETP.GE.AND P1, PT, R64, R49, !P1 ;  /* 0x000000314000720c */ /* 0x000fe20004f26270 */
[----:B--2---:R1:W-:Y:S04]  /*2860*/  @P0 STG.E.128 desc[UR6][R94.64], R12 ;  /* 0x0000000c5e000986 */ /* 0x0043e8000c101d06 */
[----:B------:R-:W2:Y:S04]  /*2870*/  @P0 LDG.E.128 R8, desc[UR6][R118.64+0x80] ;  /* 0x0000800676080981 */ /* 0x000ea8000c1e1d00 */
[----:B--2---:R2:W-:Y:S04]  /*2880*/  @P0 STG.E.128 desc[UR6][R94.64+0x80], R8 ;  /* 0x000080085e000986 */ /* 0x0045e8000c101d06 */
[----:B------:R-:W3:Y:S04]  /*2890*/  @P0 LDG.E.128 R4, desc[UR6][R118.64+0x100] ;  /* 0x0001000676040981 */ /* 0x000ee8000c1e1d00 */
[----:B---3--:R3:W-:Y:S04]  /*28a0*/  @P0 STG.E.128 desc[UR6][R94.64+0x100], R4 ;  /* 0x000100045e000986 */ /* 0x0087e8000c101d06 */
[----:B------:R-:W4:Y:S04]  /*28b0*/  @P0 LDG.E.128 R32, desc[UR6][R118.64+0x180] ;  /* 0x0001800676200981 */ /* 0x000f28000c1e1d00 */
[----:B----4-:R-:W-:Y:S04]  /*28c0*/  @P0 STG.E.128 desc[UR6][R94.64+0x180], R32 ;  /* 0x000180205e000986 */ /* 0x010fe8000c101d06 */
[----:B-1----:R-:W4:Y:S04]  /*28d0*/  @P5 LDG.E.128 R12, desc[UR6][R2.64] ;  /* 0x00000006020c5981 */ /* 0x002f28000c1e1d00 */
[----:B----4-:R1:W-:Y:S04]  /*28e0*/  @P5 STG.E.128 desc[UR6][R36.64], R12 ;  /* 0x0000000c24005986 */ /* 0x0103e8000c101d06 */
[----:B--2---:R-:W2:Y:S04]  /*28f0*/  @P5 LDG.E.128 R8, desc[UR6][R2.64+0x80] ;  /* 0x0000800602085981 */ /* 0x004ea8000c1e1d00 */
[----:B--2---:R2:W-:Y:S04]  /*2900*/  @P5 STG.E.128 desc[UR6][R36.64+0x80], R8 ;  /* 0x0000800824005986 */ /* 0x0045e8000c101d06 */
[----:B---3--:R-:W3:Y:S04]  /*2910*/  @P5 LDG.E.128 R4, desc[UR6][R2.64+0x100] ;  /* 0x0001000602045981 */ /* 0x008ee8000c1e1d00 */
[----:B---3--:R3:W-:Y:S04]  /*2920*/  @P5 STG.E.128 desc[UR6][R36.64+0x100], R4 ;  /* 0x0001000424005986 */ /* 0x0087e8000c101d06 */
[----:B------:R4:W5:Y:S02]  /*2930*/  @P5 LDG.E.128 R28, desc[UR6][R2.64+0x180] ;  /* 0x00018006021c5981 */ /* 0x000964000c1e1d00 */
[----:B----4-:R-:W-:Y:S04]  /*2940*/  @P1 IADD3 R2, P4, R118, UR26, RZ ;  /* 0x0000001a76021c10 */ /* 0x010fe8000ff9e0ff */
[----:B------:R-:W-:Y:S01]  /*2950*/  @P1 IADD3.X R3, R119, UR25, RZ, P4, !PT ;  /* 0x0000001977031c10 */ /* 0x000fe2000a7fe4ff */
[----:B-----5:R4:W-:Y:S04]  /*2960*/  @P5 STG.E.128 desc[UR6][R36.64+0x180], R28 ;  /* 0x0001801c24005986 */ /* 0x0209e8000c101d06 */
[----:B-1----:R-:W5:Y:S04]  /*2970*/  @P2 LDG.E.128 R12, desc[UR6][R38.64] ;  /* 0x00000006260c2981 */ /* 0x002f68000c1e1d00 */
[----:B-----5:R1:W-:Y:S04]  /*2980*/  @P2 STG.E.128 desc[UR6][R40.64], R12 ;  /* 0x0000000c28002986 */ /* 0x0203e8000c101d06 */
[----:B--2---:R-:W2:Y:S04]  /*2990*/  @P2 LDG.E.128 R8, desc[UR6][R38.64+0x80] ;  /* 0x0000800626082981 */ /* 0x004ea8000c1e1d00 */
[----:B--2---:R2:W-:Y:S04]  /*29a0*/  @P2 STG.E.128 desc[UR6][R40.64+0x80], R8 ;  /* 0x0000800828002986 */ /* 0x0045e8000c101d06 */
[----:B---3--:R-:W3:Y:S04]  /*29b0*/  @P2 LDG.E.128 R4, desc[UR6][R38.64+0x100] ;  /* 0x0001000626042981 */ /* 0x008ee8000c1e1d00 */
[----:B---3--:R3:W-:Y:S04]  /*29c0*/  @P2 STG.E.128 desc[UR6][R40.64+0x100], R4 ;  /* 0x0001000428002986 */ /* 0x0087e8000c101d06 */
[----:B------:R-:W5:Y:S04]  /*29d0*/  @P2 LDG.E.128 R32, desc[UR6][R38.64+0x180] ;  /* 0x0001800626202981 */ /* 0x000f68000c1e1d00 */
[----:B-----5:R1:W-:Y:S01]  /*29e0*/  @P2 STG.E.128 desc[UR6][R40.64+0x180], R32 ;  /* 0x0001802028002986 */ /* 0x0203e2000c101d06 */
[----:B----4-:R-:W-:Y:S03]  /*29f0*/  @P1 IADD3 R36, P2, R94, R144, RZ ;  /* 0x000000905e241210 */ /* 0x010fe60007f5e0ff */
[----:B------:R-:W4:Y:S02]  /*2a00*/  @P1 LDG.E.128 R28, desc[UR6][R2.64] ;  /* 0x00000006021c1981 */ /* 0x000f24000c1e1d00 */
[----:B------:R-:W-:Y:S01]  /*2a10*/  @P1 IMAD.X R37, R116, 0x1, R95, P2 ;  /* 0x0000000174251824 */ /* 0x000fe200010e065f */
[----:B------:R-:W-:Y:S04]  /*2a20*/  ISETP.NE.AND P2, PT, RZ, UR4, PT ;  /* 0x00000004ff007c0c */ /* 0x000fe8000bf45270 */
[----:B----4-:R4:W-:Y:S04]  /*2a30*/  @P1 STG.E.128 desc[UR6][R36.64], R28 ;  /* 0x0000001c24001986 */ /* 0x0109e8000c101d06 */
[----:B-1----:R-:W5:Y:S04]  /*2a40*/  @P1 LDG.E.128 R12, desc[UR6][R2.64+0x80] ;  /* 0x00008006020c1981 */ /* 0x002f68000c1e1d00 */
[----:B-----5:R4:W-:Y:S04]  /*2a50*/  @P1 STG.E.128 desc[UR6][R36.64+0x80], R12 ;  /* 0x0000800c24001986 */ /* 0x0209e8000c101d06 */
[----:B--2---:R-:W2:Y:S04]  /*2a60*/  @P1 LDG.E.128 R8, desc[UR6][R2.64+0x100] ;  /* 0x0001000602081981 */ /* 0x004ea8000c1e1d00 */
[----:B--2---:R4:W-:Y:S04]  /*2a70*/  @P1 STG.E.128 desc[UR6][R36.64+0x100], R8 ;  /* 0x0001000824001986 */ /* 0x0049e8000c101d06 */
[----:B---3--:R-:W2:Y:S04]  /*2a80*/  @P1 LDG.E.128 R4, desc[UR6][R2.64+0x180] ;  /* 0x0001800602041981 */ /* 0x008ea8000c1e1d00 */
[----:B--2---:R4:W-:Y:S01]  /*2a90*/  @P1 STG.E.128 desc[UR6][R36.64+0x180], R4 ;  /* 0x0001800424001986 */ /* 0x0049e2000c101d06 */
[C---:B------:R-:W-:Y:S04]  /*2aa0*/  LEA R118, P1, R93.reuse, R118, 0x1 ;  /* 0x000000765d767211 */ /* 0x040fe800078208ff */
[----:B------:R-:W-:Y:S01]  /*2ab0*/  LEA.HI.X.SX32 R115, R93, R119, 0x1, P1 ;  /* 0x000000775d737211 */ /* 0x000fe200008f0eff */
[----:B------:R-:W-:Y:S08]  /*2ac0*/  @!P2 BRA `(.L_x_4184) ;  /* 0x000000980028a947 */ /* 0x000ff00003800000 */
[----:B------:R-:W-:Y:S11]  /*2ad0*/  ISETP.NE.AND P1, PT, RZ, UR20, PT ;  /* 0x00000014ff007c0c */ /* 0x000ff6000bf25270 */
[----:B------:R-:W-:Y:S02]  /*2ae0*/  @!UPT UIADD3 URZ, URZ, URZ, URZ ;  /* 0x0000003f3f3ff290 */ /* 0x000fe4000fffe03f */
[----:B------:R-:W-:Y:S05]  /*2af0*/  @!P1 BRA `(.L_x_4185) ;  /* 0x0000003400709947 */ /* 0x000fea0003800000 */
[----:B------:R-:W1:Y:S01]  /*2b00*/  LDC R48, c[0x0][0x2e0] ;  /* 0x0000b800ff307b82 */ /* 0x000e620000000800 */
[----:B------:R-:W-:Y:S01]  /*2b10*/  ISETP.GE.AND P4, PT, R65, R51, PT ;  /* 0x000000334100720c */ /* 0x000fe20003f86270 */
[----:B------:R-:W-:Y:S04]  /*2b20*/  BSSY B0, `(.L_x_4186) ;  /* 0x00000c7000007945 */ /* 0x000fe80003800000 */
[----:B------:R-:W-:Y:S08]  /*2b30*/  @!P0 BRA `(.L_x_4187) ;  /* 0x0000000c00148947 */ /* 0x000ff00003800000 */
[----:B------:R-:W-:Y:S02]  /*2b40*/  ISETP.GE.AND P0, PT, R24, UR4, PT ;  /* 0x0000000418007c0c */ /* 0x000fe4000bf06270 */
[----:B------:R-:W-:Y:S02]  /*2b50*/  MOV R121, R117 ;  /* 0x0000007500797202 */ /* 0x000fe40000000f00 */
[----:B------:R-:W-:Y:S03]  /*2b60*/  ISETP.GE.AND P1, PT, R20, UR4, PT ;  /* 0x0000000414007c0c */ /* 0x000fe6000bf26270 */
[----:B----4-:R-:W2:Y:S08]  /*2b70*/  LDG.E.128 R36, desc[UR6][R120.64] ;  /* 0x0000000678247981 */ /* 0x010eb0000c1e1d00 */
[----:B------:R-:W3:Y:S06]  /*2b80*/  @!P0 LDG.E.64 R28, desc[UR6][R26.64] ;  /* 0x000000061a1c8981 */ /* 0x000eec000c1e1b00 */
[----:B------:R-:W4:Y:S01]  /*2b90*/  @!P0 LDG.E.64 R44, desc[UR6][R52.64] ;  /* 0x00000006342c8981 */ /* 0x000f22000c1e1b00 */
[--C-:B---3--:R-:W-:Y:S01]  /*2ba0*/  @!P0 HADD2.F32 R32, -RZ, R28.reuse.H0_H0 ;  /* 0x2000001cff208230 */ /* 0x108fe20000004100 */
[----:B--2---:R-:W-:Y:S01]  /*2bb0*/  @!P0 MOV R23, R36 ;  /* 0x0000002400178202 */ /* 0x004fe20000000f00 */
[----:B------:R-:W-:Y:S01]  /*2bc0*/  @!P0 HADD2.F32 R30, -RZ, R28.H1_H1 ;  /* 0x3000001cff1e8230 */ /* 0x000fe20000004100 */
[----:B------:R-:W-:Y:S02]  /*2bd0*/  @!P0 MOV R33, R37 ;  /* 0x0000002500218202 */ /* 0x000fe40000000f00 */
[----:B------:R-:W-:Y:S01]  /*2be0*/  @!P0 MOV R28, R39 ;  /* 0x00000027001c8202 */ /* 0x000fe20000000f00 */
[--C-:B------:R-:W-:Y:S02]  /*2bf0*/  @!P0 HADD2.F32 R41, -RZ, R23.reuse.H1_H1 ;  /* 0x30000017ff298230 */ /* 0x100fe40000004100 */
[----:B------:R-:W-:Y:S02]  /*2c00*/  @!P0 HADD2.F32 R31, -RZ, R23.H0_H0 ;  /* 0x20000017ff1f8230 */ /* 0x000fe40000004100 */
[----:B----4-:R-:W-:Y:S02]  /*2c10*/  @!P0 HADD2.F32 R42, -RZ, R44.H0_H0 ;  /* 0x2000002cff2a8230 */ /* 0x010fe40000004100 */
[-C--:B------:R-:W-:Y:S01]  /*2c20*/  @!P0 FMUL.FTZ R55, R41, R32.reuse ;  /* 0x0000002029378220 */ /* 0x080fe20000410000 */
[--C-:B------:R-:W-:Y:S02]  /*2c30*/  @!P0 HADD2.F32 R43, -RZ, R45.reuse.H0_H0 ;  /* 0x2000002dff2b8230 */ /* 0x100fe40000004100 */
[C---:B------:R-:W-:Y:S01]  /*2c40*/  @!P0 FMUL.FTZ R0, R31.reuse, R32 ;  /* 0x000000201f008220 */ /* 0x040fe20000410000 */
[----:B------:R-:W-:Y:S01]  /*2c50*/  @!P0 HADD2.F32 R47, -RZ, R45.H1_H1 ;  /* 0x3000002dff2f8230 */ /* 0x000fe20000004100 */
[----:B------:R-:W-:Y:S01]  /*2c60*/  @!P0 MOV R32, R38 ;  /* 0x0000002600208202 */ /* 0x000fe20000000f00 */
[----:B------:R-:W-:Y:S02]  /*2c70*/  @!P0 HADD2.F32 R23, -RZ, R29.H0_H0 ;  /* 0x2000001dff178230 */ /* 0x000fe40000004100 */
[-C--:B------:R-:W-:Y:S01]  /*2c80*/  @!P0 FFMA.FTZ R55, R31, R42.reuse, -R55 ;  /* 0x0000002a1f378223 */ /* 0x080fe20000010837 */
[----:B------:R-:W-:Y:S02]  /*2c90*/  @!P0 HADD2.F32 R31, -RZ, R33.H0_H0 ;  /* 0x20000021ff1f8230 */ /* 0x000fe40000004100 */
[----:B------:R-:W-:Y:S01]  /*2ca0*/  @!P0 FFMA.FTZ R0, R41, R42, R0 ;  /* 0x0000002a29008223 */ /* 0x000fe20000010000 */
[--C-:B------:R-:W-:Y:S02]  /*2cb0*/  @!P0 HADD2.F32 R42, -RZ, R32.reuse.H1_H1 ;  /* 0x30000020ff2a8230 */ /* 0x100fe40000004100 */
[----:B------:R-:W-:Y:S02]  /*2cc0*/  @!P0 HADD2.F32 R32, -RZ, R32.H0_H0 ;  /* 0x20000020ff208230 */ /* 0x000fe40000004100 */
[-C--:B------:R-:W-:Y:S01]  /*2cd0*/  @!P0 FMUL.FTZ R2, R31, R30.reuse ;  /* 0x0000001e1f028220 */ /* 0x080fe20000410000 */
[--C-:B------:R-:W-:Y:S02]  /*2ce0*/  @!P0 HADD2.F32 R45, -RZ, R28.reuse.H1_H1 ;  /* 0x3000001cff2d8230 */ /* 0x100fe40000004100 */
[-C--:B------:R-:W-:Y:S01]  /*2cf0*/  @!P0 FMUL.FTZ R50, R42, R23.reuse ;  /* 0x000000172a328220 */ /* 0x080fe20000410000 */
[----:B------:R-:W-:Y:S02]  /*2d00*/  @!P0 HADD2.F32 R29, -RZ, R29.H1_H1 ;  /* 0x3000001dff1d8230 */ /* 0x000fe40000004100 */
[C---:B------:R-:W-:Y:S01]  /*2d10*/  @!P0 FMUL.FTZ R3, R32.reuse, R23 ;  /* 0x0000001720038220 */ /* 0x040fe20000410000 */
[----:B------:R-:W-:Y:S02]  /*2d20*/  @!P0 HADD2.F32 R41, -RZ, R33.H1_H1 ;  /* 0x30000021ff298230 */ /* 0x000fe40000004100 */
[----:B------:R-:W-:Y:S01]  /*2d30*/  @!P0 FFMA.FTZ R50, R32, R43, -R50 ;  /* 0x0000002b20328223 */ /* 0x000fe20000010832 */
[----:B------:R-:W-:Y:S02]  /*2d40*/  @!P0 HADD2.F32 R28, -RZ, R28.H0_H0 ;  /* 0x2000001cff1c8230 */ /* 0x000fe40000004100 */
[----:B------:R-:W-:Y:S01]  /*2d50*/  @!P0 FMUL.FTZ R151, R45, R29 ;  /* 0x0000001d2d978220 */ /* 0x000fe20000410000 */
[----:B------:R-:W-:Y:S02]  /*2d60*/  @!P0 HADD2.F32 R44, -RZ, R44.H1_H1 ;  /* 0x3000002cff2c8230 */ /* 0x000fe40000004100 */
[C---:B------:R-:W-:Y:S01]  /*2d70*/  @!P0 FMUL.FTZ R119, R41.reuse, R30 ;  /* 0x0000001e29778220 */ /* 0x040fe20000410000 */
[----:B------:R-:W-:Y:S01]  /*2d80*/  @!P0 F2FP.F16.F32.PACK_AB R55, R0, R55 ;  /* 0x000000370037823e */ /* 0x000fe200000000ff */
[C---:B------:R-:W-:Y:S01]  /*2d90*/  @!P0 FMUL.FTZ R4, R28.reuse, R29 ;  /* 0x0000001d1c048220 */ /* 0x040fe20000410000 */
[----:B------:R-:W-:Y:S01]  /*2da0*/  @!P0 FFMA.FTZ R151, R28, R47, -R151 ;  /* 0x0000002f1c978223 */ /* 0x000fe20000010897 */
[-C--:B------:R-:W-:Y:S01]  /*2db0*/  @!P0 FFMA.FTZ R2, R41, R44.reuse, R2 ;  /* 0x0000002c29028223 */ /* 0x080fe20000010002 */
[----:B------:R-:W-:Y:S01]  /*2dc0*/  @!P0 FFMA.FTZ R3, R42, R43, R3 ;  /* 0x0000002b2a038223 */ /* 0x000fe20000010003 */
[----:B------:R-:W-:Y:S01]  /*2dd0*/  @!P0 FFMA.FTZ R4, R45, R47, R4 ;  /* 0x0000002f2d048223 */ /* 0x000fe20000010004 */
[----:B------:R-:W-:Y:S01]  /*2de0*/  @!P0 FFMA.FTZ R119, R31, R44, -R119 ;  /* 0x0000002c1f778223 */ /* 0x000fe20000010877 */
[----:B------:R-:W-:Y:S02]  /*2df0*/  @!P0 MOV R36, R55 ;  /* 0x0000003700248202 */ /* 0x000fe40000000f00 */
[----:B------:R-:W-:Y:S02]  /*2e00*/  @!P0 F2FP.F16.F32.PACK_AB R50, R3, R50 ;  /* 0x000000320332823e */ /* 0x000fe400000000ff */
[----:B------:R-:W-:Y:S02]  /*2e10*/  @!P0 F2FP.F16.F32.PACK_AB R54, R2, R119 ;  /* 0x000000770236823e */ /* 0x000fe400000000ff */
[----:B------:R-:W-:Y:S02]  /*2e20*/  @!P0 F2FP.F16.F32.PACK_AB R151, R4, R151 ;  /* 0x000000970497823e */ /* 0x000fe400000000ff */
[----:B------:R-:W-:Y:S02]  /*2e30*/  @!P0 MOV R37, R54 ;  /* 0x0000003600258202 */ /* 0x000fe40000000f00 */
[----:B------:R-:W-:Y:S02]  /*2e40*/  @!P0 MOV R38, R50 ;  /* 0x0000003200268202 */ /* 0x000fe40000000f00 */
[----:B------:R-:W-:Y:S02]  /*2e50*/  @!P0 MOV R39, R151 ;  /* 0x0000009700278202 */ /* 0x000fe40000000f00 */
[----:B------:R-:W-:Y:S03]  /*2e60*/  ISETP.GE.AND P0, PT, R19, UR4, PT ;  /* 0x0000000413007c0c */ /* 0x000fe6000bf06270 */
[----:B------:R2:W-:Y:S08]  /*2e70*/  STG.E.128 desc[UR6][R148.64], R36 ;  /* 0x0000002494007986 */ /* 0x0005f0000c101d06 */
[----:B------:R-:W3:Y:S08]  /*2e80*/  LDG.E.128 R32, desc[UR6][R120.64+0x80] ;  /* 0x0000800678207981 */ /* 0x000ef0000c1e1d00 */
[----:B------:R-:W4:Y:S06]  /*2e90*/  @!P1 LDG.E.64 R28, desc[UR6][R26.64+0x40] ;  /* 0x000040061a1c9981 */ /* 0x000f2c000c1e1b00 */
[----:B------:R-:W5:Y:S01]  /*2ea0*/  @!P1 LDG.E.64 R46, desc[UR6][R52.64+0x40] ;  /* 0x00004006342e9981 */ /* 0x000f62000c1e1b00 */
[----:B---3--:R-:W-:Y:S02]  /*2eb0*/  @!P1 MOV R23, R32 ;  /* 0x0000002000179202 */ /* 0x008fe40000000f00 */
[----:B--2---:R-:W-:Y:S02]  /*2ec0*/  @!P1 MOV R37, R33 ;  /* 0x0000002100259202 */ /* 0x004fe40000000f00 */
[----:B------:R-:W-:Y:S01]  /*2ed0*/  @!P1 MOV R36, R34 ;  /* 0x0000002200249202 */ /* 0x000fe20000000f00 */
[--C-:B------:R-:W-:Y:S02]  /*2ee0*/  @!P1 HADD2.F32 R42, -RZ, R23.reuse.H1_H1 ;  /* 0x30000017ff2a9230 */ /* 0x100fe40000004100 */
[----:B------:R-:W-:Y:S02]  /*2ef0*/  @!P1 HADD2.F32 R31, -RZ, R23.H0_H0 ;  /* 0x20000017ff1f9230 */ /* 0x000fe40000004100 */
[--C-:B----4-:R-:W-:Y:S02]  /*2f00*/  @!P1 HADD2.F32 R40, -RZ, R28.reuse.H0_H0 ;  /* 0x2000001cff289230 */ /* 0x110fe40000004100 */
[----:B------:R-:W-:Y:S01]  /*2f10*/  @!P1 HADD2.F32 R30, -RZ, R28.H1_H1 ;  /* 0x3000001cff1e9230 */ /* 0x000fe20000004100 */
[----:B------:R-:W-:Y:S01]  /*2f20*/  @!P1 MOV R28, R35 ;  /* 0x00000023001c9202 */ /* 0x000fe20000000f00 */
[--C-:B------:R-:W-:Y:S02]  /*2f30*/  @!P1 HADD2.F32 R23, -RZ, R29.reuse.H0_H0 ;  /* 0x2000001dff179230 */ /* 0x100fe40000004100 */
[CC--:B------:R-:W-:Y:S01]  /*2f40*/  @!P1 FMUL.FTZ R50, R42.reuse, R40.reuse ;  /* 0x000000282a329220 */ /* 0x0c0fe20000410000 */
[----:B-----5:R-:W-:Y:S02]  /*2f50*/  @!P1 HADD2.F32 R44, -RZ, R46.H0_H0 ;  /* 0x2000002eff2c9230 */ /* 0x020fe40000004100 */
[C---:B------:R-:W-:Y:S01]  /*2f60*/  @!P1 FMUL.FTZ R5, R31.reuse, R40 ;  /* 0x000000281f059220 */ /* 0x040fe20000410000 */
[----:B------:R-:W-:Y:S02]  /*2f70*/  @!P1 HADD2.F32 R45, -RZ, R28.H1_H1 ;  /* 0x3000001cff2d9230 */ /* 0x000fe40000004100 */
[----:B------:R-:W-:Y:S02]  /*2f80*/  @!P1 HADD2.F32 R29, -RZ, R29.H1_H1 ;  /* 0x3000001dff1d9230 */ /* 0x000fe40000004100 */
[-C--:B------:R-:W-:Y:S01]  /*2f90*/  @!P1 FFMA.FTZ R50, R31, R44.reuse, -R50 ;  /* 0x0000002c1f329223 */ /* 0x080fe20000010832 */
[--C-:B------:R-:W-:Y:S02]  /*2fa0*/  @!P1 HADD2.F32 R31, -RZ, R37.reuse.H0_H0 ;  /* 0x20000025ff1f9230 */ /* 0x100fe40000004100 */
[----:B------:R-:W-:Y:S01]  /*2fb0*/  @!P1 FFMA.FTZ R5, R42, R44, R5 ;  /* 0x0000002c2a059223 */ /* 0x000fe20000010005 */
[--C-:B------:R-:W-:Y:S02]  /*2fc0*/  @!P1 HADD2.F32 R42, -RZ, R36.reuse.H1_H1 ;  /* 0x30000024ff2a9230 */ /* 0x100fe40000004100 */
[----:B------:R-:W-:Y:S01]  /*2fd0*/  @!P1 FMUL.FTZ R119, R45, R29 ;  /* 0x0000001d2d779220 */ /* 0x000fe20000410000 */
[----:B------:R-:W-:Y:S02]  /*2fe0*/  @!P1 HADD2.F32 R36, -RZ, R36.H0_H0 ;  /* 0x20000024ff249230 */ /* 0x000fe40000004100 */
[-C--:B------:R-:W-:Y:S01]  /*2ff0*/  @!P1 FMUL.FTZ R6, R31, R30.reuse ;  /* 0x0000001e1f069220 */ /* 0x080fe20000410000 */
[----:B------:R-:W-:Y:S02]  /*3000*/  @!P1 HADD2.F32 R41, -RZ, R37.H1_H1 ;  /* 0x30000025ff299230 */ /* 0x000fe40000004100 */
[-C--:B------:R-:W-:Y:S01]  /*3010*/  @!P1 FMUL.FTZ R54, R42, R23.reuse ;  /* 0x000000172a369220 */ /* 0x080fe20000410000 */
[----:B------:R-:W-:Y:S02]  /*3020*/  @!P1 HADD2.F32 R28, -RZ, R28.H0_H0 ;  /* 0x2000001cff1c9230 */ /* 0x000fe40000004100 */
[----:B------:R-:W-:Y:S01]  /*3030*/  @!P1 FMUL.FTZ R7, R36, R23 ;  /* 0x0000001724079220 */ /* 0x000fe20000410000 */
[----:B------:R-:W-:Y:S02]  /*3040*/  @!P1 HADD2.F32 R46, -RZ, R46.H1_H1 ;  /* 0x3000002eff2e9230 */ /* 0x000fe40000004100 */
[----:B------:R-:W-:Y:S01]  /*3050*/  @!P1 FMUL.FTZ R55, R41, R30 ;  /* 0x0000001e29379220 */ /* 0x000fe20000410000 */
[--C-:B------:R-:W-:Y:S01]  /*3060*/  @!P1 HADD2.F32 R43, -RZ, R47.reuse.H0_H0 ;  /* 0x2000002fff2b9230 */ /* 0x100fe20000004100 */
[----:B------:R-:W-:Y:S01]  /*3070*/  @!P1 F2FP.F16.F32.PACK_AB R50, R5, R50 ;  /* 0x000000320532923e */ /* 0x000fe200000000ff */
[----:B------:R-:W-:Y:S02]  /*3080*/  @!P1 HADD2.F32 R47, -RZ, R47.H1_H1 ;  /* 0x3000002fff2f9230 */ /* 0x000fe40000004100 */
[----:B------:R-:W-:Y:S01]  /*3090*/  @!P1 FMUL.FTZ R8, R28, R29 ;  /* 0x0000001d1c089220 */ /* 0x000fe20000410000 */
[-C--:B------:R-:W-:Y:S01]  /*30a0*/  @!P1 FFMA.FTZ R6, R41, R46.reuse, R6 ;  /* 0x0000002e29069223 */ /* 0x080fe20000010006 */
[-C--:B------:R-:W-:Y:S01]  /*30b0*/  @!P1 FFMA.FTZ R7, R42, R43.reuse, R7 ;  /* 0x0000002b2a079223 */ /* 0x080fe20000010007 */
[----:B------:R-:W-:Y:S01]  /*30c0*/  @!P1 FFMA.FTZ R55, R31, R46, -R55 ;  /* 0x0000002e1f379223 */ /* 0x000fe20000010837 */
[----:B------:R-:W-:Y:S01]  /*30d0*/  @!P1 FFMA.FTZ R54, R36, R43, -R54 ;  /* 0x0000002b24369223 */ /* 0x000fe20000010836 */
[-C--:B------:R-:W-:Y:S01]  /*30e0*/  @!P1 FFMA.FTZ R119, R28, R47.reuse, -R119 ;  /* 0x0000002f1c779223 */ /* 0x080fe20000010877 */
[----:B------:R-:W-:Y:S01]  /*30f0*/  @!P1 FFMA.FTZ R8, R45, R47, R8 ;  /* 0x0000002f2d089223 */ /* 0x000fe20000010008 */
        /* <DEDUP_REMOVED lines=32> */
[----:B------:R-:W-:Y:S01]  /*3300*/  @!P0 FMUL.FTZ R10, R31, R30 ;  /* 0x0000001e1f0a8220 */ /* 0x000fe20000410000 */
[----:B------:R-:W-:Y:S01]  /*3310*/  @!P0 HADD2.F32 R41, -RZ, R33.H1_H1 ;  /* 0x30000021ff298230 */ /* 0x000fe20000004100 */
[----:B------:R-:W-:Y:S01]  /*3320*/  @!P0 F2FP.F16.F32.PACK_AB R50, R9, R50 ;  /* 0x000000320932823e */ /* 0x000fe200000000ff */
[----:B------:R-:W-:Y:S02]  /*3330*/  @!P0 HADD2.F32 R28, -RZ, R28.H0_H0 ;  /* 0x2000001cff1c8230 */ /* 0x000fe40000004100 */
[----:B------:R-:W-:Y:S01]  /*3340*/  @!P0 FMUL.FTZ R11, R32, R23 ;  /* 0x00000017200b8220 */ /* 0x000fe20000410000 */
[----:B------:R-:W-:Y:S01]  /*3350*/  @!P0 HADD2.F32 R46, -RZ, R46.H1_H1 ;  /* 0x3000002eff2e8230 */ /* 0x000fe20000004100 */
[----:B------:R-:W-:Y:S01]  /*3360*/  @!P0 MOV R36, R50 ;  /* 0x0000003200248202 */ /* 0x000fe20000000f00 */
[--C-:B------:R-:W-:Y:S02]  /*3370*/  @!P0 HADD2.F32 R43, -RZ, R47.reuse.H0_H0 ;  /* 0x2000002fff2b8230 */ /* 0x100fe40000004100 */
[----:B------:R-:W-:Y:S01]  /*3380*/  @!P0 FMUL.FTZ R12, R28, R29 ;  /* 0x0000001d1c0c8220 */ /* 0x000fe20000410000 */
[----:B------:R-:W-:Y:S02]  /*3390*/  @!P0 HADD2.F32 R47, -RZ, R47.H1_H1 ;  /* 0x3000002fff2f8230 */ /* 0x000fe40000004100 */
[C---:B------:R-:W-:Y:S01]  /*33a0*/  @!P0 FMUL.FTZ R55, R41.reuse, R30 ;  /* 0x0000001e29378220 */ /* 0x040fe20000410000 */
[C---:B------:R-:W-:Y:S01]  /*33b0*/  @!P0 FMUL.FTZ R54, R42.reuse, R23 ;  /* 0x000000172a368220 */ /* 0x040fe20000410000 */
[-C--:B------:R-:W-:Y:S01]  /*33c0*/  @!P0 FFMA.FTZ R10, R41, R46.reuse, R10 ;  /* 0x0000002e290a8223 */ /* 0x080fe2000001000a */
[-C--:B------:R-:W-:Y:S01]  /*33d0*/  @!P0 FFMA.FTZ R11, R42, R43.reuse, R11 ;  /* 0x0000002b2a0b8223 */ /* 0x080fe2000001000b */
[----:B------:R-:W-:Y:S01]  /*33e0*/  @!P0 FFMA.FTZ R55, R31, R46, -R55 ;  /* 0x0000002e1f378223 */ /* 0x000fe20000010837 */
[----:B------:R-:W-:Y:S01]  /*33f0*/  @!P0 FFMA.FTZ R54, R32, R43, -R54 ;  /* 0x0000002b20368223 */ /* 0x000fe20000010836 */
[-C--:B------:R-:W-:Y:S01]  /*3400*/  @!P0 FFMA.FTZ R119, R28, R47.reuse, -R119 ;  /* 0x0000002f1c778223 */ /* 0x080fe20000010877 */
[----:B------:R-:W-:Y:S02]  /*3410*/  @!P0 FFMA.FTZ R12, R45, R47, R12 ;  /* 0x0000002f2d0c8223 */ /* 0x000fe4000001000c */
[----:B------:R-:W-:Y:S02]  /*3420*/  @!P0 F2FP.F16.F32.PACK_AB R55, R10, R55 ;  /* 0x000000370a37823e */ /* 0x000fe400000000ff */
[----:B------:R-:W-:Y:S02]  /*3430*/  @!P0 F2FP.F16.F32.PACK_AB R54, R11, R54 ;  /* 0x000000360b36823e */ /* 0x000fe400000000ff */
[----:B------:R-:W-:Y:S02]  /*3440*/  @!P0 F2FP.F16.F32.PACK_AB R119, R12, R119 ;  /* 0x000000770c77823e */ /* 0x000fe400000000ff */
[----:B------:R-:W-:Y:S02]  /*3450*/  @!P0 MOV R37, R55 ;  /* 0x0000003700258202 */ /* 0x000fe40000000f00 */
[----:B------:R-:W-:Y:S02]  /*3460*/  @!P0 MOV R38, R54 ;  /* 0x0000003600268202 */ /* 0x000fe40000000f00 */
[----:B------:R-:W-:Y:S05]  /*3470*/  @!P0 MOV R39, R119 ;  /* 0x0000007700278202 */ /* 0x000fea0000000f00 */
        /* <DEDUP_REMOVED lines=19> */
[----:B------:R-:W-:Y:S01]  /*35b0*/  @!P1 FFMA.FTZ R13, R42, R44, R13 ;  /* 0x0000002c2a0d9223 */ /* 0x000fe2000001000d */
[--C-:B------:R-:W-:Y:S02]  /*35c0*/  @!P1 HADD2.F32 R31, -RZ, R37.reuse.H0_H0 ;  /* 0x20000025ff1f9230 */ /* 0x100fe40000004100 */
[--C-:B------:R-:W-:Y:S02]  /*35d0*/  @!P1 HADD2.F32 R42, -RZ, R36.reuse.H1_H1 ;  /* 0x30000024ff2a9230 */ /* 0x100fe40000004100 */
[----:B------:R-:W-:Y:S01]  /*35e0*/  @!P1 FMUL.FTZ R119, R45, R29 ;  /* 0x0000001d2d779220 */ /* 0x000fe20000410000 */
[----:B------:R-:W-:Y:S01]  /*35f0*/  @!P1 F2FP.F16.F32.PACK_AB R50, R13, R50 ;  /* 0x000000320d32923e */ /* 0x000fe200000000ff */
[----:B------:R-:W-:Y:S02]  /*3600*/  @!P1 HADD2.F32 R36, -RZ, R36.H0_H0 ;  /* 0x20000024ff249230 */ /* 0x000fe40000004100 */
[----:B------:R-:W-:Y:S01]  /*3610*/  @!P1 FMUL.FTZ R14, R31, R30 ;  /* 0x0000001e1f0e9220 */ /* 0x000fe20000410000 */
[----:B------:R-:W-:Y:S01]  /*3620*/  @!P1 HADD2.F32 R41, -RZ, R37.H1_H1 ;  /* 0x30000025ff299230 */ /* 0x000fe20000004100 */
[----:B------:R-:W-:Y:S01]  /*3630*/  @!P1 MOV R32, R50 ;  /* 0x0000003200209202 */ /* 0x000fe20000000f00 */
[----:B------:R-:W-:Y:S02]  /*3640*/  @!P1 HADD2.F32 R28, -RZ, R28.H0_H0 ;  /* 0x2000001cff1c9230 */ /* 0x000fe40000004100 */
[-C--:B------:R-:W-:Y:S01]  /*3650*/  @!P1 FMUL.FTZ R15, R36, R23.reuse ;  /* 0x00000017240f9220 */ /* 0x080fe20000410000 */
[----:B------:R-:W-:Y:S02]  /*3660*/  @!P1 HADD2.F32 R46, -RZ, R46.H1_H1 ;  /* 0x3000002eff2e9230 */ /* 0x000fe40000004100 */
[C---:B------:R-:W-:Y:S01]  /*3670*/  @!P1 FMUL.FTZ R55, R41.reuse, R30 ;  /* 0x0000001e29379220 */ /* 0x040fe20000410000 */
[--C-:B------:R-:W-:Y:S02]  /*3680*/  @!P1 HADD2.F32 R43, -RZ, R47.reuse.H0_H0 ;  /* 0x2000002fff2b9230 */ /* 0x100fe40000004100 */
[----:B------:R-:W-:Y:S01]  /*3690*/  @!P1 FMUL.FTZ R54, R42, R23 ;  /* 0x000000172a369220 */ /* 0x000fe20000410000 */
[----:B------:R-:W-:Y:S02]  /*36a0*/  @!P1 HADD2.F32 R47, -RZ, R47.H1_H1 ;  /* 0x3000002fff2f9230 */ /* 0x000fe40000004100 */
[----:B------:R-:W-:Y:S01]  /*36b0*/  @!P1 FMUL.FTZ R16, R28, R29 ;  /* 0x0000001d1c109220 */ /* 0x000fe20000410000 */
        /* <DEDUP_REMOVED lines=12> */
[----:B------:R2:W-:Y:S02]  /*3780*/  STG.E.128 desc[UR6][R148.64+0x180], R32 ;  /* 0x0001802094007986 */ /* 0x0005e4000c101d06 */
.L_x_4187:
[----:B------:R-:W-:Y:S05]  /*3790*/  BSYNC B0 ;  /* 0x0000000000007941 */ /* 0x000fea0003800000 */
.L_x_4186:
[----:B------:R-:W-:Y:S01]  /*37a0*/  ISETP.GE.AND P2, PT, R64, R51, PT ;  /* 0x000000334000720c */ /* 0x000fe20003f46270 */
[----:B-1----:R-:W-:Y:S01]  /*37b0*/  IMAD.U32 R119, R48, -0x20, RZ ;  /* 0xffffffe030777824 */ /* 0x002fe200078e00ff */
[-C--:B------:R-:W-:Y:S01]  /*37c0*/  ISETP.GE.AND P4, PT, R65, R49.reuse, !P4 ;  /* 0x000000314100720c */ /* 0x080fe20006786270 */
[----:B------:R-:W-:Y:S01]  /*37d0*/  BSSY B0, `(.L_x_4188) ;  /* 0x00000d5000007945 */ /* 0x000fe20003800000 */
[----:B------:R-:W-:Y:S02]  /*37e0*/  ISETP.GE.AND P2, PT, R64, R49, !P2 ;  /* 0x000000314000720c */ /* 0x000fe40005746270 */
[C---:B------:R-:W-:Y:S02]  /*37f0*/  LEA R152, P1, R119.reuse, R52, 0x1 ;  /* 0x0000003477987211 */ /* 0x040fe400078208ff */
[C---:B------:R-:W-:Y:S02]  /*3800*/  LEA R150, P0, R119.reuse, R26, 0x1 ;  /* 0x0000001a77967211 */ /* 0x040fe400078008ff */
[C---:B------:R-:W-:Y:S02]  /*3810*/  LEA.HI.X.SX32 R151, R119.reuse, R53, 0x1, P1 ;  /* 0x0000003577977211 */ /* 0x040fe400008f0eff */
[----:B------:R-:W-:Y:S01]  /*3820*/  LEA.HI.X.SX32 R119, R119, R27, 0x1, P0 ;  /* 0x0000001b77777211 */ /* 0x000fe200000f0eff */
[----:B------:R-:W-:Y:S08]  /*3830*/  @!P5 BRA `(.L_x_4189) ;  /* 0x0000000c0038d947 */ /* 0x000ff00003800000 */
[----:B------:R-:W-:Y:S02]  /*3840*/  LEA R156, P1, R97, R120, 0x1 ;  /* 0x00000078619c7211 */ /* 0x000fe400078208ff */
[----:B------:R-:W-:Y:S02]  /*3850*/  ISETP.GE.AND P0, PT, R24, UR4, PT ;  /* 0x0000000418007c0c */ /* 0x000fe4000bf06270 */
[----:B------:R-:W-:Y:S02]  /*3860*/  SHF.L.U32 R153, R91, 0x1, RZ ;  /* 0x000000015b997819 */ /* 0x000fe400000006ff */
[----:B------:R-:W-:Y:S02]  /*3870*/  LEA.HI.X R157, R97, R117, R96, 0x1, P1 ;  /* 0x00000075619d7211 */ /* 0x000fe400008f0c60 */
[-C--:B----4-:R-:W-:Y:S02]  /*3880*/  IADD3 R30, P1, R26, R153.reuse, RZ ;  /* 0x000000991a1e7210 */ /* 0x090fe40007f3e0ff */
[----:B------:R-:W-:Y:S01]  /*3890*/  SHF.L.U64.HI R121, R91, 0x1, R89 ;  /* 0x000000015b797819 */ /* 0x000fe20000010259 */
[----:B--2---:R-:W2:Y:S01]  /*38a0*/  LDG.E.128 R32, desc[UR6][R156.64] ;  /* 0x000000069c207981 */ /* 0x004ea2000c1e1d00 */
[----:B------:R-:W-:Y:S02]  /*38b0*/  IADD3 R54, P5, R52, R153, RZ ;  /* 0x0000009934367210 */ /* 0x000fe40007fbe0ff */
[-C--:B------:R-:W-:Y:S02]  /*38c0*/  IADD3.X R31, R27, R121.reuse, RZ, P1, !PT ;  /* 0x000000791b1f7210 */ /* 0x080fe40000ffe4ff */
[----:B------:R-:W-:Y:S02]  /*38d0*/  IADD3.X R55, R53, R121, RZ, P5, !PT ;  /* 0x0000007935377210 */ /* 0x000fe40002ffe4ff */
[----:B------:R-:W-:Y:S01]  /*38e0*/  LEA R154, P5, R58, R148, 0x1 ;  /* 0x000000943a9a7211 */ /* 0x000fe200078a08ff */
[----:B------:R-:W3:Y:S01]  /*38f0*/  @!P0 LDG.E.64 R28, desc[UR6][R30.64] ;  /* 0x000000061e1c8981 */ /* 0x000ee2000c1e1b00 */
[----:B------:R-:W-:Y:S05]  /*3900*/  ISETP.GE.AND P1, PT, R20, UR4, PT ;  /* 0x0000000414007c0c */ /* 0x000fea000bf26270 */
        /* <DEDUP_REMOVED lines=14> */
[----:B------:R-:W-:Y:S02]  /*39f0*/  @!P0 HADD2.F32 R29, -RZ, R29.H1_H1 ;  /* 0x3000001dff1d8230 */ /* 0x000fe40000004100 */
[-C--:B------:R-:W-:Y:S01]  /*3a00*/  @!P0 FFMA.FTZ R121, R37, R42.reuse, -R121 ;  /* 0x0000002a25798223 */ /* 0x080fe20000010879 */
[--C-:B------:R-:W-:Y:S02]  /*3a10*/  @!P0 HADD2.F32 R37, -RZ, R39.reuse.H0_H0 ;  /* 0x20000027ff258230 */ /* 0x100fe40000004100 */
[----:B------:R-:W-:Y:S01]  /*3a20*/  @!P0 FFMA.FTZ R0, R43, R42, R0 ;  /* 0x0000002a2b008223 */ /* 0x000fe20000010000 */
[--C-:B------:R-:W-:Y:S02]  /*3a30*/  @!P0 HADD2.F32 R42, -RZ, R38.reuse.H1_H1 ;  /* 0x30000026ff2a8230 */ /* 0x100fe40000004100 */
[----:B------:R-:W-:Y:S01]  /*3a40*/  @!P0 FMUL.FTZ R155, R47, R29 ;  /* 0x0000001d2f9b8220 */ /* 0x000fe20000410000 */
[----:B------:R-:W-:Y:S02]  /*3a50*/  @!P0 HADD2.F32 R43, -RZ, R39.H1_H1 ;  /* 0x30000027ff2b8230 */ /* 0x000fe40000004100 */
[-C--:B------:R-:W-:Y:S01]  /*3a60*/  @!P0 FMUL.FTZ R2, R37, R36.reuse ;  /* 0x0000002425028220 */ /* 0x080fe20000410000 */
[----:B------:R-:W-:Y:S02]  /*3a70*/  @!P0 HADD2.F32 R38, -RZ, R38.H0_H0 ;  /* 0x20000026ff268230 */ /* 0x000fe40000004100 */
[-C--:B------:R-:W-:Y:S01]  /*3a80*/  @!P0 FMUL.FTZ R50, R42, R23.reuse ;  /* 0x000000172a328220 */ /* 0x080fe20000410000 */
[----:B------:R-:W-:Y:S02]  /*3a90*/  @!P0 HADD2.F32 R28, -RZ, R28.H0_H0 ;  /* 0x2000001cff1c8230 */ /* 0x000fe40000004100 */
[C---:B------:R-:W-:Y:S01]  /*3aa0*/  @!P0 FMUL.FTZ R153, R43.reuse, R36 ;  /* 0x000000242b998220 */ /* 0x040fe20000410000 */
[----:B------:R-:W-:Y:S02]  /*3ab0*/  @!P0 HADD2.F32 R44, -RZ, R48.H1_H1 ;  /* 0x30000030ff2c8230 */ /* 0x000fe40000004100 */
[----:B------:R-:W-:Y:S01]  /*3ac0*/  @!P0 FMUL.FTZ R3, R38, R23 ;  /* 0x0000001726038220 */ /* 0x000fe20000410000 */
[--C-:B------:R-:W-:Y:S02]  /*3ad0*/  @!P0 HADD2.F32 R45, -RZ, R49.reuse.H0_H0 ;  /* 0x20000031ff2d8230 */ /* 0x100fe40000004100 */
[----:B------:R-:W-:Y:S01]  /*3ae0*/  @!P0 FMUL.FTZ R4, R28, R29 ;  /* 0x0000001d1c048220 */ /* 0x000fe20000410000 */
[----:B------:R-:W-:Y:S02]  /*3af0*/  @!P0 HADD2.F32 R49, -RZ, R49.H1_H1 ;  /* 0x30000031ff318230 */ /* 0x000fe40000004100 */
[-C--:B------:R-:W-:Y:S01]  /*3b00*/  @!P0 FFMA.FTZ R2, R43, R44.reuse, R2 ;  /* 0x0000002c2b028223 */ /* 0x080fe20000010002 */
[----:B------:R-:W-:Y:S01]  /*3b10*/  @!P0 FFMA.FTZ R153, R37, R44, -R153 ;  /* 0x0000002c25998223 */ /* 0x000fe20000010899 */
[-C--:B------:R-:W-:Y:S01]  /*3b20*/  @!P0 FFMA.FTZ R3, R42, R45.reuse, R3 ;  /* 0x0000002d2a038223 */ /* 0x080fe20000010003 */
[----:B------:R-:W-:Y:S01]  /*3b30*/  @!P0 FFMA.FTZ R50, R38, R45, -R50 ;  /* 0x0000002d26328223 */ /* 0x000fe20000010832 */
[-C--:B------:R-:W-:Y:S01]  /*3b40*/  @!P0 FFMA.FTZ R155, R28, R49.reuse, -R155 ;  /* 0x000000311c9b8223 */ /* 0x080fe2000001089b */
[----:B------:R-:W-:Y:S01]  /*3b50*/  @!P0 FFMA.FTZ R4, R47, R49, R4 ;  /* 0x000000312f048223 */ /* 0x000fe20000010004 */
[----:B------:R-:W-:Y:S02]  /*3b60*/  @!P0 F2FP.F16.F32.PACK_AB R158, R2, R153 ;  /* 0x00000099029e823e */ /* 0x000fe400000000ff */
[----:B------:R-:W-:Y:S02]  /*3b70*/  @!P0 F2FP.F16.F32.PACK_AB R121, R0, R121 ;  /* 0x000000790079823e */ /* 0x000fe400000000ff */
[----:B------:R-:W-:Y:S02]  /*3b80*/  @!P0 F2FP.F16.F32.PACK_AB R50, R3, R50 ;  /* 0x000000320332823e */ /* 0x000fe400000000ff */
[----:B------:R-:W-:Y:S02]  /*3b90*/  @!P0 F2FP.F16.F32.PACK_AB R153, R4, R155 ;  /* 0x0000009b0499823e */ /* 0x000fe400000000ff */
[----:B------:R-:W-:Y:S02]  /*3ba0*/  @!P0 MOV R32, R121 ;  /* 0x0000007900208202 */ /* 0x000fe40000000f00 */
[----:B------:R-:W-:Y:S02]  /*3bb0*/  @!P0 MOV R33, R158 ;  /* 0x0000009e00218202 */ /* 0x000fe40000000f00 */
[----:B------:R-:W-:Y:S02]  /*3bc0*/  @!P0 MOV R34, R50 ;  /* 0x0000003200228202 */ /* 0x000fe40000000f00 */
[----:B------:R-:W-:Y:S02]  /*3bd0*/  @!P0 MOV R35, R153 ;  /* 0x0000009900238202 */ /* 0x000fe40000000f00 */
[----:B------:R-:W-:Y:S02]  /*3be0*/  LEA.HI.X R155, R58, R149, R57, 0x1, P5 ;  /* 0x000000953a9b7211 */ /* 0x000fe400028f0c39 */
[----:B------:R-:W-:Y:S03]  /*3bf0*/  ISETP.GE.AND P0, PT, R19, UR4, PT ;  /* 0x0000000413007c0c */ /* 0x000fe6000bf06270 */
[----:B------:R1:W-:Y:S08]  /*3c00*/  STG.E.128 desc[UR6][R154.64], R32 ;  /* 0x000000209a007986 */ /* 0x0003f0000c101d06 */
[----:B------:R-:W2:Y:S08]  /*3c10*/  LDG.E.128 R36, desc[UR6][R156.64+0x80] ;  /* 0x000080069c247981 */ /* 0x000eb0000c1e1d00 */
[----:B------:R-:W3:Y:S06]  /*3c20*/  @!P1 LDG.E.64 R28, desc[UR6][R30.64+0x40] ;  /* 0x000040061e1c9981 */ /* 0x000eec000c1e1b00 */
[----:B------:R-:W4:Y:S01]  /*3c30*/  @!P1 LDG.E.64 R46, desc[UR6][R54.64+0x40] ;  /* 0x00004006362e9981 */ /* 0x000f22000c1e1b00 */
[----:B--2---:R-:W-:Y:S02]  /*3c40*/  @!P1 MOV R23, R36 ;  /* 0x0000002400179202 */ /* 0x004fe40000000f00 */
[----:B-1----:R-:W-:Y:S02]  /*3c50*/  @!P1 MOV R35, R37 ;  /* 0x0000002500239202 */ /* 0x002fe40000000f00 */
[----:B------:R-:W-:Y:S01]  /*3c60*/  @!P1 MOV R34, R38 ;  /* 0x0000002600229202 */ /* 0x000fe20000000f00 */
[--C-:B------:R-:W-:Y:S02]  /*3c70*/  @!P1 HADD2.F32 R42, -RZ, R23.reuse.H1_H1 ;  /* 0x30000017ff2a9230 */ /* 0x100fe40000004100 */
[----:B------:R-:W-:Y:S02]  /*3c80*/  @!P1 HADD2.F32 R33, -RZ, R23.H0_H0 ;  /* 0x20000017ff219230 */ /* 0x000fe40000004100 */
[--C-:B---3--:R-:W-:Y:S02]  /*3c90*/  @!P1 HADD2.F32 R40, -RZ, R28.reuse.H0_H0 ;  /* 0x2000001cff289230 */ /* 0x108fe40000004100 */
[----:B------:R-:W-:Y:S01]  /*3ca0*/  @!P1 HADD2.F32 R32, -RZ, R28.H1_H1 ;  /* 0x3000001cff209230 */ /* 0x000fe20000004100 */
[----:B------:R-:W-:Y:S01]  /*3cb0*/  @!P1 MOV R28, R39 ;  /* 0x00000027001c9202 */ /* 0x000fe20000000f00 */
[----:B------:R-:W-:Y:S02]  /*3cc0*/  @!P1 HADD2.F32 R23, -RZ, R29.H0_H0 ;  /* 0x2000001dff179230 */ /* 0x000fe40000004100 */
[CC--:B------:R-:W-:Y:S01]  /*3cd0*/  @!P1 FMUL.FTZ R50, R42.reuse, R40.reuse ;  /* 0x000000282a329220 */ /* 0x0c0fe20000410000 */
[----:B----4-:R-:W-:Y:S02]  /*3ce0*/  @!P1 HADD2.F32 R44, -RZ, R46.H0_H0 ;  /* 0x2000002eff2c9230 */ /* 0x010fe40000004100 */
[C---:B------:R-:W-:Y:S01]  /*3cf0*/  @!P1 FMUL.FTZ R5, R33.reuse, R40 ;  /* 0x0000002821059220 */ /* 0x040fe20000410000 */
[--C-:B------:R-:W-:Y:S02]  /*3d00*/  @!P1 HADD2.F32 R45, -RZ, R47.reuse.H0_H0 ;  /* 0x2000002fff2d9230 */ /* 0x100fe40000004100 */
[----:B------:R-:W-:Y:S02]  /*3d10*/  @!P1 HADD2.F32 R49, -RZ, R47.H1_H1 ;  /* 0x3000002fff319230 */ /* 0x000fe40000004100 */
[-C--:B------:R-:W-:Y:S01]  /*3d20*/  @!P1 FFMA.FTZ R50, R33, R44.reuse, -R50 ;  /* 0x0000002c21329223 */ /* 0x080fe20000010832 */
[----:B------:R-:W-:Y:S02]  /*3d30*/  @!P1 HADD2.F32 R33, -RZ, R35.H0_H0 ;  /* 0x20000023ff219230 */ /* 0x000fe40000004100 */
[----:B------:R-:W-:Y:S01]  /*3d40*/  @!P1 FFMA.FTZ R5, R42, R44, R5 ;  /* 0x0000002c2a059223 */ /* 0x000fe20000010005 */
[--C-:B------:R-:W-:Y:S02]  /*3d50*/  @!P1 HADD2.F32 R42, -RZ, R34.reuse.H1_H1 ;  /* 0x30000022ff2a9230 */ /* 0x100fe40000004100 */
[----:B------:R-:W-:Y:S02]  /*3d60*/  @!P1 HADD2.F32 R34, -RZ, R34.H0_H0 ;  /* 0x20000022ff229230 */ /* 0x000fe40000004100 */
[----:B------:R-:W-:Y:S01]  /*3d70*/  @!P1 FMUL.FTZ R6, R33, R32 ;  /* 0x0000002021069220 */ /* 0x000fe20000410000 */
[--C-:B------:R-:W-:Y:S02]  /*3d80*/  @!P1 HADD2.F32 R47, -RZ, R28.reuse.H1_H1 ;  /* 0x3000001cff2f9230 */ /* 0x100fe40000004100 */
[-C--:B------:R-:W-:Y:S01]  /*3d90*/  @!P1 FMUL.FTZ R158, R42, R23.reuse ;  /* 0x000000172a9e9220 */ /* 0x080fe20000410000 */
[----:B------:R-:W-:Y:S02]  /*3da0*/  @!P1 HADD2.F32 R29, -RZ, R29.H1_H1 ;  /* 0x3000001dff1d9230 */ /* 0x000fe40000004100 */
[C---:B------:R-:W-:Y:S01]  /*3db0*/  @!P1 FMUL.FTZ R7, R34.reuse, R23 ;  /* 0x0000001722079220 */ /* 0x040fe20000410000 */
[----:B------:R-:W-:Y:S02]  /*3dc0*/  @!P1 HADD2.F32 R43, -RZ, R35.H1_H1 ;  /* 0x30000023ff2b9230 */ /* 0x000fe40000004100 */
[----:B------:R-:W-:Y:S01]  /*3dd0*/  @!P1 FFMA.FTZ R158, R34, R45, -R158 ;  /* 0x0000002d229e9223 */ /* 0x000fe2000001089e */
[----:B------:R-:W-:Y:S01]  /*3de0*/  @!P1 HADD2.F32 R28, -RZ, R28.H0_H0 ;  /* 0x2000001cff1c9230 */ /* 0x000fe20000004100 */
[----:B------:R-:W-:Y:S01]  /*3df0*/  @!P1 F2FP.F16.F32.PACK_AB R50, R5, R50 ;  /* 0x000000320532923e */ /* 0x000fe200000000ff */
[----:B------:R-:W-:Y:S02]  /*3e00*/  @!P1 HADD2.F32 R46, -RZ, R46.H1_H1 ;  /* 0x3000002eff2e9230 */ /* 0x000fe40000004100 */
[----:B------:R-:W-:Y:S01]  /*3e10*/  @!P1 FMUL.FTZ R121, R43, R32 ;  /* 0x000000202b799220 */ /* 0x000fe20000410000 */
[-C--:B------:R-:W-:Y:S01]  /*3e20*/  @!P1 FMUL.FTZ R153, R47, R29.reuse ;  /* 0x0000001d2f999220 */ /* 0x080fe20000410000 */
[----:B------:R-:W-:Y:S01]  /*3e30*/  @!P1 FMUL.FTZ R8, R28, R29 ;  /* 0x0000001d1c089220 */ /* 0x000fe20000410000 */
[----:B------:R-:W-:Y:S01]  /*3e40*/  @!P1 MOV R36, R50 ;  /* 0x0000003200249202 */ /* 0x000fe20000000f00 */
[-C--:B------:R-:W-:Y:S01]  /*3e50*/  @!P1 FFMA.FTZ R6, R43, R46.reuse, R6 ;  /* 0x0000002e2b069223 */ /* 0x080fe20000010006 */
[----:B------:R-:W-:Y:S01]  /*3e60*/  @!P1 FFMA.FTZ R7, R42, R45, R7 ;  /* 0x0000002d2a079223 */ /* 0x000fe20000010007 */
        /* <DEDUP_REMOVED lines=26> */
[----:B------:R-:W-:Y:S02]  /*4010*/  @!P0 HADD2.F32 R45, -RZ, R47.H0_H0 ;  /* 0x2000002fff2d8230 */ /* 0x000fe40000004100 */
[--C-:B------:R-:W-:Y:S02]  /*4020*/  @!P0 HADD2.F32 R43, -RZ, R39.reuse.H1_H1 ;  /* 0x30000027ff2b8230 */ /* 0x100fe40000004100 */
[-C--:B------:R-:W-:Y:S01]  /*4030*/  @!P0 FFMA.FTZ R50, R37, R44.reuse, -R50 ;  /* 0x0000002c25328223 */ /* 0x080fe20000010832 */
[----:B------:R-:W-:Y:S02]  /*4040*/  @!P0 HADD2.F32 R37, -RZ, R39.H0_H0 ;  /* 0x20000027ff258230 */ /* 0x000fe40000004100 */
[----:B------:R-:W-:Y:S01]  /*4050*/  @!P0 FFMA.FTZ R9, R42, R44, R9 ;  /* 0x0000002c2a098223 */ /* 0x000fe20000010009 */
[--C-:B------:R-:W-:Y:S02]  /*4060*/  @!P0 HADD2.F32 R42, -RZ, R38.reuse.H1_H1 ;  /* 0x30000026ff2a8230 */ /* 0x100fe40000004100 */
[-C--:B------:R-:W-:Y:S01]  /*4070*/  @!P0 FMUL.FTZ R121, R43, R36.reuse ;  /* 0x000000242b798220 */ /* 0x080fe20000410000 */
[----:B------:R-:W-:Y:S02]  /*4080*/  @!P0 HADD2.F32 R38, -RZ, R38.H0_H0 ;  /* 0x20000026ff268230 */ /* 0x000fe40000004100 */
[----:B------:R-:W-:Y:S01]  /*4090*/  @!P0 FMUL.FTZ R10, R37, R36 ;  /* 0x00000024250a8220 */ /* 0x000fe20000410000 */
[----:B------:R-:W-:Y:S01]  /*40a0*/  @!P0 HADD2.F32 R46, -RZ, R46.H1_H1 ;  /* 0x3000002eff2e8230 */ /* 0x000fe20000004100 */
[----:B------:R-:W-:Y:S01]  /*40b0*/  @!P0 F2FP.F16.F32.PACK_AB R50, R9, R50 ;  /* 0x000000320932823e */ /* 0x000fe200000000ff */
[----:B------:R-:W-:Y:S02]  /*40c0*/  @!P0 HADD2.F32 R49, -RZ, R47.H1_H1 ;  /* 0x3000002fff318230 */ /* 0x000fe40000004100 */
[-C--:B------:R-:W-:Y:S01]  /*40d0*/  @!P0 FMUL.FTZ R11, R38, R23.reuse ;  /* 0x00000017260b8220 */ /* 0x080fe20000410000 */
[--C-:B------:R-:W-:Y:S01]  /*40e0*/  @!P0 HADD2.F32 R47, -RZ, R28.reuse.H1_H1 ;  /* 0x3000001cff2f8230 */ /* 0x100fe20000004100 */
[----:B------:R-:W-:Y:S01]  /*40f0*/  @!P0 MOV R32, R50 ;  /* 0x0000003200208202 */ /* 0x000fe20000000f00 */
[----:B------:R-:W-:Y:S02]  /*4100*/  @!P0 HADD2.F32 R29, -RZ, R29.H1_H1 ;  /* 0x3000001dff1d8230 */ /* 0x000fe40000004100 */
[C---:B------:R-:W-:Y:S01]  /*4110*/  @!P0 FMUL.FTZ R158, R42.reuse, R23 ;  /* 0x000000172a9e8220 */ /* 0x040fe20000410000 */
[----:B------:R-:W-:Y:S02]  /*4120*/  @!P0 HADD2.F32 R28, -RZ, R28.H0_H0 ;  /* 0x2000001cff1c8230 */ /* 0x000fe40000004100 */
[-C--:B------:R-:W-:Y:S01]  /*4130*/  @!P0 FFMA.FTZ R10, R43, R46.reuse, R10 ;  /* 0x0000002e2b0a8223 */ /* 0x080fe2000001000a */
[----:B------:R-:W-:Y:S01]  /*4140*/  @!P0 FFMA.FTZ R11, R42, R45, R11 ;  /* 0x0000002d2a0b8223 */ /* 0x000fe2000001000b */
[-C--:B------:R-:W-:Y:S01]  /*4150*/  @!P0 FMUL.FTZ R153, R47, R29.reuse ;  /* 0x0000001d2f998220 */ /* 0x080fe20000410000 */
[----:B------:R-:W-:Y:S01]  /*4160*/  @!P0 FFMA.FTZ R121, R37, R46, -R121 ;  /* 0x0000002e25798223 */ /* 0x000fe20000010879 */
[----:B------:R-:W-:Y:S01]  /*4170*/  @!P0 FMUL.FTZ R12, R28, R29 ;  /* 0x0000001d1c0c8220 */ /* 0x000fe20000410000 */
[----:B------:R-:W-:Y:S01]  /*4180*/  @!P0 FFMA.FTZ R158, R38, R45, -R158 ;  /* 0x0000002d269e8223 */ /* 0x000fe2000001089e */
[-C--:B------:R-:W-:Y:S02]  /*4190*/  @!P0 FFMA.FTZ R153, R28, R49.reuse, -R153 ;  /* 0x000000311c998223 */ /* 0x080fe40000010899 */
[----:B------:R-:W-:Y:S01]  /*41a0*/  @!P0 FFMA.FTZ R12, R47, R49, R12 ;  /* 0x000000312f0c8223 */ /* 0x000fe2000001000c */
[----:B------:R-:W-:Y:S02]  /*41b0*/  @!P0 F2FP.F16.F32.PACK_AB R121, R10, R121 ;  /* 0x000000790a79823e */ /* 0x000fe400000000ff */
[----:B------:R-:W-:Y:S02]  /*41c0*/  @!P0 F2FP.F16.F32.PACK_AB R158, R11, R158 ;  /* 0x0000009e0b9e823e */ /* 0x000fe400000000ff */
[----:B------:R-:W-:Y:S02]  /*41d0*/  @!P0 F2FP.F16.F32.PACK_AB R153, R12, R153 ;  /* 0x000000990c99823e */ /* 0x000fe400000000ff */
[----:B------:R-:W-:Y:S02]  /*41e0*/  @!P0 MOV R33, R121 ;  /* 0x0000007900218202 */ /* 0x000fe40000000f00 */
[----:B------:R-:W-:Y:S02]  /*41f0*/  @!P0 MOV R34, R158 ;  /* 0x0000009e00228202 */ /* 0x000fe40000000f00 */
[----:B------:R-:W-:Y:S05]  /*4200*/  @!P0 MOV R35, R153 ;  /* 0x0000009900238202 */ /* 0x000fea0000000f00 */
[----:B------:R1:W-:Y:S08]  /*4210*/  STG.E.128 desc[UR6][R154.64+0x100], R32 ;  /* 0x000100209a007986 */ /* 0x0003f0000c101d06 */
[----:B------:R-:W2:Y:S08]  /*4220*/  LDG.E.128 R36, desc[UR6][R156.64+0x180] ;  /* 0x000180069c247981 */ /* 0x000eb0000c1e1d00 */
[----:B------:R-:W3:Y:S06]  /*4230*/  @!P1 LDG.E.64 R30, desc[UR6][R30.64+0xc0] ;  /* 0x0000c0061e1e9981 */ /* 0x000eec000c1e1b00 */
[----:B------:R-:W4:Y:S01]  /*4240*/  @!P1 LDG.E.64 R54, desc[UR6][R54.64+0xc0] ;  /* 0x0000c00636369981 */ /* 0x000f22000c1e1b00 */
[----:B--2---:R-:W-:Y:S02]  /*4250*/  @!P1 MOV R23, R36 ;  /* 0x0000002400179202 */ /* 0x004fe40000000f00 */
[----:B-1----:R-:W-:Y:S03]  /*4260*/  @!P1 MOV R32, R37 ;  /* 0x0000002500209202 */ /* 0x002fe60000000f00 */
[--C-:B------:R-:W-:Y:S02]  /*4270*/  @!P1 HADD2.F32 R42, -RZ, R23.reuse.H1_H1 ;  /* 0x30000017ff2a9230 */ /* 0x100fe40000004100 */
[----:B------:R-:W-:Y:S02]  /*4280*/  @!P1 HADD2.F32 R28, -RZ, R23.H0_H0 ;  /* 0x20000017ff1c9230 */ /* 0x000fe40000004100 */
[--C-:B---3--:R-:W-:Y:S02]  /*4290*/  @!P1 HADD2.F32 R41, -RZ, R30.reuse.H0_H0 ;  /* 0x2000001eff299230 */ /* 0x108fe40000004100 */
[----:B------:R-:W-:Y:S01]  /*42a0*/  @!P1 HADD2.F32 R29, -RZ, R30.H1_H1 ;  /* 0x3000001eff1d9230 */ /* 0x000fe20000004100 */
[----:B------:R-:W-:Y:S01]  /*42b0*/  @!P1 MOV R30, R38 ;  /* 0x00000026001e9202 */ /* 0x000fe20000000f00 */
[--C-:B------:R-:W-:Y:S02]  /*42c0*/  @!P1 HADD2.F32 R23, -RZ, R31.reuse.H0_H0 ;  /* 0x2000001fff179230 */ /* 0x100fe40000004100 */
[-C--:B------:R-:W-:Y:S01]  /*42d0*/  @!P1 FMUL.FTZ R13, R28, R41.reuse ;  /* 0x000000291c0d9220 */ /* 0x080fe20000410000 */
[--C-:B----4-:R-:W-:Y:S02]  /*42e0*/  @!P1 HADD2.F32 R43, -RZ, R54.reuse.H0_H0 ;  /* 0x20000036ff2b9230 */ /* 0x110fe40000004100 */
[----:B------:R-:W-:Y:S01]  /*42f0*/  @!P1 FMUL.FTZ R50, R42, R41 ;  /* 0x000000292a329220 */ /* 0x000fe20000410000 */
[----:B------:R-:W-:Y:S02]  /*4300*/  @!P1 HADD2.F32 R31, -RZ, R31.H1_H1 ;  /* 0x3000001fff1f9230 */ /* 0x000fe40000004100 */
[----:B------:R-:W-:Y:S02]  /*4310*/  @!P1 HADD2.F32 R45, -RZ, R54.H1_H1 ;  /* 0x30000036ff2d9230 */ /* 0x000fe40000004100 */
[----:B------:R-:W-:Y:S01]  /*4320*/  @!P1 FFMA.FTZ R50, R28, R43, -R50 ;  /* 0x0000002b1c329223 */ /* 0x000fe20000010832 */
[----:B------:R-:W-:Y:S01]  /*4330*/  @!P1 MOV R28, R39 ;  /* 0x00000027001c9202 */ /* 0x000fe20000000f00 */
[----:B------:R-:W-:Y:S01]  /*4340*/  @!P1 FFMA.FTZ R13, R42, R43, R13 ;  /* 0x0000002b2a0d9223 */ /* 0x000fe2000001000d */
[--C-:B------:R-:W-:Y:S02]  /*4350*/  @!P1 HADD2.F32 R43, -RZ, R32.reuse.H1_H1 ;  /* 0x30000020ff2b9230 */ /* 0x100fe40000004100 */
[----:B------:R-:W-:Y:S02]  /*4360*/  @!P1 HADD2.F32 R32, -RZ, R32.H0_H0 ;  /* 0x20000020ff209230 */ /* 0x000fe40000004100 */
[----:B------:R-:W-:Y:S01]  /*4370*/  @!P1 F2FP.F16.F32.PACK_AB R50, R13, R50 ;  /* 0x000000320d32923e */ /* 0x000fe200000000ff */
[--C-:B------:R-:W-:Y:S02]  /*4380*/  @!P1 HADD2.F32 R42, -RZ, R30.reuse.H1_H1 ;  /* 0x3000001eff2a9230 */ /* 0x100fe40000004100 */
[-C--:B------:R-:W-:Y:S01]  /*4390*/  @!P1 FMUL.FTZ R121, R43, R29.reuse ;  /* 0x0000001d2b799220 */ /* 0x080fe20000410000 */
[----:B------:R-:W-:Y:S01]  /*43a0*/  @!P1 HADD2.F32 R30, -RZ, R30.H0_H0 ;  /* 0x2000001eff1e9230 */ /* 0x000fe20000004100 */
[----:B------:R-:W-:Y:S01]  /*43b0*/  @!P1 MOV R36, R50 ;  /* 0x0000003200249202 */ /* 0x000fe20000000f00 */
[--C-:B------:R-:W-:Y:S02]  /*43c0*/  @!P1 HADD2.F32 R49, -RZ, R28.reuse.H1_H1 ;  /* 0x3000001cff319230 */ /* 0x100fe40000004100 */
[----:B------:R-:W-:Y:S01]  /*43d0*/  @!P1 FMUL.FTZ R14, R32, R29 ;  /* 0x0000001d200e9220 */ /* 0x000fe20000410000 */
[----:B------:R-:W-:Y:S02]  /*43e0*/  @!P1 HADD2.F32 R28, -RZ, R28.H0_H0 ;  /* 0x2000001cff1c9230 */ /* 0x000fe40000004100 */
[-C--:B------:R-:W-:Y:S01]  /*43f0*/  @!P1 FMUL.FTZ R15, R30, R23.reuse ;  /* 0x000000171e0f9220 */ /* 0x080fe20000410000 */
[--C-:B------:R-:W-:Y:S02]  /*4400*/  @!P1 HADD2.F32 R47, -RZ, R55.reuse.H0_H0 ;  /* 0x20000037ff2f9230 */ /* 0x100fe40000004100 */
[----:B------:R-:W-:Y:S01]  /*4410*/  @!P1 FMUL.FTZ R156, R42, R23 ;  /* 0x000000172a9c9220 */ /* 0x000fe20000410000 */
[----:B------:R-:W-:Y:S02]  /*4420*/  @!P1 HADD2.F32 R51, -RZ, R55.H1_H1 ;  /* 0x30000037ff339230 */ /* 0x000fe40000004100 */
[-C--:B------:R-:W-:Y:S01]  /*4430*/  @!P1 FMUL.FTZ R153, R49, R31.reuse ;  /* 0x0000001f31999220 */ /* 0x080fe20000410000 */
[----:B------:R-:W-:Y:S01]  /*4440*/  @!P1 FMUL.FTZ R16, R28, R31 ;  /* 0x0000001f1c109220 */ /* 0x000fe20000410000 */
[----:B------:R-:W-:Y:S01]  /*4450*/  @!P1 FFMA.FTZ R14, R43, R45, R14 ;  /* 0x0000002d2b0e9223 */ /* 0x000fe2000001000e */
[----:B------:R-:W-:Y:S01]  /*4460*/  @!P1 FFMA.FTZ R15, R42, R47, R15 ;  /* 0x0000002f2a0f9223 */ /* 0x000fe2000001000f */
        /* <DEDUP_REMOVED lines=11> */
.L_x_4189:
[----:B------:R-:W-:Y:S05]  /*4520*/  BSYNC B0 ;  /* 0x0000000000007941 */ /* 0x000fea0003800000 */
.L_x_4188:
[----:B------:R-:W-:Y:S04]  /*4530*/  BSSY B0, `(.L_x_4190) ;  /* 0x00000d6000007945 */ /* 0x000fe80003800000 */
[----:B------:R-:W-:Y:S05]  /*4540*/  @!P4 BRA `(.L_x_4191) ;  /* 0x0000000c0050c947 */ /* 0x000fea0003800000 */
[CC--:B-1----:R-:W-:Y:S02]  /*4550*/  LEA R154, P1, R99.reuse, R120.reuse, 0x1 ;  /* 0x00000078639a7211 */ /* 0x0c2fe400078208ff */
[----:B------:R-:W-:Y:S02]  /*4560*/  SHF.L.U32 R153, R88, 0x1, RZ ;  /* 0x0000000158997819 */ /* 0x000fe400000006ff */
[----:B------:R-:W-:Y:S02]  /*4570*/  ISETP.GE.AND P0, PT, R24, UR4, PT ;  /* 0x0000000418007c0c */ /* 0x000fe4000bf06270 */
[----:B------:R-:W-:Y:S02]  /*4580*/  LEA.HI.X R155, R99, R117, R98, 0x1, P1 ;  /* 0x00000075639b7211 */ /* 0x000fe400008f0c62 */
[----:B------:R-:W-:Y:S02]  /*4590*/  SHF.L.U64.HI R121, R88, 0x1, R87 ;  /* 0x0000000158797819 */ /* 0x000fe40000010257 */
[-C--:B----4-:R-:W-:Y:S01]  /*45a0*/  IADD3 R30, P1, R26, R153.reuse, RZ ;  /* 0x000000991a1e7210 */ /* 0x090fe20007f3e0ff */
[----:B--2---:R1:W2:Y:S01]  /*45b0*/  LDG.E.128 R32, desc[UR6][R154.64] ;  /* 0x000000069a207981 */ /* 0x0042a2000c1e1d00 */
[----:B------:R-:W-:Y:S02]  /*45c0*/  IADD3 R54, P4, R52, R153, RZ ;  /* 0x0000009934367210 */ /* 0x000fe40007f9e0ff */
[-C--:B------:R-:W-:Y:S02]  /*45d0*/  IADD3.X R31, R27, R121.reuse, RZ, P1, !PT ;  /* 0x000000791b1f7210 */ /* 0x080fe40000ffe4ff */
[----:B------:R-:W-:Y:S02]  /*45e0*/  IADD3.X R55, R53, R121, RZ, P4, !PT ;  /* 0x0000007935377210 */ /* 0x000fe400027fe4ff */
[----:B------:R-:W-:Y:S01]  /*45f0*/  LEA R158, P4, R102, R120, 0x1 ;  /* 0x00000078669e7211 */ /* 0x000fe200078808ff */
[----:B------:R-:W3:Y:S01]  /*4600*/  @!P0 LDG.E.64 R28, desc[UR6][R30.64] ;  /* 0x000000061e1c8981 */ /* 0x000ee2000c1e1b00 */
[----:B------:R-:W-:Y:S02]  /*4610*/  ISETP.GE.AND P1, PT, R20, UR4, PT ;  /* 0x0000000414007c0c */ /* 0x000fe4000bf26270 */
[----:B------:R-:W-:Y:S03]  /*4620*/  LEA.HI.X R159, R102, R117, R101, 0x1, P4 ;  /* 0x00000075669f7211 */ /* 0x000fe600020f0c65 */
[----:B------:R-:W4:Y:S01]  /*4630*/  @!P0 LDG.E.64 R50, desc[UR6][R54.64] ;  /* 0x0000000636328981 */ /* 0x000f22000c1e1b00 */
[----:B-1----:R-:W-:Y:S01]  /*4640*/  LEA R154, P5, R146, R148, 0x1 ;  /* 0x00000094929a7211 */ /* 0x002fe200078a08ff */
[--C-:B---3--:R-:W-:Y:S01]  /*4650*/  @!P0 HADD2.F32 R39, -RZ, R28.reuse.H0_H0 ;  /* 0x2000001cff278230 */ /* 0x108fe20000004100 */
[----:B--2---:R-:W-:Y:S01]  /*4660*/  @!P0 MOV R23, R32 ;  /* 0x0000002000178202 */ /* 0x004fe20000000f00 */
[----:B------:R-:W-:Y:S01]  /*4670*/  @!P0 HADD2.F32 R28, -RZ, R28.H1_H1 ;  /* 0x3000001cff1c8230 */ /* 0x000fe20000004100 */
[----:B------:R-:W-:Y:S02]  /*4680*/  @!P0 MOV R38, R35 ;  /* 0x0000002300268202 */ /* 0x000fe40000000f00 */
[----:B------:R-:W-:Y:S01]  /*4690*/  @!P0 MOV R37, R33 ;  /* 0x0000002100258202 */ /* 0x000fe20000000f00 */
[--C-:B------:R-:W-:Y:S02]  /*46a0*/  @!P0 HADD2.F32 R43, -RZ, R23.reuse.H1_H1 ;  /* 0x30000017ff2b8230 */ /* 0x100fe40000004100 */
[--C-:B----4-:R-:W-:Y:S02]  /*46b0*/  @!P0 HADD2.F32 R45, -RZ, R50.reuse.H0_H0 ;  /* 0x20000032ff2d8230 */ /* 0x110fe40000004100 */
[----:B------:R-:W-:Y:S02]  /*46c0*/  @!P0 HADD2.F32 R36, -RZ, R23.H0_H0 ;  /* 0x20000017ff248230 */ /* 0x000fe40000004100 */
[-C--:B------:R-:W-:Y:S01]  /*46d0*/  @!P0 FMUL.FTZ R121, R43, R39.reuse ;  /* 0x000000272b798220 */ /* 0x080fe20000410000 */
[--C-:B------:R-:W-:Y:S02]  /*46e0*/  @!P0 HADD2.F32 R47, -RZ, R37.reuse.H1_H1 ;  /* 0x30000025ff2f8230 */ /* 0x100fe40000004100 */
[----:B------:R-:W-:Y:S02]  /*46f0*/  @!P0 HADD2.F32 R37, -RZ, R37.H0_H0 ;  /* 0x20000025ff258230 */ /* 0x000fe40000004100 */
[C---:B------:R-:W-:Y:S01]  /*4700*/  @!P0 FMUL.FTZ R0, R36.reuse, R39 ;  /* 0x0000002724008220 */ /* 0x040fe20000410000 */
[--C-:B------:R-:W-:Y:S02]  /*4710*/  @!P0 HADD2.F32 R23, -RZ, R29.reuse.H0_H0 ;  /* 0x2000001dff178230 */ /* 0x100fe40000004100 */
[-C--:B------:R-:W-:Y:S01]  /*4720*/  @!P0 FFMA.FTZ R121, R36, R45.reuse, -R121 ;  /* 0x0000002d24798223 */ /* 0x080fe20000010879 */
[----:B------:R-:W-:Y:S01]  /*4730*/  @!P0 HADD2.F32 R29, -RZ, R29.H1_H1 ;  /* 0x3000001dff1d8230 */ /* 0x000fe20000004100 */
[----:B------:R-:W-:Y:S01]  /*4740*/  @!P0 MOV R36, R34 ;  /* 0x0000002200248202 */ /* 0x000fe20000000f00 */
[----:B------:R-:W-:Y:S02]  /*4750*/  @!P0 HADD2.F32 R42, -RZ, R50.H1_H1 ;  /* 0x30000032ff2a8230 */ /* 0x000fe40000004100 */
[-C--:B------:R-:W-:Y:S01]  /*4760*/  @!P0 FMUL.FTZ R153, R47, R28.reuse ;  /* 0x0000001c2f998220 */ /* 0x080fe20000410000 */
[--C-:B------:R-:W-:Y:S02]  /*4770*/  @!P0 HADD2.F32 R49, -RZ, R51.reuse.H0_H0 ;  /* 0x20000033ff318230 */ /* 0x100fe40000004100 */
[C---:B------:R-:W-:Y:S01]  /*4780*/  @!P0 FMUL.FTZ R2, R37.reuse, R28 ;  /* 0x0000001c25028220 */ /* 0x040fe20000410000 */
        /* <DEDUP_REMOVED lines=8> */
[----:B------:R-:W-:Y:S01]  /*4810*/  @!P0 F2FP.F16.F32.PACK_AB R121, R0, R121 ;  /* 0x000000790079823e */ /* 0x000fe200000000ff */
[----:B------:R-:W-:Y:S02]  /*4820*/  @!P0 HADD2.F32 R51, -RZ, R51.H1_H1 ;  /* 0x30000033ff338230 */ /* 0x000fe40000004100 */
[-C--:B------:R-:W-:Y:S01]  /*4830*/  @!P0 FMUL.FTZ R155, R43, R29.reuse ;  /* 0x0000001d2b9b8220 */ /* 0x080fe20000410000 */
[----:B------:R-:W-:Y:S01]  /*4840*/  @!P0 FMUL.FTZ R4, R28, R29 ;  /* 0x0000001d1c048220 */ /* 0x000fe20000410000 */
[----:B------:R-:W-:Y:S01]  /*4850*/  @!P0 MOV R32, R121 ;  /* 0x0000007900208202 */ /* 0x000fe20000000f00 */
[----:B------:R-:W-:Y:S01]  /*4860*/  @!P0 FFMA.FTZ R2, R47, R42, R2 ;  /* 0x0000002a2f028223 */ /* 0x000fe20000010002 */
[-C--:B------:R-:W-:Y:S01]  /*4870*/  @!P0 FFMA.FTZ R3, R44, R49.reuse, R3 ;  /* 0x000000312c038223 */ /* 0x080fe20000010003 */
[----:B------:R-:W-:Y:S01]  /*4880*/  @!P0 FFMA.FTZ R48, R36, R49, -R48 ;  /* 0x0000003124308223 */ /* 0x000fe20000010830 */
[-C--:B------:R-:W-:Y:S01]  /*4890*/  @!P0 FFMA.FTZ R155, R28, R51.reuse, -R155 ;  /* 0x000000331c9b8223 */ /* 0x080fe2000001089b */
[----:B------:R-:W-:Y:S01]  /*48a0*/  @!P0 FFMA.FTZ R4, R43, R51, R4 ;  /* 0x000000332b048223 */ /* 0x000fe20000010004 */
[----:B------:R-:W-:Y:S02]  /*48b0*/  @!P0 F2FP.F16.F32.PACK_AB R156, R2, R153 ;  /* 0x00000099029c823e */ /* 0x000fe400000000ff */
[----:B------:R-:W-:Y:S02]  /*48c0*/  @!P0 F2FP.F16.F32.PACK_AB R48, R3, R48 ;  /* 0x000000300330823e */ /* 0x000fe400000000ff */
[----:B------:R-:W-:Y:S02]  /*48d0*/  @!P0 F2FP.F16.F32.PACK_AB R153, R4, R155 ;  /* 0x0000009b0499823e */ /* 0x000fe400000000ff */
[----:B------:R-:W-:Y:S02]  /*48e0*/  @!P0 MOV R33, R156 ;  /* 0x0000009c00218202 */ /* 0x000fe40000000f00 */
[----:B------:R-:W-:Y:S02]  /*48f0*/  @!P0 MOV R34, R48 ;  /* 0x0000003000228202 */ /* 0x000fe40000000f00 */
[----:B------:R-:W-:Y:S02]  /*4900*/  @!P0 MOV R35, R153 ;  /* 0x0000009900238202 */ /* 0x000fe40000000f00 */
[----:B------:R-:W-:Y:S02]  /*4910*/  LEA.HI.X R155, R146, R149, R100, 0x1, P5 ;  /* 0x00000095929b7211 */ /* 0x000fe400028f0c64 */
[----:B------:R-:W-:Y:S03]  /*4920*/  ISETP.GE.AND P0, PT, R19, UR4, PT ;  /* 0x0000000413007c0c */ /* 0x000fe6000bf06270 */
[----:B------:R1:W-:Y:S08]  /*4930*/  STG.E.128 desc[UR6][R154.64], R32 ;  /* 0x000000209a007986 */ /* 0x0003f0000c101d06 */
[----:B------:R2:W3:Y:S08]  /*4940*/  LDG.E.128 R36, desc[UR6][R158.64] ;  /* 0x000000069e247981 */ /* 0x0004f0000c1e1d00 */
[----:B------:R-:W4:Y:S06]  /*4950*/  @!P1 LDG.E.64 R28, desc[UR6][R30.64+0x40] ;  /* 0x000040061e1c9981 */ /* 0x000f2c000c1e1b00 */
[----:B------:R-:W5:Y:S01]  /*4960*/  @!P1 LDG.E.64 R46, desc[UR6][R54.64+0x40] ;  /* 0x00004006362e9981 */ /* 0x000f62000c1e1b00 */
[C---:B--2---:R-:W-:Y:S04]  /*4970*/  LEA R158, P4, R104.reuse, R120, 0x1 ;  /* 0x00000078689e7211 */ /* 0x044fe800078808ff */
[----:B------:R-:W-:Y:S02]  /*4980*/  LEA.HI.X R159, R104, R117, R103, 0x1, P4 ;  /* 0x00000075689f7211 */ /* 0x000fe400020f0c67 */
[----:B---3--:R-:W-:Y:S02]  /*4990*/  @!P1 MOV R23, R36 ;  /* 0x0000002400179202 */ /* 0x008fe40000000f00 */
[----:B-1----:R-:W-:Y:S02]  /*49a0*/  @!P1 MOV R35, R37 ;  /* 0x0000002500239202 */ /* 0x002fe40000000f00 */
[----:B------:R-:W-:Y:S01]  /*49b0*/  @!P1 MOV R34, R38 ;  /* 0x0000002600229202 */ /* 0x000fe20000000f00 */
[--C-:B------:R-:W-:Y:S02]  /*49c0*/  @!P1 HADD2.F32 R42, -RZ, R23.reuse.H1_H1 ;  /* 0x30000017ff2a9230 */ /* 0x100fe40000004100 */
[----:B------:R-:W-:Y:S02]  /*49d0*/  @!P1 HADD2.F32 R33, -RZ, R23.H0_H0 ;  /* 0x20000017ff219230 */ /* 0x000fe40000004100 */
[--C-:B----4-:R-:W-:Y:S02]  /*49e0*/  @!P1 HADD2.F32 R40, -RZ, R28.reuse.H0_H0 ;  /* 0x2000001cff289230 */ /* 0x110fe40000004100 */
[----:B------:R-:W-:Y:S01]  /*49f0*/  @!P1 HADD2.F32 R32, -RZ, R28.H1_H1 ;  /* 0x3000001cff209230 */ /* 0x000fe20000004100 */
[----:B------:R-:W-:Y:S01]  /*4a00*/  @!P1 MOV R28, R39 ;  /* 0x00000027001c9202 */ /* 0x000fe20000000f00 */
[----:B------:R-:W-:Y:S02]  /*4a10*/  @!P1 HADD2.F32 R23, -RZ, R29.H0_H0 ;  /* 0x2000001dff179230 */ /* 0x000fe40000004100 */
[CC--:B------:R-:W-:Y:S01]  /*4a20*/  @!P1 FMUL.FTZ R48, R42.reuse, R40.reuse ;  /* 0x000000282a309220 */ /* 0x0c0fe20000410000 */
[----:B-----5:R-:W-:Y:S02]  /*4a30*/  @!P1 HADD2.F32 R44, -RZ, R46.H0_H0 ;  /* 0x2000002eff2c9230 */ /* 0x020fe40000004100 */
        /* <DEDUP_REMOVED lines=11> */
[----:B------:R-:W-:Y:S01]  /*4af0*/  @!P1 HADD2.F32 R29, -RZ, R29.H1_H1 ;  /* 0x3000001dff1d9230 */ /* 0x000fe20000004100 */
[----:B------:R-:W-:Y:S01]  /*4b00*/  @!P1 F2FP.F16.F32.PACK_AB R48, R5, R48 ;  /* 0x000000300530923e */ /* 0x000fe200000000ff */
[----:B------:R-:W-:Y:S02]  /*4b10*/  @!P1 HADD2.F32 R43, -RZ, R35.H1_H1 ;  /* 0x30000023ff2b9230 */ /* 0x000fe40000004100 */
[----:B------:R-:W-:Y:S01]  /*4b20*/  @!P1 FMUL.FTZ R7, R34, R23 ;  /* 0x0000001722079220 */ /* 0x000fe20000410000 */
[----:B------:R-:W-:Y:S01]  /*4b30*/  @!P1 HADD2.F32 R28, -RZ, R28.H0_H0 ;  /* 0x2000001cff1c9230 */ /* 0x000fe20000004100 */
[----:B------:R-:W-:Y:S01]  /*4b40*/  @!P1 MOV R36, R48 ;  /* 0x0000003000249202 */ /* 0x000fe20000000f00 */
[----:B------:R-:W-:Y:S02]  /*4b50*/  @!P1 HADD2.F32 R46, -RZ, R46.H1_H1 ;  /* 0x3000002eff2e9230 */ /* 0x000fe40000004100 */
[----:B------:R-:W-:Y:S01]  /*4b60*/  @!P1 FMUL.FTZ R121, R43, R32 ;  /* 0x000000202b799220 */ /* 0x000fe20000410000 */
[-C--:B------:R-:W-:Y:S01]  /*4b70*/  @!P1 FMUL.FTZ R153, R47, R29.reuse ;  /* 0x0000001d2f999220 */ /* 0x080fe20000410000 */
[----:B------:R-:W-:Y:S01]  /*4b80*/  @!P1 FMUL.FTZ R8, R28, R29 ;  /* 0x0000001d1c089220 */ /* 0x000fe20000410000 */
[-C--:B------:R-:W-:Y:S01]  /*4b90*/  @!P1 FFMA.FTZ R156, R34, R45.reuse, -R156 ;  /* 0x0000002d229c9223 */ /* 0x080fe2000001089c */
        /* <DEDUP_REMOVED lines=111> */
.L_x_4191:
[----:B------:R-:W-:Y:S05]  /*5290*/  BSYNC B0 ;  /* 0x0000000000007941 */ /* 0x000fea0003800000 */
.L_x_4190:
[----:B------:R-:W-:Y:S04]  /*52a0*/  BSSY B0, `(.L_x_4192) ;  /* 0x00000db000007945 */ /* 0x000fe80003800000 */
[----:B------:R-:W-:Y:S05]  /*52b0*/  @!P2 BRA `(.L_x_4193) ;  /* 0x0000000c0064a947 */ /* 0x000fea0003800000 */
[----:B----4-:R-:W4:Y:S01]  /*52c0*/  LDC.64 R6, c[0x0][0x338] ;  /* 0x0000ce00ff067b82 */ /* 0x010f220000000a00 */
[----:B------:R-:W-:Y:S02]  /*52d0*/  MOV R121, R117 ;  /* 0x0000007500797202 */ /* 0x000fe40000000f00 */
[----:B------:R-:W-:Y:S02]  /*52e0*/  ISETP.GE.AND P0, PT, R24, UR4, PT ;  /* 0x0000000418007c0c */ /* 0x000fe4000bf06270 */
[C---:B------:R-:W-:Y:S02]  /*52f0*/  SHF.L.U32 R43, R84.reuse, 0x1, RZ ;  /* 0x00000001542b7819 */ /* 0x040fe400000006ff */
[----:B------:R-:W-:Y:S02]  /*5300*/  SHF.L.U64.HI R5, R84, 0x1, R83 ;  /* 0x0000000154057819 */ /* 0x000fe40000010253 */
[-C--:B------:R-:W-:Y:S02]  /*5310*/  IADD3 R26, P1, R26, R43.reuse, RZ ;  /* 0x0000002b1a1a7210 */ /* 0x080fe40007f3e0ff */
[----:B------:R-:W-:Y:S02]  /*5320*/  IADD3 R40, P2, R52, R43, RZ ;  /* 0x0000002b34287210 */ /* 0x000fe40007f5e0ff */
[-C--:B------:R-:W-:Y:S02]  /*5330*/  IADD3.X R27, R27, R5.reuse, RZ, P1, !PT ;  /* 0x000000051b1b7210 */ /* 0x080fe40000ffe4ff */
[----:B------:R-:W-:Y:S02]  /*5340*/  IADD3.X R41, R53, R5, RZ, P2, !PT ;  /* 0x0000000535297210 */ /* 0x000fe400017fe4ff */
[----:B------:R-:W-:Y:S01]  /*5350*/  ISETP.GE.AND P1, PT, R20, UR4, PT ;  /* 0x0000000414007c0c */ /* 0x000fe2000bf26270 */
[----:B------:R-:W5:Y:S01]  /*5360*/  @!P0 LDG.E.64 R10, desc[UR6][R26.64] ;  /* 0x000000061a0a8981 */ /* 0x000f62000c1e1b00 */
[----:B----4-:R-:W-:Y:S05]  /*5370*/  IMAD.WIDE.U32 R44, R6, 0x60, R120 ;  /* 0x00000060062c7825 */ /* 0x010fea00078e0078 */
[----:B--2---:R-:W2:Y:S01]  /*5380*/  @!P0 LDG.E.64 R34, desc[UR6][R40.64] ;  /* 0x0000000628228981 */ /* 0x004ea2000c1e1b00 */
[----:B------:R-:W-:Y:S05]  /*5390*/  IMAD R7, R7, 0x60, RZ ;  /* 0x0000006007077824 */ /* 0x000fea00078e02ff */
[----:B------:R-:W-:Y:S02]  /*53a0*/  IADD3 R45, R45, R7, RZ ;  /* 0x000000072d2d7210 */ /* 0x000fe40007ffe0ff */
[----:B------:R-:W4:Y:S03]  /*53b0*/  LDC.64 R6, c[0x0][0x248] ;  /* 0x00009200ff067b82 */ /* 0x000f260000000a00 */
[----:B------:R-:W3:Y:S01]  /*53c0*/  LDG.E.128 R12, desc[UR6][R44.64] ;  /* 0x000000062c0c7981 */ /* 0x000ee2000c1e1d00 */
[----:B----4-:R-:W-:Y:S02]  /*53d0*/  IMAD R7, R7, 0x60, RZ ;  /* 0x0000006007077824 */ /* 0x010fe400078e02ff */
[--C-:B-----5:R-:W-:Y:S02]  /*53e0*/  @!P0 HADD2.F32 R16, -RZ, R10.reuse.H0_H0 ;  /* 0x2000000aff108230 */ /* 0x120fe40000004100 */
[----:B------:R-:W-:Y:S02]  /*53f0*/  @!P0 HADD2.F32 R10, -RZ, R10.H1_H1 ;  /* 0x3000000aff0a8230 */ /* 0x000fe40000004100 */
[--C-:B--2---:R-:W-:Y:S02]  /*5400*/  @!P0 HADD2.F32 R32, -RZ, R34.reuse.H0_H0 ;  /* 0x20000022ff208230 */ /* 0x104fe40000004100 */
[--C-:B-1-3--:R-:W-:Y:S02]  /*5410*/  @!P0 HADD2.F32 R37, -RZ, R35.reuse.H0_H0 ;  /* 0x20000023ff258230 */ /* 0x10afe40000004100 */
[----:B------:R-:W-:Y:S02]  /*5420*/  @!P0 HADD2.F32 R39, -RZ, R35.H1_H1 ;  /* 0x30000023ff278230 */ /* 0x000fe40000004100 */
[----:B------:R-:W-:Y:S01]  /*5430*/  @!P0 HADD2.F32 R34, -RZ, R34.H1_H1 ;  /* 0x30000022ff228230 */ /* 0x000fe20000004100 */
[----:B------:R-:W-:Y:S02]  /*5440*/  @!P0 MOV R9, R12 ;  /* 0x0000000c00098202 */ /* 0x000fe40000000f00 */
[----:B------:R-:W-:Y:S03]  /*5450*/  @!P0 MOV R28, R13 ;  /* 0x0000000d001c8202 */ /* 0x000fe60000000f00 */
[--C-:B------:R-:W-:Y:S02]  /*5460*/  @!P0 HADD2.F32 R33, -RZ, R9.reuse.H1_H1 ;  /* 0x30000009ff218230 */ /* 0x100fe40000004100 */
[----:B------:R-:W-:Y:S02]  /*5470*/  @!P0 HADD2.F32 R23, -RZ, R9.H0_H0 ;  /* 0x20000009ff178230 */ /* 0x000fe40000004100 */
[--C-:B------:R-:W-:Y:S02]  /*5480*/  @!P0 HADD2.F32 R35, -RZ, R28.reuse.H1_H1 ;  /* 0x3000001cff238230 */ /* 0x100fe40000004100 */
[-C--:B------:R-:W-:Y:S01]  /*5490*/  @!P0 FMUL.FTZ R5, R33, R16.reuse ;  /* 0x0000001021058220 */ /* 0x080fe20000410000 */
[----:B------:R-:W-:Y:S02]  /*54a0*/  @!P0 HADD2.F32 R29, -RZ, R28.H0_H0 ;  /* 0x2000001cff1d8230 */ /* 0x000fe40000004100 */
[C---:B------:R-:W-:Y:S01]  /*54b0*/  @!P0 FMUL.FTZ R0, R23.reuse, R16 ;  /* 0x0000001017008220 */ /* 0x040fe20000410000 */
[--C-:B------:R-:W-:Y:S01]  /*54c0*/  @!P0 HADD2.F32 R9, -RZ, R11.reuse.H0_H0 ;  /* 0x2000000bff098230 */ /* 0x100fe20000004100 */
[----:B------:R-:W-:Y:S01]  /*54d0*/  @!P0 MOV R16, R14 ;  /* 0x0000000e00108202 */ /* 0x000fe20000000f00 */
[----:B------:R-:W-:Y:S02]  /*54e0*/  @!P0 HADD2.F32 R11, -RZ, R11.H1_H1 ;  /* 0x3000000bff0b8230 */ /* 0x000fe40000004100 */
[-C--:B------:R-:W-:Y:S01]  /*54f0*/  @!P0 FFMA.FTZ R5, R23, R32.reuse, -R5 ;  /* 0x0000002017058223 */ /* 0x080fe20000010805 */
[----:B------:R-:W-:Y:S01]  /*5500*/  @!P0 MOV R23, R15 ;  /* 0x0000000f00178202 */ /* 0x000fe20000000f00 */
[----:B------:R-:W-:Y:S01]  /*5510*/  @!P0 FFMA.FTZ R0, R33, R32, R0 ;  /* 0x0000002021008223 */ /* 0x000fe20000010000 */
[--C-:B------:R-:W-:Y:S02]  /*5520*/  @!P0 HADD2.F32 R32, -RZ, R16.reuse.H1_H1 ;  /* 0x30000010ff208230 */ /* 0x100fe40000004100 */
[-C--:B------:R-:W-:Y:S01]  /*5530*/  @!P0 FMUL.FTZ R2, R29, R10.reuse ;  /* 0x0000000a1d028220 */ /* 0x080fe20000410000 */
[----:B------:R-:W-:Y:S01]  /*5540*/  @!P0 FMUL.FTZ R43, R35, R10 ;  /* 0x0000000a232b8220 */ /* 0x000fe20000410000 */
[----:B------:R-:W-:Y:S01]  /*5550*/  @!P0 HADD2.F32 R16, -RZ, R16.H0_H0 ;  /* 0x20000010ff108230 */ /* 0x000fe20000004100 */
[----:B------:R-:W-:Y:S01]  /*5560*/  @!P0 F2FP.F16.F32.PACK_AB R5, R0, R5 ;  /* 0x000000050005823e */ /* 0x000fe200000000ff */
[--C-:B------:R-:W-:Y:S02]  /*5570*/  @!P0 HADD2.F32 R10, -RZ, R23.reuse.H0_H0 ;  /* 0x20000017ff0a8230 */ /* 0x100fe40000004100 */
[----:B------:R-:W-:Y:S01]  /*5580*/  @!P0 FMUL.FTZ R8, R32, R9 ;  /* 0x0000000920088220 */ /* 0x000fe20000410000 */
[----:B------:R-:W-:Y:S01]  /*5590*/  @!P0 HADD2.F32 R33, -RZ, R23.H1_H1 ;  /* 0x30000017ff218230 */ /* 0x000fe20000004100 */
[----:B------:R-:W-:Y:S01]  /*55a0*/  @!P0 MOV R12, R5 ;  /* 0x00000005000c8202 */ /* 0x000fe20000000f00 */
[----:B------:R-:W-:Y:S01]  /*55b0*/  @!P0 FMUL.FTZ R3, R16, R9 ;  /* 0x0000000910038220 */ /* 0x000fe20000410000 */
[-C--:B------:R-:W-:Y:S01]  /*55c0*/  @!P0 FMUL.FTZ R4, R10, R11.reuse ;  /* 0x0000000b0a048220 */ /* 0x080fe20000410000 */
[-C--:B------:R-:W-:Y:S01]  /*55d0*/  @!P0 FFMA.FTZ R43, R29, R34.reuse, -R43 ;  /* 0x000000221d2b8223 */ /* 0x080fe2000001082b */
[----:B------:R-:W-:Y:S01]  /*55e0*/  @!P0 FMUL.FTZ R45, R33, R11 ;  /* 0x0000000b212d8220 */ /* 0x000fe20000410000 */
[----:B------:R-:W-:Y:S01]  /*55f0*/  @!P0 FFMA.FTZ R2, R35, R34, R2 ;  /* 0x0000002223028223 */ /* 0x000fe20000010002 */
[-C--:B------:R-:W-:Y:S01]  /*5600*/  @!P0 FFMA.FTZ R3, R32, R37.reuse, R3 ;  /* 0x0000002520038223 */ /* 0x080fe20000010003 */
[----:B------:R-:W-:Y:S01]  /*5610*/  @!P0 FFMA.FTZ R8, R16, R37, -R8 ;  /* 0x0000002510088223 */ /* 0x000fe20000010808 */
[-C--:B------:R-:W-:Y:S01]  /*5620*/  @!P0 FFMA.FTZ R45, R10, R39.reuse, -R45 ;  /* 0x000000270a2d8223 */ /* 0x080fe2000001082d */
[----:B------:R-:W-:Y:S01]  /*5630*/  @!P0 FFMA.FTZ R4, R33, R39, R4 ;  /* 0x0000002721048223 */ /* 0x000fe20000010004 */
[----:B------:R-:W-:Y:S01]  /*5640*/  @!P0 F2FP.F16.F32.PACK_AB R44, R2, R43 ;  /* 0x0000002b022c823e */ /* 0x000fe200000000ff */
[----:B------:R-:W-:Y:S01]  /*5650*/  IMAD.WIDE.U32 R42, R6, 0x60, R148 ;  /* 0x00000060062a7825 */ /* 0x000fe200078e0094 */
[----:B------:R-:W-:Y:S02]  /*5660*/  @!P0 F2FP.F16.F32.PACK_AB R8, R3, R8 ;  /* 0x000000080308823e */ /* 0x000fe400000000ff */
[----:B------:R-:W-:Y:S02]  /*5670*/  @!P0 F2FP.F16.F32.PACK_AB R45, R4, R45 ;  /* 0x0000002d042d823e */ /* 0x000fe400000000ff */
[----:B------:R-:W-:Y:S02]  /*5680*/  IADD3 R43, R43, R7, RZ ;  /* 0x000000072b2b7210 */ /* 0x000fe40007ffe0ff */
[----:B------:R-:W-:Y:S02]  /*5690*/  @!P0 MOV R13, R44 ;  /* 0x0000002c000d8202 */ /* 0x000fe40000000f00 */
[----:B------:R-:W-:Y:S02]  /*56a0*/  @!P0 MOV R14, R8 ;  /* 0x00000008000e8202 */ /* 0x000fe40000000f00 */
[----:B------:R-:W-:Y:S02]  /*56b0*/  @!P0 MOV R15, R45 ;  /* 0x0000002d000f8202 */ /* 0x000fe40000000f00 */
[C---:B------:R-:W-:Y:S02]  /*56c0*/  LEA R6, P2, R108.reuse, R120, 0x1 ;  /* 0x000000786c067211 */ /* 0x040fe400078408ff */
[----:B------:R-:W-:Y:S01]  /*56d0*/  ISETP.GE.AND P0, PT, R19, UR4, PT ;  /* 0x0000000413007c0c */ /* 0x000fe2000bf06270 */
[----:B------:R1:W-:Y:S01]  /*56e0*/  STG.E.128 desc[UR6][R42.64], R12 ;  /* 0x0000000c2a007986 */ /* 0x0003e2000c101d06 */
[----:B------:R-:W-:Y:S07]  /*56f0*/  LEA.HI.X R7, R108, R117, R107, 0x1, P2 ;  /* 0x000000756c077211 */ /* 0x000fee00010f0c6b */
[----:B------:R-:W2:Y:S08]  /*5700*/  LDG.E.128 R28, desc[UR6][R6.64] ;  /* 0x00000006061c7981 */ /* 0x000eb0000c1e1d00 */
[----:B------:R-:W3:Y:S06]  /*5710*/  @!P1 LDG.E.64 R10, desc[UR6][R26.64+0x40] ;  /* 0x000040061a0a9981 */ /* 0x000eec000c1e1b00 */
[----:B------:R-:W4:Y:S01]  /*5720*/  @!P1 LDG.E.64 R36, desc[UR6][R40.64+0x40] ;  /* 0x0000400628249981 */ /* 0x000f22000c1e1b00 */
[----:B--2---:R-:W-:Y:S05]  /*5730*/  @!P1 MOV R9, R28 ;  /* 0x0000001c00099202 */ /* 0x004fea0000000f00 */
[--C-:B------:R-:W-:Y:S02]  /*5740*/  @!P1 HADD2.F32 R32, -RZ, R9.reuse.H1_H1 ;  /* 0x30000009ff209230 */ /* 0x100fe40000004100 */
[----:B------:R-:W-:Y:S02]  /*5750*/  @!P1 HADD2.F32 R9, -RZ, R9.H0_H0 ;  /* 0x20000009ff099230 */ /* 0x000fe40000004100 */
[----:B---3--:R-:W-:Y:S02]  /*5760*/  @!P1 HADD2.F32 R16, -RZ, R10.H0_H0 ;  /* 0x2000000aff109230 */ /* 0x008fe40000004100 */
[--C-:B------:R-:W-:Y:S02]  /*5770*/  @!P1 HADD2.F32 R7, -RZ, R11.reuse.H0_H0 ;  /* 0x2000000bff079230 */ /* 0x100fe40000004100 */
[----:B------:R-:W-:Y:S02]  /*5780*/  @!P1 HADD2.F32 R8, -RZ, R11.H1_H1 ;  /* 0x3000000bff089230 */ /* 0x000fe40000004100 */
[CC--:B------:R-:W-:Y:S01]  /*5790*/  @!P1 FMUL.FTZ R44, R32.reuse, R16.reuse ;  /* 0x00000010202c9220 */ /* 0x0c0fe20000410000 */
[----:B----4-:R-:W-:Y:S01]  /*57a0*/  @!P1 HADD2.F32 R34, -RZ, R36.H0_H0 ;  /* 0x20000024ff229230 */ /* 0x010fe20000004100 */
[----:B------:R-:W-:Y:S01]  /*57b0*/  @!P1 MOV R11, R29 ;  /* 0x0000001d000b9202 */ /* 0x000fe20000000f00 */
[----:B------:R-:W-:Y:S02]  /*57c0*/  @!P1 HADD2.F32 R6, -RZ, R10.H1_H1 ;  /* 0x3000000aff069230 */ /* 0x000fe40000004100 */
[C---:B------:R-:W-:Y:S01]  /*57d0*/  @!P1 FMUL.FTZ R5, R9.reuse, R16 ;  /* 0x0000001009059220 */ /* 0x040fe20000410000 */
[----:B------:R-:W-:Y:S02]  /*57e0*/  @!P1 HADD2.F32 R35, -RZ, R37.H0_H0 ;  /* 0x20000025ff239230 */ /* 0x000fe40000004100 */
[----:B------:R-:W-:Y:S01]  /*57f0*/  @!P1 FFMA.FTZ R44, R9, R34, -R44 ;  /* 0x00000022092c9223 */ /* 0x000fe2000001082c */
[----:B------:R-:W-:Y:S01]  /*5800*/  @!P1 HADD2.F32 R33, -RZ, R11.H1_H1 ;  /* 0x3000000bff219230 */ /* 0x000fe20000004100 */
[----:B------:R-:W-:Y:S01]  /*5810*/  @!P1 MOV R10, R30 ;  /* 0x0000001e000a9202 */ /* 0x000fe20000000f00 */
[----:B------:R-:W-:Y:S01]  /*5820*/  @!P1 HADD2.F32 R38, -RZ, R37.H1_H1 ;  /* 0x30000025ff269230 */ /* 0x000fe20000004100 */
[----:B------:R-:W-:Y:S01]  /*5830*/  @!P1 MOV R9, R31 ;  /* 0x0000001f00099202 */ /* 0x000fe20000000f00 */
[----:B------:R-:W-:Y:S02]  /*5840*/  @!P1 HADD2.F32 R11, -RZ, R11.H0_H0 ;  /* 0x2000000bff0b9230 */ /* 0x000fe40000004100 */
[----:B------:R-:W-:Y:S01]  /*5850*/  @!P1 FFMA.FTZ R5, R32, R34, R5 ;  /* 0x0000002220059223 */ /* 0x000fe20000010005 */
[--C-:B------:R-:W-:Y:S02]  /*5860*/  @!P1 HADD2.F32 R32, -RZ, R10.reuse.H1_H1 ;  /* 0x3000000aff209230 */ /* 0x100fe40000004100 */
[-C--:B------:R-:W-:Y:S01]  /*5870*/  @!P1 FMUL.FTZ R45, R33, R6.reuse ;  /* 0x00000006212d9220 */ /* 0x080fe20000410000 */
[--C-:B------:R-:W-:Y:S02]  /*5880*/  @!P1 HADD2.F32 R37, -RZ, R9.reuse.H1_H1 ;  /* 0x30000009ff259230 */ /* 0x100fe40000004100 */
[----:B------:R-:W-:Y:S01]  /*5890*/  @!P1 FMUL.FTZ R6, R11, R6 ;  /* 0x000000060b069220 */ /* 0x000fe20000410000 */
[----:B------:R-:W-:Y:S01]  /*58a0*/  @!P1 F2FP.F16.F32.PACK_AB R5, R5, R44 ;  /* 0x0000002c0505923e */ /* 0x000fe200000000ff */
[----:B------:R-:W-:Y:S01]  /*58b0*/  @!P1 HADD2.F32 R10, -RZ, R10.H0_H0 ;  /* 0x2000000aff0a9230 */ /* 0x000fe20000004100 */
[----:B------:R-:W-:Y:S01]  /*58c0*/  LEA R44, P2, R110, R120, 0x1 ;  /* 0x000000786e2c7211 */ /* 0x000fe200078408ff */
[----:B------:R-:W-:Y:S01]  /*58d0*/  @!P1 HADD2.F32 R9, -RZ, R9.H0_H0 ;  /* 0x20000009ff099230 */ /* 0x000fe20000004100 */
[----:B------:R-:W-:Y:S01]  /*58e0*/  @!P1 MOV R28, R5 ;  /* 0x00000005001c9202 */ /* 0x000fe20000000f00 */
[----:B------:R-:W-:Y:S02]  /*58f0*/  @!P1 HADD2.F32 R36, -RZ, R36.H1_H1 ;  /* 0x30000024ff249230 */ /* 0x000fe40000004100 */
[-C--:B------:R-:W-:Y:S01]  /*5900*/  @!P1 FMUL.FTZ R46, R32, R7.reuse ;  /* 0x00000007202e9220 */ /* 0x080fe20000410000 */
[-C--:B------:R-:W-:Y:S01]  /*5910*/  @!P1 FMUL.FTZ R48, R37, R8.reuse ;  /* 0x0000000825309220 */ /* 0x080fe20000410000 */
[----:B------:R-:W-:Y:S01]  /*5920*/  @!P1 FMUL.FTZ R7, R10, R7 ;  /* 0x000000070a079220 */ /* 0x000fe20000410000 */
[----:B------:R-:W-:Y:S01]  /*5930*/  @!P1 FMUL.FTZ R8, R9, R8 ;  /* 0x0000000809089220 */ /* 0x000fe20000410000 */
[-C--:B------:R-:W-:Y:S01]  /*5940*/  @!P1 FFMA.FTZ R6, R33, R36.reuse, R6 ;  /* 0x0000002421069223 */ /* 0x080fe20000010006 */
[----:B------:R-:W-:Y:S01]  /*5950*/  @!P1 FFMA.FTZ R45, R11, R36, -R45 ;  /* 0x000000240b2d9223 */ /* 0x000fe2000001082d */
[-C--:B------:R-:W-:Y:S01]  /*5960*/  @!P1 FFMA.FTZ R7, R32, R35.reuse, R7 ;  /* 0x0000002320079223 */ /* 0x080fe20000010007 */
[-C--:B------:R-:W-:Y:S01]  /*5970*/  @!P1 FFMA.FTZ R8, R37, R38.reuse, R8 ;  /* 0x0000002625089223 */ /* 0x080fe20000010008 */
[----:B------:R-:W-:Y:S01]  /*5980*/  @!P1 FFMA.FTZ R46, R10, R35, -R46 ;  /* 0x000000230a2e9223 */ /* 0x000fe2000001082e */
[----:B------:R-:W-:Y:S01]  /*5990*/  @!P1 FFMA.FTZ R48, R9, R38, -R48 ;  /* 0x0000002609309223 */ /* 0x000fe20000010830 */
[----:B------:R-:W-:Y:S02]  /*59a0*/  @!P1 F2FP.F16.F32.PACK_AB R6, R6, R45 ;  /* 0x0000002d0606923e */ /* 0x000fe400000000ff */
[----:B------:R-:W-:Y:S02]  /*59b0*/  LEA.HI.X R45, R110, R117, R109, 0x1, P2 ;  /* 0x000000756e2d7211 */ /* 0x000fe400010f0c6d */
[----:B------:R-:W-:Y:S02]  /*59c0*/  @!P1 F2FP.F16.F32.PACK_AB R7, R7, R46 ;  /* 0x0000002e0707923e */ /* 0x000fe400000000ff */
[----:B------:R-:W-:Y:S02]  /*59d0*/  @!P1 F2FP.F16.F32.PACK_AB R8, R8, R48 ;  /* 0x000000300808923e */ /* 0x000fe400000000ff */
[----:B------:R-:W-:Y:S02]  /*59e0*/  @!P1 MOV R29, R6 ;  /* 0x00000006001d9202 */ /* 0x000fe40000000f00 */
[----:B------:R-:W-:Y:S02]  /*59f0*/  @!P1 MOV R30, R7 ;  /* 0x00000007001e9202 */ /* 0x000fe40000000f00 */
[----:B------:R-:W-:Y:S02]  /*5a00*/  @!P1 MOV R31, R8 ;  /* 0x00000008001f9202 */ /* 0x000fe40000000f00 */
[----:B------:R-:W-:Y:S03]  /*5a10*/  ISETP.GE.AND P1, PT, R18, UR4, PT ;  /* 0x0000000412007c0c */ /* 0x000fe6000bf26270 */
[----:B------:R2:W-:Y:S08]  /*5a20*/  STG.E.128 desc[UR6][R42.64+0x80], R28 ;  /* 0x0000801c2a007986 */ /* 0x0005f0000c101d06 */
[----:B-1----:R-:W3:Y:S08]  /*5a30*/  LDG.E.128 R12, desc[UR6][R44.64] ;  /* 0x000000062c0c7981 */ /* 0x002ef0000c1e1d00 */
[----:B------:R-:W4:Y:S06]  /*5a40*/  @!P0 LDG.E.64 R6, desc[UR6][R26.64+0x80] ;  /* 0x000080061a068981 */ /* 0x000f2c000c1e1b00 */
[----:B------:R-:W5:Y:S01]  /*5a50*/  @!P0 LDG.E.64 R36, desc[UR6][R40.64+0x80] ;  /* 0x0000800628248981 */ /* 0x000f62000c1e1b00 */
[----:B---3--:R-:W-:Y:S02]  /*5a60*/  @!P0 MOV R8, R12 ;  /* 0x0000000c00088202 */ /* 0x008fe40000000f00 */
[----:B------:R-:W-:Y:S03]  /*5a70*/  @!P0 MOV R11, R15 ;  /* 0x0000000f000b8202 */ /* 0x000fe60000000f00 */
[--C-:B------:R-:W-:Y:S02]  /*5a80*/  @!P0 HADD2.F32 R32, -RZ, R8.reuse.H1_H1 ;  /* 0x30000008ff208230 */ /* 0x100fe40000004100 */
[----:B------:R-:W-:Y:S02]  /*5a90*/  @!P0 HADD2.F32 R10, -RZ, R8.H0_H0 ;  /* 0x20000008ff0a8230 */ /* 0x000fe40000004100 */
[----:B----4-:R-:W-:Y:S02]  /*5aa0*/  @!P0 HADD2.F32 R5, -RZ, R6.H0_H0 ;  /* 0x20000006ff058230 */ /* 0x010fe40000004100 */
[--C-:B------:R-:W-:Y:S02]  /*5ab0*/  @!P0 HADD2.F32 R9, -RZ, R7.reuse.H0_H0 ;  /* 0x20000007ff098230 */ /* 0x100fe40000004100 */
[----:B------:R-:W-:Y:S01]  /*5ac0*/  @!P0 HADD2.F32 R8, -RZ, R7.H1_H1 ;  /* 0x30000007ff088230 */ /* 0x000fe20000004100 */
[----:B------:R-:W-:Y:S01]  /*5ad0*/  @!P0 MOV R7, R13 ;  /* 0x0000000d00078202 */ /* 0x000fe20000000f00 */
[----:B-----5:R-:W-:Y:S02]  /*5ae0*/  @!P0 HADD2.F32 R33, -RZ, R36.H0_H0 ;  /* 0x20000024ff218230 */ /* 0x020fe40000004100 */
[-C--:B------:R-:W-:Y:S01]  /*5af0*/  @!P0 FMUL.FTZ R44, R32, R5.reuse ;  /* 0x00000005202c8220 */ /* 0x080fe20000410000 */
[----:B------:R-:W-:Y:S02]  /*5b00*/  @!P0 HADD2.F32 R6, -RZ, R6.H1_H1 ;  /* 0x30000006ff068230 */ /* 0x000fe40000004100 */
[C---:B------:R-:W-:Y:S01]  /*5b10*/  @!P0 FMUL.FTZ R5, R10.reuse, R5 ;  /* 0x000000050a058220 */ /* 0x040fe20000410000 */
[----:B------:R-:W-:Y:S02]  /*5b20*/  @!P0 HADD2.F32 R34, -RZ, R36.H1_H1 ;  /* 0x30000024ff228230 */ /* 0x000fe40000004100 */
[-C--:B------:R-:W-:Y:S01]  /*5b30*/  @!P0 FFMA.FTZ R44, R10, R33.reuse, -R44 ;  /* 0x000000210a2c8223 */ /* 0x080fe2000001082c */
[--C-:B------:R-:W-:Y:S01]  /*5b40*/  @!P0 HADD2.F32 R35, -RZ, R37.reuse.H0_H0 ;  /* 0x20000025ff238230 */ /* 0x100fe20000004100 */
[----:B------:R-:W-:Y:S01]  /*5b50*/  @!P0 MOV R10, R14 ;  /* 0x0000000e000a8202 */ /* 0x000fe20000000f00 */
[----:B------:R-:W-:Y:S02]  /*5b60*/  @!P0 HADD2.F32 R36, -RZ, R37.H1_H1 ;  /* 0x30000025ff248230 */ /* 0x000fe40000004100 */
[----:B------:R-:W-:Y:S01]  /*5b70*/  @!P0 FFMA.FTZ R5, R32, R33, R5 ;  /* 0x0000002120058223 */ /* 0x000fe20000010005 */
[--C-:B------:R-:W-:Y:S02]  /*5b80*/  @!P0 HADD2.F32 R33, -RZ, R7.reuse.H1_H1 ;  /* 0x30000007ff218230 */ /* 0x100fe40000004100 */
[----:B------:R-:W-:Y:S02]  /*5b90*/  @!P0 HADD2.F32 R7, -RZ, R7.H0_H0 ;  /* 0x20000007ff078230 */ /* 0x000fe40000004100 */
[----:B------:R-:W-:Y:S01]  /*5ba0*/  @!P0 F2FP.F16.F32.PACK_AB R5, R5, R44 ;  /* 0x0000002c0505823e */ /* 0x000fe200000000ff */
[--C-:B------:R-:W-:Y:S01]  /*5bb0*/  @!P0 HADD2.F32 R32, -RZ, R10.reuse.H1_H1 ;  /* 0x3000000aff208230 */ /* 0x100fe20000004100 */
[----:B------:R-:W-:Y:S01]  /*5bc0*/  LEA R44, P2, R112, R120, 0x1 ;  /* 0x00000078702c7211 */ /* 0x000fe200078408ff */
[-C--:B------:R-:W-:Y:S01]  /*5bd0*/  @!P0 FMUL.FTZ R45, R33, R6.reuse ;  /* 0x00000006212d8220 */ /* 0x080fe20000410000 */
[----:B------:R-:W-:Y:S01]  /*5be0*/  @!P0 MOV R12, R5 ;  /* 0x00000005000c8202 */ /* 0x000fe20000000f00 */
[----:B------:R-:W-:Y:S02]  /*5bf0*/  @!P0 HADD2.F32 R10, -RZ, R10.H0_H0 ;  /* 0x2000000aff0a8230 */ /* 0x000fe40000004100 */
[C---:B------:R-:W-:Y:S01]  /*5c00*/  @!P0 FMUL.FTZ R6, R7.reuse, R6 ;  /* 0x0000000607068220 */ /* 0x040fe20000410000 */
[--C-:B------:R-:W-:Y:S02]  /*5c10*/  @!P0 HADD2.F32 R37, -RZ, R11.reuse.H1_H1 ;  /* 0x3000000bff258230 */ /* 0x100fe40000004100 */
[----:B------:R-:W-:Y:S01]  /*5c20*/  @!P0 FFMA.FTZ R45, R7, R34, -R45 ;  /* 0x00000022072d8223 */ /* 0x000fe2000001082d */
[----:B------:R-:W-:Y:S02]  /*5c30*/  @!P0 HADD2.F32 R11, -RZ, R11.H0_H0 ;  /* 0x2000000bff0b8230 */ /* 0x000fe40000004100 */
[-C--:B------:R-:W-:Y:S01]  /*5c40*/  @!P0 FMUL.FTZ R7, R10, R9.reuse ;  /* 0x000000090a078220 */ /* 0x080fe20000410000 */
[C---:B------:R-:W-:Y:S01]  /*5c50*/  @!P0 FMUL.FTZ R46, R32.reuse, R9 ;  /* 0x00000009202e8220 */ /* 0x040fe20000410000 */
[----:B------:R-:W-:Y:S01]  /*5c60*/  @!P0 FMUL.FTZ R48, R37, R8 ;  /* 0x0000000825308220 */ /* 0x000fe20000410000 */
[----:B------:R-:W-:Y:S01]  /*5c70*/  @!P0 FFMA.FTZ R6, R33, R34, R6 ;  /* 0x0000002221068223 */ /* 0x000fe20000010006 */
[C---:B------:R-:W-:Y:S01]  /*5c80*/  @!P0 FMUL.FTZ R8, R11.reuse, R8 ;  /* 0x000000080b088220 */ /* 0x040fe20000410000 */
[-C--:B------:R-:W-:Y:S01]  /*5c90*/  @!P0 FFMA.FTZ R7, R32, R35.reuse, R7 ;  /* 0x0000002320078223 */ /* 0x080fe20000010007 */
[----:B------:R-:W-:Y:S01]  /*5ca0*/  @!P0 FFMA.FTZ R46, R10, R35, -R46 ;  /* 0x000000230a2e8223 */ /* 0x000fe2000001082e */
[-C--:B------:R-:W-:Y:S01]  /*5cb0*/  @!P0 FFMA.FTZ R48, R11, R36.reuse, -R48 ;  /* 0x000000240b308223 */ /* 0x080fe20000010830 */
[----:B------:R-:W-:Y:S01]  /*5cc0*/  @!P0 F2FP.F16.F32.PACK_AB R6, R6, R45 ;  /* 0x0000002d0606823e */ /* 0x000fe200000000ff */
[----:B------:R-:W-:Y:S01]  /*5cd0*/  @!P0 FFMA.FTZ R8, R37, R36, R8 ;  /* 0x0000002425088223 */ /* 0x000fe20000010008 */
[----:B------:R-:W-:Y:S02]  /*5ce0*/  LEA.HI.X R45, R112, R117, R111, 0x1, P2 ;  /* 0x00000075702d7211 */ /* 0x000fe400010f0c6f */
[----:B------:R-:W-:Y:S02]  /*5cf0*/  @!P0 F2FP.F16.F32.PACK_AB R7, R7, R46 ;  /* 0x0000002e0707823e */ /* 0x000fe400000000ff */
[----:B------:R-:W-:Y:S02]  /*5d00*/  @!P0 F2FP.F16.F32.PACK_AB R8, R8, R48 ;  /* 0x000000300808823e */ /* 0x000fe400000000ff */
[----:B------:R-:W-:Y:S02]  /*5d10*/  @!P0 MOV R13, R6 ;  /* 0x00000006000d8202 */ /* 0x000fe40000000f00 */
[----:B------:R-:W-:Y:S02]  /*5d20*/  @!P0 MOV R14, R7 ;  /* 0x00000007000e8202 */ /* 0x000fe40000000f00 */
[----:B------:R-:W-:Y:S05]  /*5d30*/  @!P0 MOV R15, R8 ;  /* 0x00000008000f8202 */ /* 0x000fea0000000f00 */
[----:B------:R1:W-:Y:S08]  /*5d40*/  STG.E.128 desc[UR6][R42.64+0x100], R12 ;  /* 0x0001000c2a007986 */ /* 0x0003f0000c101d06 */
[----:B--2---:R-:W2:Y:S08]  /*5d50*/  LDG.E.128 R28, desc[UR6][R44.64] ;  /* 0x000000062c1c7981 */ /* 0x004eb0000c1e1d00 */
[----:B------:R-:W3:Y:S06]  /*5d60*/  @!P1 LDG.E.64 R26, desc[UR6][R26.64+0xc0] ;  /* 0x0000c0061a1a9981 */ /* 0x000eec000c1e1b00 */
[----:B------:R-:W4:Y:S01]  /*5d70*/  @!P1 LDG.E.64 R40, desc[UR6][R40.64+0xc0] ;  /* 0x0000c00628289981 */ /* 0x000f22000c1e1b00 */
[----:B--2---:R-:W-:Y:S02]  /*5d80*/  @!P1 MOV R5, R28 ;  /* 0x0000001c00059202 */ /* 0x004fe40000000f00 */
[----:B------:R-:W-:Y:S03]  /*5d90*/  @!P1 MOV R11, R29 ;  /* 0x0000001d000b9202 */ /* 0x000fe60000000f00 */
[--C-:B------:R-:W-:Y:S02]  /*5da0*/  @!P1 HADD2.F32 R32, -RZ, R5.reuse.H1_H1 ;  /* 0x30000005ff209230 */ /* 0x100fe40000004100 */
[----:B------:R-:W-:Y:S02]  /*5db0*/  @!P1 HADD2.F32 R9, -RZ, R5.H0_H0 ;  /* 0x20000005ff099230 */ /* 0x000fe40000004100 */
[--C-:B---3--:R-:W-:Y:S02]  /*5dc0*/  @!P1 HADD2.F32 R10, -RZ, R26.reuse.H0_H0 ;  /* 0x2000001aff0a9230 */ /* 0x108fe40000004100 */
[----:B------:R-:W-:Y:S02]  /*5dd0*/  @!P1 HADD2.F32 R6, -RZ, R26.H1_H1 ;  /* 0x3000001aff069230 */ /* 0x000fe40000004100 */
[----:B------:R-:W-:Y:S02]  /*5de0*/  @!P1 HADD2.F32 R33, -RZ, R11.H1_H1 ;  /* 0x3000000bff219230 */ /* 0x000fe40000004100 */
[CC--:B------:R-:W-:Y:S01]  /*5df0*/  @!P1 FMUL.FTZ R44, R32.reuse, R10.reuse ;  /* 0x0000000a202c9220 */ /* 0x0c0fe20000410000 */
[----:B----4-:R-:W-:Y:S02]  /*5e00*/  @!P1 HADD2.F32 R34, -RZ, R40.H0_H0 ;  /* 0x20000028ff229230 */ /* 0x010fe40000004100 */
[----:B------:R-:W-:Y:S01]  /*5e10*/  @!P1 FMUL.FTZ R5, R9, R10 ;  /* 0x0000000a09059220 */ /* 0x000fe20000410000 */
[----:B------:R-:W-:Y:S01]  /*5e20*/  @!P1 MOV R10, R30 ;  /* 0x0000001e000a9202 */ /* 0x000fe20000000f00 */
[----:B------:R-:W-:Y:S02]  /*5e30*/  @!P1 HADD2.F32 R7, -RZ, R27.H0_H0 ;  /* 0x2000001bff079230 */ /* 0x000fe40000004100 */
[----:B------:R-:W-:Y:S01]  /*5e40*/  @!P1 FMUL.FTZ R45, R33, R6 ;  /* 0x00000006212d9220 */ /* 0x000fe20000410000 */
[-C--:B------:R-:W-:Y:S01]  /*5e50*/  @!P1 FFMA.FTZ R44, R9, R34.reuse, -R44 ;  /* 0x00000022092c9223 */ /* 0x080fe2000001082c */
[----:B------:R-:W-:Y:S01]  /*5e60*/  @!P1 MOV R9, R31 ;  /* 0x0000001f00099202 */ /* 0x000fe20000000f00 */
[----:B------:R-:W-:Y:S02]  /*5e70*/  @!P1 HADD2.F32 R11, -RZ, R11.H0_H0 ;  /* 0x2000000bff0b9230 */ /* 0x000fe40000004100 */
[----:B------:R-:W-:Y:S01]  /*5e80*/  @!P1 FFMA.FTZ R5, R32, R34, R5 ;  /* 0x0000002220059223 */ /* 0x000fe20000010005 */
[--C-:B------:R-:W-:Y:S02]  /*5e90*/  @!P1 HADD2.F32 R32, -RZ, R10.reuse.H1_H1 ;  /* 0x3000000aff209230 */ /* 0x100fe40000004100 */
[----:B------:R-:W-:Y:S02]  /*5ea0*/  @!P1 HADD2.F32 R10, -RZ, R10.H0_H0 ;  /* 0x2000000aff0a9230 */ /* 0x000fe40000004100 */
[----:B------:R-:W-:Y:S01]  /*5eb0*/  @!P1 FMUL.FTZ R6, R11, R6 ;  /* 0x000000060b069220 */ /* 0x000fe20000410000 */
[----:B------:R-:W-:Y:S01]  /*5ec0*/  @!P1 F2FP.F16.F32.PACK_AB R5, R5, R44 ;  /* 0x0000002c0505923e */ /* 0x000fe200000000ff */
[----:B------:R-:W-:Y:S02]  /*5ed0*/  @!P1 HADD2.F32 R37, -RZ, R9.H1_H1 ;  /* 0x30000009ff259230 */ /* 0x000fe40000004100 */
[----:B------:R-:W-:Y:S01]  /*5ee0*/  @!P1 FMUL.FTZ R46, R32, R7 ;  /* 0x00000007202e9220 */ /* 0x000fe20000410000 */
[----:B------:R-:W-:Y:S01]  /*5ef0*/  @!P1 HADD2.F32 R8, -RZ, R27.H1_H1 ;  /* 0x3000001bff089230 */ /* 0x000fe20000004100 */
[----:B------:R-:W-:Y:S01]  /*5f00*/  @!P1 MOV R28, R5 ;  /* 0x00000005001c9202 */ /* 0x000fe20000000f00 */
[----:B------:R-:W-:Y:S02]  /*5f10*/  @!P1 HADD2.F32 R9, -RZ, R9.H0_H0 ;  /* 0x20000009ff099230 */ /* 0x000fe40000004100 */
[----:B------:R-:W-:Y:S01]  /*5f20*/  @!P1 FMUL.FTZ R7, R10, R7 ;  /* 0x000000070a079220 */ /* 0x000fe20000410000 */
[----:B------:R-:W-:Y:S02]  /*5f30*/  @!P1 HADD2.F32 R36, -RZ, R40.H1_H1 ;  /* 0x30000028ff249230 */ /* 0x000fe40000004100 */
[-C--:B------:R-:W-:Y:S01]  /*5f40*/  @!P1 FMUL.FTZ R48, R37, R8.reuse ;  /* 0x0000000825309220 */ /* 0x080fe20000410000 */
        /* <DEDUP_REMOVED lines=14> */
[----:B------:R-:W-:Y:S05]  /*6030*/  @!P1 MOV R31, R8 ;  /* 0x00000008001f9202 */ /* 0x000fea0000000f00 */
[----:B------:R1:W-:Y:S02]  /*6040*/  STG.E.128 desc[UR6][R42.64+0x180], R28 ;  /* 0x0001801c2a007986 */ /* 0x0003e4000c101d06 */
.L_x_4193:
[----:B------:R-:W-:Y:S05]  /*6050*/  BSYNC B0 ;  /* 0x0000000000007941 */ /* 0x000fea0003800000 */
.L_x_4192:
[----:B------:R-:W-:Y:S01]  /*6060*/  MOV R26, R150 ;  /* 0x00000096001a7202 */ /* 0x000fe20000000f00 */
[----:B------:R-:W-:Y:S01]  /*6070*/  IMAD.MOV.U32 R52, RZ, RZ, R152 ;  /* 0x000000ffff347224 */ /* 0x000fe200078e0098 */
[----:B------:R-:W-:Y:S01]  /*6080*/  MOV R27, R119 ;  /* 0x00000077001b7202 */ /* 0x000fe20000000f00 */
[----:B------:R-:W-:Y:S01]  /*6090*/  IMAD.MOV.U32 R53, RZ, RZ, R151 ;  /* 0x000000ffff357224 */ /* 0x000fe200078e0097 */
[----:B------:R-:W-:Y:S01]  /*60a0*/  UMOV UR4, UR19 ;  /* 0x0000001300047c82 */ /* 0x000fe20008000000 */
[----:B------:R-:W-:Y:S05]  /*60b0*/  BRA `(.L_x_4194) ;  /* 0x0000006400907947 */ /* 0x000fea0003800000 */
.L_x_4185:
[----:B------:R-:W-:Y:S04]  /*60c0*/  BSSY B1, `(.L_x_4195) ;  /* 0x0000169000017945 */ /* 0x000fe80003800000 */
[----:B------:R-:W-:Y:S05]  /*60d0*/  @!P0 BRA `(.L_x_4196) ;  /* 0x00000014009c8947 */ /* 0x000fea0003800000 */
[----:B------:R-:W-:Y:S01]  /*60e0*/  ISETP.GE.AND P0, PT, R24, UR4, PT ;  /* 0x0000000418007c0c */ /* 0x000fe2000bf06270 */
[----:B------:R-:W-:Y:S01]  /*60f0*/  IMAD.MOV.U32 R121, RZ, RZ, R117 ;  /* 0x000000ffff797224 */ /* 0x000fe200078e0075 */
[----:B------:R-:W-:Y:S01]  /*6100*/  ISETP.GE.AND P2, PT, R20, UR4, PT ;  /* 0x0000000414007c0c */ /* 0x000fe2000bf46270 */
[----:B------:R-:W-:Y:S01]  /*6110*/  BSSY B0, `(.L_x_4197) ;  /* 0x0000057000007945 */ /* 0x000fe20003800000 */
[----:B------:R-:W-:Y:S02]  /*6120*/  ISETP.GE.AND P1, PT, R19, UR4, PT ;  /* 0x0000000413007c0c */ /* 0x000fe4000bf26270 */
[----:B----4-:R1:W5:Y:S01]  /*6130*/  LDG.E.128 R36, desc[UR6][R120.64] ;  /* 0x0000000678247981 */ /* 0x010362000c1e1d00 */
[----:B------:R-:W-:Y:S06]  /*6140*/  IADD3 R46, P6, R120, 0x80, RZ ;  /* 0x00000080782e7810 */ /* 0x000fec0007fde0ff */
[----:B------:R-:W-:Y:S07]  /*6150*/  @P0 BRA `(.L_x_4198) ;  /* 0x0000000400480947 */ /* 0x000fee0003800000 */
[----:B------:R-:W-:Y:S01]  /*6160*/  ULEA.HI UR18, UR4, UR4, URZ, 0x1 ;  /* 0x0000000404127291 */ /* 0x000fe2000f8f083f */
[----:B------:R-:W-:Y:S02]  /*6170*/  MOV R7, RZ ;  /* 0x000000ff00077202 */ /* 0x000fe40000000f00 */
[----:B------:R-:W-:Y:S01]  /*6180*/  MOV R9, RZ ;  /* 0x000000ff00097202 */ /* 0x000fe20000000f00 */
[----:B------:R-:W-:Y:S01]  /*6190*/  USHF.R.S32.HI UR18, URZ, 0x1, UR18 ;  /* 0x000000013f127899 */ /* 0x000fe20008011412 */
[----:B-----5:R-:W-:Y:S02]  /*61a0*/  MOV R34, R38 ;  /* 0x0000002600227202 */ /* 0x020fe40000000f00 */
[----:B------:R-:W-:Y:S03]  /*61b0*/  MOV R35, R39 ;  /* 0x0000002700237202 */ /* 0x000fe60000000f00 */
[----:B------:R-:W-:Y:S02]  /*61c0*/  ISETP.GE.AND P4, PT, R24, UR18, PT ;  /* 0x0000001218007c0c */ /* 0x000fe4000bf86270 */
[----:B------:R-:W-:Y:S11]  /*61d0*/  MOV R5, UR18 ;  /* 0x0000001200057c02 */ /* 0x000ff60008000f00 */
[----:B------:R-:W-:Y:S02]  /*61e0*/  @P4 IADD3 R5, RZ, -UR18, RZ ;  /* 0x80000012ff054c10 */ /* 0x000fe4000fffe0ff */
[----:B------:R-:W-:Y:S02]  /*61f0*/  @P4 IADD3 R7, RZ, -UR18, RZ ;  /* 0x80000012ff074c10 */ /* 0x000fe4000fffe0ff */
[C---:B------:R-:W-:Y:S02]  /*6200*/  LEA R2, P0, R5.reuse, R120, 0x1 ;  /* 0x0000007805027211 */ /* 0x040fe400078008ff */
[----:B------:R-:W-:Y:S02]  /*6210*/  @P4 IADD3 R9, RZ, -UR18, RZ ;  /* 0x80000012ff094c10 */ /* 0x000fe4000fffe0ff */
[----:B------:R-:W-:Y:S02]  /*6220*/  LEA.HI.X.SX32 R3, R5, R121, 0x1, P0 ;  /* 0x0000007905037211 */ /* 0x000fe400000f0eff */
[C---:B------:R-:W-:Y:S03]  /*6230*/  LEA R4, P0, R7.reuse, R124, 0x1 ;  /* 0x0000007c07047211 */ /* 0x040fe600078008ff */
[----:B------:R-:W2:Y:S01]  /*6240*/  LDG.E.128 R12, desc[UR6][R2.64] ;  /* 0x00000006020c7981 */ /* 0x000ea2000c1e1d00 */
[----:B------:R-:W-:Y:S02]  /*6250*/  LEA.HI.X.SX32 R5, R7, R125, 0x1, P0 ;  /* 0x0000007d07057211 */ /* 0x000fe400000f0eff */
[C---:B------:R-:W-:Y:S04]  /*6260*/  LEA R40, P0, R9.reuse, R122, 0x1 ;  /* 0x0000007a09287211 */ /* 0x040fe800078008ff */
[----:B------:R-:W-:Y:S01]  /*6270*/  LEA.HI.X.SX32 R41, R9, R123, 0x1, P0 ;  /* 0x0000007b09297211 */ /* 0x000fe200000f0eff */
[----:B------:R-:W3:Y:S08]  /*6280*/  LDG.E.128 R4, desc[UR6][R4.64] ;  /* 0x0000000604047981 */ /* 0x000ef0000c1e1d00 */
[----:B------:R-:W4:Y:S01]  /*6290*/  LDG.E.128 R40, desc[UR6][R40.64] ;  /* 0x0000000628287981 */ /* 0x000f22000c1e1d00 */
[----:B--2---:R-:W-:Y:S01]  /*62a0*/  HADD2.F32 R10, -RZ, R14.H0_H0 ;  /* 0x2000000eff0a7230 */ /* 0x004fe20000004100 */
[----:B------:R-:W-:Y:S01]  /*62b0*/  MOV R11, R13 ;  /* 0x0000000d000b7202 */ /* 0x000fe20000000f00 */
[--C-:B------:R-:W-:Y:S01]  /*62c0*/  HADD2.F32 R13, -RZ, R12.reuse.H1_H1 ;  /* 0x3000000cff0d7230 */ /* 0x100fe20000004100 */
[----:B------:R-:W-:Y:S01]  /*62d0*/  MOV R9, R15 ;  /* 0x0000000f00097202 */ /* 0x000fe20000000f00 */
[----:B------:R-:W-:Y:S02]  /*62e0*/  HADD2.F32 R15, -RZ, R12.H0_H0 ;  /* 0x2000000cff0f7230 */ /* 0x000fe40000004100 */
[----:B------:R-:W-:Y:S02]  /*62f0*/  HADD2.F32 R12, -RZ, R11.H0_H0 ;  /* 0x2000000bff0c7230 */ /* 0x000fe40000004100 */
[--C-:B---3--:R-:W-:Y:S02]  /*6300*/  HADD2.F32 R28, -RZ, R5.reuse.H0_H0 ;  /* 0x20000005ff1c7230 */ /* 0x108fe40000004100 */
[----:B------:R-:W-:Y:S02]  /*6310*/  HADD2.F32 R29, -RZ, R5.H1_H1 ;  /* 0x30000005ff1d7230 */ /* 0x000fe40000004100 */
[--C-:B------:R-:W-:Y:S02]  /*6320*/  HADD2.F32 R30, -RZ, R6.reuse.H0_H0 ;  /* 0x20000006ff1e7230 */ /* 0x100fe40000004100 */
[----:B------:R-:W-:Y:S02]  /*6330*/  HADD2.F32 R31, -RZ, R6.H1_H1 ;  /* 0x30000006ff1f7230 */ /* 0x000fe40000004100 */
[----:B----4-:R-:W-:Y:S02]  /*6340*/  HADD2.F32 R2, -RZ, R40.H1_H1 ;  /* 0x30000028ff027230 */ /* 0x010fe40000004100 */
[----:B------:R-:W-:Y:S02]  /*6350*/  HADD2.F32 R5, -RZ, R42.H0_H0 ;  /* 0x2000002aff057230 */ /* 0x000fe40000004100 */
[--C-:B------:R-:W-:Y:S02]  /*6360*/  HADD2.F32 R16, -RZ, R4.reuse.H0_H0 ;  /* 0x20000004ff107230 */ /* 0x100fe40000004100 */
[----:B------:R-:W-:Y:S01]  /*6370*/  @!P4 FADD.FTZ R2, -R2, -RZ ;  /* 0x800000ff0202c221 */ /* 0x000fe20000010100 */
[----:B------:R-:W-:Y:S02]  /*6380*/  HADD2.F32 R23, -RZ, R4.H1_H1 ;  /* 0x30000004ff177230 */ /* 0x000fe40000004100 */
[----:B------:R-:W-:Y:S01]  /*6390*/  @!P4 FADD.FTZ R5, -R5, -RZ ;  /* 0x800000ff0505c221 */ /* 0x000fe20000010100 */
[----:B------:R-:W-:Y:S02]  /*63a0*/  HADD2.F32 R6, -RZ, R42.H1_H1 ;  /* 0x3000002aff067230 */ /* 0x000fe40000004100 */
[----:B------:R-:W-:Y:S01]  /*63b0*/  FMUL.FTZ R2, R13, R2 ;  /* 0x000000020d027220 */ /* 0x000fe20000410000 */
[--C-:B------:R-:W-:Y:S02]  /*63c0*/  HADD2.F32 R4, -RZ, R41.reuse.H1_H1 ;  /* 0x30000029ff047230 */ /* 0x100fe40000004100 */
[----:B------:R-:W-:Y:S01]  /*63d0*/  FMUL.FTZ R5, R10, R5 ;  /* 0x000000050a057220 */ /* 0x000fe20000410000 */
[----:B------:R-:W-:Y:S02]  /*63e0*/  HADD2.F32 R0, -RZ, R40.H0_H0 ;  /* 0x20000028ff007230 */ /* 0x000fe40000004100 */
[----:B------:R-:W-:Y:S01]  /*63f0*/  @!P4 FADD.FTZ R6, -R6, -RZ ;  /* 0x800000ff0606c221 */ /* 0x000fe20000010100 */
[----:B------:R-:W-:Y:S02]  /*6400*/  HADD2.F32 R3, -RZ, R41.H0_H0 ;  /* 0x20000029ff037230 */ /* 0x000fe40000004100 */
[----:B------:R-:W-:Y:S01]  /*6410*/  @!P4 FADD.FTZ R4, -R4, -RZ ;  /* 0x800000ff0404c221 */ /* 0x000fe20000010100 */
[----:B------:R-:W-:Y:S02]  /*6420*/  HADD2.F32 R13, -RZ, R11.H1_H1 ;  /* 0x3000000bff0d7230 */ /* 0x000fe40000004100 */
[----:B------:R-:W-:Y:S01]  /*6430*/  @!P4 FADD.FTZ R0, -R0, -RZ ;  /* 0x800000ff0000c221 */ /* 0x000fe20000010100 */
[----:B------:R-:W-:Y:S02]  /*6440*/  HADD2.F32 R11, -RZ, R14.H1_H1 ;  /* 0x3000000eff0b7230 */ /* 0x000fe40000004100 */
[----:B------:R-:W-:Y:S01]  /*6450*/  @!P4 FADD.FTZ R3, -R3, -RZ ;  /* 0x800000ff0303c221 */ /* 0x000fe20000010100 */
[--C-:B------:R-:W-:Y:S02]  /*6460*/  HADD2.F32 R32, -RZ, R7.reuse.H0_H0 ;  /* 0x20000007ff207230 */ /* 0x100fe40000004100 */
[----:B------:R-:W-:Y:S01]  /*6470*/  FMUL.FTZ R4, R13, R4 ;  /* 0x000000040d047220 */ /* 0x000fe20000410000 */
[----:B------:R-:W-:Y:S02]  /*6480*/  HADD2.F32 R33, -RZ, R7.H1_H1 ;  /* 0x30000007ff217230 */ /* 0x000fe40000004100 */
[----:B------:R-:W-:Y:S01]  /*6490*/  FMUL.FTZ R6, R11, R6 ;  /* 0x000000060b067220 */ /* 0x000fe20000410000 */
[--C-:B------:R-:W-:Y:S02]  /*64a0*/  HADD2.F32 R8, -RZ, R43.reuse.H1_H1 ;  /* 0x3000002bff087230 */ /* 0x100fe40000004100 */
[----:B------:R-:W-:Y:S01]  /*64b0*/  FMUL.FTZ R0, R15, R0 ;  /* 0x000000000f007220 */ /* 0x000fe20000410000 */
[----:B------:R-:W-:Y:S02]  /*64c0*/  HADD2.F32 R7, -RZ, R43.H0_H0 ;  /* 0x2000002bff077230 */ /* 0x000fe40000004100 */
[----:B------:R-:W-:Y:S01]  /*64d0*/  FMUL.FTZ R3, R12, R3 ;  /* 0x000000030c037220 */ /* 0x000fe20000410000 */
[--C-:B------:R-:W-:Y:S02]  /*64e0*/  HADD2.F32 R10, -RZ, R9.reuse.H0_H0 ;  /* 0x20000009ff0a7230 */ /* 0x100fe40000004100 */
[----:B------:R-:W-:Y:S01]  /*64f0*/  @!P4 FADD.FTZ R8, -R8, -RZ ;  /* 0x800000ff0808c221 */ /* 0x000fe20000010100 */
[----:B------:R-:W-:Y:S02]  /*6500*/  HADD2.F32 R9, -RZ, R9.H1_H1 ;  /* 0x30000009ff097230 */ /* 0x000fe40000004100 */
[----:B------:R-:W-:Y:S01]  /*6510*/  @!P4 FADD.FTZ R7, -R7, -RZ ;  /* 0x800000ff0707c221 */ /* 0x000fe20000010100 */
[--C-:B------:R-:W-:Y:S02]  /*6520*/  HADD2.F32 R11, -RZ, R36.reuse.H0_H0 ;  /* 0x20000024ff0b7230 */ /* 0x100fe40000004100 */
[----:B------:R-:W-:Y:S02]  /*6530*/  HADD2.F32 R13, -RZ, R36.H1_H1 ;  /* 0x30000024ff0d7230 */ /* 0x000fe40000004100 */
[----:B------:R-:W-:Y:S01]  /*6540*/  FMUL.FTZ R8, R9, R8 ;  /* 0x0000000809087220 */ /* 0x000fe20000410000 */
[--C-:B------:R-:W-:Y:S02]  /*6550*/  HADD2.F32 R12, -RZ, R37.reuse.H0_H0 ;  /* 0x20000025ff0c7230 */ /* 0x100fe40000004100 */
[----:B------:R-:W-:Y:S01]  /*6560*/  FMUL.FTZ R7, R10, R7 ;  /* 0x000000070a077220 */ /* 0x000fe20000410000 */
[----:B------:R-:W-:Y:S02]  /*6570*/  HADD2.F32 R9, -RZ, R37.H1_H1 ;  /* 0x30000025ff097230 */ /* 0x000fe40000004100 */
[----:B------:R-:W-:Y:S01]  /*6580*/  FFMA.FTZ R0, R11, R16, R0 ;  /* 0x000000100b007223 */ /* 0x000fe20000010000 */
[----:B------:R-:W-:Y:S01]  /*6590*/  FFMA.FTZ R2, R13, R23, R2 ;  /* 0x000000170d027223 */ /* 0x000fe20000010002 */
[--C-:B------:R-:W-:Y:S02]  /*65a0*/  HADD2.F32 R10, -RZ, R34.reuse.H0_H0 ;  /* 0x20000022ff0a7230 */ /* 0x100fe40000004100 */
[----:B------:R-:W-:Y:S01]  /*65b0*/  FFMA.FTZ R3, R12, R28, R3 ;  /* 0x0000001c0c037223 */ /* 0x000fe20000010003 */
[----:B------:R-:W-:Y:S02]  /*65c0*/  HADD2.F32 R11, -RZ, R34.H1_H1 ;  /* 0x30000022ff0b7230 */ /* 0x000fe40000004100 */
[----:B------:R-:W-:Y:S01]  /*65d0*/  FFMA.FTZ R4, R9, R29, R4 ;  /* 0x0000001d09047223 */ /* 0x000fe20000010004 */
[----:B------:R-:W-:Y:S01]  /*65e0*/  F2FP.F16.F32.PACK_AB R36, R2, R0 ;  /* 0x000000000224723e */ /* 0x000fe200000000ff */
[--C-:B------:R-:W-:Y:S02]  /*65f0*/  HADD2.F32 R12, -RZ, R35.reuse.H0_H0 ;  /* 0x20000023ff0c7230 */ /* 0x100fe40000004100 */
[----:B------:R-:W-:Y:S01]  /*6600*/  FFMA.FTZ R5, R10, R30, R5 ;  /* 0x0000001e0a057223 */ /* 0x000fe20000010005 */
[----:B------:R-:W-:Y:S01]  /*6610*/  HADD2.F32 R13, -RZ, R35.H1_H1 ;  /* 0x30000023ff0d7230 */ /* 0x000fe20000004100 */
[----:B------:R-:W-:Y:S01]  /*6620*/  F2FP.F16.F32.PACK_AB R37, R4, R3 ;  /* 0x000000030425723e */ /* 0x000fe200000000ff */
[----:B------:R-:W-:Y:S01]  /*6630*/  FFMA.FTZ R6, R11, R31, R6 ;  /* 0x0000001f0b067223 */ /* 0x000fe20000010006 */
[----:B------:R-:W-:Y:S02]  /*6640*/  FFMA.FTZ R7, R12, R32, R7 ;  /* 0x000000200c077223 */ /* 0x000fe40000010007 */
[----:B------:R-:W-:Y:S02]  /*6650*/  FFMA.FTZ R8, R13, R33, R8 ;  /* 0x000000210d087223 */ /* 0x000fe40000010008 */
[----:B------:R-:W-:Y:S03]  /*6660*/  F2FP.F16.F32.PACK_AB R38, R6, R5 ;  /* 0x000000050626723e */ /* 0x000fe600000000ff */
[----:B------:R-:W-:Y:S02]  /*6670*/  F2FP.F16.F32.PACK_AB R39, R8, R7 ;  /* 0x000000070827723e */ /* 0x000fe400000000ff */
.L_x_4198:
[----:B------:R-:W-:Y:S05]  /*6680*/  BSYNC B0 ;  /* 0x0000000000007941 */ /* 0x000fea0003800000 */
.L_x_4197:
[----:B-----5:R2:W-:Y:S01]  /*6690*/  STG.E.128 desc[UR6][R148.64], R36 ;  /* 0x0000002494007986 */ /* 0x0205e2000c101d06 */
[----:B------:R-:W-:Y:S01]  /*66a0*/  IADD3 R44, P0, R120, 0x100, RZ ;  /* 0x00000100782c7810 */ /* 0x000fe20007f1e0ff */
[----:B------:R-:W-:Y:S01]  /*66b0*/  BSSY B0, `(.L_x_4199) ;  /* 0x0000057000007945 */ /* 0x000fe20003800000 */
[----:B------:R-:W-:Y:S02]  /*66c0*/  IMAD.X R47, RZ, RZ, R117, P6 ;  /* 0x000000ffff2f7224 */ /* 0x000fe400030e0675 */
[----:B------:R-:W-:Y:S01]  /*66d0*/  IADD3.X R45, RZ, R117, RZ, P0, !PT ;  /* 0x00000075ff2d7210 */ /* 0x000fe200007fe4ff */
[----:B--2---:R2:W5:Y:S01]  /*66e0*/  LDG.E.128 R36, desc[UR6][R120.64+0x80] ;  /* 0x0000800678247981 */ /* 0x004562000c1e1d00 */
        /* <DEDUP_REMOVED lines=14> */
[----:B------:R-:W-:Y:S02]  /*67d0*/  LEA R40, P0, R9, R122, 0x1 ;  /* 0x0000007a09287211 */ /* 0x000fe400078008ff */
[----:B------:R-:W-:Y:S02]  /*67e0*/  LEA R2, P2, R7, R46, 0x1 ;  /* 0x0000002e07027211 */ /* 0x000fe400078408ff */
[----:B------:R-:W-:Y:S02]  /*67f0*/  LEA.HI.X.SX32 R41, R9, R123, 0x1, P0 ;  /* 0x0000007b09297211 */ /* 0x000fe400000f0eff */
[----:B------:R-:W-:Y:S02]  /*6800*/  LEA.HI.X.SX32 R3, R7, R47, 0x1, P2 ;  /* 0x0000002f07037211 */ /* 0x000fe400010f0eff */
[----:B------:R-:W3:Y:S08]  /*6810*/  LDG.E.128 R4, desc[UR6][R4.64+0x80] ;  /* 0x0000800604047981 */ /* 0x000ef0000c1e1d00 */
[----:B------:R-:W4:Y:S08]  /*6820*/  LDG.E.128 R40, desc[UR6][R40.64+0x80] ;  /* 0x0000800628287981 */ /* 0x000f30000c1e1d00 */
[----:B------:R4:W2:Y:S01]  /*6830*/  LDG.E.128 R12, desc[UR6][R2.64] ;  /* 0x00000006020c7981 */ /* 0x0008a2000c1e1d00 */
        /* <DEDUP_REMOVED lines=10> */
[----:B------:R-:W-:Y:S01]  /*68e0*/  HADD2.F32 R6, -RZ, R42.H1_H1 ;  /* 0x3000002aff067230 */ /* 0x000fe20000004100 */
[----:B--2---:R-:W-:Y:S01]  /*68f0*/  MOV R11, R13 ;  /* 0x0000000d000b7202 */ /* 0x004fe20000000f00 */
[----:B------:R-:W-:Y:S01]  /*6900*/  HADD2.F32 R13, -RZ, R12.H1_H1 ;  /* 0x3000000cff0d7230 */ /* 0x000fe20000004100 */
[----:B------:R-:W-:Y:S01]  /*6910*/  MOV R9, R15 ;  /* 0x0000000f00097202 */ /* 0x000fe20000000f00 */
[--C-:B------:R-:W-:Y:S02]  /*6920*/  HADD2.F32 R4, -RZ, R41.reuse.H1_H1 ;  /* 0x30000029ff047230 */ /* 0x100fe40000004100 */
[----:B------:R-:W-:Y:S01]  /*6930*/  @!P4 FADD.FTZ R6, -R6, -RZ ;  /* 0x800000ff0606c221 */ /* 0x000fe20000010100 */
[----:B------:R-:W-:Y:S02]  /*6940*/  HADD2.F32 R0, -RZ, R40.H0_H0 ;  /* 0x20000028ff007230 */ /* 0x000fe40000004100 */
[----:B------:R-:W-:Y:S01]  /*6950*/  FMUL.FTZ R2, R13, R2 ;  /* 0x000000020d027220 */ /* 0x000fe20000410000 */
[----:B------:R-:W-:Y:S02]  /*6960*/  HADD2.F32 R3, -RZ, R41.H0_H0 ;  /* 0x20000029ff037230 */ /* 0x000fe40000004100 */
[----:B------:R-:W-:Y:S01]  /*6970*/  @!P4 FADD.FTZ R4, -R4, -RZ ;  /* 0x800000ff0404c221 */ /* 0x000fe20000010100 */
[----:B------:R-:W-:Y:S02]  /*6980*/  HADD2.F32 R15, -RZ, R12.H0_H0 ;  /* 0x2000000cff0f7230 */ /* 0x000fe40000004100 */
[----:B------:R-:W-:Y:S01]  /*6990*/  @!P4 FADD.FTZ R0, -R0, -RZ ;  /* 0x800000ff0000c221 */ /* 0x000fe20000010100 */
[--C-:B------:R-:W-:Y:S02]  /*69a0*/  HADD2.F32 R10, -RZ, R14.reuse.H0_H0 ;  /* 0x2000000eff0a7230 */ /* 0x100fe40000004100 */
[----:B------:R-:W-:Y:S01]  /*69b0*/  @!P4 FADD.FTZ R3, -R3, -RZ ;  /* 0x800000ff0303c221 */ /* 0x000fe20000010100 */
[--C-:B------:R-:W-:Y:S02]  /*69c0*/  HADD2.F32 R12, -RZ, R11.reuse.H0_H0 ;  /* 0x2000000bff0c7230 */ /* 0x100fe40000004100 */
[----:B------:R-:W-:Y:S01]  /*69d0*/  FMUL.FTZ R0, R15, R0 ;  /* 0x000000000f007220 */ /* 0x000fe20000410000 */
[----:B------:R-:W-:Y:S02]  /*69e0*/  HADD2.F32 R13, -RZ, R11.H1_H1 ;  /* 0x3000000bff0d7230 */ /* 0x000fe40000004100 */
[----:B------:R-:W-:Y:S01]  /*69f0*/  FMUL.FTZ R5, R10, R5 ;  /* 0x000000050a057220 */ /* 0x000fe20000410000 */
[----:B------:R-:W-:Y:S02]  /*6a00*/  HADD2.F32 R11, -RZ, R14.H1_H1 ;  /* 0x3000000eff0b7230 */ /* 0x000fe40000004100 */
[----:B------:R-:W-:Y:S01]  /*6a10*/  FMUL.FTZ R3, R12, R3 ;  /* 0x000000030c037220 */ /* 0x000fe20000410000 */
[--C-:B------:R-:W-:Y:S02]  /*6a20*/  HADD2.F32 R32, -RZ, R7.reuse.H0_H0 ;  /* 0x20000007ff207230 */ /* 0x100fe40000004100 */
[----:B------:R-:W-:Y:S01]  /*6a30*/  FMUL.FTZ R4, R13, R4 ;  /* 0x000000040d047220 */ /* 0x000fe20000410000 */
[----:B------:R-:W-:Y:S02]  /*6a40*/  HADD2.F32 R33, -RZ, R7.H1_H1 ;  /* 0x30000007ff217230 */ /* 0x000fe40000004100 */
[----:B------:R-:W-:Y:S01]  /*6a50*/  FMUL.FTZ R6, R11, R6 ;  /* 0x000000060b067220 */ /* 0x000fe20000410000 */
[--C-:B------:R-:W-:Y:S02]  /*6a60*/  HADD2.F32 R8, -RZ, R43.reuse.H1_H1 ;  /* 0x3000002bff087230 */ /* 0x100fe40000004100 */
[----:B------:R-:W-:Y:S02]  /*6a70*/  HADD2.F32 R7, -RZ, R43.H0_H0 ;  /* 0x2000002bff077230 */ /* 0x000fe40000004100 */
        /* <DEDUP_REMOVED lines=26> */
.L_x_4200:
[----:B------:R-:W-:Y:S05]  /*6c20*/  BSYNC B0 ;  /* 0x0000000000007941 */ /* 0x000fea0003800000 */
.L_x_4199:
[----:B-----5:R3:W-:Y:S01]  /*6c30*/  STG.E.128 desc[UR6][R148.64+0x80], R36 ;  /* 0x0000802494007986 */ /* 0x0207e2000c101d06 */
[----:B------:R-:W-:Y:S03]  /*6c40*/  BSSY B0, `(.L_x_4201) ;  /* 0x0000055000007945 */ /* 0x000fe60003800000 */
[----:B---3--:R3:W5:Y:S01]  /*6c50*/  LDG.E.128 R36, desc[UR6][R120.64+0x100] ;  /* 0x0001000678247981 */ /* 0x008762000c1e1d00 */
[----:B------:R-:W-:Y:S05]  /*6c60*/  @P1 BRA `(.L_x_4202) ;  /* 0x0000000400481947 */ /* 0x000fea0003800000 */
        /* <DEDUP_REMOVED lines=17> */
[----:B------:R-:W4:Y:S08]  /*6d80*/  LDG.E.128 R4, desc[UR6][R4.64+0x100] ;  /* 0x0001000604047981 */ /* 0x000f30000c1e1d00 */
[----:B------:R-:W2:Y:S08]  /*6d90*/  LDG.E.128 R40, desc[UR6][R40.64+0x100] ;  /* 0x0001000628287981 */ /* 0x000eb0000c1e1d00 */
[----:B------:R2:W3:Y:S01]  /*6da0*/  LDG.E.128 R12, desc[UR6][R2.64] ;  /* 0x00000006020c7981 */ /* 0x0004e2000c1e1d00 */
[--C-:B----4-:R-:W-:Y:S02]  /*6db0*/  HADD2.F32 R28, -RZ, R5.reuse.H0_H0 ;  /* 0x20000005ff1c7230 */ /* 0x110fe40000004100 */
[----:B------:R-:W-:Y:S02]  /*6dc0*/  HADD2.F32 R29, -RZ, R5.H1_H1 ;  /* 0x30000005ff1d7230 */ /* 0x000fe40000004100 */
[--C-:B------:R-:W-:Y:S02]  /*6dd0*/  HADD2.F32 R30, -RZ, R6.reuse.H0_H0 ;  /* 0x20000006ff1e7230 */ /* 0x100fe40000004100 */
[----:B------:R-:W-:Y:S02]  /*6de0*/  HADD2.F32 R31, -RZ, R6.H1_H1 ;  /* 0x30000006ff1f7230 */ /* 0x000fe40000004100 */
[----:B--2---:R-:W-:Y:S02]  /*6df0*/  HADD2.F32 R2, -RZ, R40.H1_H1 ;  /* 0x30000028ff027230 */ /* 0x004fe40000004100 */
[----:B------:R-:W-:Y:S02]  /*6e00*/  HADD2.F32 R5, -RZ, R42.H0_H0 ;  /* 0x2000002aff057230 */ /* 0x000fe40000004100 */
[--C-:B------:R-:W-:Y:S02]  /*6e10*/  HADD2.F32 R16, -RZ, R4.reuse.H0_H0 ;  /* 0x20000004ff107230 */ /* 0x100fe40000004100 */
[----:B------:R-:W-:Y:S01]  /*6e20*/  @!P2 FADD.FTZ R2, -R2, -RZ ;  /* 0x800000ff0202a221 */ /* 0x000fe20000010100 */
[----:B------:R-:W-:Y:S02]  /*6e30*/  HADD2.F32 R23, -RZ, R4.H1_H1 ;  /* 0x30000004ff177230 */ /* 0x000fe40000004100 */
[----:B------:R-:W-:Y:S01]  /*6e40*/  @!P2 FADD.FTZ R5, -R5, -RZ ;  /* 0x800000ff0505a221 */ /* 0x000fe20000010100 */
[----:B------:R-:W-:Y:S01]  /*6e50*/  HADD2.F32 R6, -RZ, R42.H1_H1 ;  /* 0x3000002aff067230 */ /* 0x000fe20000004100 */
[----:B---3--:R-:W-:Y:S01]  /*6e60*/  MOV R11, R13 ;  /* 0x0000000d000b7202 */ /* 0x008fe20000000f00 */
        /* <DEDUP_REMOVED lines=50> */
.L_x_4202:
[----:B------:R-:W-:Y:S05]  /*7190*/  BSYNC B0 ;  /* 0x0000000000007941 */ /* 0x000fea0003800000 */
.L_x_4201:
[----:B-----5:R4:W-:Y:S01]  /*71a0*/  STG.E.128 desc[UR6][R148.64+0x100], R36 ;  /* 0x0001002494007986 */ /* 0x0209e2000c101d06 */
[----:B------:R-:W-:Y:S01]  /*71b0*/  ISETP.GE.AND P0, PT, R18, UR4, PT ;  /* 0x0000000412007c0c */ /* 0x000fe2000bf06270 */
[----:B------:R-:W-:Y:S01]  /*71c0*/  BSSY B0, `(.L_x_4203) ;  /* 0x0000057000007945 */ /* 0x000fe20003800000 */
[----:B------:R-:W-:Y:S05]  /*71d0*/  IADD3 R2, P1, R120, 0x180, RZ ;  /* 0x0000018078027810 */ /* 0x000fea0007f3e0ff */
[----:B------:R-:W-:Y:S01]  /*71e0*/  IMAD.X R3, RZ, RZ, R117, P1 ;  /* 0x000000ffff037224 */ /* 0x000fe200008e0675 */
[----:B----4-:R4:W5:Y:S05]  /*71f0*/  LDG.E.128 R36, desc[UR6][R120.64+0x180] ;  /* 0x0001800678247981 */ /* 0x01096a000c1e1d00 */
        /* <DEDUP_REMOVED lines=14> */
[C---:B------:R-:W-:Y:S02]  /*72e0*/  LEA R40, P0, R9.reuse, R122, 0x1 ;  /* 0x0000007a09287211 */ /* 0x040fe400078008ff */
[C---:B------:R-:W-:Y:S02]  /*72f0*/  LEA R2, P1, R0.reuse, R2, 0x1 ;  /* 0x0000000200027211 */ /* 0x040fe400078208ff */
[----:B------:R-:W-:Y:S01]  /*7300*/  LEA.HI.X.SX32 R41, R9, R123, 0x1, P0 ;  /* 0x0000007b09297211 */ /* 0x000fe200000f0eff */
[----:B------:R-:W2:Y:S01]  /*7310*/  LDG.E.128 R4, desc[UR6][R4.64+0x180] ;  /* 0x0001800604047981 */ /* 0x000ea2000c1e1d00 */
[----:B------:R-:W-:Y:S07]  /*7320*/  LEA.HI.X.SX32 R3, R0, R3, 0x1, P1 ;  /* 0x0000000300037211 */ /* 0x000fee00008f0eff */
[----:B------:R-:W3:Y:S08]  /*7330*/  LDG.E.128 R40, desc[UR6][R40.64+0x180] ;  /* 0x0001800628287981 */ /* 0x000ef0000c1e1d00 */
[----:B------:R3:W4:Y:S01]  /*7340*/  LDG.E.128 R12, desc[UR6][R2.64] ;  /* 0x00000006020c7981 */ /* 0x000722000c1e1d00 */
[--C-:B--2---:R-:W-:Y:S02]  /*7350*/  HADD2.F32 R28, -RZ, R5.reuse.H0_H0 ;  /* 0x20000005ff1c7230 */ /* 0x104fe40000004100 */
[----:B------:R-:W-:Y:S02]  /*7360*/  HADD2.F32 R29, -RZ, R5.H1_H1 ;  /* 0x30000005ff1d7230 */ /* 0x000fe40000004100 */
[--C-:B------:R-:W-:Y:S02]  /*7370*/  HADD2.F32 R30, -RZ, R6.reuse.H0_H0 ;  /* 0x20000006ff1e7230 */ /* 0x100fe40000004100 */
[----:B------:R-:W-:Y:S02]  /*7380*/  HADD2.F32 R31, -RZ, R6.H1_H1 ;  /* 0x30000006ff1f7230 */ /* 0x000fe40000004100 */
[----:B---3--:R-:W-:Y:S02]  /*7390*/  HADD2.F32 R2, -RZ, R40.H1_H1 ;  /* 0x30000028ff027230 */ /* 0x008fe40000004100 */
[----:B------:R-:W-:Y:S02]  /*73a0*/  HADD2.F32 R5, -RZ, R42.H0_H0 ;  /* 0x2000002aff057230 */ /* 0x000fe40000004100 */
[--C-:B------:R-:W-:Y:S02]  /*73b0*/  HADD2.F32 R16, -RZ, R4.reuse.H0_H0 ;  /* 0x20000004ff107230 */ /* 0x100fe40000004100 */
[----:B------:R-:W-:Y:S01]  /*73c0*/  @!P2 FADD.FTZ R2, -R2, -RZ ;  /* 0x800000ff0202a221 */ /* 0x000fe20000010100 */
[----:B------:R-:W-:Y:S02]  /*73d0*/  HADD2.F32 R23, -RZ, R4.H1_H1 ;  /* 0x30000004ff177230 */ /* 0x000fe40000004100 */
[----:B------:R-:W-:Y:S01]  /*73e0*/  @!P2 FADD.FTZ R5, -R5, -RZ ;  /* 0x800000ff0505a221 */ /* 0x000fe20000010100 */
[----:B------:R-:W-:Y:S01]  /*73f0*/  HADD2.F32 R6, -RZ, R42.H1_H1 ;  /* 0x3000002aff067230 */ /* 0x000fe20000004100 */
[----:B----4-:R-:W-:Y:S01]  /*7400*/  MOV R11, R13 ;  /* 0x0000000d000b7202 */ /* 0x010fe20000000f00 */
        /* <DEDUP_REMOVED lines=50> */
.L_x_4204:
[----:B------:R-:W-:Y:S05]  /*7730*/  BSYNC B0 ;  /* 0x0000000000007941 */ /* 0x000fea0003800000 */
.L_x_4203:
[----:B-----5:R1:W-:Y:S02]  /*7740*/  STG.E.128 desc[UR6][R148.64+0x180], R36 ;  /* 0x0001802494007986 */ /* 0x0203e4000c101d06 */
.L_x_4196:
[----:B------:R-:W-:Y:S05]  /*7750*/  BSYNC B1 ;  /* 0x0000000000017941 */ /* 0x000fea0003800000 */
.L_x_4195:
[----:B------:R-:W-:Y:S04]  /*7760*/  BSSY B1, `(.L_x_4205) ;  /* 0x000018f000017945 */ /* 0x000fe80003800000 */
[----:B------:R-:W-:Y:S05]  /*7770*/  @!P5 BRA `(.L_x_4206) ;  /* 0x000000180034d947 */ /* 0x000fea0003800000 */
[C---:B------:R-:W-:Y:S01]  /*7780*/  LEA R42, P4, R97.reuse, R120, 0x1 ;  /* 0x00000078612a7211 */ /* 0x040fe200078808ff */
[----:B------:R-:W-:Y:S01]  /*7790*/  BSSY B0, `(.L_x_4207) ;  /* 0x0000066000007945 */ /* 0x000fe20003800000 */
[----:B------:R-:W-:Y:S02]  /*77a0*/  ISETP.GE.AND P2, PT, R24, UR4, PT ;  /* 0x0000000418007c0c */ /* 0x000fe4000bf46270 */
[----:B------:R-:W-:Y:S02]  /*77b0*/  LEA.HI.X R43, R97, R117, R96, 0x1, P4 ;  /* 0x00000075612b7211 */ /* 0x000fe400020f0c60 */
[----:B------:R-:W-:Y:S02]  /*77c0*/  LEA R40, P5, R58, R148, 0x1 ;  /* 0x000000943a287211 */ /* 0x000fe400078a08ff */
[----:B------:R-:W-:Y:S01]  /*77d0*/  ISETP.GE.AND P1, PT, R20, UR4, PT ;  /* 0x0000000414007c0c */ /* 0x000fe2000bf26270 */
[----:B----4-:R4:W5:Y:S01]  /*77e0*/  LDG.E.128 R8, desc[UR6][R42.64] ;  /* 0x000000062a087981 */ /* 0x010962000c1e1d00 */
[----:B------:R-:W-:Y:S02]  /*77f0*/  LEA.HI.X R41, R58, R149, R57, 0x1, P5 ;  /* 0x000000953a297211 */ /* 0x000fe400028f0c39 */
[----:B------:R-:W-:Y:S02]  /*7800*/  ISETP.GE.AND P0, PT, R19, UR4, PT ;  /* 0x0000000413007c0c */ /* 0x000fe4000bf06270 */
[C---:B------:R-:W-:Y:S02]  /*7810*/  IADD3 R46, P6, R42.reuse, 0x80, RZ ;  /* 0x000000802a2e7810 */ /* 0x040fe40007fde0ff */
[----:B------:R-:W-:Y:S01]  /*7820*/  IADD3 R44, P5, R42, 0x100, RZ ;  /* 0x000001002a2c7810 */ /* 0x000fe20007fbe0ff */
[----:B------:R-:W-:Y:S01]  /*7830*/  @!UPT UIADD3 URZ, URZ, URZ, URZ ;  /* 0x0000003f3f3ff290 */ /* 0x000fe2000fffe03f */
[----:B------:R-:W-:Y:S11]  /*7840*/  @P2 BRA `(.L_x_4208) ;  /* 0x0000000400682947 */ /* 0x000ff60003800000 */
[----:B------:R-:W-:Y:S01]  /*7850*/  ULEA.HI UR18, UR4, UR4, URZ, 0x1 ;  /* 0x0000000404127291 */ /* 0x000fe2000f8f083f */
[----:B------:R-:W-:Y:S02]  /*7860*/  MOV R0, RZ ;  /* 0x000000ff00007202 */ /* 0x000fe40000000f00 */
[----:B-----5:R-:W-:Y:S01]  /*7870*/  MOV R33, R11 ;  /* 0x0000000b00217202 */ /* 0x020fe20000000f00 */
[----:B------:R-:W-:Y:S01]  /*7880*/  USHF.R.S32.HI UR18, URZ, 0x1, UR18 ;  /* 0x000000013f127899 */ /* 0x000fe20008011412 */
[----:B------:R-:W-:Y:S02]  /*7890*/  MOV R35, R9 ;  /* 0x0000000900237202 */ /* 0x000fe40000000f00 */
[----:B------:R-:W-:Y:S02]  /*78a0*/  MOV R32, R10 ;  /* 0x0000000a00207202 */ /* 0x000fe40000000f00 */
[----:B------:R-:W-:Y:S02]  /*78b0*/  MOV R16, R8 ;  /* 0x0000000800107202 */ /* 0x000fe40000000f00 */
[----:B------:R-:W-:Y:S02]  /*78c0*/  ISETP.GE.AND P4, PT, R24, UR18, PT ;  /* 0x0000001218007c0c */ /* 0x000fe4000bf86270 */
[----:B------:R-:W-:Y:S11]  /*78d0*/  MOV R7, UR18 ;  /* 0x0000001200077c02 */ /* 0x000ff60008000f00 */
[----:B------:R-:W-:Y:S02]  /*78e0*/  @P4 IADD3 R0, RZ, -UR18, RZ ;  /* 0x80000012ff004c10 */ /* 0x000fe4000fffe0ff */
[----:B------:R-:W-:Y:S02]  /*78f0*/  @P4 IADD3 R7, RZ, -UR18, RZ ;  /* 0x80000012ff074c10 */ /* 0x000fe4000fffe0ff */
[----:B------:R-:W-:Y:S04]  /*7900*/  IADD3 R5, P2, R91, R0, RZ ;  /* 0x000000005b057210 */ /* 0x000fe80007f5e0ff */
[----:B------:R-:W-:Y:S02]  /*7910*/  LEA.HI.X.SX32 R0, R0, R89, 0x1, P2 ;  /* 0x0000005900007211 */ /* 0x000fe400010f0eff */
[C---:B------:R-:W-:Y:S04]  /*7920*/  LEA R2, P2, R7.reuse, R42, 0x1 ;  /* 0x0000002a07027211 */ /* 0x040fe800078408ff */
[----:B------:R-:W-:Y:S02]  /*7930*/  LEA.HI.X.SX32 R3, R7, R43, 0x1, P2 ;  /* 0x0000002b07037211 */ /* 0x000fe400010f0eff */
[C---:B-1----:R-:W-:Y:S03]  /*7940*/  LEA R36, P2, R5.reuse, R122, 0x1 ;  /* 0x0000007a05247211 */ /* 0x042fe600078408ff */
[----:B------:R1:W2:Y:S01]  /*7950*/  LDG.E.128 R12, desc[UR6][R2.64] ;  /* 0x00000006020c7981 */ /* 0x0002a2000c1e1d00 */
[----:B------:R-:W-:Y:S02]  /*7960*/  LEA.HI.X R37, R5, R123, R0, 0x1, P2 ;  /* 0x0000007b05257211 */ /* 0x000fe400010f0c00 */
[----:B------:R-:W-:Y:S02]  /*7970*/  MOV R0, RZ ;  /* 0x000000ff00007202 */ /* 0x000fe40000000f00 */
[----:B------:R-:W-:Y:S03]  /*7980*/  @P4 IADD3 R0, RZ, -UR18, RZ ;  /* 0x80000012ff004c10 */ /* 0x000fe6000fffe0ff */
[----:B------:R-:W1:Y:S01]  /*7990*/  LDG.E.128 R36, desc[UR6][R36.64] ;  /* 0x0000000624247981 */ /* 0x000e62000c1e1d00 */
[----:B------:R-:W-:Y:S04]  /*79a0*/  IADD3 R7, P2, R91, R0, RZ ;  /* 0x000000005b077210 */ /* 0x000fe80007f5e0ff */
[----:B------:R-:W-:Y:S02]  /*79b0*/  LEA.HI.X.SX32 R0, R0, R89, 0x1, P2 ;  /* 0x0000005900007211 */ /* 0x000fe400010f0eff */
[C---:B------:R-:W-:Y:S04]  /*79c0*/  LEA R4, P2, R7.reuse, R124, 0x1 ;  /* 0x0000007c07047211 */ /* 0x040fe800078408ff */
[----:B------:R-:W-:Y:S05]  /*79d0*/  LEA.HI.X R5, R7, R125, R0, 0x1, P2 ;  /* 0x0000007d07057211 */ /* 0x000fea00010f0c00 */
[----:B------:R3:W4:Y:S01]  /*79e0*/  LDG.E.128 R28, desc[UR6][R4.64] ;  /* 0x00000006041c7981 */ /* 0x000722000c1e1d00 */
        /* <DEDUP_REMOVED lines=11> */
[--C-:B------:R-:W-:Y:S02]  /*7aa0*/  HADD2.F32 R7, -RZ, R39.reuse.H0_H0 ;  /* 0x20000027ff077230 */ /* 0x100fe40000004100 */
[----:B------:R-:W-:Y:S01]  /*7ab0*/  FMUL.FTZ R3, R12, R3 ;  /* 0x000000030c037220 */ /* 0x000fe20000410000 */
[----:B------:R-:W-:Y:S02]  /*7ac0*/  HADD2.F32 R8, -RZ, R39.H1_H1 ;  /* 0x30000027ff087230 */ /* 0x000fe40000004100 */
[----:B------:R-:W-:Y:S01]  /*7ad0*/  FMUL.FTZ R4, R11, R4 ;  /* 0x000000040b047220 */ /* 0x000fe20000410000 */
[----:B------:R-:W-:Y:S02]  /*7ae0*/  HADD2.F32 R0, -RZ, R36.H0_H0 ;  /* 0x20000024ff007230 */ /* 0x000fe40000004100 */
        /* <DEDUP_REMOVED lines=9> */
[--C-:B------:R-:W-:Y:S02]  /*7b80*/  HADD2.F32 R10, -RZ, R9.reuse.H0_H0 ;  /* 0x20000009ff0a7230 */ /* 0x100fe40000004100 */
[----:B------:R-:W-:Y:S01]  /*7b90*/  FMUL.FTZ R0, R15, R0 ;  /* 0x000000000f007220 */ /* 0x000fe20000410000 */
[----:B------:R-:W-:Y:S02]  /*7ba0*/  HADD2.F32 R2, -RZ, R36.H1_H1 ;  /* 0x30000024ff027230 */ /* 0x000fe40000004100 */
[----:B------:R-:W-:Y:S01]  /*7bb0*/  FMUL.FTZ R5, R12, R5 ;  /* 0x000000050c057220 */ /* 0x000fe20000410000 */
[----:B------:R-:W-:Y:S02]  /*7bc0*/  HADD2.F32 R9, -RZ, R9.H1_H1 ;  /* 0x30000009ff097230 */ /* 0x000fe40000004100 */
[----:B------:R-:W-:Y:S01]  /*7bd0*/  FMUL.FTZ R7, R10, R7 ;  /* 0x000000070a077220 */ /* 0x000fe20000410000 */
[--C-:B----4-:R-:W-:Y:S02]  /*7be0*/  HADD2.F32 R10, -RZ, R28.reuse.H0_H0 ;  /* 0x2000001cff0a7230 */ /* 0x110fe40000004100 */
[----:B------:R-:W-:Y:S01]  /*7bf0*/  @!P4 FADD.FTZ R2, -R2, -RZ ;  /* 0x800000ff0202c221 */ /* 0x000fe20000010100 */
[----:B------:R-:W-:Y:S02]  /*7c00*/  HADD2.F32 R12, -RZ, R28.H1_H1 ;  /* 0x3000001cff0c7230 */ /* 0x000fe40000004100 */
[----:B------:R-:W-:Y:S01]  /*7c10*/  FMUL.FTZ R8, R9, R8 ;  /* 0x0000000809087220 */ /* 0x000fe20000410000 */
[--C-:B------:R-:W-:Y:S02]  /*7c20*/  HADD2.F32 R9, -RZ, R16.reuse.H0_H0 ;  /* 0x20000010ff097230 */ /* 0x100fe40000004100 */
[----:B------:R-:W-:Y:S01]  /*7c30*/  FMUL.FTZ R6, R11, R6 ;  /* 0x000000060b067220 */ /* 0x000fe20000410000 */
[----:B------:R-:W-:Y:S02]  /*7c40*/  HADD2.F32 R11, -RZ, R16.H1_H1 ;  /* 0x30000010ff0b7230 */ /* 0x000fe40000004100 */
[----:B------:R-:W-:Y:S01]  /*7c50*/  FMUL.FTZ R2, R13, R2 ;  /* 0x000000020d027220 */ /* 0x000fe20000410000 */
        /* <DEDUP_REMOVED lines=14> */
[----:B------:R-:W-:Y:S01]  /*7d40*/  F2FP.F16.F32.PACK_AB R9, R4, R3 ;  /* 0x000000030409723e */ /* 0x000fe200000000ff */
[----:B------:R-:W-:Y:S02]  /*7d50*/  HADD2.F32 R28, -RZ, R31.H0_H0 ;  /* 0x2000001fff1c7230 */ /* 0x000fe40000004100 */
        /* <DEDUP_REMOVED lines=8> */
[----:B------:R-:W-:Y:S02]  /*7de0*/  MOV R8, R0 ;  /* 0x0000000000087202 */ /* 0x000fe40000000f00 */
.L_x_4208:
[----:B------:R-:W-:Y:S05]  /*7df0*/  BSYNC B0 ;  /* 0x0000000000007941 */ /* 0x000fea0003800000 */
.L_x_4207:
[----:B-----5:R1:W-:Y:S01]  /*7e00*/  STG.E.128 desc[UR6][R40.64], R8 ;  /* 0x0000000828007986 */ /* 0x0203e2000c101d06 */
[----:B------:R-:W-:Y:S01]  /*7e10*/  BSSY B0, `(.L_x_4209) ;  /* 0x0000060000007945 */ /* 0x000fe20003800000 */
[-C--:B------:R-:W-:Y:S02]  /*7e20*/  IADD3.X R47, RZ, R43.reuse, RZ, P6, !PT ;  /* 0x0000002bff2f7210 */ /* 0x080fe400037fe4ff */
[----:B------:R1:W5:Y:S01]  /*7e30*/  LDG.E.128 R4, desc[UR6][R42.64+0x80] ;  /* 0x000080062a047981 */ /* 0x000362000c1e1d00 */
[----:B------:R-:W-:Y:S01]  /*7e40*/  IADD3.X R45, RZ, R43, RZ, P5, !PT ;  /* 0x0000002bff2d7210 */ /* 0x000fe20002ffe4ff */
[----:B------:R-:W-:Y:S06]  /*7e50*/  @P1 BRA `(.L_x_4210) ;  /* 0x00000004006c1947 */ /* 0x000fec0003800000 */
[----:B------:R-:W-:Y:S01]  /*7e60*/  ULEA.HI UR18, UR4, UR4, URZ, 0x1 ;  /* 0x0000000404127291 */ /* 0x000fe2000f8f083f */
[----:B-1----:R-:W-:Y:S02]  /*7e70*/  MOV R8, RZ ;  /* 0x000000ff00087202 */ /* 0x002fe40000000f00 */
        /* <DEDUP_REMOVED lines=9> */
[C---:B------:R-:W-:Y:S02]  /*7f10*/  LEA R2, P1, R9.reuse, R46, 0x1 ;  /* 0x0000002e09027211 */ /* 0x040fe400078208ff */
[----:B------:R-:W-:Y:S02]  /*7f20*/  IADD3 R0, P4, R86, R8, RZ ;  /* 0x0000000856007210 */ /* 0x000fe40007f9e0ff */
[----:B------:R-:W-:Y:S02]  /*7f30*/  LEA.HI.X.SX32 R3, R9, R47, 0x1, P1 ;  /* 0x0000002f09037211 */ /* 0x000fe400008f0eff */
[----:B------:R-:W-:Y:S02]  /*7f40*/  LEA R36, P1, R0, R122, 0x1 ;  /* 0x0000007a00247211 */ /* 0x000fe400078208ff */
[----:B------:R-:W-:Y:S01]  /*7f50*/  LEA.HI.X.SX32 R8, R8, R85, 0x1, P4 ;  /* 0x0000005508087211 */ /* 0x000fe200020f0eff */
[----:B------:R1:W2:Y:S03]  /*7f60*/  LDG.E.128 R12, desc[UR6][R2.64] ;  /* 0x00000006020c7981 */ /* 0x0002a6000c1e1d00 */
[----:B------:R-:W-:Y:S02]  /*7f70*/  LEA.HI.X R37, R0, R123, R8, 0x1, P1 ;  /* 0x0000007b00257211 */ /* 0x000fe400008f0c08 */
[----:B------:R-:W-:Y:S02]  /*7f80*/  MOV R0, RZ ;  /* 0x000000ff00007202 */ /* 0x000fe40000000f00 */
[----:B------:R-:W-:Y:S02]  /*7f90*/  @P2 IADD3 R0, RZ, -UR18, RZ ;  /* 0x80000012ff002c10 */ /* 0x000fe4000fffe0ff */
[----:B------:R-:W1:Y:S02]  /*7fa0*/  LDG.E.128 R36, desc[UR6][R36.64] ;  /* 0x0000000624247981 */ /* 0x000e64000c1e1d00 */
[----:B------:R-:W-:Y:S04]  /*7fb0*/  IADD3 R9, P1, R86, R0, RZ ;  /* 0x0000000056097210 */ /* 0x000fe80007f3e0ff */
[----:B------:R-:W-:Y:S02]  /*7fc0*/  LEA.HI.X.SX32 R0, R0, R85, 0x1, P1 ;  /* 0x0000005500007211 */ /* 0x000fe400008f0eff */
[C---:B------:R-:W-:Y:S04]  /*7fd0*/  LEA R28, P1, R9.reuse, R124, 0x1 ;  /* 0x0000007c091c7211 */ /* 0x040fe800078208ff */
[----:B------:R-:W-:Y:S06]  /*7fe0*/  LEA.HI.X R29, R9, R125, R0, 0x1, P1 ;  /* 0x0000007d091d7211 */ /* 0x000fec00008f0c00 */
[----:B------:R-:W3:Y:S01]  /*7ff0*/  LDG.E.128 R28, desc[UR6][R28.64] ;  /* 0x000000061c1c7981 */ /* 0x000ee2000c1e1d00 */
[--C-:B-1----:R-:W-:Y:S01]  /*8000*/  HADD2.F32 R3, -RZ, R37.reuse.H0_H0 ;  /* 0x20000025ff037230 */ /* 0x102fe20000004100 */
[----:B--2---:R-:W-:Y:S01]  /*8010*/  MOV R11, R13 ;  /* 0x0000000d000b7202 */ /* 0x004fe20000000f00 */
[----:B------:R-:W-:Y:S01]  /*8020*/  HADD2.F32 R4, -RZ, R37.H1_H1 ;  /* 0x30000025ff047230 */ /* 0x000fe20000004100 */
        /* <DEDUP_REMOVED lines=28> */
[--C-:B---3--:R-:W-:Y:S02]  /*81f0*/  HADD2.F32 R10, -RZ, R28.reuse.H0_H0 ;  /* 0x2000001cff0a7230 */ /* 0x108fe40000004100 */
        /* <DEDUP_REMOVED lines=22> */
[----:B------:R-:W-:Y:S01]  /*8360*/  HADD2.F32 R28, -RZ, R31.H0_H0 ;  /* 0x2000001fff1c7230 */ /* 0x000fe20000004100 */
[----:B------:R-:W-:Y:S01]  /*8370*/  MOV R4, R0 ;  /* 0x0000000000047202 */ /* 0x000fe20000000f00 */
[----:B------:R-:W-:Y:S02]  /*8380*/  HADD2.F32 R12, -RZ, R33.H0_H0 ;  /* 0x20000021ff0c7230 */ /* 0x000fe40000004100 */
[----:B------:R-:W-:Y:S01]  /*8390*/  FFMA.FTZ R6, R11, R23, R6 ;  /* 0x000000170b067223 */ /* 0x000fe20000010006 */
[----:B------:R-:W-:Y:S02]  /*83a0*/  HADD2.F32 R29, -RZ, R31.H1_H1 ;  /* 0x3000001fff1d7230 */ /* 0x000fe40000004100 */
[----:B------:R-:W-:Y:S02]  /*83b0*/  HADD2.F32 R13, -RZ, R33.H1_H1 ;  /* 0x30000021ff0d7230 */ /* 0x000fe40000004100 */
[----:B------:R-:W-:Y:S01]  /*83c0*/  FFMA.FTZ R7, R12, R28, R7 ;  /* 0x0000001c0c077223 */ /* 0x000fe20000010007 */
[----:B------:R-:W-:Y:S02]  /*83d0*/  F2FP.F16.F32.PACK_AB R6, R6, R5 ;  /* 0x000000050606723e */ /* 0x000fe400000000ff */
[----:B------:R-:W-:Y:S01]  /*83e0*/  MOV R5, R3 ;  /* 0x0000000300057202 */ /* 0x000fe20000000f00 */
[----:B------:R-:W-:Y:S05]  /*83f0*/  FFMA.FTZ R8, R13, R29, R8 ;  /* 0x0000001d0d087223 */ /* 0x000fea0000010008 */
[----:B------:R-:W-:Y:S02]  /*8400*/  F2FP.F16.F32.PACK_AB R7, R8, R7 ;  /* 0x000000070807723e */ /* 0x000fe400000000ff */
.L_x_4210:
[----:B------:R-:W-:Y:S05]  /*8410*/  BSYNC B0 ;  /* 0x0000000000007941 */ /* 0x000fea0003800000 */
.L_x_4209:
[----:B-----5:R2:W-:Y:S01]  /*8420*/  STG.E.128 desc[UR6][R40.64+0x80], R4 ;  /* 0x0000800428007986 */ /* 0x0205e2000c101d06 */
[----:B------:R-:W-:Y:S03]  /*8430*/  BSSY B0, `(.L_x_4211) ;  /* 0x000005d000007945 */ /* 0x000fe60003800000 */
[----:B-1----:R2:W5:Y:S01]  /*8440*/  LDG.E.128 R8, desc[UR6][R42.64+0x100] ;  /* 0x000100062a087981 */ /* 0x002562000c1e1d00 */
[----:B------:R-:W-:Y:S05]  /*8450*/  @P0 BRA `(.L_x_4212) ;  /* 0x0000000400680947 */ /* 0x000fea0003800000 */
[----:B------:R-:W-:Y:S01]  /*8460*/  ULEA.HI UR18, UR4, UR4, URZ, 0x1 ;  /* 0x0000000404127291 */ /* 0x000fe2000f8f083f */
[----:B--2---:R-:W-:Y:S02]  /*8470*/  MOV R4, RZ ;  /* 0x000000ff00047202 */ /* 0x004fe40000000f00 */
        /* <DEDUP_REMOVED lines=88> */
.L_x_4212:
[----:B------:R-:W-:Y:S05]  /*8a00*/  BSYNC B0 ;  /* 0x0000000000007941 */ /* 0x000fea0003800000 */
.L_x_4211:
[----:B-----5:R1:W-:Y:S01]  /*8a10*/  STG.E.128 desc[UR6][R40.64+0x100], R8 ;  /* 0x0001000828007986 */ /* 0x0203e2000c101d06 */
[----:B------:R-:W-:Y:S01]  /*8a20*/  ISETP.GE.AND P0, PT, R18, UR4, PT ;  /* 0x0000000412007c0c */ /* 0x000fe2000bf06270 */
[----:B------:R-:W-:Y:S01]  /*8a30*/  BSSY B0, `(.L_x_4213) ;  /* 0x0000060000007945 */ /* 0x000fe20003800000 */
[----:B------:R-:W-:Y:S01]  /*8a40*/  IADD3 R2, P1, R42, 0x180, RZ ;  /* 0x000001802a027810 */ /* 0x000fe20007f3e0ff */
[----:B--2---:R1:W5:Y:S04]  /*8a50*/  LDG.E.128 R4, desc[UR6][R42.64+0x180] ;  /* 0x000180062a047981 */ /* 0x004368000c1e1d00 */
[----:B------:R-:W-:Y:S06]  /*8a60*/  IMAD.X R3, RZ, RZ, R43, P1 ;  /* 0x000000ffff037224 */ /* 0x000fec00008e062b */
[----:B------:R-:W-:Y:S05]  /*8a70*/  @P0 BRA `(.L_x_4214) ;  /* 0x00000004006c0947 */ /* 0x000fea0003800000 */
        /* <DEDUP_REMOVED lines=91> */
.L_x_4214:
[----:B------:R-:W-:Y:S05]  /*9030*/  BSYNC B0 ;  /* 0x0000000000007941 */ /* 0x000fea0003800000 */
.L_x_4213:
[----:B-----5:R2:W-:Y:S02]  /*9040*/  STG.E.128 desc[UR6][R40.64+0x180], R4 ;  /* 0x0001800428007986 */ /* 0x0205e4000c101d06 */
.L_x_4206:
[----:B------:R-:W-:Y:S05]  /*9050*/  BSYNC B1 ;  /* 0x0000000000017941 */ /* 0x000fea0003800000 */
.L_x_4205:
[C---:B------:R-:W-:Y:S01]  /*9060*/  ISETP.GE.AND P0, PT, R65.reuse, R51, PT ;  /* 0x000000334100720c */ /* 0x040fe20003f06270 */
[----:B------:R-:W-:Y:S03]  /*9070*/  BSSY B1, `(.L_x_4215) ;  /* 0x0000190000017945 */ /* 0x000fe60003800000 */
[----:B------:R-:W-:Y:S11]  /*9080*/  ISETP.GE.AND P0, PT, R65, R49, !P0 ;  /* 0x000000314100720c */ /* 0x000ff60004706270 */
[----:B------:R-:W-:Y:S02]  /*9090*/  @!UPT UIADD3 URZ, URZ, URZ, URZ ;  /* 0x0000003f3f3ff290 */ /* 0x000fe4000fffe03f */
[----:B------:R-:W-:Y:S05]  /*90a0*/  @!P0 BRA `(.L_x_4216) ;  /* 0x0000001800308947 */ /* 0x000fea0003800000 */
[C---:B------:R-:W-:Y:S01]  /*90b0*/  LEA R2, P2, R99.reuse, R120, 0x1 ;  /* 0x0000007863027211 */ /* 0x040fe200078408ff */
[----:B------:R-:W-:Y:S01]  /*90c0*/  BSSY B0, `(.L_x_4217) ;  /* 0x0000061000007945 */ /* 0x000fe20003800000 */
[----:B------:R-:W-:Y:S02]  /*90d0*/  ISETP.GE.AND P1, PT, R24, UR4, PT ;  /* 0x0000000418007c0c */ /* 0x000fe4000bf26270 */
[----:B------:R-:W-:Y:S02]  /*90e0*/  LEA.HI.X R3, R99, R117, R98, 0x1, P2 ;  /* 0x0000007563037211 */ /* 0x000fe400010f0c62 */
[----:B------:R-:W-:Y:S02]  /*90f0*/  ISETP.GE.AND P4, PT, R20, UR4, PT ;  /* 0x0000000414007c0c */ /* 0x000fe4000bf86270 */
[----:B-12---:R-:W-:Y:S01]  /*9100*/  LEA R40, P0, R146, R148, 0x1 ;  /* 0x0000009492287211 */ /* 0x006fe200078008ff */
[----:B----4-:R1:W5:Y:S06]  /*9110*/  LDG.E.128 R8, desc[UR6][R2.64] ;  /* 0x0000000602087981 */ /* 0x01036c000c1e1d00 */
[----:B------:R-:W-:Y:S06]  /*9120*/  @P1 BRA `(.L_x_4218) ;  /* 0x0000000400681947 */ /* 0x000fec0003800000 */
        /* <DEDUP_REMOVED lines=11> */
[C---:B-1----:R-:W-:Y:S02]  /*91e0*/  LEA R2, P1, R5.reuse, R2, 0x1 ;  /* 0x0000000205027211 */ /* 0x042fe400078208ff */
        /* <DEDUP_REMOVED lines=13> */
[----:B------:R4:W3:Y:S01]  /*92c0*/  LDG.E.128 R28, desc[UR6][R4.64] ;  /* 0x00000006041c7981 */ /* 0x0008e2000c1e1d00 */
[--C-:B-1----:R-:W-:Y:S01]  /*92d0*/  HADD2.F32 R3, -RZ, R37.reuse.H0_H0 ;  /* 0x20000025ff037230 */ /* 0x102fe20000004100 */
[----:B--2---:R-:W-:Y:S01]  /*92e0*/  MOV R11, R13 ;  /* 0x0000000d000b7202 */ /* 0x004fe20000000f00 */
        /* <DEDUP_REMOVED lines=62> */
.L_x_4218:
[----:B------:R-:W-:Y:S05]  /*96d0*/  BSYNC B0 ;  /* 0x0000000000007941 */ /* 0x000fea0003800000 */
.L_x_4217:
[-C--:B-1----:R-:W-:Y:S01]  /*96e0*/  LEA R2, P5, R102, R120.reuse, 0x1 ;  /* 0x0000007866027211 */ /* 0x082fe200078a08ff */
[----:B------:R-:W-:Y:S01]  /*96f0*/  BSSY B0, `(.L_x_4219) ;  /* 0x0000066000007945 */ /* 0x000fe20003800000 */
[----:B------:R-:W-:Y:S02]  /*9700*/  LEA.HI.X R41, R146, R149, R100, 0x1, P0 ;  /* 0x0000009592297211 */ /* 0x000fe400000f0c64 */
[-C--:B------:R-:W-:Y:S02]  /*9710*/  LEA.HI.X R3, R102, R117.reuse, R101, 0x1, P5 ;  /* 0x0000007566037211 */ /* 0x080fe400028f0c65 */
[-C--:B------:R-:W-:Y:S01]  /*9720*/  LEA R44, P2, R104, R120.reuse, 0x1 ;  /* 0x00000078682c7211 */ /* 0x080fe200078408ff */
[----:B-----5:R1:W-:Y:S01]  /*9730*/  STG.E.128 desc[UR6][R40.64], R8 ;  /* 0x0000000828007986 */ /* 0x0203e2000c101d06 */
[----:B------:R-:W-:Y:S02]  /*9740*/  LEA R42, P0, R106, R120, 0x1 ;  /* 0x000000786a2a7211 */ /* 0x000fe400078008ff */
[----:B------:R-:W-:Y:S02]  /*9750*/  ISETP.GE.AND P1, PT, R19, UR4, PT ;  /* 0x0000000413007c0c */ /* 0x000fe4000bf26270 */
[----:B------:R1:W5:Y:S01]  /*9760*/  LDG.E.128 R4, desc[UR6][R2.64] ;  /* 0x0000000602047981 */ /* 0x000362000c1e1d00 */
[-C--:B------:R-:W-:Y:S02]  /*9770*/  LEA.HI.X R45, R104, R117.reuse, R103, 0x1, P2 ;  /* 0x00000075682d7211 */ /* 0x080fe400010f0c67 */
[----:B------:R-:W-:Y:S01]  /*9780*/  LEA.HI.X R43, R106, R117, R105, 0x1, P0 ;  /* 0x000000756a2b7211 */ /* 0x000fe200000f0c69 */
[----:B------:R-:W-:Y:S07]  /*9790*/  @P4 BRA `(.L_x_4220) ;  /* 0x00000004006c4947 */ /* 0x000fee0003800000 */
        /* <DEDUP_REMOVED lines=25> */
[----:B------:R-:W4:Y:S01]  /*9930*/  LDG.E.128 R28, desc[UR6][R28.64] ;  /* 0x000000061c1c7981 */ /* 0x000f22000c1e1d00 */
        /* <DEDUP_REMOVED lines=65> */
.L_x_4220:
[----:B------:R-:W-:Y:S05]  /*9d50*/  BSYNC B0 ;  /* 0x0000000000007941 */ /* 0x000fea0003800000 */
.L_x_4219:
        /* <DEDUP_REMOVED lines=94> */
.L_x_4222:
[----:B------:R-:W-:Y:S05]  /*a340*/  BSYNC B0 ;  /* 0x0000000000007941 */ /* 0x000fea0003800000 */
.L_x_4221:
[----:B-----5:R1:W-:Y:S01]  /*a350*/  STG.E.128 desc[UR6][R40.64+0x100], R8 ;  /* 0x0001000828007986 */ /* 0x0203e2000c101d06 */
[----:B------:R-:W-:Y:S01]  /*a360*/  ISETP.GE.AND P0, PT, R18, UR4, PT ;  /* 0x0000000412007c0c */ /* 0x000fe2000bf06270 */
[----:B------:R-:W-:Y:S02]  /*a370*/  BSSY B0, `(.L_x_4223) ;  /* 0x000005e000007945 */ /* 0x000fe40003800000 */
[----:B--2---:R1:W5:Y:S10]  /*a380*/  LDG.E.128 R4, desc[UR6][R42.64] ;  /* 0x000000062a047981 */ /* 0x004374000c1e1d00 */
        /* <DEDUP_REMOVED lines=92> */
.L_x_4224:
[----:B------:R-:W-:Y:S05]  /*a950*/  BSYNC B0 ;  /* 0x0000000000007941 */ /* 0x000fea0003800000 */
.L_x_4223:
[----:B-----5:R2:W-:Y:S02]  /*a960*/  STG.E.128 desc[UR6][R40.64+0x180], R4 ;  /* 0x0001800428007986 */ /* 0x0205e4000c101d06 */
.L_x_4216:
[----:B------:R-:W-:Y:S05]  /*a970*/  BSYNC B1 ;  /* 0x0000000000017941 */ /* 0x000fea0003800000 */
.L_x_4215:
[C---:B------:R-:W-:Y:S01]  /*a980*/  ISETP.GE.AND P0, PT, R64.reuse, R51, PT ;  /* 0x000000334000720c */ /* 0x040fe20003f06270 */
[----:B------:R-:W-:Y:S03]  /*a990*/  BSSY B1, `(.L_x_4225) ;  /* 0x0000195000017945 */ /* 0x000fe60003800000 */
[----:B------:R-:W-:Y:S11]  /*a9a0*/  ISETP.GE.AND P0, PT, R64, R49, !P0 ;  /* 0x000000314000720c */ /* 0x000ff60004706270 */
[----:B------:R-:W-:Y:S02]  /*a9b0*/  @!UPT UIADD3 URZ, URZ, URZ, URZ ;  /* 0x0000003f3f3ff290 */ /* 0x000fe4000fffe03f */
[----:B------:R-:W-:Y:S05]  /*a9c0*/  @!P0 BRA `(.L_x_4226) ;  /* 0x0000001800448947 */ /* 0x000fea0003800000 */
[----:B------:R-:W1:Y:S02]  /*a9d0*/  LDC.64 R2, c[0x0][0x338] ;  /* 0x0000ce00ff027b82 */ /* 0x000e640000000a00 */
[----:B-1234-:R-:W-:Y:S01]  /*a9e0*/  MOV R121, R117 ;  /* 0x0000007500797202 */ /* 0x01efe20000000f00 */
[----:B------:R-:W-:Y:S01]  /*a9f0*/  BSSY B0, `(.L_x_4227) ;  /* 0x0000064000007945 */ /* 0x000fe20003800000 */
[----:B------:R-:W-:Y:S04]  /*aa00*/  ISETP.GE.AND P0, PT, R24, UR4, PT ;  /* 0x0000000418007c0c */ /* 0x000fe8000bf06270 */
[----:B------:R-:W1:Y:S01]  /*aa10*/  LDC.64 R40, c[0x0][0x248] ;  /* 0x00009200ff287b82 */ /* 0x000e620000000a00 */
[----:B------:R-:W-:Y:S04]  /*aa20*/  IMAD.WIDE.U32 R6, R2, 0x60, R120 ;  /* 0x0000006002067825 */ /* 0x000fe800078e0078 */
[----:B------:R-:W-:Y:S02]  /*aa30*/  IMAD R3, R3, 0x60, RZ ;  /* 0x0000006003037824 */ /* 0x000fe400078e02ff */
[----:B-1----:R-:W-:Y:S02]  /*aa40*/  IMAD R43, R41, 0x60, RZ ;  /* 0x00000060292b7824 */ /* 0x002fe400078e02ff */
[----:B------:R-:W-:Y:S01]  /*aa50*/  IMAD.WIDE.U32 R40, R40, 0x60, R148 ;  /* 0x0000006028287825 */ /* 0x000fe200078e0094 */
[----:B------:R-:W-:Y:S05]  /*aa60*/  IADD3 R7, R7, R3, RZ ;  /* 0x0000000307077210 */ /* 0x000fea0007ffe0ff */
[----:B------:R1:W5:Y:S01]  /*aa70*/  LDG.E.128 R8, desc[UR6][R6.64] ;  /* 0x0000000606087981 */ /* 0x000362000c1e1d00 */
[----:B------:R-:W-:Y:S05]  /*aa80*/  @P0 BRA `(.L_x_4228) ;  /* 0x0000000400680947 */ /* 0x000fea0003800000 */
        /* <DEDUP_REMOVED lines=16> */
[----:B------:R2:W3:Y:S03]  /*ab90*/  LDG.E.128 R12, desc[UR6][R2.64] ;  /* 0x00000006020c7981 */ /* 0x0004e6000c1e1d00 */
[----:B------:R-:W-:Y:S02]  /*aba0*/  LEA.HI.X R37, R0, R123, R4, 0x1, P0 ;  /* 0x0000007b00257211 */ /* 0x000fe400000f0c04 */
[----:B------:R-:W-:Y:S02]  /*abb0*/  MOV R0, RZ ;  /* 0x000000ff00007202 */ /* 0x000fe40000000f00 */
[----:B------:R-:W-:Y:S02]  /*abc0*/  @P1 IADD3 R0, RZ, -UR18, RZ ;  /* 0x80000012ff001c10 */ /* 0x000fe4000fffe0ff */
[----:B------:R-:W2:Y:S02]  /*abd0*/  LDG.E.128 R36, desc[UR6][R36.64] ;  /* 0x0000000624247981 */ /* 0x000ea4000c1e1d00 */
[----:B-1----:R-:W-:Y:S04]  /*abe0*/  IADD3 R7, P0, R84, R0, RZ ;  /* 0x0000000054077210 */ /* 0x002fe80007f1e0ff */
[----:B------:R-:W-:Y:S02]  /*abf0*/  LEA.HI.X.SX32 R0, R0, R83, 0x1, P0 ;  /* 0x0000005300007211 */ /* 0x000fe400000f0eff */
[C---:B------:R-:W-:Y:S04]  /*ac00*/  LEA R4, P0, R7.reuse, R124, 0x1 ;  /* 0x0000007c07047211 */ /* 0x040fe800078008ff */
[----:B------:R-:W-:Y:S05]  /*ac10*/  LEA.HI.X R5, R7, R125, R0, 0x1, P0 ;  /* 0x0000007d07057211 */ /* 0x000fea00000f0c00 */
[----:B------:R1:W4:Y:S01]  /*ac20*/  LDG.E.128 R28, desc[UR6][R4.64] ;  /* 0x00000006041c7981 */ /* 0x000322000c1e1d00 */
[--C-:B--2---:R-:W-:Y:S01]  /*ac30*/  HADD2.F32 R3, -RZ, R37.reuse.H0_H0 ;  /* 0x20000025ff037230 */ /* 0x104fe20000004100 */
[----:B---3--:R-:W-:Y:S01]  /*ac40*/  MOV R11, R13 ;  /* 0x0000000d000b7202 */ /* 0x008fe20000000f00 */
[----:B-1----:R-:W-:Y:S01]  /*ac50*/  HADD2.F32 R4, -RZ, R37.H1_H1 ;  /* 0x30000025ff047230 */ /* 0x002fe20000004100 */
        /* <DEDUP_REMOVED lines=61> */
.L_x_4228:
[----:B------:R-:W-:Y:S05]  /*b030*/  BSYNC B0 ;  /* 0x0000000000007941 */ /* 0x000fea0003800000 */
.L_x_4227:
[-C--:B------:R-:W-:Y:S01]  /*b040*/  LEA R2, P5, R108, R120.reuse, 0x1 ;  /* 0x000000786c027211 */ /* 0x080fe200078a08ff */
[----:B------:R-:W-:Y:S01]  /*b050*/  IMAD.IADD R41, R41, 0x1, R43 ;  /* 0x0000000129297824 */ /* 0x000fe200078e022b */
[----:B------:R-:W-:Y:S01]  /*b060*/  ISETP.GE.AND P4, PT, R20, UR4, PT ;  /* 0x0000000414007c0c */ /* 0x000fe2000bf86270 */
[----:B------:R-:W-:Y:S01]  /*b070*/  BSSY B0, `(.L_x_4229) ;  /* 0x0000065000007945 */ /* 0x000fe20003800000 */
[-C--:B------:R-:W-:Y:S02]  /*b080*/  LEA.HI.X R3, R108, R117.reuse, R107, 0x1, P5 ;  /* 0x000000756c037211 */ /* 0x080fe400028f0c6b */
[-C--:B------:R-:W-:Y:S01]  /*b090*/  LEA R44, P2, R110, R120.reuse, 0x1 ;  /* 0x000000786e2c7211 */ /* 0x080fe200078408ff */
[----:B-----5:R2:W-:Y:S01]  /*b0a0*/  STG.E.128 desc[UR6][R40.64], R8 ;  /* 0x0000000828007986 */ /* 0x0205e2000c101d06 */
[----:B------:R-:W-:Y:S02]  /*b0b0*/  LEA R42, P0, R112, R120, 0x1 ;  /* 0x00000078702a7211 */ /* 0x000fe400078008ff */
[----:B------:R-:W-:Y:S02]  /*b0c0*/  ISETP.GE.AND P1, PT, R19, UR4, PT ;  /* 0x0000000413007c0c */ /* 0x000fe4000bf26270 */
[----:B-1----:R2:W5:Y:S01]  /*b0d0*/  LDG.E.128 R4, desc[UR6][R2.64] ;  /* 0x0000000602047981 */ /* 0x002562000c1e1d00 */
[-C--:B------:R-:W-:Y:S02]  /*b0e0*/  LEA.HI.X R45, R110, R117.reuse, R109, 0x1, P2 ;  /* 0x000000756e2d7211 */ /* 0x080fe400010f0c6d */
[----:B------:R-:W-:Y:S01]  /*b0f0*/  LEA.HI.X R43, R112, R117, R111, 0x1, P0 ;  /* 0x00000075702b7211 */ /* 0x000fe200000f0c6f */
[----:B------:R-:W-:Y:S07]  /*b100*/  @P4 BRA `(.L_x_4230) ;  /* 0x00000004006c4947 */ /* 0x000fee0003800000 */
        /* <DEDUP_REMOVED lines=91> */
.L_x_4230:
[----:B------:R-:W-:Y:S05]  /*b6c0*/  BSYNC B0 ;  /* 0x0000000000007941 */ /* 0x000fea0003800000 */
.L_x_4229:
[----:B-----5:R1:W-:Y:S01]  /*b6d0*/  STG.E.128 desc[UR6][R40.64+0x80], R4 ;  /* 0x0000800428007986 */ /* 0x0203e2000c101d06 */
[----:B------:R-:W-:Y:S03]  /*b6e0*/  BSSY B0, `(.L_x_4231) ;  /* 0x000005d000007945 */ /* 0x000fe60003800000 */
[----:B--2---:R1:W5:Y:S01]  /*b6f0*/  LDG.E.128 R8, desc[UR6][R44.64] ;  /* 0x000000062c087981 */ /* 0x004362000c1e1d00 */
        /* <DEDUP_REMOVED lines=91> */
.L_x_4232:
[----:B------:R-:W-:Y:S05]  /*bcb0*/  BSYNC B0 ;  /* 0x0000000000007941 */ /* 0x000fea0003800000 */
.L_x_4231:
[----:B-----5:R2:W-:Y:S01]  /*bcc0*/  STG.E.128 desc[UR6][R40.64+0x100], R8 ;  /* 0x0001000828007986 */ /* 0x0205e2000c101d06 */
[----:B------:R-:W-:Y:S01]  /*bcd0*/  ISETP.GE.AND P0, PT, R18, UR4, PT ;  /* 0x0000000412007c0c */ /* 0x000fe2000bf06270 */
[----:B------:R-:W-:Y:S02]  /*bce0*/  BSSY B0, `(.L_x_4233) ;  /* 0x000005e000007945 */ /* 0x000fe40003800000 */
[----:B-1----:R2:W5:Y:S10]  /*bcf0*/  LDG.E.128 R4, desc[UR6][R42.64] ;  /* 0x000000062a047981 */ /* 0x002574000c1e1d00 */
        /* <DEDUP_REMOVED lines=92> */
.L_x_4234:
[----:B------:R-:W-:Y:S05]  /*c2c0*/  BSYNC B0 ;  /* 0x0000000000007941 */ /* 0x000fea0003800000 */
.L_x_4233:
[----:B-----5:R1:W-:Y:S02]  /*c2d0*/  STG.E.128 desc[UR6][R40.64+0x180], R4 ;  /* 0x0001800428007986 */ /* 0x0203e4000c101d06 */
.L_x_4226:
[----:B------:R-:W-:Y:S05]  /*c2e0*/  BSYNC B1 ;  /* 0x0000000000017941 */ /* 0x000fea0003800000 */
.L_x_4225:
[----:B------:R-:W5:Y:S01]  /*c2f0*/  LDC R3, c[0x0][0x2e0] ;  /* 0x0000b800ff037b82 */ /* 0x000f620000000800 */
[----:B------:R-:W-:Y:S01]  /*c300*/  UMOV UR4, UR5 ;  /* 0x0000000500047c82 */ /* 0x000fe20008000000 */
[----:B-----5:R-:W-:Y:S05]  /*c310*/  IMAD.U32 R3, R3, -0x20, RZ ;  /* 0xffffffe003037824 */ /* 0x020fea00078e00ff */
[C---:B------:R-:W-:Y:S02]  /*c320*/  LEA R124, P1, R3.reuse, R124, 0x1 ;  /* 0x0000007c037c7211 */ /* 0x040fe400078208ff */
[C---:B------:R-:W-:Y:S02]  /*c330*/  LEA R122, P0, R3.reuse, R122, 0x1 ;  /* 0x0000007a037a7211 */ /* 0x040fe400078008ff */
[C---:B------:R-:W-:Y:S02]  /*c340*/  LEA.HI.X.SX32 R125, R3.reuse, R125, 0x1, P1 ;  /* 0x0000007d037d7211 */ /* 0x040fe400008f0eff */
[----:B------:R-:W-:Y:S01]  /*c350*/  LEA.HI.X.SX32 R123, R3, R123, 0x1, P0 ;  /* 0x0000007b037b7211 */ /* 0x000fe200000f0eff */
[----:B------:R-:W-:Y:S08]  /*c360*/  BRA `(.L_x_4194) ;  /* 0x0000000000e47947 */ /* 0x000ff00003800000 */
.L_x_4184:
[----:B------:R-:W-:Y:S01]  /*c370*/  @P0 IMAD.MOV.U32 R121, RZ, RZ, R117 ;  /* 0x000000ffff790224 */ /* 0x000fe200078e0075 */
[C---:B------:R-:W-:Y:S01]  /*c380*/  @P5 LEA R40, P1, R97.reuse, R120, 0x1 ;  /* 0x0000007861285211 */ /* 0x040fe200078208ff */
[----:B------:R-:W-:Y:S03]  /*c390*/  UMOV UR4, URZ ;  /* 0x0000003f00047c82 */ /* 0x000fe60008000000 */
[----:B------:R-:W2:Y:S01]  /*c3a0*/  @P0 LDG.E.128 R32, desc[UR6][R120.64] ;  /* 0x0000000678200981 */ /* 0x000ea2000c1e1d00 */
[----:B------:R-:W-:Y:S03]  /*c3b0*/  @P5 LEA.HI.X R41, R97, R117, R96, 0x1, P1 ;  /* 0x0000007561295211 */ /* 0x000fe600008f0c60 */
[----:B--2---:R-:W-:Y:S04]  /*c3c0*/  @P0 STG.E.128 desc[UR6][R148.64], R32 ;  /* 0x0000002094000986 */ /* 0x004fe8000c101d06 */
[----:B----4-:R-:W2:Y:S04]  /*c3d0*/  @P0 LDG.E.128 R8, desc[UR6][R120.64+0x80] ;  /* 0x0000800678080981 */ /* 0x010ea8000c1e1d00 */
[----:B--2---:R1:W-:Y:S04]  /*c3e0*/  @P0 STG.E.128 desc[UR6][R148.64+0x80], R8 ;  /* 0x0000800894000986 */ /* 0x0043e8000c101d06 */
[----:B------:R-:W2:Y:S04]  /*c3f0*/  @P0 LDG.E.128 R4, desc[UR6][R120.64+0x100] ;  /* 0x0001000678040981 */ /* 0x000ea8000c1e1d00 */
[----:B--2---:R2:W-:Y:S04]  /*c400*/  @P0 STG.E.128 desc[UR6][R148.64+0x100], R4 ;  /* 0x0001000494000986 */ /* 0x0045e8000c101d06 */
[----:B------:R-:W3:Y:S04]  /*c410*/  @P0 LDG.E.128 R28, desc[UR6][R120.64+0x180] ;  /* 0x00018006781c0981 */ /* 0x000ee8000c1e1d00 */
[----:B---3--:R3:W-:Y:S01]  /*c420*/  @P0 STG.E.128 desc[UR6][R148.64+0x180], R28 ;  /* 0x0001801c94000986 */ /* 0x0087e2000c101d06 */
[C---:B------:R-:W-:Y:S03]  /*c430*/  @P5 LEA R2, P0, R58.reuse, R148, 0x1 ;  /* 0x000000943a025211 */ /* 0x040fe600078008ff */
[----:B------:R-:W4:Y:S01]  /*c440*/  @P5 LDG.E.128 R12, desc[UR6][R40.64] ;  /* 0x00000006280c5981 */ /* 0x000f22000c1e1d00 */
[----:B------:R-:W-:Y:S02]  /*c450*/  @P5 LEA.HI.X R3, R58, R149, R57, 0x1, P0 ;  /* 0x000000953a035211 */ /* 0x000fe400000f0c39 */
[C---:B------:R-:W-:Y:S04]  /*c460*/  ISETP.GE.AND P0, PT, R65.reuse, R51, PT ;  /* 0x000000334100720c */ /* 0x040fe80003f06270 */
[----:B------:R-:W-:Y:S11]  /*c470*/  ISETP.GE.AND P0, PT, R65, R49, !P0 ;  /* 0x000000314100720c */ /* 0x000ff60004706270 */
[----:B------:R-:W-:Y:S02]  /*c480*/  @!UPT UIADD3 URZ, URZ, URZ, URZ ;  /* 0x0000003f3f3ff290 */ /* 0x000fe4000fffe03f */
[C---:B------:R-:W-:Y:S04]  /*c490*/  @P0 LEA R38, P1, R99.reuse, R120, 0x1 ;  /* 0x0000007863260211 */ /* 0x040fe800078208ff */
[----:B------:R-:W-:Y:S02]  /*c4a0*/  @P0 LEA.HI.X R39, R99, R117, R98, 0x1, P1 ;  /* 0x0000007563270211 */ /* 0x000fe400008f0c62 */
[C---:B------:R-:W-:Y:S04]  /*c4b0*/  @P0 LEA R36, P1, R146.reuse, R148, 0x1 ;  /* 0x0000009492240211 */ /* 0x040fe800078208ff */
[----:B------:R-:W-:Y:S02]  /*c4c0*/  @P0 LEA.HI.X R37, R146, R149, R100, 0x1, P1 ;  /* 0x0000009592250211 */ /* 0x000fe400008f0c64 */
[C---:B------:R-:W-:Y:S04]  /*c4d0*/  ISETP.GE.AND P1, PT, R64.reuse, R51, PT ;  /* 0x000000334000720c */ /* 0x040fe80003f26270 */
[----:B------:R-:W-:Y:S11]  /*c4e0*/  ISETP.GE.AND P1, PT, R64, R49, !P1 ;  /* 0x000000314000720c */ /* 0x000ff60004f26270 */
[----:B------:R-:W-:Y:S02]  /*c4f0*/  @!UPT UIADD3 URZ, URZ, URZ, URZ ;  /* 0x0000003f3f3ff290 */ /* 0x000fe4000fffe03f */
[----:B------:R-:W-:Y:S01]  /*c500*/  @P1 IMAD.MOV.U32 R121, RZ, RZ, R117 ;  /* 0x000000ffff791224 */ /* 0x000fe200078e0075 */
[----:B----4-:R-:W-:Y:S04]  /*c510*/  @P5 STG.E.128 desc[UR6][R2.64], R12 ;  /* 0x0000000c02005986 */ /* 0x010fe8000c101d06 */
[----:B-1----:R-:W4:Y:S04]  /*c520*/  @P5 LDG.E.128 R8, desc[UR6][R40.64+0x80] ;  /* 0x0000800628085981 */ /* 0x002f28000c1e1d00 */
[----:B----4-:R-:W-:Y:S04]  /*c530*/  @P5 STG.E.128 desc[UR6][R2.64+0x80], R8 ;  /* 0x0000800802005986 */ /* 0x010fe8000c101d06 */
[----:B--2---:R-:W2:Y:S04]  /*c540*/  @P5 LDG.E.128 R4, desc[UR6][R40.64+0x100] ;  /* 0x0001000628045981 */ /* 0x004ea8000c1e1d00 */
[----:B--2---:R-:W-:Y:S04]  /*c550*/  @P5 STG.E.128 desc[UR6][R2.64+0x100], R4 ;  /* 0x0001000402005986 */ /* 0x004fe8000c101d06 */
[----:B------:R-:W2:Y:S04]  /*c560*/  @P5 LDG.E.128 R32, desc[UR6][R40.64+0x180] ;  /* 0x0001800628205981 */ /* 0x000ea8000c1e1d00 */
[----:B--2---:R1:W-:Y:S04]  /*c570*/  @P5 STG.E.128 desc[UR6][R2.64+0x180], R32 ;  /* 0x0001802002005986 */ /* 0x0043e8000c101d06 */
[----:B---3--:R-:W2:Y:S01]  /*c580*/  @P0 LDG.E.128 R28, desc[UR6][R38.64] ;  /* 0x00000006261c0981 */ /* 0x008ea2000c1e1d00 */
[----:B-1----:R-:W1:Y:S02]  /*c590*/  @P1 LDC.64 R2, c[0x0][0x338] ;  /* 0x0000ce00ff021b82 */ /* 0x002e640000000a00 */
[----:B-1----:R-:W-:Y:S04]  /*c5a0*/  @P1 IMAD.WIDE.U32 R32, R2, 0x60, R120 ;  /* 0x0000006002201825 */ /* 0x002fe800078e0078 */
[----:B------:R-:W-:Y:S04]  /*c5b0*/  @P1 IMAD R3, R3, 0x60, RZ ;  /* 0x0000006003031824 */ /* 0x000fe800078e02ff */
[----:B------:R-:W-:Y:S02]  /*c5c0*/  @P1 IMAD.IADD R33, R33, 0x1, R3 ;  /* 0x0000000121211824 */ /* 0x000fe400078e0203 */
[----:B------:R-:W1:Y:S02]  /*c5d0*/  @P1 LDC.64 R2, c[0x0][0x248] ;  /* 0x00009200ff021b82 */ /* 0x000e640000000a00 */
[----:B-1----:R-:W-:Y:S04]  /*c5e0*/  @P1 IMAD.WIDE.U32 R34, R2, 0x60, R148 ;  /* 0x0000006002221825 */ /* 0x002fe800078e0094 */
[----:B------:R-:W-:Y:S04]  /*c5f0*/  @P1 IMAD R3, R3, 0x60, RZ ;  /* 0x0000006003031824 */ /* 0x000fe800078e02ff */
[----:B------:R-:W-:Y:S01]  /*c600*/  @P1 IMAD.IADD R35, R35, 0x1, R3 ;  /* 0x0000000123231824 */ /* 0x000fe200078e0203 */
[----:B--2---:R-:W-:Y:S04]  /*c610*/  @P0 STG.E.128 desc[UR6][R36.64], R28 ;  /* 0x0000001c24000986 */ /* 0x004fe8000c101d06 */
[----:B------:R-:W2:Y:S04]  /*c620*/  @P0 LDG.E.128 R12, desc[UR6][R38.64+0x80] ;  /* 0x00008006260c0981 */ /* 0x000ea8000c1e1d00 */
[----:B--2---:R-:W-:Y:S04]  /*c630*/  @P0 STG.E.128 desc[UR6][R36.64+0x80], R12 ;  /* 0x0000800c24000986 */ /* 0x004fe8000c101d06 */
[----:B------:R-:W2:Y:S04]  /*c640*/  @P0 LDG.E.128 R8, desc[UR6][R38.64+0x100] ;  /* 0x0001000626080981 */ /* 0x000ea8000c1e1d00 */
[----:B--2---:R1:W-:Y:S04]  /*c650*/  @P0 STG.E.128 desc[UR6][R36.64+0x100], R8 ;  /* 0x0001000824000986 */ /* 0x0043e8000c101d06 */
[----:B------:R-:W2:Y:S04]  /*c660*/  @P0 LDG.E.128 R4, desc[UR6][R38.64+0x180] ;  /* 0x0001800626040981 */ /* 0x000ea8000c1e1d00 */
[----:B--2---:R2:W-:Y:S04]  /*c670*/  @P0 STG.E.128 desc[UR6][R36.64+0x180], R4 ;  /* 0x0001800424000986 */ /* 0x0045e8000c101d06 */
[----:B-1----:R-:W3:Y:S04]  /*c680*/  @P1 LDG.E.128 R8, desc[UR6][R32.64] ;  /* 0x0000000620081981 */ /* 0x002ee8000c1e1d00 */
[----:B---3--:R1:W-:Y:S04]  /*c690*/  @P1 STG.E.128 desc[UR6][R34.64], R8 ;  /* 0x0000000822001986 */ /* 0x0083e8000c101d06 */
[----:B------:R-:W3:Y:S04]  /*c6a0*/  @P1 LDG.E.128 R28, desc[UR6][R32.64+0x80] ;  /* 0x00008006201c1981 */ /* 0x000ee8000c1e1d00 */
[----:B---3--:R1:W-:Y:S04]  /*c6b0*/  @P1 STG.E.128 desc[UR6][R34.64+0x80], R28 ;  /* 0x0000801c22001986 */ /* 0x0083e8000c101d06 */
[----:B------:R-:W3:Y:S04]  /*c6c0*/  @P1 LDG.E.128 R12, desc[UR6][R32.64+0x100] ;  /* 0x00010006200c1981 */ /* 0x000ee8000c1e1d00 */
[----:B---3--:R1:W-:Y:S04]  /*c6d0*/  @P1 STG.E.128 desc[UR6][R34.64+0x100], R12 ;  /* 0x0001000c22001986 */ /* 0x0083e8000c101d06 */
[----:B--2---:R-:W2:Y:S04]  /*c6e0*/  @P1 LDG.E.128 R4, desc[UR6][R32.64+0x180] ;  /* 0x0001800620041981 */ /* 0x004ea8000c1e1d00 */
[----:B--2---:R1:W-:Y:S02]  /*c6f0*/  @P1 STG.E.128 desc[UR6][R34.64+0x180], R4 ;  /* 0x0001800422001986 */ /* 0x0043e4000c101d06 */
.L_x_4194:
[----:B------:R-:W5:Y:S01]  /*c700*/  LDC R0, c[0x0][0x338] ;  /* 0x0000ce00ff007b82 */ /* 0x000f620000000800 */
[----:B-1234-:R-:W-:Y:S02]  /*c710*/  IMAD.MOV.U32 R121, RZ, RZ, R117 ;  /* 0x000000ffff797224 */ /* 0x01efe400078e0075 */
[----:B-----5:R-:W-:Y:S05]  /*c720*/  IMAD.U32 R3, R0, -0x40, RZ ;  /* 0xffffffc000037824 */ /* 0x020fea00078e00ff */
[C---:B------:R-:W-:Y:S04]  /*c730*/  LEA R120, P0, R3.reuse, R120, 0x1 ;  /* 0x0000007803787211 */ /* 0x040fe800078008ff */
[----:B------:R-:W-:Y:S01]  /*c740*/  LEA.HI.X.SX32 R117, R3, R121, 0x1, P0 ;  /* 0x0000007903757211 */ /* 0x000fe200000f0eff */
[----:B------:R-:W-:Y:S08]  /*c750*/  @!P3 BRA `(.L_x_4235) ;  /* 0x000000040030b947 */ /* 0x000ff00003800000 */
[----:B------:R-:W-:Y:S04]  /*c760*/  IADD3 R3, R17, -0x1, RZ ;  /* 0xffffffff11037810 */ /* 0x000fe80007ffe0ff */
[----:B------:R-:W-:Y:S11]  /*c770*/  ISETP.GT.AND P0, PT, R3, R90, PT ;  /* 0x0000005a0300720c */ /* 0x000ff60003f04270 */
[----:B------:R-:W-:Y:S02]  /*c780*/  @!UPT UIADD3 URZ, URZ, URZ, URZ ;  /* 0x0000003f3f3ff290 */ /* 0x000fe4000fffe03f */
[----:B------:R-:W-:Y:S05]  /*c790*/  @!P0 BRA `(.L_x_4236) ;  /* 0x0000000400408947 */ /* 0x000fea0003800000 */
[----:B------:R-:W-:Y:S01]  /*c7a0*/  IMAD.MOV.U32 R10, RZ, RZ, RZ ;  /* 0x000000ffff0a7224 */ /* 0x000fe200078e00ff */
[----:B------:R-:W1:Y:S01]  /*c7b0*/  LDC R2, c[0x0][0x380] ;  /* 0x0000e000ff027b82 */ /* 0x000e620000000800 */
[----:B------:R-:W-:Y:S02]  /*c7c0*/  IABS R7, R21 ;  /* 0x0000001500077213 */ /* 0x000fe40000000000 */
[----:B-1----:R-:W-:Y:S04]  /*c7d0*/  IABS R3, R2 ;  /* 0x0000000200037213 */ /* 0x002fe80000000000 */
[----:B------:R-:W1:Y:S10]  /*c7e0*/  I2F.RP R8, R3 ;  /* 0x0000000300087306 */ /* 0x000e740000209400 */
[----:B-1----:R-:W1:Y:S02]  /*c7f0*/  MUFU.RCP R0, R8 ;  /* 0x0000000800007308 */ /* 0x002e640000001000 */
[----:B-1----:R-:W-:Y:S01]  /*c800*/  VIADD R4, R0, 0xffffffe ;  /* 0x0ffffffe00047836 */ /* 0x002fe20000000000 */
[----:B------:R-:W-:Y:S07]  /*c810*/  IADD3 R0, R22, -0x80, RZ ;  /* 0xffffff8016007810 */ /* 0x000fee0007ffe0ff */
[----:B------:R-:W1:Y:S01]  /*c820*/  F2I.FTZ.U32.TRUNC.NTZ R11, R4 ;  /* 0x00000004000b7305 */ /* 0x000e62000021f000 */
[----:B------:R-:W-:Y:S01]  /*c830*/  IABS R5, R0 ;  /* 0x0000000000057213 */ /* 0x000fe20000000000 */
[--C-:B-1----:R-:W-:Y:S04]  /*c840*/  IMAD.MOV R6, RZ, RZ, -R11.reuse ;  /* 0x000000ffff067224 */ /* 0x102fe800078e0a0b */
[----:B------:R-:W-:Y:S04]  /*c850*/  IMAD R6, R6, R3, RZ ;  /* 0x0000000306067224 */ /* 0x000fe800078e02ff */
[----:B------:R-:W-:Y:S06]  /*c860*/  IMAD.HI.U32 R6, R11, R6, R10 ;  /* 0x000000060b067227 */ /* 0x000fec00078e000a */
[C---:B------:R-:W-:Y:S04]  /*c870*/  IMAD.HI.U32 R4, R6.reuse, R5, RZ ;  /* 0x0000000506047227 */ /* 0x040fe800078e00ff */
[----:B------:R-:W-:Y:S04]  /*c880*/  IMAD.HI.U32 R6, R6, R7, RZ ;  /* 0x0000000706067227 */ /* 0x000fe800078e00ff */
[----:B------:R-:W-:Y:S01]  /*c890*/  IMAD.MOV R8, RZ, RZ, -R4 ;  /* 0x000000ffff087224 */ /* 0x000fe200078e0a04 */
[----:B------:R-:W-:Y:S03]  /*c8a0*/  IADD3 R10, -R6, RZ, RZ ;  /* 0x000000ff060a7210 */ /* 0x000fe60007ffe1ff */
[C---:B------:R-:W-:Y:S02]  /*c8b0*/  IMAD R5, R3.reuse, R8, R5 ;  /* 0x0000000803057224 */ /* 0x040fe400078e0205 */
[C---:B------:R-:W-:Y:S03]  /*c8c0*/  IMAD R7, R3.reuse, R10, R7 ;  /* 0x0000000a03077224 */ /* 0x040fe600078e0207 */
[C---:B------:R-:W-:Y:S02]  /*c8d0*/  ISETP.GT.U32.AND P0, PT, R3.reuse, R5, PT ;  /* 0x000000050300720c */ /* 0x040fe40003f04070 */
[----:B------:R-:W-:Y:S11]  /*c8e0*/  ISETP.GT.U32.AND P4, PT, R3, R7, PT ;  /* 0x000000070300720c */ /* 0x000ff60003f84070 */
[----:B------:R-:W-:Y:S01]  /*c8f0*/  @!P0 IADD3 R4, R4, 0x1, RZ ;  /* 0x0000000104048810 */ /* 0x000fe20007ffe0ff */
[--C-:B------:R-:W-:Y:S01]  /*c900*/  @!P0 IMAD.IADD R5, R5, 0x1, -R3.reuse ;  /* 0x0000000105058824 */ /* 0x100fe200078e0a03 */
[----:B------:R-:W-:Y:S01]  /*c910*/  ISETP.NE.AND P0, PT, R2, RZ, PT ;  /* 0x000000ff0200720c */ /* 0x000fe20003f05270 */
[----:B------:R-:W-:Y:S02]  /*c920*/  @!P4 IMAD.IADD R7, R7, 0x1, -R3 ;  /* 0x000000010707c824 */ /* 0x000fe400078e0a03 */
[----:B------:R-:W-:Y:S01]  /*c930*/  @!P4 VIADD R6, R6, 0x1 ;  /* 0x000000010606c836 */ /* 0x000fe20000000000 */
[-C--:B------:R-:W-:Y:S02]  /*c940*/  ISETP.GE.U32.AND P5, PT, R5, R3.reuse, PT ;  /* 0x000000030500720c */ /* 0x080fe40003fa6070 */
[----:B------:R-:W-:Y:S02]  /*c950*/  ISETP.GE.U32.AND P6, PT, R7, R3, PT ;  /* 0x000000030700720c */ /* 0x000fe40003fc6070 */
[-C--:B------:R-:W-:Y:S02]  /*c960*/  LOP3.LUT R3, R0, R2.reuse, RZ, 0x3c, !PT ;  /* 0x0000000200037212 */ /* 0x080fe400078e3cff */
[-C--:B------:R-:W-:Y:S02]  /*c970*/  LOP3.LUT R5, R21, R2.reuse, RZ, 0x3c, !PT ;  /* 0x0000000215057212 */ /* 0x080fe400078e3cff */
[----:B------:R-:W-:Y:S02]  /*c980*/  ISETP.GE.AND P1, PT, R3, RZ, PT ;  /* 0x000000ff0300720c */ /* 0x000fe40003f26270 */
[----:B------:R-:W-:Y:S02]  /*c990*/  ISETP.GE.AND P2, PT, R5, RZ, PT ;  /* 0x000000ff0500720c */ /* 0x000fe40003f46270 */
[----:B------:R-:W-:Y:S02]  /*c9a0*/  LOP3.LUT R3, RZ, R2, RZ, 0x33, !PT ;  /* 0x00000002ff037212 */ /* 0x000fe400078e33ff */
[----:B------:R-:W-:Y:S01]  /*c9b0*/  @P5 IADD3 R4, R4, 0x1, RZ ;  /* 0x0000000104045810 */ /* 0x000fe20007ffe0ff */
[----:B------:R-:W-:Y:S01]  /*c9c0*/  @P6 VIADD R6, R6, 0x1 ;  /* 0x0000000106066836 */ /* 0x000fe20000000000 */
[----:B------:R-:W-:Y:S05]  /*c9d0*/  IADD3 R0, -R21, R0, RZ ;  /* 0x0000000015007210 */ /* 0x000fea0007ffe1ff */
[----:B------:R-:W-:Y:S02]  /*c9e0*/  @!P1 IADD3 R4, -R4, RZ, RZ ;  /* 0x000000ff04049210 */ /* 0x000fe40007ffe1ff */
[----:B------:R-:W-:Y:S02]  /*c9f0*/  @!P2 IMAD.MOV R6, RZ, RZ, -R6 ;  /* 0x000000ffff06a224 */ /* 0x000fe400078e0a06 */
[C---:B------:R-:W-:Y:S03]  /*ca00*/  SEL R4, R3.reuse, R4, !P0 ;  /* 0x0000000403047207 */ /* 0x040fe60004000000 */
[----:B------:R-:W-:Y:S02]  /*ca10*/  SEL R3, R3, R6, !P0 ;  /* 0x0000000603037207 */ /* 0x000fe40004000000 */
[CC--:B------:R-:W-:Y:S02]  /*ca20*/  LEA R12, P1, R4.reuse, R240.reuse, 0x2 ;  /* 0x000000f0040c7211 */ /* 0x0c0fe400078210ff */
[C---:B------:R-:W-:Y:S02]  /*ca30*/  LEA R10, P0, R3.reuse, R240, 0x2 ;  /* 0x000000f0030a7211 */ /* 0x040fe400078010ff */
[-C--:B------:R-:W-:Y:S02]  /*ca40*/  LEA.HI.X.SX32 R13, R4, R241.reuse, 0x2, P1 ;  /* 0x000000f1040d7211 */ /* 0x080fe400008f16ff */
[C---:B------:R-:W-:Y:S01]  /*ca50*/  LEA.HI.X.SX32 R11, R3.reuse, R241, 0x2, P0 ;  /* 0x000000f1030b7211 */ /* 0x040fe200000f16ff */
[----:B------:R-:W-:Y:S02]  /*ca60*/  IMAD.IADD R3, R3, 0x1, -R4 ;  /* 0x0000000103037824 */ /* 0x000fe400078e0a04 */
[----:B------:R-:W2:Y:S02]  /*ca70*/  LDG.E R5, desc[UR6][R12.64] ;  /* 0x000000060c057981 */ /* 0x000ea4000c1e1900 */
[----:B------:R-:W-:Y:S02]  /*ca80*/  IMAD R0, R3, R2, R0 ;  /* 0x0000000203007224 */ /* 0x000fe400078e0200 */
[----:B------:R1:W2:Y:S03]  /*ca90*/  LDG.E R6, desc[UR6][R10.64] ;  /* 0x000000060a067981 */ /* 0x0002a6000c1e1900 */
[----:B------:R-:W-:Y:S01]  /*caa0*/  SHF.R.S32.HI R3, RZ, 0x1f, R0 ;  /* 0x0000001fff037819 */ /* 0x000fe20000011400 */
[----:B-1----:R-:W-:Y:S01]  /*cab0*/  IMAD.WIDE.U32 R10, R0, UR16, RZ ;  /* 0x00000010000a7c25 */ /* 0x002fe2000f8e00ff */
[----:B--2---:R-:W-:Y:S03]  /*cac0*/  IADD3 R5, -R6, R5, RZ ;  /* 0x0000000506057210 */ /* 0x004fe60007ffe1ff */
[C---:B------:R-:W-:Y:S02]  /*cad0*/  IMAD R6, R3.reuse, UR16, RZ ;  /* 0x0000001003067c24 */ /* 0x040fe4000f8e02ff */
[----:B------:R-:W-:Y:S01]  /*cae0*/  IMAD R3, R3, UR10, RZ ;  /* 0x0000000a03037c24 */ /* 0x000fe2000f8e02ff */
[----:B------:R-:W-:Y:S01]  /*caf0*/  SHF.R.S32.HI R7, RZ, 0x1f, R5 ;  /* 0x0000001fff077819 */ /* 0x000fe20000011405 */
[----:B------:R-:W-:Y:S04]  /*cb00*/  IMAD.WIDE.U32 R8, R5, UR12, RZ ;  /* 0x0000000c05087c25 */ /* 0x000fe8000f8e00ff */
[----:B------:R-:W-:Y:S02]  /*cb10*/  IMAD R4, R7, UR12, RZ ;  /* 0x0000000c07047c24 */ /* 0x000fe4000f8e02ff */
[C---:B------:R-:W-:Y:S02]  /*cb20*/  IMAD R6, R0.reuse, UR17, R6 ;  /* 0x0000001100067c24 */ /* 0x040fe4000f8e0206 */
[----:B------:R-:W-:Y:S02]  /*cb30*/  IMAD R4, R5, UR13, R4 ;  /* 0x0000000d05047c24 */ /* 0x000fe4000f8e0204 */
[C---:B------:R-:W-:Y:S01]  /*cb40*/  IMAD R3, R0.reuse, UR11, R3 ;  /* 0x0000000b00037c24 */ /* 0x040fe2000f8e0203 */
[----:B------:R-:W-:Y:S01]  /*cb50*/  IADD3 R11, R11, R6, RZ ;  /* 0x000000060b0b7210 */ /* 0x000fe20007ffe0ff */
[----:B------:R-:W-:Y:S02]  /*cb60*/  IMAD.IADD R9, R9, 0x1, R4 ;  /* 0x0000000109097824 */ /* 0x000fe400078e0204 */
[----:B------:R-:W-:Y:S04]  /*cb70*/  IMAD.WIDE.U32 R8, R0, UR10, R8 ;  /* 0x0000000a00087c25 */ /* 0x000fe8000f8e0008 */
[----:B------:R-:W-:Y:S01]  /*cb80*/  IMAD R0, R7, UR14, RZ ;  /* 0x0000000e07007c24 */ /* 0x000fe2000f8e02ff */
[----:B------:R-:W-:Y:S01]  /*cb90*/  LEA R148, P0, R8, R148, 0x1 ;  /* 0x0000009408947211 */ /* 0x000fe200078008ff */
[C---:B------:R-:W-:Y:S04]  /*cba0*/  IMAD.WIDE.U32 R10, R5.reuse, UR14, R10 ;  /* 0x0000000e050a7c25 */ /* 0x040fe8000f8e000a */
[----:B------:R-:W-:Y:S01]  /*cbb0*/  IMAD R0, R5, UR15, R0 ;  /* 0x0000000f05007c24 */ /* 0x000fe2000f8e0200 */
[----:B------:R-:W-:Y:S01]  /*cbc0*/  LEA R94, P1, R10, R94, 0x1 ;  /* 0x0000005e0a5e7211 */ /* 0x000fe200078208ff */
[----:B------:R-:W-:Y:S03]  /*cbd0*/  IMAD.IADD R3, R9, 0x1, R3 ;  /* 0x0000000109037824 */ /* 0x000fe600078e0203 */
[----:B------:R-:W-:Y:S02]  /*cbe0*/  IADD3 R0, R11, R0, RZ ;  /* 0x000000000b007210 */ /* 0x000fe40007ffe0ff */
[----:B------:R-:W-:Y:S02]  /*cbf0*/  LEA.HI.X R149, R8, R149, R3, 0x1, P0 ;  /* 0x0000009508957211 */ /* 0x000fe400000f0c03 */
[----:B------:R-:W-:Y:S01]  /*cc00*/  LEA.HI.X R95, R10, R95, R0, 0x1, P1 ;  /* 0x0000005f0a5f7211 */ /* 0x000fe200008f0c00 */
[----:B------:R-:W-:Y:S06]  /*cc10*/  BRA `(.L_x_4236) ;  /* 0x0000000000207947 */ /* 0x000fec0003800000 */
.L_x_4235:
[----:B------:R-:W1:Y:S08]  /*cc20*/  LDC R5, c[0x0][0x250] ;  /* 0x00009400ff057b82 */ /* 0x000e700000000800 */
[----:B------:R-:W2:Y:S02]  /*cc30*/  LDC R3, c[0x0][0x248] ;  /* 0x00009200ff037b82 */ /* 0x000ea40000000800 */
[----:B--2---:R-:W-:Y:S02]  /*cc40*/  IMAD.U32 R3, R3, -0x40, RZ ;  /* 0xffffffc003037824 */ /* 0x004fe400078e00ff */
[----:B-1----:R-:W-:Y:S03]  /*cc50*/  IMAD.U32 R5, R5, -0x40, RZ ;  /* 0xffffffc005057824 */ /* 0x002fe600078e00ff */
[----:B------:R-:W-:Y:S02]  /*cc60*/  LEA R148, P0, R3, R148, 0x1 ;  /* 0x0000009403947211 */ /* 0x000fe400078008ff */
[----:B------:R-:W-:Y:S02]  /*cc70*/  LEA R94, P1, R5, R94, 0x1 ;  /* 0x0000005e055e7211 */ /* 0x000fe400078208ff */
[----:B------:R-:W-:Y:S02]  /*cc80*/  LEA.HI.X.SX32 R149, R3, R149, 0x1, P0 ;  /* 0x0000009503957211 */ /* 0x000fe400000f0eff */
[----:B------:R-:W-:Y:S09]  /*cc90*/  LEA.HI.X.SX32 R95, R5, R95, 0x1, P1 ;  /* 0x0000005f055f7211 */ /* 0x000ff200008f0eff */
.L_x_4236:
[----:B------:R-:W-:Y:S04]  /*cca0*/  IADD3 R17, R17, -0x1, RZ ;  /* 0xffffffff11117810 */ /* 0x000fe80007ffe0ff */
[----:B------:R-:W-:Y:S11]  /*ccb0*/  ISETP.GT.AND P0, PT, R17, R90, PT ;  /* 0x0000005a1100720c */ /* 0x000ff60003f04270 */
[----:B------:R-:W-:Y:S02]  /*ccc0*/  @!UPT UIADD3 URZ, URZ, URZ, URZ ;  /* 0x0000003f3f3ff290 */ /* 0x000fe4000fffe03f */
[----:B------:R-:W-:Y:S05]  /*ccd0*/  @P0 BRA `(.L_x_4237) ;  /* 0xffffff5800880947 */ /* 0x000fea000383ffff */
.L_x_4183:
[----:B------:R-:W1:Y:S01]  /*cce0*/  S2UR UR4, SR_CgaCtaId ;  /* 0x00000000000479c3 */ /* 0x000e620000008800 */
[----:B------:R-:W-:Y:S01]  /*ccf0*/  ULDC UR5, c[0x0][0x2e0] ;  /* 0x0000b80000057ab9 */ /* 0x000fe20000000800 */
[----:B------:R-:W-:-:S06]  /*cd00*/  UMOV UR10, 0x400 ;  /* 0x00000400000a7882 */ /* 0x000fcc0000000000 */
[----:B------:R-:W-:Y:S01]  /*cd10*/  BAR.SYNC.DEFER_BLOCKING 0x0 ;  /* 0x0000000000007b1d */ /* 0x000fe20000010000 */
[----:B------:R-:W-:-:S07]  /*cd20*/  ISETP.NE.AND P0, PT, RZ, UR5, PT ;  /* 0x00000005ff007c0c */ /* 0x000fce000bf05270 */
[----:B------:R-:W2:Y:S01]  /*cd30*/  LDC.64 R4, c[0x0][0x240] ;  /* 0x00009000ff047b82 */ /* 0x000ea20000000a00 */
[----:B------:R-:W-:Y:S01]  /*cd40*/  BSSY B2, `(.L_x_4238) ;  /* 0x000090b000027945 */ /* 0x000fe20003800000 */
[----:B-1----:R-:W-:-:S06]  /*cd50*/  ULEA UR4, UR4, UR10, 0x18 ;  /* 0x0000000a04047291 */ /* 0x002fcc000f8ec03f */
[----:B------:R-:W-:Y:S02]  /*cd60*/  LEA R245, R132, UR4, 0x1 ;  /* 0x0000000484f57c11 */ /* 0x000fe4000f8e08ff */
[C---:B--2---:R-:W-:Y:S01]  /*cd70*/  SHF.L.U64.HI R13, R4.reuse, 0x4, R5 ;  /* 0x00000004040d7819 */ /* 0x044fe20000010205 */
[----:B------:R-:W-:Y:S01]  /*cd80*/  IMAD.SHL.U32 R15, R4, 0x10, RZ ;  /* 0x00000010040f7824 */ /* 0x000fe200078e00ff */
[----:B------:R-:W-:Y:S06]  /*cd90*/  @!P0 BRA `(.L_x_4239) ;  /* 0x0000008c00548947 */ /* 0x000fec0003800000 */
[----:B------:R-:W-:Y:S01]  /*cda0*/  ISETP.NE.U32.AND P0, PT, RZ, UR8, PT ;  /* 0x00000008ff007c0c */ /* 0x000fe2000bf05070 */
[----:B------:R-:W-:-:S03]  /*cdb0*/  IMAD.MOV.U32 R9, RZ, RZ, RZ ;  /* 0x000000ffff097224 */ /* 0x000fc600078e00ff */
[----:B------:R-:W-:Y:S01]  /*cdc0*/  ISETP.NE.AND.EX P0, PT, RZ, UR9, PT, P0 ;  /* 0x00000009ff007c0c */ /* 0x000fe2000bf05300 */
[----:B------:R-:W-:-:S12]  /*cdd0*/  ULDC.64 UR8, c[0x0][0x210] ;  /* 0x0000840000087ab9 */ /* 0x000fd80000000a00 */
[----:B------:R-:W2:Y:S01]  /*cde0*/  @P0 LDG.E R9, desc[UR6][R142.64] ;  /* 0x000000068e090981 */ /* 0x000ea2000c1e1900 */
[-C--:B------:R-:W-:Y:S01]  /*cdf0*/  IADD3 R0, P1, R15, R136.reuse, RZ ;  /* 0x000000880f007210 */ /* 0x080fe20007f3e0ff */
[----:B------:R-:W-:Y:S01]  /*ce00*/  ULDC.U8 UR10, c[0x0][0x3c3] ;  /* 0x0000f0c0000a7ab9 */ /* 0x000fe20000000000 */
[----:B------:R-:W-:Y:S01]  /*ce10*/  LEA R2, P0, R4, R136, 0x5 ;  /* 0x0000008804027211 */ /* 0x000fe200078028ff */
[----:B------:R-:W-:Y:S01]  /*ce20*/  IMAD.MOV.U32 R138, RZ, RZ, R136 ;  /* 0x000000ffff8a7224 */ /* 0x000fe200078e0088 */
[----:B------:R-:W-:Y:S01]  /*ce30*/  LEA R14, P2, R136, UR8, 0x1 ;  /* 0x00000008880e7c11 */ /* 0x000fe2000f8408ff */
[----:B------:R-:W-:Y:S01]  /*ce40*/  IMAD.X R13, R13, 0x1, R139, P1 ;  /* 0x000000010d0d7824 */ /* 0x000fe200008e068b */
[C---:B------:R-:W-:Y:S01]  /*ce50*/  LEA.HI.X R7, R4.reuse, R139, R5, 0x5, P0 ;  /* 0x0000008b04077211 */ /* 0x040fe200000f2c05 */
[----:B------:R-:W-:Y:S01]  /*ce60*/  IMAD.WIDE.U32 R10, R4, 0x30, R138 ;  /* 0x00000030040a7825 */ /* 0x000fe200078e008a */
[C---:B------:R-:W-:Y:S02]  /*ce70*/  LEA R22, P1, R0.reuse, UR8, 0x1 ;  /* 0x0000000800167c11 */ /* 0x040fe4000f8208ff */
[----:B------:R-:W-:Y:S01]  /*ce80*/  ISETP.NE.AND P0, PT, RZ, UR10, PT ;  /* 0x0000000aff007c0c */ /* 0x000fe2000bf05270 */
[----:B------:R-:W-:Y:S01]  /*ce90*/  IMAD R5, R5, 0x30, RZ ;  /* 0x0000003005057824 */ /* 0x000fe200078e02ff */
[----:B------:R-:W-:Y:S01]  /*cea0*/  LEA.HI.X R23, R0, UR9, R13, 0x1, P1 ;  /* 0x0000000900177c11 */ /* 0x000fe200088f0c0d */
[----:B------:R-:W-:Y:S01]  /*ceb0*/  IMAD.IADD R3, R238, 0x1, -R133 ;  /* 0x00000001ee037824 */ /* 0x000fe200078e0a85 */
[----:B------:R-:W-:Y:S01]  /*cec0*/  LEA.HI.X R15, R136, UR9, R139, 0x1, P2 ;  /* 0x00000009880f7c11 */ /* 0x000fe200090f0c8b */
[----:B------:R-:W-:Y:S01]  /*ced0*/  IMAD.IADD R5, R11, 0x1, R5 ;  /* 0x000000010b057824 */ /* 0x000fe200078e0205 */
[----:B------:R-:W-:-:S02]  /*cee0*/  LEA R20, P4, R2, UR8, 0x1 ;  /* 0x0000000802147c11 */ /* 0x000fc4000f8808ff */
[----:B------:R-:W-:Y:S02]  /*cef0*/  LEA R12, P2, R10, UR8, 0x1 ;  /* 0x000000080a0c7c11 */ /* 0x000fe4000f8408ff */
[----:B------:R-:W-:Y:S02]  /*cf00*/  ISETP.GE.AND P1, PT, R140, R3, PT ;  /* 0x000000038c00720c */ /* 0x000fe40003f26270 */
[----:B------:R-:W-:Y:S02]  /*cf10*/  LEA.HI.X R21, R2, UR9, R7, 0x1, P4 ;  /* 0x0000000902157c11 */ /* 0x000fe4000a0f0c07 */
[----:B------:R-:W-:Y:S01]  /*cf20*/  ISETP.GT.AND P1, PT, R59, -0x8, !P1 ;  /* 0xfffffff83b00780c */ /* 0x000fe20004f24270 */
[----:B--2---:R-:W-:-:S04]  /*cf30*/  IMAD.IADD R92, R92, 0x1, R9 ;  /* 0x000000015c5c7824 */ /* 0x004fc800078e0209 */
[----:B------:R-:W-:-:S05]  /*cf40*/  IMAD R13, R129, R92, RZ ;  /* 0x0000005c810d7224 */ /* 0x000fca00078e02ff */
[----:B------:R-:W-:Y:S02]  /*cf50*/  SHF.R.S32.HI R9, RZ, 0x1f, R13 ;  /* 0x0000001fff097819 */ /* 0x000fe4000001140d */
[-C--:B------:R-:W-:Y:S02]  /*cf60*/  IADD3 R0, P5, R24, R13.reuse, RZ ;  /* 0x0000000d18007210 */ /* 0x080fe40007fbe0ff */
[----:B------:R-:W-:Y:S02]  /*cf70*/  IADD3 R4, P6, R128, R13, RZ ;  /* 0x0000000d80047210 */ /* 0x000fe40007fde0ff */
[----:B------:R-:W-:Y:S01]  /*cf80*/  LEA.HI.X R13, R10, UR9, R5, 0x1, P2 ;  /* 0x000000090a0d7c11 */ /* 0x000fe200090f0c05 */
[----:B------:R-:W-:Y:S01]  /*cf90*/  IMAD.X R2, R25, 0x1, R9, P5 ;  /* 0x0000000119027824 */ /* 0x000fe200028e0609 */
[----:B------:R-:W-:Y:S01]  /*cfa0*/  LEA.HI.X.SX32 R5, R128, R9, 0x1, P6 ;  /* 0x0000000980057211 */ /* 0x000fe200030f0eff */
[----:B------:R-:W-:Y:S08]  /*cfb0*/  @!P0 BRA `(.L_x_4240) ;  /* 0x0000003000108947 */ /* 0x000ff00003800000 */
[C---:B------:R-:W-:Y:S01]  /*cfc0*/  IMAD.SHL.U32 R26, R4.reuse, 0x2, RZ ;  /* 0x00000002041a7824 */ /* 0x040fe200078e00ff */
[----:B------:R-:W-:Y:S01]  /*cfd0*/  ULDC.64 UR10, c[0x0][0x358] ;  /* 0x0000d600000a7ab9 */ /* 0x000fe20000000a00 */
[----:B------:R-:W-:Y:S01]  /*cfe0*/  ULDC.64 UR8, c[0x0][0x360] ;  /* 0x0000d80000087ab9 */ /* 0x000fe20000000a00 */
[----:B------:R-:W-:Y:S01]  /*cff0*/  SHF.L.U64.HI R5, R4, 0x1, R5 ;  /* 0x0000000104057819 */ /* 0x000fe20000010205 */
[----:B------:R-:W-:Y:S01]  /*d000*/  BSSY B1, `(.L_x_4241) ;  /* 0x00000c2000017945 */ /* 0x000fe20003800000 */
[C---:B------:R-:W-:Y:S02]  /*d010*/  IADD3 R28, P2, R26.reuse, UR10, RZ ;  /* 0x0000000a1a1c7c10 */ /* 0x040fe4000ff5e0ff */
[----:B------:R-:W-:Y:S02]  /*d020*/  IADD3 R26, P0, R26, UR8, RZ ;  /* 0x000000081a1a7c10 */ /* 0x000fe4000ff1e0ff */
[C---:B------:R-:W-:Y:S02]  /*d030*/  IADD3.X R29, R5.reuse, UR11, RZ, P2, !PT ;  /* 0x0000000b051d7c10 */ /* 0x040fe400097fe4ff */
[----:B------:R-:W-:Y:S01]  /*d040*/  IADD3.X R27, R5, UR9, RZ, P0, !PT ;  /* 0x00000009051b7c10 */ /* 0x000fe200087fe4ff */
[----:B------:R-:W-:Y:S08]  /*d050*/  @!P1 BRA `(.L_x_4242) ;  /* 0x0000000800f09947 */ /* 0x000ff00003800000 */
[----:B------:R1:W5:Y:S04]  /*d060*/  LDG.E.128 R32, desc[UR6][R14.64+0x80] ;  /* 0x000080060e207981 */ /* 0x000368000c1e1d00 */
[----:B------:R1:W5:Y:S04]  /*d070*/  LDG.E.128 R16, desc[UR6][R14.64+0x100] ;  /* 0x000100060e107981 */ /* 0x000368000c1e1d00 */
[----:B------:R1:W5:Y:S04]  /*d080*/  LDG.E.128 R8, desc[UR6][R14.64+0x180] ;  /* 0x000180060e087981 */ /* 0x000368000c1e1d00 */
[----:B------:R1:W5:Y:S01]  /*d090*/  LDG.E.128 R36, desc[UR6][R14.64] ;  /* 0x000000060e247981 */ /* 0x000362000c1e1d00 */
[----:B------:R-:W-:Y:S01]  /*d0a0*/  ISETP.GE.AND P0, PT, R24, UR5, PT ;  /* 0x0000000518007c0c */ /* 0x000fe2000bf06270 */
[----:B------:R-:W-:-:S12]  /*d0b0*/  BSSY B0, `(.L_x_4243) ;  /* 0x000002b000007945 */ /* 0x000fd80003800000 */
[----:B------:R-:W-:Y:S05]  /*d0c0*/  @P0 BRA `(.L_x_4244) ;  /* 0x0000000000a40947 */ /* 0x000fea0003800000 */
[----:B------:R-:W2:Y:S04]  /*d0d0*/  LDG.E.64 R4, desc[UR6][R26.64] ;  /* 0x000000061a047981 */ /* 0x000ea8000c1e1b00 */
[----:B------:R-:W3:Y:S01]  /*d0e0*/  LDG.E.64 R6, desc[UR6][R28.64] ;  /* 0x000000061c067981 */ /* 0x000ee2000c1e1b00 */
[----:B-----5:R-:W-:Y:S02]  /*d0f0*/  MOV R41, R37 ;  /* 0x0000002500297202 */ /* 0x020fe40000000f00 */
[----:B------:R-:W-:-:S03]  /*d100*/  MOV R37, R39 ;  /* 0x0000002700257202 */ /* 0x000fc60000000f00 */
[----:B------:R-:W-:Y:S02]  /*d110*/  HADD2.F32 R40, -RZ, R41.H0_H0 ;  /* 0x20000029ff287230 */ /* 0x000fe40000004100 */
[--C-:B------:R-:W-:Y:S02]  /*d120*/  HADD2.F32 R39, -RZ, R37.reuse.H0_H0 ;  /* 0x20000025ff277230 */ /* 0x100fe40000004100 */
[----:B------:R-:W-:Y:S02]  /*d130*/  HADD2.F32 R37, -RZ, R37.H1_H1 ;  /* 0x30000025ff257230 */ /* 0x000fe40000004100 */
[----:B------:R-:W-:Y:S02]  /*d140*/  HADD2.F32 R41, -RZ, R41.H1_H1 ;  /* 0x30000029ff297230 */ /* 0x000fe40000004100 */
[----:B--2---:R-:W-:Y:S02]  /*d150*/  HADD2.F32 R0, -RZ, R5.H1_H1 ;  /* 0x30000005ff007230 */ /* 0x004fe40000004100 */
[----:B-1----:R-:W-:-:S02]  /*d160*/  HADD2.F32 R14, -RZ, R4.H1_H1 ;  /* 0x30000004ff0e7230 */ /* 0x002fc40000004100 */
[----:B---3--:R-:W-:Y:S02]  /*d170*/  HADD2.F32 R31, -RZ, R7.H1_H1 ;  /* 0x30000007ff1f7230 */ /* 0x008fe40000004100 */
[-C--:B------:R-:W-:Y:S01]  /*d180*/  FMUL.FTZ R2, R37, R0.reuse ;  /* 0x0000000025027220 */ /* 0x080fe20000410000 */
[----:B------:R-:W-:Y:S01]  /*d190*/  FMUL.FTZ R0, R39, R0 ;  /* 0x0000000027007220 */ /* 0x000fe20000410000 */
[----:B------:R-:W-:Y:S02]  /*d1a0*/  HADD2.F32 R30, -RZ, R6.H1_H1 ;  /* 0x30000006ff1e7230 */ /* 0x000fe40000004100 */
[-C--:B------:R-:W-:Y:S01]  /*d1b0*/  FMUL.FTZ R15, R41, R14.reuse ;  /* 0x0000000e290f7220 */ /* 0x080fe20000410000 */
[-C--:B------:R-:W-:Y:S01]  /*d1c0*/  FFMA.FTZ R2, R39, R31.reuse, -R2 ;  /* 0x0000001f27027223 */ /* 0x080fe20000010802 */
[----:B------:R-:W-:Y:S01]  /*d1d0*/  FFMA.FTZ R31, R37, R31, R0 ;  /* 0x0000001f251f7223 */ /* 0x000fe20000010000 */
[----:B------:R-:W-:Y:S01]  /*d1e0*/  FMUL.FTZ R14, R40, R14 ;  /* 0x0000000e280e7220 */ /* 0x000fe20000410000 */
[----:B------:R-:W-:-:S02]  /*d1f0*/  HADD2.F32 R4, -RZ, R4.H0_H0 ;  /* 0x20000004ff047230 */ /* 0x000fc40000004100 */
[-C--:B------:R-:W-:Y:S01]  /*d200*/  FFMA.FTZ R15, R40, R30.reuse, -R15 ;  /* 0x0000001e280f7223 */ /* 0x080fe2000001080f */
[----:B------:R-:W-:Y:S02]  /*d210*/  HADD2.F32 R39, -RZ, R36.H1_H1 ;  /* 0x30000024ff277230 */ /* 0x000fe40000004100 */
[----:B------:R-:W-:Y:S01]  /*d220*/  FFMA.FTZ R14, R41, R30, R14 ;  /* 0x0000001e290e7223 */ /* 0x000fe2000001000e */
[----:B------:R-:W-:Y:S01]  /*d230*/  HADD2.F32 R0, -RZ, R38.H0_H0 ;  /* 0x20000026ff007230 */ /* 0x000fe20000004100 */
[----:B------:R-:W-:Y:S01]  /*d240*/  F2FP.F16.F32.PACK_AB R2, R31, R2 ;  /* 0x000000021f02723e */ /* 0x000fe200000000ff */
[----:B------:R-:W-:Y:S02]  /*d250*/  HADD2.F32 R5, -RZ, R5.H0_H0 ;  /* 0x20000005ff057230 */ /* 0x000fe40000004100 */
[----:B------:R-:W-:Y:S01]  /*d260*/  FMUL.FTZ R30, R39, R4 ;  /* 0x00000004271e7220 */ /* 0x000fe20000410000 */
[----:B------:R-:W-:Y:S02]  /*d270*/  HADD2.F32 R37, -RZ, R36.H0_H0 ;  /* 0x20000024ff257230 */ /* 0x000fe40000004100 */
[----:B------:R-:W-:-:S02]  /*d280*/  HADD2.F32 R38, -RZ, R38.H1_H1 ;  /* 0x30000026ff267230 */ /* 0x000fc40000004100 */
[----:B------:R-:W-:Y:S02]  /*d290*/  HADD2.F32 R6, -RZ, R6.H0_H0 ;  /* 0x20000006ff067230 */ /* 0x000fe40000004100 */
[C---:B------:R-:W-:Y:S01]  /*d2a0*/  FMUL.FTZ R4, R37.reuse, R4 ;  /* 0x0000000425047220 */ /* 0x040fe20000410000 */
[----:B------:R-:W-:Y:S02]  /*d2b0*/  HADD2.F32 R7, -RZ, R7.H0_H0 ;  /* 0x20000007ff077230 */ /* 0x000fe40000004100 */
[-C--:B------:R-:W-:Y:S01]  /*d2c0*/  FMUL.FTZ R41, R38, R5.reuse ;  /* 0x0000000526297220 */ /* 0x080fe20000410000 */
[C---:B------:R-:W-:Y:S01]  /*d2d0*/  FMUL.FTZ R5, R0.reuse, R5 ;  /* 0x0000000500057220 */ /* 0x040fe20000410000 */
[-C--:B------:R-:W-:Y:S01]  /*d2e0*/  FFMA.FTZ R30, R37, R6.reuse, -R30 ;  /* 0x00000006251e7223 */ /* 0x080fe2000001081e */
[----:B------:R-:W-:Y:S01]  /*d2f0*/  FFMA.FTZ R39, R39, R6, R4 ;  /* 0x0000000627277223 */ /* 0x000fe20000010004 */
[-C--:B------:R-:W-:Y:S01]  /*d300*/  FFMA.FTZ R41, R0, R7.reuse, -R41 ;  /* 0x0000000700297223 */ /* 0x080fe20000010829 */
[----:B------:R-:W-:Y:S01]  /*d310*/  FFMA.FTZ R38, R38, R7, R5 ;  /* 0x0000000726267223 */ /* 0x000fe20000010005 */
[----:B------:R-:W-:-:S02]  /*d320*/  F2FP.F16.F32.PACK_AB R37, R14, R15 ;  /* 0x0000000f0e25723e */ /* 0x000fc400000000ff */
[----:B------:R-:W-:Y:S02]  /*d330*/  F2FP.F16.F32.PACK_AB R36, R39, R30 ;  /* 0x0000001e2724723e */ /* 0x000fe400000000ff */
[----:B------:R-:W-:Y:S02]  /*d340*/  F2FP.F16.F32.PACK_AB R38, R38, R41 ;  /* 0x000000292626723e */ /* 0x000fe400000000ff */
[----:B------:R-:W-:Y:S02]  /*d350*/  MOV R39, R2 ;  /* 0x0000000200277202 */ /* 0x000fe40000000f00 */
.L_x_4244:
[----:B------:R-:W-:Y:S05]  /*d360*/  BSYNC B0 ;  /* 0x0000000000007941 */ /* 0x000fea0003800000 */
.L_x_4243:
[----:B-----5:R2:W-:Y:S01]  /*d370*/  STS.128 [R245], R36 ;  /* 0x00000024f5007388 */ /* 0x0205e20000000c00 */
[----:B------:R-:W-:Y:S01]  /*d380*/  IADD3 R0, R24, 0x40, RZ ;  /* 0x0000004018007810 */ /* 0x000fe20007ffe0ff */
[----:B------:R-:W-:Y:S03]  /*d390*/  BSSY B0, `(.L_x_4245) ;  /* 0x000002c000007945 */ /* 0x000fe60003800000 */
[----:B------:R-:W-:-:S13]  /*d3a0*/  ISETP.GE.AND P0, PT, R0, UR5, PT ;  /* 0x0000000500007c0c */ /* 0x000fda000bf06270 */
[----:B------:R-:W-:Y:S05]  /*d3b0*/  @P0 BRA `(.L_x_4246) ;  /* 0x0000000000a40947 */ /* 0x000fea0003800000 */
[----:B------:R-:W3:Y:S04]  /*d3c0*/  LDG.E.64 R4, desc[UR6][R26.64+0x40] ;  /* 0x000040061a047981 */ /* 0x000ee8000c1e1b00 */
[----:B------:R-:W4:Y:S01]  /*d3d0*/  LDG.E.64 R6, desc[UR6][R28.64+0x40] ;  /* 0x000040061c067981 */ /* 0x000f22000c1e1b00 */
[----:B--2---:R-:W-:Y:S02]  /*d3e0*/  MOV R37, R33 ;  /* 0x0000002100257202 */ /* 0x004fe40000000f00 */
[----:B------:R-:W-:-:S03]  /*d3f0*/  MOV R33, R35 ;  /* 0x0000002300217202 */ /* 0x000fc60000000f00 */
[----:B------:R-:W-:Y:S02]  /*d400*/  HADD2.F32 R36, -RZ, R37.H0_H0 ;  /* 0x20000025ff247230 */ /* 0x000fe40000004100 */
[--C-:B------:R-:W-:Y:S02]  /*d410*/  HADD2.F32 R35, -RZ, R33.reuse.H0_H0 ;  /* 0x20000021ff237230 */ /* 0x100fe40000004100 */
[----:B------:R-:W-:Y:S02]  /*d420*/  HADD2.F32 R33, -RZ, R33.H1_H1 ;  /* 0x30000021ff217230 */ /* 0x000fe40000004100 */
[----:B------:R-:W-:Y:S02]  /*d430*/  HADD2.F32 R37, -RZ, R37.H1_H1 ;  /* 0x30000025ff257230 */ /* 0x000fe40000004100 */
[----:B---3--:R-:W-:Y:S02]  /*d440*/  HADD2.F32 R0, -RZ, R5.H1_H1 ;  /* 0x30000005ff007230 */ /* 0x008fe40000004100 */
[----:B-1----:R-:W-:-:S02]  /*d450*/  HADD2.F32 R14, -RZ, R4.H1_H1 ;  /* 0x30000004ff0e7230 */ /* 0x002fc40000004100 */
[----:B----4-:R-:W-:Y:S02]  /*d460*/  HADD2.F32 R31, -RZ, R7.H1_H1 ;  /* 0x30000007ff1f7230 */ /* 0x010fe40000004100 */
        /* <DEDUP_REMOVED lines=30> */
.L_x_4246:
[----:B------:R-:W-:Y:S05]  /*d650*/  BSYNC B0 ;  /* 0x0000000000007941 */ /* 0x000fea0003800000 */
.L_x_4245:
[----:B------:R3:W-:Y:S01]  /*d660*/  STS.128 [R245+0x2000], R32 ;  /* 0x00200020f5007388 */ /* 0x0007e20000000c00 */
[----:B------:R-:W-:Y:S01]  /*d670*/  IADD3 R0, R24, 0x80, RZ ;  /* 0x0000008018007810 */ /* 0x000fe20007ffe0ff */
[----:B------:R-:W-:Y:S03]  /*d680*/  BSSY B0, `(.L_x_4247) ;  /* 0x000002b000007945 */ /* 0x000fe60003800000 */
[----:B------:R-:W-:-:S13]  /*d690*/  ISETP.GE.AND P0, PT, R0, UR5, PT ;  /* 0x0000000500007c0c */ /* 0x000fda000bf06270 */
[----:B------:R-:W-:Y:S05]  /*d6a0*/  @P0 BRA `(.L_x_4248) ;  /* 0x0000000000a00947 */ /* 0x000fea0003800000 */
[----:B------:R-:W4:Y:S04]  /*d6b0*/  LDG.E.64 R4, desc[UR6][R26.64+0x80] ;  /* 0x000080061a047981 */ /* 0x000f28000c1e1b00 */
[----:B------:R-:W5:Y:S01]  /*d6c0*/  LDG.E.64 R6, desc[UR6][R28.64+0x80] ;  /* 0x000080061c067981 */ /* 0x000f62000c1e1b00 */
[--C-:B------:R-:W-:Y:S01]  /*d6d0*/  HADD2.F32 R31, -RZ, R19.reuse.H0_H0 ;  /* 0x20000013ff1f7230 */ /* 0x100fe20000004100 */
[----:B------:R-:W-:Y:S01]  /*d6e0*/  MOV R30, R18 ;  /* 0x00000012001e7202 */ /* 0x000fe20000000f00 */
[----:B------:R-:W-:Y:S02]  /*d6f0*/  HADD2.F32 R19, -RZ, R19.H1_H1 ;  /* 0x30000013ff137230 */ /* 0x000fe40000004100 */
[--C-:B---3--:R-:W-:Y:S02]  /*d700*/  HADD2.F32 R32, -RZ, R17.reuse.H0_H0 ;  /* 0x20000011ff207230 */ /* 0x108fe40000004100 */
[----:B------:R-:W-:-:S02]  /*d710*/  HADD2.F32 R33, -RZ, R17.H1_H1 ;  /* 0x30000011ff217230 */ /* 0x000fc40000004100 */
[----:B----4-:R-:W-:Y:S02]  /*d720*/  HADD2.F32 R0, -RZ, R5.H1_H1 ;  /* 0x30000005ff007230 */ /* 0x010fe40000004100 */
[----:B-1----:R-:W-:Y:S02]  /*d730*/  HADD2.F32 R14, -RZ, R4.H1_H1 ;  /* 0x30000004ff0e7230 */ /* 0x002fe40000004100 */
[----:B-----5:R-:W-:Y:S02]  /*d740*/  HADD2.F32 R17, -RZ, R7.H1_H1 ;  /* 0x30000007ff117230 */ /* 0x020fe40000004100 */
[-C--:B------:R-:W-:Y:S01]  /*d750*/  FMUL.FTZ R2, R19, R0.reuse ;  /* 0x0000000013027220 */ /* 0x080fe20000410000 */
[----:B------:R-:W-:Y:S01]  /*d760*/  FMUL.FTZ R0, R31, R0 ;  /* 0x000000001f007220 */ /* 0x000fe20000410000 */
[----:B------:R-:W-:Y:S02]  /*d770*/  HADD2.F32 R18, -RZ, R6.H1_H1 ;  /* 0x30000006ff127230 */ /* 0x000fe40000004100 */
[----:B------:R-:W-:Y:S01]  /*d780*/  FMUL.FTZ R15, R33, R14 ;  /* 0x0000000e210f7220 */ /* 0x000fe20000410000 */
[-C--:B------:R-:W-:Y:S01]  /*d790*/  FFMA.FTZ R2, R31, R17.reuse, -R2 ;  /* 0x000000111f027223 */ /* 0x080fe20000010802 */
[----:B------:R-:W-:Y:S01]  /*d7a0*/  FFMA.FTZ R17, R19, R17, R0 ;  /* 0x0000001113117223 */ /* 0x000fe20000010000 */
[----:B------:R-:W-:-:S02]  /*d7b0*/  HADD2.F32 R0, -RZ, R30.H0_H0 ;  /* 0x2000001eff007230 */ /* 0x000fc40000004100 */
[C---:B------:R-:W-:Y:S01]  /*d7c0*/  FMUL.FTZ R14, R32.reuse, R14 ;  /* 0x0000000e200e7220 */ /* 0x040fe20000410000 */
[----:B------:R-:W-:Y:S02]  /*d7d0*/  HADD2.F32 R4, -RZ, R4.H0_H0 ;  /* 0x20000004ff047230 */ /* 0x000fe40000004100 */
[-C--:B------:R-:W-:Y:S01]  /*d7e0*/  FFMA.FTZ R15, R32, R18.reuse, -R15 ;  /* 0x00000012200f7223 */ /* 0x080fe2000001080f */
[----:B------:R-:W-:Y:S02]  /*d7f0*/  HADD2.F32 R5, -RZ, R5.H0_H0 ;  /* 0x20000005ff057230 */ /* 0x000fe40000004100 */
[----:B------:R-:W-:Y:S01]  /*d800*/  FFMA.FTZ R14, R33, R18, R14 ;  /* 0x00000012210e7223 */ /* 0x000fe2000001000e */
[----:B------:R-:W-:Y:S02]  /*d810*/  HADD2.F32 R31, -RZ, R16.H1_H1 ;  /* 0x30000010ff1f7230 */ /* 0x000fe40000004100 */
[----:B------:R-:W-:Y:S02]  /*d820*/  HADD2.F32 R30, -RZ, R30.H1_H1 ;  /* 0x3000001eff1e7230 */ /* 0x000fe40000004100 */
[----:B------:R-:W-:-:S02]  /*d830*/  HADD2.F32 R19, -RZ, R16.H0_H0 ;  /* 0x20000010ff137230 */ /* 0x000fc40000004100 */
[-C--:B------:R-:W-:Y:S01]  /*d840*/  FMUL.FTZ R16, R31, R4.reuse ;  /* 0x000000041f107220 */ /* 0x080fe20000410000 */
[----:B------:R-:W-:Y:S02]  /*d850*/  HADD2.F32 R6, -RZ, R6.H0_H0 ;  /* 0x20000006ff067230 */ /* 0x000fe40000004100 */
[-C--:B------:R-:W-:Y:S01]  /*d860*/  FMUL.FTZ R33, R30, R5.reuse ;  /* 0x000000051e217220 */ /* 0x080fe20000410000 */
[----:B------:R-:W-:Y:S02]  /*d870*/  HADD2.F32 R7, -RZ, R7.H0_H0 ;  /* 0x20000007ff077230 */ /* 0x000fe40000004100 */
[C---:B------:R-:W-:Y:S01]  /*d880*/  FMUL.FTZ R4, R19.reuse, R4 ;  /* 0x0000000413047220 */ /* 0x040fe20000410000 */
[----:B------:R-:W-:Y:S01]  /*d890*/  FMUL.FTZ R5, R0, R5 ;  /* 0x0000000500057220 */ /* 0x000fe20000410000 */
[-C--:B------:R-:W-:Y:S01]  /*d8a0*/  FFMA.FTZ R16, R19, R6.reuse, -R16 ;  /* 0x0000000613107223 */ /* 0x080fe20000010810 */
[----:B------:R-:W-:Y:S01]  /*d8b0*/  F2FP.F16.F32.PACK_AB R14, R14, R15 ;  /* 0x0000000f0e0e723e */ /* 0x000fe200000000ff */
[----:B------:R-:W-:Y:S01]  /*d8c0*/  FFMA.FTZ R31, R31, R6, R4 ;  /* 0x000000061f1f7223 */ /* 0x000fe20000010004 */
[-C--:B------:R-:W-:Y:S01]  /*d8d0*/  FFMA.FTZ R33, R0, R7.reuse, -R33 ;  /* 0x0000000700217223 */ /* 0x080fe20000010821 */
[----:B------:R-:W-:Y:S01]  /*d8e0*/  FFMA.FTZ R30, R30, R7, R5 ;  /* 0x000000071e1e7223 */ /* 0x000fe20000010005 */
[----:B------:R-:W-:-:S02]  /*d8f0*/  F2FP.F16.F32.PACK_AB R19, R17, R2 ;  /* 0x000000021113723e */ /* 0x000fc400000000ff */
[----:B------:R-:W-:Y:S02]  /*d900*/  F2FP.F16.F32.PACK_AB R16, R31, R16 ;  /* 0x000000101f10723e */ /* 0x000fe400000000ff */
[----:B------:R-:W-:Y:S02]  /*d910*/  F2FP.F16.F32.PACK_AB R18, R30, R33 ;  /* 0x000000211e12723e */ /* 0x000fe400000000ff */
[----:B------:R-:W-:Y:S02]  /*d920*/  MOV R17, R14 ;  /* 0x0000000e00117202 */ /* 0x000fe40000000f00 */
.L_x_4248:
[----:B------:R-:W-:Y:S05]  /*d930*/  BSYNC B0 ;  /* 0x0000000000007941 */ /* 0x000fea0003800000 */
.L_x_4247:
[----:B------:R4:W-:Y:S01]  /*d940*/  STS.128 [R245+0x4000], R16 ;  /* 0x00400010f5007388 */ /* 0x0009e20000000c00 */
[----:B------:R-:W-:Y:S01]  /*d950*/  IADD3 R0, R24, 0xc0, RZ ;  /* 0x000000c018007810 */ /* 0x000fe20007ffe0ff */
[----:B------:R-:W-:Y:S03]  /*d960*/  BSSY B0, `(.L_x_4249) ;  /* 0x000002a000007945 */ /* 0x000fe60003800000 */
[----:B------:R-:W-:-:S13]  /*d970*/  ISETP.GE.AND P0, PT, R0, UR5, PT ;  /* 0x0000000500007c0c */ /* 0x000fda000bf06270 */
[----:B------:R-:W-:Y:S05]  /*d980*/  @P0 BRA `(.L_x_4250) ;  /* 0x00000000009c0947 */ /* 0x000fea0003800000 */
[----:B------:R-:W5:Y:S04]  /*d990*/  LDG.E.64 R4, desc[UR6][R26.64+0xc0] ;  /* 0x0000c0061a047981 */ /* 0x000f68000c1e1b00 */
[----:B------:R-:W2:Y:S01]  /*d9a0*/  LDG.E.64 R6, desc[UR6][R28.64+0xc0] ;  /* 0x0000c0061c067981 */ /* 0x000ea2000c1e1b00 */
[--C-:B-1----:R-:W-:Y:S01]  /*d9b0*/  HADD2.F32 R15, -RZ, R11.reuse.H1_H1 ;  /* 0x3000000bff0f7230 */ /* 0x102fe20000004100 */
[----:B----4-:R-:W-:Y:S01]  /*d9c0*/  MOV R16, R10 ;  /* 0x0000000a00107202 */ /* 0x010fe20000000f00 */
[----:B------:R-:W-:Y:S02]  /*d9d0*/  HADD2.F32 R17, -RZ, R11.H0_H0 ;  /* 0x2000000bff117230 */ /* 0x000fe40000004100 */
[--C-:B------:R-:W-:Y:S02]  /*d9e0*/  HADD2.F32 R19, -RZ, R9.reuse.H0_H0 ;  /* 0x20000009ff137230 */ /* 0x100fe40000004100 */
[----:B------:R-:W-:-:S02]  /*d9f0*/  HADD2.F32 R18, -RZ, R9.H1_H1 ;  /* 0x30000009ff127230 */ /* 0x000fc40000004100 */
[----:B-----5:R-:W-:Y:S02]  /*da00*/  HADD2.F32 R0, -RZ, R5.H1_H1 ;  /* 0x30000005ff007230 */ /* 0x020fe40000004100 */
[----:B------:R-:W-:Y:S02]  /*da10*/  HADD2.F32 R9, -RZ, R4.H1_H1 ;  /* 0x30000004ff097230 */ /* 0x000fe40000004100 */
[----:B--2---:R-:W-:Y:S02]  /*da20*/  HADD2.F32 R11, -RZ, R7.H1_H1 ;  /* 0x30000007ff0b7230 */ /* 0x004fe40000004100 */
[-C--:B------:R-:W-:Y:S01]  /*da30*/  FMUL.FTZ R2, R15, R0.reuse ;  /* 0x000000000f027220 */ /* 0x080fe20000410000 */
[C---:B------:R-:W-:Y:S01]  /*da40*/  FMUL.FTZ R0, R17.reuse, R0 ;  /* 0x0000000011007220 */ /* 0x040fe20000410000 */
        /* <DEDUP_REMOVED lines=10> */
[----:B------:R-:W-:Y:S01]  /*daf0*/  HADD2.F32 R17, -RZ, R8.H1_H1 ;  /* 0x30000008ff117230 */ /* 0x000fe20000004100 */
[----:B------:R-:W-:Y:S01]  /*db00*/  F2FP.F16.F32.PACK_AB R11, R11, R2 ;  /* 0x000000020b0b723e */ /* 0x000fe200000000ff */
[----:B------:R-:W-:Y:S02]  /*db10*/  HADD2.F32 R16, -RZ, R16.H1_H1 ;  /* 0x30000010ff107230 */ /* 0x000fe40000004100 */
[----:B------:R-:W-:-:S02]  /*db20*/  HADD2.F32 R15, -RZ, R8.H0_H0 ;  /* 0x20000008ff0f7230 */ /* 0x000fc40000004100 */
[-C--:B------:R-:W-:Y:S01]  /*db30*/  FMUL.FTZ R8, R17, R4.reuse ;  /* 0x0000000411087220 */ /* 0x080fe20000410000 */
[----:B------:R-:W-:Y:S02]  /*db40*/  HADD2.F32 R6, -RZ, R6.H0_H0 ;  /* 0x20000006ff067230 */ /* 0x000fe40000004100 */
[-C--:B------:R-:W-:Y:S01]  /*db50*/  FMUL.FTZ R19, R16, R5.reuse ;  /* 0x0000000510137220 */ /* 0x080fe20000410000 */
[----:B------:R-:W-:Y:S02]  /*db60*/  HADD2.F32 R7, -RZ, R7.H0_H0 ;  /* 0x20000007ff077230 */ /* 0x000fe40000004100 */
[C---:B------:R-:W-:Y:S01]  /*db70*/  FMUL.FTZ R4, R15.reuse, R4 ;  /* 0x000000040f047220 */ /* 0x040fe20000410000 */
[C---:B------:R-:W-:Y:S01]  /*db80*/  FMUL.FTZ R5, R0.reuse, R5 ;  /* 0x0000000500057220 */ /* 0x040fe20000410000 */
[----:B------:R-:W-:Y:S01]  /*db90*/  FFMA.FTZ R8, R15, R6, -R8 ;  /* 0x000000060f087223 */ /* 0x000fe20000010808 */
[----:B------:R-:W-:Y:S01]  /*dba0*/  F2FP.F16.F32.PACK_AB R9, R9, R10 ;  /* 0x0000000a0909723e */ /* 0x000fe200000000ff */
[----:B------:R-:W-:Y:S01]  /*dbb0*/  FFMA.FTZ R17, R17, R6, R4 ;  /* 0x0000000611117223 */ /* 0x000fe20000010004 */
[-C--:B------:R-:W-:Y:S01]  /*dbc0*/  FFMA.FTZ R19, R0, R7.reuse, -R19 ;  /* 0x0000000700137223 */ /* 0x080fe20000010813 */
[----:B------:R-:W-:-:S03]  /*dbd0*/  FFMA.FTZ R16, R16, R7, R5 ;  /* 0x0000000710107223 */ /* 0x000fc60000010005 */
[----:B------:R-:W-:Y:S02]  /*dbe0*/  F2FP.F16.F32.PACK_AB R8, R17, R8 ;  /* 0x000000081108723e */ /* 0x000fe400000000ff */
[----:B------:R-:W-:Y:S02]  /*dbf0*/  F2FP.F16.F32.PACK_AB R10, R16, R19 ;  /* 0x00000013100a723e */ /* 0x000fe400000000ff */
.L_x_4250:
[----:B------:R-:W-:Y:S05]  /*dc00*/  BSYNC B0 ;  /* 0x0000000000007941 */ /* 0x000fea0003800000 */
.L_x_4249:
[----:B------:R1:W-:Y:S02]  /*dc10*/  STS.128 [R245+0x6000], R8 ;  /* 0x00600008f5007388 */ /* 0x0003e40000000c00 */
.L_x_4242:
[----:B------:R-:W-:Y:S05]  /*dc20*/  BSYNC B1 ;  /* 0x0000000000017941 */ /* 0x000fea0003800000 */
.L_x_4241:
[----:B-1----:R-:W-:Y:S01]  /*dc30*/  VIADD R14, R140, 0x10 ;  /* 0x000000108c0e7836 */ /* 0x002fe20000000000 */
[----:B------:R-:W-:Y:S04]  /*dc40*/  BSSY B1, `(.L_x_4251) ;  /* 0x00000be000017945 */ /* 0x000fe80003800000 */
[----:B------:R-:W-:-:S04]  /*dc50*/  ISETP.GE.AND P0, PT, R14, R3, PT ;  /* 0x000000030e00720c */ /* 0x000fc80003f06270 */
[----:B------:R-:W-:-:S13]  /*dc60*/  ISETP.LT.OR P0, PT, R59, -0x87, P0 ;  /* 0xffffff793b00780c */ /* 0x000fda0000701670 */
[----:B------:R-:W-:Y:S05]  /*dc70*/  @P0 BRA `(.L_x_4252) ;  /* 0x0000000800e80947 */ /* 0x000fea0003800000 */
[----:B---3--:R1:W5:Y:S04]  /*dc80*/  LDG.E.128 R32, desc[UR6][R22.64+0x80] ;  /* 0x0000800616207981 */ /* 0x008368000c1e1d00 */
[----:B----4-:R1:W5:Y:S04]  /*dc90*/  LDG.E.128 R16, desc[UR6][R22.64+0x100] ;  /* 0x0001000616107981 */ /* 0x010368000c1e1d00 */
[----:B------:R1:W5:Y:S04]  /*dca0*/  LDG.E.128 R8, desc[UR6][R22.64+0x180] ;  /* 0x0001800616087981 */ /* 0x000368000c1e1d00 */
[----:B--2---:R1:W5:Y:S01]  /*dcb0*/  LDG.E.128 R36, desc[UR6][R22.64] ;  /* 0x0000000616247981 */ /* 0x004362000c1e1d00 */
[----:B------:R-:W-:Y:S01]  /*dcc0*/  ISETP.GE.AND P0, PT, R24, UR5, PT ;  /* 0x0000000518007c0c */ /* 0x000fe2000bf06270 */
[----:B------:R-:W-:-:S12]  /*dcd0*/  BSSY B0, `(.L_x_4253) ;  /* 0x000002a000007945 */ /* 0x000fd80003800000 */
[----:B------:R-:W-:Y:S05]  /*dce0*/  @P0 BRA `(.L_x_4254) ;  /* 0x0000000000a00947 */ /* 0x000fea0003800000 */
[----:B------:R-:W2:Y:S04]  /*dcf0*/  LDG.E.64 R4, desc[UR6][R26.64] ;  /* 0x000000061a047981 */ /* 0x000ea8000c1e1b00 */
[----:B------:R-:W3:Y:S01]  /*dd00*/  LDG.E.64 R6, desc[UR6][R28.64] ;  /* 0x000000061c067981 */ /* 0x000ee2000c1e1b00 */
[----:B-----5:R-:W-:Y:S01]  /*dd10*/  MOV R31, R39 ;  /* 0x00000027001f7202 */ /* 0x020fe20000000f00 */
[--C-:B------:R-:W-:Y:S02]  /*dd20*/  HADD2.F32 R40, -RZ, R37.reuse.H0_H0 ;  /* 0x20000025ff287230 */ /* 0x100fe40000004100 */
[----:B------:R-:W-:Y:S02]  /*dd30*/  HADD2.F32 R39, -RZ, R37.H1_H1 ;  /* 0x30000025ff277230 */ /* 0x000fe40000004100 */
[----:B------:R-:W-:-:S02]  /*dd40*/  HADD2.F32 R37, -RZ, R31.H0_H0 ;  /* 0x2000001fff257230 */ /* 0x000fc40000004100 */
[----:B------:R-:W-:Y:S02]  /*dd50*/  HADD2.F32 R31, -RZ, R31.H1_H1 ;  /* 0x3000001fff1f7230 */ /* 0x000fe40000004100 */
[----:B--2---:R-:W-:Y:S02]  /*dd60*/  HADD2.F32 R0, -RZ, R5.H1_H1 ;  /* 0x30000005ff007230 */ /* 0x004fe40000004100 */
[----:B-1----:R-:W-:Y:S02]  /*dd70*/  HADD2.F32 R22, -RZ, R4.H1_H1 ;  /* 0x30000004ff167230 */ /* 0x002fe40000004100 */
[----:B---3--:R-:W-:Y:S02]  /*dd80*/  HADD2.F32 R2, -RZ, R7.H1_H1 ;  /* 0x30000007ff027230 */ /* 0x008fe40000004100 */
[C---:B------:R-:W-:Y:S01]  /*dd90*/  FMUL.FTZ R23, R0.reuse, R31 ;  /* 0x0000001f00177220 */ /* 0x040fe20000410000 */
[----:B------:R-:W-:Y:S01]  /*dda0*/  FMUL.FTZ R0, R0, R37 ;  /* 0x0000002500007220 */ /* 0x000fe20000410000 */
[----:B------:R-:W-:-:S02]  /*ddb0*/  HADD2.F32 R15, -RZ, R6.H1_H1 ;  /* 0x30000006ff0f7230 */ /* 0x000fc40000004100 */
[----:B------:R-:W-:Y:S01]  /*ddc0*/  FMUL.FTZ R30, R22, R39 ;  /* 0x00000027161e7220 */ /* 0x000fe20000410000 */
[C---:B------:R-:W-:Y:S01]  /*ddd0*/  FFMA.FTZ R23, R2.reuse, R37, -R23 ;  /* 0x0000002502177223 */ /* 0x040fe20000010817 */
[----:B------:R-:W-:Y:S01]  /*dde0*/  FFMA.FTZ R0, R2, R31, R0 ;  /* 0x0000001f02007223 */ /* 0x000fe20000010000 */
[-C--:B------:R-:W-:Y:S01]  /*ddf0*/  FMUL.FTZ R22, R22, R40.reuse ;  /* 0x0000002816167220 */ /* 0x080fe20000410000 */
[----:B------:R-:W-:Y:S02]  /*de00*/  HADD2.F32 R4, -RZ, R4.H0_H0 ;  /* 0x20000004ff047230 */ /* 0x000fe40000004100 */
[C---:B------:R-:W-:Y:S01]  /*de10*/  FFMA.FTZ R30, R15.reuse, R40, -R30 ;  /* 0x000000280f1e7223 */ /* 0x040fe2000001081e */
[--C-:B------:R-:W-:Y:S02]  /*de20*/  HADD2.F32 R31, -RZ, R36.reuse.H0_H0 ;  /* 0x20000024ff1f7230 */ /* 0x100fe40000004100 */
[----:B------:R-:W-:Y:S01]  /*de30*/  FFMA.FTZ R15, R15, R39, R22 ;  /* 0x000000270f0f7223 */ /* 0x000fe20000010016 */
[----:B------:R-:W-:Y:S01]  /*de40*/  HADD2.F32 R37, -RZ, R36.H1_H1 ;  /* 0x30000024ff257230 */ /* 0x000fe20000004100 */
[----:B------:R-:W-:Y:S01]  /*de50*/  F2FP.F16.F32.PACK_AB R0, R0, R23 ;  /* 0x000000170000723e */ /* 0x000fe200000000ff */
[----:B------:R-:W-:-:S02]  /*de60*/  HADD2.F32 R2, -RZ, R38.H0_H0 ;  /* 0x20000026ff027230 */ /* 0x000fc40000004100 */
[C---:B------:R-:W-:Y:S01]  /*de70*/  FMUL.FTZ R22, R4.reuse, R31 ;  /* 0x0000001f04167220 */ /* 0x040fe20000410000 */
[----:B------:R-:W-:Y:S02]  /*de80*/  HADD2.F32 R5, -RZ, R5.H0_H0 ;  /* 0x20000005ff057230 */ /* 0x000fe40000004100 */
[----:B------:R-:W-:Y:S01]  /*de90*/  FMUL.FTZ R39, R4, R37 ;  /* 0x0000002504277220 */ /* 0x000fe20000410000 */
[----:B------:R-:W-:Y:S02]  /*dea0*/  HADD2.F32 R38, -RZ, R38.H1_H1 ;  /* 0x30000026ff267230 */ /* 0x000fe40000004100 */
[----:B------:R-:W-:Y:S02]  /*deb0*/  HADD2.F32 R6, -RZ, R6.H0_H0 ;  /* 0x20000006ff067230 */ /* 0x000fe40000004100 */
        /* <DEDUP_REMOVED lines=11> */
.L_x_4254:
[----:B------:R-:W-:Y:S05]  /*df70*/  BSYNC B0 ;  /* 0x0000000000007941 */ /* 0x000fea0003800000 */
.L_x_4253:
[----:B-----5:R2:W-:Y:S01]  /*df80*/  STS.128 [R245+0x800], R36 ;  /* 0x00080024f5007388 */ /* 0x0205e20000000c00 */
[----:B------:R-:W-:Y:S01]  /*df90*/  IADD3 R0, R24, 0x40, RZ ;  /* 0x0000004018007810 */ /* 0x000fe20007ffe0ff */
[----:B------:R-:W-:Y:S03]  /*dfa0*/  BSSY B0, `(.L_x_4255) ;  /* 0x000002b000007945 */ /* 0x000fe60003800000 */
[----:B------:R-:W-:-:S13]  /*dfb0*/  ISETP.GE.AND P0, PT, R0, UR5, PT ;  /* 0x0000000500007c0c */ /* 0x000fda000bf06270 */
[----:B------:R-:W-:Y:S05]  /*dfc0*/  @P0 BRA `(.L_x_4256) ;  /* 0x0000000000a00947 */ /* 0x000fea0003800000 */
[----:B------:R-:W3:Y:S04]  /*dfd0*/  LDG.E.64 R4, desc[UR6][R26.64+0x40] ;  /* 0x000040061a047981 */ /* 0x000ee8000c1e1b00 */
[----:B------:R-:W4:Y:S01]  /*dfe0*/  LDG.E.64 R6, desc[UR6][R28.64+0x40] ;  /* 0x000040061c067981 */ /* 0x000f22000c1e1b00 */
[----:B------:R-:W-:Y:S01]  /*dff0*/  MOV R31, R35 ;  /* 0x00000023001f7202 */ /* 0x000fe20000000f00 */
[--C-:B--2---:R-:W-:Y:S02]  /*e000*/  HADD2.F32 R36, -RZ, R33.reuse.H0_H0 ;  /* 0x20000021ff247230 */ /* 0x104fe40000004100 */
[----:B------:R-:W-:Y:S02]  /*e010*/  HADD2.F32 R35, -RZ, R33.H1_H1 ;  /* 0x30000021ff237230 */ /* 0x000fe40000004100 */
[----:B------:R-:W-:-:S02]  /*e020*/  HADD2.F32 R33, -RZ, R31.H0_H0 ;  /* 0x2000001fff217230 */ /* 0x000fc40000004100 */
[----:B------:R-:W-:Y:S02]  /*e030*/  HADD2.F32 R31, -RZ, R31.H1_H1 ;  /* 0x3000001fff1f7230 */ /* 0x000fe40000004100 */
[----:B---3--:R-:W-:Y:S02]  /*e040*/  HADD2.F32 R0, -RZ, R5.H1_H1 ;  /* 0x30000005ff007230 */ /* 0x008fe40000004100 */
[----:B-1----:R-:W-:Y:S02]  /*e050*/  HADD2.F32 R22, -RZ, R4.H1_H1 ;  /* 0x30000004ff167230 */ /* 0x002fe40000004100 */
[----:B----4-:R-:W-:Y:S02]  /*e060*/  HADD2.F32 R2, -RZ, R7.H1_H1 ;  /* 0x30000007ff027230 */ /* 0x010fe40000004100 */
        /* <DEDUP_REMOVED lines=30> */
.L_x_4256:
[----:B------:R-:W-:Y:S05]  /*e250*/  BSYNC B0 ;  /* 0x0000000000007941 */ /* 0x000fea0003800000 */
.L_x_4255:
[----:B------:R3:W-:Y:S01]  /*e260*/  STS.128 [R245+0x2800], R32 ;  /* 0x00280020f5007388 */ /* 0x0007e20000000c00 */
[----:B------:R-:W-:Y:S01]  /*e270*/  IADD3 R0, R24, 0x80, RZ ;  /* 0x0000008018007810 */ /* 0x000fe20007ffe0ff */
[----:B------:R-:W-:Y:S03]  /*e280*/  BSSY B0, `(.L_x_4257) ;  /* 0x000002b000007945 */ /* 0x000fe60003800000 */
[----:B------:R-:W-:-:S13]  /*e290*/  ISETP.GE.AND P0, PT, R0, UR5, PT ;  /* 0x0000000500007c0c */ /* 0x000fda000bf06270 */
[----:B------:R-:W-:Y:S05]  /*e2a0*/  @P0 BRA `(.L_x_4258) ;  /* 0x0000000000a00947 */ /* 0x000fea0003800000 */
[----:B------:R-:W4:Y:S04]  /*e2b0*/  LDG.E.64 R4, desc[UR6][R26.64+0x80] ;  /* 0x000080061a047981 */ /* 0x000f28000c1e1b00 */
[----:B------:R-:W5:Y:S01]  /*e2c0*/  LDG.E.64 R6, desc[UR6][R28.64+0x80] ;  /* 0x000080061c067981 */ /* 0x000f62000c1e1b00 */
[--C-:B-1----:R-:W-:Y:S01]  /*e2d0*/  HADD2.F32 R23, -RZ, R19.reuse.H0_H0 ;  /* 0x20000013ff177230 */ /* 0x102fe20000004100 */
[----:B------:R-:W-:Y:S01]  /*e2e0*/  MOV R30, R18 ;  /* 0x00000012001e7202 */ /* 0x000fe20000000f00 */
[----:B------:R-:W-:Y:S02]  /*e2f0*/  HADD2.F32 R19, -RZ, R19.H1_H1 ;  /* 0x30000013ff137230 */ /* 0x000fe40000004100 */
[--C-:B---3--:R-:W-:Y:S02]  /*e300*/  HADD2.F32 R32, -RZ, R17.reuse.H0_H0 ;  /* 0x20000011ff207230 */ /* 0x108fe40000004100 */
[----:B------:R-:W-:-:S02]  /*e310*/  HADD2.F32 R31, -RZ, R17.H1_H1 ;  /* 0x30000011ff1f7230 */ /* 0x000fc40000004100 */
[----:B----4-:R-:W-:Y:S02]  /*e320*/  HADD2.F32 R0, -RZ, R5.H1_H1 ;  /* 0x30000005ff007230 */ /* 0x010fe40000004100 */
[----:B------:R-:W-:Y:S02]  /*e330*/  HADD2.F32 R18, -RZ, R4.H1_H1 ;  /* 0x30000004ff127230 */ /* 0x000fe40000004100 */
[----:B-----5:R-:W-:Y:S02]  /*e340*/  HADD2.F32 R2, -RZ, R7.H1_H1 ;  /* 0x30000007ff027230 */ /* 0x020fe40000004100 */
[C---:B------:R-:W-:Y:S01]  /*e350*/  FMUL.FTZ R17, R0.reuse, R19 ;  /* 0x0000001300117220 */ /* 0x040fe20000410000 */
[----:B------:R-:W-:Y:S01]  /*e360*/  FMUL.FTZ R0, R0, R23 ;  /* 0x0000001700007220 */ /* 0x000fe20000410000 */
[----:B------:R-:W-:Y:S02]  /*e370*/  HADD2.F32 R15, -RZ, R6.H1_H1 ;  /* 0x30000006ff0f7230 */ /* 0x000fe40000004100 */
[----:B------:R-:W-:Y:S01]  /*e380*/  FMUL.FTZ R22, R18, R31 ;  /* 0x0000001f12167220 */ /* 0x000fe20000410000 */
[C---:B------:R-:W-:Y:S01]  /*e390*/  FFMA.FTZ R17, R2.reuse, R23, -R17 ;  /* 0x0000001702117223 */ /* 0x040fe20000010811 */
[----:B------:R-:W-:Y:S01]  /*e3a0*/  FFMA.FTZ R0, R2, R19, R0 ;  /* 0x0000001302007223 */ /* 0x000fe20000010000 */
[----:B------:R-:W-:Y:S01]  /*e3b0*/  FMUL.FTZ R18, R18, R32 ;  /* 0x0000002012127220 */ /* 0x000fe20000410000 */
[----:B------:R-:W-:-:S02]  /*e3c0*/  HADD2.F32 R4, -RZ, R4.H0_H0 ;  /* 0x20000004ff047230 */ /* 0x000fc40000004100 */
[C---:B------:R-:W-:Y:S01]  /*e3d0*/  FFMA.FTZ R22, R15.reuse, R32, -R22 ;  /* 0x000000200f167223 */ /* 0x040fe20000010816 */
[--C-:B------:R-:W-:Y:S02]  /*e3e0*/  HADD2.F32 R19, -RZ, R16.reuse.H0_H0 ;  /* 0x20000010ff137230 */ /* 0x100fe40000004100 */
[----:B------:R-:W-:Y:S01]  /*e3f0*/  FFMA.FTZ R15, R15, R31, R18 ;  /* 0x0000001f0f0f7223 */ /* 0x000fe20000010012 */
[----:B------:R-:W-:Y:S02]  /*e400*/  HADD2.F32 R23, -RZ, R16.H1_H1 ;  /* 0x30000010ff177230 */ /* 0x000fe40000004100 */
[--C-:B------:R-:W-:Y:S02]  /*e410*/  HADD2.F32 R2, -RZ, R30.reuse.H0_H0 ;  /* 0x2000001eff027230 */ /* 0x100fe40000004100 */
[C---:B------:R-:W-:Y:S01]  /*e420*/  FMUL.FTZ R16, R4.reuse, R19 ;  /* 0x0000001304107220 */ /* 0x040fe20000410000 */
[----:B------:R-:W-:Y:S02]  /*e430*/  HADD2.F32 R5, -RZ, R5.H0_H0 ;  /* 0x20000005ff057230 */ /* 0x000fe40000004100 */
[----:B------:R-:W-:Y:S01]  /*e440*/  FMUL.FTZ R31, R4, R23 ;  /* 0x00000017041f7220 */ /* 0x000fe20000410000 */
[----:B------:R-:W-:Y:S01]  /*e450*/  HADD2.F32 R30, -RZ, R30.H1_H1 ;  /* 0x3000001eff1e7230 */ /* 0x000fe20000004100 */
[----:B------:R-:W-:Y:S01]  /*e460*/  F2FP.F16.F32.PACK_AB R15, R15, R22 ;  /* 0x000000160f0f723e */ /* 0x000fe200000000ff */
[----:B------:R-:W-:-:S02]  /*e470*/  HADD2.F32 R6, -RZ, R6.H0_H0 ;  /* 0x20000006ff067230 */ /* 0x000fc40000004100 */
[----:B------:R-:W-:Y:S02]  /*e480*/  HADD2.F32 R7, -RZ, R7.H0_H0 ;  /* 0x20000007ff077230 */ /* 0x000fe40000004100 */
[C---:B------:R-:W-:Y:S01]  /*e490*/  FMUL.FTZ R4, R5.reuse, R30 ;  /* 0x0000001e05047220 */ /* 0x040fe20000410000 */
[-C--:B------:R-:W-:Y:S01]  /*e4a0*/  FMUL.FTZ R5, R5, R2.reuse ;  /* 0x0000000205057220 */ /* 0x080fe20000410000 */
        /* <DEDUP_REMOVED lines=8> */
.L_x_4258:
[----:B------:R-:W-:Y:S05]  /*e530*/  BSYNC B0 ;  /* 0x0000000000007941 */ /* 0x000fea0003800000 */
.L_x_4257:
[----:B------:R4:W-:Y:S01]  /*e540*/  STS.128 [R245+0x4800], R16 ;  /* 0x00480010f5007388 */ /* 0x0009e20000000c00 */
[----:B------:R-:W-:Y:S01]  /*e550*/  IADD3 R0, R24, 0xc0, RZ ;  /* 0x000000c018007810 */ /* 0x000fe20007ffe0ff */
[----:B------:R-:W-:Y:S03]  /*e560*/  BSSY B0, `(.L_x_4259) ;  /* 0x000002a000007945 */ /* 0x000fe60003800000 */
[----:B------:R-:W-:-:S13]  /*e570*/  ISETP.GE.AND P0, PT, R0, UR5, PT ;  /* 0x0000000500007c0c */ /* 0x000fda000bf06270 */
[----:B------:R-:W-:Y:S05]  /*e580*/  @P0 BRA `(.L_x_4260) ;  /* 0x00000000009c0947 */ /* 0x000fea0003800000 */
[----:B------:R-:W5:Y:S04]  /*e590*/  LDG.E.64 R4, desc[UR6][R26.64+0xc0] ;  /* 0x0000c0061a047981 */ /* 0x000f68000c1e1b00 */
[----:B------:R-:W2:Y:S01]  /*e5a0*/  LDG.E.64 R6, desc[UR6][R28.64+0xc0] ;  /* 0x0000c0061c067981 */ /* 0x000ea2000c1e1b00 */
[--C-:B------:R-:W-:Y:S01]  /*e5b0*/  HADD2.F32 R15, -RZ, R11.reuse.H1_H1 ;  /* 0x3000000bff0f7230 */ /* 0x100fe20000004100 */
[----:B----4-:R-:W-:Y:S01]  /*e5c0*/  MOV R18, R10 ;  /* 0x0000000a00127202 */ /* 0x010fe20000000f00 */
[----:B------:R-:W-:Y:S02]  /*e5d0*/  HADD2.F32 R17, -RZ, R11.H0_H0 ;  /* 0x2000000bff117230 */ /* 0x000fe40000004100 */
[--C-:B------:R-:W-:Y:S02]  /*e5e0*/  HADD2.F32 R19, -RZ, R9.reuse.H1_H1 ;  /* 0x30000009ff137230 */ /* 0x100fe40000004100 */
[----:B-1----:R-:W-:-:S02]  /*e5f0*/  HADD2.F32 R22, -RZ, R9.H0_H0 ;  /* 0x20000009ff167230 */ /* 0x002fc40000004100 */
[----:B-----5:R-:W-:Y:S02]  /*e600*/  HADD2.F32 R0, -RZ, R5.H1_H1 ;  /* 0x30000005ff007230 */ /* 0x020fe40000004100 */
[----:B------:R-:W-:Y:S02]  /*e610*/  HADD2.F32 R10, -RZ, R4.H1_H1 ;  /* 0x30000004ff0a7230 */ /* 0x000fe40000004100 */
[----:B--2---:R-:W-:Y:S02]  /*e620*/  HADD2.F32 R2, -RZ, R7.H1_H1 ;  /* 0x30000007ff027230 */ /* 0x004fe40000004100 */
        /* <DEDUP_REMOVED lines=11> */
[----:B------:R-:W-:Y:S01]  /*e6e0*/  HADD2.F32 R17, -RZ, R8.H1_H1 ;  /* 0x30000008ff117230 */ /* 0x000fe20000004100 */
[----:B------:R-:W-:Y:S01]  /*e6f0*/  F2FP.F16.F32.PACK_AB R11, R0, R11 ;  /* 0x0000000b000b723e */ /* 0x000fe200000000ff */
        /* <DEDUP_REMOVED lines=16> */
.L_x_4260:
[----:B------:R-:W-:Y:S05]  /*e800*/  BSYNC B0 ;  /* 0x0000000000007941 */ /* 0x000fea0003800000 */
.L_x_4259:
[----:B------:R1:W-:Y:S02]  /*e810*/  STS.128 [R245+0x6800], R8 ;  /* 0x00680008f5007388 */ /* 0x0003e40000000c00 */
.L_x_4252:
[----:B------:R-:W-:Y:S05]  /*e820*/  BSYNC B1 ;  /* 0x0000000000017941 */ /* 0x000fea0003800000 */
.L_x_4251:
        /* <DEDUP_REMOVED lines=39> */
[----:B------:R-:W-:Y:S01]  /*eaa0*/  HADD2.F32 R38, -RZ, R38.H1_H1 ;  /* 0x30000026ff267230 */ /* 0x000fe20000004100 */
[----:B------:R-:W-:Y:S01]  /*eab0*/  F2FP.F16.F32.PACK_AB R15, R15, R30 ;  /* 0x0000001e0f0f723e */ /* 0x000fe200000000ff */
[----:B------:R-:W-:Y:S02]  /*eac0*/  HADD2.F32 R6, -RZ, R6.H0_H0 ;  /* 0x20000006ff067230 */ /* 0x000fe40000004100 */
        /* <DEDUP_REMOVED lines=10> */
.L_x_4264:
[----:B------:R-:W-:Y:S05]  /*eb70*/  BSYNC B0 ;  /* 0x0000000000007941 */ /* 0x000fea0003800000 */
.L_x_4263:
        /* <DEDUP_REMOVED lines=8> */
[--C-:B------:R-:W-:Y:S02]  /*ec00*/  HADD2.F32 R35, -RZ, R33.reuse.H0_H0 ;  /* 0x20000021ff237230 */ /* 0x100fe40000004100 */
        /* <DEDUP_REMOVED lines=36> */
.L_x_4266:
[----:B------:R-:W-:Y:S05]  /*ee50*/  BSYNC B0 ;  /* 0x0000000000007941 */ /* 0x000fea0003800000 */
.L_x_4265:
        /* <DEDUP_REMOVED lines=10> */
[--C-:B------:R-:W-:Y:S02]  /*ef00*/  HADD2.F32 R30, -RZ, R17.reuse.H0_H0 ;  /* 0x20000011ff1e7230 */ /* 0x100fe40000004100 */
        /* <DEDUP_REMOVED lines=16> */
[----:B------:R-:W-:Y:S02]  /*f010*/  HADD2.F32 R5, -RZ, R5.H0_H0 ;  /* 0x20000005ff057230 */ /* 0x000fe40000004100 */
[----:B------:R-:W-:Y:S01]  /*f020*/  FMUL.FTZ R18, R4, R19 ;  /* 0x0000001304127220 */ /* 0x000fe20000410000 */
[--C-:B------:R-:W-:Y:S01]  /*f030*/  HADD2.F32 R16, -RZ, R23.reuse.H1_H1 ;  /* 0x30000017ff107230 */ /* 0x100fe20000004100 */
[----:B------:R-:W-:Y:S01]  /*f040*/  F2FP.F16.F32.PACK_AB R15, R15, R20 ;  /* 0x000000140f0f723e */ /* 0x000fe200000000ff */
[----:B------:R-:W-:-:S02]  /*f050*/  HADD2.F32 R2, -RZ, R23.H0_H0 ;  /* 0x20000017ff027230 */ /* 0x000fc40000004100 */
[----:B------:R-:W-:Y:S01]  /*f060*/  FMUL.FTZ R23, R4, R21 ;  /* 0x0000001504177220 */ /* 0x000fe20000410000 */
        /* <DEDUP_REMOVED lines=12> */
.L_x_4268:
[----:B------:R-:W-:Y:S05]  /*f130*/  BSYNC B0 ;  /* 0x0000000000007941 */ /* 0x000fea0003800000 */
.L_x_4267:
        /* <DEDUP_REMOVED lines=44> */
.L_x_4270:
[----:B------:R-:W-:Y:S05]  /*f400*/  BSYNC B0 ;  /* 0x0000000000007941 */ /* 0x000fea0003800000 */
.L_x_4269:
[----:B------:R1:W-:Y:S02]  /*f410*/  STS.128 [R245+0x7000], R8 ;  /* 0x00700008f5007388 */ /* 0x0003e40000000c00 */
.L_x_4262:
[----:B------:R-:W-:Y:S05]  /*f420*/  BSYNC B1 ;  /* 0x0000000000017941 */ /* 0x000fea0003800000 */
.L_x_4261:
[----:B-1----:R-:W-:-:S05]  /*f430*/  VIADD R20, R140, 0x30 ;  /* 0x000000308c147836 */ /* 0x002fca0000000000 */
        /* <DEDUP_REMOVED lines=12> */
[--C-:B-----5:R-:W-:Y:S02]  /*f500*/  HADD2.F32 R15, -RZ, R39.reuse.H1_H1 ;  /* 0x30000027ff0f7230 */ /* 0x120fe40000004100 */
[----:B------:R-:W-:Y:S02]  /*f510*/  HADD2.F32 R21, -RZ, R39.H0_H0 ;  /* 0x20000027ff157230 */ /* 0x000fe40000004100 */
[--C-:B------:R-:W-:Y:S02]  /*f520*/  HADD2.F32 R23, -RZ, R37.reuse.H1_H1 ;  /* 0x30000025ff177230 */ /* 0x100fe40000004100 */
[----:B------:R-:W-:-:S02]  /*f530*/  HADD2.F32 R31, -RZ, R37.H0_H0 ;  /* 0x20000025ff1f7230 */ /* 0x000fc40000004100 */
[----:B--2---:R-:W-:Y:S02]  /*f540*/  HADD2.F32 R0, -RZ, R3.H1_H1 ;  /* 0x30000003ff007230 */ /* 0x004fe40000004100 */
[----:B-1----:R-:W-:Y:S02]  /*f550*/  HADD2.F32 R12, -RZ, R2.H1_H1 ;  /* 0x30000002ff0c7230 */ /* 0x002fe40000004100 */
[----:B---3--:R-:W-:Y:S02]  /*f560*/  HADD2.F32 R6, -RZ, R5.H1_H1 ;  /* 0x30000005ff067230 */ /* 0x008fe40000004100 */
        /* <DEDUP_REMOVED lines=29> */
.L_x_4273:
[----:B------:R-:W-:Y:S05]  /*f740*/  BSYNC B0 ;  /* 0x0000000000007941 */ /* 0x000fea0003800000 */
.L_x_4272:
[----:B-----5:R2:W-:Y:S01]  /*f750*/  STS.128 [R245+0x1800], R36 ;  /* 0x00180024f5007388 */ /* 0x0205e20000000c00 */
[----:B------:R-:W-:Y:S01]  /*f760*/  IADD3 R0, R24, 0x40, RZ ;  /* 0x0000004018007810 */ /* 0x000fe20007ffe0ff */
[----:B------:R-:W-:Y:S03]  /*f770*/  BSSY B0, `(.L_x_4274) ;  /* 0x0000029000007945 */ /* 0x000fe60003800000 */
[----:B------:R-:W-:-:S13]  /*f780*/  ISETP.GE.AND P0, PT, R0, UR5, PT ;  /* 0x0000000500007c0c */ /* 0x000fda000bf06270 */
[----:B------:R-:W-:Y:S05]  /*f790*/  @P0 BRA `(.L_x_4275) ;  /* 0x0000000000980947 */ /* 0x000fea0003800000 */
[----:B------:R-:W3:Y:S04]  /*f7a0*/  LDG.E.64 R2, desc[UR6][R26.64+0x40] ;  /* 0x000040061a027981 */ /* 0x000ee8000c1e1b00 */
[----:B------:R-:W4:Y:S01]  /*f7b0*/  LDG.E.64 R4, desc[UR6][R28.64+0x40] ;  /* 0x000040061c047981 */ /* 0x000f22000c1e1b00 */
[--C-:B------:R-:W-:Y:S02]  /*f7c0*/  HADD2.F32 R15, -RZ, R35.reuse.H1_H1 ;  /* 0x30000023ff0f7230 */ /* 0x100fe40000004100 */
[----:B------:R-:W-:Y:S02]  /*f7d0*/  HADD2.F32 R21, -RZ, R35.H0_H0 ;  /* 0x20000023ff157230 */ /* 0x000fe40000004100 */
[--C-:B------:R-:W-:Y:S02]  /*f7e0*/  HADD2.F32 R23, -RZ, R33.reuse.H1_H1 ;  /* 0x30000021ff177230 */ /* 0x100fe40000004100 */
[----:B------:R-:W-:-:S02]  /*f7f0*/  HADD2.F32 R31, -RZ, R33.H0_H0 ;  /* 0x20000021ff1f7230 */ /* 0x000fc40000004100 */
[----:B---3--:R-:W-:Y:S02]  /*f800*/  HADD2.F32 R0, -RZ, R3.H1_H1 ;  /* 0x30000003ff007230 */ /* 0x008fe40000004100 */
[----:B-1----:R-:W-:Y:S02]  /*f810*/  HADD2.F32 R12, -RZ, R2.H1_H1 ;  /* 0x30000002ff0c7230 */ /* 0x002fe40000004100 */
[----:B----4-:R-:W-:Y:S02]  /*f820*/  HADD2.F32 R6, -RZ, R5.H1_H1 ;  /* 0x30000005ff067230 */ /* 0x010fe40000004100 */
        /* <DEDUP_REMOVED lines=29> */
.L_x_4275:
[----:B------:R-:W-:Y:S05]  /*fa00*/  BSYNC B0 ;  /* 0x0000000000007941 */ /* 0x000fea0003800000 */
.L_x_4274:
[----:B------:R3:W-:Y:S01]  /*fa10*/  STS.128 [R245+0x3800], R32 ;  /* 0x00380020f5007388 */ /* 0x0007e20000000c00 */
[----:B------:R-:W-:Y:S01]  /*fa20*/  IADD3 R0, R24, 0x80, RZ ;  /* 0x0000008018007810 */ /* 0x000fe20007ffe0ff */
[----:B------:R-:W-:Y:S03]  /*fa30*/  BSSY B0, `(.L_x_4276) ;  /* 0x000002c000007945 */ /* 0x000fe60003800000 */
[----:B------:R-:W-:-:S13]  /*fa40*/  ISETP.GE.AND P0, PT, R0, UR5, PT ;  /* 0x0000000500007c0c */ /* 0x000fda000bf06270 */
[----:B------:R-:W-:Y:S05]  /*fa50*/  @P0 BRA `(.L_x_4277) ;  /* 0x0000000000a40947 */ /* 0x000fea0003800000 */
[----:B------:R-:W4:Y:S04]  /*fa60*/  LDG.E.64 R2, desc[UR6][R26.64+0x80] ;  /* 0x000080061a027981 */ /* 0x000f28000c1e1b00 */
[----:B------:R-:W5:Y:S01]  /*fa70*/  LDG.E.64 R4, desc[UR6][R28.64+0x80] ;  /* 0x000080061c047981 */ /* 0x000f62000c1e1b00 */
[----:B------:R-:W-:Y:S01]  /*fa80*/  MOV R15, R19 ;  /* 0x00000013000f7202 */ /* 0x000fe20000000f00 */
[--C-:B------:R-:W-:Y:S01]  /*fa90*/  HADD2.F32 R23, -RZ, R17.reuse.H0_H0 ;  /* 0x20000011ff177230 */ /* 0x100fe20000004100 */
[----:B------:R-:W-:Y:S01]  /*faa0*/  MOV R21, R18 ;  /* 0x0000001200157202 */ /* 0x000fe20000000f00 */
[----:B------:R-:W-:Y:S02]  /*fab0*/  HADD2.F32 R19, -RZ, R17.H1_H1 ;  /* 0x30000011ff137230 */ /* 0x000fe40000004100 */
[----:B------:R-:W-:-:S02]  /*fac0*/  HADD2.F32 R17, -RZ, R15.H0_H0 ;  /* 0x2000000fff117230 */ /* 0x000fc40000004100 */
[----:B------:R-:W-:Y:S02]  /*fad0*/  HADD2.F32 R15, -RZ, R15.H1_H1 ;  /* 0x3000000fff0f7230 */ /* 0x000fe40000004100 */
[----:B----4-:R-:W-:Y:S02]  /*fae0*/  HADD2.F32 R0, -RZ, R3.H1_H1 ;  /* 0x30000003ff007230 */ /* 0x010fe40000004100 */
[----:B-1----:R-:W-:Y:S02]  /*faf0*/  HADD2.F32 R12, -RZ, R2.H1_H1 ;  /* 0x30000002ff0c7230 */ /* 0x002fe40000004100 */
[----:B-----5:R-:W-:Y:S02]  /*fb00*/  HADD2.F32 R7, -RZ, R4.H1_H1 ;  /* 0x30000004ff077230 */ /* 0x020fe40000004100 */
[----:B------:R-:W-:Y:S01]  /*fb10*/  FMUL.FTZ R13, R0, R15 ;  /* 0x0000000f000d7220 */ /* 0x000fe20000410000 */
[----:B------:R-:W-:Y:S02]  /*fb20*/  HADD2.F32 R6, -RZ, R5.H1_H1 ;  /* 0x30000005ff067230 */ /* 0x000fe40000004100 */
[----:B------:R-:W-:Y:S01]  /*fb30*/  FMUL.FTZ R18, R12, R19 ;  /* 0x000000130c127220 */ /* 0x000fe20000410000 */
[----:B------:R-:W-:Y:S01]  /*fb40*/  FMUL.FTZ R0, R0, R17 ;  /* 0x0000001100007220 */ /* 0x000fe20000410000 */
[----:B------:R-:W-:Y:S01]  /*fb50*/  FMUL.FTZ R12, R12, R23 ;  /* 0x000000170c0c7220 */ /* 0x000fe20000410000 */
[----:B------:R-:W-:-:S02]  /*fb60*/  HADD2.F32 R2, -RZ, R2.H0_H0 ;  /* 0x20000002ff027230 */ /* 0x000fc40000004100 */
[C---:B------:R-:W-:Y:S01]  /*fb70*/  FFMA.FTZ R18, R7.reuse, R23, -R18 ;  /* 0x0000001707127223 */ /* 0x040fe20000010812 */
[C---:B------:R-:W-:Y:S01]  /*fb80*/  FFMA.FTZ R13, R6.reuse, R17, -R13 ;  /* 0x00000011060d7223 */ /* 0x040fe2000001080d */
[----:B------:R-:W-:Y:S01]  /*fb90*/  FFMA.FTZ R0, R6, R15, R0 ;  /* 0x0000000f06007223 */ /* 0x000fe20000010000 */
[----:B------:R-:W-:Y:S01]  /*fba0*/  FFMA.FTZ R7, R7, R19, R12 ;  /* 0x0000001307077223 */ /* 0x000fe2000001000c */
[--C-:B------:R-:W-:Y:S02]  /*fbb0*/  HADD2.F32 R15, -RZ, R16.reuse.H0_H0 ;  /* 0x20000010ff0f7230 */ /* 0x100fe40000004100 */
[----:B------:R-:W-:Y:S01]  /*fbc0*/  HADD2.F32 R17, -RZ, R16.H1_H1 ;  /* 0x30000010ff117230 */ /* 0x000fe20000004100 */
[----:B------:R-:W-:Y:S01]  /*fbd0*/  F2FP.F16.F32.PACK_AB R0, R0, R13 ;  /* 0x0000000d0000723e */ /* 0x000fe200000000ff */
[----:B------:R-:W-:Y:S02]  /*fbe0*/  HADD2.F32 R3, -RZ, R3.H0_H0 ;  /* 0x20000003ff037230 */ /* 0x000fe40000004100 */
[----:B------:R-:W-:Y:S01]  /*fbf0*/  FMUL.FTZ R16, R2, R15 ;  /* 0x0000000f02107220 */ /* 0x000fe20000410000 */
[----:B------:R-:W-:-:S02]  /*fc00*/  HADD2.F32 R12, -RZ, R21.H1_H1 ;  /* 0x30000015ff0c7230 */ /* 0x000fc40000004100 */
[----:B------:R-:W-:Y:S01]  /*fc10*/  FMUL.FTZ R19, R2, R17 ;  /* 0x0000001102137220 */ /* 0x000fe20000410000 */
[----:B------:R-:W-:Y:S02]  /*fc20*/  HADD2.F32 R6, -RZ, R21.H0_H0 ;  /* 0x20000015ff067230 */ /* 0x000fe40000004100 */
        /* <DEDUP_REMOVED lines=12> */
.L_x_4277:
[----:B------:R-:W-:Y:S05]  /*fcf0*/  BSYNC B0 ;  /* 0x0000000000007941 */ /* 0x000fea0003800000 */
.L_x_4276:
[----:B------:R4:W-:Y:S01]  /*fd00*/  STS.128 [R245+0x5800], R16 ;  /* 0x00580010f5007388 */ /* 0x0009e20000000c00 */
[----:B------:R-:W-:Y:S01]  /*fd10*/  IADD3 R24, R24, 0xc0, RZ ;  /* 0x000000c018187810 */ /* 0x000fe20007ffe0ff */
[----:B------:R-:W-:Y:S03]  /*fd20*/  BSSY B0, `(.L_x_4278) ;  /* 0x000002b000007945 */ /* 0x000fe60003800000 */
[----:B------:R-:W-:-:S13]  /*fd30*/  ISETP.GE.AND P0, PT, R24, UR5, PT ;  /* 0x0000000518007c0c */ /* 0x000fda000bf06270 */
[----:B------:R-:W-:Y:S05]  /*fd40*/  @P0 BRA `(.L_x_4279) ;  /* 0x0000000000a00947 */ /* 0x000fea0003800000 */
[----:B------:R-:W5:Y:S04]  /*fd50*/  LDG.E.64 R26, desc[UR6][R26.64+0xc0] ;  /* 0x0000c0061a1a7981 */ /* 0x000f68000c1e1b00 */
[----:B------:R-:W2:Y:S01]  /*fd60*/  LDG.E.64 R28, desc[UR6][R28.64+0xc0] ;  /* 0x0000c0061c1c7981 */ /* 0x000ea2000c1e1b00 */
[----:B------:R-:W-:Y:S01]  /*fd70*/  MOV R7, R11 ;  /* 0x0000000b00077202 */ /* 0x000fe20000000f00 */
[--C-:B-1----:R-:W-:Y:S02]  /*fd80*/  HADD2.F32 R12, -RZ, R9.reuse.H0_H0 ;  /* 0x20000009ff0c7230 */ /* 0x102fe40000004100 */
[----:B------:R-:W-:Y:S02]  /*fd90*/  HADD2.F32 R11, -RZ, R9.H1_H1 ;  /* 0x30000009ff0b7230 */ /* 0x000fe40000004100 */
[----:B------:R-:W-:-:S02]  /*fda0*/  HADD2.F32 R9, -RZ, R7.H0_H0 ;  /* 0x20000007ff097230 */ /* 0x000fc40000004100 */
[----:B------:R-:W-:Y:S02]  /*fdb0*/  HADD2.F32 R7, -RZ, R7.H1_H1 ;  /* 0x30000007ff077230 */ /* 0x000fe40000004100 */
[----:B-----5:R-:W-:Y:S02]  /*fdc0*/  HADD2.F32 R0, -RZ, R27.H1_H1 ;  /* 0x3000001bff007230 */ /* 0x020fe40000004100 */
[----:B------:R-:W-:Y:S02]  /*fdd0*/  HADD2.F32 R4, -RZ, R26.H1_H1 ;  /* 0x3000001aff047230 */ /* 0x000fe40000004100 */
[----:B--2---:R-:W-:Y:S02]  /*fde0*/  HADD2.F32 R2, -RZ, R29.H1_H1 ;  /* 0x3000001dff027230 */ /* 0x004fe40000004100 */
        /* <DEDUP_REMOVED lines=9> */
[----:B------:R-:W-:Y:S02]  /*fe80*/  HADD2.F32 R9, -RZ, R8.H1_H1 ;  /* 0x30000008ff097230 */ /* 0x000fe40000004100 */
[----:B------:R-:W-:Y:S01]  /*fe90*/  FFMA.FTZ R3, R3, R11, R4 ;  /* 0x0000000b03037223 */ /* 0x000fe20000010004 */
[----:B------:R-:W-:Y:S01]  /*fea0*/  HADD2.F32 R2, -RZ, R10.H0_H0 ;  /* 0x2000000aff027230 */ /* 0x000fe20000004100 */
[----:B------:R-:W-:Y:S01]  /*feb0*/  F2FP.F16.F32.PACK_AB R0, R0, R5 ;  /* 0x000000050000723e */ /* 0x000fe200000000ff */
[----:B------:R-:W-:-:S02]  /*fec0*/  HADD2.F32 R27, -RZ, R27.H0_H0 ;  /* 0x2000001bff1b7230 */ /* 0x000fc40000004100 */
[C---:B------:R-:W-:Y:S01]  /*fed0*/  FMUL.FTZ R11, R26.reuse, R9 ;  /* 0x000000091a0b7220 */ /* 0x040fe20000410000 */
[----:B------:R-:W-:Y:S02]  /*fee0*/  HADD2.F32 R7, -RZ, R8.H0_H0 ;  /* 0x20000008ff077230 */ /* 0x000fe40000004100 */
[----:B------:R-:W-:Y:S02]  /*fef0*/  HADD2.F32 R10, -RZ, R10.H1_H1 ;  /* 0x3000000aff0a7230 */ /* 0x000fe40000004100 */
[----:B------:R-:W-:Y:S02]  /*ff00*/  HADD2.F32 R28, -RZ, R28.H0_H0 ;  /* 0x2000001cff1c7230 */ /* 0x000fe40000004100 */
[-C--:B------:R-:W-:Y:S01]  /*ff10*/  FMUL.FTZ R26, R26, R7.reuse ;  /* 0x000000071a1a7220 */ /* 0x080fe20000410000 */
        /* <DEDUP_REMOVED lines=11> */
.L_x_4279:
[----:B------:R-:W-:Y:S05]  /*ffd0*/  BSYNC B0 ;  /* 0x0000000000007941 */ /* 0x000fea0003800000 */
.L_x_4278:
[----:B------:R1:W-:Y:S01]  /*ffe0*/  STS.128 [R245+0x7800], R8 ;  /* 0x00780008f5007388 */ /* 0x0003e20000000c00 */
[----:B------:R-:W-:Y:S05]  /*fff0*/  BRA `(.L_x_4271) ;  /* 0x0000005c007c7947 */ /* 0x000fea0003800000 */
.L_x_4240:
[----:B------:R-:W-:Y:S04]  /*10000*/  BSSY B1, `(.L_x_4280) ;  /* 0x000016a000017945 */ /* 0x000fe80003800000 */
[----:B------:R-:W-:Y:S05]  /*10010*/  @!P1 BRA `(.L_x_4281) ;  /* 0x0000001400a09947 */ /* 0x000fea0003800000 */
[----:B------:R1:W5:Y:S04]  /*10020*/  LDG.E.128 R32, desc[UR6][R14.64+0x80] ;  /* 0x000080060e207981 */ /* 0x000368000c1e1d00 */
[----:B------:R1:W5:Y:S04]  /*10030*/  LDG.E.128 R28, desc[UR6][R14.64+0x100] ;  /* 0x000100060e1c7981 */ /* 0x000368000c1e1d00 */
[----:B------:R1:W5:Y:S04]  /*10040*/  LDG.E.128 R16, desc[UR6][R14.64+0x180] ;  /* 0x000180060e107981 */ /* 0x000368000c1e1d00 */
[----:B------:R1:W5:Y:S01]  /*10050*/  LDG.E.128 R40, desc[UR6][R14.64] ;  /* 0x000000060e287981 */ /* 0x000362000c1e1d00 */
[----:B------:R-:W-:Y:S01]  /*10060*/  ISETP.GE.AND P0, PT, R24, UR5, PT ;  /* 0x0000000518007c0c */ /* 0x000fe2000bf06270 */
[----:B------:R-:W-:-:S12]  /*10070*/  BSSY B0, `(.L_x_4282) ;  /* 0x0000056000007945 */ /* 0x000fd80003800000 */
[----:B------:R-:W-:Y:S05]  /*10080*/  @P0 BRA `(.L_x_4283) ;  /* 0x0000000400500947 */ /* 0x000fea0003800000 */
[-C--:B------:R-:W-:Y:S01]  /*10090*/  ISETP.GE.AND P0, PT, R24, R129.reuse, PT ;  /* 0x000000811800720c */ /* 0x080fe20003f06270 */
[----:B------:R-:W-:Y:S01]  /*100a0*/  ULDC.64 UR8, c[0x0][0x360] ;  /* 0x0000d80000087ab9 */ /* 0x000fe20000000a00 */
[----:B------:R-:W-:Y:S02]  /*100b0*/  MOV R7, RZ ;  /* 0x000000ff00077202 */ /* 0x000fe40000000f00 */
[----:B------:R-:W-:-:S09]  /*100c0*/  MOV R9, R129 ;  /* 0x0000008100097202 */ /* 0x000fd20000000f00 */
[----:B------:R-:W-:-:S04]  /*100d0*/  @P0 SHF.R.S32.HI R4, RZ, 0x1, R130 ;  /* 0x00000001ff040819 */ /* 0x000fc80000011482 */
[C---:B------:R-:W-:Y:S02]  /*100e0*/  @P0 IADD3 R7, -R4.reuse, RZ, RZ ;  /* 0x000000ff04070210 */ /* 0x040fe40007ffe1ff */
[----:B------:R-:W-:Y:S02]  /*100f0*/  @P0 IADD3 R9, -R4, RZ, RZ ;  /* 0x000000ff04090210 */ /* 0x000fe40007ffe1ff */
[----:B------:R-:W-:Y:S02]  /*10100*/  IADD3 R5, P1, R7, R0, RZ ;  /* 0x0000000007057210 */ /* 0x000fe40007f3e0ff */
[----:B------:R-:W-:Y:S01]  /*10110*/  @P0 SHF.R.S32.HI R8, RZ, 0x1, R130 ;  /* 0x00000001ff080819 */ /* 0x000fe20000011482 */
[----:B------:R-:W-:Y:S01]  /*10120*/  IMAD.WIDE R36, R9, 0x2, R14 ;  /* 0x0000000209247825 */ /* 0x000fe200078e020e */
[----:B------:R-:W-:Y:S02]  /*10130*/  LEA.HI.X.SX32 R4, R7, R2, 0x1, P1 ;  /* 0x0000000207047211 */ /* 0x000fe400008f0eff */
[----:B------:R-:W-:-:S02]  /*10140*/  LEA R6, P1, R5, UR8, 0x1 ;  /* 0x0000000805067c11 */ /* 0x000fc4000f8208ff */
[----:B------:R-:W-:Y:S01]  /*10150*/  MOV R9, RZ ;  /* 0x000000ff00097202 */ /* 0x000fe20000000f00 */
[----:B------:R-:W2:Y:S01]  /*10160*/  LDG.E.128 R36, desc[UR6][R36.64] ;  /* 0x0000000624247981 */ /* 0x000ea2000c1e1d00 */
[----:B------:R-:W-:Y:S01]  /*10170*/  LEA.HI.X R7, R5, UR9, R4, 0x1, P1 ;  /* 0x0000000905077c11 */ /* 0x000fe200088f0c04 */
[----:B------:R-:W-:Y:S01]  /*10180*/  ULDC.64 UR8, c[0x0][0x358] ;  /* 0x0000d60000087ab9 */ /* 0x000fe20000000a00 */
[----:B------:R-:W-:-:S04]  /*10190*/  @P0 IADD3 R9, -R8, RZ, RZ ;  /* 0x000000ff08090210 */ /* 0x000fc80007ffe1ff */
[----:B------:R-:W3:Y:S01]  /*101a0*/  LDG.E.128 R4, desc[UR6][R6.64] ;  /* 0x0000000606047981 */ /* 0x000ee2000c1e1d00 */
[----:B------:R-:W-:-:S04]  /*101b0*/  IADD3 R8, P1, R9, R0, RZ ;  /* 0x0000000009087210 */ /* 0x000fc80007f3e0ff */
[----:B------:R-:W-:Y:S02]  /*101c0*/  LEA.HI.X.SX32 R9, R9, R2, 0x1, P1 ;  /* 0x0000000209097211 */ /* 0x000fe400008f0eff */
[----:B------:R-:W-:-:S04]  /*101d0*/  LEA R10, P1, R8, UR8, 0x1 ;  /* 0x00000008080a7c11 */ /* 0x000fc8000f8208ff */
[----:B------:R-:W-:-:S06]  /*101e0*/  LEA.HI.X R11, R8, UR9, R9, 0x1, P1 ;  /* 0x00000009080b7c11 */ /* 0x000fcc00088f0c09 */
[----:B------:R-:W4:Y:S01]  /*101f0*/  LDG.E.128 R8, desc[UR6][R10.64] ;  /* 0x000000060a087981 */ /* 0x000f22000c1e1d00 */
[----:B--2---:R-:W-:Y:S02]  /*10200*/  HADD2.F32 R48, -RZ, R37.H1_H1 ;  /* 0x30000025ff307230 */ /* 0x004fe40000004100 */
[----:B------:R-:W-:Y:S02]  /*10210*/  HADD2.F32 R46, -RZ, R39.H0_H0 ;  /* 0x20000027ff2e7230 */ /* 0x000fe40000004100 */
        /* <DEDUP_REMOVED lines=59> */
.L_x_4283:
[----:B------:R-:W-:Y:S05]  /*105d0*/  BSYNC B0 ;  /* 0x0000000000007941 */ /* 0x000fea0003800000 */
.L_x_4282:
[----:B-----5:R2:W-:Y:S01]  /*105e0*/  STS.128 [R245], R40 ;  /* 0x00000028f5007388 */ /* 0x0205e20000000c00 */
[----:B------:R-:W-:Y:S01]  /*105f0*/  IADD3 R4, R24, 0x40, RZ ;  /* 0x0000004018047810 */ /* 0x000fe20007ffe0ff */
[----:B------:R-:W-:Y:S03]  /*10600*/  BSSY B0, `(.L_x_4284) ;  /* 0x0000056000007945 */ /* 0x000fe60003800000 */
[----:B------:R-:W-:-:S13]  /*10610*/  ISETP.GE.AND P0, PT, R4, UR5, PT ;  /* 0x0000000504007c0c */ /* 0x000fda000bf06270 */
        /* <DEDUP_REMOVED lines=24> */
[--C-:B--2---:R-:W-:Y:S02]  /*107a0*/  HADD2.F32 R43, -RZ, R36.reuse.H0_H0 ;  /* 0x20000024ff2b7230 */ /* 0x104fe40000004100 */
[----:B------:R-:W-:Y:S02]  /*107b0*/  HADD2.F32 R36, -RZ, R36.H1_H1 ;  /* 0x30000024ff247230 */ /* 0x000fe40000004100 */
[--C-:B---3--:R-:W-:Y:S02]  /*107c0*/  HADD2.F32 R26, -RZ, R4.reuse.H0_H0 ;  /* 0x20000004ff1a7230 */ /* 0x108fe40000004100 */
[----:B------:R-:W-:Y:S02]  /*107d0*/  HADD2.F32 R27, -RZ, R4.H1_H1 ;  /* 0x30000004ff1b7230 */ /* 0x000fe40000004100 */
[--C-:B------:R-:W-:Y:S02]  /*107e0*/  HADD2.F32 R4, -RZ, R5.reuse.H0_H0 ;  /* 0x20000005ff047230 */ /* 0x100fe40000004100 */
[----:B------:R-:W-:Y:S01]  /*107f0*/  @!P0 FADD.FTZ R26, -R26, -RZ ;  /* 0x800000ff1a1a8221 */ /* 0x000fe20000010100 */
[----:B------:R-:W-:-:S02]  /*10800*/  HADD2.F32 R40, -RZ, R5.H1_H1 ;  /* 0x30000005ff287230 */ /* 0x000fc40000004100 */
[----:B------:R-:W-:Y:S01]  /*10810*/  @!P0 FADD.FTZ R27, -R27, -RZ ;  /* 0x800000ff1b1b8221 */ /* 0x000fe20000010100 */
[--C-:B------:R-:W-:Y:S02]  /*10820*/  HADD2.F32 R5, -RZ, R6.reuse.H0_H0 ;  /* 0x20000006ff057230 */ /* 0x100fe40000004100 */
[----:B------:R-:W-:Y:S01]  /*10830*/  @!P0 FADD.FTZ R4, -R4, -RZ ;  /* 0x800000ff04048221 */ /* 0x000fe20000010100 */
[----:B------:R-:W-:Y:S02]  /*10840*/  HADD2.F32 R41, -RZ, R6.H1_H1 ;  /* 0x30000006ff297230 */ /* 0x000fe40000004100 */
[----:B------:R-:W-:Y:S02]  /*10850*/  HADD2.F32 R45, -RZ, R37.H0_H0 ;  /* 0x20000025ff2d7230 */ /* 0x000fe40000004100 */
        /* <DEDUP_REMOVED lines=19> */
[--C-:B------:R-:W-:Y:S02]  /*10990*/  HADD2.F32 R4, -RZ, R32.reuse.H0_H0 ;  /* 0x20000020ff047230 */ /* 0x100fe40000004100 */
        /* <DEDUP_REMOVED lines=28> */
.L_x_4285:
[----:B------:R-:W-:Y:S05]  /*10b60*/  BSYNC B0 ;  /* 0x0000000000007941 */ /* 0x000fea0003800000 */
.L_x_4284:
[----:B------:R3:W-:Y:S01]  /*10b70*/  STS.128 [R245+0x2000], R32 ;  /* 0x00200020f5007388 */ /* 0x0007e20000000c00 */
        /* <DEDUP_REMOVED lines=13> */
[----:B---3--:R-:W-:Y:S01]  /*10c50*/  IMAD.WIDE R32, R9, 0x2, R14 ;  /* 0x0000000209207825 */ /* 0x008fe200078e020e */
[----:B------:R-:W-:Y:S02]  /*10c60*/  LEA.HI.X.SX32 R4, R7, R2, 0x1, P1 ;  /* 0x0000000207047211 */ /* 0x000fe400008f0eff */
[----:B------:R-:W-:-:S02]  /*10c70*/  LEA R6, P1, R5, UR8, 0x1 ;  /* 0x0000000805067c11 */ /* 0x000fc4000f8208ff */
[----:B------:R-:W-:Y:S01]  /*10c80*/  MOV R9, RZ ;  /* 0x000000ff00097202 */ /* 0x000fe20000000f00 */
[----:B------:R-:W3:Y:S01]  /*10c90*/  LDG.E.128 R32, desc[UR6][R32.64+0x100] ;  /* 0x0001000620207981 */ /* 0x000ee2000c1e1d00 */
[----:B------:R-:W-:Y:S01]  /*10ca0*/  LEA.HI.X R7, R5, UR9, R4, 0x1, P1 ;  /* 0x0000000905077c11 */ /* 0x000fe200088f0c04 */
[----:B------:R-:W-:Y:S01]  /*10cb0*/  ULDC.64 UR8, c[0x0][0x358] ;  /* 0x0000d60000087ab9 */ /* 0x000fe20000000a00 */
[----:B------:R-:W-:-:S04]  /*10cc0*/  @P0 IADD3 R9, -R8, RZ, RZ ;  /* 0x000000ff08090210 */ /* 0x000fc80007ffe1ff */
[----:B------:R-:W4:Y:S01]  /*10cd0*/  LDG.E.128 R4, desc[UR6][R6.64+0x100] ;  /* 0x0001000606047981 */ /* 0x000f22000c1e1d00 */
[----:B------:R-:W-:-:S04]  /*10ce0*/  IADD3 R8, P1, R9, R0, RZ ;  /* 0x0000000009087210 */ /* 0x000fc80007f3e0ff */
[----:B------:R-:W-:Y:S02]  /*10cf0*/  LEA.HI.X.SX32 R9, R9, R2, 0x1, P1 ;  /* 0x0000000209097211 */ /* 0x000fe400008f0eff */
[----:B------:R-:W-:-:S04]  /*10d00*/  LEA R10, P1, R8, UR8, 0x1 ;  /* 0x00000008080a7c11 */ /* 0x000fc8000f8208ff */
[----:B------:R-:W-:-:S06]  /*10d10*/  LEA.HI.X R11, R8, UR9, R9, 0x1, P1 ;  /* 0x00000009080b7c11 */ /* 0x000fcc00088f0c09 */
[----:B------:R-:W5:Y:S01]  /*10d20*/  LDG.E.128 R8, desc[UR6][R10.64+0x100] ;  /* 0x000100060a087981 */ /* 0x000f62000c1e1d00 */
[--C-:B---3--:R-:W-:Y:S02]  /*10d30*/  HADD2.F32 R39, -RZ, R32.reuse.H0_H0 ;  /* 0x20000020ff277230 */ /* 0x108fe40000004100 */
[----:B------:R-:W-:Y:S02]  /*10d40*/  HADD2.F32 R32, -RZ, R32.H1_H1 ;  /* 0x30000020ff207230 */ /* 0x000fe40000004100 */
[--C-:B----4-:R-:W-:Y:S02]  /*10d50*/  HADD2.F32 R26, -RZ, R4.reuse.H0_H0 ;  /* 0x20000004ff1a7230 */ /* 0x110fe40000004100 */
        /* <DEDUP_REMOVED lines=8> */
[----:B--2---:R-:W-:Y:S02]  /*10de0*/  HADD2.F32 R41, -RZ, R33.H0_H0 ;  /* 0x20000021ff297230 */ /* 0x004fe40000004100 */
        /* <DEDUP_REMOVED lines=21> */
[--C-:B-----5:R-:W-:Y:S02]  /*10f40*/  HADD2.F32 R26, -RZ, R8.reuse.H0_H0 ;  /* 0x20000008ff1a7230 */ /* 0x120fe40000004100 */
        /* <DEDUP_REMOVED lines=26> */
.L_x_4287:
[----:B------:R-:W-:Y:S05]  /*110f0*/  BSYNC B0 ;  /* 0x0000000000007941 */ /* 0x000fea0003800000 */
.L_x_4286:
        /* <DEDUP_REMOVED lines=14> */
[----:B----4-:R-:W-:Y:S01]  /*111e0*/  IMAD.WIDE R28, R9, 0x2, R14 ;  /* 0x00000002091c7825 */ /* 0x010fe200078e020e */
[----:B------:R-:W-:Y:S02]  /*111f0*/  LEA.HI.X.SX32 R4, R7, R2, 0x1, P1 ;  /* 0x0000000207047211 */ /* 0x000fe400008f0eff */
[----:B------:R-:W-:-:S02]  /*11200*/  LEA R6, P1, R5, UR8, 0x1 ;  /* 0x0000000805067c11 */ /* 0x000fc4000f8208ff */
[----:B------:R-:W-:Y:S01]  /*11210*/  MOV R9, RZ ;  /* 0x000000ff00097202 */ /* 0x000fe20000000f00 */
[----:B------:R-:W3:Y:S01]  /*11220*/  LDG.E.128 R28, desc[UR6][R28.64+0x180] ;  /* 0x000180061c1c7981 */ /* 0x000ee2000c1e1d00 */
[----:B------:R-:W-:Y:S01]  /*11230*/  LEA.HI.X R7, R5, UR9, R4, 0x1, P1 ;  /* 0x0000000905077c11 */ /* 0x000fe200088f0c04 */
[----:B------:R-:W-:Y:S01]  /*11240*/  ULDC.64 UR8, c[0x0][0x358] ;  /* 0x0000d60000087ab9 */ /* 0x000fe20000000a00 */
[----:B------:R-:W-:-:S04]  /*11250*/  @P0 IADD3 R9, -R8, RZ, RZ ;  /* 0x000000ff08090210 */ /* 0x000fc80007ffe1ff */
[----:B------:R-:W1:Y:S01]  /*11260*/  LDG.E.128 R4, desc[UR6][R6.64+0x180] ;  /* 0x0001800606047981 */ /* 0x000e62000c1e1d00 */
[----:B------:R-:W-:-:S04]  /*11270*/  IADD3 R8, P1, R9, R0, RZ ;  /* 0x0000000009087210 */ /* 0x000fc80007f3e0ff */
[----:B------:R-:W-:Y:S02]  /*11280*/  LEA.HI.X.SX32 R9, R9, R2, 0x1, P1 ;  /* 0x0000000209097211 */ /* 0x000fe400008f0eff */
[----:B------:R-:W-:-:S04]  /*11290*/  LEA R10, P1, R8, UR8, 0x1 ;  /* 0x00000008080a7c11 */ /* 0x000fc8000f8208ff */
[----:B------:R-:W-:-:S06]  /*112a0*/  LEA.HI.X R11, R8, UR9, R9, 0x1, P1 ;  /* 0x00000009080b7c11 */ /* 0x000fcc00088f0c09 */
[----:B------:R-:W4:Y:S01]  /*112b0*/  LDG.E.128 R8, desc[UR6][R10.64+0x180] ;  /* 0x000180060a087981 */ /* 0x000f22000c1e1d00 */
[----:B---3--:R-:W-:Y:S02]  /*112c0*/  HADD2.F32 R33, -RZ, R28.H0_H0 ;  /* 0x2000001cff217230 */ /* 0x008fe40000004100 */
[--C-:B-1----:R-:W-:Y:S02]  /*112d0*/  HADD2.F32 R14, -RZ, R4.reuse.H0_H0 ;  /* 0x20000004ff0e7230 */ /* 0x102fe40000004100 */
[----:B------:R-:W-:Y:S02]  /*112e0*/  HADD2.F32 R15, -RZ, R4.H1_H1 ;  /* 0x30000004ff0f7230 */ /* 0x000fe40000004100 */
[--C-:B------:R-:W-:Y:S02]  /*112f0*/  HADD2.F32 R4, -RZ, R5.reuse.H0_H0 ;  /* 0x20000005ff047230 */ /* 0x100fe40000004100 */
[----:B------:R-:W-:Y:S01]  /*11300*/  @!P0 FADD.FTZ R14, -R14, -RZ ;  /* 0x800000ff0e0e8221 */ /* 0x000fe20000010100 */
[----:B------:R-:W-:-:S02]  /*11310*/  HADD2.F32 R26, -RZ, R5.H1_H1 ;  /* 0x30000005ff1a7230 */ /* 0x000fc40000004100 */
[--C-:B------:R-:W-:Y:S02]  /*11320*/  HADD2.F32 R5, -RZ, R6.reuse.H0_H0 ;  /* 0x20000006ff057230 */ /* 0x100fe40000004100 */
[----:B------:R-:W-:Y:S01]  /*11330*/  @!P0 FADD.FTZ R4, -R4, -RZ ;  /* 0x800000ff04048221 */ /* 0x000fe20000010100 */
[----:B------:R-:W-:Y:S02]  /*11340*/  HADD2.F32 R27, -RZ, R6.H1_H1 ;  /* 0x30000006ff1b7230 */ /* 0x000fe40000004100 */
[----:B------:R-:W-:Y:S02]  /*11350*/  HADD2.F32 R35, -RZ, R29.H0_H0 ;  /* 0x2000001dff237230 */ /* 0x000fe40000004100 */
[----:B------:R-:W-:Y:S01]  /*11360*/  FMUL.FTZ R33, R33, R14 ;  /* 0x0000000e21217220 */ /* 0x000fe20000410000 */
[--C-:B------:R-:W-:Y:S02]  /*11370*/  HADD2.F32 R6, -RZ, R7.reuse.H0_H0 ;  /* 0x20000007ff067230 */ /* 0x100fe40000004100 */
[----:B------:R-:W-:-:S02]  /*11380*/  HADD2.F32 R7, -RZ, R7.H1_H1 ;  /* 0x30000007ff077230 */ /* 0x000fc40000004100 */
[----:B------:R-:W-:Y:S01]  /*11390*/  @!P0 FADD.FTZ R5, -R5, -RZ ;  /* 0x800000ff05058221 */ /* 0x000fe20000010100 */
[----:B------:R-:W-:Y:S02]  /*113a0*/  HADD2.F32 R14, -RZ, R30.H0_H0 ;  /* 0x2000001eff0e7230 */ /* 0x000fe40000004100 */
[----:B------:R-:W-:Y:S01]  /*113b0*/  @!P0 FADD.FTZ R15, -R15, -RZ ;  /* 0x800000ff0f0f8221 */ /* 0x000fe20000010100 */
[----:B------:R-:W-:Y:S02]  /*113c0*/  HADD2.F32 R28, -RZ, R28.H1_H1 ;  /* 0x3000001cff1c7230 */ /* 0x000fe40000004100 */
[----:B------:R-:W-:Y:S01]  /*113d0*/  @!P0 FADD.FTZ R26, -R26, -RZ ;  /* 0x800000ff1a1a8221 */ /* 0x000fe20000010100 */
[----:B------:R-:W-:Y:S02]  /*113e0*/  HADD2.F32 R29, -RZ, R29.H1_H1 ;  /* 0x3000001dff1d7230 */ /* 0x000fe40000004100 */
[----:B------:R-:W-:Y:S01]  /*113f0*/  FMUL.FTZ R35, R35, R4 ;  /* 0x0000000423237220 */ /* 0x000fe20000410000 */
[----:B------:R-:W-:-:S02]  /*11400*/  HADD2.F32 R4, -RZ, R31.H1_H1 ;  /* 0x3000001fff047230 */ /* 0x000fc40000004100 */
[----:B------:R-:W-:Y:S01]  /*11410*/  @!P0 FADD.FTZ R7, -R7, -RZ ;  /* 0x800000ff07078221 */ /* 0x000fe20000010100 */
[----:B------:R-:W-:Y:S01]  /*11420*/  FMUL.FTZ R5, R14, R5 ;  /* 0x000000050e057220 */ /* 0x000fe20000410000 */
[----:B------:R-:W-:Y:S01]  /*11430*/  FMUL.FTZ R28, R28, R15 ;  /* 0x0000000f1c1c7220 */ /* 0x000fe20000410000 */
[----:B------:R-:W-:Y:S01]  /*11440*/  FMUL.FTZ R29, R29, R26 ;  /* 0x0000001a1d1d7220 */ /* 0x000fe20000410000 */
[----:B----4-:R-:W-:Y:S02]  /*11450*/  HADD2.F32 R14, -RZ, R9.H0_H0 ;  /* 0x20000009ff0e7230 */ /* 0x010fe40000004100 */
[----:B------:R-:W-:Y:S01]  /*11460*/  @!P0 FADD.FTZ R27, -R27, -RZ ;  /* 0x800000ff1b1b8221 */ /* 0x000fe20000010100 */
[----:B------:R-:W-:Y:S02]  /*11470*/  HADD2.F32 R30, -RZ, R30.H1_H1 ;  /* 0x3000001eff1e7230 */ /* 0x000fe40000004100 */
[----:B------:R-:W-:Y:S01]  /*11480*/  @!P0 FADD.FTZ R6, -R6, -RZ ;  /* 0x800000ff06068221 */ /* 0x000fe20000010100 */
[----:B------:R-:W-:-:S02]  /*11490*/  HADD2.F32 R15, -RZ, R31.H0_H0 ;  /* 0x2000001fff0f7230 */ /* 0x000fc40000004100 */
[----:B------:R-:W-:Y:S01]  /*114a0*/  FMUL.FTZ R7, R4, R7 ;  /* 0x0000000704077220 */ /* 0x000fe20000410000 */
[----:B------:R-:W-:Y:S02]  /*114b0*/  HADD2.F32 R26, -RZ, R17.H1_H1 ;  /* 0x30000011ff1a7230 */ /* 0x000fe40000004100 */
[----:B------:R-:W-:Y:S02]  /*114c0*/  HADD2.F32 R9, -RZ, R9.H1_H1 ;  /* 0x30000009ff097230 */ /* 0x000fe40000004100 */
[----:B------:R-:W-:Y:S02]  /*114d0*/  HADD2.F32 R4, -RZ, R17.H0_H0 ;  /* 0x20000011ff047230 */ /* 0x000fe40000004100 */
[----:B------:R-:W-:Y:S01]  /*114e0*/  FMUL.FTZ R27, R30, R27 ;  /* 0x0000001b1e1b7220 */ /* 0x000fe20000410000 */
[----:B------:R-:W-:Y:S01]  /*114f0*/  FMUL.FTZ R6, R15, R6 ;  /* 0x000000060f067220 */ /* 0x000fe20000410000 */
[----:B------:R-:W-:Y:S01]  /*11500*/  FFMA.FTZ R9, R26, R9, R29 ;  /* 0x000000091a097223 */ /* 0x000fe2000001001d */
[----:B------:R-:W-:-:S02]  /*11510*/  HADD2.F32 R30, -RZ, R16.H0_H0 ;  /* 0x20000010ff1e7230 */ /* 0x000fc40000004100 */
[----:B------:R-:W-:Y:S01]  /*11520*/  FFMA.FTZ R4, R4, R14, R35 ;  /* 0x0000000e04047223 */ /* 0x000fe20000010023 */
[--C-:B------:R-:W-:Y:S02]  /*11530*/  HADD2.F32 R15, -RZ, R8.reuse.H0_H0 ;  /* 0x20000008ff0f7230 */ /* 0x100fe40000004100 */
[----:B------:R-:W-:Y:S02]  /*11540*/  HADD2.F32 R31, -RZ, R8.H1_H1 ;  /* 0x30000008ff1f7230 */ /* 0x000fe40000004100 */
[----:B------:R-:W-:Y:S02]  /*11550*/  HADD2.F32 R29, -RZ, R16.H1_H1 ;  /* 0x30000010ff1d7230 */ /* 0x000fe40000004100 */
[--C-:B------:R-:W-:Y:S02]  /*11560*/  HADD2.F32 R17, -RZ, R11.reuse.H0_H0 ;  /* 0x2000000bff117230 */ /* 0x100fe40000004100 */
[----:B------:R-:W-:Y:S02]  /*11570*/  HADD2.F32 R8, -RZ, R11.H1_H1 ;  /* 0x3000000bff087230 */ /* 0x000fe40000004100 */
[----:B------:R-:W-:-:S02]  /*11580*/  HADD2.F32 R32, -RZ, R10.H0_H0 ;  /* 0x2000000aff207230 */ /* 0x000fc40000004100 */
[----:B------:R-:W-:Y:S02]  /*11590*/  HADD2.F32 R16, -RZ, R18.H0_H0 ;  /* 0x20000012ff107230 */ /* 0x000fe40000004100 */
[----:B------:R-:W-:Y:S02]  /*115a0*/  HADD2.F32 R10, -RZ, R10.H1_H1 ;  /* 0x3000000aff0a7230 */ /* 0x000fe40000004100 */
        /* <DEDUP_REMOVED lines=13> */
.L_x_4289:
[----:B------:R-:W-:Y:S05]  /*11680*/  BSYNC B0 ;  /* 0x0000000000007941 */ /* 0x000fea0003800000 */
.L_x_4288:
[----:B------:R1:W-:Y:S02]  /*11690*/  STS.128 [R245+0x6000], R16 ;  /* 0x00600010f5007388 */ /* 0x0003e40000000c00 */
.L_x_4281:
[----:B------:R-:W-:Y:S05]  /*116a0*/  BSYNC B1 ;  /* 0x0000000000017941 */ /* 0x000fea0003800000 */
.L_x_4280:
        /* <DEDUP_REMOVED lines=95> */
.L_x_4293:
[----:B------:R-:W-:Y:S05]  /*11ca0*/  BSYNC B0 ;  /* 0x0000000000007941 */ /* 0x000fea0003800000 */
.L_x_4292:
[----:B-----5:R2:W-:Y:S01]  /*11cb0*/  STS.128 [R245+0x800], R40 ;  /* 0x00080028f5007388 */ /* 0x0205e20000000c00 */
        /* <DEDUP_REMOVED lines=40> */
[----:B------:R-:W-:Y:S01]  /*11f40*/  @!P0 FADD.FTZ R26, -R26, -RZ ;  /* 0x800000ff1a1a8221 */ /* 0x000fe20000010100 */
[----:B------:R-:W-:-:S02]  /*11f50*/  HADD2.F32 R6, -RZ, R7.H0_H0 ;  /* 0x20000007ff067230 */ /* 0x000fc40000004100 */
[----:B------:R-:W-:Y:S02]  /*11f60*/  HADD2.F32 R7, -RZ, R7.H1_H1 ;  /* 0x30000007ff077230 */ /* 0x000fe40000004100 */
[----:B------:R-:W-:Y:S01]  /*11f70*/  FMUL.FTZ R42, R42, R15 ;  /* 0x0000000f2a2a7220 */ /* 0x000fe20000410000 */
[----:B------:R-:W-:Y:S01]  /*11f80*/  FMUL.FTZ R41, R41, R4 ;  /* 0x0000000429297220 */ /* 0x000fe20000410000 */
[----:B------:R-:W-:Y:S01]  /*11f90*/  FMUL.FTZ R36, R36, R27 ;  /* 0x0000001b24247220 */ /* 0x000fe20000410000 */
[----:B------:R-:W-:Y:S01]  /*11fa0*/  FMUL.FTZ R43, R43, R26 ;  /* 0x0000001a2b2b7220 */ /* 0x000fe20000410000 */
[----:B------:R-:W-:Y:S02]  /*11fb0*/  HADD2.F32 R27, -RZ, R38.H1_H1 ;  /* 0x30000026ff1b7230 */ /* 0x000fe40000004100 */
[----:B------:R-:W-:Y:S01]  /*11fc0*/  @!P0 FADD.FTZ R40, -R40, -RZ ;  /* 0x800000ff28288221 */ /* 0x000fe20000010100 */
[--C-:B------:R-:W-:Y:S02]  /*11fd0*/  HADD2.F32 R15, -RZ, R39.reuse.H0_H0 ;  /* 0x20000027ff0f7230 */ /* 0x100fe40000004100 */
[----:B------:R-:W-:Y:S01]  /*11fe0*/  @!P0 FADD.FTZ R6, -R6, -RZ ;  /* 0x800000ff06068221 */ /* 0x000fe20000010100 */
[----:B------:R-:W-:-:S02]  /*11ff0*/  HADD2.F32 R4, -RZ, R39.H1_H1 ;  /* 0x30000027ff047230 */ /* 0x000fc40000004100 */
[----:B------:R-:W-:Y:S01]  /*12000*/  @!P0 FADD.FTZ R7, -R7, -RZ ;  /* 0x800000ff07078221 */ /* 0x000fe20000010100 */
[----:B------:R-:W-:Y:S02]  /*12010*/  HADD2.F32 R26, -RZ, R38.H0_H0 ;  /* 0x20000026ff1a7230 */ /* 0x000fe40000004100 */
[----:B------:R-:W-:Y:S01]  /*12020*/  @!P0 FADD.FTZ R5, -R5, -RZ ;  /* 0x800000ff05058221 */ /* 0x000fe20000010100 */
[----:B------:R-:W-:Y:S01]  /*12030*/  FMUL.FTZ R40, R27, R40 ;  /* 0x000000281b287220 */ /* 0x000fe20000410000 */
[----:B------:R-:W-:Y:S01]  /*12040*/  FMUL.FTZ R6, R15, R6 ;  /* 0x000000060f067220 */ /* 0x000fe20000410000 */
[----:B------:R-:W-:Y:S01]  /*12050*/  FMUL.FTZ R7, R4, R7 ;  /* 0x0000000704077220 */ /* 0x000fe20000410000 */
[----:B------:R-:W-:Y:S01]  /*12060*/  FMUL.FTZ R5, R26, R5 ;  /* 0x000000051a057220 */ /* 0x000fe20000410000 */
[----:B------:R-:W-:Y:S02]  /*12070*/  HADD2.F32 R15, -RZ, R32.H0_H0 ;  /* 0x20000020ff0f7230 */ /* 0x000fe40000004100 */
[----:B----4-:R-:W-:-:S02]  /*12080*/  HADD2.F32 R4, -RZ, R8.H0_H0 ;  /* 0x20000008ff047230 */ /* 0x010fc40000004100 */
[----:B------:R-:W-:Y:S02]  /*12090*/  HADD2.F32 R27, -RZ, R8.H1_H1 ;  /* 0x30000008ff1b7230 */ /* 0x000fe40000004100 */
[----:B------:R-:W-:Y:S02]  /*120a0*/  HADD2.F32 R32, -RZ, R32.H1_H1 ;  /* 0x30000020ff207230 */ /* 0x000fe40000004100 */
[----:B------:R-:W-:Y:S02]  /*120b0*/  HADD2.F32 R26, -RZ, R33.H0_H0 ;  /* 0x20000021ff1a7230 */ /* 0x000fe40000004100 */
[----:B------:R-:W-:Y:S02]  /*120c0*/  HADD2.F32 R8, -RZ, R9.H0_H0 ;  /* 0x20000009ff087230 */ /* 0x000fe40000004100 */
[----:B------:R-:W-:Y:S01]  /*120d0*/  FFMA.FTZ R4, R15, R4, R42 ;  /* 0x000000040f047223 */ /* 0x000fe2000001002a */
        /* <DEDUP_REMOVED lines=21> */
.L_x_4295:
[----:B------:R-:W-:Y:S05]  /*12230*/  BSYNC B0 ;  /* 0x0000000000007941 */ /* 0x000fea0003800000 */
.L_x_4294:
        /* <DEDUP_REMOVED lines=61> */
[----:B-----5:R-:W-:-:S02]  /*12610*/  HADD2.F32 R4, -RZ, R8.H0_H0 ;  /* 0x20000008ff047230 */ /* 0x020fc40000004100 */
        /* <DEDUP_REMOVED lines=26> */
.L_x_4297:
[----:B------:R-:W-:Y:S05]  /*127c0*/  BSYNC B0 ;  /* 0x0000000000007941 */ /* 0x000fea0003800000 */
.L_x_4296:
        /* <DEDUP_REMOVED lines=28> */
[----:B---3--:R-:W-:Y:S02]  /*12990*/  HADD2.F32 R32, -RZ, R28.H0_H0 ;  /* 0x2000001cff207230 */ /* 0x008fe40000004100 */
[----:B------:R-:W-:Y:S02]  /*129a0*/  HADD2.F32 R27, -RZ, R29.H0_H0 ;  /* 0x2000001dff1b7230 */ /* 0x000fe40000004100 */
[--C-:B----4-:R-:W-:Y:S02]  /*129b0*/  HADD2.F32 R15, -RZ, R4.reuse.H0_H0 ;  /* 0x20000004ff0f7230 */ /* 0x110fe40000004100 */
[----:B-1----:R-:W-:Y:S02]  /*129c0*/  HADD2.F32 R22, -RZ, R4.H1_H1 ;  /* 0x30000004ff167230 */ /* 0x002fe40000004100 */
        /* <DEDUP_REMOVED lines=9> */
[----:B------:R-:W-:-:S02]  /*12a60*/  HADD2.F32 R33, -RZ, R28.H1_H1 ;  /* 0x3000001cff217230 */ /* 0x000fc40000004100 */
[----:B------:R-:W-:Y:S01]  /*12a70*/  FMUL.FTZ R27, R27, R4 ;  /* 0x000000041b1b7220 */ /* 0x000fe20000410000 */
[----:B------:R-:W-:Y:S02]  /*12a80*/  HADD2.F32 R28, -RZ, R29.H1_H1 ;  /* 0x3000001dff1c7230 */ /* 0x000fe40000004100 */
[----:B------:R-:W-:Y:S01]  /*12a90*/  @!P0 FADD.FTZ R22, -R22, -RZ ;  /* 0x800000ff16168221 */ /* 0x000fe20000010100 */
[--C-:B------:R-:W-:Y:S02]  /*12aa0*/  HADD2.F32 R15, -RZ, R31.reuse.H0_H0 ;  /* 0x2000001fff0f7230 */ /* 0x100fe40000004100 */
        /* <DEDUP_REMOVED lines=8> */
[----:B------:R-:W-:-:S02]  /*12b30*/  HADD2.F32 R22, -RZ, R30.H0_H0 ;  /* 0x2000001eff167230 */ /* 0x000fc40000004100 */
[----:B------:R-:W-:Y:S01]  /*12b40*/  @!P0 FADD.FTZ R5, -R5, -RZ ;  /* 0x800000ff05058221 */ /* 0x000fe20000010100 */
[----:B------:R-:W-:Y:S02]  /*12b50*/  HADD2.F32 R23, -RZ, R30.H1_H1 ;  /* 0x3000001eff177230 */ /* 0x000fe40000004100 */
[----:B------:R-:W-:Y:S01]  /*12b60*/  @!P0 FADD.FTZ R26, -R26, -RZ ;  /* 0x800000ff1a1a8221 */ /* 0x000fe20000010100 */
[----:B------:R-:W-:Y:S02]  /*12b70*/  HADD2.F32 R4, -RZ, R17.H0_H0 ;  /* 0x20000011ff047230 */ /* 0x000fe40000004100 */
[----:B-----5:R-:W-:Y:S02]  /*12b80*/  HADD2.F32 R15, -RZ, R9.H0_H0 ;  /* 0x20000009ff0f7230 */ /* 0x020fe40000004100 */
[----:B------:R-:W-:Y:S02]  /*12b90*/  HADD2.F32 R17, -RZ, R17.H1_H1 ;  /* 0x30000011ff117230 */ /* 0x000fe40000004100 */
[----:B------:R-:W-:-:S02]  /*12ba0*/  HADD2.F32 R9, -RZ, R9.H1_H1 ;  /* 0x30000009ff097230 */ /* 0x000fc40000004100 */
[----:B------:R-:W-:Y:S01]  /*12bb0*/  FMUL.FTZ R5, R22, R5 ;  /* 0x0000000516057220 */ /* 0x000fe20000410000 */
[----:B------:R-:W-:Y:S01]  /*12bc0*/  FMUL.FTZ R26, R23, R26 ;  /* 0x0000001a171a7220 */ /* 0x000fe20000410000 */
[--C-:B------:R-:W-:Y:S02]  /*12bd0*/  HADD2.F32 R29, -RZ, R11.reuse.H0_H0 ;  /* 0x2000000bff1d7230 */ /* 0x100fe40000004100 */
[----:B------:R-:W-:Y:S01]  /*12be0*/  FFMA.FTZ R4, R4, R15, R27 ;  /* 0x0000000f04047223 */ /* 0x000fe2000001001b */
[----:B------:R-:W-:Y:S02]  /*12bf0*/  HADD2.F32 R30, -RZ, R11.H1_H1 ;  /* 0x3000000bff1e7230 */ /* 0x000fe40000004100 */
[----:B------:R-:W-:Y:S01]  /*12c00*/  FFMA.FTZ R9, R17, R9, R28 ;  /* 0x0000000911097223 */ /* 0x000fe2000001001c */
[----:B------:R-:W-:Y:S02]  /*12c10*/  HADD2.F32 R23, -RZ, R16.H0_H0 ;  /* 0x20000010ff177230 */ /* 0x000fe40000004100 */
[----:B------:R-:W-:-:S02]  /*12c20*/  HADD2.F32 R22, -RZ, R8.H0_H0 ;  /* 0x20000008ff167230 */ /* 0x000fc40000004100 */
[--C-:B------:R-:W-:Y:S02]  /*12c30*/  HADD2.F32 R34, -RZ, R10.reuse.H0_H0 ;  /* 0x2000000aff227230 */ /* 0x100fe40000004100 */
[----:B------:R-:W-:Y:S02]  /*12c40*/  HADD2.F32 R11, -RZ, R10.H1_H1 ;  /* 0x3000000aff0b7230 */ /* 0x000fe40000004100 */
[----:B------:R-:W-:Y:S02]  /*12c50*/  HADD2.F32 R8, -RZ, R8.H1_H1 ;  /* 0x30000008ff087230 */ /* 0x000fe40000004100 */
[----:B------:R-:W-:Y:S02]  /*12c60*/  HADD2.F32 R16, -RZ, R16.H1_H1 ;  /* 0x30000010ff107230 */ /* 0x000fe40000004100 */
[--C-:B------:R-:W-:Y:S02]  /*12c70*/  HADD2.F32 R15, -RZ, R19.reuse.H0_H0 ;  /* 0x20000013ff0f7230 */ /* 0x100fe40000004100 */
[----:B------:R-:W-:-:S02]  /*12c80*/  HADD2.F32 R10, -RZ, R19.H1_H1 ;  /* 0x30000013ff0a7230 */ /* 0x000fc40000004100 */
        /* <DEDUP_REMOVED lines=12> */
.L_x_4299:
[----:B------:R-:W-:Y:S05]  /*12d50*/  BSYNC B0 ;  /* 0x0000000000007941 */ /* 0x000fea0003800000 */
.L_x_4298:
[----:B------:R1:W-:Y:S02]  /*12d60*/  STS.128 [R245+0x6800], R16 ;  /* 0x00680010f5007388 */ /* 0x0003e40000000c00 */
.L_x_4291:
[----:B------:R-:W-:Y:S05]  /*12d70*/  BSYNC B1 ;  /* 0x0000000000017941 */ /* 0x000fea0003800000 */
.L_x_4290:
        /* <DEDUP_REMOVED lines=40> */
[----:B------:R-:W-:-:S02]  /*13000*/  HADD2.F32 R26, -RZ, R4.H0_H0 ;  /* 0x20000004ff1a7230 */ /* 0x000fc40000004100 */
[----:B------:R-:W-:Y:S01]  /*13010*/  @!P0 FADD.FTZ R5, -R5, -RZ ;  /* 0x800000ff05058221 */ /* 0x000fe20000010100 */
[----:B------:R-:W-:Y:S02]  /*13020*/  HADD2.F32 R27, -RZ, R4.H1_H1 ;  /* 0x30000004ff1b7230 */ /* 0x000fe40000004100 */
[----:B------:R-:W-:Y:S01]  /*13030*/  @!P0 FADD.FTZ R7, -R7, -RZ ;  /* 0x800000ff07078221 */ /* 0x000fe20000010100 */
[----:B------:R-:W-:Y:S02]  /*13040*/  HADD2.F32 R50, -RZ, R39.H1_H1 ;  /* 0x30000027ff327230 */ /* 0x000fe40000004100 */
[----:B------:R-:W-:Y:S01]  /*13050*/  @!P0 FADD.FTZ R15, -R15, -RZ ;  /* 0x800000ff0f0f8221 */ /* 0x000fe20000010100 */
[--C-:B------:R-:W-:Y:S02]  /*13060*/  HADD2.F32 R4, -RZ, R6.reuse.H0_H0 ;  /* 0x20000006ff047230 */ /* 0x100fe40000004100 */
[----:B------:R-:W-:Y:S02]  /*13070*/  HADD2.F32 R44, -RZ, R37.H0_H0 ;  /* 0x20000025ff2c7230 */ /* 0x000fe40000004100 */
[----:B------:R-:W-:-:S02]  /*13080*/  HADD2.F32 R6, -RZ, R6.H1_H1 ;  /* 0x30000006ff067230 */ /* 0x000fc40000004100 */
[----:B------:R-:W-:Y:S01]  /*13090*/  FMUL.FTZ R46, R46, R5 ;  /* 0x000000052e2e7220 */ /* 0x000fe20000410000 */
[----:B------:R-:W-:Y:S01]  /*130a0*/  FMUL.FTZ R50, R50, R7 ;  /* 0x0000000732327220 */ /* 0x000fe20000410000 */
[----:B------:R-:W-:Y:S02]  /*130b0*/  HADD2.F32 R48, -RZ, R37.H1_H1 ;  /* 0x30000025ff307230 */ /* 0x000fe40000004100 */
[----:B------:R-:W-:Y:S01]  /*130c0*/  FMUL.FTZ R44, R44, R15 ;  /* 0x0000000f2c2c7220 */ /* 0x000fe20000410000 */
[--C-:B------:R-:W-:Y:S02]  /*130d0*/  HADD2.F32 R7, -RZ, R38.reuse.H0_H0 ;  /* 0x20000026ff077230 */ /* 0x100fe40000004100 */
[----:B------:R-:W-:Y:S01]  /*130e0*/  @!P0 FADD.FTZ R23, -R23, -RZ ;  /* 0x800000ff17178221 */ /* 0x000fe20000010100 */
[----:B------:R-:W-:Y:S02]  /*130f0*/  HADD2.F32 R5, -RZ, R38.H1_H1 ;  /* 0x30000026ff057230 */ /* 0x000fe40000004100 */
        /* <DEDUP_REMOVED lines=19> */
[----:B------:R-:W-:Y:S01]  /*13230*/  FFMA.FTZ R9, R15, R9, R46 ;  /* 0x000000090f097223 */ /* 0x000fe2000001002e */
[----:B------:R-:W-:Y:S02]  /*13240*/  HADD2.F32 R7, -RZ, R40.H0_H0 ;  /* 0x20000028ff077230 */ /* 0x000fe40000004100 */
[----:B------:R-:W-:Y:S01]  /*13250*/  FMUL.FTZ R27, R36, R27 ;  /* 0x0000001b241b7220 */ /* 0x000fe20000410000 */
[----:B------:R-:W-:Y:S02]  /*13260*/  HADD2.F32 R11, -RZ, R11.H1_H1 ;  /* 0x3000000bff0b7230 */ /* 0x000fe40000004100 */
[----:B------:R-:W-:Y:S02]  /*13270*/  HADD2.F32 R8, -RZ, R8.H1_H1 ;  /* 0x30000008ff087230 */ /* 0x000fe40000004100 */
[--C-:B------:R-:W-:Y:S02]  /*13280*/  HADD2.F32 R39, -RZ, R10.reuse.H0_H0 ;  /* 0x2000000aff277230 */ /* 0x100fe40000004100 */
        /* <DEDUP_REMOVED lines=14> */
.L_x_4303:
[----:B------:R-:W-:Y:S05]  /*13370*/  BSYNC B0 ;  /* 0x0000000000007941 */ /* 0x000fea0003800000 */
.L_x_4302:
        /* <DEDUP_REMOVED lines=40> */
[----:B------:R-:W-:Y:S02]  /*13600*/  HADD2.F32 R37, -RZ, R37.H1_H1 ;  /* 0x30000025ff257230 */ /* 0x000fe40000004100 */
[----:B------:R-:W-:-:S02]  /*13610*/  HADD2.F32 R7, -RZ, R7.H1_H1 ;  /* 0x30000007ff077230 */ /* 0x000fc40000004100 */
[----:B------:R-:W-:Y:S01]  /*13620*/  FMUL.FTZ R40, R40, R15 ;  /* 0x0000000f28287220 */ /* 0x000fe20000410000 */
[----:B------:R-:W-:Y:S02]  /*13630*/  HADD2.F32 R36, -RZ, R36.H1_H1 ;  /* 0x30000024ff247230 */ /* 0x000fe40000004100 */
[----:B------:R-:W-:Y:S01]  /*13640*/  FMUL.FTZ R41, R41, R4 ;  /* 0x0000000429297220 */ /* 0x000fe20000410000 */
[--C-:B------:R-:W-:Y:S02]  /*13650*/  HADD2.F32 R15, -RZ, R39.reuse.H0_H0 ;  /* 0x20000027ff0f7230 */ /* 0x100fe40000004100 */
[----:B------:R-:W-:Y:S01]  /*13660*/  @!P0 FADD.FTZ R23, -R23, -RZ ;  /* 0x800000ff17178221 */ /* 0x000fe20000010100 */
[----:B------:R-:W-:Y:S01]  /*13670*/  FMUL.FTZ R37, R37, R26 ;  /* 0x0000001a25257220 */ /* 0x000fe20000410000 */
        /* <DEDUP_REMOVED lines=8> */
[--C-:B------:R-:W-:Y:S02]  /*13700*/  HADD2.F32 R15, -RZ, R32.reuse.H0_H0 ;  /* 0x20000020ff0f7230 */ /* 0x100fe40000004100 */
[----:B------:R-:W-:Y:S01]  /*13710*/  FMUL.FTZ R5, R26, R5 ;  /* 0x000000051a057220 */ /* 0x000fe20000410000 */
[----:B------:R-:W-:Y:S02]  /*13720*/  HADD2.F32 R23, -RZ, R32.H1_H1 ;  /* 0x30000020ff177230 */ /* 0x000fe40000004100 */
[----:B----4-:R-:W-:-:S02]  /*13730*/  HADD2.F32 R4, -RZ, R8.H0_H0 ;  /* 0x20000008ff047230 */ /* 0x010fc40000004100 */
[----:B------:R-:W-:Y:S02]  /*13740*/  HADD2.F32 R32, -RZ, R8.H1_H1 ;  /* 0x30000008ff207230 */ /* 0x000fe40000004100 */
[----:B------:R-:W-:Y:S01]  /*13750*/  @!P0 FADD.FTZ R27, -R27, -RZ ;  /* 0x800000ff1b1b8221 */ /* 0x000fe20000010100 */
[----:B------:R-:W-:Y:S02]  /*13760*/  HADD2.F32 R38, -RZ, R38.H1_H1 ;  /* 0x30000026ff267230 */ /* 0x000fe40000004100 */
[----:B------:R-:W-:Y:S02]  /*13770*/  HADD2.F32 R26, -RZ, R33.H0_H0 ;  /* 0x20000021ff1a7230 */ /* 0x000fe40000004100 */
[--C-:B------:R-:W-:Y:S02]  /*13780*/  HADD2.F32 R8, -RZ, R9.reuse.H0_H0 ;  /* 0x20000009ff087230 */ /* 0x100fe40000004100 */
        /* <DEDUP_REMOVED lines=23> */
.L_x_4305:
[----:B------:R-:W-:Y:S05]  /*13900*/  BSYNC B0 ;  /* 0x0000000000007941 */ /* 0x000fea0003800000 */
.L_x_4304:
        /* <DEDUP_REMOVED lines=59> */
[----:B-----5:R-:W-:-:S02]  /*13cc0*/  HADD2.F32 R4, -RZ, R8.H0_H0 ;  /* 0x20000008ff047230 */ /* 0x020fc40000004100 */
        /* <DEDUP_REMOVED lines=11> */
[----:B--2---:R-:W-:Y:S02]  /*13d80*/  HADD2.F32 R40, -RZ, R11.H1_H1 ;  /* 0x3000000bff287230 */ /* 0x004fe40000004100 */
        /* <DEDUP_REMOVED lines=16> */
.L_x_4307:
[----:B------:R-:W-:Y:S05]  /*13e90*/  BSYNC B0 ;  /* 0x0000000000007941 */ /* 0x000fea0003800000 */
.L_x_4306:
        /* <DEDUP_REMOVED lines=18> */
[----:B------:R-:W4:Y:S01]  /*13fc0*/  LDG.E.128 R28, desc[UR6][R28.64+0x180] ;  /* 0x000180061c1c7981 */ /* 0x000f22000c1e1d00 */
[----:B------:R-:W-:Y:S01]  /*13fd0*/  LEA.HI.X R7, R5, UR9, R4, 0x1, P1 ;  /* 0x0000000905077c11 */ /* 0x000fe200088f0c04 */
[----:B------:R-:W-:Y:S01]  /*13fe0*/  ULDC.64 UR8, c[0x0][0x358] ;  /* 0x0000d60000087ab9 */ /* 0x000fe20000000a00 */
[----:B------:R-:W-:-:S04]  /*13ff0*/  @P0 IADD3 R9, -R8, RZ, RZ ;  /* 0x000000ff08090210 */ /* 0x000fc80007ffe1ff */
[----:B------:R-:W5:Y:S01]  /*14000*/  LDG.E.128 R4, desc[UR6][R6.64+0x180] ;  /* 0x0001800606047981 */ /* 0x000f62000c1e1d00 */
[----:B------:R-:W-:-:S04]  /*14010*/  IADD3 R8, P1, R9, R0, RZ ;  /* 0x0000000009087210 */ /* 0x000fc80007f3e0ff */
[----:B------:R-:W-:Y:S02]  /*14020*/  LEA.HI.X.SX32 R9, R9, R2, 0x1, P1 ;  /* 0x0000000209097211 */ /* 0x000fe400008f0eff */
[----:B------:R-:W-:-:S04]  /*14030*/  LEA R10, P1, R8, UR8, 0x1 ;  /* 0x00000008080a7c11 */ /* 0x000fc8000f8208ff */
[----:B------:R-:W-:-:S06]  /*14040*/  LEA.HI.X R11, R8, UR9, R9, 0x1, P1 ;  /* 0x00000009080b7c11 */ /* 0x000fcc00088f0c09 */
[----:B------:R-:W2:Y:S01]  /*14050*/  LDG.E.128 R8, desc[UR6][R10.64+0x180] ;  /* 0x000180060a087981 */ /* 0x000ea2000c1e1d00 */
[----:B----4-:R-:W-:Y:S02]  /*14060*/  HADD2.F32 R26, -RZ, R28.H0_H0 ;  /* 0x2000001cff1a7230 */ /* 0x010fe40000004100 */
[----:B------:R-:W-:Y:S02]  /*14070*/  HADD2.F32 R27, -RZ, R29.H0_H0 ;  /* 0x2000001dff1b7230 */ /* 0x000fe40000004100 */
[--C-:B-----5:R-:W-:Y:S02]  /*14080*/  HADD2.F32 R15, -RZ, R4.reuse.H0_H0 ;  /* 0x20000004ff0f7230 */ /* 0x120fe40000004100 */
        /* <DEDUP_REMOVED lines=8> */
[----:B------:R-:W-:Y:S01]  /*14110*/  @!P0 FADD.FTZ R20, -R20, -RZ ;  /* 0x800000ff14148221 */ /* 0x000fe20000010100 */
[----:B------:R-:W-:Y:S02]  /*14120*/  HADD2.F32 R7, -RZ, R7.H1_H1 ;  /* 0x30000007ff077230 */ /* 0x000fe40000004100 */
[----:B---3--:R-:W-:-:S02]  /*14130*/  HADD2.F32 R33, -RZ, R28.H1_H1 ;  /* 0x3000001cff217230 */ /* 0x008fc40000004100 */
[----:B------:R-:W-:Y:S01]  /*14140*/  FMUL.FTZ R26, R26, R15 ;  /* 0x0000000f1a1a7220 */ /* 0x000fe20000410000 */
[----:B------:R-:W-:Y:S01]  /*14150*/  FMUL.FTZ R27, R27, R4 ;  /* 0x000000041b1b7220 */ /* 0x000fe20000410000 */
[--C-:B------:R-:W-:Y:S02]  /*14160*/  HADD2.F32 R15, -RZ, R31.reuse.H0_H0 ;  /* 0x2000001fff0f7230 */ /* 0x100fe40000004100 */
[----:B------:R-:W-:Y:S01]  /*14170*/  @!P0 FADD.FTZ R6, -R6, -RZ ;  /* 0x800000ff06068221 */ /* 0x000fe20000010100 */
[----:B------:R-:W-:Y:S02]  /*14180*/  HADD2.F32 R4, -RZ, R31.H1_H1 ;  /* 0x3000001fff047230 */ /* 0x000fe40000004100 */
[----:B------:R-:W-:Y:S01]  /*14190*/  FMUL.FTZ R33, R33, R20 ;  /* 0x0000001421217220 */ /* 0x000fe20000410000 */
[----:B------:R-:W-:Y:S01]  /*141a0*/  @!P0 FADD.FTZ R7, -R7, -RZ ;  /* 0x800000ff07078221 */ /* 0x000fe20000010100 */
[----:B------:R-:W-:Y:S02]  /*141b0*/  HADD2.F32 R28, -RZ, R29.H1_H1 ;  /* 0x3000001dff1c7230 */ /* 0x000fe40000004100 */
[----:B------:R-:W-:Y:S01]  /*141c0*/  @!P0 FADD.FTZ R21, -R21, -RZ ;  /* 0x800000ff15158221 */ /* 0x000fe20000010100 */
[----:B------:R-:W-:-:S02]  /*141d0*/  HADD2.F32 R20, -RZ, R30.H0_H0 ;  /* 0x2000001eff147230 */ /* 0x000fc40000004100 */
[----:B------:R-:W-:Y:S01]  /*141e0*/  @!P0 FADD.FTZ R5, -R5, -RZ ;  /* 0x800000ff05058221 */ /* 0x000fe20000010100 */
[----:B------:R-:W-:Y:S01]  /*141f0*/  FMUL.FTZ R6, R15, R6 ;  /* 0x000000060f067220 */ /* 0x000fe20000410000 */
[----:B------:R-:W-:Y:S01]  /*14200*/  FMUL.FTZ R7, R4, R7 ;  /* 0x0000000704077220 */ /* 0x000fe20000410000 */
[----:B------:R-:W-:Y:S02]  /*14210*/  HADD2.F32 R4, -RZ, R17.H0_H0 ;  /* 0x20000011ff047230 */ /* 0x000fe40000004100 */
[----:B------:R-:W-:Y:S01]  /*14220*/  FMUL.FTZ R28, R28, R21 ;  /* 0x000000151c1c7220 */ /* 0x000fe20000410000 */
[----:B--2---:R-:W-:Y:S02]  /*14230*/  HADD2.F32 R15, -RZ, R9.H0_H0 ;  /* 0x20000009ff0f7230 */ /* 0x004fe40000004100 */
[----:B------:R-:W-:Y:S01]  /*14240*/  FMUL.FTZ R5, R20, R5 ;  /* 0x0000000514057220 */ /* 0x000fe20000410000 */
[----:B------:R-:W-:Y:S02]  /*14250*/  HADD2.F32 R30, -RZ, R30.H1_H1 ;  /* 0x3000001eff1e7230 */ /* 0x000fe40000004100 */
[----:B------:R-:W-:Y:S01]  /*14260*/  @!P0 FADD.FTZ R23, -R23, -RZ ;  /* 0x800000ff17178221 */ /* 0x000fe20000010100 */
[----:B------:R-:W-:-:S02]  /*14270*/  HADD2.F32 R17, -RZ, R17.H1_H1 ;  /* 0x30000011ff117230 */ /* 0x000fc40000004100 */
[----:B------:R-:W-:Y:S02]  /*14280*/  HADD2.F32 R9, -RZ, R9.H1_H1 ;  /* 0x30000009ff097230 */ /* 0x000fe40000004100 */
[----:B------:R-:W-:Y:S02]  /*14290*/  HADD2.F32 R21, -RZ, R16.H0_H0 ;  /* 0x20000010ff157230 */ /* 0x000fe40000004100 */
[----:B------:R-:W-:Y:S02]  /*142a0*/  HADD2.F32 R20, -RZ, R8.H0_H0 ;  /* 0x20000008ff147230 */ /* 0x000fe40000004100 */
[----:B------:R-:W-:Y:S01]  /*142b0*/  FMUL.FTZ R23, R30, R23 ;  /* 0x000000171e177220 */ /* 0x000fe20000410000 */
[----:B------:R-:W-:Y:S01]  /*142c0*/  FFMA.FTZ R9, R17, R9, R28 ;  /* 0x0000000911097223 */ /* 0x000fe2000001001c */
[--C-:B------:R-:W-:Y:S02]  /*142d0*/  HADD2.F32 R29, -RZ, R11.reuse.H0_H0 ;  /* 0x2000000bff1d7230 */ /* 0x100fe40000004100 */
[----:B------:R-:W-:-:S02]  /*142e0*/  HADD2.F32 R30, -RZ, R11.H1_H1 ;  /* 0x3000000bff1e7230 */ /* 0x000fc40000004100 */
[----:B------:R-:W-:Y:S01]  /*142f0*/  FFMA.FTZ R20, R21, R20, R26 ;  /* 0x0000001415147223 */ /* 0x000fe2000001001a */
[----:B------:R-:W-:Y:S02]  /*14300*/  HADD2.F32 R32, -RZ, R10.H0_H0 ;  /* 0x2000000aff207230 */ /* 0x000fe40000004100 */
[----:B------:R-:W-:Y:S02]  /*14310*/  HADD2.F32 R28, -RZ, R18.H0_H0 ;  /* 0x20000012ff1c7230 */ /* 0x000fe40000004100 */
[----:B------:R-:W-:Y:S02]  /*14320*/  HADD2.F32 R8, -RZ, R8.H1_H1 ;  /* 0x30000008ff087230 */ /* 0x000fe40000004100 */
        /* <DEDUP_REMOVED lines=15> */
.L_x_4309:
[----:B------:R-:W-:Y:S05]  /*14420*/  BSYNC B0 ;  /* 0x0000000000007941 */ /* 0x000fea0003800000 */
.L_x_4308:
[----:B------:R1:W-:Y:S02]  /*14430*/  STS.128 [R245+0x7000], R16 ;  /* 0x00700010f5007388 */ /* 0x0003e40000000c00 */
.L_x_4301:
[----:B------:R-:W-:Y:S05]  /*14440*/  BSYNC B1 ;  /* 0x0000000000017941 */ /* 0x000fea0003800000 */
.L_x_4300:
        /* <DEDUP_REMOVED lines=18> */
[----:B------:R-:W-:-:S03]  /*14570*/  IADD3 R4, P1, R5, R0, RZ ;  /* 0x0000000005047210 */ /* 0x000fc60007f3e0ff */
[----:B------:R-:W-:Y:S01]  /*14580*/  IMAD.WIDE R36, R7, 0x2, R12 ;  /* 0x0000000207247825 */ /* 0x000fe200078e020c */
[----:B------:R-:W-:Y:S02]  /*14590*/  LEA.HI.X.SX32 R5, R5, R2, 0x1, P1 ;  /* 0x0000000205057211 */ /* 0x000fe400008f0eff */
[C---:B------:R-:W-:Y:S02]  /*145a0*/  LEA R6, P1, R4.reuse, UR8, 0x1 ;  /* 0x0000000804067c11 */ /* 0x040fe4000f8208ff */
        /* <DEDUP_REMOVED lines=14> */
[----:B------:R-:W-:Y:S02]  /*14690*/  HADD2.F32 R5, -RZ, R7.H0_H0 ;  /* 0x20000007ff057230 */ /* 0x000fe40000004100 */
[----:B------:R-:W-:Y:S01]  /*146a0*/  @!P0 FADD.FTZ R3, -R3, -RZ ;  /* 0x800000ff03038221 */ /* 0x000fe20000010100 */
[----:B------:R-:W-:-:S02]  /*146b0*/  HADD2.F32 R21, -RZ, R4.H0_H0 ;  /* 0x20000004ff157230 */ /* 0x000fc40000004100 */
[----:B------:R-:W-:Y:S02]  /*146c0*/  HADD2.F32 R23, -RZ, R4.H1_H1 ;  /* 0x30000004ff177230 */ /* 0x000fe40000004100 */
[----:B------:R-:W-:Y:S01]  /*146d0*/  @!P0 FADD.FTZ R5, -R5, -RZ ;  /* 0x800000ff05058221 */ /* 0x000fe20000010100 */
[----:B------:R-:W-:Y:S02]  /*146e0*/  HADD2.F32 R26, -RZ, R37.H0_H0 ;  /* 0x20000025ff1a7230 */ /* 0x000fe40000004100 */
[--C-:B------:R-:W-:Y:S02]  /*146f0*/  HADD2.F32 R4, -RZ, R6.reuse.H0_H0 ;  /* 0x20000006ff047230 */ /* 0x100fe40000004100 */
[----:B------:R-:W-:Y:S02]  /*14700*/  HADD2.F32 R7, -RZ, R7.H1_H1 ;  /* 0x30000007ff077230 */ /* 0x000fe40000004100 */
[----:B------:R-:W-:Y:S02]  /*14710*/  HADD2.F32 R6, -RZ, R6.H1_H1 ;  /* 0x30000006ff067230 */ /* 0x000fe40000004100 */
[----:B------:R-:W-:Y:S01]  /*14720*/  FMUL.FTZ R44, R44, R5 ;  /* 0x000000052c2c7220 */ /* 0x000fe20000410000 */
[----:B------:R-:W-:-:S02]  /*14730*/  HADD2.F32 R46, -RZ, R37.H1_H1 ;  /* 0x30000025ff2e7230 */ /* 0x000fc40000004100 */
[----:B------:R-:W-:Y:S01]  /*14740*/  FMUL.FTZ R26, R26, R3 ;  /* 0x000000031a1a7220 */ /* 0x000fe20000410000 */
        /* <DEDUP_REMOVED lines=8> */
[----:B------:R-:W-:-:S02]  /*147d0*/  HADD2.F32 R50, -RZ, R36.H0_H0 ;  /* 0x20000024ff327230 */ /* 0x000fc40000004100 */
[----:B------:R-:W-:Y:S01]  /*147e0*/  FMUL.FTZ R4, R5, R4 ;  /* 0x0000000405047220 */ /* 0x000fe20000410000 */
[----:B------:R-:W-:Y:S01]  /*147f0*/  FMUL.FTZ R48, R48, R7 ;  /* 0x0000000730307220 */ /* 0x000fe20000410000 */
[----:B------:R-:W-:Y:S02]  /*14800*/  HADD2.F32 R36, -RZ, R36.H1_H1 ;  /* 0x30000024ff247230 */ /* 0x000fe40000004100 */
[----:B------:R-:W-:Y:S01]  /*14810*/  FMUL.FTZ R6, R3, R6 ;  /* 0x0000000603067220 */ /* 0x000fe20000410000 */
[--C-:B----4-:R-:W-:Y:S02]  /*14820*/  HADD2.F32 R5, -RZ, R9.reuse.H0_H0 ;  /* 0x20000009ff057230 */ /* 0x110fe40000004100 */
[----:B------:R-:W-:Y:S01]  /*14830*/  @!P0 FADD.FTZ R23, -R23, -RZ ;  /* 0x800000ff17178221 */ /* 0x000fe20000010100 */
[----:B------:R-:W-:Y:S02]  /*14840*/  HADD2.F32 R15, -RZ, R9.H1_H1 ;  /* 0x30000009ff0f7230 */ /* 0x000fe40000004100 */
[----:B-----5:R-:W-:-:S02]  /*14850*/  HADD2.F32 R3, -RZ, R41.H0_H0 ;  /* 0x20000029ff037230 */ /* 0x020fc40000004100 */
[----:B------:R-:W-:Y:S02]  /*14860*/  HADD2.F32 R7, -RZ, R43.H0_H0 ;  /* 0x2000002bff077230 */ /* 0x000fe40000004100 */
[----:B------:R-:W-:Y:S02]  /*14870*/  HADD2.F32 R9, -RZ, R11.H0_H0 ;  /* 0x2000000bff097230 */ /* 0x000fe40000004100 */
[----:B------:R-:W-:Y:S01]  /*14880*/  @!P0 FADD.FTZ R21, -R21, -RZ ;  /* 0x800000ff15158221 */ /* 0x000fe20000010100 */
[----:B------:R-:W-:Y:S01]  /*14890*/  FMUL.FTZ R23, R36, R23 ;  /* 0x0000001724177220 */ /* 0x000fe20000410000 */
[--C-:B------:R-:W-:Y:S02]  /*148a0*/  HADD2.F32 R27, -RZ, R10.reuse.H0_H0 ;  /* 0x2000000aff1b7230 */ /* 0x100fe40000004100 */
[----:B------:R-:W-:Y:S01]  /*148b0*/  FFMA.FTZ R3, R3, R5, R26 ;  /* 0x0000000503037223 */ /* 0x000fe2000001001a */
[----:B------:R-:W-:Y:S02]  /*148c0*/  HADD2.F32 R37, -RZ, R10.H1_H1 ;  /* 0x3000000aff257230 */ /* 0x000fe40000004100 */
[----:B------:R-:W-:Y:S01]  /*148d0*/  FFMA.FTZ R7, R7, R9, R44 ;  /* 0x0000000907077223 */ /* 0x000fe2000001002c */
[----:B------:R-:W-:-:S02]  /*148e0*/  HADD2.F32 R36, -RZ, R8.H0_H0 ;  /* 0x20000008ff247230 */ /* 0x000fc40000004100 */
[----:B------:R-:W-:Y:S02]  /*148f0*/  HADD2.F32 R10, -RZ, R40.H0_H0 ;  /* 0x20000028ff0a7230 */ /* 0x000fe40000004100 */
[----:B------:R-:W-:Y:S01]  /*14900*/  FMUL.FTZ R21, R50, R21 ;  /* 0x0000001532157220 */ /* 0x000fe20000410000 */
[----:B------:R-:W-:Y:S02]  /*14910*/  HADD2.F32 R41, -RZ, R41.H1_H1 ;  /* 0x30000029ff297230 */ /* 0x000fe40000004100 */
[----:B------:R-:W-:Y:S02]  /*14920*/  HADD2.F32 R11, -RZ, R11.H1_H1 ;  /* 0x3000000bff0b7230 */ /* 0x000fe40000004100 */
[----:B------:R-:W-:Y:S02]  /*14930*/  HADD2.F32 R8, -RZ, R8.H1_H1 ;  /* 0x30000008ff087230 */ /* 0x000fe40000004100 */
[----:B------:R-:W-:Y:S02]  /*14940*/  HADD2.F32 R43, -RZ, R43.H1_H1 ;  /* 0x3000002bff2b7230 */ /* 0x000fe40000004100 */
        /* <DEDUP_REMOVED lines=13> */
.L_x_4311:
[----:B------:R-:W-:Y:S05]  /*14a20*/  BSYNC B0 ;  /* 0x0000000000007941 */ /* 0x000fea0003800000 */
.L_x_4310:
        /* <DEDUP_REMOVED lines=41> */
[----:B------:R-:W-:-:S02]  /*14cc0*/  HADD2.F32 R3, -RZ, R39.H0_H0 ;  /* 0x20000027ff037230 */ /* 0x000fc40000004100 */
[----:B------:R-:W-:Y:S01]  /*14cd0*/  @!P0 FADD.FTZ R6, -R6, -RZ ;  /* 0x800000ff06068221 */ /* 0x000fe20000010100 */
[----:B------:R-:W-:Y:S02]  /*14ce0*/  HADD2.F32 R4, -RZ, R39.H1_H1 ;  /* 0x30000027ff047230 */ /* 0x000fe40000004100 */
[----:B------:R-:W-:Y:S01]  /*14cf0*/  @!P0 FADD.FTZ R7, -R7, -RZ ;  /* 0x800000ff07078221 */ /* 0x000fe20000010100 */
[----:B------:R-:W-:Y:S02]  /*14d00*/  HADD2.F32 R36, -RZ, R36.H1_H1 ;  /* 0x30000024ff247230 */ /* 0x000fe40000004100 */
[----:B------:R-:W-:Y:S01]  /*14d10*/  FMUL.FTZ R6, R3, R6 ;  /* 0x0000000603067220 */ /* 0x000fe20000410000 */
[----:B--2---:R-:W-:Y:S02]  /*14d20*/  HADD2.F32 R40, -RZ, R37.H1_H1 ;  /* 0x30000025ff287230 */ /* 0x004fe40000004100 */
[----:B------:R-:W-:Y:S01]  /*14d30*/  FMUL.FTZ R7, R4, R7 ;  /* 0x0000000704077220 */ /* 0x000fe20000410000 */
[----:B------:R-:W-:-:S02]  /*14d40*/  HADD2.F32 R42, -RZ, R38.H0_H0 ;  /* 0x20000026ff2a7230 */ /* 0x000fc40000004100 */
[----:B------:R-:W-:Y:S01]  /*14d50*/  @!P0 FADD.FTZ R15, -R15, -RZ ;  /* 0x800000ff0f0f8221 */ /* 0x000fe20000010100 */
[----:B------:R-:W-:Y:S01]  /*14d60*/  @!P0 FADD.FTZ R21, -R21, -RZ ;  /* 0x800000ff15158221 */ /* 0x000fe20000010100 */
[----:B------:R-:W-:Y:S02]  /*14d70*/  HADD2.F32 R38, -RZ, R38.H1_H1 ;  /* 0x30000026ff267230 */ /* 0x000fe40000004100 */
[----:B------:R-:W-:Y:S01]  /*14d80*/  @!P0 FADD.FTZ R5, -R5, -RZ ;  /* 0x800000ff05058221 */ /* 0x000fe20000010100 */
[----:B------:R-:W-:Y:S02]  /*14d90*/  HADD2.F32 R3, -RZ, R32.H0_H0 ;  /* 0x20000020ff037230 */ /* 0x000fe40000004100 */
[----:B------:R-:W-:Y:S01]  /*14da0*/  @!P0 FADD.FTZ R23, -R23, -RZ ;  /* 0x800000ff17178221 */ /* 0x000fe20000010100 */
[----:B-----5:R-:W-:Y:S02]  /*14db0*/  HADD2.F32 R4, -RZ, R8.H0_H0 ;  /* 0x20000008ff047230 */ /* 0x020fe40000004100 */
[----:B------:R-:W-:Y:S01]  /*14dc0*/  FMUL.FTZ R36, R36, R15 ;  /* 0x0000000f24247220 */ /* 0x000fe20000410000 */
[----:B------:R-:W-:Y:S01]  /*14dd0*/  FMUL.FTZ R40, R40, R21 ;  /* 0x0000001528287220 */ /* 0x000fe20000410000 */
[----:B------:R-:W-:Y:S01]  /*14de0*/  FMUL.FTZ R5, R42, R5 ;  /* 0x000000052a057220 */ /* 0x000fe20000410000 */
[----:B------:R-:W-:Y:S01]  /*14df0*/  FMUL.FTZ R23, R38, R23 ;  /* 0x0000001726177220 */ /* 0x000fe20000410000 */
[----:B------:R-:W-:-:S02]  /*14e00*/  HADD2.F32 R15, -RZ, R32.H1_H1 ;  /* 0x30000020ff0f7230 */ /* 0x000fc40000004100 */
[----:B------:R-:W-:Y:S01]  /*14e10*/  FFMA.FTZ R3, R3, R4, R26 ;  /* 0x0000000403037223 */ /* 0x000fe2000001001a */
[----:B------:R-:W-:Y:S02]  /*14e20*/  HADD2.F32 R21, -RZ, R8.H1_H1 ;  /* 0x30000008ff157230 */ /* 0x000fe40000004100 */
[----:B------:R-:W-:Y:S02]  /*14e30*/  HADD2.F32 R32, -RZ, R33.H0_H0 ;  /* 0x20000021ff207230 */ /* 0x000fe40000004100 */
[----:B------:R-:W-:Y:S02]  /*14e40*/  HADD2.F32 R8, -RZ, R9.H0_H0 ;  /* 0x20000009ff087230 */ /* 0x000fe40000004100 */
[----:B------:R-:W-:Y:S02]  /*14e50*/  HADD2.F32 R38, -RZ, R10.H0_H0 ;  /* 0x2000000aff267230 */ /* 0x000fe40000004100 */
[--C-:B------:R-:W-:Y:S02]  /*14e60*/  HADD2.F32 R37, -RZ, R11.reuse.H0_H0 ;  /* 0x2000000bff257230 */ /* 0x100fe40000004100 */
[----:B------:R-:W-:-:S02]  /*14e70*/  HADD2.F32 R42, -RZ, R11.H1_H1 ;  /* 0x3000000bff2a7230 */ /* 0x000fc40000004100 */
[----:B------:R-:W-:Y:S02]  /*14e80*/  HADD2.F32 R4, -RZ, R34.H0_H0 ;  /* 0x20000022ff047230 */ /* 0x000fe40000004100 */
[----:B------:R-:W-:Y:S02]  /*14e90*/  HADD2.F32 R9, -RZ, R9.H1_H1 ;  /* 0x30000009ff097230 */ /* 0x000fe40000004100 */
[----:B------:R-:W-:Y:S02]  /*14ea0*/  HADD2.F32 R10, -RZ, R10.H1_H1 ;  /* 0x3000000aff0a7230 */ /* 0x000fe40000004100 */
[----:B------:R-:W-:Y:S02]  /*14eb0*/  HADD2.F32 R33, -RZ, R33.H1_H1 ;  /* 0x30000021ff217230 */ /* 0x000fe40000004100 */
[--C-:B------:R-:W-:Y:S02]  /*14ec0*/  HADD2.F32 R11, -RZ, R35.reuse.H0_H0 ;  /* 0x20000023ff0b7230 */ /* 0x100fe40000004100 */
        /* <DEDUP_REMOVED lines=13> */
.L_x_4313:
[----:B------:R-:W-:Y:S05]  /*14fa0*/  BSYNC B0 ;  /* 0x0000000000007941 */ /* 0x000fea0003800000 */
.L_x_4312:
        /* <DEDUP_REMOVED lines=13> */
[----:B---3--:R-:W-:Y:S01]  /*15080*/  IMAD.WIDE R32, R7, 0x2, R12 ;  /* 0x0000000207207825 */ /* 0x008fe200078e020c */
        /* <DEDUP_REMOVED lines=33> */
[----:B------:R-:W-:Y:S02]  /*152a0*/  HADD2.F32 R36, -RZ, R33.H1_H1 ;  /* 0x30000021ff247230 */ /* 0x000fe40000004100 */
        /* <DEDUP_REMOVED lines=39> */
.L_x_4315:
[----:B------:R-:W-:Y:S05]  /*15520*/  BSYNC B0 ;  /* 0x0000000000007941 */ /* 0x000fea0003800000 */
.L_x_4314:
[----:B------:R4:W-:Y:S01]  /*15530*/  STS.128 [R245+0x5800], R28 ;  /* 0x0058001cf5007388 */ /* 0x0009e20000000c00 */
[----:B------:R-:W-:Y:S01]  /*15540*/  IADD3 R24, R24, 0xc0, RZ ;  /* 0x000000c018187810 */ /* 0x000fe20007ffe0ff */
[----:B------:R-:W-:Y:S03]  /*15550*/  BSSY B0, `(.L_x_4316) ;  /* 0x0000057000007945 */ /* 0x000fe60003800000 */
[----:B------:R-:W-:-:S13]  /*15560*/  ISETP.GE.AND P0, PT, R24, UR5, PT ;  /* 0x0000000518007c0c */ /* 0x000fda000bf06270 */
[----:B------:R-:W-:Y:S05]  /*15570*/  @P0 BRA `(.L_x_4317) ;  /* 0x0000000400500947 */ /* 0x000fea0003800000 */
[----:B------:R-:W-:Y:S01]  /*15580*/  ISETP.GE.AND P0, PT, R24, R129, PT ;  /* 0x000000811800720c */ /* 0x000fe20003f06270 */
[----:B------:R-:W-:Y:S01]  /*15590*/  ULDC.64 UR8, c[0x0][0x360] ;  /* 0x0000d80000087ab9 */ /* 0x000fe20000000a00 */
[----:B------:R-:W-:Y:S02]  /*155a0*/  MOV R3, RZ ;  /* 0x000000ff00037202 */ /* 0x000fe40000000f00 */
[----:B------:R-:W-:-:S04]  /*155b0*/  IADD3 R0, P1, R0, 0xc0, RZ ;  /* 0x000000c000007810 */ /* 0x000fc80007f3e0ff */
[----:B------:R-:W-:-:S05]  /*155c0*/  IADD3.X R2, RZ, R2, RZ, P1, !PT ;  /* 0x00000002ff027210 */ /* 0x000fca0000ffe4ff */
[----:B------:R-:W-:-:S04]  /*155d0*/  @P0 SHF.R.S32.HI R4, RZ, 0x1, R130 ;  /* 0x00000001ff040819 */ /* 0x000fc80000011482 */
[C---:B------:R-:W-:Y:S02]  /*155e0*/  @P0 IADD3 R3, -R4.reuse, RZ, RZ ;  /* 0x000000ff04030210 */ /* 0x040fe40007ffe1ff */
[----:B------:R-:W-:Y:S02]  /*155f0*/  @P0 IADD3 R129, -R4, RZ, RZ ;  /* 0x000000ff04810210 */ /* 0x000fe40007ffe1ff */
[----:B------:R-:W-:Y:S02]  /*15600*/  IADD3 R5, P1, R3, R0, RZ ;  /* 0x0000000003057210 */ /* 0x000fe40007f3e0ff */
[----:B------:R-:W-:Y:S01]  /*15610*/  @P0 SHF.R.S32.HI R130, RZ, 0x1, R130 ;  /* 0x00000001ff820819 */ /* 0x000fe20000011482 */
[----:B------:R-:W-:Y:S01]  /*15620*/  IMAD.WIDE R24, R129, 0x2, R12 ;  /* 0x0000000281187825 */ /* 0x000fe200078e020c */
[----:B------:R-:W-:Y:S02]  /*15630*/  LEA.HI.X.SX32 R4, R3, R2, 0x1, P1 ;  /* 0x0000000203047211 */ /* 0x000fe400008f0eff */
[----:B------:R-:W-:-:S03]  /*15640*/  LEA R6, P1, R5, UR8, 0x1 ;  /* 0x0000000805067c11 */ /* 0x000fc6000f8208ff */
[----:B------:R-:W1:Y:S01]  /*15650*/  LDG.E.128 R24, desc[UR6][R24.64+0x180] ;  /* 0x0001800618187981 */ /* 0x000e62000c1e1d00 */
[----:B------:R-:W-:Y:S01]  /*15660*/  LEA.HI.X R7, R5, UR9, R4, 0x1, P1 ;  /* 0x0000000905077c11 */ /* 0x000fe200088f0c04 */
[----:B------:R-:W-:Y:S01]  /*15670*/  ULDC.64 UR8, c[0x0][0x358] ;  /* 0x0000d60000087ab9 */ /* 0x000fe20000000a00 */
[----:B------:R-:W-:Y:S02]  /*15680*/  MOV R3, RZ ;  /* 0x000000ff00037202 */ /* 0x000fe40000000f00 */
[----:B------:R-:W-:Y:S02]  /*15690*/  @P0 IADD3 R3, -R130, RZ, RZ ;  /* 0x000000ff82030210 */ /* 0x000fe40007ffe1ff */
[----:B------:R-:W5:Y:S02]  /*156a0*/  LDG.E.128 R4, desc[UR6][R6.64] ;  /* 0x0000000606047981 */ /* 0x000f64000c1e1d00 */
[----:B------:R-:W-:-:S04]  /*156b0*/  IADD3 R0, P1, R3, R0, RZ ;  /* 0x0000000003007210 */ /* 0x000fc80007f3e0ff */
[----:B------:R-:W-:Y:S02]  /*156c0*/  LEA.HI.X.SX32 R3, R3, R2, 0x1, P1 ;  /* 0x0000000203037211 */ /* 0x000fe400008f0eff */
[----:B------:R-:W-:-:S04]  /*156d0*/  LEA R8, P1, R0, UR8, 0x1 ;  /* 0x0000000800087c11 */ /* 0x000fc8000f8208ff */
[----:B------:R-:W-:-:S06]  /*156e0*/  LEA.HI.X R9, R0, UR9, R3, 0x1, P1 ;  /* 0x0000000900097c11 */ /* 0x000fcc00088f0c03 */
[----:B------:R-:W2:Y:S01]  /*156f0*/  LDG.E.128 R8, desc[UR6][R8.64] ;  /* 0x0000000608087981 */ /* 0x000ea2000c1e1d00 */
[--C-:B-1----:R-:W-:Y:S02]  /*15700*/  HADD2.F32 R13, -RZ, R25.reuse.H0_H0 ;  /* 0x20000019ff0d7230 */ /* 0x102fe40000004100 */
[----:B----4-:R-:W-:Y:S02]  /*15710*/  HADD2.F32 R28, -RZ, R25.H1_H1 ;  /* 0x30000019ff1c7230 */ /* 0x010fe40000004100 */
[--C-:B-----5:R-:W-:Y:S02]  /*15720*/  HADD2.F32 R0, -RZ, R5.reuse.H0_H0 ;  /* 0x20000005ff007230 */ /* 0x120fe40000004100 */
[----:B------:R-:W-:Y:S02]  /*15730*/  HADD2.F32 R5, -RZ, R5.H1_H1 ;  /* 0x30000005ff057230 */ /* 0x000fe40000004100 */
[----:B------:R-:W-:Y:S02]  /*15740*/  HADD2.F32 R2, -RZ, R4.H0_H0 ;  /* 0x20000004ff027230 */ /* 0x000fe40000004100 */
[----:B------:R-:W-:Y:S01]  /*15750*/  @!P0 FADD.FTZ R0, -R0, -RZ ;  /* 0x800000ff00008221 */ /* 0x000fe20000010100 */
[----:B------:R-:W-:-:S02]  /*15760*/  HADD2.F32 R3, -RZ, R6.H0_H0 ;  /* 0x20000006ff037230 */ /* 0x000fc40000004100 */
[----:B------:R-:W-:Y:S01]  /*15770*/  @!P0 FADD.FTZ R5, -R5, -RZ ;  /* 0x800000ff05058221 */ /* 0x000fe20000010100 */
[----:B------:R-:W-:Y:S02]  /*15780*/  HADD2.F32 R12, -RZ, R6.H1_H1 ;  /* 0x30000006ff0c7230 */ /* 0x000fe40000004100 */
[----:B------:R-:W-:Y:S01]  /*15790*/  @!P0 FADD.FTZ R2, -R2, -RZ ;  /* 0x800000ff02028221 */ /* 0x000fe20000010100 */
[----:B------:R-:W-:Y:S02]  /*157a0*/  HADD2.F32 R15, -RZ, R24.H0_H0 ;  /* 0x20000018ff0f7230 */ /* 0x000fe40000004100 */
[--C-:B------:R-:W-:Y:S02]  /*157b0*/  HADD2.F32 R6, -RZ, R7.reuse.H0_H0 ;  /* 0x20000007ff067230 */ /* 0x100fe40000004100 */
        /* <DEDUP_REMOVED lines=15> */
[----:B------:R-:W-:Y:S01]  /*158b0*/  @!P0 FADD.FTZ R12, -R12, -RZ ;  /* 0x800000ff0c0c8221 */ /* 0x000fe20000010100 */
[----:B------:R-:W-:Y:S01]  /*158c0*/  FMUL.FTZ R3, R2, R3 ;  /* 0x0000000302037220 */ /* 0x000fe20000410000 */
[----:B------:R-:W-:Y:S01]  /*158d0*/  FMUL.FTZ R6, R5, R6 ;  /* 0x0000000605067220 */ /* 0x000fe20000410000 */
[----:B------:R-:W-:Y:S01]  /*158e0*/  FMUL.FTZ R7, R0, R7 ;  /* 0x0000000700077220 */ /* 0x000fe20000410000 */
[----:B------:R-:W-:Y:S02]  /*158f0*/  HADD2.F32 R0, -RZ, R17.H0_H0 ;  /* 0x20000011ff007230 */ /* 0x000fe40000004100 */
[----:B------:R-:W-:-:S02]  /*15900*/  HADD2.F32 R4, -RZ, R16.H0_H0 ;  /* 0x20000010ff047230 */ /* 0x000fc40000004100 */
[----:B--2---:R-:W-:Y:S02]  /*15910*/  HADD2.F32 R2, -RZ, R9.H0_H0 ;  /* 0x20000009ff027230 */ /* 0x004fe40000004100 */
[----:B------:R-:W-:Y:S02]  /*15920*/  HADD2.F32 R5, -RZ, R8.H0_H0 ;  /* 0x20000008ff057230 */ /* 0x000fe40000004100 */
[----:B------:R-:W-:Y:S01]  /*15930*/  FMUL.FTZ R12, R23, R12 ;  /* 0x0000000c170c7220 */ /* 0x000fe20000410000 */
[--C-:B------:R-:W-:Y:S02]  /*15940*/  HADD2.F32 R23, -RZ, R11.reuse.H0_H0 ;  /* 0x2000000bff177230 */ /* 0x100fe40000004100 */
[----:B------:R-:W-:Y:S01]  /*15950*/  FFMA.FTZ R0, R0, R2, R13 ;  /* 0x0000000200007223 */ /* 0x000fe2000001000d */
[----:B------:R-:W-:Y:S02]  /*15960*/  HADD2.F32 R24, -RZ, R11.H1_H1 ;  /* 0x3000000bff187230 */ /* 0x000fe40000004100 */
[----:B------:R-:W-:Y:S01]  /*15970*/  FFMA.FTZ R4, R4, R5, R15 ;  /* 0x0000000504047223 */ /* 0x000fe2000001000f */
[----:B------:R-:W-:-:S02]  /*15980*/  HADD2.F32 R26, -RZ, R10.H0_H0 ;  /* 0x2000000aff1a7230 */ /* 0x000fc40000004100 */
[----:B------:R-:W-:Y:S02]  /*15990*/  HADD2.F32 R11, -RZ, R10.H1_H1 ;  /* 0x3000000aff0b7230 */ /* 0x000fe40000004100 */
        /* <DEDUP_REMOVED lines=18> */
.L_x_4317:
[----:B------:R-:W-:Y:S05]  /*15ac0*/  BSYNC B0 ;  /* 0x0000000000007941 */ /* 0x000fea0003800000 */
.L_x_4316:
[----:B------:R1:W-:Y:S01]  /*15ad0*/  STS.128 [R245+0x7800], R16 ;  /* 0x00780010f5007388 */ /* 0x0003e20000000c00 */
[----:B------:R-:W-:Y:S05]  /*15ae0*/  BRA `(.L_x_4271) ;  /* 0x0000000000c07947 */ /* 0x000fea0003800000 */
.L_x_4239:
[----:B------:R-:W-:Y:S02]  /*15af0*/  IMAD.IADD R133, R238, 0x1, -R133 ;  /* 0x00000001ee857824 */ /* 0x000fe400078e0a85 */
[C---:B------:R-:W-:Y:S02]  /*15b00*/  VIADD R14, R140.reuse, 0x10 ;  /* 0x000000108c0e7836 */ /* 0x040fe40000000000 */
[C---:B------:R-:W-:Y:S01]  /*15b10*/  VIADD R22, R140.reuse, 0x20 ;  /* 0x000000208c167836 */ /* 0x040fe20000000000 */
[CC--:B------:R-:W-:Y:S01]  /*15b20*/  ISETP.GE.AND P6, PT, R140.reuse, R133.reuse, PT ;  /* 0x000000858c00720c */ /* 0x0c0fe20003fc6270 */
[----:B------:R-:W-:Y:S01]  /*15b30*/  VIADD R20, R140, 0x30 ;  /* 0x000000308c147836 */ /* 0x000fe20000000000 */
[-C--:B------:R-:W-:Y:S02]  /*15b40*/  ISETP.GE.AND P5, PT, R14, R133.reuse, PT ;  /* 0x000000850e00720c */ /* 0x080fe40003fa6270 */
[-C--:B------:R-:W-:Y:S02]  /*15b50*/  ISETP.GE.AND P4, PT, R22, R133.reuse, PT ;  /* 0x000000851600720c */ /* 0x080fe40003f86270 */
[----:B------:R-:W-:-:S07]  /*15b60*/  ISETP.GE.AND P2, PT, R20, R133, PT ;  /* 0x000000851400720c */ /* 0x000fce0003f46270 */
[----:B------:R-:W1:Y:S02]  /*15b70*/  @!P6 LDC.64 R10, c[0x0][0x210] ;  /* 0x00008400ff0aeb82 */ /* 0x000e640000000a00 */
[----:B------:R-:W-:-:S04]  /*15b80*/  @!P5 IADD3 R15, P1, R15, R136, RZ ;  /* 0x000000880f0fd210 */ /* 0x000fc80007f3e0ff */
[----:B------:R-:W-:Y:S02]  /*15b90*/  @!P2 IMAD.MOV.U32 R18, RZ, RZ, R136 ;  /* 0x000000ffff12a224 */ /* 0x000fe400078e0088 */
[----:B------:R-:W2:Y:S01]  /*15ba0*/  @!P5 LDC.64 R8, c[0x0][0x210] ;  /* 0x00008400ff08db82 */ /* 0x000ea20000000a00 */
[--C-:B------:R-:W-:Y:S02]  /*15bb0*/  @!P5 IMAD.X R12, R13, 0x1, R139.reuse, P1 ;  /* 0x000000010d0cd824 */ /* 0x100fe400008e068b */
[----:B------:R-:W-:Y:S02]  /*15bc0*/  @!P2 IMAD.MOV.U32 R19, RZ, RZ, R139 ;  /* 0x000000ffff13a224 */ /* 0x000fe400078e008b */
[----:B------:R-:W-:-:S03]  /*15bd0*/  @!P2 IMAD.WIDE.U32 R18, R4, 0x30, R18 ;  /* 0x000000300412a825 */ /* 0x000fc600078e0012 */
[----:B------:R-:W3:Y:S08]  /*15be0*/  @!P4 LDC.64 R6, c[0x0][0x210] ;  /* 0x00008400ff06cb82 */ /* 0x000ef00000000a00 */
[----:B------:R-:W4:Y:S01]  /*15bf0*/  @!P2 LDC.64 R2, c[0x0][0x210] ;  /* 0x00008400ff02ab82 */ /* 0x000f220000000a00 */
[----:B-1----:R-:W-:Y:S01]  /*15c00*/  @!P6 LEA R16, P0, R136, R10, 0x1 ;  /* 0x0000000a8810e211 */ /* 0x002fe200078008ff */
[----:B------:R-:W-:-:S03]  /*15c10*/  @!P2 IMAD R10, R5, 0x30, RZ ;  /* 0x00000030050aa824 */ /* 0x000fc600078e02ff */
[----:B------:R-:W-:Y:S01]  /*15c20*/  @!P6 LEA.HI.X R17, R136, R11, R139, 0x1, P0 ;  /* 0x0000000b8811e211 */ /* 0x000fe200000f0c8b */
[----:B------:R-:W-:Y:S01]  /*15c30*/  @!P2 IMAD.IADD R10, R19, 0x1, R10 ;  /* 0x00000001130aa824 */ /* 0x000fe200078e020a */
[C---:B------:R-:W-:Y:S02]  /*15c40*/  @!P4 LEA R0, P0, R4.reuse, R136, 0x5 ;  /* 0x000000880400c211 */ /* 0x040fe400078028ff */
[C---:B--2---:R-:W-:Y:S01]  /*15c50*/  @!P5 LEA R8, P1, R15.reuse, R8, 0x1 ;  /* 0x000000080f08d211 */ /* 0x044fe200078208ff */
[----:B------:R-:W-:Y:S01]  /*15c60*/  @!PT LDS RZ, [RZ] ;  /* 0x00000000fffff984 */ /* 0x000fe20000000800 */
[----:B------:R-:W-:Y:S01]  /*15c70*/  @!PT LDS RZ, [RZ] ;  /* 0x00000000fffff984 */ /* 0x000fe20000000800 */
[----:B------:R-:W-:Y:S01]  /*15c80*/  @!PT LDS RZ, [RZ] ;  /* 0x00000000fffff984 */ /* 0x000fe20000000800 */
[----:B------:R1:W-:Y:S01]  /*15c90*/  @!P6 LDGSTS.E.BYPASS.LTC128B.128 [R245], desc[UR6][R16.64] ;  /* 0x0000000010f5efae */ /* 0x0003e2000b901d46 */
[----:B------:R-:W-:Y:S02]  /*15ca0*/  @!P4 LEA.HI.X R4, R4, R139, R5, 0x5, P0 ;  /* 0x0000008b0404c211 */ /* 0x000fe400000f2c05 */
[----:B------:R-:W-:Y:S01]  /*15cb0*/  @!P5 LEA.HI.X R9, R15, R9, R12, 0x1, P1 ;  /* 0x000000090f09d211 */ /* 0x000fe200008f0c0c */
[----:B------:R1:W-:Y:S01]  /*15cc0*/  @!P6 LDGSTS.E.BYPASS.LTC128B.128 [R245+0x2000], desc[UR6][R16.64+0x80] ;  /* 0x0200008010f5efae */ /* 0x0003e2000b901d46 */
[----:B---3--:R-:W-:-:S03]  /*15cd0*/  @!P4 LEA R6, P1, R0, R6, 0x1 ;  /* 0x000000060006c211 */ /* 0x008fc600078208ff */
[----:B------:R1:W-:Y:S01]  /*15ce0*/  @!P6 LDGSTS.E.BYPASS.LTC128B.128 [R245+0x4000], desc[UR6][R16.64+0x100] ;  /* 0x0400010010f5efae */ /* 0x0003e2000b901d46 */
[----:B------:R-:W-:-:S03]  /*15cf0*/  @!P4 LEA.HI.X R7, R0, R7, R4, 0x1, P1 ;  /* 0x000000070007c211 */ /* 0x000fc600008f0c04 */
[----:B------:R1:W-:Y:S01]  /*15d00*/  @!P6 LDGSTS.E.BYPASS.LTC128B.128 [R245+0x6000], desc[UR6][R16.64+0x180] ;  /* 0x0600018010f5efae */ /* 0x0003e2000b901d46 */
[----:B----4-:R-:W-:-:S03]  /*15d10*/  @!P2 LEA R2, P0, R18, R2, 0x1 ;  /* 0x000000021202a211 */ /* 0x010fc600078008ff */
[----:B------:R1:W-:Y:S01]  /*15d20*/  @!P5 LDGSTS.E.BYPASS.LTC128B.128 [R245+0x800], desc[UR6][R8.64] ;  /* 0x0080000008f5dfae */ /* 0x0003e2000b901d46 */
[----:B------:R-:W-:-:S03]  /*15d30*/  @!P2 LEA.HI.X R3, R18, R3, R10, 0x1, P0 ;  /* 0x000000031203a211 */ /* 0x000fc600000f0c0a */
[----:B------:R1:W-:Y:S04]  /*15d40*/  @!P5 LDGSTS.E.BYPASS.LTC128B.128 [R245+0x2800], desc[UR6][R8.64+0x80] ;  /* 0x0280008008f5dfae */ /* 0x0003e8000b901d46 */
        /* <DEDUP_REMOVED lines=9> */
[----:B------:R1:W-:Y:S02]  /*15de0*/  @!P2 LDGSTS.E.BYPASS.LTC128B.128 [R245+0x7800], desc[UR6][R2.64+0x180] ;  /* 0x0780018002f5afae */ /* 0x0003e4000b901d46 */
.L_x_4271:
[----:B------:R-:W-:Y:S05]  /*15df0*/  BSYNC B2 ;  /* 0x0000000000027941 */ /* 0x000fea0003800000 */
.L_x_4238:
[----:B-1----:R-:W-:Y:S01]  /*15e00*/  LEA R3, R165, 0xffffffc0, 0x6 ;  /* 0xffffffc0a5037811 */ /* 0x002fe200078e30ff */
[C---:B------:R-:W-:Y:S01]  /*15e10*/  IMAD.SHL.U32 R89, R62.reuse, 0x40, RZ ;  /* 0x000000403e597824 */ /* 0x040fe200078e00ff */
[----:B------:R-:W-:Y:S02]  /*15e20*/  SHF.R.S32.HI R2, RZ, 0x4, R63 ;  /* 0x00000004ff027819 */ /* 0x000fe4000001143f */
[----:B------:R-:W-:Y:S01]  /*15e30*/  LOP3.LUT R62, R62, 0xfffffff8, RZ, 0xc0, !PT ;  /* 0xfffffff83e3e7812 */ /* 0x000fe200078ec0ff */
[----:B------:R-:W-:Y:S01]  /*15e40*/  IMAD.IADD R9, R60, 0x1, -R3 ;  /* 0x000000013c097824 */ /* 0x000fe200078e0a03 */
[----:B------:R-:W-:Y:S02]  /*15e50*/  LEA.HI R11, R63, R2, RZ, 0x1 ;  /* 0x000000023f0b7211 */ /* 0x000fe400078f08ff */
[----:B------:R-:W-:Y:S02]  /*15e60*/  LOP3.LUT R89, R89, 0xfffffe00, RZ, 0xc0, !PT ;  /* 0xfffffe0059597812 */ /* 0x000fe400078ec0ff */
[----:B------:R-:W-:-:S02]  /*15e70*/  ISETP.GE.AND P4, PT, R22, R9, PT ;  /* 0x000000091600720c */ /* 0x000fc40003f86270 */
[-C--:B------:R-:W-:Y:S02]  /*15e80*/  ISETP.GE.AND P2, PT, R20, R9.reuse, PT ;  /* 0x000000091400720c */ /* 0x080fe40003f46270 */
[-C--:B------:R-:W-:Y:S02]  /*15e90*/  ISETP.GE.AND P5, PT, R14, R9.reuse, PT ;  /* 0x000000090e00720c */ /* 0x080fe40003fa6270 */
[-C--:B------:R-:W-:Y:S02]  /*15ea0*/  ISETP.GE.AND P6, PT, R140, R9.reuse, PT ;  /* 0x000000098c00720c */ /* 0x080fe40003fc6270 */
[----:B------:R-:W-:Y:S02]  /*15eb0*/  ISETP.GE.AND P1, PT, R14, R9, PT ;  /* 0x000000090e00720c */ /* 0x000fe40003f26270 */
[----:B------:R-:W-:-:S03]  /*15ec0*/  LOP3.LUT R11, R11, 0xfffffffe, RZ, 0xc0, !PT ;  /* 0xfffffffe0b0b7812 */ /* 0x000fc600078ec0ff */
[----:B------:R-:W1:Y:S02]  /*15ed0*/  @!P4 LDC.64 R6, c[0x0][0x248] ;  /* 0x00009200ff06cb82 */ /* 0x000e640000000a00 */
[----:B------:R-:W-:Y:S02]  /*15ee0*/  IMAD.IADD R11, R2, 0x1, -R11 ;  /* 0x00000001020b7824 */ /* 0x000fe400078e0a0b */
[C---:B----4-:R-:W-:Y:S01]  /*15ef0*/  @!P5 LEA R16, P0, R58.reuse, R236, 0x1 ;  /* 0x000000ec3a10d211 */ /* 0x050fe200078008ff */
[----:B------:R-:W-:Y:S02]  /*15f00*/  IMAD.SHL.U32 R2, R61, 0x40, RZ ;  /* 0x000000403d027824 */ /* 0x000fe400078e00ff */
[----:B------:R-:W-:Y:S01]  /*15f10*/  @!P6 IMAD.MOV.U32 R234, RZ, RZ, R236 ;  /* 0x000000ffffeae224 */ /* 0x000fe200078e00ec */
[----:B------:R-:W4:Y:S01]  /*15f20*/  @!P2 LDC.64 R4, c[0x0][0x248] ;  /* 0x00009200ff04ab82 */ /* 0x000f220000000a00 */
[----:B------:R-:W-:Y:S02]  /*15f30*/  @!P5 LEA.HI.X R17, R58, R235, R57, 0x1, P0 ;  /* 0x000000eb3a11d211 */ /* 0x000fe400000f0c39 */
[----:B------:R-:W-:Y:S01]  /*15f40*/  ISETP.GE.AND P0, PT, R22, R9, PT ;  /* 0x000000091600720c */ /* 0x000fe20003f06270 */
[----:B------:R-:W-:Y:S01]  /*15f50*/  @!PT LDS RZ, [RZ] ;  /* 0x00000000fffff984 */ /* 0x000fe20000000800 */
[----:B------:R-:W-:Y:S01]  /*15f60*/  @!PT LDS RZ, [RZ] ;  /* 0x00000000fffff984 */ /* 0x000fe20000000800 */
[----:B------:R-:W-:Y:S01]  /*15f70*/  @!PT LDS RZ, [RZ] ;  /* 0x00000000fffff984 */ /* 0x000fe20000000800 */
[----:B------:R-:W-:Y:S01]  /*15f80*/  @!P6 LDGSTS.E.BYPASS.LTC128B.128 [R245+0x8000], desc[UR6][R234.64] ;  /* 0x08000000eaf5efae */ /* 0x000fe2000b901d46 */
[----:B------:R-:W-:-:S03]  /*15f90*/  LOP3.LUT R2, R2, 0x1c0, RZ, 0xc0, !PT ;  /* 0x000001c002027812 */ /* 0x000fc600078ec0ff */
[----:B------:R-:W-:Y:S04]  /*15fa0*/  @!P6 LDGSTS.E.BYPASS.LTC128B.128 [R245+0xa000], desc[UR6][R234.64+0x80] ;  /* 0x0a000080eaf5efae */ /* 0x000fe8000b901d46 */
[----:B------:R-:W-:Y:S04]  /*15fb0*/  @!P6 LDGSTS.E.BYPASS.LTC128B.128 [R245+0xc000], desc[UR6][R234.64+0x100] ;  /* 0x0c000100eaf5efae */ /* 0x000fe8000b901d46 */
[----:B------:R5:W-:Y:S04]  /*15fc0*/  @!P6 LDGSTS.E.BYPASS.LTC128B.128 [R245+0xe000], desc[UR6][R234.64+0x180] ;  /* 0x0e000180eaf5efae */ /* 0x000be8000b901d46 */
[----:B------:R-:W-:Y:S04]  /*15fd0*/  @!P5 LDGSTS.E.BYPASS.LTC128B.128 [R245+0x8800], desc[UR6][R16.64] ;  /* 0x0880000010f5dfae */ /* 0x000fe8000b901d46 */
[----:B------:R-:W-:Y:S01]  /*15fe0*/  @!P5 LDGSTS.E.BYPASS.LTC128B.128 [R245+0xa800], desc[UR6][R16.64+0x80] ;  /* 0x0a80008010f5dfae */ /* 0x000fe2000b901d46 */
[----:B----4-:R-:W-:-:S03]  /*15ff0*/  @!P2 IMAD R0, R5, 0x60, RZ ;  /* 0x000000600500a824 */ /* 0x010fc600078e02ff */
[----:B------:R-:W-:Y:S04]  /*16000*/  @!P5 LDGSTS.E.BYPASS.LTC128B.128 [R245+0xc800], desc[UR6][R16.64+0x100] ;  /* 0x0c80010010f5dfae */ /* 0x000fe8000b901d46 */
[----:B------:R4:W-:Y:S01]  /*16010*/  @!P5 LDGSTS.E.BYPASS.LTC128B.128 [R245+0xe800], desc[UR6][R16.64+0x180] ;  /* 0x0e80018010f5dfae */ /* 0x0009e2000b901d46 */
[----:B-1----:R-:W-:-:S04]  /*16020*/  @!P4 LEA R12, P5, R6, R236, 0x6 ;  /* 0x000000ec060cc211 */ /* 0x002fc800078a30ff */
[----:B------:R-:W-:Y:S02]  /*16030*/  @!P4 LEA.HI.X R13, R6, R235, R7, 0x6, P5 ;  /* 0x000000eb060dc211 */ /* 0x000fe400028f3407 */
[----:B------:R-:W-:-:S03]  /*16040*/  ISETP.GE.AND P5, PT, R20, R9, PT ;  /* 0x000000091400720c */ /* 0x000fc60003fa6270 */
[----:B------:R-:W-:Y:S01]  /*16050*/  @!P4 LDGSTS.E.BYPASS.LTC128B.128 [R245+0x9000], desc[UR6][R12.64] ;  /* 0x090000000cf5cfae */ /* 0x000fe2000b901d46 */
[----:B-----5:R-:W-:-:S03]  /*16060*/  @!P2 IMAD.MOV.U32 R234, RZ, RZ, R236 ;  /* 0x000000ffffeaa224 */ /* 0x020fc600078e00ec */
[----:B------:R-:W-:Y:S01]  /*16070*/  @!P4 LDGSTS.E.BYPASS.LTC128B.128 [R245+0xb000], desc[UR6][R12.64+0x80] ;  /* 0x0b0000800cf5cfae */ /* 0x000fe2000b901d46 */
[----:B------:R-:W-:Y:S02]  /*16080*/  @!P2 IMAD.WIDE.U32 R14, R4, 0x60, R234 ;  /* 0x00000060040ea825 */ /* 0x000fe400078e00ea */
[----:B------:R-:W1:Y:S01]  /*16090*/  @!P0 LDC.64 R4, c[0x0][0x250] ;  /* 0x00009400ff048b82 */ /* 0x000e620000000a00 */
[----:B------:R-:W-:Y:S01]  /*160a0*/  @!P4 LDGSTS.E.BYPASS.LTC128B.128 [R245+0xd000], desc[UR6][R12.64+0x100] ;  /* 0x0d0001000cf5cfae */ /* 0x000fe2000b901d46 */
[----:B------:R-:W-:Y:S02]  /*160b0*/  @!P2 IMAD.IADD R19, R0, 0x1, R15 ;  /* 0x000000010013a824 */ /* 0x000fe400078e020f */
[----:B------:R-:W-:Y:S01]  /*160c0*/  @!P2 IMAD.MOV.U32 R18, RZ, RZ, R14 ;  /* 0x000000ffff12a224 */ /* 0x000fe200078e000e */
[----:B------:R5:W-:Y:S01]  /*160d0*/  @!P4 LDGSTS.E.BYPASS.LTC128B.128 [R245+0xf000], desc[UR6][R12.64+0x180] ;  /* 0x0f0001800cf5cfae */ /* 0x000be2000b901d46 */
[C---:B------:R-:W-:Y:S01]  /*160e0*/  ISETP.GE.AND P4, PT, R140.reuse, R9, PT ;  /* 0x000000098c00720c */ /* 0x040fe20003f86270 */
[----:B------:R-:W-:Y:S01]  /*160f0*/  IMAD.SHL.U32 R15, R131, 0x40, RZ ;  /* 0x00000040830f7824 */ /* 0x000fe200078e00ff */
[----:B------:R-:W2:Y:S01]  /*16100*/  @!P5 LDC.64 R6, c[0x0][0x250] ;  /* 0x00009400ff06db82 */ /* 0x000ea20000000a00 */
[----:B------:R-:W-:Y:S01]  /*16110*/  @!P2 LDGSTS.E.BYPASS.LTC128B.128 [R245+0x9800], desc[UR6][R18.64] ;  /* 0x0980000012f5afae */ /* 0x000fe2000b901d46 */
[----:B----4-:R-:W-:-:S02]  /*16120*/  IMAD.SHL.U32 R17, R140, 0x8, RZ ;  /* 0x000000088c117824 */ /* 0x010fc400078e00ff */
[----:B------:R-:W-:Y:S01]  /*16130*/  LOP3.LUT R15, R15, 0x1c0, RZ, 0xc0, !PT ;  /* 0x000001c00f0f7812 */ /* 0x000fe200078ec0ff */
[----:B------:R-:W-:Y:S02]  /*16140*/  @!P2 LDGSTS.E.BYPASS.LTC128B.128 [R245+0xb800], desc[UR6][R18.64+0x80] ;  /* 0x0b80008012f5afae */ /* 0x000fe4000b901d46 */
[----:B------:R-:W-:Y:S02]  /*16150*/  LOP3.LUT R0, R2, 0x8, R17, 0xf8, !PT ;  /* 0x0000000802007812 */ /* 0x000fe400078ef811 */
[----:B------:R-:W-:Y:S04]  /*16160*/  @!P2 LDGSTS.E.BYPASS.LTC128B.128 [R245+0xd800], desc[UR6][R18.64+0x100] ;  /* 0x0d80010012f5afae */ /* 0x000fe8000b901d46 */
[----:B------:R4:W-:Y:S01]  /*16170*/  @!P2 LDGSTS.E.BYPASS.LTC128B.128 [R245+0xf800], desc[UR6][R18.64+0x180] ;  /* 0x0f80018012f5afae */ /* 0x0009e2000b901d46 */
[----:B------:R-:W-:-:S03]  /*16180*/  @!P1 LEA R8, P2, R127, R242, 0x1 ;  /* 0x000000f27f089211 */ /* 0x000fc600078408ff */
[----:B------:R-:W0:Y:S01]  /*16190*/  LDGDEPBAR ;  /* 0x00000000000079af */ /* 0x000e220000000000 */
[----:B------:R-:W-:Y:S02]  /*161a0*/  @!P1 LEA.HI.X R9, R127, R243, R126, 0x1, P2 ;  /* 0x000000f37f099211 */ /* 0x000fe400010f0c7e */
[----:B-1----:R-:W-:Y:S02]  /*161b0*/  @!P0 LEA R10, P2, R4, R242, 0x6 ;  /* 0x000000f2040a8211 */ /* 0x002fe400078430ff */
[----:B-----5:R-:W-:Y:S01]  /*161c0*/  SHF.R.U32.HI R13, RZ, 0x3, R2 ;  /* 0x00000003ff0d7819 */ /* 0x020fe20000011602 */
[----:B------:R-:W-:Y:S02]  /*161d0*/  IMAD.SHL.U32 R2, R11, 0x8, RZ ;  /* 0x000000080b027824 */ /* 0x000fe400078e00ff */
[----:B--2---:R-:W-:Y:S01]  /*161e0*/  @!P5 IMAD R7, R7, 0x60, RZ ;  /* 0x000000600707d824 */ /* 0x004fe200078e02ff */
[----:B------:R-:W-:Y:S01]  /*161f0*/  LOP3.LUT R0, R0, R13, RZ, 0x3c, !PT ;  /* 0x0000000d00007212 */ /* 0x000fe200078e3cff */
[----:B------:R-:W-:Y:S01]  /*16200*/  @!P5 IMAD.WIDE.U32 R12, R6, 0x60, R242 ;  /* 0x00000060060cd825 */ /* 0x000fe200078e00f2 */
[----:B------:R-:W-:-:S02]  /*16210*/  LOP3.LUT R2, R15, 0x8, R2, 0xf8, !PT ;  /* 0x000000080f027812 */ /* 0x000fc400078ef802 */
[----:B------:R-:W-:Y:S01]  /*16220*/  SHF.R.U32.HI R15, RZ, 0x3, R15 ;  /* 0x00000003ff0f7819 */ /* 0x000fe2000001160f */
[----:B------:R-:W-:Y:S01]  /*16230*/  IMAD R233, R11, 0x200, R0 ;  /* 0x000002000be97824 */ /* 0x000fe200078e0200 */
[----:B------:R-:W-:Y:S01]  /*16240*/  SHF.R.S32.HI R0, RZ, 0x1f, R59 ;  /* 0x0000001fff007819 */ /* 0x000fe2000001143b */
[----:B------:R-:W-:Y:S01]  /*16250*/  @!P5 IMAD.IADD R21, R7, 0x1, R13 ;  /* 0x000000010715d824 */ /* 0x000fe200078e020d */
[----:B------:R-:W-:Y:S01]  /*16260*/  LOP3.LUT R2, R2, R15, RZ, 0x3c, !PT ;  /* 0x0000000f02027212 */ /* 0x000fe200078e3cff */
[----:B------:R-:W-:Y:S01]  /*16270*/  @!P5 IMAD.MOV.U32 R20, RZ, RZ, R12 ;  /* 0x000000ffff14d224 */ /* 0x000fe200078e000c */
[----:B------:R-:W-:Y:S01]  /*16280*/  LEA.HI R0, R0, R59, RZ, 0x5 ;  /* 0x0000003b00007211 */ /* 0x000fe200078f28ff */
[----:B------:R-:W-:Y:S01]  /*16290*/  IMAD.MOV.U32 R7, RZ, RZ, 0x10 ;  /* 0x00000010ff077424 */ /* 0x000fe200078e00ff */
[----:B------:R-:W-:Y:S01]  /*162a0*/  @!P0 LEA.HI.X R11, R4, R243, R5, 0x6, P2 ;  /* 0x000000f3040b8211 */ /* 0x000fe200010f3405 */
[----:B------:R-:W-:-:S04]  /*162b0*/  DEPBAR.LE SB0, 0x0 ;  /* 0x000080000000791a */ /* 0x000fc80000000000 */
[----:B------:R-:W-:Y:S01]  /*162c0*/  BAR.SYNC.DEFER_BLOCKING 0x0 ;  /* 0x0000000000007b1d */ /* 0x000fe20000010000 */
[----:B------:R-:W-:Y:S02]  /*162d0*/  SHF.R.S32.HI R0, RZ, 0x5, R0 ;  /* 0x00000005ff007819 */ /* 0x000fe40000011400 */
[----:B------:R-:W-:-:S03]  /*162e0*/  LEA R233, R233, UR4, 0x1 ;  /* 0x00000004e9e97c11 */ /* 0x000fc6000f8e08ff */
[----:B------:R-:W-:Y:S01]  /*162f0*/  IMAD R5, R0, 0x400, R89 ;  /* 0x0000040000057824 */ /* 0x000fe200078e0259 */
[----:B------:R-:W-:Y:S01]  /*16300*/  LOP3.LUT R0, R63, 0xfffffff0, RZ, 0xc0, !PT ;  /* 0xfffffff03f007812 */ /* 0x000fe200078ec0ff */
[----:B------:R-:W-:Y:S02]  /*16310*/  VIADD R231, R233, 0x8020 ;  /* 0x00008020e9e77836 */ /* 0x000fe40000000000 */
[----:B------:R-:W-:Y:S01]  /*16320*/  IMAD.IADD R234, R2, 0x1, R5 ;  /* 0x0000000102ea7824 */ /* 0x000fe200078e0205 */
[----:B------:R-:W-:Y:S01]  /*16330*/  IADD3 R0, -R62, R59, -R0 ;  /* 0x0000003b3e007210 */ /* 0x000fe20007ffe900 */
[----:B------:R-:W-:Y:S02]  /*16340*/  IMAD.MOV.U32 R5, RZ, RZ, 0x20 ;  /* 0x00000020ff057424 */ /* 0x000fe400078e00ff */
[----:B------:R-:W-:Y:S01]  /*16350*/  IMAD.SHL.U32 R59, R59, 0x2, RZ ;  /* 0x000000023b3b7824 */ /* 0x000fe200078e00ff */
[----:B------:R-:W-:Y:S01]  /*16360*/  LEA R234, R234, UR4, 0x1 ;  /* 0x00000004eaea7c11 */ /* 0x000fe2000f8e08ff */
        /* <DEDUP_REMOVED lines=21> */
[----:B------:R-:W-:Y:S01]  /*164c0*/  @!P1 LDGSTS.E.BYPASS.LTC128B.128 [R245+0x16800], desc[UR6][R8.64+0x180] ;  /* 0x1680018008f59fae */ /* 0x000fe2000b901d46 */
[----:B------:R-:W-:Y:S01]  /*164d0*/  R2P PR, R0, 0x6 ;  /* 0x0000000600007804 */ /* 0x000fe20000000000 */
[----:B------:R-:W-:-:S02]  /*164e0*/  VIADD R0, R233, 0x8000 ;  /* 0x00008000e9007836 */ /* 0x000fc40000000000 */
[----:B------:R-:W-:Y:S02]  /*164f0*/  @P0 STS.128 [R245+0x11000], RZ ;  /* 0x011000fff5000388 */ /* 0x000fe40000000c00 */
[----:B------:R-:W-:Y:S02]  /*16500*/  SEL R7, R7, 0xfffffff0, !P1 ;  /* 0xfffffff007077807 */ /* 0x000fe40004800000 */
[----:B------:R-:W-:Y:S01]  /*16510*/  @P0 STS.128 [R245+0x13000], RZ ;  /* 0x013000fff5000388 */ /* 0x000fe20000000c00 */
[----:B------:R-:W-:Y:S02]  /*16520*/  SEL R5, R5, 0xffffffe0, !P2 ;  /* 0xffffffe005057807 */ /* 0x000fe40005000000 */
[----:B------:R-:W-:Y:S01]  /*16530*/  R2P PR, R61, 0x6 ;  /* 0x000000063d007804 */ /* 0x000fe20000000000 */
[----:B------:R-:W-:Y:S01]  /*16540*/  @P0 STS.128 [R245+0x15000], RZ ;  /* 0x015000fff5000388 */ /* 0x000fe20000000c00 */
[--C-:B------:R-:W-:Y:S02]  /*16550*/  IMAD R232, R7, 0x2, R234.reuse ;  /* 0x0000000207e87824 */ /* 0x100fe400078e02ea */
[C---:B------:R-:W-:Y:S01]  /*16560*/  IMAD R230, R5.reuse, 0x2, R234 ;  /* 0x0000000205e67824 */ /* 0x040fe200078e02ea */
[----:B------:R-:W-:Y:S01]  /*16570*/  @P0 STS.128 [R245+0x17000], RZ ;  /* 0x017000fff5000388 */ /* 0x000fe20000000c00 */
[----:B------:R-:W-:-:S03]  /*16580*/  IMAD R229, R5, 0x2, R232 ;  /* 0x0000000205e57824 */ /* 0x000fc600078e02e8 */
[----:B------:R-:W-:Y:S01]  /*16590*/  @!PT LDS RZ, [RZ] ;  /* 0x00000000fffff984 */ /* 0x000fe20000000800 */
[----:B------:R-:W-:Y:S01]  /*165a0*/  @!PT LDS RZ, [RZ] ;  /* 0x00000000fffff984 */ /* 0x000fe20000000800 */
[----:B------:R-:W-:Y:S01]  /*165b0*/  @!PT LDS RZ, [RZ] ;  /* 0x00000000fffff984 */ /* 0x000fe20000000800 */
[----:B------:R-:W-:Y:S04]  /*165c0*/  @!P0 LDGSTS.E.BYPASS.LTC128B.128 [R245+0x11000], desc[UR6][R10.64] ;  /* 0x110000000af58fae */ /* 0x000fe8000b901d46 */
[----:B------:R-:W-:Y:S01]  /*165d0*/  @!P0 LDGSTS.E.BYPASS.LTC128B.128 [R245+0x13000], desc[UR6][R10.64+0x80] ;  /* 0x130000800af58fae */ /* 0x000fe2000b901d46 */
[----:B------:R-:W-:Y:S02]  /*165e0*/  @P1 VIADD R231, R0, 0xffffffe0 ;  /* 0xffffffe000e71836 */ /* 0x000fe40000000000 */
[----:B------:R-:W-:Y:S01]  /*165f0*/  IMAD.MOV.U32 R0, RZ, RZ, 0x40 ;  /* 0x00000040ff007424 */ /* 0x000fe200078e00ff */
[----:B------:R-:W-:Y:S01]  /*16600*/  @!P0 LDGSTS.E.BYPASS.LTC128B.128 [R245+0x15000], desc[UR6][R10.64+0x100] ;  /* 0x150001000af58fae */ /* 0x000fe2000b901d46 */
[C---:B------:R-:W-:Y:S02]  /*16610*/  VIADD R223, R231.reuse, 0x800 ;  /* 0x00000800e7df7836 */ /* 0x040fe40000000000 */
[C---:B------:R-:W-:Y:S01]  /*16620*/  VIADD R222, R231.reuse, 0x1000 ;  /* 0x00001000e7de7836 */ /* 0x040fe20000000000 */
[----:B------:R1:W-:Y:S01]  /*16630*/  @!P0 LDGSTS.E.BYPASS.LTC128B.128 [R245+0x17000], desc[UR6][R10.64+0x180] ;  /* 0x170001800af58fae */ /* 0x0003e2000b901d46 */
[----:B------:R-:W-:Y:S01]  /*16640*/  SEL R0, R0, 0xffffffc0, !P2 ;  /* 0xffffffc000007807 */ /* 0x000fe20005000000 */
[----:B------:R-:W-:-:S02]  /*16650*/  VIADD R221, R231, 0x1800 ;  /* 0x00001800e7dd7836 */ /* 0x000fc40000000000 */
[----:B------:R-:W-:Y:S01]  /*16660*/  @P5 STS.128 [R245+0x11800], RZ ;  /* 0x011800fff5005388 */ /* 0x000fe20000000c00 */
[----:B------:R-:W-:Y:S02]  /*16670*/  VIADD R219, R231, 0x2000 ;  /* 0x00002000e7db7836 */ /* 0x000fe40000000000 */
[----:B------:R-:W-:Y:S01]  /*16680*/  IMAD.IADD R227, R233, 0x1, R0 ;  /* 0x00000001e9e37824 */ /* 0x000fe200078e0200 */
[----:B------:R-:W-:Y:S01]  /*16690*/  @P5 STS.128 [R245+0x13800], RZ ;  /* 0x013800fff5005388 */ /* 0x000fe20000000c00 */
[----:B------:R-:W-:Y:S02]  /*166a0*/  IMAD.IADD R220, R0, 0x1, R231 ;  /* 0x0000000100dc7824 */ /* 0x000fe400078e02e7 */
        /* <DEDUP_REMOVED lines=18> */
[----:B------:R-:W-:Y:S01]  /*167d0*/  VIADD R208, R231, 0x7800 ;  /* 0x00007800e7d07836 */ /* 0x000fe20000000000 */
[----:B------:R2:W-:Y:S04]  /*167e0*/  @!P5 LDGSTS.E.BYPASS.LTC128B.128 [R245+0x17800], desc[UR6][R20.64+0x180] ;  /* 0x1780018014f5dfae */ /* 0x0005e8000b901d46 */
[----:B------:R-:W-:Y:S04]  /*167f0*/  LDSM.16.M88.4 R12, [R234] ;  /* 0x00000000ea0c783b */ /* 0x000fe80000000200 */
[----:B------:R-:W5:Y:S04]  /*16800*/  LDSM.16.M88.4 R24, [R233+0x8000] ;  /* 0x00800000e918783b */ /* 0x000f680000000200 */
[----:B----4-:R-:W2:Y:S04]  /*16810*/  LDSM.16.M88.4 R16, [R233+0x8800] ;  /* 0x00880000e910783b */ /* 0x010ea80000000200 */
[----:B------:R-:W4:Y:S04]  /*16820*/  LDSM.16.M88.4 R68, [R233+0x9000] ;  /* 0x00900000e944783b */ /* 0x000f280000000200 */
[----:B------:R-:W4:Y:S04]  /*16830*/  LDSM.16.M88.4 R44, [R233+0x9800] ;  /* 0x00980000e92c783b */ /* 0x000f280000000200 */
[----:B---3--:R-:W-:Y:S04]  /*16840*/  LDSM.16.M88.4 R32, [R232] ;  /* 0x00000000e820783b */ /* 0x008fe80000000200 */
[----:B------:R-:W3:Y:S04]  /*16850*/  LDSM.16.M88.4 R40, [R231] ;  /* 0x00000000e728783b */ /* 0x000ee80000000200 */
[----:B------:R-:W3:Y:S04]  /*16860*/  LDSM.16.M88.4 R36, [R231+0x800] ;  /* 0x00080000e724783b */ /* 0x000ee80000000200 */
[----:B-1----:R-:W1:Y:S04]  /*16870*/  LDSM.16.M88.4 R8, [R231+0x1000] ;  /* 0x00100000e708783b */ /* 0x002e680000000200 */
[----:B------:R-:W1:Y:S04]  /*16880*/  LDSM.16.M88.4 R76, [R231+0x1800] ;  /* 0x00180000e74c783b */ /* 0x000e680000000200 */
[----:B------:R-:W-:Y:S01]  /*16890*/  LDSM.16.M88.4 R52, [R230] ;  /* 0x00000000e634783b */ /* 0x000fe20000000200 */
[C---:B-----5:R-:W-:Y:S03]  /*168a0*/  HMMA.16816.F32 R28, R12.reuse, R24, RZ ;  /* 0x000000180c1c723c */ /* 0x060fe600000018ff */
[----:B------:R-:W5:Y:S04]  /*168b0*/  LDSM.16.M88.4 R48, [R227+0x8000] ;  /* 0x00800000e330783b */ /* 0x000f680000000200 */
[----:B------:R-:W-:Y:S01]  /*168c0*/  LDSM.16.M88.4 R80, [R227+0x9800] ;  /* 0x00980000e350783b */ /* 0x000fe20000000200 */
[C---:B------:R-:W-:Y:S03]  /*168d0*/  HMMA.16816.F32 R24, R12.reuse, R26, RZ ;  /* 0x0000001a0c18723c */ /* 0x040fe600000018ff */
[----:B------:R-:W-:Y:S03]  /*168e0*/  LDSM.16.M88.4 R84, [R233+0xb800] ;  /* 0x00b80000e954783b */ /* 0x000fe60000000200 */
[C---:B--2---:R-:W-:Y:S01]  /*168f0*/  HMMA.16816.F32 R20, R12.reuse, R16, RZ ;  /* 0x000000100c14723c */ /* 0x044fe200000018ff */
[----:B------:R-:W0:Y:S05]  /*16900*/  LDGDEPBAR ;  /* 0x00000000000079af */ /* 0x000e2a0000000000 */
[C---:B----4-:R-:W-:Y:S06]  /*16910*/  HMMA.16816.F32 R72, R12.reuse, R68, RZ ;  /* 0x000000440c48723c */ /* 0x050fec00000018ff */
[C---:B------:R-:W-:Y:S06]  /*16920*/  HMMA.16816.F32 R16, R12.reuse, R18, RZ ;  /* 0x000000120c10723c */ /* 0x040fec00000018ff */
[C---:B------:R-:W-:Y:S06]  /*16930*/  HMMA.16816.F32 R68, R12.reuse, R70, RZ ;  /* 0x000000460c44723c */ /* 0x040fec00000018ff */
[C---:B------:R-:W-:Y:S06]  /*16940*/  HMMA.16816.F32 R64, R12.reuse, R44, RZ ;  /* 0x0000002c0c40723c */ /* 0x040fec00000018ff */
        /* <DEDUP_REMOVED lines=10> */
[----:B------:R-:W1:Y:S05]  /*169f0*/  LDSM.16.M88.4 R8, [R220] ;  /* 0x00000000dc08783b */ /* 0x000e6a0000000200 */
[C---:B------:R-:W-:Y:S06]  /*16a00*/  HMMA.16816.F32 R64, R32.reuse, R76, R64 ;  /* 0x0000004c2040723c */ /* 0x040fec0000001840 */
[----:B------:R-:W-:Y:S01]  /*16a10*/  HMMA.16816.F32 R12, R32, R78, R12 ;  /* 0x0000004e200c723c */ /* 0x000fe2000000180c */
[----:B------:R-:W4:Y:S04]  /*16a20*/  LDSM.16.M88.4 R32, [R220+0x800] ;  /* 0x00080000dc20783b */ /* 0x000f280000000200 */
[----:B------:R-:W4:Y:S01]  /*16a30*/  LDSM.16.M88.4 R76, [R220+0x1000] ;  /* 0x00100000dc4c783b */ /* 0x000f220000000200 */
[C---:B-----5:R-:W-:Y:S06]  /*16a40*/  HMMA.16816.F32 R28, R52.reuse, R48, R28 ;  /* 0x00000030341c723c */ /* 0x060fec000000181c */
        /* <DEDUP_REMOVED lines=21> */
[C---:B--2---:R-:W-:Y:S06]  /*16ba0*/  HMMA.16816.F32 R64, R36.reuse, R44, R64 ;  /* 0x0000002c2440723c */ /* 0x044fec0000001840 */
[----:B------:R-:W-:Y:S01]  /*16bb0*/  HMMA.16816.F32 R52, R36, R46, R52 ;  /* 0x0000002e2434723c */ /* 0x000fe20000001834 */
[----:B------:R-:W2:Y:S04]  /*16bc0*/  LDSM.16.M88.4 R44, [R231+0x3000] ;  /* 0x00300000e72c783b */ /* 0x000ea80000000200 */
[----:B------:R-:W2:Y:S01]  /*16bd0*/  LDSM.16.M88.4 R36, [R231+0x3800] ;  /* 0x00380000e724783b */ /* 0x000ea20000000200 */
[C---:B---3--:R-:W-:Y:S06]  /*16be0*/  HMMA.16816.F32 R28, R40.reuse, R48, R28 ;  /* 0x00000030281c723c */ /* 0x048fec000000181c */
[C---:B------:R-:W-:Y:S01]  /*16bf0*/  HMMA.16816.F32 R24, R40.reuse, R50, R24 ;  /* 0x000000322818723c */ /* 0x040fe20000001818 */
[----:B------:R-:W-:Y:S05]  /*16c00*/  LDSM.16.M88.4 R48, [R227+0xa800] ;  /* 0x00a80000e330783b */ /* 0x000fea0000000200 */
        /* <DEDUP_REMOVED lines=16> */
[C---:B--2---:R-:W-:Y:S06]  /*16d10*/  HMMA.16816.F32 R72, R32.reuse, R44, R72 ;  /* 0x0000002c2048723c */ /* 0x044fec0000001848 */
[C---:B------:R-:W-:Y:S01]  /*16d20*/  HMMA.16816.F32 R68, R32.reuse, R46, R68 ;  /* 0x0000002e2044723c */ /* 0x040fe20000001844 */
[----:B------:R-:W-:Y:S05]  /*16d30*/  LDSM.16.M88.4 R44, [R220+0x2000] ;  /* 0x00200000dc2c783b */ /* 0x000fea0000000200 */
[C---:B------:R-:W-:Y:S06]  /*16d40*/  HMMA.16816.F32 R64, R32.reuse, R36, R64 ;  /* 0x000000242040723c */ /* 0x040fec0000001840 */
[----:B------:R-:W-:Y:S01]  /*16d50*/  HMMA.16816.F32 R52, R32, R38, R52 ;  /* 0x000000262034723c */ /* 0x000fe20000001834 */
[----:B------:R-:W2:Y:S04]  /*16d60*/  LDSM.16.M88.4 R36, [R229+0x2000] ;  /* 0x00200000e524783b */ /* 0x000ea80000000200 */
        /* <DEDUP_REMOVED lines=14> */
[C---:B--2---:R-:W-:Y:S06]  /*16e50*/  HMMA.16816.F32 R28, R36.reuse, R44, R28 ;  /* 0x0000002c241c723c */ /* 0x044fec000000181c */
        /* <DEDUP_REMOVED lines=37> */
[----:B------:R-:W5:Y:S01]  /*170b0*/  LDSM.16.M88.4 R80, [R220+0x5800] ;  /* 0x00580000dc50783b */ /* 0x000f620000000200 */
        /* <DEDUP_REMOVED lines=16> */
[C---:B-----5:R-:W-:Y:S06]  /*171c0*/  HMMA.16816.F32 R20, R76.reuse, R12, R20 ;  /* 0x0000000c4c14723c */ /* 0x060fec0000001814 */
        /* <DEDUP_REMOVED lines=8> */
[----:B------:R-:W5:Y:S01]  /*17250*/  LDSM.16.M88.4 R76, [R231+0x7800] ;  /* 0x00780000e74c783b */ /* 0x000f620000000200 */
[C---:B-1----:R-:W-:Y:S06]  /*17260*/  HMMA.16816.F32 R28, R32.reuse, R48, R28 ;  /* 0x00000030201c723c */ /* 0x042fec000000181c */
[C---:B------:R-:W-:Y:S06]  /*17270*/  HMMA.16816.F32 R20, R32.reuse, R44, R20 ;  /* 0x0000002c2014723c */ /* 0x040fec0000001814 */
[C---:B------:R-:W-:Y:S01]  /*17280*/  HMMA.16816.F32 R16, R32.reuse, R46, R16 ;  /* 0x0000002e2010723c */ /* 0x040fe20000001810 */
[----:B------:R-:W-:Y:S05]  /*17290*/  LDSM.16.M88.4 R44, [R227+0xe000] ;  /* 0x00e00000e32c783b */ /* 0x000fea0000000200 */
[C---:B--2---:R-:W-:Y:S06]  /*172a0*/  HMMA.16816.F32 R64, R32.reuse, R36, R64 ;  /* 0x000000242040723c */ /* 0x044fec0000001840 */
[C---:B------:R-:W-:Y:S01]  /*172b0*/  HMMA.16816.F32 R52, R32.reuse, R38, R52 ;  /* 0x000000262034723c */ /* 0x040fe20000001834 */
[----:B------:R-:W-:Y:S05]  /*172c0*/  LDSM.16.M88.4 R36, [R227+0xf000] ;  /* 0x00f00000e324783b */ /* 0x000fea0000000200 */
[C---:B------:R-:W-:Y:S01]  /*172d0*/  HMMA.16816.F32 R24, R32.reuse, R50, R24 ;  /* 0x000000322018723c */ /* 0x040fe20000001818 */
[----:B------:R-:W1:Y:S05]  /*172e0*/  LDSM.16.M88.4 R48, [R230+0x6000] ;  /* 0x00600000e630783b */ /* 0x000e6a0000000200 */
[C---:B------:R-:W-:Y:S06]  /*172f0*/  HMMA.16816.F32 R72, R32.reuse, R40, R72 ;  /* 0x000000282048723c */ /* 0x040fec0000001848 */
[----:B------:R-:W-:Y:S01]  /*17300*/  HMMA.16816.F32 R68, R32, R42, R68 ;  /* 0x0000002a2044723c */ /* 0x000fe20000001844 */
[----:B------:R-:W2:Y:S04]  /*17310*/  LDSM.16.M88.4 R40, [R227+0xe800] ;  /* 0x00e80000e328783b */ /* 0x000ea80000000200 */
[----:B------:R-:W2:Y:S01]  /*17320*/  LDSM.16.M88.4 R32, [R227+0xf800] ;  /* 0x00f80000e320783b */ /* 0x000ea20000000200 */
[C---:B----4-:R-:W-:Y:S06]  /*17330*/  HMMA.16816.F32 R28, R84.reuse, R12, R28 ;  /* 0x0000000c541c723c */ /* 0x050fec000000181c */
[C---:B---3--:R-:W-:Y:S06]  /*17340*/  HMMA.16816.F32 R20, R84.reuse, R8, R20 ;  /* 0x000000085414723c */ /* 0x048fec0000001814 */
[C---:B------:R-:W-:Y:S01]  /*17350*/  HMMA.16816.F32 R16, R84.reuse, R10, R16 ;  /* 0x0000000a5410723c */ /* 0x040fe20000001810 */
[----:B------:R-:W-:Y:S05]  /*17360*/  LDSM.16.M88.4 R8, [R220+0x6000] ;  /* 0x00600000dc08783b */ /* 0x000fea0000000200 */
[C---:B-----5:R-:W-:Y:S06]  /*17370*/  HMMA.16816.F32 R64, R84.reuse, R76, R64 ;  /* 0x0000004c5440723c */ /* 0x060fec0000001840 */
[C---:B------:R-:W-:Y:S06]  /*17380*/  HMMA.16816.F32 R52, R84.reuse, R78, R52 ;  /* 0x0000004e5434723c */ /* 0x040fec0000001834 */
[C---:B------:R-:W-:Y:S01]  /*17390*/  HMMA.16816.F32 R24, R84.reuse, R14, R24 ;  /* 0x0000000e5418723c */ /* 0x040fe20000001818 */
[----:B------:R-:W3:Y:S05]  /*173a0*/  LDSM.16.M88.4 R12, [R229+0x6000] ;  /* 0x00600000e50c783b */ /* 0x000eea0000000200 */
[----:B------:R-:W-:Y:S06]  /*173b0*/  HMMA.16816.F32 R72, R84, R80, R72 ;  /* 0x000000505448723c */ /* 0x000fec0000001848 */
[C---:B-1----:R-:W-:Y:S06]  /*173c0*/  HMMA.16816.F32 R28, R48.reuse, R44, R28 ;  /* 0x0000002c301c723c */ /* 0x042fec000000181c */
[C---:B--2---:R-:W-:Y:S06]  /*173d0*/  HMMA.16816.F32 R20, R48.reuse, R40, R20 ;  /* 0x000000283014723c */ /* 0x044fec0000001814 */
[----:B------:R-:W-:Y:S01]  /*173e0*/  HMMA.16816.F32 R16, R48, R42, R16 ;  /* 0x0000002a3010723c */ /* 0x000fe20000001810 */
[----:B------:R-:W1:Y:S05]  /*173f0*/  LDSM.16.M88.4 R40, [R220+0x7000] ;  /* 0x00700000dc28783b */ /* 0x000e6a0000000200 */
[----:B------:R-:W-:Y:S01]  /*17400*/  HMMA.16816.F32 R68, R84, R82, R68 ;  /* 0x000000525444723c */ /* 0x000fe20000001844 */
[----:B------:R-:W2:Y:S05]  /*17410*/  LDSM.16.M88.4 R80, [R220+0x6800] ;  /* 0x00680000dc50783b */ /* 0x000eaa0000000200 */
[C---:B------:R-:W-:Y:S06]  /*17420*/  HMMA.16816.F32 R64, R48.reuse, R32, R64 ;  /* 0x000000203040723c */ /* 0x040fec0000001840 */
[----:B------:R-:W-:Y:S01]  /*17430*/  HMMA.16816.F32 R52, R48, R34, R52 ;  /* 0x000000223034723c */ /* 0x000fe20000001834 */
[----:B------:R-:W4:Y:S01]  /*17440*/  LDSM.16.M88.4 R32, [R220+0x7800] ;  /* 0x00780000dc20783b */ /* 0x000f220000000200 */
[----:B------:R-:W-:-:S04]  /*17450*/  DEPBAR.LE SB0, 0x0 ;  /* 0x000080000000791a */ /* 0x000fc80000000000 */
[C---:B------:R-:W-:Y:S06]  /*17460*/  HMMA.16816.F32 R24, R48.reuse, R46, R24 ;  /* 0x0000002e3018723c */ /* 0x040fec0000001818 */
[----:B------:R-:W-:Y:S06]  /*17470*/  HMMA.16816.F32 R72, R48, R36, R72 ;  /* 0x000000243048723c */ /* 0x000fec0000001848 */
[----:B---3--:R-:W-:Y:S01]  /*17480*/  HMMA.16816.F32 R28, R12, R8, R28 ;  /* 0x000000080c1c723c */ /* 0x008fe2000000181c */
[----:B------:R-:W-:-:S05]  /*17490*/  LOP3.LUT R36, R59, 0x6, RZ, 0xc0, !PT ;  /* 0x000000063b247812 */ /* 0x000fca00078ec0ff */
[----:B------:R-:W-:Y:S01]  /*174a0*/  IMAD R36, R165, 0x40, R36 ;  /* 0x00000040a5247824 */ /* 0x000fe200078e0224 */
[----:B------:R-:W-:Y:S03]  /*174b0*/  HMMA.16816.F32 R68, R48, R38, R68 ;  /* 0x000000263044723c */ /* 0x000fe60000001844 */
[C---:B------:R-:W-:Y:S02]  /*174c0*/  VIADD R37, R36.reuse, 0xffffffc0 ;  /* 0xffffffc024257836 */ /* 0x040fe40000000000 */
[C---:B------:R-:W-:Y:S01]  /*174d0*/  VIADD R9, R36.reuse, 0xffffffc1 ;  /* 0xffffffc124097836 */ /* 0x040fe20000000000 */
[C---:B------:R-:W-:Y:S02]  /*174e0*/  HMMA.16816.F32 R24, R12.reuse, R10, R24 ;  /* 0x0000000a0c18723c */ /* 0x040fe40000001818 */
[-C--:B------:R-:W-:Y:S01]  /*174f0*/  ISETP.GE.AND P4, PT, R37, R60.reuse, PT ;  /* 0x0000003c2500720c */ /* 0x080fe20003f86270 */
[C---:B------:R-:W-:Y:S01]  /*17500*/  VIADD R37, R36.reuse, 0xffffffd0 ;  /* 0xffffffd024257836 */ /* 0x040fe20000000000 */
[-C--:B------:R-:W-:Y:S01]  /*17510*/  ISETP.GE.AND P2, PT, R9, R60.reuse, PT ;  /* 0x0000003c0900720c */ /* 0x080fe20003f46270 */
[C---:B------:R-:W-:Y:S01]  /*17520*/  VIADD R9, R36.reuse, 0xffffffc9 ;  /* 0xffffffc924097836 */ /* 0x040fe20000000000 */
[----:B-1----:R-:W-:Y:S01]  /*17530*/  HMMA.16816.F32 R72, R12, R40, R72 ;  /* 0x000000280c48723c */ /* 0x002fe20000001848 */
[----:B------:R-:W-:Y:S01]  /*17540*/  VIADD R11, R36, 0xffffffc8 ;  /* 0xffffffc8240b7836 */ /* 0x000fe20000000000 */
[----:B------:R-:W-:-:S02]  /*17550*/  ISETP.GE.AND P6, PT, R37, R60, PT ;  /* 0x0000003c2500720c */ /* 0x000fc40003fc6270 */
[-C--:B------:R-:W-:Y:S01]  /*17560*/  ISETP.GE.AND P0, PT, R9, R60.reuse, PT ;  /* 0x0000003c0900720c */ /* 0x080fe20003f06270 */
[C---:B------:R-:W-:Y:S01]  /*17570*/  VIADD R9, R36.reuse, 0xffffffd1 ;  /* 0xffffffd124097836 */ /* 0x040fe20000000000 */
[C---:B--2---:R-:W-:Y:S01]  /*17580*/  HMMA.16816.F32 R20, R12.reuse, R80, R20 ;  /* 0x000000500c14723c */ /* 0x044fe20000001814 */
[-C--:B------:R-:W-:Y:S01]  /*17590*/  ISETP.GE.AND P1, PT, R11, R60.reuse, PT ;  /* 0x0000003c0b00720c */ /* 0x080fe20003f26270 */
[----:B------:R-:W-:Y:S01]  /*175a0*/  VIADD R11, R36, 0xffffffd8 ;  /* 0xffffffd8240b7836 */ /* 0x000fe20000000000 */
[----:B------:R-:W-:Y:S02]  /*175b0*/  FSEL R30, R30, -INF , !P4 ;  /* 0xff8000001e1e7808 */ /* 0x000fe40006000000 */
[----:B------:R-:W-:Y:S01]  /*175c0*/  FSEL R37, R28, -INF , !P4 ;  /* 0xff8000001c257808 */ /* 0x000fe20006000000 */
[----:B----4-:R-:W-:Y:S01]  /*175d0*/  HMMA.16816.F32 R52, R12, R34, R52 ;  /* 0x000000220c34723c */ /* 0x010fe20000001834 */
[----:B------:R-:W-:Y:S01]  /*175e0*/  ISETP.GE.AND P4, PT, R11, R60, PT ;  /* 0x0000003c0b00720c */ /* 0x000fe20003f86270 */
[----:B------:R-:W-:Y:S01]  /*175f0*/  VIADD R11, R36, 0xffffffd9 ;  /* 0xffffffd9240b7836 */ /* 0x000fe20000000000 */
[----:B------:R-:W-:-:S02]  /*17600*/  FSEL R28, R31, -INF , !P2 ;  /* 0xff8000001f1c7808 */ /* 0x000fc40005000000 */
[----:B------:R-:W-:Y:S01]  /*17610*/  FSEL R29, R29, -INF , !P2 ;  /* 0xff8000001d1d7808 */ /* 0x000fe20005000000 */
[C---:B------:R-:W-:Y:S01]  /*17620*/  HMMA.16816.F32 R16, R12.reuse, R82, R16 ;  /* 0x000000520c10723c */ /* 0x040fe20000001810 */
[-C--:B------:R-:W-:Y:S01]  /*17630*/  ISETP.GE.AND P2, PT, R11, R60.reuse, PT ;  /* 0x0000003c0b00720c */ /* 0x080fe20003f46270 */
[C---:B------:R-:W-:Y:S01]  /*17640*/  VIADD R11, R36.reuse, 0xffffffe1 ;  /* 0xffffffe1240b7836 */ /* 0x040fe20000000000 */
[----:B------:R-:W-:Y:S01]  /*17650*/  ISETP.GE.AND P5, PT, R9, R60, PT ;  /* 0x0000003c0900720c */ /* 0x000fe20003fa6270 */
[----:B------:R-:W-:Y:S01]  /*17660*/  VIADD R9, R36, 0xffffffe0 ;  /* 0xffffffe024097836 */ /* 0x000fe20000000000 */
[----:B------:R-:W-:Y:S01]  /*17670*/  FSEL R10, R27, -INF , !P0 ;  /* 0xff8000001b0a7808 */ /* 0x000fe20004000000 */
[----:B------:R-:W-:Y:S01]  /*17680*/  HMMA.16816.F32 R68, R12, R42, R68 ;  /* 0x0000002a0c44723c */ /* 0x000fe20000001844 */
[----:B------:R-:W-:Y:S02]  /*17690*/  FSEL R25, R25, -INF , !P0 ;  /* 0xff80000019197808 */ /* 0x000fe40004000000 */
[----:B------:R-:W-:-:S02]  /*176a0*/  FSEL R26, R26, -INF , !P1 ;  /* 0xff8000001a1a7808 */ /* 0x000fc40004800000 */
[----:B------:R-:W-:Y:S01]  /*176b0*/  FSEL R31, R24, -INF , !P1 ;  /* 0xff800000181f7808 */ /* 0x000fe20004800000 */
[----:B------:R-:W-:Y:S01]  /*176c0*/  HMMA.16816.F32 R64, R12, R32, R64 ;  /* 0x000000200c40723c */ /* 0x000fe20000001840 */
[-C--:B------:R-:W-:Y:S02]  /*176d0*/  ISETP.GE.AND P0, PT, R11, R60.reuse, PT ;  /* 0x0000003c0b00720c */ /* 0x080fe40003f06270 */
[----:B------:R-:W-:Y:S01]  /*176e0*/  ISETP.GE.AND P1, PT, R9, R60, PT ;  /* 0x0000003c0900720c */ /* 0x000fe20003f26270 */
[C---:B------:R-:W-:Y:S01]  /*176f0*/  VIADD R9, R36.reuse, 0xffffffe8 ;  /* 0xffffffe824097836 */ /* 0x040fe20000000000 */
[----:B------:R-:W-:Y:S02]  /*17700*/  FSEL R202, R75, -INF , !P0 ;  /* 0xff8000004bca7808 */ /* 0x000fe40004000000 */
[C---:B------:R-:W-:Y:S01]  /*17710*/  VIADD R13, R36.reuse, 0xfffffff9 ;  /* 0xfffffff9240d7836 */ /* 0x040fe20000000000 */
[----:B------:R-:W-:Y:S01]  /*17720*/  FSEL R187, R73, -INF , !P0 ;  /* 0xff80000049bb7808 */ /* 0x000fe20004000000 */
[----:B------:R-:W-:Y:S01]  /*17730*/  VIADD R15, R36, 0xfffffff8 ;  /* 0xfffffff8240f7836 */ /* 0x000fe20000000000 */
[----:B------:R-:W-:-:S02]  /*17740*/  FSEL R8, R22, -INF , !P6 ;  /* 0xff80000016087808 */ /* 0x000fc40007000000 */
[-C--:B------:R-:W-:Y:S02]  /*17750*/  ISETP.GE.AND P0, PT, R13, R60.reuse, PT ;  /* 0x0000003c0d00720c */ /* 0x080fe40003f06270 */
[----:B------:R-:W-:Y:S02]  /*17760*/  FSEL R11, R20, -INF , !P6 ;  /* 0xff800000140b7808 */ /* 0x000fe40007000000 */
[----:B------:R-:W-:Y:S01]  /*17770*/  ISETP.GE.AND P6, PT, R9, R60, PT ;  /* 0x0000003c0900720c */ /* 0x000fe20003fc6270 */
[C---:B------:R-:W-:Y:S01]  /*17780*/  VIADD R9, R36.reuse, 0xffffffe9 ;  /* 0xffffffe924097836 */ /* 0x040fe20000000000 */
[----:B------:R-:W-:Y:S01]  /*17790*/  FSEL R6, R23, -INF , !P5 ;  /* 0xff80000017067808 */ /* 0x000fe20006800000 */
[----:B------:R-:W-:Y:S01]  /*177a0*/  VIADD R23, R36, 0xfffffff0 ;  /* 0xfffffff024177836 */ /* 0x000fe20000000000 */
[----:B------:R-:W-:Y:S02]  /*177b0*/  FSEL R188, R55, -INF , !P0 ;  /* 0xff80000037bc7808 */ /* 0x000fe40004000000 */
[----:B------:R-:W-:-:S02]  /*177c0*/  FSEL R197, R53, -INF , !P0 ;  /* 0xff80000035c57808 */ /* 0x000fc40004000000 */
[----:B------:R-:W-:Y:S02]  /*177d0*/  ISETP.GE.AND P0, PT, R165, 0x2, PT ;  /* 0x00000002a500780c */ /* 0x000fe40003f06270 */
[----:B------:R-:W-:Y:S02]  /*177e0*/  FSEL R21, R21, -INF , !P5 ;  /* 0xff80000015157808 */ /* 0x000fe40006800000 */
[-C--:B------:R-:W-:Y:S02]  /*177f0*/  ISETP.GE.AND P5, PT, R9, R60.reuse, PT ;  /* 0x0000003c0900720c */ /* 0x080fe40003fa6270 */
[----:B------:R-:W-:Y:S02]  /*17800*/  FSEL R0, R18, -INF , !P4 ;  /* 0xff80000012007808 */ /* 0x000fe40006000000 */
[----:B------:R-:W-:Y:S02]  /*17810*/  FSEL R9, R16, -INF , !P4 ;  /* 0xff80000010097808 */ /* 0x000fe40006000000 */
[----:B------:R-:W-:Y:S01]  /*17820*/  ISETP.GE.AND P4, PT, R23, R60, PT ;  /* 0x0000003c1700720c */ /* 0x000fe20003f86270 */
[----:B------:R-:W-:Y:S01]  /*17830*/  VIADD R23, R36, 0xfffffff1 ;  /* 0xfffffff124177836 */ /* 0x000fe20000000000 */
[----:B------:R-:W-:-:S02]  /*17840*/  FSEL R4, R19, -INF , !P2 ;  /* 0xff80000013047808 */ /* 0x000fc40005000000 */
[----:B------:R-:W-:Y:S02]  /*17850*/  FSEL R17, R17, -INF , !P2 ;  /* 0xff80000011117808 */ /* 0x000fe40005000000 */
[----:B------:R-:W-:Y:S02]  /*17860*/  FSEL R186, R74, -INF , !P1 ;  /* 0xff8000004aba7808 */ /* 0x000fe40004800000 */
[----:B------:R-:W-:Y:S02]  /*17870*/  FSEL R195, R72, -INF , !P1 ;  /* 0xff80000048c37808 */ /* 0x000fe40004800000 */
[-C--:B------:R-:W-:Y:S02]  /*17880*/  ISETP.GE.AND P2, PT, R23, R60.reuse, PT ;  /* 0x0000003c1700720c */ /* 0x080fe40003f46270 */
[----:B------:R-:W-:Y:S02]  /*17890*/  ISETP.GE.AND P1, PT, R15, R60, PT ;  /* 0x0000003c0f00720c */ /* 0x000fe40003f26270 */
        /* <DEDUP_REMOVED lines=14> */
[C---:B------:R-:W-:Y:S01]  /*17980*/  VIADD R23, R3.reuse, 0xffffffc0 ;  /* 0xffffffc003177836 */ /* 0x040fe20000000000 */
[----:B------:R-:W-:Y:S01]  /*17990*/  IABS R16, R3 ;  /* 0x0000000300107213 */ /* 0x000fe20000000000 */
[----:B------:R-:W-:Y:S01]  /*179a0*/  ULDC.64 UR10, c[0x0][0x248] ;  /* 0x00009200000a7ab9 */ /* 0x000fe20000000a00 */
[----:B------:R-:W-:Y:S02]  /*179b0*/  ULDC.64 UR8, c[0x0][0x230] ;  /* 0x00008c0000087ab9 */ /* 0x000fe40000000a00 */
[----:B------:R-:W-:Y:S02]  /*179c0*/  IABS R15, R23 ;  /* 0x00000017000f7213 */ /* 0x000fe40000000000 */
[-C--:B-1----:R-:W-:Y:S02]  /*179d0*/  IABS R12, R14.reuse ;  /* 0x0000000e000c7213 */ /* 0x082fe40000000000 */
[----:B------:R-:W-:-:S02]  /*179e0*/  LOP3.LUT R3, R3, R14, RZ, 0x3c, !PT ;  /* 0x0000000e03037212 */ /* 0x000fc400078e3cff */
[----:B------:R-:W1:Y:S01]  /*179f0*/  I2F.RP R19, R12 ;  /* 0x0000000c00137306 */ /* 0x000e620000209400 */
[----:B------:R-:W-:Y:S02]  /*17a00*/  LOP3.LUT R23, R23, R14, RZ, 0x3c, !PT ;  /* 0x0000000e17177212 */ /* 0x000fe400078e3cff */
[----:B------:R-:W-:-:S05]  /*17a10*/  ISETP.GE.AND P4, PT, R3, RZ, PT ;  /* 0x000000ff0300720c */ /* 0x000fca0003f86270 */
        /* <DEDUP_REMOVED lines=19> */
[----:B------:R-:W-:Y:S02]  /*17b50*/  ISETP.GE.AND P1, PT, R23, RZ, PT ;  /* 0x000000ff1700720c */ /* 0x000fe40003f26270 */
[-C--:B------:R-:W-:Y:S02]  /*17b60*/  ISETP.GE.U32.AND P6, PT, R19, R12.reuse, PT ;  /* 0x0000000c1300720c */ /* 0x080fe40003fc6070 */
[----:B------:R-:W-:Y:S02]  /*17b70*/  ISETP.GE.U32.AND P5, PT, R13, R12, PT ;  /* 0x0000000c0d00720c */ /* 0x000fe40003fa6070 */
[----:B------:R-:W-:-:S02]  /*17b80*/  @!P2 IADD3 R18, R18, 0x1, RZ ;  /* 0x000000011212a810 */ /* 0x000fc40007ffe0ff */
[----:B------:R-:W-:-:S07]  /*17b90*/  ISETP.NE.AND P2, PT, R14, RZ, PT ;  /* 0x000000ff0e00720c */ /* 0x000fce0003f45270 */
        /* <DEDUP_REMOVED lines=12> */
[----:B------:R-:W-:Y:S01]  /*17c60*/  IMAD.WIDE.U32 R18, R14, UR10, RZ ;  /* 0x0000000a0e127c25 */ /* 0x000fe2000f8e00ff */
[----:B------:R-:W-:-:S05]  /*17c70*/  SHF.R.S32.HI R3, RZ, 0x1f, R14 ;  /* 0x0000001fff037819 */ /* 0x000fca000001140e */
[----:B------:R-:W-:-:S04]  /*17c80*/  IMAD R3, R3, UR10, RZ ;  /* 0x0000000a03037c24 */ /* 0x000fc8000f8e02ff */
[----:B------:R-:W-:-:S04]  /*17c90*/  IMAD R3, R14, UR11, R3 ;  /* 0x0000000b0e037c24 */ /* 0x000fc8000f8e0203 */
[----:B------:R-:W-:Y:S01]  /*17ca0*/  IMAD.IADD R19, R19, 0x1, R3 ;  /* 0x0000000113137824 */ /* 0x000fe200078e0203 */
[----:B--2---:R-:W-:-:S04]  /*17cb0*/  IADD3 R12, -R13, R12, RZ ;  /* 0x0000000c0d0c7210 */ /* 0x004fc80007ffe1ff */
[----:B------:R-:W-:Y:S01]  /*17cc0*/  SHF.R.S32.HI R13, RZ, 0x1f, R12 ;  /* 0x0000001fff0d7819 */ /* 0x000fe2000001140c */
[----:B------:R-:W-:-:S04]  /*17cd0*/  IMAD.WIDE.U32 R18, R12, UR8, R18 ;  /* 0x000000080c127c25 */ /* 0x000fc8000f8e0012 */
[----:B------:R-:W-:Y:S02]  /*17ce0*/  IMAD R13, R13, UR8, RZ ;  /* 0x000000080d0d7c24 */ /* 0x000fe4000f8e02ff */
[----:B------:R-:W-:Y:S02]  /*17cf0*/  IMAD.MOV.U32 R3, RZ, RZ, R18 ;  /* 0x000000ffff037224 */ /* 0x000fe400078e0012 */
[----:B------:R-:W-:-:S05]  /*17d00*/  IMAD R13, R12, UR9, R13 ;  /* 0x000000090c0d7c24 */ /* 0x000fca000f8e020d */
[----:B------:R-:W-:Y:S01]  /*17d10*/  IADD3 R13, R19, R13, RZ ;  /* 0x0000000d130d7210 */ /* 0x000fe20007ffe0ff */
[----:B------:R-:W-:Y:S06]  /*17d20*/  BRA `(.L_x_4320) ;  /* 0x0000000000107947 */ /* 0x000fec0003800000 */
.L_x_4319:
[----:B------:R-:W-:Y:S02]  /*17d30*/  ULDC UR10, c[0x0][0x248] ;  /* 0x00009200000a7ab9 */ /* 0x000fe40000000800 */
[----:B------:R-:W-:-:S06]  /*17d40*/  USHF.L.U32 UR5, UR10, 0x6, URZ ;  /* 0x000000060a057899 */ /* 0x000fcc000800063f */
[----:B------:R-:W-:-:S04]  /*17d50*/  IADD3 R3, RZ, -UR5, RZ ;  /* 0x80000005ff037c10 */ /* 0x000fc8000fffe0ff */
[----:B------:R-:W-:-:S07]  /*17d60*/  SHF.R.S32.HI R13, RZ, 0x1f, R3 ;  /* 0x0000001fff0d7819 */ /* 0x000fce0000011403 */
.L_x_4320:
[----:B------:R-:W-:Y:S01]  /*17d70*/  IADD3 R58, P2, P1, R134, R3, R58 ;  /* 0x00000003863a7210 */ /* 0x000fe2000795e03a */
[----:B------:R-:W-:Y:S01]  /*17d80*/  ULDC.64 UR8, c[0x0][0x218] ;  /* 0x0000860000087ab9 */ /* 0x000fe20000000a00 */
[C---:B------:R-:W-:Y:S01]  /*17d90*/  LEA R236, P5, R3.reuse, R236, 0x1 ;  /* 0x000000ec03ec7211 */ /* 0x040fe200078a08ff */
[----:B------:R-:W-:Y:S01]  /*17da0*/  USHF.L.U32 UR11, UR10, 0x5, URZ ;  /* 0x000000050a0b7899 */ /* 0x000fe2000800063f */
[C---:B------:R-:W-:Y:S01]  /*17db0*/  IADD3 R134, P4, R3.reuse, R134, RZ ;  /* 0x0000008603867210 */ /* 0x040fe20007f9e0ff */
[----:B------:R-:W-:Y:S01]  /*17dc0*/  ULDC UR5, c[0x0][0x24c] ;  /* 0x0000930000057ab9 */ /* 0x000fe20000000800 */
[----:B------:R-:W-:Y:S01]  /*17dd0*/  LEA.HI.X R235, R3, R235, R13, 0x1, P5 ;  /* 0x000000eb03eb7211 */ /* 0x000fe200028f0c0d */
[----:B------:R-:W-:Y:S01]  /*17de0*/  USHF.L.U64.HI UR5, UR10, 0x5, UR5 ;  /* 0x000000050a057899 */ /* 0x000fe20008010205 */
[----:B------:R-:W-:Y:S01]  /*17df0*/  IADD3.X R57, R56, R13, R57, P2, P1 ;  /* 0x0000000d38397210 */ /* 0x000fe200017e2439 */
[----:B------:R-:W-:Y:S01]  /*17e00*/  IMAD.X R13, R13, 0x1, R56, P4 ;  /* 0x000000010d0d7824 */ /* 0x000fe200020e0638 */
[----:B------:R-:W-:Y:S01]  /*17e10*/  LEA R14, P2, R134, UR8, 0x1 ;  /* 0x00000008860e7c11 */ /* 0x000fe2000f8408ff */
[----:B------:R-:W-:Y:S01]  /*17e20*/  IMAD.MOV.U32 R237, RZ, RZ, R235 ;  /* 0x000000ffffed7224 */ /* 0x000fe200078e00eb */
[----:B------:R-:W-:-:S02]  /*17e30*/  LEA R12, P1, R58, UR8, 0x1 ;  /* 0x000000083a0c7c11 */ /* 0x000fc4000f8208ff */
[----:B------:R-:W-:Y:S02]  /*17e40*/  LEA.HI.X R15, R134, UR9, R13, 0x1, P2 ;  /* 0x00000009860f7c11 */ /* 0x000fe400090f0c0d */
[----:B------:R-:W-:Y:S01]  /*17e50*/  IADD3 R18, P2, R236, UR11, RZ ;  /* 0x0000000bec127c10 */ /* 0x000fe2000ff5e0ff */
[----:B------:R-:W-:Y:S01]  /*17e60*/  @!PT LDS RZ, [RZ] ;  /* 0x00000000fffff984 */ /* 0x000fe20000000800 */
[----:B------:R-:W-:Y:S01]  /*17e70*/  @!PT LDS RZ, [RZ] ;  /* 0x00000000fffff984 */ /* 0x000fe20000000800 */
[----:B------:R-:W-:Y:S01]  /*17e80*/  @!PT LDS RZ, [RZ] ;  /* 0x00000000fffff984 */ /* 0x000fe20000000800 */
[----:B------:R1:W-:Y:S01]  /*17e90*/  LDGSTS.E.BYPASS.LTC128B.128 [R245+0x8000], desc[UR6][R236.64] ;  /* 0x08000000ecf57fae */ /* 0x0003e2000b901d46 */
[----:B------:R-:W-:Y:S02]  /*17ea0*/  LEA.HI.X R13, R58, UR9, R57, 0x1, P1 ;  /* 0x000000093a0d7c11 */ /* 0x000fe400088f0c39 */
[----:B------:R-:W-:Y:S01]  /*17eb0*/  IADD3.X R19, R235, UR5, RZ, P2, !PT ;  /* 0x00000005eb137c10 */ /* 0x000fe200097fe4ff */
[----:B------:R1:W-:Y:S01]  /*17ec0*/  LDGSTS.E.BYPASS.LTC128B.128 [R245+0xa000], desc[UR6][R14.64+0x80] ;  /* 0x0a0000800ef57fae */ /* 0x0003e2000b901d46 */
[----:B------:R-:W-:Y:S02]  /*17ed0*/  IADD3 R22, P2, R18, UR11, RZ ;  /* 0x0000000b12167c10 */ /* 0x000fe4000ff5e0ff */
[----:B------:R-:W-:Y:S01]  /*17ee0*/  IADD3 R32, P1, R12, UR11, RZ ;  /* 0x0000000b0c207c10 */ /* 0x000fe2000ff3e0ff */
[----:B------:R1:W-:Y:S01]  /*17ef0*/  LDGSTS.E.BYPASS.LTC128B.128 [R245+0xc000], desc[UR6][R14.64+0x100] ;  /* 0x0c0001000ef57fae */ /* 0x0003e2000b901d46 */
[----:B------:R-:W-:-:S02]  /*17f00*/  IADD3.X R23, R19, UR5, RZ, P2, !PT ;  /* 0x0000000513177c10 */ /* 0x000fc400097fe4ff */
[----:B------:R-:W-:Y:S01]  /*17f10*/  IADD3.X R33, R13, UR5, RZ, P1, !PT ;  /* 0x000000050d217c10 */ /* 0x000fe20008ffe4ff */
[----:B------:R1:W-:Y:S01]  /*17f20*/  LDGSTS.E.BYPASS.LTC128B.128 [R245+0xe000], desc[UR6][R14.64+0x180] ;  /* 0x0e0001800ef57fae */ /* 0x0003e2000b901d46 */
[----:B------:R-:W-:Y:S02]  /*17f30*/  IADD3 R34, P2, R22, UR11, RZ ;  /* 0x0000000b16227c10 */ /* 0x000fe4000ff5e0ff */
[----:B------:R-:W-:Y:S01]  /*17f40*/  IADD3 R38, P1, R32, UR11, RZ ;  /* 0x0000000b20267c10 */ /* 0x000fe2000ff3e0ff */
[----:B------:R1:W-:Y:S01]  /*17f50*/  LDGSTS.E.BYPASS.LTC128B.128 [R245+0x8800], desc[UR6][R18.64] ;  /* 0x0880000012f57fae */ /* 0x0003e2000b901d46 */
[----:B------:R-:W-:Y:S02]  /*17f60*/  IADD3.X R35, R23, UR5, RZ, P2, !PT ;  /* 0x0000000517237c10 */ /* 0x000fe400097fe4ff */
[----:B------:R-:W-:Y:S01]  /*17f70*/  IADD3.X R39, R33, UR5, RZ, P1, !PT ;  /* 0x0000000521277c10 */ /* 0x000fe20008ffe4ff */
        /* <DEDUP_REMOVED lines=12> */
.L_x_4318:
        /* <DEDUP_REMOVED lines=31> */
[----:B------:R-:W-:Y:S01]  /*18230*/  IADD3 R228, R89, R2, RZ ;  /* 0x0000000259e47210 */ /* 0x000fe20007ffe0ff */
[----:B------:R-:W1:Y:S03]  /*18240*/  SHFL.BFLY PT, R13, R14, 0x2, 0x1f ;  /* 0x0c401f000e0d7f89 */ /* 0x000e6600000e0000 */
[----:B------:R-:W-:Y:S01]  /*18250*/  LEA R228, R228, UR4, 0x1 ;  /* 0x00000004e4e47c11 */ /* 0x000fe2000f8e08ff */
[----:B------:R-:W2:Y:S03]  /*18260*/  SHFL.BFLY PT, R12, R15, 0x2, 0x1f ;  /* 0x0c401f000f0c7f89 */ /* 0x000ea600000e0000 */
[-C--:B------:R-:W-:Y:S01]  /*18270*/  LEA R226, R7, R228.reuse, 0x1 ;  /* 0x000000e407e27211 */ /* 0x080fe200078e08ff */
[----:B------:R-:W-:Y:S01]  /*18280*/  LDSM.16.MT88.4 R68, [R228+0x12000] ;  /* 0x01200000e444783b */ /* 0x000fe20000004200 */
[----:B------:R-:W-:-:S02]  /*18290*/  LEA R225, R5, R228, 0x1 ;  /* 0x000000e405e17211 */ /* 0x000fc400078e08ff */
[----:B------:R-:W-:Y:S01]  /*182a0*/  LEA R224, R5, R226, 0x1 ;  /* 0x000000e205e07211 */ /* 0x000fe200078e08ff */
        /* <DEDUP_REMOVED lines=14> */
[C---:B------:R-:W-:Y:S01]  /*18390*/  FSETP.NEU.FTZ.AND P1, PT, R164.reuse, -INF , PT ;  /* 0xff800000a400780b */ /* 0x040fe20003f3d000 */
[----:B------:R-:W-:Y:S01]  /*183a0*/  FMUL.FTZ R198, R164, UR5 ;  /* 0x00000005a4c67c20 */ /* 0x000fe20008410000 */
[----:B--2---:R-:W-:Y:S01]  /*183b0*/  FMNMX.FTZ R3, R12, R3, !PT ;  /* 0x000000030c037209 */ /* 0x004fe20007810000 */
[----:B------:R-:W-:Y:S03]  /*183c0*/  LDSM.16.MT88.4 R124, [R224+0x14000] ;  /* 0x01400000e07c783b */ /* 0x000fe60000004200 */
[----:B------:R-:W-:Y:S01]  /*183d0*/  FSEL R198, R198, RZ, P1 ;  /* 0x000000ffc6c67208 */ /* 0x000fe20000800000 */
[C---:B------:R-:W-:Y:S01]  /*183e0*/  FMUL.FTZ R193, R3.reuse, UR5 ;  /* 0x0000000503c17c20 */ /* 0x040fe20008410000 */
[----:B------:R-:W-:Y:S01]  /*183f0*/  FSETP.NEU.FTZ.AND P1, PT, R3, -INF , PT ;  /* 0xff8000000300780b */ /* 0x000fe20003f3d000 */
[----:B------:R-:W-:Y:S02]  /*18400*/  LDSM.16.MT88.4 R132, [R228+0x16000] ;  /* 0x01600000e484783b */ /* 0x000fe40000004200 */
[--C-:B------:R-:W-:Y:S01]  /*18410*/  FFMA.FTZ R183, R37, UR5, -R198.reuse ;  /* 0x0000000525b77c23 */ /* 0x100fe200080108c6 */
[----:B------:R-:W-:Y:S01]  /*18420*/  FSEL R193, R193, RZ, P1 ;  /* 0x000000ffc1c17208 */ /* 0x000fe20000800000 */
[----:B------:R-:W1:Y:S01]  /*18430*/  LDSM.16.MT88.4 R36, [R228+0x10000] ;  /* 0x01000000e424783b */ /* 0x000e620000004200 */
        /* <DEDUP_REMOVED lines=12> */
[----:B------:R-:W2:Y:S01]  /*18500*/  LDSM.16.MT88.4 R8, [R228+0x10800] ;  /* 0x01080000e408783b */ /* 0x000ea20000004200 */
[--C-:B------:R-:W-:Y:S01]  /*18510*/  FFMA.FTZ R172, R21, UR5, -R198.reuse ;  /* 0x0000000515ac7c23 */ /* 0x100fe200080108c6 */
[--C-:B------:R-:W-:Y:S01]  /*18520*/  FFMA.FTZ R2, R17, UR5, -R198.reuse ;  /* 0x0000000511027c23 */ /* 0x100fe200080108c6 */
[----:B------:R-:W3:Y:S01]  /*18530*/  MUFU.EX2 R180, R180 ;  /* 0x000000b400b47308 */ /* 0x000ee20000000800 */
[--C-:B------:R-:W-:Y:S01]  /*18540*/  FFMA.FTZ R166, R6, UR5, -R193.reuse ;  /* 0x0000000506a67c23 */ /* 0x100fe200080108c1 */
[--C-:B------:R-:W-:Y:S01]  /*18550*/  FFMA.FTZ R0, R4, UR5, -R193.reuse ;  /* 0x0000000504007c23 */ /* 0x100fe200080108c1 */
[----:B------:R-:W4:Y:S01]  /*18560*/  LDSM.16.MT88.4 R136, [R226+0x16000] ;  /* 0x01600000e288783b */ /* 0x000f220000004200 */
[--C-:B------:R-:W-:Y:S01]  /*18570*/  FFMA.FTZ R182, R195, UR5, -R198.reuse ;  /* 0x00000005c3b67c23 */ /* 0x100fe200080108c6 */
[--C-:B------:R-:W-:Y:S01]  /*18580*/  FFMA.FTZ R184, R191, UR5, -R198.reuse ;  /* 0x00000005bfb87c23 */ /* 0x100fe200080108c6 */
[--C-:B------:R-:W-:Y:S01]  /*18590*/  FFMA.FTZ R187, R187, UR5, -R198.reuse ;  /* 0x00000005bbbb7c23 */ /* 0x100fe200080108c6 */
[----:B------:R-:W5:Y:S01]  /*185a0*/  LDSM.16.MT88.4 R144, [R225+0x16000] ;  /* 0x01600000e190783b */ /* 0x000f620000004200 */
[----:B------:R-:W-:Y:S01]  /*185b0*/  MUFU.EX2 R179, R179 ;  /* 0x000000b300b37308 */ /* 0x000fe20000000800 */
[--C-:B------:R-:W-:Y:S01]  /*185c0*/  FFMA.FTZ R189, R189, UR5, -R198.reuse ;  /* 0x00000005bdbd7c23 */ /* 0x100fe200080108c6 */
[--C-:B------:R-:W-:Y:S01]  /*185d0*/  FFMA.FTZ R186, R186, UR5, -R193.reuse ;  /* 0x00000005baba7c23 */ /* 0x100fe200080108c1 */
[----:B------:R-:W5:Y:S01]  /*185e0*/  LDSM.16.MT88.4 R16, [R224+0x16000] ;  /* 0x01600000e010783b */ /* 0x000f620000004200 */
[--C-:B------:R-:W-:Y:S01]  /*185f0*/  FFMA.FTZ R191, R202, UR5, -R193.reuse ;  /* 0x00000005cabf7c23 */ /* 0x100fe200080108c1 */
[--C-:B------:R-:W-:Y:S01]  /*18600*/  FFMA.FTZ R192, R192, UR5, -R193.reuse ;  /* 0x00000005c0c07c23 */ /* 0x100fe200080108c1 */
[--C-:B------:R-:W-:Y:S01]  /*18610*/  FFMA.FTZ R195, R200, UR5, -R193.reuse ;  /* 0x00000005c8c37c23 */ /* 0x100fe200080108c1 */
[----:B------:R-:W5:Y:S01]  /*18620*/  LDSM.16.MT88.4 R12, [R226+0x10800] ;  /* 0x01080000e20c783b */ /* 0x000f620000004200 */
[----:B------:R-:W1:Y:S01]  /*18630*/  MUFU.EX2 R174, R174 ;  /* 0x000000ae00ae7308 */ /* 0x000e620000000800 */
[----:B---3--:R-:W-:Y:S01]  /*18640*/  F2FP.F16.F32.PACK_AB R148, R180, R183 ;  /* 0x000000b7b494723e */ /* 0x008fe200000000ff */
[--C-:B------:R-:W-:Y:S01]  /*18650*/  FFMA.FTZ R200, R203, UR5, -R198.reuse ;  /* 0x00000005cbc87c23 */ /* 0x100fe200080108c6 */
[----:B------:R-:W3:Y:S01]  /*18660*/  LDSM.16.MT88.4 R4, [R225+0x10800] ;  /* 0x01080000e104783b */ /* 0x000ee20000004200 */
[--C-:B------:R-:W-:Y:S01]  /*18670*/  FFMA.FTZ R201, R201, UR5, -R198.reuse ;  /* 0x00000005c9c97c23 */ /* 0x100fe200080108c6 */
[--C-:B------:R-:W-:Y:S01]  /*18680*/  FFMA.FTZ R199, R199, UR5, -R198.reuse ;  /* 0x00000005c7c77c23 */ /* 0x100fe200080108c6 */
[----:B------:R-:W-:Y:S01]  /*18690*/  FFMA.FTZ R198, R197, UR5, -R198 ;  /* 0x00000005c5c67c23 */ /* 0x000fe200080108c6 */
[----:B------:R-:W-:Y:S01]  /*186a0*/  LDSM.16.MT88.4 R20, [R228+0x14800] ;  /* 0x01480000e414783b */ /* 0x000fe20000004200 */
[----:B------:R-:W-:Y:S01]  /*186b0*/  MUFU.EX2 R178, R178 ;  /* 0x000000b200b27308 */ /* 0x000fe20000000800 */
[--C-:B------:R-:W-:Y:S01]  /*186c0*/  FFMA.FTZ R196, R196, UR5, -R193.reuse ;  /* 0x00000005c4c47c23 */ /* 0x100fe200080108c1 */
[--C-:B------:R-:W-:Y:S01]  /*186d0*/  FFMA.FTZ R197, R194, UR5, -R193.reuse ;  /* 0x00000005c2c57c23 */ /* 0x100fe200080108c1 */
[----:B------:R-:W-:Y:S01]  /*186e0*/  LDSM.16.MT88.4 R168, [R224+0x10800] ;  /* 0x01080000e0a8783b */ /* 0x000fe20000004200 */
[--C-:B------:R-:W-:Y:S01]  /*186f0*/  FFMA.FTZ R190, R190, UR5, -R193.reuse ;  /* 0x00000005bebe7c23 */ /* 0x100fe200080108c1 */
[----:B------:R-:W-:Y:S01]  /*18700*/  FFMA.FTZ R249, R188, UR5, -R193 ;  /* 0x00000005bcf97c23 */ /* 0x000fe200080108c1 */
[----:B------:R-:W-:Y:S01]  /*18710*/  FADD.FTZ R180, R183, R180 ;  /* 0x000000b4b7b47221 */ /* 0x000fe20000010000 */
[----:B------:R-:W-:Y:S01]  /*18720*/  LDSM.16.MT88.4 R28, [R225+0x12800] ;  /* 0x01280000e11c783b */ /* 0x000fe20000004200 */
[----:B------:R-:W2:Y:S01]  /*18730*/  MUFU.EX2 R185, R185 ;  /* 0x000000b900b97308 */ /* 0x000ea20000000800 */
[C---:B-1----:R-:W-:Y:S01]  /*18740*/  F2FP.F16.F32.PACK_AB R150, R174.reuse, R179 ;  /* 0x000000b3ae96723e */ /* 0x042fe200000000ff */
[----:B------:R-:W-:Y:S01]  /*18750*/  FADD.FTZ R179, R179, R180 ;  /* 0x000000b4b3b37221 */ /* 0x000fe20000010000 */
[----:B------:R-:W-:Y:S03]  /*18760*/  LDSM.16.MT88.4 R32, [R226+0x12800] ;  /* 0x01280000e220783b */ /* 0x000fe60000004200 */
[----:B------:R-:W-:-:S02]  /*18770*/  FADD.FTZ R174, R174, R179 ;  /* 0x000000b3aeae7221 */ /* 0x000fc40000010000 */
[----:B------:R-:W-:Y:S08]  /*18780*/  MUFU.EX2 R181, R181 ;  /* 0x000000b500b57308 */ /* 0x000ff00000000800 */
[----:B------:R-:W1:Y:S01]  /*18790*/  MUFU.EX2 R176, R176 ;  /* 0x000000b000b07308 */ /* 0x000e620000000800 */
[----:B--2---:R-:W-:Y:S01]  /*187a0*/  F2FP.F16.F32.PACK_AB R149, R185, R178 ;  /* 0x000000b2b995723e */ /* 0x004fe200000000ff */
[----:B------:R-:W-:-:S06]  /*187b0*/  FADD.FTZ R178, R178, R185 ;  /* 0x000000b9b2b27221 */ /* 0x000fcc0000010000 */
[----:B------:R-:W-:Y:S08]  /*187c0*/  MUFU.EX2 R177, R177 ;  /* 0x000000b100b17308 */ /* 0x000ff00000000800 */
[----:B------:R-:W2:Y:S01]  /*187d0*/  MUFU.EX2 R172, R172 ;  /* 0x000000ac00ac7308 */ /* 0x000ea20000000800 */
[----:B-1----:R-:W-:Y:S01]  /*187e0*/  F2FP.F16.F32.PACK_AB R151, R176, R181 ;  /* 0x000000b5b097723e */ /* 0x002fe200000000ff */
[----:B------:R-:W-:-:S04]  /*187f0*/  FADD.FTZ R181, R181, R178 ;  /* 0x000000b2b5b57221 */ /* 0x000fc80000010000 */
[----:B------:R-:W-:Y:S02]  /*18800*/  FADD.FTZ R176, R176, R181 ;  /* 0x000000b5b0b07221 */ /* 0x000fe40000010000 */
[C---:B------:R-:W-:Y:S01]  /*18810*/  HMMA.16816.F32 R160, R148.reuse, R36, RZ ;  /* 0x0000002494a0723c */ /* 0x040fe200000018ff */
[----:B------:R-:W-:Y:S05]  /*18820*/  MUFU.EX2 R173, R173 ;  /* 0x000000ad00ad7308 */ /* 0x000fea0000000800 */
[C---:B------:R-:W-:Y:S03]  /*18830*/  HMMA.16816.F32 R36, R148.reuse, R38, RZ ;  /* 0x000000269424723c */ /* 0x040fe600000018ff */
[----:B------:R-:W1:Y:S01]  /*18840*/  MUFU.EX2 R2, R2 ;  /* 0x0000000200027308 */ /* 0x000e620000000800 */
        /* <DEDUP_REMOVED lines=8> */
[----:B-1----:R-:W-:Y:S01]  /*188d0*/  F2FP.F16.F32.PACK_AB R26, R2, R173 ;  /* 0x000000ad021a723e */ /* 0x002fe200000000ff */
[----:B------:R-:W-:-:S03]  /*188e0*/  FADD.FTZ R173, R173, R172 ;  /* 0x000000acadad7221 */ /* 0x000fc60000010000 */
[C---:B------:R-:W-:Y:S01]  /*188f0*/  HMMA.16816.F32 R52, R148.reuse, R54, RZ ;  /* 0x000000369434723c */ /* 0x040fe200000018ff */
[----:B------:R-:W-:Y:S02]  /*18900*/  FADD.FTZ R173, R2, R173 ;  /* 0x000000ad02ad7221 */ /* 0x000fe40000010000 */
[----:B------:R-:W-:Y:S03]  /*18910*/  MUFU.EX2 R167, R167 ;  /* 0x000000a700a77308 */ /* 0x000fe60000000800 */
[C---:B------:R-:W-:Y:S05]  /*18920*/  HMMA.16816.F32 R88, R148.reuse, R92, RZ ;  /* 0x0000005c9458723c */ /* 0x040fea00000018ff */
[----:B------:R-:W1:Y:S01]  /*18930*/  MUFU.EX2 R0, R0 ;  /* 0x0000000000007308 */ /* 0x000e620000000800 */
[----:B--2---:R-:W-:Y:S01]  /*18940*/  F2FP.F16.F32.PACK_AB R25, R166, R175 ;  /* 0x000000afa619723e */ /* 0x004fe200000000ff */
[----:B------:R-:W-:Y:S01]  /*18950*/  HMMA.16816.F32 R92, R148, R94, RZ ;  /* 0x0000005e945c723c */ /* 0x000fe200000018ff */
[----:B------:R-:W-:-:S04]  /*18960*/  FADD.FTZ R175, R175, R176 ;  /* 0x000000b0afaf7221 */ /* 0x000fc80000010000 */
[----:B------:R-:W-:Y:S01]  /*18970*/  FADD.FTZ R166, R166, R175 ;  /* 0x000000afa6a67221 */ /* 0x000fe20000010000 */
[C---:B------:R-:W-:Y:S01]  /*18980*/  HMMA.16816.F32 R56, R148.reuse, R60, RZ ;  /* 0x0000003c9438723c */ /* 0x040fe200000018ff */
[----:B------:R-:W-:Y:S05]  /*18990*/  MUFU.EX2 R182, R182 ;  /* 0x000000b600b67308 */ /* 0x000fea0000000800 */
[----:B------:R-:W-:Y:S01]  /*189a0*/  HMMA.16816.F32 R64, R148, R68, RZ ;  /* 0x000000449440723c */ /* 0x000fe200000018ff */
[----:B-1----:R-:W-:Y:S02]  /*189b0*/  F2FP.F16.F32.PACK_AB R27, R0, R167 ;  /* 0x000000a7001b723e */ /* 0x002fe400000000ff */
[----:B------:R-:W1:Y:S01]  /*189c0*/  MUFU.EX2 R187, R187 ;  /* 0x000000bb00bb7308 */ /* 0x000e620000000800 */
[----:B------:R-:W-:-:S02]  /*189d0*/  FADD.FTZ R167, R167, R166 ;  /* 0x000000a6a7a77221 */ /* 0x000fc40000010000 */
[----:B------:R-:W-:Y:S02]  /*189e0*/  HMMA.16816.F32 R72, R148, R76, RZ ;  /* 0x0000004c9448723c */ /* 0x000fe400000018ff */
[----:B------:R-:W-:-:S04]  /*189f0*/  FADD.FTZ R167, R0, R167 ;  /* 0x000000a700a77221 */ /* 0x000fc80000010000 */
[C---:B------:R-:W-:Y:S01]  /*18a00*/  HMMA.16816.F32 R160, R24.reuse, R8, R160 ;  /* 0x0000000818a0723c */ /* 0x040fe200000018a0 */
[----:B------:R-:W-:Y:S05]  /*18a10*/  MUFU.EX2 R184, R184 ;  /* 0x000000b800b87308 */ /* 0x000fea0000000800 */
[----:B------:R-:W-:Y:S01]  /*18a20*/  HMMA.16816.F32 R36, R24, R10, R36 ;  /* 0x0000000a1824723c */ /* 0x000fe20000001824 */
[----:B------:R-:W2:Y:S02]  /*18a30*/  LDSM.16.MT88.4 R8, [R224+0x12800] ;  /* 0x01280000e008783b */ /* 0x000ea40000004200 */
        /* <DEDUP_REMOVED lines=9> */
[----:B------:R-:W1:Y:S01]  /*18ad0*/  MUFU.EX2 R195, R195 ;  /* 0x000000c300c37308 */ /* 0x000e620000000800 */
[C---:B------:R-:W-:Y:S06]  /*18ae0*/  HMMA.16816.F32 R128, R148.reuse, R132, RZ ;  /* 0x000000849480723c */ /* 0x040fec00000018ff */
[C---:B----4-:R-:W-:Y:S01]  /*18af0*/  HMMA.16816.F32 R156, R148.reuse, R136, RZ ;  /* 0x00000088949c723c */ /* 0x050fe200000018ff */
[----:B------:R-:W-:Y:S05]  /*18b00*/  MUFU.EX2 R200, R200 ;  /* 0x000000c800c87308 */ /* 0x000fea0000000800 */
[C---:B-----5:R-:W-:Y:S03]  /*18b10*/  HMMA.16816.F32 R140, R148.reuse, R144, RZ ;  /* 0x00000090948c723c */ /* 0x060fe600000018ff */
        /* <DEDUP_REMOVED lines=15> */
[C---:B------:R-:W-:Y:S06]  /*18c10*/  HMMA.16816.F32 R132, R148.reuse, R134, RZ ;  /* 0x000000869484723c */ /* 0x040fec00000018ff */
[C---:B------:R-:W-:Y:S06]  /*18c20*/  HMMA.16816.F32 R136, R148.reuse, R138, RZ ;  /* 0x0000008a9488723c */ /* 0x040fec00000018ff */
[C---:B------:R-:W-:Y:S06]  /*18c30*/  HMMA.16816.F32 R144, R148.reuse, R146, RZ ;  /* 0x000000929490723c */ /* 0x040fec00000018ff */
[C---:B------:R-:W-:Y:S06]  /*18c40*/  HMMA.16816.F32 R152, R148.reuse, R16, RZ ;  /* 0x000000109498723c */ /* 0x040fec00000018ff */
[----:B------:R-:W-:Y:S01]  /*18c50*/  HMMA.16816.F32 R148, R148, R18, RZ ;  /* 0x000000129494723c */ /* 0x000fe200000018ff */
[----:B------:R-:W1:Y:S05]  /*18c60*/  LDSM.16.MT88.4 R16, [R228+0x12800] ;  /* 0x01280000e410783b */ /* 0x000e6a0000004200 */
[C---:B------:R-:W-:Y:S06]  /*18c70*/  HMMA.16816.F32 R40, R24.reuse, R12, R40 ;  /* 0x0000000c1828723c */ /* 0x040fec0000001828 */
        /* <DEDUP_REMOVED lines=51> */
[----:B------:R-:W3:Y:S05]  /*18fb0*/  LDSM.16.MT88.4 R28, [R224+0x16800] ;  /* 0x01680000e01c783b */ /* 0x000eea0000004200 */
        /* <DEDUP_REMOVED lines=9> */
[C---:B--2---:R-:W-:Y:S06]  /*19050*/  HMMA.16816.F32 R96, R4.reuse, R8, R96 ;  /* 0x000000080460723c */ /* 0x044fec0000001860 */
[----:B------:R-:W-:Y:S01]  /*19060*/  HMMA.16816.F32 R100, R4, R10, R100 ;  /* 0x0000000a0464723c */ /* 0x000fe20000001864 */
[----:B------:R-:W2:Y:S05]  /*19070*/  LDSM.16.MT88.4 R8, [R226+0x17000] ;  /* 0x01700000e208783b */ /* 0x000eaa0000004200 */
[C---:B------:R-:W-:Y:S06]  /*19080*/  HMMA.16816.F32 R72, R24.reuse, R32, R72 ;  /* 0x000000201848723c */ /* 0x040fec0000001848 */
[C---:B------:R-:W-:Y:S01]  /*19090*/  HMMA.16816.F32 R76, R24.reuse, R34, R76 ;  /* 0x00000022184c723c */ /* 0x040fe2000000184c */
[----:B------:R-:W2:Y:S05]  /*190a0*/  LDSM.16.MT88.4 R32, [R225+0x13000] ;  /* 0x01300000e120783b */ /* 0x000eaa0000004200 */
[C---:B---3--:R-:W-:Y:S06]  /*190b0*/  HMMA.16816.F32 R152, R24.reuse, R28, R152 ;  /* 0x0000001c1898723c */ /* 0x048fec0000001898 */
[----:B------:R-:W-:Y:S01]  /*190c0*/  HMMA.16816.F32 R148, R24, R30, R148 ;  /* 0x0000001e1894723c */ /* 0x000fe20000001894 */
[----:B------:R-:W3:Y:S04]  /*190d0*/  LDSM.16.MT88.4 R28, [R224+0x13000] ;  /* 0x01300000e01c783b */ /* 0x000ee80000004200 */
[----:B------:R-:W3:Y:S01]  /*190e0*/  LDSM.16.MT88.4 R24, [R226+0x15000] ;  /* 0x01500000e218783b */ /* 0x000ee20000004200 */
        /* <DEDUP_REMOVED lines=73> */
[C---:B---3--:R-:W-:Y:S06]  /*19580*/  HMMA.16816.F32 R104, R4.reuse, R28, R104 ;  /* 0x0000001c0468723c */ /* 0x048fec0000001868 */
        /* <DEDUP_REMOVED lines=9> */
[C---:B--2---:R-:W-:Y:S06]  /*19620*/  HMMA.16816.F32 R152, R4.reuse, R8, R152 ;  /* 0x000000080498723c */ /* 0x044fec0000001898 */
[----:B------:R-:W-:Y:S01]  /*19630*/  HMMA.16816.F32 R148, R4, R10, R148 ;  /* 0x0000000a0494723c */ /* 0x000fe20000001894 */
[----:B------:R-:W-:-:S08]  /*19640*/  NOP ;  /* 0x0000000000007918 */ /* 0x000fd00000000000 */
[----:B------:R-:W-:-:S15]  /*19650*/  @!P0 BRA `(.L_x_4321) ;  /* 0x0000003800408947 */ /* 0x000fde0003800000 */
[----:B------:R-:W-:Y:S01]  /*19660*/  ULDC UR7, c[0x0][0x250] ;  /* 0x0000940000077ab9 */ /* 0x000fe20000000800 */
[----:B------:R-:W-:Y:S01]  /*19670*/  ULDC.64 UR4, c[0x0][0x250] ;  /* 0x0000940000047ab9 */ /* 0x000fe20000000a00 */
[----:B------:R-:W-:Y:S01]  /*19680*/  ULEA UR7, -UR7, URZ, 0x6 ;  /* 0x0000003f07077291 */ /* 0x000fe2000f8e313f */
[----:B------:R-:W-:Y:S01]  /*19690*/  IADD3 R247, R165, -0x2, RZ ;  /* 0xfffffffea5f77810 */ /* 0x000fe20007ffe0ff */
[----:B------:R-:W-:Y:S01]  /*196a0*/  USHF.L.U64.HI UR10, UR4, 0x5, UR5 ;  /* 0x00000005040a7899 */ /* 0x000fe20008010205 */
[----:B------:R-:W-:Y:S01]  /*196b0*/  MOV R0, R3 ;  /* 0x0000000300007202 */ /* 0x000fe20000000f00 */
[----:B------:R-:W-:Y:S01]  /*196c0*/  USHF.L.U32 UR11, UR4, 0x5, URZ ;  /* 0x00000005040b7899 */ /* 0x000fe2000800063f */
[----:B------:R-:W-:Y:S01]  /*196d0*/  IMAD.MOV.U32 R165, RZ, RZ, R164 ;  /* 0x000000ffffa57224 */ /* 0x000fe200078e00a4 */
[----:B------:R-:W-:Y:S01]  /*196e0*/  USHF.R.S32.HI UR4, URZ, 0x1f, UR7 ;  /* 0x0000001f3f047899 */ /* 0x000fe20008011407 */
[----:B------:R-:W-:Y:S01]  /*196f0*/  MOV R246, UR7 ;  /* 0x0000000700f67c02 */ /* 0x000fe20008000f00 */
[----:B------:R-:W-:Y:S01]  /*19700*/  ULDC UR9, c[0x0][0x248] ;  /* 0x0000920000097ab9 */ /* 0x000fe20000000800 */
[----:B------:R-:W-:Y:S01]  /*19710*/  ULDC UR6, c[0x0][0x24c] ;  /* 0x0000930000067ab9 */ /* 0x000fe20000000800 */
[----:B------:R-:W-:-:S02]  /*19720*/  USHF.L.U32 UR5, UR9, 0x5, URZ ;  /* 0x0000000509057899 */ /* 0x000fc4000800063f */
[----:B------:R-:W-:Y:S01]  /*19730*/  IMAD.U32 R244, RZ, RZ, UR4 ;  /* 0x00000004fff47e24 */ /* 0x000fe2000f8e00ff */
[----:B------:R-:W-:Y:S01]  /*19740*/  USHF.L.U64.HI UR6, UR9, 0x5, UR6 ;  /* 0x0000000509067899 */ /* 0x000fe20008010206 */
[----:B------:R-:W-:Y:S01]  /*19750*/  ULDC UR4, c[0x0][0x2ec] ;  /* 0x0000bb0000047ab9 */ /* 0x000fe20000000800 */
[----:B------:R-:W-:-:S10]  /*19760*/  ULDC.64 UR12, c[0x0][0x208] ;  /* 0x00008200000c7ab9 */ /* 0x000fd40000000a00 */
.L_x_4325:
        /* <DEDUP_REMOVED lines=66> */
.L_x_4322:
[C---:B------:R-:W-:Y:S04]  /*19b90*/  LEA R242, P0, R10.reuse, R242, 0x1 ;  /* 0x000000f20af27211 */ /* 0x040fe800078008ff */
        /* <DEDUP_REMOVED lines=11> */
[----:B------:R-:W-:Y:S03]  /*19c50*/  IADD3 R2, P0, R4, UR11, RZ ;  /* 0x0000000b04027c10 */ /* 0x000fe6000ff1e0ff */
[----:B------:R-:W-:Y:S01]  /*19c60*/  LDGSTS.E.BYPASS.LTC128B.128 [R245+0x16000], desc[UR12][R242.64+0x180] ;  /* 0x16000180f2f57fae */ /* 0x000fe2000b901d4c */
[----:B------:R-:W-:Y:S02]  /*19c70*/  IADD3.X R3, R5, UR10, RZ, P0, !PT ;  /* 0x0000000a05037c10 */ /* 0x000fe400087fe4ff */
[----:B------:R-:W-:Y:S01]  /*19c80*/  ISETP.GE.AND P0, PT, R247, 0x1, PT ;  /* 0x00000001f700780c */ /* 0x000fe20003f06270 */
[----:B------:R-:W-:Y:S04]  /*19c90*/  LDGSTS.E.BYPASS.LTC128B.128 [R245+0x10800], desc[UR12][R6.64] ;  /* 0x1080000006f57fae */ /* 0x000fe8000b901d4c */
[----:B------:R-:W-:Y:S04]  /*19ca0*/  LDGSTS.E.BYPASS.LTC128B.128 [R245+0x12800], desc[UR12][R6.64+0x80] ;  /* 0x1280008006f57fae */ /* 0x000fe8000b901d4c */
[----:B------:R-:W-:Y:S04]  /*19cb0*/  LDGSTS.E.BYPASS.LTC128B.128 [R245+0x14800], desc[UR12][R6.64+0x100] ;  /* 0x1480010006f57fae */ /* 0x000fe8000b901d4c */
[----:B------:R-:W-:Y:S04]  /*19cc0*/  LDGSTS.E.BYPASS.LTC128B.128 [R245+0x16800], desc[UR12][R6.64+0x180] ;  /* 0x1680018006f57fae */ /* 0x000fe8000b901d4c */
[----:B------:R-:W-:Y:S04]  /*19cd0*/  LDGSTS.E.BYPASS.LTC128B.128 [R245+0x11000], desc[UR12][R4.64] ;  /* 0x1100000004f57fae */ /* 0x000fe8000b901d4c */
[----:B------:R-:W-:Y:S04]  /*19ce0*/  LDGSTS.E.BYPASS.LTC128B.128 [R245+0x13000], desc[UR12][R4.64+0x80] ;  /* 0x1300008004f57fae */ /* 0x000fe8000b901d4c */
[----:B------:R-:W-:Y:S04]  /*19cf0*/  LDGSTS.E.BYPASS.LTC128B.128 [R245+0x15000], desc[UR12][R4.64+0x100] ;  /* 0x1500010004f57fae */ /* 0x000fe8000b901d4c */
[----:B------:R1:W-:Y:S04]  /*19d00*/  LDGSTS.E.BYPASS.LTC128B.128 [R245+0x17000], desc[UR12][R4.64+0x180] ;  /* 0x1700018004f57fae */ /* 0x0003e8000b901d4c */
[----:B------:R2:W-:Y:S04]  /*19d10*/  LDGSTS.E.BYPASS.LTC128B.128 [R245+0x11800], desc[UR12][R2.64] ;  /* 0x1180000002f57fae */ /* 0x0005e8000b901d4c */
[----:B------:R2:W-:Y:S04]  /*19d20*/  LDGSTS.E.BYPASS.LTC128B.128 [R245+0x13800], desc[UR12][R2.64+0x80] ;  /* 0x1380008002f57fae */ /* 0x0005e8000b901d4c */
[----:B------:R2:W-:Y:S04]  /*19d30*/  LDGSTS.E.BYPASS.LTC128B.128 [R245+0x15800], desc[UR12][R2.64+0x100] ;  /* 0x1580010002f57fae */ /* 0x0005e8000b901d4c */
[----:B------:R2:W-:Y:S04]  /*19d40*/  LDGSTS.E.BYPASS.LTC128B.128 [R245+0x17800], desc[UR12][R2.64+0x180] ;  /* 0x1780018002f57fae */ /* 0x0005e8000b901d4c */
[----:B------:R-:W-:Y:S04]  /*19d50*/  LDSM.16.M88.4 R32, [R234] ;  /* 0x00000000ea20783b */ /* 0x000fe80000000200 */
[----:B------:R-:W1:Y:S04]  /*19d60*/  LDSM.16.M88.4 R8, [R233+0x8000] ;  /* 0x00800000e908783b */ /* 0x000e680000000200 */
[----:B------:R-:W3:Y:S04]  /*19d70*/  LDSM.16.M88.4 R16, [R233+0x8800] ;  /* 0x00880000e910783b */ /* 0x000ee80000000200 */
[----:B------:R-:W4:Y:S04]  /*19d80*/  LDSM.16.M88.4 R24, [R233+0x9000] ;  /* 0x00900000e918783b */ /* 0x000f280000000200 */
[----:B------:R-:W5:Y:S04]  /*19d90*/  LDSM.16.M88.4 R168, [R233+0x9800] ;  /* 0x00980000e9a8783b */ /* 0x000f680000000200 */
[----:B------:R-:W0:Y:S04]  /*19da0*/  LDGDEPBAR ;  /* 0x00000000000079af */ /* 0x000e280000000000 */
[----:B------:R-:W-:Y:S04]  /*19db0*/  LDSM.16.M88.4 R172, [R232] ;  /* 0x00000000e8ac783b */ /* 0x000fe80000000200 */
[----:B------:R-:W2:Y:S04]  /*19dc0*/  LDSM.16.M88.4 R176, [R231] ;  /* 0x00000000e7b0783b */ /* 0x000ea80000000200 */
[----:B------:R-:W2:Y:S04]  /*19dd0*/  LDSM.16.M88.4 R180, [R223] ;  /* 0x00000000dfb4783b */ /* 0x000ea80000000200 */
[----:B------:R-:W2:Y:S04]  /*19de0*/  LDSM.16.M88.4 R184, [R222] ;  /* 0x00000000deb8783b */ /* 0x000ea80000000200 */
[----:B------:R-:W2:Y:S01]  /*19df0*/  LDSM.16.M88.4 R188, [R221] ;  /* 0x00000000ddbc783b */ /* 0x000ea20000000200 */
[C---:B-1----:R-:W-:Y:S03]  /*19e00*/  HMMA.16816.F32 R4, R32.reuse, R8, RZ ;  /* 0x000000082004723c */ /* 0x042fe600000018ff */
[----:B------:R-:W-:Y:S04]  /*19e10*/  LDSM.16.M88.4 R192, [R230] ;  /* 0x00000000e6c0783b */ /* 0x000fe80000000200 */
[----:B------:R-:W1:Y:S01]  /*19e20*/  LDSM.16.M88.4 R196, [R227+0x8000] ;  /* 0x00800000e3c4783b */ /* 0x000e620000000200 */
[C---:B------:R-:W-:Y:S03]  /*19e30*/  HMMA.16816.F32 R8, R32.reuse, R10, RZ ;  /* 0x0000000a2008723c */ /* 0x040fe600000018ff */
[----:B------:R-:W1:Y:S03]  /*19e40*/  LDSM.16.M88.4 R200, [R227+0x8800] ;  /* 0x00880000e3c8783b */ /* 0x000e660000000200 */
[C---:B---3--:R-:W-:Y:S01]  /*19e50*/  HMMA.16816.F32 R12, R32.reuse, R16, RZ ;  /* 0x00000010200c723c */ /* 0x048fe200000018ff */
[----:B------:R-:W-:Y:S05]  /*19e60*/  LDSM.16.M88.4 R204, [R227+0x9800] ;  /* 0x00980000e3cc783b */ /* 0x000fea0000000200 */
[C---:B------:R-:W-:Y:S06]  /*19e70*/  HMMA.16816.F32 R16, R32.reuse, R18, RZ ;  /* 0x000000122010723c */ /* 0x040fec00000018ff */
[C---:B----4-:R-:W-:Y:S06]  /*19e80*/  HMMA.16816.F32 R20, R32.reuse, R24, RZ ;  /* 0x000000182014723c */ /* 0x050fec00000018ff */
[C---:B------:R-:W-:Y:S06]  /*19e90*/  HMMA.16816.F32 R24, R32.reuse, R26, RZ ;  /* 0x0000001a2018723c */ /* 0x040fec00000018ff */
[C---:B-----5:R-:W-:Y:S06]  /*19ea0*/  HMMA.16816.F32 R28, R32.reuse, R168, RZ ;  /* 0x000000a8201c723c */ /* 0x060fec00000018ff */
[----:B------:R-:W-:Y:S01]  /*19eb0*/  HMMA.16816.F32 R32, R32, R170, RZ ;  /* 0x000000aa2020723c */ /* 0x000fe200000018ff */
[----:B------:R-:W3:Y:S05]  /*19ec0*/  LDSM.16.M88.4 R168, [R227+0x9000] ;  /* 0x00900000e3a8783b */ /* 0x000eea0000000200 */
[C---:B--2---:R-:W-:Y:S06]  /*19ed0*/  HMMA.16816.F32 R4, R172.reuse, R176, R4 ;  /* 0x000000b0ac04723c */ /* 0x044fec0000001804 */
[C---:B------:R-:W-:Y:S01]  /*19ee0*/  HMMA.16816.F32 R8, R172.reuse, R178, R8 ;  /* 0x000000b2ac08723c */ /* 0x040fe20000001808 */
[----:B------:R-:W-:Y:S05]  /*19ef0*/  LDSM.16.M88.4 R176, [R229] ;  /* 0x00000000e5b0783b */ /* 0x000fea0000000200 */
[C---:B------:R-:W-:Y:S06]  /*19f00*/  HMMA.16816.F32 R12, R172.reuse, R180, R12 ;  /* 0x000000b4ac0c723c */ /* 0x040fec000000180c */
[C---:B------:R-:W-:Y:S01]  /*19f10*/  HMMA.16816.F32 R16, R172.reuse, R182, R16 ;  /* 0x000000b6ac10723c */ /* 0x040fe20000001810 */
[----:B------:R-:W2:Y:S05]  /*19f20*/  LDSM.16.M88.4 R180, [R220] ;  /* 0x00000000dcb4783b */ /* 0x000eaa0000000200 */
[C---:B------:R-:W-:Y:S06]  /*19f30*/  HMMA.16816.F32 R20, R172.reuse, R184, R20 ;  /* 0x000000b8ac14723c */ /* 0x040fec0000001814 */
[C---:B------:R-:W-:Y:S01]  /*19f40*/  HMMA.16816.F32 R24, R172.reuse, R186, R24 ;  /* 0x000000baac18723c */ /* 0x040fe20000001818 */
[----:B------:R-:W4:Y:S05]  /*19f50*/  LDSM.16.M88.4 R184, [R220+0x800] ;  /* 0x00080000dcb8783b */ /* 0x000f2a0000000200 */
        /* <DEDUP_REMOVED lines=16> */
[----:B------:R-:W3:Y:S01]  /*1a060*/  LDSM.16.M88.4 R204, [R233+0xb800] ;  /* 0x00b80000e9cc783b */ /* 0x000ee20000000200 */
[C---:B--2---:R-:W-:Y:S06]  /*1a070*/  HMMA.16816.F32 R4, R176.reuse, R180, R4 ;  /* 0x000000b4b004723c */ /* 0x044fec0000001804 */
[C---:B------:R-:W-:Y:S01]  /*1a080*/  HMMA.16816.F32 R8, R176.reuse, R182, R8 ;  /* 0x000000b6b008723c */ /* 0x040fe20000001808 */
[----:B------:R-:W-:Y:S05]  /*1a090*/  LDSM.16.M88.4 R180, [R219] ;  /* 0x00000000dbb4783b */ /* 0x000fea0000000200 */
[C---:B----4-:R-:W-:Y:S06]  /*1a0a0*/  HMMA.16816.F32 R12, R176.reuse, R184, R12 ;  /* 0x000000b8b00c723c */ /* 0x050fec000000180c */
[C---:B------:R-:W-:Y:S01]  /*1a0b0*/  HMMA.16816.F32 R16, R176.reuse, R186, R16 ;  /* 0x000000bab010723c */ /* 0x040fe20000001810 */
[----:B------:R-:W-:Y:S05]  /*1a0c0*/  LDSM.16.M88.4 R184, [R218] ;  /* 0x00000000dab8783b */ /* 0x000fea0000000200 */
[C---:B-----5:R-:W-:Y:S06]  /*1a0d0*/  HMMA.16816.F32 R20, R176.reuse, R172, R20 ;  /* 0x000000acb014723c */ /* 0x060fec0000001814 */
[C---:B------:R-:W-:Y:S01]  /*1a0e0*/  HMMA.16816.F32 R24, R176.reuse, R174, R24 ;  /* 0x000000aeb018723c */ /* 0x040fe20000001818 */
[----:B------:R-:W2:Y:S05]  /*1a0f0*/  LDSM.16.M88.4 R172, [R232+0x2000] ;  /* 0x00200000e8ac783b */ /* 0x000eaa0000000200 */
[C---:B------:R-:W-:Y:S06]  /*1a100*/  HMMA.16816.F32 R28, R176.reuse, R188, R28 ;  /* 0x000000bcb01c723c */ /* 0x040fec000000181c */
[----:B------:R-:W-:Y:S01]  /*1a110*/  HMMA.16816.F32 R32, R176, R190, R32 ;  /* 0x000000beb020723c */ /* 0x000fe20000001820 */
[----:B------:R-:W4:Y:S04]  /*1a120*/  LDSM.16.M88.4 R176, [R217] ;  /* 0x00000000d9b0783b */ /* 0x000f280000000200 */
[----:B------:R-:W5:Y:S01]  /*1a130*/  LDSM.16.M88.4 R188, [R216] ;  /* 0x00000000d8bc783b */ /* 0x000f620000000200 */
        /* <DEDUP_REMOVED lines=15> */
[----:B------:R-:W-:Y:S05]  /*1a230*/  LDSM.16.M88.4 R180, [R220+0x2000] ;  /* 0x00200000dcb4783b */ /* 0x000fea0000000200 */
[C---:B------:R-:W-:Y:S06]  /*1a240*/  HMMA.16816.F32 R12, R172.reuse, R184, R12 ;  /* 0x000000b8ac0c723c */ /* 0x040fec000000180c */
[C---:B------:R-:W-:Y:S01]  /*1a250*/  HMMA.16816.F32 R16, R172.reuse, R186, R16 ;  /* 0x000000baac10723c */ /* 0x040fe20000001810 */
[----:B------:R-:W-:Y:S05]  /*1a260*/  LDSM.16.M88.4 R184, [R220+0x2800] ;  /* 0x00280000dcb8783b */ /* 0x000fea0000000200 */
[C---:B----4-:R-:W-:Y:S06]  /*1a270*/  HMMA.16816.F32 R20, R172.reuse, R176, R20 ;  /* 0x000000b0ac14723c */ /* 0x050fec0000001814 */
[C---:B------:R-:W-:Y:S01]  /*1a280*/  HMMA.16816.F32 R24, R172.reuse, R178, R24 ;  /* 0x000000b2ac18723c */ /* 0x040fe20000001818 */
[----:B------:R-:W2:Y:S05]  /*1a290*/  LDSM.16.M88.4 R176, [R229+0x2000] ;  /* 0x00200000e5b0783b */ /* 0x000eaa0000000200 */
        /* <DEDUP_REMOVED lines=20> */
[C---:B------:R-:W-:Y:S06]  /*1a3e0*/  HMMA.16816.F32 R12, R176.reuse, R184, R12 ;  /* 0x000000b8b00c723c */ /* 0x040fec000000180c */
[C---:B------:R-:W-:Y:S01]  /*1a3f0*/  HMMA.16816.F32 R16, R176.reuse, R186, R16 ;  /* 0x000000bab010723c */ /* 0x040fe20000001810 */
[----:B------:R-:W-:Y:S05]  /*1a400*/  LDSM.16.M88.4 R184, [R214] ;  /* 0x00000000d6b8783b */ /* 0x000fea0000000200 */
[C---:B----4-:R-:W-:Y:S06]  /*1a410*/  HMMA.16816.F32 R20, R176.reuse, R172, R20 ;  /* 0x000000acb014723c */ /* 0x050fec0000001814 */
[C---:B------:R-:W-:Y:S01]  /*1a420*/  HMMA.16816.F32 R24, R176.reuse, R174, R24 ;  /* 0x000000aeb018723c */ /* 0x040fe20000001818 */
[----:B------:R-:W2:Y:S05]  /*1a430*/  LDSM.16.M88.4 R172, [R232+0x4000] ;  /* 0x00400000e8ac783b */ /* 0x000eaa0000000200 */
[C---:B-----5:R-:W-:Y:S06]  /*1a440*/  HMMA.16816.F32 R28, R176.reuse, R188, R28 ;  /* 0x000000bcb01c723c */ /* 0x060fec000000181c */
        /* <DEDUP_REMOVED lines=81> */
[C---:B-1----:R-:W-:Y:S01]  /*1a960*/  HMMA.16816.F32 R4, R192.reuse, R196, R4 ;  /* 0x000000c4c004723c */ /* 0x042fe20000001804 */
[----:B------:R-:W-:Y:S04]  /*1a970*/  DEPBAR.LE SB0, 0x0 ;  /* 0x000080000000791a */ /* 0x000fe80000000000 */
[----:B------:R-:W-:Y:S01]  /*1a980*/  BAR.SYNC.DEFER_BLOCKING 0x0 ;  /* 0x0000000000007b1d */ /* 0x000fe20000010000 */
[C---:B------:R-:W-:Y:S06]  /*1a990*/  HMMA.16816.F32 R8, R192.reuse, R198, R8 ;  /* 0x000000c6c008723c */ /* 0x040fec0000001808 */
[C---:B------:R-:W-:Y:S06]  /*1a9a0*/  HMMA.16816.F32 R12, R192.reuse, R200, R12 ;  /* 0x000000c8c00c723c */ /* 0x040fec000000180c */
[C---:B------:R-:W-:Y:S06]  /*1a9b0*/  HMMA.16816.F32 R16, R192.reuse, R202, R16 ;  /* 0x000000cac010723c */ /* 0x040fec0000001810 */
[C---:B---3--:R-:W-:Y:S06]  /*1a9c0*/  HMMA.16816.F32 R20, R192.reuse, R168, R20 ;  /* 0x000000a8c014723c */ /* 0x048fec0000001814 */
[C---:B------:R-:W-:Y:S06]  /*1a9d0*/  HMMA.16816.F32 R24, R192.reuse, R170, R24 ;  /* 0x000000aac018723c */ /* 0x040fec0000001818 */
[C---:B------:R-:W-:Y:S06]  /*1a9e0*/  HMMA.16816.F32 R28, R192.reuse, R204, R28 ;  /* 0x000000ccc01c723c */ /* 0x040fec000000181c */
[----:B------:R-:W-:Y:S06]  /*1a9f0*/  HMMA.16816.F32 R32, R192, R206, R32 ;  /* 0x000000cec020723c */ /* 0x000fec0000001820 */
[C---:B--2---:R-:W-:Y:S06]  /*1aa00*/  HMMA.16816.F32 R4, R176.reuse, R180, R4 ;  /* 0x000000b4b004723c */ /* 0x044fec0000001804 */
[C---:B------:R-:W-:Y:S06]  /*1aa10*/  HMMA.16816.F32 R8, R176.reuse, R182, R8 ;  /* 0x000000b6b008723c */ /* 0x040fec0000001808 */
[C---:B------:R-:W-:Y:S06]  /*1aa20*/  HMMA.16816.F32 R12, R176.reuse, R184, R12 ;  /* 0x000000b8b00c723c */ /* 0x040fec000000180c */
[C---:B------:R-:W-:Y:S06]  /*1aa30*/  HMMA.16816.F32 R16, R176.reuse, R186, R16 ;  /* 0x000000bab010723c */ /* 0x040fec0000001810 */
[C---:B----4-:R-:W-:Y:S06]  /*1aa40*/  HMMA.16816.F32 R20, R176.reuse, R172, R20 ;  /* 0x000000acb014723c */ /* 0x050fec0000001814 */
[C---:B------:R-:W-:Y:S06]  /*1aa50*/  HMMA.16816.F32 R24, R176.reuse, R174, R24 ;  /* 0x000000aeb018723c */ /* 0x040fec0000001818 */
[C---:B-----5:R-:W-:Y:S06]  /*1aa60*/  HMMA.16816.F32 R28, R176.reuse, R188, R28 ;  /* 0x000000bcb01c723c */ /* 0x060fec000000181c */
        /* <DEDUP_REMOVED lines=70> */
.L_x_4324:
[C---:B------:R-:W-:Y:S04]  /*1aed0*/  LEA R236, P0, R172.reuse, R236, 0x1 ;  /* 0x000000ecacec7211 */ /* 0x040fe800078008ff */
[----:B------:R-:W-:Y:S02]  /*1aee0*/  LEA.HI.X R235, R172, R235, R164, 0x1, P0 ;  /* 0x000000ebaceb7211 */ /* 0x000fe400000f0ca4 */
[----:B------:R-:W-:Y:S03]  /*1aef0*/  IADD3 R168, P0, R236, UR5, RZ ;  /* 0x00000005eca87c10 */ /* 0x000fe6000ff1e0ff */
[----:B------:R-:W-:Y:S01]  /*1af00*/  IMAD.MOV.U32 R237, RZ, RZ, R235 ;  /* 0x000000ffffed7224 */ /* 0x000fe200078e00eb */
[----:B------:R-:W-:Y:S02]  /*1af10*/  IADD3.X R169, R235, UR6, RZ, P0, !PT ;  /* 0x00000006eba97c10 */ /* 0x000fe400087fe4ff */
[----:B------:R-:W-:Y:S02]  /*1af20*/  IADD3 R166, P0, R168, UR5, RZ ;  /* 0x00000005a8a67c10 */ /* 0x000fe4000ff1e0ff */
[----:B------:R-:W-:Y:S01]  /*1af30*/  @!PT LDS RZ, [RZ] ;  /* 0x00000000fffff984 */ /* 0x000fe20000000800 */
[----:B------:R-:W-:Y:S01]  /*1af40*/  @!PT LDS RZ, [RZ] ;  /* 0x00000000fffff984 */ /* 0x000fe20000000800 */
[----:B------:R-:W-:Y:S01]  /*1af50*/  @!PT LDS RZ, [RZ] ;  /* 0x00000000fffff984 */ /* 0x000fe20000000800 */
[----:B------:R1:W-:Y:S02]  /*1af60*/  LDGSTS.E.BYPASS.LTC128B.128 [R245+0x8000], desc[UR12][R236.64] ;  /* 0x08000000ecf57fae */ /* 0x0003e4000b901d4c */
[----:B------:R-:W-:Y:S02]  /*1af70*/  IADD3.X R167, R169, UR6, RZ, P0, !PT ;  /* 0x00000006a9a77c10 */ /* 0x000fe400087fe4ff */
        /* <DEDUP_REMOVED lines=18> */
.L_x_4323:
        /* <DEDUP_REMOVED lines=152> */
[C---:B------:R-:W-:Y:S01]  /*1ba20*/  FMUL.FTZ R98, R0.reuse, R98 ;  /* 0x0000006200627220 */ /* 0x040fe20000410000 */
        /* <DEDUP_REMOVED lines=105> */
[----:B------:R-:W-:Y:S03]  /*1c0c0*/  FMUL.FTZ R18, R0, R154 ;  /* 0x0000009a00127220 */ /* 0x000fe60000410000 */
        /* <DEDUP_REMOVED lines=233> */
.L_x_4321:
        /* <DEDUP_REMOVED lines=319> */
[----:B------:R-:W2:Y:S01]  /*1e350*/  S2R R11, SR_CTAID.Y ;  /* 0x00000000000b7919 */ /* 0x000ea20000002600 */
[----:B------:R-:W2:Y:S01]  /*1e360*/  LDC R0, c[0x0][0x2c4] ;  /* 0x0000b100ff007b82 */ /* 0x000ea20000000800 */
[----:B------:R-:W-:Y:S01]  /*1e370*/  ISETP.NE.AND P0, PT, R239, -0x1, PT ;  /* 0xffffffffef00780c */ /* 0x000fe20003f05270 */
[----:B------:R-:W3:Y:S06]  /*1e380*/  S2R R42, SR_CTAID.Z ;  /* 0x00000000002a7919 */ /* 0x000eec0000002700 */
[----:B------:R-:W3:Y:S01]  /*1e390*/  LDC R3, c[0x0][0x2e4] ;  /* 0x0000b900ff037b82 */ /* 0x000ee20000000800 */
[----:B--2---:R-:W-:-:S05]  /*1e3a0*/  IMAD R0, R11, R0, RZ ;  /* 0x000000000b007224 */ /* 0x004fca00078e02ff */
[----:B------:R-:W-:-:S05]  /*1e3b0*/  SEL R0, R0, R239, !P0 ;  /* 0x000000ef00007207 */ /* 0x000fca0004000000 */
[----:B---3--:R-:W-:Y:S01]  /*1e3c0*/  IMAD R3, R42, R3, R0 ;  /* 0x000000032a037224 */ /* 0x008fe200078e0200 */
[----:B------:R-:W-:Y:S06]  /*1e3d0*/  BRA `(.L_x_4327) ;  /* 0x0000000000187947 */ /* 0x000fec0003800000 */
.L_x_4326:
[----:B------:R-:W2:Y:S01]  /*1e3e0*/  S2R R42, SR_CTAID.Z ;  /* 0x00000000002a7919 */ /* 0x000ea20000002700 */
[----:B------:R-:W2:Y:S01]  /*1e3f0*/  LDC R0, c[0x0][0x270] ;  /* 0x00009c00ff007b82 */ /* 0x000ea20000000800 */
[----:B------:R-:W2:Y:S07]  /*1e400*/  S2R R11, SR_CTAID.Y ;  /* 0x00000000000b7919 */ /* 0x000eae0000002600 */
[----:B------:R-:W3:Y:S01]  /*1e410*/  LDC R3, c[0x0][0x2c4] ;  /* 0x0000b100ff037b82 */ /* 0x000ee20000000800 */
[----:B--2---:R-:W-:-:S04]  /*1e420*/  IMAD R0, R11, R0, R42 ;  /* 0x000000000b007224 */ /* 0x004fc800078e022a */
[----:B---3--:R-:W-:-:S07]  /*1e430*/  IMAD R3, R0, R3, RZ ;  /* 0x0000000300037224 */ /* 0x008fce00078e02ff */
.L_x_4327:
[----:B------:R-:W-:Y:S01]  /*1e440*/  LOP3.LUT R13, R5, 0xffffffe0, RZ, 0xc0, !PT ;  /* 0xffffffe0050d7812 */ /* 0x000fe200078ec0ff */
[----:B------:R-:W2:Y:S01]  /*1e450*/  S2R R0, SR_TID.X ;  /* 0x0000000000007919 */ /* 0x000ea20000002100 */
[----:B------:R-:W-:Y:S01]  /*1e460*/  SHF.R.S32.HI R5, RZ, 0x1f, R6 ;  /* 0x0000001fff057819 */ /* 0x000fe20000011406 */
[----:B------:R-:W-:Y:S01]  /*1e470*/  ULDC.64 UR6, c[0x0][0x208] ;  /* 0x0000820000067ab9 */ /* 0x000fe20000000a00 */
[----:B------:R-:W-:Y:S01]  /*1e480*/  BSSY B0, `(.L_x_4328) ;  /* 0x000001a000007945 */ /* 0x000fe20003800000 */
        /* <DEDUP_REMOVED lines=12> */
[----:B------:R-:W-:Y:S01]  /*1e550*/  VIADD R13, R6, 0x8 ;  /* 0x00000008060d7836 */ /* 0x000fe20000000000 */
[----:B------:R-:W-:Y:S01]  /*1e560*/  ULDC.64 UR4, c[0x0][0x2b0] ;  /* 0x0000ac0000047ab9 */ /* 0x000fe20000000a00 */
[C---:B---3--:R-:W-:Y:S02]  /*1e570*/  IMAD R3, R2.reuse, 0x40, R3 ;  /* 0x0000004002037824 */ /* 0x048fe400078e0203 */
[----:B------:R-:W-:-:S03]  /*1e580*/  IMAD R2, R2, -0x40, R238 ;  /* 0xffffffc002027824 */ /* 0x000fc600078e02ee */
[----:B------:R-:W-:Y:S02]  /*1e590*/  SHF.R.S32.HI R5, RZ, 0x1f, R3 ;  /* 0x0000001fff057819 */ /* 0x000fe40000011403 */
[C---:B------:R-:W-:Y:S02]  /*1e5a0*/  IADD3 R3, P0, R6.reuse, R3, RZ ;  /* 0x0000000306037210 */ /* 0x040fe40007f1e0ff */
[-C--:B------:R-:W-:Y:S02]  /*1e5b0*/  ISETP.GE.AND P1, PT, R13, R2.reuse, PT ;  /* 0x000000020d00720c */ /* 0x080fe40003f26270 */
[C---:B------:R-:W-:Y:S02]  /*1e5c0*/  ISETP.GE.AND P2, PT, R6.reuse, R2, PT ;  /* 0x000000020600720c */ /* 0x040fe40003f46270 */
[----:B------:R-:W-:Y:S02]  /*1e5d0*/  LEA.HI.X.SX32 R6, R6, R5, 0x1, P0 ;  /* 0x0000000506067211 */ /* 0x000fe400000f0eff */
[----:B------:R-:W-:-:S04]  /*1e5e0*/  LEA R2, P0, R3, UR4, 0x2 ;  /* 0x0000000403027c11 */ /* 0x000fc8000f8010ff */
[----:B------:R-:W-:-:S05]  /*1e5f0*/  LEA.HI.X R3, R3, UR5, R6, 0x2, P0 ;  /* 0x0000000503037c11 */ /* 0x000fca00080f1406 */
[----:B------:R3:W-:Y:S04]  /*1e600*/  @!P2 STG.E desc[UR6][R2.64], R9 ;  /* 0x000000090200a986 */ /* 0x0007e8000c101906 */
[----:B------:R3:W-:Y:S02]  /*1e610*/  @!P1 STG.E desc[UR6][R2.64+0x20], R10 ;  /* 0x0000200a02009986 */ /* 0x0007e4000c101906 */
.L_x_4329:
[----:B------:R-:W-:Y:S05]  /*1e620*/  BSYNC B0 ;  /* 0x0000000000007941 */ /* 0x000fea0003800000 */
.L_x_4328:
[----:B------:R-:W4:Y:S01]  /*1e630*/  S2UR UR5, SR_CTAID.X ;  /* 0x00000000000579c3 */ /* 0x000f220000002500 */
[----:B------:R-:W-:Y:S01]  /*1e640*/  LEA.HI R5, R7, R4, RZ, 0x3 ;  /* 0x0000000407057211 */ /* 0x000fe200078f18ff */
[----:B------:R4:W4:Y:S01]  /*1e650*/  LDS.128 R12, [R245+0x1800] ;  /* 0x00180000f50c7984 */ /* 0x0009220000000c00 */
[----:B--2---:R-:W-:Y:S01]  /*1e660*/  SHF.R.S32.HI R7, RZ, 0x1f, R0 ;  /* 0x0000001fff077819 */ /* 0x004fe20000011400 */
[----:B------:R-:W-:Y:S01]  /*1e670*/  BSSY B0, `(.L_x_4330) ;  /* 0x000003c000007945 */ /* 0x000fe20003800000 */
[----:B------:R-:W-:Y:S01]  /*1e680*/  LOP3.LUT R5, R5, 0xfffffff8, RZ, 0xc0, !PT ;  /* 0xfffffff805057812 */ /* 0x000fe200078ec0ff */
[----:B-1----:R1:W2:Y:S01]  /*1e690*/  LDS.128 R20, [R245+0x5800] ;  /* 0x00580000f5147984 */ /* 0x0022a20000000c00 */
[----:B------:R-:W-:Y:S01]  /*1e6a0*/  LEA.HI R0, R7, R0, RZ, 0x3 ;  /* 0x0000000007007211 */ /* 0x000fe200078f18ff */
[----:B---3--:R-:W3:Y:S01]  /*1e6b0*/  LDC.64 R2, c[0x0][0x290] ;  /* 0x0000a400ff027b82 */ /* 0x008ee20000000a00 */
[----:B------:R-:W-:Y:S01]  /*1e6c0*/  SHF.R.S32.HI R25, RZ, 0x1f, R11 ;  /* 0x0000001fff197819 */ /* 0x000fe2000001140b */
[----:B------:R-:W-:Y:S01]  /*1e6d0*/  IMAD.IADD R24, R4, 0x1, -R5 ;  /* 0x0000000104187824 */ /* 0x000fe200078e0a05 */
[----:B------:R-:W-:Y:S01]  /*1e6e0*/  SHF.R.S32.HI R0, RZ, 0x3, R0 ;  /* 0x00000003ff007819 */ /* 0x000fe20000011400 */
[----:B------:R1:W1:Y:S01]  /*1e6f0*/  LDS.128 R4, [R245+0x3800] ;  /* 0x00380000f5047984 */ /* 0x0002620000000c00 */
[----:B------:R-:W-:Y:S01]  /*1e700*/  ISETP.NE.AND P0, PT, R239, -0x1, PT ;  /* 0xffffffffef00780c */ /* 0x000fe20003f05270 */
[----:B------:R-:W-:-:S02]  /*1e710*/  IMAD.SHL.U32 R28, R24, 0x8, RZ ;  /* 0x00000008181c7824 */ /* 0x000fc400078e00ff */
[----:B------:R-:W5:Y:S01]  /*1e720*/  LDC.64 R8, c[0x0][0x298] ;  /* 0x0000a600ff087b82 */ /* 0x000f620000000a00 */
[----:B------:R-:W-:Y:S01]  /*1e730*/  VIADD R10, R0, 0x10 ;  /* 0x00000010000a7836 */ /* 0x000fe20000000000 */
[----:B------:R1:W1:Y:S01]  /*1e740*/  LDS.128 R16, [R245+0x7800] ;  /* 0x00780000f5107984 */ /* 0x0002620000000c00 */
[----:B------:R-:W-:-:S03]  /*1e750*/  SHF.R.S32.HI R29, RZ, 0x1f, R28 ;  /* 0x0000001fff1d7819 */ /* 0x000fc6000001141c */
[----:B------:R1:W1:Y:S01]  /*1e760*/  LDS.128 R36, [R245] ;  /* 0x00000000f5247984 */ /* 0x0002620000000c00 */
[----:B----4-:R-:W-:-:S04]  /*1e770*/  USHF.L.U32 UR5, UR5, 0x6, URZ ;  /* 0x0000000605057899 */ /* 0x010fc8000800063f */
[----:B------:R-:W-:Y:S02]  /*1e780*/  USHF.R.S32.HI UR4, URZ, 0x1f, UR5 ;  /* 0x0000001f3f047899 */ /* 0x000fe40008011405 */
[----:B------:R-:W-:Y:S02]  /*1e790*/  VIADD R27, R238, -UR5 ;  /* 0x80000005ee1b7c36 */ /* 0x000fe40008000000 */
[----:B---3--:R-:W-:-:S03]  /*1e7a0*/  IMAD.WIDE.U32 R32, R11, R2, RZ ;  /* 0x000000020b207225 */ /* 0x008fc600078e00ff */
[----:B------:R-:W-:Y:S01]  /*1e7b0*/  ISETP.GE.AND P3, PT, R10, R27, PT ;  /* 0x0000001b0a00720c */ /* 0x000fe20003f66270 */
[----:B------:R-:W-:Y:S02]  /*1e7c0*/  IMAD R10, R25, R2, RZ ;  /* 0x00000002190a7224 */ /* 0x000fe400078e02ff */
[----:B-----5:R-:W-:-:S04]  /*1e7d0*/  IMAD.WIDE.U32 R30, R239, R8, RZ ;  /* 0x00000008ef1e7225 */ /* 0x020fc800078e00ff */
[----:B------:R-:W-:Y:S01]  /*1e7e0*/  IMAD R3, R11, R3, R10 ;  /* 0x000000030b037224 */ /* 0x000fe200078e020a */
[----:B------:R-:W-:Y:S01]  /*1e7f0*/  SEL R2, R32, R30, !P0 ;  /* 0x0000001e20027207 */ /* 0x000fe20004000000 */
[----:B------:R-:W-:Y:S01]  /*1e800*/  IMAD.WIDE.U32 R28, R8, UR5, R28 ;  /* 0x00000005081c7c25 */ /* 0x000fe2000f8e001c */
[----:B------:R-:W-:-:S03]  /*1e810*/  SHF.R.S32.HI R11, RZ, 0x1f, R42 ;  /* 0x0000001fff0b7819 */ /* 0x000fc6000001142a */
[----:B------:R-:W-:Y:S02]  /*1e820*/  IMAD R10, R8, UR4, RZ ;  /* 0x00000004080a7c24 */ /* 0x000fe4000f8e02ff */
[----:B------:R-:W-:Y:S01]  /*1e830*/  IMAD R24, R239, R9, R31 ;  /* 0x00000009ef187224 */ /* 0x000fe200078e021f */
[----:B------:R-:W-:Y:S01]  /*1e840*/  @!P0 IADD3 R24, R33, R3, RZ ;  /* 0x0000000321188210 */ /* 0x000fe20007ffe0ff */
[----:B------:R-:W-:Y:S01]  /*1e850*/  IMAD R3, R9, UR5, R10 ;  /* 0x0000000509037c24 */ /* 0x000fe2000f8e020a */
[----:B------:R-:W-:Y:S01]  /*1e860*/  IADD3 R28, P0, R2, R28, RZ ;  /* 0x0000001c021c7210 */ /* 0x000fe20007f1e0ff */
[----:B------:R-:W-:Y:S01]  /*1e870*/  ULDC.64 UR4, c[0x0][0x2a0] ;  /* 0x0000a80000047ab9 */ /* 0x000fe20000000a00 */
[C---:B------:R-:W-:Y:S01]  /*1e880*/  VIADD R10, R0.reuse, 0x20 ;  /* 0x00000020000a7836 */ /* 0x040fe20000000000 */
[----:B------:R3:W4:Y:S01]  /*1e890*/  LDS.128 R32, [R245+0x2000] ;  /* 0x00200000f5207984 */ /* 0x0007220000000c00 */
[----:B------:R-:W-:Y:S01]  /*1e8a0*/  VIADD R2, R0, 0x30 ;  /* 0x0000003000027836 */ /* 0x000fe20000000000 */
[----:B------:R-:W-:Y:S01]  /*1e8b0*/  IADD3.X R29, R24, R3, R29, P0, !PT ;  /* 0x00000003181d7210 */ /* 0x000fe200007fe41d */
[----:B------:R-:W-:Y:S01]  /*1e8c0*/  IMAD R11, R11, UR4, RZ ;  /* 0x000000040b0b7c24 */ /* 0x000fe2000f8e02ff */
[----:B------:R-:W-:-:S02]  /*1e8d0*/  ISETP.GE.AND P2, PT, R10, R27, PT ;  /* 0x0000001b0a00720c */ /* 0x000fc40003f46270 */
[-C--:B------:R-:W-:Y:S01]  /*1e8e0*/  ISETP.GE.AND P1, PT, R2, R27.reuse, PT ;  /* 0x0000001b0200720c */ /* 0x080fe20003f26270 */
[----:B------:R-:W-:Y:S01]  /*1e8f0*/  IMAD R45, R42, UR5, R11 ;  /* 0x000000052a2d7c24 */ /* 0x000fe2000f8e020b */
[----:B------:R-:W-:Y:S01]  /*1e900*/  ISETP.GE.AND P0, PT, R0, R27, PT ;  /* 0x0000001b0000720c */ /* 0x000fe20003f06270 */
[----:B------:R-:W-:Y:S01]  /*1e910*/  IMAD.WIDE.U32 R42, R42, UR4, R28 ;  /* 0x000000042a2a7c25 */ /* 0x000fe2000f8e001c */
[----:B------:R3:W1:Y:S01]  /*1e920*/  LDS.128 R24, [R245+0x6000] ;  /* 0x00600000f5187984 */ /* 0x0006620000000c00 */
[----:B------:R-:W-:-:S03]  /*1e930*/  SHF.R.S32.HI R3, RZ, 0x1f, R0 ;  /* 0x0000001fff037819 */ /* 0x000fc60000011400 */
[----:B------:R3:W1:Y:S01]  /*1e940*/  LDS.128 R28, [R245+0x4000] ;  /* 0x00400000f51c7984 */ /* 0x0006620000000c00 */
[----:B------:R-:W-:-:S06]  /*1e950*/  IADD3 R45, R45, R43, RZ ;  /* 0x0000002b2d2d7210 */ /* 0x000fcc0007ffe0ff */
        /* <DEDUP_REMOVED lines=10> */
[----:B----4-:R2:W-:Y:S04]  /*1ea00*/  STG.E.128 desc[UR6][R40.64+0x80], R32 ;  /* 0x0000802028007986 */ /* 0x0105e8000c101d06 */
[----:B------:R2:W-:Y:S04]  /*1ea10*/  STG.E.128 desc[UR6][R40.64+0x100], R28 ;  /* 0x0001001c28007986 */ /* 0x0005e8000c101d06 */
[----:B------:R2:W-:Y:S02]  /*1ea20*/  STG.E.128 desc[UR6][R40.64+0x180], R24 ;  /* 0x0001801828007986 */ /* 0x0005e4000c101d06 */
.L_x_4331:
[----:B------:R-:W-:Y:S05]  /*1ea30*/  BSYNC B0 ;  /* 0x0000000000007941 */ /* 0x000fea0003800000 */
.L_x_4330:
[----:B-12---:R1:W2:Y:S01]  /*1ea40*/  LDS.128 R36, [R245+0x800] ;  /* 0x00080000f5247984 */ /* 0x0062a20000000c00 */
[----:B------:R-:W-:Y:S03]  /*1ea50*/  BSSY B0, `(.L_x_4332) ;  /* 0x0000014000007945 */ /* 0x000fe60003800000 */
[----:B----4-:R1:W4:Y:S04]  /*1ea60*/  LDS.128 R32, [R245+0x2800] ;  /* 0x00280000f5207984 */ /* 0x0103280000000c00 */
        /* <DEDUP_REMOVED lines=15> */
[----:B----4-:R2:W-:Y:S04]  /*1eb60*/  STG.E.128 desc[UR6][R10.64+0x80], R32 ;  /* 0x000080200a007986 */ /* 0x0105e8000c101d06 */
[----:B-1----:R2:W-:Y:S04]  /*1eb70*/  STG.E.128 desc[UR6][R10.64+0x100], R28 ;  /* 0x0001001c0a007986 */ /* 0x0025e8000c101d06 */
[----:B------:R2:W-:Y:S02]  /*1eb80*/  STG.E.128 desc[UR6][R10.64+0x180], R24 ;  /* 0x000180180a007986 */ /* 0x0005e4000c101d06 */
.L_x_4333:
[----:B------:R-:W-:Y:S05]  /*1eb90*/  BSYNC B0 ;  /* 0x0000000000007941 */ /* 0x000fea0003800000 */
.L_x_4332:
[----:B--2-4-:R2:W4:Y:S01]  /*1eba0*/  LDS.128 R32, [R245+0x1000] ;  /* 0x00100000f5207984 */ /* 0x0145220000000c00 */
[----:B------:R-:W-:Y:S03]  /*1ebb0*/  BSSY B0, `(.L_x_4334) ;  /* 0x0000014000007945 */ /* 0x000fe60003800000 */
[----:B-1----:R2:W1:Y:S04]  /*1ebc0*/  LDS.128 R28, [R245+0x3000] ;  /* 0x00300000f51c7984 */ /* 0x0024680000000c00 */
        /* <DEDUP_REMOVED lines=14> */
[----:B----4-:R4:W-:Y:S04]  /*1ecb0*/  STG.E.128 desc[UR6][R10.64], R32 ;  /* 0x000000200a007986 */ /* 0x0109e8000c101d06 */
[----:B-1----:R4:W-:Y:S04]  /*1ecc0*/  STG.E.128 desc[UR6][R10.64+0x80], R28 ;  /* 0x0000801c0a007986 */ /* 0x0029e8000c101d06 */
[----:B------:R4:W-:Y:S04]  /*1ecd0*/  STG.E.128 desc[UR6][R10.64+0x100], R24 ;  /* 0x000100180a007986 */ /* 0x0009e8000c101d06 */
[----:B------:R4:W-:Y:S02]  /*1ece0*/  STG.E.128 desc[UR6][R10.64+0x180], R36 ;  /* 0x000180240a007986 */ /* 0x0009e4000c101d06 */
.L_x_4335:
[----:B------:R-:W-:Y:S05]  /*1ecf0*/  BSYNC B0 ;  /* 0x0000000000007941 */ /* 0x000fea0003800000 */
.L_x_4334:
[----:B------:R-:W-:Y:S05]  /*1ed00*/  @P1 EXIT ;  /* 0x000000000000194d */ /* 0x000fea0003800000 */
[----:B------:R-:W-:Y:S01]  /*1ed10*/  IADD3 R0, P0, R0, 0x30, RZ ;  /* 0x0000003000007810 */ /* 0x000fe20007f1e0ff */
[----:B----4-:R-:W-:Y:S01]  /*1ed20*/  IMAD.MOV.U32 R10, RZ, RZ, R42 ;  /* 0x000000ffff0a7224 */ /* 0x010fe200078e002a */
        /* <DEDUP_REMOVED lines=14> */
.L_x_4336:
        /* <DEDUP_REMOVED lines=15> */
.L_x_8904:


//--------------------- .text._ZN5flash24flash_fwd_splitkv_kernelI23Flash_fwd_kernel_traitsILi256ELi64ELi64ELi4ELb0ELb0EN7cutlass6half_tE19Flash_kernel_traitsILi256ELi64ELi64ELi4ES3_EELb0ELb0ELb0ELb0ELb1ELb1ELb0ELb1EEEvNS_16Flash_fwd_paramsE --------------------------
	.section	.text._ZN5flash24flash_fwd_splitkv_kernelI23Flash_fwd_kernel_traitsILi256ELi64ELi64ELi4ELb0ELb0EN7cutlass6half_tE19Flash_kernel_traitsILi256ELi64ELi64ELi4ES3_EELb0ELb0ELb0ELb0ELb1ELb1ELb0ELb1EEEvNS_16Flash_fwd_paramsE,"ax",@progbits
	.align	128
        .global         _ZN5flash24flash_fwd_splitkv_kernelI23Flash_fwd_kernel_traitsILi256ELi64ELi64ELi4ELb0ELb0EN7cutlass6half_tE19Flash_kernel_traitsILi256ELi64ELi64ELi4ES3_EELb0ELb0ELb0ELb0ELb1ELb1ELb0ELb1EEEvNS_16Flash_fwd_paramsE
        .type           _ZN5flash24flash_fwd_splitkv_kernelI23Flash_fwd_kernel_traitsILi256ELi64ELi64ELi4ELb0ELb0EN7cutlass6half_tE19Flash_kernel_traitsILi256ELi64ELi64ELi4ES3_EELb0ELb0ELb0ELb0ELb1ELb1ELb0ELb1EEEvNS_16Flash_fwd_paramsE,@function
        .size           _ZN5flash24flash_fwd_splitkv_kernelI23Flash_fwd_kernel_traitsILi256ELi64ELi64ELi4ELb0ELb0EN7cutlass6half_tE19Flash_kernel_traitsILi256ELi64ELi64ELi4ES3_EELb0ELb0ELb0ELb0ELb1ELb1ELb0ELb1EEEvNS_16Flash_fwd_paramsE,(.L_x_8905 - _ZN5flash24flash_fwd_splitkv_kernelI23Flash_fwd_kernel_traitsILi256ELi64ELi64ELi4ELb0ELb0EN7cutlass6half_tE19Flash_kernel_traitsILi256ELi64ELi64ELi4ES3_EELb0ELb0ELb0ELb0ELb1ELb1ELb0ELb1EEEvNS_16Flash_fwd_paramsE)
        .other          _ZN5flash24flash_fwd_splitkv_kernelI23Flash_fwd_kernel_traitsILi256ELi64ELi64ELi4ELb0ELb0EN7cutlass6half_tE19Flash_kernel_traitsILi256ELi64ELi64ELi4ES3_EELb0ELb0ELb0ELb0ELb1ELb1ELb0ELb1EEEvNS_16Flash_fwd_paramsE,@"STO_CUDA_ENTRY STV_DEFAULT"
_ZN5flash24flash_fwd_splitkv_kernelI23Flash_fwd_kernel_traitsILi256ELi64ELi64ELi4ELb0ELb0EN7cutlass6half_tE19Flash_kernel_traitsILi256ELi64ELi64ELi4ES3_EELb0ELb0ELb0ELb0ELb1ELb1ELb0ELb1EEEvNS_16Flash_fwd_paramsE:
.text._ZN5flash24flash_fwd_splitkv_kernelI23Flash_fwd_kernel_traitsILi256ELi64ELi64ELi4ELb0ELb0EN7cutlass6half_tE19Flash_kernel_traitsILi256ELi64ELi64ELi4ES3_EELb0ELb0ELb0ELb0ELb1ELb1ELb0ELb1EEEvNS_16Flash_fwd_paramsE:
[----:B------:R-:W1:Y:S01]  /*0000*/  LDC R1, c[0x0][0x28] ;  /* 0x00000a00ff017b82 */ /* 0x000e620000000800 */
[----:B------:R-:W2:Y:S07]  /*0010*/  S2R R21, SR_CTAID.Y ;  /* 0x0000000000157919 */ /* 0x000eae0000002600 */
[----:B------:R-:W2:Y:S01]  /*0020*/  LDC.64 R4, c[0x0][0x2f0] ;  /* 0x0000bc00ff047b82 */ /* 0x000ea20000000a00 */
[----:B------:R-:W-:Y:S01]  /*0030*/  ULDC.64 UR4, c[0x0][0x2f0] ;  /* 0x0000bc0000047ab9 */ /* 0x000fe20000000a00 */
[----:B------:R-:W-:Y:S01]  /*0040*/  IMAD.MOV.U32 R247, RZ, RZ, -0x1 ;  /* 0xfffffffffff77424 */ /* 0x000fe200078e00ff */
[----:B------:R-:W-:Y:S01]  /*0050*/  ISETP.NE.U32.AND P0, PT, RZ, UR4, PT ;  /* 0x00000004ff007c0c */ /* 0x000fe2000bf05070 */
[----:B------:R-:W-:Y:S01]  /*0060*/  ULDC.64 UR6, c[0x0][0x208] ;  /* 0x0000820000067ab9 */ /* 0x000fe20000000a00 */
[----:B------:R-:W-:Y:S01]  /*0070*/  ULDC.64 UR8, c[0x0][0x300] ;  /* 0x0000c00000087ab9 */ /* 0x000fe20000000a00 */
[----:B-1----:R-:W-:Y:S01]  /*0080*/  VIADD R1, R1, 0xfffffff0 ;  /* 0xfffffff001017836 */ /* 0x002fe20000000000 */
[----:B------:R-:W-:Y:S01]  /*0090*/  ISETP.NE.AND.EX P0, PT, RZ, UR5, PT, P0 ;  /* 0x00000005ff007c0c */ /* 0x000fe2000bf05300 */
[----:B------:R-:W1:Y:S08]  /*00a0*/  LDC.U8 R0, c[0x0][0x3c2] ;  /* 0x0000f080ff007b82 */ /* 0x000e700000000000 */
[----:B------:R-:W3:Y:S08]  /*00b0*/  LDC.64 R2, c[0x0][0x2f8] ;  /* 0x0000be00ff027b82 */ /* 0x000ef00000000a00 */
[----:B------:R-:W4:Y:S01]  /*00c0*/  LDC.64 R10, c[0x0][0x2f8] ;  /* 0x0000be00ff0a7b82 */ /* 0x000f220000000a00 */
[----:B--2---:R-:W-:-:S07]  /*00d0*/  IMAD.WIDE R4, R21, 0x4, R4 ;  /* 0x0000000415047825 */ /* 0x004fce00078e0204 */
[----:B------:R-:W2:Y:S01]  /*00e0*/  LDC.64 R144, c[0x0][0x300] ;  /* 0x0000c000ff907b82 */ /* 0x000ea20000000a00 */
[----:B------:R-:W2:Y:S04]  /*00f0*/  @P0 LDG.E R247, desc[UR6][R4.64] ;  /* 0x0000000604f70981 */ /* 0x000ea8000c1e1900 */
[----:B------:R-:W2:Y:S01]  /*0100*/  @P0 LDG.E R246, desc[UR6][R4.64+0x4] ;  /* 0x0000040604f60981 */ /* 0x000ea2000c1e1900 */
[----:B-1----:R-:W-:Y:S01]  /*0110*/  ISETP.NE.AND P1, PT, R0, RZ, PT ;  /* 0x000000ff0000720c */ /* 0x002fe20003f25270 */
[----:B------:R-:W-:Y:S01]  /*0120*/  IMAD.MOV.U32 R19, RZ, RZ, -0x1 ;  /* 0xffffffffff137424 */ /* 0x000fe200078e00ff */
[----:B---3--:R-:W-:Y:S01]  /*0130*/  ISETP.EQ.U32.AND P2, PT, R2, RZ, PT ;  /* 0x000000ff0200720c */ /* 0x008fe20003f42070 */
[----:B------:R-:W-:Y:S01]  /*0140*/  IMAD.MOV.U32 R0, RZ, RZ, RZ ;  /* 0x000000ffff007224 */ /* 0x000fe200078e00ff */
[----:B------:R-:W-:-:S02]  /*0150*/  ISETP.NE.U32.AND P5, PT, RZ, UR8, PT ;  /* 0x00000008ff007c0c */ /* 0x000fc4000bfa5070 */
[----:B------:R-:W-:Y:S01]  /*0160*/  ISETP.EQ.OR.EX P2, PT, R3, RZ, !P1, P2 ;  /* 0x000000ff0300720c */ /* 0x000fe20004f42720 */
[----:B----4-:R-:W-:Y:S01]  /*0170*/  IMAD.WIDE R10, R21, 0x4, R10 ;  /* 0x00000004150a7825 */ /* 0x010fe200078e020a */
[----:B------:R-:W-:-:S03]  /*0180*/  ISETP.NE.AND.EX P5, PT, RZ, UR9, PT, P5 ;  /* 0x00000009ff007c0c */ /* 0x000fc6000bfa5350 */
[----:B--2---:R-:W-:-:S08]  /*0190*/  IMAD.WIDE R144, R21, 0x4, R144 ;  /* 0x0000000415907825 */ /* 0x004fd000078e0290 */
        /* <DEDUP_REMOVED lines=16> */
.L_x_4337:
[----:B------:R-:W2:Y:S02]  /*02a0*/  LDC R5, c[0x0][0x2c8] ;  /* 0x0000b200ff057b82 */ /* 0x000ea40000000800 */
.L_x_4338:
        /* <DEDUP_REMOVED lines=87> */
.L_x_4341:
[----:B------:R-:W-:Y:S05]  /*0820*/  BSYNC B0 ;  /* 0x0000000000007941 */ /* 0x000fea0003800000 */
.L_x_4340:
        /* <DEDUP_REMOVED lines=19> */
.L_x_4343:
[----:B------:R-:W-:Y:S05]  /*0960*/  BSYNC B0 ;  /* 0x0000000000007941 */ /* 0x000fea0003800000 */
.L_x_4342:
        /* <DEDUP_REMOVED lines=18> */
.L_x_4345:
[----:B------:R-:W-:Y:S05]  /*0a90*/  BSYNC B0 ;  /* 0x0000000000007941 */ /* 0x000fea0003800000 */
.L_x_4344:
        /* <DEDUP_REMOVED lines=16> */
.L_x_4347:
[----:B------:R-:W-:Y:S05]  /*0ba0*/  BSYNC B0 ;  /* 0x0000000000007941 */ /* 0x000fea0003800000 */
.L_x_4346:
        /* <DEDUP_REMOVED lines=15> */
.L_x_4339:
        /* <DEDUP_REMOVED lines=22> */
.L_x_4348:
        /* <DEDUP_REMOVED lines=82> */
.L_x_4349:
        /* <DEDUP_REMOVED lines=48> */
.L_x_4351:
        /* <DEDUP_REMOVED lines=29> */
.L_x_4350:
        /* <DEDUP_REMOVED lines=13> */
[----:B------:R-:W-:Y:S01]  /*18c0*/  LEA.HI R132, R132, R59, RZ, 0x4 ;  /* 0x0000003b84847211 */ /* 0x000fe200078f20ff */
[----:B------:R-:W-:Y:S01]  /*18d0*/  IMAD.SHL.U32 R133, R142, 0x40, RZ ;  /* 0x000000408e857824 */ /* 0x000fe200078e00ff */
[----:B------:R-:W-:Y:S01]  /*18e0*/  SHF.R.S32.HI R143, RZ, 0x1f, R142 ;  /* 0x0000001fff8f7819 */ /* 0x000fe2000001148e */
[----:B------:R-:W-:Y:S01]  /*18f0*/  IMAD.IADD R61, R59, 0x1, -R4 ;  /* 0x000000013b3d7824 */ /* 0x000fe200078e0a04 */
[----:B------:R-:W-:Y:S01]  /*1900*/  SHF.R.S32.HI R141, RZ, 0x1f, R138 ;  /* 0x0000001fff8d7819 */ /* 0x000fe2000001148a */
[----:B------:R-:W4:Y:S01]  /*1910*/  @!P0 LDC.64 R4, c[0x0][0x228] ;  /* 0x00008a00ff048b82 */ /* 0x000f220000000a00 */
[----:B------:R-:W-:Y:S01]  /*1920*/  LOP3.LUT R133, R133, 0x1c0, RZ, 0xc0, !PT ;  /* 0x000001c085857812 */ /* 0x000fe200078ec0ff */
[----:B------:R-:W-:Y:S01]  /*1930*/  IMAD.SHL.U32 R24, R61, 0x8, RZ ;  /* 0x000000083d187824 */ /* 0x000fe200078e00ff */
[----:B------:R-:W-:Y:S01]  /*1940*/  SHF.L.U64.HI R57, R148, 0x4, R149 ;  /* 0x0000000494397819 */ /* 0x000fe20000010295 */
[----:B------:R-:W-:Y:S01]  /*1950*/  IMAD.WIDE R22, R17, 0x40, R142 ;  /* 0x0000004011167825 */ /* 0x000fe200078e028e */
[----:B------:R-:W-:-:S02]  /*1960*/  SHF.L.U32 R128, R61, 0x2, RZ ;  /* 0x000000023d807819 */ /* 0x000fc400000006ff */
[----:B------:R-:W-:Y:S01]  /*1970*/  LOP3.LUT R14, R133, 0x38, R24, 0xf8, !PT ;  /* 0x00000038850e7812 */ /* 0x000fe200078ef818 */
[C---:B--2--5:R-:W-:Y:S01]  /*1980*/  @P0 IMAD.WIDE.U32 R20, R247.reuse, R2, RZ ;  /* 0x00000002f7140225 */ /* 0x064fe200078e00ff */
[----:B------:R-:W-:Y:S01]  /*1990*/  SHF.R.U32.HI R133, RZ, 0x3, R133 ;  /* 0x00000003ff857819 */ /* 0x000fe20000011685 */
[----:B------:R-:W2:Y:S01]  /*19a0*/  LDC R130, c[0x0][0x2e0] ;  /* 0x0000b800ff827b82 */ /* 0x000ea20000000800 */
[----:B------:R-:W-:Y:S01]  /*19b0*/  IADD3 R18, P1, R24, R12, RZ ;  /* 0x0000000c18127210 */ /* 0x000fe20007f3e0ff */
[----:B------:R-:W-:Y:S01]  /*19c0*/  @P0 IMAD R17, R247, R3, R21 ;  /* 0x00000003f7110224 */ /* 0x000fe200078e0215 */
[----:B------:R-:W-:Y:S01]  /*19d0*/  LOP3.LUT R133, R14, R133, RZ, 0x3c, !PT ;  /* 0x000000850e857212 */ /* 0x000fe200078e3cff */
[----:B------:R-:W-:Y:S01]  /*19e0*/  IMAD R21, R117, UR4, RZ ;  /* 0x0000000475157c24 */ /* 0x000fe2000f8e02ff */
[----:B------:R-:W-:Y:S01]  /*19f0*/  LOP3.LUT R14, R132, 0xfffffff0, RZ, 0xc0, !PT ;  /* 0xfffffff0840e7812 */ /* 0x000fe200078ec0ff */
[----:B------:R-:W-:Y:S01]  /*1a00*/  IMAD R141, R141, UR10, RZ ;  /* 0x0000000a8d8d7c24 */ /* 0x000fe2000f8e02ff */
[----:B------:R-:W-:Y:S01]  /*1a10*/  LOP3.LUT R133, R133, 0xfffffe00, R10, 0xf8, !PT ;  /* 0xfffffe0085857812 */ /* 0x000fe200078ef80a */
[----:B------:R-:W-:Y:S01]  /*1a20*/  IMAD R21, R6, UR5, R21 ;  /* 0x0000000506157c24 */ /* 0x000fe2000f8e0215 */
[----:B------:R-:W-:Y:S01]  /*1a30*/  @P0 MOV R10, R20 ;  /* 0x00000014000a0202 */ /* 0x000fe20000000f00 */
[----:B------:R-:W-:Y:S01]  /*1a40*/  IMAD.IADD R131, R59, 0x1, -R14 ;  /* 0x000000013b837824 */ /* 0x000fe200078e0a0e */
[----:B------:R-:W-:Y:S01]  /*1a50*/  SHF.R.S32.HI R25, RZ, 0x1f, R24 ;  /* 0x0000001fff197819 */ /* 0x000fe20000011418 */
[----:B------:R-:W-:Y:S01]  /*1a60*/  IMAD R141, R138, UR11, R141 ;  /* 0x0000000b8a8d7c24 */ /* 0x000fe2000f8e028d */
[----:B---3--:R-:W-:Y:S01]  /*1a70*/  SHF.L.U64.HI R126, R146, 0x4, R147 ;  /* 0x00000004927e7819 */ /* 0x008fe20000010293 */
[-C--:B----4-:R-:W-:Y:S01]  /*1a80*/  @!P0 IMAD R12, R7, R4.reuse, RZ ;  /* 0x00000004070c8224 */ /* 0x090fe200078e02ff */
[----:B------:R-:W-:Y:S01]  /*1a90*/  SHF.R.S32.HI R62, RZ, 0x1f, R131 ;  /* 0x0000001fff3e7819 */ /* 0x000fe20000011483 */
[----:B------:R-:W-:-:S03]  /*1aa0*/  @!P0 IMAD.WIDE.U32 R26, R9, R4, RZ ;  /* 0x00000004091a8225 */ /* 0x000fc600078e00ff */
[----:B------:R-:W-:Y:S01]  /*1ab0*/  LEA.HI R62, R62, R131, RZ, 0x3 ;  /* 0x000000833e3e7211 */ /* 0x000fe200078f18ff */
[----:B------:R-:W-:Y:S02]  /*1ac0*/  @!P0 IMAD R5, R9, R5, R12 ;  /* 0x0000000509058224 */ /* 0x000fe400078e020c */
[----:B------:R-:W-:Y:S01]  /*1ad0*/  @!P0 IMAD.MOV.U32 R10, RZ, RZ, R26 ;  /* 0x000000ffff0a8224 */ /* 0x000fe200078e001a */
[----:B------:R-:W-:Y:S01]  /*1ae0*/  LOP3.LUT R4, R62, 0xfffffff8, RZ, 0xc0, !PT ;  /* 0xfffffff83e047812 */ /* 0x000fe200078ec0ff */
[----:B------:R-:W-:Y:S01]  /*1af0*/  IMAD.X R19, R25, 0x1, R19, P1 ;  /* 0x0000000119137824 */ /* 0x000fe200008e0613 */
[----:B------:R-:W-:Y:S01]  /*1b00*/  @!P0 IADD3 R17, R27, R5, RZ ;  /* 0x000000051b118210 */ /* 0x000fe20007ffe0ff */
[----:B------:R-:W-:Y:S01]  /*1b10*/  IMAD R5, R23, R2, RZ ;  /* 0x0000000217057224 */ /* 0x000fe200078e02ff */
[----:B------:R-:W-:Y:S01]  /*1b20*/  IADD3 R16, P1, R24, R10, RZ ;  /* 0x0000000a18107210 */ /* 0x000fe20007f3e0ff */
[----:B------:R-:W-:Y:S01]  /*1b30*/  IMAD.WIDE.U32 R18, R6, UR4, R18 ;  /* 0x0000000406127c25 */ /* 0x000fe2000f8e0012 */
[----:B------:R-:W-:Y:S01]  /*1b40*/  IADD3 R15, P0, R142, R15, RZ ;  /* 0x0000000f8e0f7210 */ /* 0x000fe20007f1e0ff */
[----:B------:R-:W-:Y:S01]  /*1b50*/  ULDC.64 UR4, c[0x0][0x218] ;  /* 0x0000860000047ab9 */ /* 0x000fe20000000a00 */
[----:B------:R-:W-:Y:S01]  /*1b60*/  IADD3 R131, R131, -R4, RZ ;  /* 0x8000000483837210 */ /* 0x000fe20007ffe0ff */
[----:B------:R-:W-:Y:S01]  /*1b70*/  IMAD.X R17, R25, 0x1, R17, P1 ;  /* 0x0000000119117824 */ /* 0x000fe200008e0611 */
[----:B--2---:R-:W-:Y:S01]  /*1b80*/  LEA.HI R130, R130, R130, RZ, 0x1 ;  /* 0x0000008282827211 */ /* 0x004fe200078f08ff */
[----:B------:R-:W-:-:S02]  /*1b90*/  IMAD R5, R22, R3, R5 ;  /* 0x0000000316057224 */ /* 0x000fc400078e0205 */
[----:B------:R-:W-:Y:S01]  /*1ba0*/  IMAD.WIDE.U32 R2, R22, R2, R16 ;  /* 0x0000000216027225 */ /* 0x000fe200078e0010 */
[----:B------:R-:W-:-:S03]  /*1bb0*/  SHF.R.S32.HI R129, RZ, 0x1, R130 ;  /* 0x00000001ff817819 */ /* 0x000fc60000011482 */
[----:B------:R-:W-:Y:S01]  /*1bc0*/  IMAD.X R13, R143, 0x1, R13, P0 ;  /* 0x000000018f0d7824 */ /* 0x000fe200000e060d */
[----:B------:R-:W-:Y:S01]  /*1bd0*/  IADD3 R136, P0, R24, R8, RZ ;  /* 0x0000000818887210 */ /* 0x000fe20007f1e0ff */
[----:B------:R-:W-:Y:S02]  /*1be0*/  IMAD.IADD R3, R3, 0x1, R5 ;  /* 0x0000000103037824 */ /* 0x000fe400078e0205 */
[----:B------:R-:W-:Y:S02]  /*1bf0*/  IMAD R5, R143, R148, RZ ;  /* 0x000000948f057224 */ /* 0x000fe400078e02ff */
[----:B------:R-:W-:Y:S02]  /*1c00*/  IMAD.IADD R19, R19, 0x1, R21 ;  /* 0x0000000113137824 */ /* 0x000fe400078e0215 */
[----:B------:R-:W-:Y:S02]  /*1c10*/  IMAD R4, R13, R146, RZ ;  /* 0x000000920d047224 */ /* 0x000fe400078e02ff */
[----:B------:R-:W-:-:S02]  /*1c20*/  IMAD.X R137, R25, 0x1, R11, P0 ;  /* 0x0000000119897824 */ /* 0x000fc400000e060b */
[----:B------:R-:W-:Y:S01]  /*1c30*/  IMAD R11, R142, R149, R5 ;  /* 0x000000958e0b7224 */ /* 0x000fe200078e0205 */
[----:B------:R-:W-:Y:S01]  /*1c40*/  SHF.R.S32.HI R5, RZ, 0x1f, R94 ;  /* 0x0000001fff057819 */ /* 0x000fe2000001145e */
[C---:B------:R-:W-:Y:S02]  /*1c50*/  IMAD R4, R15.reuse, R147, R4 ;  /* 0x000000930f047224 */ /* 0x040fe400078e0204 */
        /* <DEDUP_REMOVED lines=12> */
[----:B------:R-:W-:Y:S01]  /*1d20*/  IMAD.SHL.U32 R127, R146, 0x10, RZ ;  /* 0x00000010927f7824 */ /* 0x000fe200078e00ff */
[----:B------:R-:W-:Y:S01]  /*1d30*/  IADD3 R56, R137, R11, RZ ;  /* 0x0000000b89387210 */ /* 0x000fe20007ffe0ff */
[----:B------:R-:W-:Y:S01]  /*1d40*/  IMAD.IADD R141, R139, 0x1, R141 ;  /* 0x000000018b8d7824 */ /* 0x000fe200078e028d */
[C---:B------:R-:W-:Y:S01]  /*1d50*/  LEA R244, P1, R136.reuse, UR4, 0x1 ;  /* 0x0000000488f47c11 */ /* 0x040fe2000f8208ff */
[----:B------:R-:W-:Y:S01]  /*1d60*/  IMAD.MOV.U32 R251, RZ, RZ, R91 ;  /* 0x000000fffffb7224 */ /* 0x000fe200078e005b */
[----:B------:R-:W-:-:S02]  /*1d70*/  SHF.L.U64.HI R243, R136, 0x1, R56 ;  /* 0x0000000188f37819 */ /* 0x000fc40000010238 */
        /* <DEDUP_REMOVED lines=28> */
[----:B------:R-:W-:Y:S01]  /*1f40*/  IADD3.X R7, R5, R143, ~R7, P1, P0 ;  /* 0x0000008f05077210 */ /* 0x000fe20000fe0c07 */
[----:B------:R-:W-:Y:S01]  /*1f50*/  IMAD.IADD R9, R13, 0x1, R9 ;  /* 0x000000010d097824 */ /* 0x000fe200078e0209 */
[----:B------:R-:W-:Y:S01]  /*1f60*/  USHF.L.U32 UR24, UR4, 0x5, URZ ;  /* 0x0000000504187899 */ /* 0x000fe2000800063f */
[----:B------:R-:W-:Y:S01]  /*1f70*/  IMAD.MOV.U32 R8, RZ, RZ, R12 ;  /* 0x000000ffff087224 */ /* 0x000fe200078e000c */
[----:B------:R-:W-:Y:S01]  /*1f80*/  USHF.L.U64.HI UR21, UR4, 0x4, UR5 ;  /* 0x0000000404157899 */ /* 0x000fe20008010205 */
[C---:B------:R-:W-:Y:S01]  /*1f90*/  IMAD R5, R7.reuse, UR4, RZ ;  /* 0x0000000407057c24 */ /* 0x040fe2000f8e02ff */
[----:B------:R-:W-:Y:S01]  /*1fa0*/  USHF.L.U32 UR22, UR4, 0x4, URZ ;  /* 0x0000000404167899 */ /* 0x000fe2000800063f */
[-C--:B-1----:R-:W-:Y:S01]  /*1fb0*/  IMAD R2, R7, R100.reuse, RZ ;  /* 0x0000006407027224 */ /* 0x082fe200078e02ff */
[----:B------:R-:W-:Y:S01]  /*1fc0*/  UIMAD.WIDE.U32 UR26, UR4, 0x60, URZ ;  /* 0x00000060041a78a5 */ /* 0x000fe2000f8e003f */
[C---:B------:R-:W-:Y:S01]  /*1fd0*/  IMAD R5, R4.reuse, UR5, R5 ;  /* 0x0000000504057c24 */ /* 0x040fe2000f8e0205 */
[----:B------:R-:W-:Y:S01]  /*1fe0*/  UIMAD UR25, UR5, 0x60, URZ ;  /* 0x00000060051978a4 */ /* 0x000fe2000f8e023f */
[----:B------:R-:W-:Y:S01]  /*1ff0*/  IMAD.WIDE.U32 R10, R4, UR4, R10 ;  /* 0x00000004040a7c25 */ /* 0x000fe2000f8e000a */
[C-C-:B------:R-:W-:Y:S01]  /*2000*/  SHF.L.U64.HI R93, R100.reuse, 0x4, R101.reuse ;  /* 0x00000004645d7819 */ /* 0x140fe20000010265 */
[----:B------:R-:W-:Y:S01]  /*2010*/  ULDC.64 UR4, c[0x0][0x358] ;  /* 0x0000d60000047ab9 */ /* 0x000fe20000000a00 */
[----:B------:R-:W-:Y:S01]  /*2020*/  SHF.L.U64.HI R95, R100, 0x5, R101 ;  /* 0x00000005645f7819 */ /* 0x000fe20000010265 */
[----:B------:R-:W-:Y:S01]  /*2030*/  IMAD R2, R4, R101, R2 ;  /* 0x0000006504027224 */ /* 0x000fe200078e0202 */
[----:B------:R-:W-:Y:S01]  /*2040*/  IADD3 R64, R142, 0x20, RZ ;  /* 0x000000208e407810 */ /* 0x000fe20007ffe0ff */
[----:B------:R-:W-:Y:S01]  /*2050*/  IMAD.WIDE.U32 R14, R4, R100, R8 ;  /* 0x00000064040e7225 */ /* 0x000fe200078e0008 */
[----:B------:R-:W-:Y:S01]  /*2060*/  IADD3 R19, R24, 0x80, RZ ;  /* 0x0000008018137810 */ /* 0x000fe20007ffe0ff */
[----:B------:R-:W-:Y:S01]  /*2070*/  USHF.L.U64.HI UR21, UR22, 0x1, UR21 ;  /* 0x0000000116157899 */ /* 0x000fe20008010215 */
[----:B------:R-:W-:Y:S01]  /*2080*/  MOV R17, R165 ;  /* 0x000000a500117202 */ /* 0x000fe20000000f00 */
[----:B------:R-:W-:Y:S01]  /*2090*/  IMAD.IADD R9, R11, 0x1, R5 ;  /* 0x000000010b097824 */ /* 0x000fe200078e0205 */
[----:B--2---:R-:W-:Y:S01]  /*20a0*/  LEA R89, -R89, RZ, 0x6 ;  /* 0x000000ff59597211 */ /* 0x004fe200078e31ff */
[----:B------:R-:W-:Y:S01]  /*20b0*/  IMAD.IADD R5, R15, 0x1, R2 ;  /* 0x000000010f057824 */ /* 0x000fe200078e0202 */
[----:B------:R-:W-:Y:S01]  /*20c0*/  USHF.L.U64.HI UR23, UR24, 0x1, UR23 ;  /* 0x0000000118177899 */ /* 0x000fe20008010217 */
[----:B------:R-:W-:Y:S01]  /*20d0*/  IMAD R53, R142, R129, R128 ;  /* 0x000000818e357224 */ /* 0x000fe200078e0280 */
[----:B------:R-:W-:Y:S01]  /*20e0*/  ULDC UR19, c[0x0][0x2e0] ;  /* 0x0000b80000137ab9 */ /* 0x000fe20000000800 */
[----:B------:R-:W-:Y:S01]  /*20f0*/  IMAD R2, R129, R0, RZ ;  /* 0x0000000081027224 */ /* 0x000fe200078e02ff */
[----:B------:R-:W-:Y:S01]  /*2100*/  ULDC.64 UR16, c[0x0][0x250] ;  /* 0x0000940000107ab9 */ /* 0x000fe20000000a00 */
[C---:B------:R-:W-:Y:S01]  /*2110*/  IMAD R115, R117.reuse, UR12, RZ ;  /* 0x0000000c75737c24 */ /* 0x040fe2000f8e02ff */
[----:B------:R-:W-:Y:S01]  /*2120*/  USHF.L.U32 UR22, UR22, 0x1, URZ ;  /* 0x0000000116167899 */ /* 0x000fe2000800063f */
[----:B------:R-:W-:Y:S01]  /*2130*/  IMAD.MOV.U32 R8, RZ, RZ, R10 ;  /* 0x000000ffff087224 */ /* 0x000fe200078e000a */
[----:B------:R-:W-:Y:S01]  /*2140*/  SHF.R.S32.HI R125, RZ, 0x1f, R2 ;  /* 0x0000001fff7d7819 */ /* 0x000fe20000011402 */
[----:B------:R-:W-:Y:S01]  /*2150*/  IMAD R117, R117, UR10, RZ ;  /* 0x0000000a75757c24 */ /* 0x000fe2000f8e02ff */
[----:B------:R-:W-:Y:S01]  /*2160*/  IADD3 R0, P0, R2, R53, RZ ;  /* 0x0000003502007210 */ /* 0x000fe20007f1e0ff */
[----:B------:R-:W-:Y:S01]  /*2170*/  IMAD.MOV.U32 R4, RZ, RZ, R14 ;  /* 0x000000ffff047224 */ /* 0x000fe200078e000e */
[----:B------:R-:W-:Y:S01]  /*2180*/  USHF.L.U32 UR24, UR24, 0x1, URZ ;  /* 0x0000000118187899 */ /* 0x000fe2000800063f */
[C---:B------:R-:W-:Y:S01]  /*2190*/  IMAD R115, R6.reuse, UR13, R115 ;  /* 0x0000000d06737c24 */ /* 0x040fe2000f8e0273 */
[----:B------:R-:W-:Y:S01]  /*21a0*/  UIADD3 UR25, UR27, UR25, URZ ;  /* 0x000000191b197290 */ /* 0x000fe2000fffe03f */
[----:B------:R-:W-:Y:S01]  /*21b0*/  IMAD.WIDE.U32 R8, R6, UR12, R8 ;  /* 0x0000000c06087c25 */ /* 0x000fe2000f8e0008 */
[----:B------:R-:W-:Y:S01]  /*21c0*/  ULDC.64 UR12, c[0x0][0x320] ;  /* 0x0000c800000c7ab9 */ /* 0x000fe20000000a00 */
[----:B------:R-:W-:-:S02]  /*21d0*/  ULDC.64 UR14, c[0x0][0x238] ;  /* 0x00008e00000e7ab9 */ /* 0x000fc40000000a00 */
[----:B------:R-:W-:Y:S01]  /*21e0*/  IMAD R117, R6, UR11, R117 ;  /* 0x0000000b06757c24 */ /* 0x000fe2000f8e0275 */
[----:B------:R-:W-:Y:S01]  /*21f0*/  LEA R118, P1, R8, UR12, 0x1 ;  /* 0x0000000c08767c11 */ /* 0x000fe2000f8208ff */
[----:B------:R-:W-:Y:S01]  /*2200*/  IMAD.WIDE.U32 R6, R6, UR10, R4 ;  /* 0x0000000a06067c25 */ /* 0x000fe2000f8e0004 */
[----:B------:R-:W-:Y:S01]  /*2210*/  IADD3 R4, R128, R53, RZ ;  /* 0x0000003580047210 */ /* 0x000fe20007ffe0ff */
[----:B------:R-:W-:Y:S01]  /*2220*/  ULDC.64 UR10, c[0x0][0x318] ;  /* 0x0000c600000a7ab9 */ /* 0x000fe20000000a00 */
[-C--:B------:R-:W-:Y:S01]  /*2230*/  LEA.HI.X.SX32 R53, R53, R125.reuse, 0x1, P0 ;  /* 0x0000007d35357211 */ /* 0x080fe200000f0eff */
[----:B------:R-:W-:Y:S01]  /*2240*/  IMAD.IADD R117, R7, 0x1, R117 ;  /* 0x0000000107757824 */ /* 0x000fe200078e0275 */
[----:B------:R-:W-:Y:S01]  /*2250*/  LEA R120, P0, R6, UR10, 0x1 ;  /* 0x0000000a06787c11 */ /* 0x000fe2000f8008ff */
[----:B------:R-:W-:Y:S01]  /*2260*/  IMAD.IADD R115, R9, 0x1, R115 ;  /* 0x0000000109737824 */ /* 0x000fe200078e0273 */
[C---:B------:R-:W-:Y:S01]  /*2270*/  SHF.L.U64.HI R53, R0.reuse, 0x1, R53 ;  /* 0x0000000100357819 */ /* 0x040fe20000010235 */
[----:B------:R-:W-:Y:S01]  /*2280*/  IMAD.SHL.U32 R0, R0, 0x2, RZ ;  /* 0x0000000200007824 */ /* 0x000fe200078e00ff */
[----:B------:R-:W-:Y:S01]  /*2290*/  IADD3 R2, P2, R2, R4, RZ ;  /* 0x0000000402027210 */ /* 0x000fe20007f5e0ff */
[----:B------:R-:W-:Y:S01]  /*22a0*/  IMAD.SHL.U32 R98, R100, 0x10, RZ ;  /* 0x0000001064627824 */ /* 0x000fe200078e00ff */
[----:B------:R-:W-:Y:S01]  /*22b0*/  LEA.HI.X R117, R6, UR11, R117, 0x1, P0 ;  /* 0x0000000b06757c11 */ /* 0x000fe200080f0c75 */
[----:B------:R-:W-:Y:S01]  /*22c0*/  ULDC.64 UR10, c[0x0][0x360] ;  /* 0x0000d800000a7ab9 */ /* 0x000fe20000000a00 */
[----:B------:R-:W-:Y:S01]  /*22d0*/  LEA.HI.X R115, R8, UR13, R115, 0x1, P1 ;  /* 0x0000000d08737c11 */ /* 0x000fe200088f0c73 */
[----:B------:R-:W-:Y:S01]  /*22e0*/  IMAD.SHL.U32 R90, R129, 0x10, RZ ;  /* 0x00000010815a7824 */ /* 0x000fe200078e00ff */
[----:B------:R-:W-:Y:S01]  /*22f0*/  LEA.HI.X.SX32 R125, R4, R125, 0x1, P2 ;  /* 0x0000007d047d7211 */ /* 0x000fe200010f0eff */
[----:B------:R-:W-:Y:S01]  /*2300*/  IMAD.WIDE.U32 R12, R146, 0x20, RZ ;  /* 0x00000020920c7825 */ /* 0x000fe200078e00ff */
[C---:B------:R-:W-:Y:S01]  /*2310*/  IADD3 R26, P1, R0.reuse, UR10, RZ ;  /* 0x0000000a001a7c10 */ /* 0x040fe2000ff3e0ff */
[----:B------:R-:W-:Y:S01]  /*2320*/  ULDC.64 UR12, c[0x0][0x230] ;  /* 0x00008c00000c7ab9 */ /* 0x000fe20000000a00 */
[----:B------:R-:W-:Y:S01]  /*2330*/  IADD3 R52, P0, R0, UR4, RZ ;  /* 0x0000000400347c10 */ /* 0x000fe2000ff1e0ff */
[----:B------:R-:W-:Y:S01]  /*2340*/  VIADD R81, R90, 0x80 ;  /* 0x000000805a517836 */ /* 0x000fe20000000000 */
[----:B------:R-:W-:Y:S01]  /*2350*/  SHF.L.U64.HI R125, R2, 0x1, R125 ;  /* 0x00000001027d7819 */ /* 0x000fe2000001027d */
[C---:B------:R-:W-:Y:S01]  /*2360*/  VIADD R77, R90.reuse, 0xc0 ;  /* 0x000000c05a4d7836 */ /* 0x040fe20000000000 */
[----:B------:R-:W-:Y:S01]  /*2370*/  IADD3.X R27, R53, UR11, RZ, P1, !PT ;  /* 0x0000000b351b7c10 */ /* 0x000fe20008ffe4ff */
[----:B------:R-:W-:Y:S01]  /*2380*/  IMAD.IADD R75, R90, 0x1, R81 ;  /* 0x000000015a4b7824 */ /* 0x000fe200078e0251 */
[----:B------:R-:W-:Y:S01]  /*2390*/  SHF.L.U32 R2, R2, 0x1, RZ ;  /* 0x0000000102027819 */ /* 0x000fe200000006ff */
[----:B------:R-:W-:Y:S01]  /*23a0*/  IMAD.IADD R114, R13, 0x1, R114 ;  /* 0x000000010d727824 */ /* 0x000fe200078e0272 */
[----:B------:R-:W-:Y:S01]  /*23b0*/  IADD3.X R53, R53, UR5, RZ, P0, !PT ;  /* 0x0000000535357c10 */ /* 0x000fe200087fe4ff */
[----:B------:R-:W-:Y:S01]  /*23c0*/  IMAD.SHL.U32 R99, R149, 0x20, RZ ;  /* 0x0000002095637824 */ /* 0x000fe200078e00ff */
[-C--:B------:R-:W-:Y:S01]  /*23d0*/  IADD3 R105, P0, R98, R98.reuse, RZ ;  /* 0x0000006262697210 */ /* 0x080fe20007f1e0ff */
[----:B------:R-:W-:Y:S01]  /*23e0*/  IMAD R3, R147, 0x60, RZ ;  /* 0x0000006093037824 */ /* 0x000fe200078e02ff */
[----:B------:R-:W-:Y:S01]  /*23f0*/  IADD3 R122, P4, R2, UR10, RZ ;  /* 0x0000000a027a7c10 */ /* 0x000fe2000ff9e0ff */
[----:B------:R-:W-:Y:S01]  /*2400*/  IMAD.SHL.U32 R87, R129, 0x20, RZ ;  /* 0x0000002081577824 */ /* 0x000fe200078e00ff */
[----:B------:R-:W-:Y:S01]  /*2410*/  IADD3 R85, R90, 0x40, RZ ;  /* 0x000000405a557810 */ /* 0x000fe20007ffe0ff */
[----:B------:R-:W-:Y:S01]  /*2420*/  IMAD.X R106, R93, 0x1, R93, P0 ;  /* 0x000000015d6a7824 */ /* 0x000fe200000e065d */
[----:B------:R-:W-:Y:S01]  /*2430*/  IADD3 R101, P0, R105, 0x40, RZ ;  /* 0x0000004069657810 */ /* 0x000fe20007f1e0ff */
[----:B------:R-:W-:Y:S01]  /*2440*/  IMAD R83, R129, 0x30, RZ ;  /* 0x0000003081537824 */ /* 0x000fe200078e02ff */
[----:B------:R-:W-:Y:S01]  /*2450*/  IADD3 R124, P2, R2, UR4, RZ ;  /* 0x00000004027c7c10 */ /* 0x000fe2000ff5e0ff */
[C---:B------:R-:W-:Y:S01]  /*2460*/  IMAD.IADD R79, R90.reuse, 0x1, R85 ;  /* 0x000000015a4f7824 */ /* 0x040fe200078e0255 */
[----:B------:R-:W-:Y:S01]  /*2470*/  IADD3.X R123, R125, UR11, RZ, P4, !PT ;  /* 0x0000000b7d7b7c10 */ /* 0x000fe2000a7fe4ff */
[--C-:B------:R-:W-:Y:S01]  /*2480*/  IMAD.X R102, RZ, RZ, R106.reuse, P0 ;  /* 0x000000ffff667224 */ /* 0x100fe200000e066a */
[C---:B------:R-:W-:Y:S01]  /*2490*/  IADD3 R103, P5, R105.reuse, 0x80, RZ ;  /* 0x0000008069677810 */ /* 0x040fe20007fbe0ff */
[C---:B------:R-:W-:Y:S01]  /*24a0*/  IMAD.IADD R73, R90.reuse, 0x1, R79 ;  /* 0x000000015a497824 */ /* 0x040fe200078e024f */
[----:B------:R-:W-:Y:S01]  /*24b0*/  IADD3 R105, P4, R105, 0xc0, RZ ;  /* 0x000000c069697810 */ /* 0x000fe20007f9e0ff */
[C---:B------:R-:W-:Y:S01]  /*24c0*/  IMAD.IADD R69, R90.reuse, 0x1, R75 ;  /* 0x000000015a457824 */ /* 0x040fe200078e024b */
[----:B------:R-:W-:Y:S01]  /*24d0*/  IADD3 R71, R90, R77, RZ ;  /* 0x0000004d5a477210 */ /* 0x000fe20007ffe0ff */
[----:B------:R-:W-:Y:S01]  /*24e0*/  IMAD.WIDE.U32 R148, R148, 0x20, RZ ;  /* 0x0000002094947825 */ /* 0x000fe200078e00ff */
[----:B------:R-:W-:Y:S01]  /*24f0*/  IADD3.X R125, R125, UR5, RZ, P2, !PT ;  /* 0x000000057d7d7c10 */ /* 0x000fe200097fe4ff */
[----:B------:R-:W-:Y:S01]  /*2500*/  ULDC UR4, c[0x0][0x2e0] ;  /* 0x0000b80000047ab9 */ /* 0x000fe20000000800 */
[-C--:B------:R-:W-:Y:S01]  /*2510*/  IADD3 R108, P2, R101, R98.reuse, RZ ;  /* 0x00000062656c7210 */ /* 0x080fe20007f5e0ff */
[----:B------:R-:W-:Y:S01]  /*2520*/  IMAD.WIDE.U32 R146, R146, 0x60, RZ ;  /* 0x0000006092927825 */ /* 0x000fe200078e00ff */
[----:B------:R-:W-:Y:S01]  /*2530*/  IADD3 R112, P0, R105, R98, RZ ;  /* 0x0000006269707210 */ /* 0x000fe20007f1e0ff */
[----:B------:R-:W-:Y:S01]  /*2540*/  ULDC UR5, c[0x0][0x2e0] ;  /* 0x0000b80000057ab9 */ /* 0x000fe20000000800 */
[----:B------:R-:W-:Y:S01]  /*2550*/  IADD3.X R104, RZ, R106, RZ, P5, !PT ;  /* 0x0000006aff687210 */ /* 0x000fe20002ffe4ff */
[----:B------:R-:W-:Y:S01]  /*2560*/  IMAD.X R106, RZ, RZ, R106, P4 ;  /* 0x000000ffff6a7224 */ /* 0x000fe200020e066a */
[----:B------:R-:W-:Y:S01]  /*2570*/  IADD3 R67, R90, R71, RZ ;  /* 0x000000475a437210 */ /* 0x000fe20007ffe0ff */
[----:B------:R-:W-:Y:S01]  /*2580*/  IMAD.SHL.U32 R113, R12, 0x2, RZ ;  /* 0x000000020c717824 */ /* 0x000fe200078e00ff */
[----:B------:R-:W-:Y:S01]  /*2590*/  IADD3 R110, P1, R103, R98, RZ ;  /* 0x00000062676e7210 */ /* 0x000fe20007f3e0ff */
[----:B------:R-:W-:Y:S01]  /*25a0*/  VIADD R65, R142, 0x10 ;  /* 0x000000108e417836 */ /* 0x000fe20000000000 */
[----:B------:R-:W-:Y:S01]  /*25b0*/  SHF.L.U64.HI R114, R12, 0x1, R114 ;  /* 0x000000010c727819 */ /* 0x000fe20000010272 */
[----:B------:R-:W-:Y:S01]  /*25c0*/  VIADD R63, R142, 0x30 ;  /* 0x000000308e3f7836 */ /* 0x000fe20000000000 */
[----:B------:R-:W-:Y:S01]  /*25d0*/  SHF.L.U32 R100, R100, 0x5, RZ ;  /* 0x0000000564647819 */ /* 0x000fe200000006ff */
        /* <DEDUP_REMOVED lines=13> */
[----:B------:R-:W-:-:S02]  /*26b0*/  SHF.R.S32.HI R78, RZ, 0x1f, R79 ;  /* 0x0000001fff4e7819 */ /* 0x000fc4000001144f */
[----:B------:R-:W-:Y:S02]  /*26c0*/  SHF.R.S32.HI R74, RZ, 0x1f, R75 ;  /* 0x0000001fff4a7819 */ /* 0x000fe4000001144b */
[----:B------:R-:W-:Y:S02]  /*26d0*/  SHF.R.S32.HI R70, RZ, 0x1f, R71 ;  /* 0x0000001fff467819 */ /* 0x000fe40000011447 */
[----:B------:R-:W-:Y:S02]  /*26e0*/  SHF.R.S32.HI R72, RZ, 0x1f, R73 ;  /* 0x0000001fff487819 */ /* 0x000fe40000011449 */
[----:B------:R-:W-:Y:S02]  /*26f0*/  SHF.R.S32.HI R68, RZ, 0x1f, R69 ;  /* 0x0000001fff447819 */ /* 0x000fe40000011445 */
[----:B------:R-:W-:Y:S02]  /*2700*/  SHF.R.S32.HI R66, RZ, 0x1f, R67 ;  /* 0x0000001fff427819 */ /* 0x000fe40000011443 */
[----:B------:R-:W-:-:S07]  /*2710*/  IADD3.X R109, R104, R93, RZ, P1, !PT ;  /* 0x0000005d686d7210 */ /* 0x000fce0000ffe4ff */
.L_x_4406:
[----:B------:R-:W-:Y:S02]  /*2720*/  IMAD.SHL.U32 R22, R17, 0x40, RZ ;  /* 0x0000004011167824 */ /* 0x000fe400078e00ff */
[----:B------:R-:W-:Y:S02]  /*2730*/  IMAD.MOV.U32 R119, RZ, RZ, R115 ;  /* 0x000000ffff777224 */ /* 0x000fe400078e0073 */
[----:B------:R-:W-:Y:S04]  /*2740*/  VIADD R21, R22, 0xffffffc0 ;  /* 0xffffffc016157836 */ /* 0x000fe80000000000 */
[--C-:B------:R-:W-:Y:S02]  /*2750*/  IMAD.IADD R49, R60, 0x1, -R21.reuse ;  /* 0x000000013c317824 */ /* 0x100fe400078e0a15 */
[----:B------:R-:W-:Y:S03]  /*2760*/  IMAD.IADD R48, R94, 0x1, -R21 ;  /* 0x000000015e307824 */ /* 0x000fe600078e0a15 */
[CC--:B------:R-:W-:Y:S02]  /*2770*/  ISETP.GE.AND P0, PT, R142.reuse, R49.reuse, PT ;  /* 0x000000318e00720c */ /* 0x0c0fe40003f06270 */
[CC--:B------:R-:W-:Y:S02]  /*2780*/  ISETP.GE.AND P5, PT, R65.reuse, R49.reuse, PT ;  /* 0x000000314100720c */ /* 0x0c0fe40003fa6270 */
[-C--:B------:R-:W-:Y:S02]  /*2790*/  ISETP.GE.AND P0, PT, R142, R48.reuse, !P0 ;  /* 0x000000308e00720c */ /* 0x080fe40004706270 */
[-C--:B------:R-:W-:Y:S02]  /*27a0*/  ISETP.GE.AND P5, PT, R65, R48.reuse, !P5 ;  /* 0x000000304100720c */ /* 0x080fe40006fa6270 */
[C---:B------:R-:W-:Y:S04]  /*27b0*/  ISETP.GE.AND P2, PT, R64.reuse, R49, PT ;  /* 0x000000314000720c */ /* 0x040fe80003f46270 */
[----:B------:R-:W-:Y:S05]  /*27c0*/  ISETP.GE.AND P2, PT, R64, R48, !P2 ;  /* 0x000000304000720c */ /* 0x000fea0005746270 */
[----:B------:R-:W2:Y:S01]  /*27d0*/  @P0 LDG.E.128 R12, desc[UR6][R118.64] ;  /* 0x00000006760c0981 */ /* 0x000ea2000c1e1d00 */
[--C-:B------:R-:W-:Y:S01]  /*27e0*/  @P0 IMAD.MOV.U32 R97, RZ, RZ, R91.reuse ;  /* 0x000000ffff610224 */ /* 0x100fe200078e005b */
        /* <DEDUP_REMOVED lines=253> */
.L_x_4356:
[----:B------:R-:W-:Y:S05]  /*37c0*/  BSYNC B0 ;  /* 0x0000000000007941 */ /* 0x000fea0003800000 */
.L_x_4355:
[C---:B------:R-:W-:Y:S01]  /*37d0*/  ISETP.GE.AND P2, PT, R63.reuse, R49, PT ;  /* 0x000000313f00720c */ /* 0x040fe20003f46270 */
        /* <DEDUP_REMOVED lines=215> */
.L_x_4358:
[----:B------:R-:W-:Y:S05]  /*4550*/  BSYNC B0 ;  /* 0x0000000000007941 */ /* 0x000fea0003800000 */
.L_x_4357:
[----:B------:R-:W-:Y:S04]  /*4560*/  BSSY B0, `(.L_x_4359) ;  /* 0x00000d6000007945 */ /* 0x000fe80003800000 */
[----:B------:R-:W-:Y:S05]  /*4570*/  @!P4 BRA `(.L_x_4360) ;  /* 0x0000000c0050c947 */ /* 0x000fea0003800000 */
[-C--:B-1----:R-:W-:Y:S02]  /*4580*/  LEA R154, P1, R100, R120.reuse, 0x1 ;  /* 0x00000078649a7211 */ /* 0x082fe400078208ff */
[C---:B------:R-:W-:Y:S02]  /*4590*/  SHF.L.U32 R153, R87.reuse, 0x1, RZ ;  /* 0x0000000157997819 */ /* 0x040fe400000006ff */
        /* <DEDUP_REMOVED lines=8> */
[C---:B------:R-:W-:Y:S01]  /*4620*/  LEA R158, P4, R101.reuse, R120, 0x1 ;  /* 0x00000078659e7211 */ /* 0x040fe200078808ff */
        /* <DEDUP_REMOVED lines=201> */
.L_x_4360:
[----:B------:R-:W-:Y:S05]  /*52c0*/  BSYNC B0 ;  /* 0x0000000000007941 */ /* 0x000fea0003800000 */
.L_x_4359:
        /* <DEDUP_REMOVED lines=219> */
.L_x_4362:
[----:B------:R-:W-:Y:S05]  /*6080*/  BSYNC B0 ;  /* 0x0000000000007941 */ /* 0x000fea0003800000 */
.L_x_4361:
[----:B------:R-:W-:Y:S01]  /*6090*/  MOV R26, R134 ;  /* 0x00000086001a7202 */ /* 0x000fe20000000f00 */
[----:B------:R-:W-:Y:S01]  /*60a0*/  IMAD.MOV.U32 R52, RZ, RZ, R152 ;  /* 0x000000ffff347224 */ /* 0x000fe200078e0098 */
[----:B------:R-:W-:Y:S01]  /*60b0*/  MOV R27, R97 ;  /* 0x00000061001b7202 */ /* 0x000fe20000000f00 */
[----:B------:R-:W-:Y:S01]  /*60c0*/  IMAD.MOV.U32 R53, RZ, RZ, R119 ;  /* 0x000000ffff357224 */ /* 0x000fe200078e0077 */
[----:B------:R-:W-:Y:S01]  /*60d0*/  UMOV UR4, UR19 ;  /* 0x0000001300047c82 */ /* 0x000fe20008000000 */
[----:B------:R-:W-:Y:S05]  /*60e0*/  BRA `(.L_x_4363) ;  /* 0x0000006400907947 */ /* 0x000fea0003800000 */
.L_x_4354:
        /* <DEDUP_REMOVED lines=92> */
.L_x_4367:
[----:B------:R-:W-:Y:S05]  /*66b0*/  BSYNC B0 ;  /* 0x0000000000007941 */ /* 0x000fea0003800000 */
.L_x_4366:
        /* <DEDUP_REMOVED lines=89> */
.L_x_4369:
[----:B------:R-:W-:Y:S05]  /*6c50*/  BSYNC B0 ;  /* 0x0000000000007941 */ /* 0x000fea0003800000 */
.L_x_4368:
        /* <DEDUP_REMOVED lines=86> */
.L_x_4371:
[----:B------:R-:W-:Y:S05]  /*71c0*/  BSYNC B0 ;  /* 0x0000000000007941 */ /* 0x000fea0003800000 */
.L_x_4370:
        /* <DEDUP_REMOVED lines=89> */
.L_x_4373:
[----:B------:R-:W-:Y:S05]  /*7760*/  BSYNC B0 ;  /* 0x0000000000007941 */ /* 0x000fea0003800000 */
.L_x_4372:
[----:B-----5:R1:W-:Y:S02]  /*7770*/  STG.E.128 desc[UR6][R150.64+0x180], R36 ;  /* 0x0001802496007986 */ /* 0x0203e4000c101d06 */
.L_x_4365:
[----:B------:R-:W-:Y:S05]  /*7780*/  BSYNC B1 ;  /* 0x0000000000017941 */ /* 0x000fea0003800000 */
.L_x_4364:
[----:B------:R-:W-:Y:S04]  /*7790*/  BSSY B1, `(.L_x_4374) ;  /* 0x000018f000017945 */ /* 0x000fe80003800000 */
[----:B------:R-:W-:Y:S05]  /*77a0*/  @!P5 BRA `(.L_x_4375) ;  /* 0x000000180034d947 */ /* 0x000fea0003800000 */
[----:B------:R-:W-:Y:S01]  /*77b0*/  LEA R42, P4, R98, R120, 0x1 ;  /* 0x00000078622a7211 */ /* 0x000fe200078808ff */
        /* <DEDUP_REMOVED lines=14> */
[----:B------:R-:W-:Y:S01]  /*78a0*/  MOV R23, RZ ;  /* 0x000000ff00177202 */ /* 0x000fe20000000f00 */
[----:B------:R-:W-:Y:S01]  /*78b0*/  USHF.R.S32.HI UR18, URZ, 0x1, UR18 ;  /* 0x000000013f127899 */ /* 0x000fe20008011412 */
[----:B-----5:R-:W-:Y:S02]  /*78c0*/  MOV R33, R11 ;  /* 0x0000000b00217202 */ /* 0x020fe40000000f00 */
[----:B------:R-:W-:Y:S02]  /*78d0*/  MOV R35, R9 ;  /* 0x0000000900237202 */ /* 0x000fe40000000f00 */
[----:B------:R-:W-:Y:S02]  /*78e0*/  MOV R32, R10 ;  /* 0x0000000a00207202 */ /* 0x000fe40000000f00 */
[----:B------:R-:W-:Y:S02]  /*78f0*/  ISETP.GE.AND P4, PT, R24, UR18, PT ;  /* 0x0000001218007c0c */ /* 0x000fe4000bf86270 */
[----:B------:R-:W-:Y:S02]  /*7900*/  MOV R7, UR18 ;  /* 0x0000001200077c02 */ /* 0x000fe40008000f00 */
[----:B------:R-:W-:Y:S09]  /*7910*/  MOV R16, R8 ;  /* 0x0000000800107202 */ /* 0x000ff20000000f00 */
[----:B------:R-:W-:Y:S02]  /*7920*/  @P4 IADD3 R13, RZ, -UR18, RZ ;  /* 0x80000012ff0d4c10 */ /* 0x000fe4000fffe0ff */
[----:B------:R-:W-:Y:S02]  /*7930*/  @P4 IADD3 R7, RZ, -UR18, RZ ;  /* 0x80000012ff074c10 */ /* 0x000fe4000fffe0ff */
[C---:B------:R-:W-:Y:S02]  /*7940*/  IADD3 R5, P2, R90.reuse, R13, RZ ;  /* 0x0000000d5a057210 */ /* 0x040fe40007f5e0ff */
[----:B------:R-:W-:Y:S02]  /*7950*/  @P4 IADD3 R23, RZ, -UR18, RZ ;  /* 0x80000012ff174c10 */ /* 0x000fe4000fffe0ff */
[----:B------:R-:W-:Y:S02]  /*7960*/  LEA.HI.X.SX32 R0, R13, R88, 0x1, P2 ;  /* 0x000000580d007211 */ /* 0x000fe400010f0eff */
[C---:B------:R-:W-:Y:S04]  /*7970*/  LEA R2, P2, R7.reuse, R42, 0x1 ;  /* 0x0000002a07027211 */ /* 0x040fe800078408ff */
[----:B------:R-:W-:Y:S02]  /*7980*/  LEA.HI.X.SX32 R3, R7, R43, 0x1, P2 ;  /* 0x0000002b07037211 */ /* 0x000fe400010f0eff */
[C---:B-1----:R-:W-:Y:S03]  /*7990*/  LEA R36, P2, R5.reuse, R122, 0x1 ;  /* 0x0000007a05247211 */ /* 0x042fe600078408ff */
[----:B------:R1:W2:Y:S01]  /*79a0*/  LDG.E.128 R12, desc[UR6][R2.64] ;  /* 0x00000006020c7981 */ /* 0x0002a2000c1e1d00 */
[----:B------:R-:W-:Y:S02]  /*79b0*/  LEA.HI.X R37, R5, R123, R0, 0x1, P2 ;  /* 0x0000007b05257211 */ /* 0x000fe400010f0c00 */
[----:B------:R-:W-:Y:S04]  /*79c0*/  IADD3 R7, P2, R90, R23, RZ ;  /* 0x000000175a077210 */ /* 0x000fe80007f5e0ff */
[----:B------:R-:W-:Y:S01]  /*79d0*/  LEA.HI.X.SX32 R0, R23, R88, 0x1, P2 ;  /* 0x0000005817007211 */ /* 0x000fe200010f0eff */
[----:B------:R-:W1:Y:S01]  /*79e0*/  LDG.E.128 R36, desc[UR6][R36.64] ;  /* 0x0000000624247981 */ /* 0x000e62000c1e1d00 */
        /* <DEDUP_REMOVED lines=67> */
.L_x_4377:
[----:B------:R-:W-:Y:S05]  /*7e20*/  BSYNC B0 ;  /* 0x0000000000007941 */ /* 0x000fea0003800000 */
.L_x_4376:
        /* <DEDUP_REMOVED lines=17> */
[----:B------:R-:W-:Y:S02]  /*7f40*/  LEA R2, P1, R9, R46, 0x1 ;  /* 0x0000002e09027211 */ /* 0x000fe400078208ff */
        /* <DEDUP_REMOVED lines=79> */
.L_x_4379:
[----:B------:R-:W-:Y:S05]  /*8440*/  BSYNC B0 ;  /* 0x0000000000007941 */ /* 0x000fea0003800000 */
.L_x_4378:
        /* <DEDUP_REMOVED lines=94> */
.L_x_4381:
[----:B------:R-:W-:Y:S05]  /*8a30*/  BSYNC B0 ;  /* 0x0000000000007941 */ /* 0x000fea0003800000 */
.L_x_4380:
        /* <DEDUP_REMOVED lines=98> */
.L_x_4383:
[----:B------:R-:W-:Y:S05]  /*9060*/  BSYNC B0 ;  /* 0x0000000000007941 */ /* 0x000fea0003800000 */
.L_x_4382:
[----:B-----5:R2:W-:Y:S02]  /*9070*/  STG.E.128 desc[UR6][R40.64+0x180], R4 ;  /* 0x0001800428007986 */ /* 0x0205e4000c101d06 */
.L_x_4375:
[----:B------:R-:W-:Y:S05]  /*9080*/  BSYNC B1 ;  /* 0x0000000000017941 */ /* 0x000fea0003800000 */
.L_x_4374:
[C---:B------:R-:W-:Y:S01]  /*9090*/  ISETP.GE.AND P0, PT, R64.reuse, R49, PT ;  /* 0x000000314000720c */ /* 0x040fe20003f06270 */
[----:B------:R-:W-:Y:S03]  /*90a0*/  BSSY B1, `(.L_x_4384) ;  /* 0x0000190000017945 */ /* 0x000fe60003800000 */
[----:B------:R-:W-:Y:S11]  /*90b0*/  ISETP.GE.AND P0, PT, R64, R48, !P0 ;  /* 0x000000304000720c */ /* 0x000ff60004706270 */
[----:B------:R-:W-:Y:S02]  /*90c0*/  @!UPT UIADD3 URZ, URZ, URZ, URZ ;  /* 0x0000003f3f3ff290 */ /* 0x000fe4000fffe03f */
[----:B------:R-:W-:Y:S05]  /*90d0*/  @!P0 BRA `(.L_x_4385) ;  /* 0x0000001800308947 */ /* 0x000fea0003800000 */
[----:B------:R-:W-:Y:S01]  /*90e0*/  LEA R2, P2, R100, R120, 0x1 ;  /* 0x0000007864027211 */ /* 0x000fe200078408ff */
        /* <DEDUP_REMOVED lines=18> */
[----:B-1----:R-:W-:Y:S02]  /*9210*/  LEA R2, P1, R5, R2, 0x1 ;  /* 0x0000000205027211 */ /* 0x002fe400078208ff */
        /* <DEDUP_REMOVED lines=78> */
.L_x_4387:
[----:B------:R-:W-:Y:S05]  /*9700*/  BSYNC B0 ;  /* 0x0000000000007941 */ /* 0x000fea0003800000 */
.L_x_4386:
[CC--:B-1----:R-:W-:Y:S01]  /*9710*/  LEA R2, P5, R101.reuse, R120.reuse, 0x1 ;  /* 0x0000007865027211 */ /* 0x0c2fe200078a08ff */
        /* <DEDUP_REMOVED lines=102> */
.L_x_4389:
[----:B------:R-:W-:Y:S05]  /*9d80*/  BSYNC B0 ;  /* 0x0000000000007941 */ /* 0x000fea0003800000 */
.L_x_4388:
        /* <DEDUP_REMOVED lines=94> */
.L_x_4391:
[----:B------:R-:W-:Y:S05]  /*a370*/  BSYNC B0 ;  /* 0x0000000000007941 */ /* 0x000fea0003800000 */
.L_x_4390:
        /* <DEDUP_REMOVED lines=96> */
.L_x_4393:
[----:B------:R-:W-:Y:S05]  /*a980*/  BSYNC B0 ;  /* 0x0000000000007941 */ /* 0x000fea0003800000 */
.L_x_4392:
[----:B-----5:R2:W-:Y:S02]  /*a990*/  STG.E.128 desc[UR6][R40.64+0x180], R4 ;  /* 0x0001800428007986 */ /* 0x0205e4000c101d06 */
.L_x_4385:
[----:B------:R-:W-:Y:S05]  /*a9a0*/  BSYNC B1 ;  /* 0x0000000000017941 */ /* 0x000fea0003800000 */
.L_x_4384:
        /* <DEDUP_REMOVED lines=107> */
.L_x_4397:
[----:B------:R-:W-:Y:S05]  /*b060*/  BSYNC B0 ;  /* 0x0000000000007941 */ /* 0x000fea0003800000 */
.L_x_4396:
        /* <DEDUP_REMOVED lines=104> */
.L_x_4399:
[----:B------:R-:W-:Y:S05]  /*b6f0*/  BSYNC B0 ;  /* 0x0000000000007941 */ /* 0x000fea0003800000 */
.L_x_4398:
        /* <DEDUP_REMOVED lines=94> */
.L_x_4401:
[----:B------:R-:W-:Y:S05]  /*bce0*/  BSYNC B0 ;  /* 0x0000000000007941 */ /* 0x000fea0003800000 */
.L_x_4400:
        /* <DEDUP_REMOVED lines=96> */
.L_x_4403:
[----:B------:R-:W-:Y:S05]  /*c2f0*/  BSYNC B0 ;  /* 0x0000000000007941 */ /* 0x000fea0003800000 */
.L_x_4402:
[----:B-----5:R1:W-:Y:S02]  /*c300*/  STG.E.128 desc[UR6][R40.64+0x180], R4 ;  /* 0x0001800428007986 */ /* 0x0203e4000c101d06 */
.L_x_4395:
[----:B------:R-:W-:Y:S05]  /*c310*/  BSYNC B1 ;  /* 0x0000000000017941 */ /* 0x000fea0003800000 */
.L_x_4394:
        /* <DEDUP_REMOVED lines=8> */
.L_x_4353:
        /* <DEDUP_REMOVED lines=57> */
.L_x_4363:
        /* <DEDUP_REMOVED lines=82> */
.L_x_4404:
[----:B------:R-:W1:Y:S01]  /*cc50*/  LDC R5, c[0x0][0x250] ;  /* 0x00009400ff057b82 */ /* 0x000e620000000800 */
[----:B------:R-:W-:Y:S07]  /*cc60*/  IMAD.MOV.U32 R97, RZ, RZ, R91 ;  /* 0x000000ffff617224 */ /* 0x000fee00078e005b */
[----:B------:R-:W2:Y:S02]  /*cc70*/  LDC R3, c[0x0][0x248] ;  /* 0x00009200ff037b82 */ /* 0x000ea40000000800 */
[----:B--2---:R-:W-:Y:S02]  /*cc80*/  IMAD.U32 R3, R3, -0x40, RZ ;  /* 0xffffffc003037824 */ /* 0x004fe400078e00ff */
[----:B-1----:R-:W-:Y:S03]  /*cc90*/  IMAD.U32 R5, R5, -0x40, RZ ;  /* 0xffffffc005057824 */ /* 0x002fe600078e00ff */
[----:B------:R-:W-:Y:S02]  /*cca0*/  LEA R150, P0, R3, R150, 0x1 ;  /* 0x0000009603967211 */ /* 0x000fe400078008ff */
[----:B------:R-:W-:Y:S02]  /*ccb0*/  LEA R96, P1, R5, R96, 0x1 ;  /* 0x0000006005607211 */ /* 0x000fe400078208ff */
[----:B------:R-:W-:Y:S02]  /*ccc0*/  LEA.HI.X.SX32 R151, R3, R151, 0x1, P0 ;  /* 0x0000009703977211 */ /* 0x000fe400000f0eff */
[----:B------:R-:W-:Y:S09]  /*ccd0*/  LEA.HI.X.SX32 R91, R5, R97, 0x1, P1 ;  /* 0x00000061055b7211 */ /* 0x000ff200008f0eff */
.L_x_4405:
[----:B------:R-:W-:Y:S04]  /*cce0*/  IADD3 R17, R17, -0x1, RZ ;  /* 0xffffffff11117810 */ /* 0x000fe80007ffe0ff */
[----:B------:R-:W-:Y:S11]  /*ccf0*/  ISETP.GT.AND P0, PT, R17, R92, PT ;  /* 0x0000005c1100720c */ /* 0x000ff60003f04270 */
[----:B------:R-:W-:Y:S02]  /*cd00*/  @!UPT UIADD3 URZ, URZ, URZ, URZ ;  /* 0x0000003f3f3ff290 */ /* 0x000fe4000fffe03f */
[----:B------:R-:W-:Y:S05]  /*cd10*/  @P0 BRA `(.L_x_4406) ;  /* 0xffffff5800800947 */ /* 0x000fea000383ffff */
.L_x_4352:
        /* <DEDUP_REMOVED lines=104> */
.L_x_4413:
[----:B------:R-:W-:Y:S05]  /*d3a0*/  BSYNC B0 ;  /* 0x0000000000007941 */ /* 0x000fea0003800000 */
.L_x_4412:
        /* <DEDUP_REMOVED lines=46> */
.L_x_4415:
[----:B------:R-:W-:Y:S05]  /*d690*/  BSYNC B0 ;  /* 0x0000000000007941 */ /* 0x000fea0003800000 */
.L_x_4414:
        /* <DEDUP_REMOVED lines=45> */
.L_x_4417:
[----:B------:R-:W-:Y:S05]  /*d970*/  BSYNC B0 ;  /* 0x0000000000007941 */ /* 0x000fea0003800000 */
.L_x_4416:
        /* <DEDUP_REMOVED lines=44> */
.L_x_4419:
[----:B------:R-:W-:Y:S05]  /*dc40*/  BSYNC B0 ;  /* 0x0000000000007941 */ /* 0x000fea0003800000 */
.L_x_4418:
[----:B------:R1:W-:Y:S02]  /*dc50*/  STS.128 [R252+0x6000], R8 ;  /* 0x00600008fc007388 */ /* 0x0003e40000000c00 */
.L_x_4411:
[----:B------:R-:W-:Y:S05]  /*dc60*/  BSYNC B1 ;  /* 0x0000000000017941 */ /* 0x000fea0003800000 */
.L_x_4410:
        /* <DEDUP_REMOVED lines=52> */
.L_x_4423:
[----:B------:R-:W-:Y:S05]  /*dfb0*/  BSYNC B0 ;  /* 0x0000000000007941 */ /* 0x000fea0003800000 */
.L_x_4422:
        /* <DEDUP_REMOVED lines=45> */
.L_x_4425:
[----:B------:R-:W-:Y:S05]  /*e290*/  BSYNC B0 ;  /* 0x0000000000007941 */ /* 0x000fea0003800000 */
.L_x_4424:
        /* <DEDUP_REMOVED lines=45> */
.L_x_4427:
[----:B------:R-:W-:Y:S05]  /*e570*/  BSYNC B0 ;  /* 0x0000000000007941 */ /* 0x000fea0003800000 */
.L_x_4426:
        /* <DEDUP_REMOVED lines=44> */
.L_x_4429:
[----:B------:R-:W-:Y:S05]  /*e840*/  BSYNC B0 ;  /* 0x0000000000007941 */ /* 0x000fea0003800000 */
.L_x_4428:
[----:B------:R1:W-:Y:S02]  /*e850*/  STS.128 [R252+0x6800], R8 ;  /* 0x00680008fc007388 */ /* 0x0003e40000000c00 */
.L_x_4421:
[----:B------:R-:W-:Y:S05]  /*e860*/  BSYNC B1 ;  /* 0x0000000000017941 */ /* 0x000fea0003800000 */
.L_x_4420:
        /* <DEDUP_REMOVED lines=52> */
.L_x_4433:
[----:B------:R-:W-:Y:S05]  /*ebb0*/  BSYNC B0 ;  /* 0x0000000000007941 */ /* 0x000fea0003800000 */
.L_x_4432:
        /* <DEDUP_REMOVED lines=45> */
.L_x_4435:
[----:B------:R-:W-:Y:S05]  /*ee90*/  BSYNC B0 ;  /* 0x0000000000007941 */ /* 0x000fea0003800000 */
.L_x_4434:
        /* <DEDUP_REMOVED lines=45> */
.L_x_4437:
[----:B------:R-:W-:Y:S05]  /*f170*/  BSYNC B0 ;  /* 0x0000000000007941 */ /* 0x000fea0003800000 */
.L_x_4436:
        /* <DEDUP_REMOVED lines=44> */
.L_x_4439:
[----:B------:R-:W-:Y:S05]  /*f440*/  BSYNC B0 ;  /* 0x0000000000007941 */ /* 0x000fea0003800000 */
.L_x_4438:
[----:B------:R1:W-:Y:S02]  /*f450*/  STS.128 [R252+0x7000], R8 ;  /* 0x00700008fc007388 */ /* 0x0003e40000000c00 */
.L_x_4431:
[----:B------:R-:W-:Y:S05]  /*f460*/  BSYNC B1 ;  /* 0x0000000000017941 */ /* 0x000fea0003800000 */
.L_x_4430:
        /* <DEDUP_REMOVED lines=49> */
.L_x_4442:
[----:B------:R-:W-:Y:S05]  /*f780*/  BSYNC B0 ;  /* 0x0000000000007941 */ /* 0x000fea0003800000 */
.L_x_4441:
        /* <DEDUP_REMOVED lines=43> */
.L_x_4444:
[----:B------:R-:W-:Y:S05]  /*fa40*/  BSYNC B0 ;  /* 0x0000000000007941 */ /* 0x000fea0003800000 */
.L_x_4443:
        /* <DEDUP_REMOVED lines=46> */
.L_x_4446:
[----:B------:R-:W-:Y:S05]  /*fd30*/  BSYNC B0 ;  /* 0x0000000000007941 */ /* 0x000fea0003800000 */
.L_x_4445:
        /* <DEDUP_REMOVED lines=45> */
.L_x_4448:
[----:B------:R-:W-:Y:S05]  /*10010*/  BSYNC B0 ;  /* 0x0000000000007941 */ /* 0x000fea0003800000 */
.L_x_4447:
[----:B------:R1:W-:Y:S01]  /*10020*/  STS.128 [R252+0x7800], R8 ;  /* 0x00780008fc007388 */ /* 0x0003e20000000c00 */
[----:B------:R-:W-:Y:S05]  /*10030*/  BRA `(.L_x_4440) ;  /* 0x0000005c007c7947 */ /* 0x000fea0003800000 */
.L_x_4409:
        /* <DEDUP_REMOVED lines=93> */
.L_x_4452:
[----:B------:R-:W-:Y:S05]  /*10610*/  BSYNC B0 ;  /* 0x0000000000007941 */ /* 0x000fea0003800000 */
.L_x_4451:
        /* <DEDUP_REMOVED lines=88> */
.L_x_4454:
[----:B------:R-:W-:Y:S05]  /*10ba0*/  BSYNC B0 ;  /* 0x0000000000007941 */ /* 0x000fea0003800000 */
.L_x_4453:
        /* <DEDUP_REMOVED lines=88> */
.L_x_4456:
[----:B------:R-:W-:Y:S05]  /*11130*/  BSYNC B0 ;  /* 0x0000000000007941 */ /* 0x000fea0003800000 */
.L_x_4455:
        /* <DEDUP_REMOVED lines=88> */
.L_x_4458:
[----:B------:R-:W-:Y:S05]  /*116c0*/  BSYNC B0 ;  /* 0x0000000000007941 */ /* 0x000fea0003800000 */
.L_x_4457:
[----:B------:R1:W-:Y:S02]  /*116d0*/  STS.128 [R252+0x6000], R16 ;  /* 0x00600010fc007388 */ /* 0x0003e40000000c00 */
.L_x_4450:
[----:B------:R-:W-:Y:S05]  /*116e0*/  BSYNC B1 ;  /* 0x0000000000017941 */ /* 0x000fea0003800000 */
.L_x_4449:
        /* <DEDUP_REMOVED lines=95> */
.L_x_4462:
[----:B------:R-:W-:Y:S05]  /*11ce0*/  BSYNC B0 ;  /* 0x0000000000007941 */ /* 0x000fea0003800000 */
.L_x_4461:
        /* <DEDUP_REMOVED lines=88> */
.L_x_4464:
[----:B------:R-:W-:Y:S05]  /*12270*/  BSYNC B0 ;  /* 0x0000000000007941 */ /* 0x000fea0003800000 */
.L_x_4463:
        /* <DEDUP_REMOVED lines=88> */
.L_x_4466:
[----:B------:R-:W-:Y:S05]  /*12800*/  BSYNC B0 ;  /* 0x0000000000007941 */ /* 0x000fea0003800000 */
.L_x_4465:
        /* <DEDUP_REMOVED lines=88> */
.L_x_4468:
[----:B------:R-:W-:Y:S05]  /*12d90*/  BSYNC B0 ;  /* 0x0000000000007941 */ /* 0x000fea0003800000 */
.L_x_4467:
[----:B------:R1:W-:Y:S02]  /*12da0*/  STS.128 [R252+0x6800], R16 ;  /* 0x00680010fc007388 */ /* 0x0003e40000000c00 */
.L_x_4460:
[----:B------:R-:W-:Y:S05]  /*12db0*/  BSYNC B1 ;  /* 0x0000000000017941 */ /* 0x000fea0003800000 */
.L_x_4459:
        /* <DEDUP_REMOVED lines=95> */
.L_x_4472:
[----:B------:R-:W-:Y:S05]  /*133b0*/  BSYNC B0 ;  /* 0x0000000000007941 */ /* 0x000fea0003800000 */
.L_x_4471:
        /* <DEDUP_REMOVED lines=88> */
.L_x_4474:
[----:B------:R-:W-:Y:S05]  /*13940*/  BSYNC B0 ;  /* 0x0000000000007941 */ /* 0x000fea0003800000 */
.L_x_4473:
        /* <DEDUP_REMOVED lines=88> */
.L_x_4476:
[----:B------:R-:W-:Y:S05]  /*13ed0*/  BSYNC B0 ;  /* 0x0000000000007941 */ /* 0x000fea0003800000 */
.L_x_4475:
        /* <DEDUP_REMOVED lines=88> */
.L_x_4478:
[----:B------:R-:W-:Y:S05]  /*14460*/  BSYNC B0 ;  /* 0x0000000000007941 */ /* 0x000fea0003800000 */
.L_x_4477:
[----:B------:R1:W-:Y:S02]  /*14470*/  STS.128 [R252+0x7000], R16 ;  /* 0x00700010fc007388 */ /* 0x0003e40000000c00 */
.L_x_4470:
[----:B------:R-:W-:Y:S05]  /*14480*/  BSYNC B1 ;  /* 0x0000000000017941 */ /* 0x000fea0003800000 */
.L_x_4469:
        /* <DEDUP_REMOVED lines=93> */
.L_x_4480:
[----:B------:R-:W-:Y:S05]  /*14a60*/  BSYNC B0 ;  /* 0x0000000000007941 */ /* 0x000fea0003800000 */
.L_x_4479:
        /* <DEDUP_REMOVED lines=87> */
.L_x_4482:
[----:B------:R-:W-:Y:S05]  /*14fe0*/  BSYNC B0 ;  /* 0x0000000000007941 */ /* 0x000fea0003800000 */
.L_x_4481:
        /* <DEDUP_REMOVED lines=87> */
.L_x_4484:
[----:B------:R-:W-:Y:S05]  /*15560*/  BSYNC B0 ;  /* 0x0000000000007941 */ /* 0x000fea0003800000 */
.L_x_4483:
        /* <DEDUP_REMOVED lines=89> */
.L_x_4486:
[----:B------:R-:W-:Y:S05]  /*15b00*/  BSYNC B0 ;  /* 0x0000000000007941 */ /* 0x000fea0003800000 */
.L_x_4485:
[----:B------:R1:W-:Y:S01]  /*15b10*/  STS.128 [R252+0x7800], R16 ;  /* 0x00780010fc007388 */ /* 0x0003e20000000c00 */
[----:B------:R-:W-:Y:S05]  /*15b20*/  BRA `(.L_x_4440) ;  /* 0x0000000000c07947 */ /* 0x000fea0003800000 */
.L_x_4408:
        /* <DEDUP_REMOVED lines=48> */
.L_x_4440:
[----:B------:R-:W-:Y:S05]  /*15e30*/  BSYNC B2 ;  /* 0x0000000000027941 */ /* 0x000fea0003800000 */
.L_x_4407:
[----:B-1----:R-:W-:Y:S01]  /*15e40*/  LEA R3, R165, 0xffffffc0, 0x6 ;  /* 0xffffffc0a5037811 */ /* 0x002fe200078e30ff */
[----:B------:R-:W-:Y:S01]  /*15e50*/  IMAD.SHL.U32 R63, R62, 0x40, RZ ;  /* 0x000000403e3f7824 */ /* 0x000fe200078e00ff */
[----:B------:R-:W-:Y:S01]  /*15e60*/  LOP3.LUT R2, R132, 0xfffffff0, RZ, 0xc0, !PT ;  /* 0xfffffff084027812 */ /* 0x000fe200078ec0ff */
[----:B------:R-:W-:Y:S01]  /*15e70*/  ULDC UR5, c[0x0][0x39c] ;  /* 0x0000e70000057ab9 */ /* 0x000fe20000000800 */
[----:B------:R-:W-:Y:S01]  /*15e80*/  LOP3.LUT R0, R62, 0xfffffff8, RZ, 0xc0, !PT ;  /* 0xfffffff83e007812 */ /* 0x000fe200078ec0ff */
[----:B------:R-:W-:Y:S01]  /*15e90*/  IMAD.IADD R9, R60, 0x1, -R3 ;  /* 0x000000013c097824 */ /* 0x000fe200078e0a03 */
[----:B------:R-:W-:Y:S02]  /*15ea0*/  SHF.R.S32.HI R241, RZ, 0x4, R132 ;  /* 0x00000004fff17819 */ /* 0x000fe40000011484 */
[----:B------:R-:W-:Y:S01]  /*15eb0*/  IADD3 R0, -R0, R59, -R2 ;  /* 0x0000003b00007210 */ /* 0x000fe20007ffe902 */
[----:B------:R-:W-:Y:S01]  /*15ec0*/  IMAD.SHL.U32 R2, R61, 0x40, RZ ;  /* 0x000000403d027824 */ /* 0x000fe200078e00ff */
[----:B------:R-:W-:-:S02]  /*15ed0*/  ISETP.GE.AND P2, PT, R22, R9, PT ;  /* 0x000000091600720c */ /* 0x000fc40003f46270 */
[-C--:B------:R-:W-:Y:S02]  /*15ee0*/  ISETP.GE.AND P1, PT, R20, R9.reuse, PT ;  /* 0x000000091400720c */ /* 0x080fe40003f26270 */
[-C--:B------:R-:W-:Y:S02]  /*15ef0*/  ISETP.GE.AND P0, PT, R142, R9.reuse, PT ;  /* 0x000000098e00720c */ /* 0x080fe40003f06270 */
[CC--:B------:R-:W-:Y:S02]  /*15f00*/  ISETP.GE.AND P4, PT, R14.reuse, R9.reuse, PT ;  /* 0x000000090e00720c */ /* 0x0c0fe40003f86270 */
[----:B------:R-:W-:Y:S02]  /*15f10*/  ISETP.GE.AND P6, PT, R14, R9, PT ;  /* 0x000000090e00720c */ /* 0x000fe40003fc6270 */
[----:B------:R-:W-:Y:S02]  /*15f20*/  LEA.HI R132, R132, R241, RZ, 0x1 ;  /* 0x000000f184847211 */ /* 0x000fe400078f08ff */
[----:B------:R-:W-:Y:S01]  /*15f30*/  LOP3.LUT R63, R63, 0xfffffe00, RZ, 0xc0, !PT ;  /* 0xfffffe003f3f7812 */ /* 0x000fe200078ec0ff */
[----:B------:R-:W1:Y:S01]  /*15f40*/  @!P2 LDC.64 R6, c[0x0][0x248] ;  /* 0x00009200ff06ab82 */ /* 0x000e620000000a00 */
[----:B------:R-:W-:-:S03]  /*15f50*/  LOP3.LUT R132, R132, 0xfffffffe, RZ, 0xc0, !PT ;  /* 0xfffffffe84847812 */ /* 0x000fc600078ec0ff */
[----:B------:R-:W-:Y:S02]  /*15f60*/  @!P0 IMAD.MOV.U32 R242, RZ, RZ, R244 ;  /* 0x000000fffff28224 */ /* 0x000fe400078e00f4 */
[CC--:B------:R-:W-:Y:S01]  /*15f70*/  @!P4 LEA R12, P5, R58.reuse, R244.reuse, 0x1 ;  /* 0x000000f43a0cc211 */ /* 0x0c0fe200078a08ff */
[----:B------:R-:W-:Y:S01]  /*15f80*/  IMAD.IADD R241, R241, 0x1, -R132 ;  /* 0x00000001f1f17824 */ /* 0x000fe200078e0a84 */
[----:B------:R-:W5:Y:S01]  /*15f90*/  @!P1 LDC.64 R4, c[0x0][0x248] ;  /* 0x00009200ff049b82 */ /* 0x000f620000000a00 */
[----:B------:R-:W-:Y:S01]  /*15fa0*/  @!PT LDS RZ, [RZ] ;  /* 0x00000000fffff984 */ /* 0x000fe20000000800 */
[----:B------:R-:W-:Y:S01]  /*15fb0*/  @!PT LDS RZ, [RZ] ;  /* 0x00000000fffff984 */ /* 0x000fe20000000800 */
[----:B------:R-:W-:Y:S01]  /*15fc0*/  @!PT LDS RZ, [RZ] ;  /* 0x00000000fffff984 */ /* 0x000fe20000000800 */
[----:B------:R-:W-:Y:S01]  /*15fd0*/  @!P0 LDGSTS.E.BYPASS.LTC128B.128 [R252+0x8000], desc[UR6][R242.64] ;  /* 0x08000000f2fc8fae */ /* 0x000fe2000b901d46 */
[----:B------:R-:W-:Y:S02]  /*15fe0*/  @!P4 LEA.HI.X R13, R58, R243, R57, 0x1, P5 ;  /* 0x000000f33a0dc211 */ /* 0x000fe400028f0c39 */
[----:B------:R-:W-:Y:S01]  /*15ff0*/  ISETP.GE.AND P5, PT, R22, R9, PT ;  /* 0x000000091600720c */ /* 0x000fe20003fa6270 */
[----:B------:R-:W-:Y:S04]  /*16000*/  @!P0 LDGSTS.E.BYPASS.LTC128B.128 [R252+0xa000], desc[UR6][R242.64+0x80] ;  /* 0x0a000080f2fc8fae */ /* 0x000fe8000b901d46 */
[----:B------:R-:W-:Y:S04]  /*16010*/  @!P0 LDGSTS.E.BYPASS.LTC128B.128 [R252+0xc000], desc[UR6][R242.64+0x100] ;  /* 0x0c000100f2fc8fae */ /* 0x000fe8000b901d46 */
[----:B------:R2:W-:Y:S01]  /*16020*/  @!P0 LDGSTS.E.BYPASS.LTC128B.128 [R252+0xe000], desc[UR6][R242.64+0x180] ;  /* 0x0e000180f2fc8fae */ /* 0x0005e2000b901d46 */
[----:B-1----:R-:W-:-:S03]  /*16030*/  @!P2 LEA R10, P0, R6, R244, 0x6 ;  /* 0x000000f4060aa211 */ /* 0x002fc600078030ff */
[----:B------:R-:W-:Y:S01]  /*16040*/  @!P4 LDGSTS.E.BYPASS.LTC128B.128 [R252+0x8800], desc[UR6][R12.64] ;  /* 0x088000000cfccfae */ /* 0x000fe2000b901d46 */
[----:B------:R-:W-:-:S03]  /*16050*/  @!P2 LEA.HI.X R11, R6, R243, R7, 0x6, P0 ;  /* 0x000000f3060ba211 */ /* 0x000fc600000f3407 */
[----:B------:R-:W-:Y:S01]  /*16060*/  @!P4 LDGSTS.E.BYPASS.LTC128B.128 [R252+0xa800], desc[UR6][R12.64+0x80] ;  /* 0x0a8000800cfccfae */ /* 0x000fe2000b901d46 */
[CC--:B------:R-:W-:Y:S01]  /*16070*/  ISETP.GE.AND P0, PT, R142.reuse, R9.reuse, PT ;  /* 0x000000098e00720c */ /* 0x0c0fe20003f06270 */
[----:B------:R-:W-:Y:S02]  /*16080*/  IMAD.SHL.U32 R142, R142, 0x8, RZ ;  /* 0x000000088e8e7824 */ /* 0x000fe400078e00ff */
[----:B-----5:R-:W-:Y:S01]  /*16090*/  @!P1 IMAD R5, R5, 0x60, RZ ;  /* 0x0000006005059824 */ /* 0x020fe200078e02ff */
[----:B------:R-:W-:Y:S04]  /*160a0*/  @!P4 LDGSTS.E.BYPASS.LTC128B.128 [R252+0xc800], desc[UR6][R12.64+0x100] ;  /* 0x0c8001000cfccfae */ /* 0x000fe8000b901d46 */
[----:B------:R-:W-:Y:S01]  /*160b0*/  @!P4 LDGSTS.E.BYPASS.LTC128B.128 [R252+0xe800], desc[UR6][R12.64+0x180] ;  /* 0x0e8001800cfccfae */ /* 0x000fe2000b901d46 */
[----:B------:R-:W-:-:S03]  /*160c0*/  ISETP.GE.AND P4, PT, R20, R9, PT ;  /* 0x000000091400720c */ /* 0x000fc60003f86270 */
[----:B------:R-:W-:Y:S04]  /*160d0*/  @!P2 LDGSTS.E.BYPASS.LTC128B.128 [R252+0x9000], desc[UR6][R10.64] ;  /* 0x090000000afcafae */ /* 0x000fe8000b901d46 */
[----:B------:R-:W-:Y:S01]  /*160e0*/  @!P2 LDGSTS.E.BYPASS.LTC128B.128 [R252+0xb000], desc[UR6][R10.64+0x80] ;  /* 0x0b0000800afcafae */ /* 0x000fe2000b901d46 */
[----:B--2---:R-:W-:-:S03]  /*160f0*/  @!P1 IMAD.MOV.U32 R242, RZ, RZ, R244 ;  /* 0x000000fffff29224 */ /* 0x004fc600078e00f4 */
[----:B------:R-:W-:Y:S01]  /*16100*/  @!P2 LDGSTS.E.BYPASS.LTC128B.128 [R252+0xd000], desc[UR6][R10.64+0x100] ;  /* 0x0d0001000afcafae */ /* 0x000fe2000b901d46 */
[----:B------:R-:W-:-:S03]  /*16110*/  @!P1 IMAD.WIDE.U32 R6, R4, 0x60, R242 ;  /* 0x0000006004069825 */ /* 0x000fc600078e00f2 */
[----:B------:R1:W-:Y:S01]  /*16120*/  @!P2 LDGSTS.E.BYPASS.LTC128B.128 [R252+0xf000], desc[UR6][R10.64+0x180] ;  /* 0x0f0001800afcafae */ /* 0x0003e2000b901d46 */
[----:B------:R-:W-:Y:S01]  /*16130*/  @!P1 IMAD.IADD R7, R5, 0x1, R7 ;  /* 0x0000000105079824 */ /* 0x000fe200078e0207 */
[----:B------:R-:W-:Y:S01]  /*16140*/  LOP3.LUT R5, R2, 0x1c0, RZ, 0xc0, !PT ;  /* 0x000001c002057812 */ /* 0x000fe200078ec0ff */
[----:B------:R-:W-:-:S03]  /*16150*/  IMAD.SHL.U32 R2, R241, 0x8, RZ ;  /* 0x00000008f1027824 */ /* 0x000fc600078e00ff */
[----:B------:R-:W-:Y:S04]  /*16160*/  @!P1 LDGSTS.E.BYPASS.LTC128B.128 [R252+0x9800], desc[UR6][R6.64] ;  /* 0x0980000006fc9fae */ /* 0x000fe8000b901d46 */
[----:B------:R-:W-:Y:S04]  /*16170*/  @!P1 LDGSTS.E.BYPASS.LTC128B.128 [R252+0xb800], desc[UR6][R6.64+0x80] ;  /* 0x0b80008006fc9fae */ /* 0x000fe8000b901d46 */
[----:B------:R-:W-:Y:S04]  /*16180*/  @!P1 LDGSTS.E.BYPASS.LTC128B.128 [R252+0xd800], desc[UR6][R6.64+0x100] ;  /* 0x0d80010006fc9fae */ /* 0x000fe8000b901d46 */
[----:B------:R2:W-:Y:S01]  /*16190*/  @!P1 LDGSTS.E.BYPASS.LTC128B.128 [R252+0xf800], desc[UR6][R6.64+0x180] ;  /* 0x0f80018006fc9fae */ /* 0x0005e2000b901d46 */
[----:B------:R-:W-:-:S03]  /*161a0*/  @!P6 LEA R8, P1, R127, R250, 0x1 ;  /* 0x000000fa7f08e211 */ /* 0x000fc600078208ff */
[----:B------:R-:W0:Y:S01]  /*161b0*/  LDGDEPBAR ;  /* 0x00000000000079af */ /* 0x000e220000000000 */
[----:B------:R-:W-:Y:S02]  /*161c0*/  @!P6 LEA.HI.X R9, R127, R251, R126, 0x1, P1 ;  /* 0x000000fb7f09e211 */ /* 0x000fe400008f0c7e */
[----:B------:R-:W-:Y:S01]  /*161d0*/  R2P PR, R0, 0x6 ;  /* 0x0000000600007804 */ /* 0x000fe20000000000 */
[----:B-1----:R-:W-:Y:S01]  /*161e0*/  IMAD.SHL.U32 R11, R131, 0x40, RZ ;  /* 0x00000040830b7824 */ /* 0x002fe200078e00ff */
[----:B------:R-:W-:Y:S02]  /*161f0*/  LOP3.LUT R10, R5, 0x8, R142, 0xf8, !PT ;  /* 0x00000008050a7812 */ /* 0x000fe400078ef88e */
[----:B------:R-:W-:Y:S02]  /*16200*/  SHF.R.U32.HI R5, RZ, 0x3, R5 ;  /* 0x00000003ff057819 */ /* 0x000fe40000011605 */
[----:B------:R-:W-:Y:S02]  /*16210*/  SHF.R.S32.HI R0, RZ, 0x1f, R59 ;  /* 0x0000001fff007819 */ /* 0x000fe4000001143b */
[----:B------:R-:W-:-:S02]  /*16220*/  LOP3.LUT R10, R10, R5, RZ, 0x3c, !PT ;  /* 0x000000050a0a7212 */ /* 0x000fc400078e3cff */
[----:B------:R-:W1:Y:S01]  /*16230*/  @!P4 LDC.64 R4, c[0x0][0x250] ;  /* 0x00009400ff04cb82 */ /* 0x000e620000000a00 */
[----:B------:R-:W-:Y:S02]  /*16240*/  LOP3.LUT R11, R11, 0x1c0, RZ, 0xc0, !PT ;  /* 0x000001c00b0b7812 */ /* 0x000fe400078ec0ff */
[----:B------:R-:W-:Y:S01]  /*16250*/  LEA.HI R0, R0, R59, RZ, 0x5 ;  /* 0x0000003b00007211 */ /* 0x000fe200078f28ff */
[----:B------:R-:W-:Y:S01]  /*16260*/  IMAD R241, R241, 0x200, R10 ;  /* 0x00000200f1f17824 */ /* 0x000fe200078e020a */
[----:B------:R-:W-:Y:S02]  /*16270*/  LOP3.LUT R2, R11, 0x8, R2, 0xf8, !PT ;  /* 0x000000080b027812 */ /* 0x000fe400078ef802 */
[----:B------:R-:W-:Y:S02]  /*16280*/  SHF.R.U32.HI R11, RZ, 0x3, R11 ;  /* 0x00000003ff0b7819 */ /* 0x000fe4000001160b */
[----:B------:R-:W-:Y:S01]  /*16290*/  SHF.R.S32.HI R0, RZ, 0x5, R0 ;  /* 0x00000005ff007819 */ /* 0x000fe20000011400 */
[----:B--2---:R-:W2:Y:S01]  /*162a0*/  @!P5 LDC.64 R6, c[0x0][0x250] ;  /* 0x00009400ff06db82 */ /* 0x004ea20000000a00 */
[----:B------:R-:W-:-:S07]  /*162b0*/  DEPBAR.LE SB0, 0x0 ;  /* 0x000080000000791a */ /* 0x000fce0000000000 */
[----:B------:R-:W-:Y:S01]  /*162c0*/  BAR.SYNC.DEFER_BLOCKING 0x0 ;  /* 0x0000000000007b1d */ /* 0x000fe20000010000 */
[----:B------:R-:W-:Y:S02]  /*162d0*/  LOP3.LUT R2, R2, R11, RZ, 0x3c, !PT ;  /* 0x0000000b02027212 */ /* 0x000fe400078e3cff */
[----:B------:R-:W-:-:S05]  /*162e0*/  LEA R241, R241, UR4, 0x1 ;  /* 0x00000004f1f17c11 */ /* 0x000fca000f8e08ff */
[----:B------:R-:W-:Y:S02]  /*162f0*/  VIADD R239, R241, 0x8020 ;  /* 0x00008020f1ef7836 */ /* 0x000fe40000000000 */
[----:B-1----:R-:W-:Y:S02]  /*16300*/  @!P4 IMAD R5, R5, 0x60, RZ ;  /* 0x000000600505c824 */ /* 0x002fe400078e02ff */
[----:B------:R-:W-:-:S04]  /*16310*/  @!P4 IMAD.WIDE.U32 R12, R4, 0x60, R250 ;  /* 0x00000060040cc825 */ /* 0x000fc800078e00fa */
[----:B------:R-:W-:Y:S02]  /*16320*/  @!P4 IMAD.IADD R13, R5, 0x1, R13 ;  /* 0x00000001050dc824 */ /* 0x000fe400078e020d */
[----:B------:R-:W-:-:S05]  /*16330*/  IMAD.MOV.U32 R5, RZ, RZ, 0x20 ;  /* 0x00000020ff057424 */ /* 0x000fca00078e00ff */
[----:B------:R-:W-:Y:S01]  /*16340*/  SEL R5, R5, 0xffffffe0, !P2 ;  /* 0xffffffe005057807 */ /* 0x000fe20005000000 */
        /* <DEDUP_REMOVED lines=11> */
[----:B--2---:R-:W-:-:S03]  /*16400*/  @!P5 LEA R10, P0, R6, R250, 0x6 ;  /* 0x000000fa060ad211 */ /* 0x004fc600078030ff */
[----:B------:R-:W-:Y:S01]  /*16410*/  @P6 STS.128 [R252+0x10800], RZ ;  /* 0x010800fffc006388 */ /* 0x000fe20000000c00 */
[----:B------:R-:W-:Y:S01]  /*16420*/  @!P5 LEA.HI.X R11, R6, R251, R7, 0x6, P0 ;  /* 0x000000fb060bd211 */ /* 0x000fe200000f3407 */
[----:B------:R-:W-:Y:S02]  /*16430*/  IMAD R7, R0, 0x400, R63 ;  /* 0x0000040000077824 */ /* 0x000fe400078e023f */
[----:B------:R-:W-:Y:S01]  /*16440*/  @P6 STS.128 [R252+0x12800], RZ ;  /* 0x012800fffc006388 */ /* 0x000fe20000000c00 */
[----:B------:R-:W-:Y:S02]  /*16450*/  VIADD R0, R241, 0x8000 ;  /* 0x00008000f1007836 */ /* 0x000fe40000000000 */
[----:B------:R-:W-:Y:S01]  /*16460*/  IMAD.IADD R242, R2, 0x1, R7 ;  /* 0x0000000102f27824 */ /* 0x000fe200078e0207 */
[----:B------:R-:W-:Y:S01]  /*16470*/  @P6 STS.128 [R252+0x14800], RZ ;  /* 0x014800fffc006388 */ /* 0x000fe20000000c00 */
[----:B------:R-:W-:-:S03]  /*16480*/  IMAD.MOV.U32 R7, RZ, RZ, 0x10 ;  /* 0x00000010ff077424 */ /* 0x000fc600078e00ff */
[----:B------:R-:W-:Y:S01]  /*16490*/  @P6 STS.128 [R252+0x16800], RZ ;  /* 0x016800fffc006388 */ /* 0x000fe20000000c00 */
[----:B------:R-:W-:Y:S02]  /*164a0*/  LEA R242, R242, UR4, 0x1 ;  /* 0x00000004f2f27c11 */ /* 0x000fe4000f8e08ff */
[----:B------:R-:W-:Y:S01]  /*164b0*/  SEL R7, R7, 0xfffffff0, !P1 ;  /* 0xfffffff007077807 */ /* 0x000fe20004800000 */
[----:B------:R-:W-:Y:S01]  /*164c0*/  @!PT LDS RZ, [RZ] ;  /* 0x00000000fffff984 */ /* 0x000fe20000000800 */
[----:B------:R-:W-:Y:S01]  /*164d0*/  @!PT LDS RZ, [RZ] ;  /* 0x00000000fffff984 */ /* 0x000fe20000000800 */
[----:B------:R-:W-:Y:S01]  /*164e0*/  @!PT LDS RZ, [RZ] ;  /* 0x00000000fffff984 */ /* 0x000fe20000000800 */
[----:B------:R-:W-:Y:S01]  /*164f0*/  @!P6 LDGSTS.E.BYPASS.LTC128B.128 [R252+0x10800], desc[UR6][R8.64] ;  /* 0x1080000008fcefae */ /* 0x000fe2000b901d46 */
[----:B------:R-:W-:Y:S01]  /*16500*/  R2P PR, R61, 0x6 ;  /* 0x000000063d007804 */ /* 0x000fe20000000000 */
[--C-:B------:R-:W-:Y:S02]  /*16510*/  IMAD R238, R5, 0x2, R242.reuse ;  /* 0x0000000205ee7824 */ /* 0x100fe400078e02f2 */
[----:B------:R-:W-:Y:S01]  /*16520*/  @!P6 LDGSTS.E.BYPASS.LTC128B.128 [R252+0x12800], desc[UR6][R8.64+0x80] ;  /* 0x1280008008fcefae */ /* 0x000fe2000b901d46 */
[----:B------:R-:W-:-:S03]  /*16530*/  IMAD R240, R7, 0x2, R242 ;  /* 0x0000000207f07824 */ /* 0x000fc600078e02f2 */
[----:B------:R-:W-:Y:S01]  /*16540*/  @!P6 LDGSTS.E.BYPASS.LTC128B.128 [R252+0x14800], desc[UR6][R8.64+0x100] ;  /* 0x1480010008fcefae */ /* 0x000fe2000b901d46 */
[----:B------:R-:W-:-:S03]  /*16550*/  IMAD R237, R5, 0x2, R240 ;  /* 0x0000000205ed7824 */ /* 0x000fc600078e02f0 */
[----:B------:R-:W-:Y:S02]  /*16560*/  @!P6 LDGSTS.E.BYPASS.LTC128B.128 [R252+0x16800], desc[UR6][R8.64+0x180] ;  /* 0x1680018008fcefae */ /* 0x000fe4000b901d46 */
[----:B------:R-:W-:Y:S02]  /*16570*/  @P1 VIADD R239, R0, 0xffffffe0 ;  /* 0xffffffe000ef1836 */ /* 0x000fe40000000000 */
[----:B------:R-:W-:Y:S01]  /*16580*/  @P5 STS.128 [R252+0x11000], RZ ;  /* 0x011000fffc005388 */ /* 0x000fe20000000c00 */
[----:B------:R-:W-:Y:S02]  /*16590*/  IMAD.MOV.U32 R0, RZ, RZ, 0x40 ;  /* 0x00000040ff007424 */ /* 0x000fe400078e00ff */
[C---:B------:R-:W-:Y:S01]  /*165a0*/  VIADD R231, R239.reuse, 0x800 ;  /* 0x00000800efe77836 */ /* 0x040fe20000000000 */
[----:B------:R-:W-:Y:S01]  /*165b0*/  @P5 STS.128 [R252+0x13000], RZ ;  /* 0x013000fffc005388 */ /* 0x000fe20000000c00 */
[C---:B------:R-:W-:Y:S01]  /*165c0*/  IADD3 R230, R239.reuse, 0x1000, RZ ;  /* 0x00001000efe67810 */ /* 0x040fe20007ffe0ff */
[C---:B------:R-:W-:Y:S01]  /*165d0*/  VIADD R229, R239.reuse, 0x1800 ;  /* 0x00001800efe57836 */ /* 0x040fe20000000000 */
[----:B------:R-:W-:Y:S01]  /*165e0*/  SEL R0, R0, 0xffffffc0, !P2 ;  /* 0xffffffc000007807 */ /* 0x000fe20005000000 */
[----:B------:R-:W-:Y:S01]  /*165f0*/  @P5 STS.128 [R252+0x15000], RZ ;  /* 0x015000fffc005388 */ /* 0x000fe20000000c00 */
[----:B------:R-:W-:-:S02]  /*16600*/  VIADD R227, R239, 0x2000 ;  /* 0x00002000efe37836 */ /* 0x000fc40000000000 */
[----:B------:R-:W-:Y:S01]  /*16610*/  VIADD R226, R239, 0x2800 ;  /* 0x00002800efe27836 */ /* 0x000fe20000000000 */
[----:B------:R-:W-:Y:S01]  /*16620*/  @P5 STS.128 [R252+0x17000], RZ ;  /* 0x017000fffc005388 */ /* 0x000fe20000000c00 */
[----:B------:R-:W-:Y:S02]  /*16630*/  IMAD.IADD R235, R241, 0x1, R0 ;  /* 0x00000001f1eb7824 */ /* 0x000fe400078e0200 */
[----:B------:R-:W-:Y:S01]  /*16640*/  IMAD.IADD R228, R0, 0x1, R239 ;  /* 0x0000000100e47824 */ /* 0x000fe200078e02ef */
[----:B------:R-:W-:Y:S01]  /*16650*/  @!PT LDS RZ, [RZ] ;  /* 0x00000000fffff984 */ /* 0x000fe20000000800 */
[----:B------:R-:W-:Y:S01]  /*16660*/  @!PT LDS RZ, [RZ] ;  /* 0x00000000fffff984 */ /* 0x000fe20000000800 */
[----:B------:R-:W-:Y:S01]  /*16670*/  @!PT LDS RZ, [RZ] ;  /* 0x00000000fffff984 */ /* 0x000fe20000000800 */
[----:B------:R-:W-:Y:S01]  /*16680*/  @!P5 LDGSTS.E.BYPASS.LTC128B.128 [R252+0x11000], desc[UR6][R10.64] ;  /* 0x110000000afcdfae */ /* 0x000fe2000b901d46 */
[C---:B------:R-:W-:Y:S02]  /*16690*/  VIADD R225, R239.reuse, 0x3000 ;  /* 0x00003000efe17836 */ /* 0x040fe40000000000 */
[C---:B------:R-:W-:Y:S01]  /*166a0*/  VIADD R224, R239.reuse, 0x3800 ;  /* 0x00003800efe07836 */ /* 0x040fe20000000000 */
[----:B------:R-:W-:Y:S01]  /*166b0*/  @!P5 LDGSTS.E.BYPASS.LTC128B.128 [R252+0x13000], desc[UR6][R10.64+0x80] ;  /* 0x130000800afcdfae */ /* 0x000fe2000b901d46 */
[----:B------:R-:W-:-:S02]  /*166c0*/  VIADD R223, R239, 0x4000 ;  /* 0x00004000efdf7836 */ /* 0x000fc40000000000 */
[C---:B------:R-:W-:Y:S01]  /*166d0*/  VIADD R222, R239.reuse, 0x4800 ;  /* 0x00004800efde7836 */ /* 0x040fe20000000000 */
[----:B------:R-:W-:Y:S01]  /*166e0*/  @!P5 LDGSTS.E.BYPASS.LTC128B.128 [R252+0x15000], desc[UR6][R10.64+0x100] ;  /* 0x150001000afcdfae */ /* 0x000fe2000b901d46 */
[C---:B------:R-:W-:Y:S02]  /*166f0*/  VIADD R221, R239.reuse, 0x5000 ;  /* 0x00005000efdd7836 */ /* 0x040fe40000000000 */
[C---:B------:R-:W-:Y:S01]  /*16700*/  VIADD R220, R239.reuse, 0x5800 ;  /* 0x00005800efdc7836 */ /* 0x040fe20000000000 */
[----:B------:R1:W-:Y:S01]  /*16710*/  @!P5 LDGSTS.E.BYPASS.LTC128B.128 [R252+0x17000], desc[UR6][R10.64+0x180] ;  /* 0x170001800afcdfae */ /* 0x0003e2000b901d46 */
[C---:B------:R-:W-:Y:S02]  /*16720*/  VIADD R219, R239.reuse, 0x6000 ;  /* 0x00006000efdb7836 */ /* 0x040fe40000000000 */
[C---:B------:R-:W-:Y:S01]  /*16730*/  VIADD R218, R239.reuse, 0x6800 ;  /* 0x00006800efda7836 */ /* 0x040fe20000000000 */
[----:B------:R-:W-:Y:S01]  /*16740*/  @P4 STS.128 [R252+0x11800], RZ ;  /* 0x011800fffc004388 */ /* 0x000fe20000000c00 */
[----:B------:R-:W-:-:S02]  /*16750*/  VIADD R217, R239, 0x7000 ;  /* 0x00007000efd97836 */ /* 0x000fc40000000000 */
[----:B------:R-:W-:Y:S01]  /*16760*/  VIADD R216, R239, 0x7800 ;  /* 0x00007800efd87836 */ /* 0x000fe20000000000 */
        /* <DEDUP_REMOVED lines=11> */
[----:B----4-:R-:W4:Y:S04]  /*16820*/  LDSM.16.M88.4 R28, [R241+0x8000] ;  /* 0x00800000f11c783b */ /* 0x010f280000000200 */
[----:B---3--:R-:W-:Y:S04]  /*16830*/  LDSM.16.M88.4 R32, [R240] ;  /* 0x00000000f020783b */ /* 0x008fe80000000200 */
[----:B-1----:R-:W-:Y:S04]  /*16840*/  LDSM.16.M88.4 R8, [R239] ;  /* 0x00000000ef08783b */ /* 0x002fe80000000200 */
[----:B------:R-:W1:Y:S04]  /*16850*/  LDSM.16.M88.4 R52, [R241+0x8800] ;  /* 0x00880000f134783b */ /* 0x000e680000000200 */
[----:B------:R-:W-:Y:S04]  /*16860*/  LDSM.16.M88.4 R92, [R238] ;  /* 0x00000000ee5c783b */ /* 0x000fe80000000200 */
[----:B--2---:R-:W-:Y:S04]  /*16870*/  LDSM.16.M88.4 R12, [R235+0x8000] ;  /* 0x00800000eb0c783b */ /* 0x004fe80000000200 */
[----:B------:R-:W2:Y:S04]  /*16880*/  LDSM.16.M88.4 R20, [R239+0x800] ;  /* 0x00080000ef14783b */ /* 0x000ea80000000200 */
[----:B------:R-:W-:Y:S04]  /*16890*/  LDSM.16.M88.4 R36, [R237] ;  /* 0x00000000ed24783b */ /* 0x000fe80000000200 */
[----:B------:R-:W-:Y:S04]  /*168a0*/  LDSM.16.M88.4 R64, [R228] ;  /* 0x00000000e440783b */ /* 0x000fe80000000200 */
[----:B------:R-:W-:Y:S01]  /*168b0*/  LDSM.16.M88.4 R24, [R242+0x2000] ;  /* 0x00200000f218783b */ /* 0x000fe20000000200 */
[C---:B----4-:R-:W-:Y:S03]  /*168c0*/  HMMA.16816.F32 R16, R44.reuse, R28, RZ ;  /* 0x0000001c2c10723c */ /* 0x050fe600000018ff */
[----:B------:R-:W-:Y:S04]  /*168d0*/  LDSM.16.M88.4 R48, [R241+0xa000] ;  /* 0x00a00000f130783b */ /* 0x000fe80000000200 */
[----:B------:R-:W3:Y:S01]  /*168e0*/  LDSM.16.M88.4 R100, [R241+0x9000] ;  /* 0x00900000f164783b */ /* 0x000ee20000000200 */
[C---:B------:R-:W-:Y:S03]  /*168f0*/  HMMA.16816.F32 R28, R44.reuse, R30, RZ ;  /* 0x0000001e2c1c723c */ /* 0x040fe600000018ff */
[----:B------:R-:W-:Y:S03]  /*16900*/  LDSM.16.M88.4 R84, [R228+0x800] ;  /* 0x00080000e454783b */ /* 0x000fe60000000200 */
[C---:B-1----:R-:W-:Y:S01]  /*16910*/  HMMA.16816.F32 R40, R44.reuse, R52, RZ ;  /* 0x000000342c28723c */ /* 0x042fe200000018ff */
[----:B------:R-:W-:Y:S04]  /*16920*/  LDSM.16.M88.4 R72, [R239+0x2000] ;  /* 0x00200000ef48783b */ /* 0x000fe80000000200 */
[----:B------:R-:W-:Y:S01]  /*16930*/  LDSM.16.M88.4 R88, [R239+0x1000] ;  /* 0x00100000ef58783b */ /* 0x000fe20000000200 */
[----:B------:R-:W-:Y:S03]  /*16940*/  HMMA.16816.F32 R52, R44, R54, RZ ;  /* 0x000000362c34723c */ /* 0x000fe600000018ff */
[----:B------:R-:W-:Y:S03]  /*16950*/  LDSM.16.M88.4 R68, [R241+0xa800] ;  /* 0x00a80000f144783b */ /* 0x000fe60000000200 */
[C---:B------:R-:W-:Y:S01]  /*16960*/  HMMA.16816.F32 R16, R32.reuse, R8, R16 ;  /* 0x000000082010723c */ /* 0x040fe20000001810 */
[----:B------:R-:W-:Y:S04]  /*16970*/  LDSM.16.M88.4 R80, [R235+0xa000] ;  /* 0x00a00000eb50783b */ /* 0x000fe80000000200 */
[----:B------:R-:W-:Y:S01]  /*16980*/  LDSM.16.M88.4 R120, [R235+0x9000] ;  /* 0x00900000eb78783b */ /* 0x000fe20000000200 */
[C---:B------:R-:W-:Y:S03]  /*16990*/  HMMA.16816.F32 R28, R32.reuse, R10, R28 ;  /* 0x0000000a201c723c */ /* 0x040fe6000000181c */
[----:B------:R-:W1:Y:S03]  /*169a0*/  LDSM.16.M88.4 R8, [R235+0x8800] ;  /* 0x00880000eb08783b */ /* 0x000e660000000200 */
[C---:B--2---:R-:W-:Y:S01]  /*169b0*/  HMMA.16816.F32 R40, R32.reuse, R20, R40 ;  /* 0x000000142028723c */ /* 0x044fe20000001828 */
[----:B------:R-:W-:Y:S04]  /*169c0*/  LDSM.16.M88.4 R112, [R239+0x2800] ;  /* 0x00280000ef70783b */ /* 0x000fe80000000200 */
[----:B------:R-:W-:Y:S01]  /*169d0*/  LDSM.16.M88.4 R116, [R228+0x2000] ;  /* 0x00200000e474783b */ /* 0x000fe20000000200 */
[----:B------:R-:W-:Y:S03]  /*169e0*/  HMMA.16816.F32 R52, R32, R22, R52 ;  /* 0x000000162034723c */ /* 0x000fe60000001834 */
[----:B------:R-:W-:Y:S03]  /*169f0*/  LDSM.16.M88.4 R20, [R238+0x2000] ;  /* 0x00200000ee14783b */ /* 0x000fe60000000200 */
[C---:B------:R-:W-:Y:S01]  /*16a00*/  HMMA.16816.F32 R16, R92.reuse, R12, R16 ;  /* 0x0000000c5c10723c */ /* 0x040fe20000001810 */
[----:B------:R-:W-:Y:S04]  /*16a10*/  LDSM.16.M88.4 R104, [R228+0x1000] ;  /* 0x00100000e468783b */ /* 0x000fe80000000200 */
[----:B------:R-:W-:Y:S01]  /*16a20*/  LDSM.16.M88.4 R108, [R242+0x4000] ;  /* 0x00400000f26c783b */ /* 0x000fe20000000200 */
[----:B------:R-:W-:Y:S03]  /*16a30*/  HMMA.16816.F32 R28, R92, R14, R28 ;  /* 0x0000000e5c1c723c */ /* 0x000fe6000000181c */
[----:B------:R-:W-:Y:S03]  /*16a40*/  LDSM.16.M88.4 R12, [R240+0x2000] ;  /* 0x00200000f00c783b */ /* 0x000fe60000000200 */
[C---:B---3--:R-:W-:Y:S01]  /*16a50*/  HMMA.16816.F32 R76, R44.reuse, R100, RZ ;  /* 0x000000642c4c723c */ /* 0x048fe200000018ff */
[----:B------:R-:W0:Y:S05]  /*16a60*/  LDGDEPBAR ;  /* 0x00000000000079af */ /* 0x000e2a0000000000 */
[----:B------:R-:W-:Y:S06]  /*16a70*/  HMMA.16816.F32 R100, R44, R102, RZ ;  /* 0x000000662c64723c */ /* 0x000fec00000018ff */
        /* <DEDUP_REMOVED lines=8> */
[----:B------:R-:W1:Y:S05]  /*16b00*/  LDSM.16.M88.4 R48, [R239+0x1800] ;  /* 0x00180000ef30783b */ /* 0x000e6a0000000200 */
[C---:B------:R-:W-:Y:S06]  /*16b10*/  HMMA.16816.F32 R40, R36.reuse, R84, R40 ;  /* 0x000000542428723c */ /* 0x040fec0000001828 */
[----:B------:R-:W-:Y:S01]  /*16b20*/  HMMA.16816.F32 R52, R36, R86, R52 ;  /* 0x000000562434723c */ /* 0x000fe20000001834 */
[----:B------:R-:W-:Y:S05]  /*16b30*/  LDSM.16.M88.4 R84, [R241+0xc000] ;  /* 0x00c00000f154783b */ /* 0x000fea0000000200 */
[----:B--2---:R-:W-:Y:S06]  /*16b40*/  HMMA.16816.F32 R96, R44, R64, RZ ;  /* 0x000000402c60723c */ /* 0x004fec00000018ff */
[----:B------:R-:W-:Y:S06]  /*16b50*/  HMMA.16816.F32 R28, R12, R74, R28 ;  /* 0x0000004a0c1c723c */ /* 0x000fec000000181c */
[----:B------:R-:W-:Y:S06]  /*16b60*/  HMMA.16816.F32 R40, R24, R68, R40 ;  /* 0x000000441828723c */ /* 0x000fec0000001828 */
[----:B------:R-:W-:Y:S06]  /*16b70*/  HMMA.16816.F32 R100, R32, R90, R100 ;  /* 0x0000005a2064723c */ /* 0x000fec0000001864 */
[----:B------:R-:W-:Y:S01]  /*16b80*/  HMMA.16816.F32 R16, R12, R72, R16 ;  /* 0x000000480c10723c */ /* 0x000fe20000001810 */
[----:B------:R-:W2:Y:S05]  /*16b90*/  LDSM.16.M88.4 R72, [R235+0x9800] ;  /* 0x00980000eb48783b */ /* 0x000eaa0000000200 */
[----:B------:R-:W-:Y:S01]  /*16ba0*/  HMMA.16816.F32 R44, R44, R66, RZ ;  /* 0x000000422c2c723c */ /* 0x000fe200000018ff */
[----:B------:R-:W3:Y:S05]  /*16bb0*/  LDSM.16.M88.4 R64, [R235+0xa800] ;  /* 0x00a80000eb40783b */ /* 0x000eea0000000200 */
[----:B------:R-:W-:Y:S01]  /*16bc0*/  HMMA.16816.F32 R76, R32, R88, R76 ;  /* 0x00000058204c723c */ /* 0x000fe2000000184c */
[----:B------:R-:W-:Y:S05]  /*16bd0*/  LDSM.16.M88.4 R88, [R240+0x4000] ;  /* 0x00400000f058783b */ /* 0x000fea0000000200 */
[----:B------:R-:W-:Y:S01]  /*16be0*/  HMMA.16816.F32 R52, R24, R70, R52 ;  /* 0x000000461834723c */ /* 0x000fe20000001834 */
[----:B------:R-:W-:Y:S05]  /*16bf0*/  LDSM.16.M88.4 R68, [R239+0x4000] ;  /* 0x00400000ef44783b */ /* 0x000fea0000000200 */
[----:B-1----:R-:W-:Y:S06]  /*16c00*/  HMMA.16816.F32 R96, R32, R48, R96 ;  /* 0x000000302060723c */ /* 0x002fec0000001860 */
[----:B------:R-:W-:Y:S06]  /*16c10*/  HMMA.16816.F32 R28, R20, R82, R28 ;  /* 0x00000052141c723c */ /* 0x000fec000000181c */
[----:B------:R-:W-:Y:S06]  /*16c20*/  HMMA.16816.F32 R40, R12, R112, R40 ;  /* 0x000000700c28723c */ /* 0x000fec0000001828 */
[----:B------:R-:W-:Y:S06]  /*16c30*/  HMMA.16816.F32 R100, R92, R122, R100 ;  /* 0x0000007a5c64723c */ /* 0x000fec0000001864 */
[----:B------:R-:W-:Y:S01]  /*16c40*/  HMMA.16816.F32 R32, R32, R50, R44 ;  /* 0x000000322020723c */ /* 0x000fe2000000182c */
[----:B------:R-:W1:Y:S04]  /*16c50*/  LDSM.16.M88.4 R44, [R228+0x1800] ;  /* 0x00180000e42c783b */ /* 0x000e680000000200 */
[----:B------:R-:W4:Y:S01]  /*16c60*/  LDSM.16.M88.4 R48, [R228+0x2800] ;  /* 0x00280000e430783b */ /* 0x000f220000000200 */
[----:B------:R-:W-:Y:S03]  /*16c70*/  HMMA.16816.F32 R76, R92, R120, R76 ;  /* 0x000000785c4c723c */ /* 0x000fe6000000184c */
[----:B------:R-:W-:Y:S03]  /*16c80*/  LDSM.16.M88.4 R120, [R239+0x3000] ;  /* 0x00300000ef78783b */ /* 0x000fe60000000200 */
[----:B------:R-:W-:Y:S01]  /*16c90*/  HMMA.16816.F32 R52, R12, R114, R52 ;  /* 0x000000720c34723c */ /* 0x000fe20000001834 */
[----:B------:R-:W-:Y:S05]  /*16ca0*/  LDSM.16.M88.4 R112, [R241+0xc800] ;  /* 0x00c80000f170783b */ /* 0x000fea0000000200 */
[----:B------:R-:W-:Y:S01]  /*16cb0*/  HMMA.16816.F32 R16, R20, R80, R16 ;  /* 0x000000501410723c */ /* 0x000fe20000001810 */
[----:B------:R-:W5:Y:S05]  /*16cc0*/  LDSM.16.M88.4 R80, [R241+0xb000] ;  /* 0x00b00000f150783b */ /* 0x000f6a0000000200 */
[----:B--2---:R-:W-:Y:S06]  /*16cd0*/  HMMA.16816.F32 R96, R92, R72, R96 ;  /* 0x000000485c60723c */ /* 0x004fec0000001860 */
[----:B------:R-:W-:Y:S06]  /*16ce0*/  HMMA.16816.F32 R28, R8, R118, R28 ;  /* 0x00000076081c723c */ /* 0x000fec000000181c */
[----:B---3--:R-:W-:Y:S06]  /*16cf0*/  HMMA.16816.F32 R40, R20, R64, R40 ;  /* 0x000000401428723c */ /* 0x008fec0000001828 */
[----:B------:R-:W-:Y:S06]  /*16d00*/  HMMA.16816.F32 R100, R36, R106, R100 ;  /* 0x0000006a2464723c */ /* 0x000fec0000001864 */
[----:B------:R-:W-:Y:S01]  /*16d10*/  HMMA.16816.F32 R92, R92, R74, R32 ;  /* 0x0000004a5c5c723c */ /* 0x000fe20000001820 */
[----:B------:R-:W2:Y:S04]  /*16d20*/  LDSM.16.M88.4 R32, [R241+0xb800] ;  /* 0x00b80000f120783b */ /* 0x000ea80000000200 */
[----:B------:R-:W-:Y:S01]  /*16d30*/  LDSM.16.M88.4 R72, [R238+0x4000] ;  /* 0x00400000ee48783b */ /* 0x000fe20000000200 */
[----:B------:R-:W-:Y:S03]  /*16d40*/  HMMA.16816.F32 R76, R36, R104, R76 ;  /* 0x00000068244c723c */ /* 0x000fe6000000184c */
[----:B------:R-:W-:Y:S03]  /*16d50*/  LDSM.16.M88.4 R104, [R235+0xb000] ;  /* 0x00b00000eb68783b */ /* 0x000fe60000000200 */
[----:B------:R-:W-:Y:S01]  /*16d60*/  HMMA.16816.F32 R52, R20, R66, R52 ;  /* 0x000000421434723c */ /* 0x000fe20000001834 */
[----:B------:R-:W-:Y:S05]  /*16d70*/  LDSM.16.M88.4 R64, [R237+0x4000] ;  /* 0x00400000ed40783b */ /* 0x000fea0000000200 */
[----:B------:R-:W-:Y:S01]  /*16d80*/  HMMA.16816.F32 R16, R8, R116, R16 ;  /* 0x000000740810723c */ /* 0x000fe20000001810 */
[----:B------:R-:W-:Y:S05]  /*16d90*/  LDSM.16.M88.4 R116, [R235+0xc000] ;  /* 0x00c00000eb74783b */ /* 0x000fea0000000200 */
[----:B-1----:R-:W-:Y:S06]  /*16da0*/  HMMA.16816.F32 R96, R36, R44, R96 ;  /* 0x0000002c2460723c */ /* 0x002fec0000001860 */
[----:B------:R-:W-:Y:S06]  /*16db0*/  HMMA.16816.F32 R28, R108, R86, R28 ;  /* 0x000000566c1c723c */ /* 0x000fec000000181c */
[----:B----4-:R-:W-:Y:S06]  /*16dc0*/  HMMA.16816.F32 R40, R8, R48, R40 ;  /* 0x000000300828723c */ /* 0x010fec0000001828 */
[----:B-----5:R-:W-:Y:S06]  /*16dd0*/  HMMA.16816.F32 R100, R24, R82, R100 ;  /* 0x000000521864723c */ /* 0x020fec0000001864 */
[----:B------:R-:W-:Y:S01]  /*16de0*/  HMMA.16816.F32 R92, R36, R46, R92 ;  /* 0x0000002e245c723c */ /* 0x000fe2000000185c */
[----:B------:R-:W1:Y:S04]  /*16df0*/  LDSM.16.M88.4 R36, [R239+0x3800] ;  /* 0x00380000ef24783b */ /* 0x000e680000000200 */
[----:B------:R-:W3:Y:S01]  /*16e00*/  LDSM.16.M88.4 R44, [R239+0x4800] ;  /* 0x00480000ef2c783b */ /* 0x000ee20000000200 */
[----:B------:R-:W-:Y:S03]  /*16e10*/  HMMA.16816.F32 R76, R24, R80, R76 ;  /* 0x00000050184c723c */ /* 0x000fe6000000184c */
[----:B------:R-:W-:Y:S03]  /*16e20*/  LDSM.16.M88.4 R80, [R228+0x3000] ;  /* 0x00300000e450783b */ /* 0x000fe60000000200 */
[----:B------:R-:W-:Y:S01]  /*16e30*/  HMMA.16816.F32 R52, R8, R50, R52 ;  /* 0x000000320834723c */ /* 0x000fe20000001834 */
[----:B------:R-:W-:Y:S05]  /*16e40*/  LDSM.16.M88.4 R48, [R242+0x6000] ;  /* 0x00600000f230783b */ /* 0x000fea0000000200 */
[----:B------:R-:W-:Y:S01]  /*16e50*/  HMMA.16816.F32 R16, R108, R84, R16 ;  /* 0x000000546c10723c */ /* 0x000fe20000001810 */
[----:B------:R-:W-:Y:S05]  /*16e60*/  LDSM.16.M88.4 R84, [R228+0x4000] ;  /* 0x00400000e454783b */ /* 0x000fea0000000200 */
[----:B--2---:R-:W-:Y:S06]  /*16e70*/  HMMA.16816.F32 R96, R24, R32, R96 ;  /* 0x000000201860723c */ /* 0x004fec0000001860 */
[----:B------:R-:W-:Y:S06]  /*16e80*/  HMMA.16816.F32 R28, R88, R70, R28 ;  /* 0x00000046581c723c */ /* 0x000fec000000181c */
[----:B------:R-:W-:Y:S06]  /*16e90*/  HMMA.16816.F32 R40, R108, R112, R40 ;  /* 0x000000706c28723c */ /* 0x000fec0000001828 */
[----:B------:R-:W-:Y:S06]  /*16ea0*/  HMMA.16816.F32 R100, R12, R122, R100 ;  /* 0x0000007a0c64723c */ /* 0x000fec0000001864 */
[----:B------:R-:W-:Y:S01]  /*16eb0*/  HMMA.16816.F32 R92, R24, R34, R92 ;  /* 0x00000022185c723c */ /* 0x000fe2000000185c */
[----:B------:R-:W2:Y:S04]  /*16ec0*/  LDSM.16.M88.4 R24, [R235+0xb800] ;  /* 0x00b80000eb18783b */ /* 0x000ea80000000200 */
[----:B------:R-:W4:Y:S01]  /*16ed0*/  LDSM.16.M88.4 R32, [R235+0xc800] ;  /* 0x00c80000eb20783b */ /* 0x000f220000000200 */
        /* <DEDUP_REMOVED lines=8> */
[----:B---3--:R-:W-:Y:S06]  /*16f60*/  HMMA.16816.F32 R40, R88, R44, R40 ;  /* 0x0000002c5828723c */ /* 0x008fec0000001828 */
[----:B------:R-:W-:Y:S06]  /*16f70*/  HMMA.16816.F32 R100, R20, R106, R100 ;  /* 0x0000006a1464723c */ /* 0x000fec0000001864 */
[----:B------:R-:W-:Y:S01]  /*16f80*/  HMMA.16816.F32 R92, R12, R38, R92 ;  /* 0x000000260c5c723c */ /* 0x000fe2000000185c */
[----:B------:R-:W1:Y:S04]  /*16f90*/  LDSM.16.M88.4 R12, [R228+0x3800] ;  /* 0x00380000e40c783b */ /* 0x000e680000000200 */
[----:B------:R-:W-:Y:S01]  /*16fa0*/  LDSM.16.M88.4 R36, [R240+0x6000] ;  /* 0x00600000f024783b */ /* 0x000fe20000000200 */
[----:B------:R-:W-:Y:S03]  /*16fb0*/  HMMA.16816.F32 R76, R20, R104, R76 ;  /* 0x00000068144c723c */ /* 0x000fe6000000184c */
[----:B------:R-:W-:Y:S03]  /*16fc0*/  LDSM.16.M88.4 R104, [R241+0xd800] ;  /* 0x00d80000f168783b */ /* 0x000fe60000000200 */
[----:B------:R-:W-:Y:S01]  /*16fd0*/  HMMA.16816.F32 R52, R88, R46, R52 ;  /* 0x0000002e5834723c */ /* 0x000fe20000001834 */
[----:B------:R-:W-:Y:S05]  /*16fe0*/  LDSM.16.M88.4 R44, [R241+0xe800] ;  /* 0x00e80000f12c783b */ /* 0x000fea0000000200 */
[----:B------:R-:W-:Y:S01]  /*16ff0*/  HMMA.16816.F32 R16, R72, R116, R16 ;  /* 0x000000744810723c */ /* 0x000fe20000001810 */
[----:B------:R-:W3:Y:S05]  /*17000*/  LDSM.16.M88.4 R116, [R228+0x4800] ;  /* 0x00480000e474783b */ /* 0x000eea0000000200 */
[----:B--2---:R-:W-:Y:S06]  /*17010*/  HMMA.16816.F32 R96, R20, R24, R96 ;  /* 0x000000181460723c */ /* 0x004fec0000001860 */
[----:B------:R-:W-:Y:S06]  /*17020*/  HMMA.16816.F32 R28, R64, R86, R28 ;  /* 0x00000056401c723c */ /* 0x000fec000000181c */
[----:B----4-:R-:W-:Y:S06]  /*17030*/  HMMA.16816.F32 R40, R72, R32, R40 ;  /* 0x000000204828723c */ /* 0x010fec0000001828 */
[----:B------:R-:W-:Y:S06]  /*17040*/  HMMA.16816.F32 R100, R8, R82, R100 ;  /* 0x000000520864723c */ /* 0x000fec0000001864 */
[----:B------:R-:W-:Y:S01]  /*17050*/  HMMA.16816.F32 R92, R20, R26, R92 ;  /* 0x0000001a145c723c */ /* 0x000fe2000000185c */
[----:B------:R-:W-:Y:S04]  /*17060*/  LDSM.16.M88.4 R24, [R238+0x6000] ;  /* 0x00600000ee18783b */ /* 0x000fe80000000200 */
[----:B------:R-:W-:Y:S01]  /*17070*/  LDSM.16.M88.4 R20, [R235+0xe000] ;  /* 0x00e00000eb14783b */ /* 0x000fe20000000200 */
[----:B------:R-:W-:Y:S03]  /*17080*/  HMMA.16816.F32 R76, R8, R80, R76 ;  /* 0x00000050084c723c */ /* 0x000fe6000000184c */
[----:B------:R-:W-:Y:S03]  /*17090*/  LDSM.16.M88.4 R80, [R239+0x5800] ;  /* 0x00580000ef50783b */ /* 0x000fe60000000200 */
[----:B------:R-:W-:Y:S01]  /*170a0*/  HMMA.16816.F32 R52, R72, R34, R52 ;  /* 0x000000224834723c */ /* 0x000fe20000001834 */
[----:B------:R-:W-:Y:S05]  /*170b0*/  LDSM.16.M88.4 R32, [R239+0x6800] ;  /* 0x00680000ef20783b */ /* 0x000fea0000000200 */
[----:B------:R-:W-:Y:S01]  /*170c0*/  HMMA.16816.F32 R16, R64, R84, R16 ;  /* 0x000000544010723c */ /* 0x000fe20000001810 */
[----:B------:R-:W2:Y:S05]  /*170d0*/  LDSM.16.M88.4 R84, [R239+0x5000] ;  /* 0x00500000ef54783b */ /* 0x000eaa0000000200 */
[----:B-1----:R-:W-:Y:S06]  /*170e0*/  HMMA.16816.F32 R96, R8, R12, R96 ;  /* 0x0000000c0860723c */ /* 0x002fec0000001860 */
[----:B------:R-:W-:Y:S06]  /*170f0*/  HMMA.16816.F32 R28, R48, R70, R28 ;  /* 0x00000046301c723c */ /* 0x000fec000000181c */
[----:B---3--:R-:W-:Y:S06]  /*17100*/  HMMA.16816.F32 R40, R64, R116, R40 ;  /* 0x000000744028723c */ /* 0x008fec0000001828 */
[----:B------:R-:W-:Y:S06]  /*17110*/  HMMA.16816.F32 R100, R108, R122, R100 ;  /* 0x0000007a6c64723c */ /* 0x000fec0000001864 */
[----:B------:R-:W-:Y:S01]  /*17120*/  HMMA.16816.F32 R92, R8, R14, R92 ;  /* 0x0000000e085c723c */ /* 0x000fe2000000185c */
[----:B------:R-:W-:Y:S04]  /*17130*/  LDSM.16.M88.4 R12, [R237+0x6000] ;  /* 0x00600000ed0c783b */ /* 0x000fe80000000200 */
[----:B------:R-:W-:Y:S01]  /*17140*/  LDSM.16.M88.4 R8, [R228+0x6000] ;  /* 0x00600000e408783b */ /* 0x000fe20000000200 */
[----:B------:R-:W-:Y:S06]  /*17150*/  HMMA.16816.F32 R76, R108, R120, R76 ;  /* 0x000000786c4c723c */ /* 0x000fec000000184c */
[----:B------:R-:W-:Y:S01]  /*17160*/  HMMA.16816.F32 R116, R64, R118, R52 ;  /* 0x000000764074723c */ /* 0x000fe20000001834 */
[----:B------:R-:W-:Y:S05]  /*17170*/  LDSM.16.M88.4 R52, [R235+0xe800] ;  /* 0x00e80000eb34783b */ /* 0x000fea0000000200 */
[----:B------:R-:W-:Y:S01]  /*17180*/  HMMA.16816.F32 R16, R48, R68, R16 ;  /* 0x000000443010723c */ /* 0x000fe20000001810 */
[----:B------:R-:W1:Y:S05]  /*17190*/  LDSM.16.M88.4 R68, [R235+0xd000] ;  /* 0x00d00000eb44783b */ /* 0x000e6a0000000200 */
[----:B------:R-:W-:Y:S06]  /*171a0*/  HMMA.16816.F32 R96, R108, R104, R96 ;  /* 0x000000686c60723c */ /* 0x000fec0000001860 */
[----:B------:R-:W-:Y:S06]  /*171b0*/  HMMA.16816.F32 R28, R36, R114, R28 ;  /* 0x00000072241c723c */ /* 0x000fec000000181c */
[----:B------:R-:W-:Y:S06]  /*171c0*/  HMMA.16816.F32 R40, R48, R44, R40 ;  /* 0x0000002c3028723c */ /* 0x000fec0000001828 */
[----:B--2---:R-:W-:Y:S06]  /*171d0*/  HMMA.16816.F32 R100, R88, R86, R100 ;  /* 0x000000565864723c */ /* 0x004fec0000001864 */
[----:B------:R-:W-:Y:S01]  /*171e0*/  HMMA.16816.F32 R92, R108, R106, R92 ;  /* 0x0000006a6c5c723c */ /* 0x000fe2000000185c */
[----:B------:R-:W2:Y:S04]  /*171f0*/  LDSM.16.M88.4 R108, [R235+0xd800] ;  /* 0x00d80000eb6c783b */ /* 0x000ea80000000200 */
[----:B------:R-:W3:Y:S01]  /*17200*/  LDSM.16.M88.4 R104, [R228+0x5000] ;  /* 0x00500000e468783b */ /* 0x000ee20000000200 */
[----:B------:R-:W-:Y:S06]  /*17210*/  HMMA.16816.F32 R76, R88, R84, R76 ;  /* 0x00000054584c723c */ /* 0x000fec000000184c */
[----:B------:R-:W-:Y:S01]  /*17220*/  HMMA.16816.F32 R116, R48, R46, R116 ;  /* 0x0000002e3074723c */ /* 0x000fe20000001874 */
[----:B------:R-:W-:Y:S05]  /*17230*/  LDSM.16.M88.4 R44, [R228+0x6800] ;  /* 0x00680000e42c783b */ /* 0x000fea0000000200 */
[----:B------:R-:W-:Y:S06]  /*17240*/  HMMA.16816.F32 R16, R36, R112, R16 ;  /* 0x000000702410723c */ /* 0x000fec0000001810 */
[----:B------:R-:W-:Y:S06]  /*17250*/  HMMA.16816.F32 R96, R88, R80, R96 ;  /* 0x000000505860723c */ /* 0x000fec0000001860 */
[----:B------:R-:W-:Y:S06]  /*17260*/  HMMA.16816.F32 R28, R24, R22, R28 ;  /* 0x00000016181c723c */ /* 0x000fec000000181c */
[----:B------:R-:W-:Y:S06]  /*17270*/  HMMA.16816.F32 R40, R36, R32, R40 ;  /* 0x000000202428723c */ /* 0x000fec0000001828 */
[C---:B-1----:R-:W-:Y:S06]  /*17280*/  HMMA.16816.F32 R100, R72.reuse, R70, R100 ;  /* 0x000000464864723c */ /* 0x042fec0000001864 */
[----:B------:R-:W-:Y:S06]  /*17290*/  HMMA.16816.F32 R76, R72, R68, R76 ;  /* 0x00000044484c723c */ /* 0x000fec000000184c */
[----:B------:R-:W-:Y:S01]  /*172a0*/  HMMA.16816.F32 R116, R36, R34, R116 ;  /* 0x000000222474723c */ /* 0x000fe20000001874 */
[----:B------:R-:W1:Y:S05]  /*172b0*/  LDSM.16.M88.4 R32, [R228+0x5800] ;  /* 0x00580000e420783b */ /* 0x000e6a0000000200 */
[----:B------:R-:W-:Y:S01]  /*172c0*/  HMMA.16816.F32 R16, R24, R20, R16 ;  /* 0x000000141810723c */ /* 0x000fe20000001810 */
[----:B------:R-:W4:Y:S05]  /*172d0*/  LDSM.16.M88.4 R20, [R241+0xf000] ;  /* 0x00f00000f114783b */ /* 0x000f2a0000000200 */
[----:B------:R-:W-:Y:S06]  /*172e0*/  HMMA.16816.F32 R92, R88, R82, R92 ;  /* 0x00000052585c723c */ /* 0x000fec000000185c */
[----:B--2---:R-:W-:Y:S06]  /*172f0*/  HMMA.16816.F32 R96, R72, R108, R96 ;  /* 0x0000006c4860723c */ /* 0x004fec0000001860 */
[----:B------:R-:W-:Y:S06]  /*17300*/  HMMA.16816.F32 R28, R12, R10, R28 ;  /* 0x0000000a0c1c723c */ /* 0x000fec000000181c */
[----:B------:R-:W-:Y:S06]  /*17310*/  HMMA.16816.F32 R40, R24, R52, R40 ;  /* 0x000000341828723c */ /* 0x000fec0000001828 */
[C---:B---3--:R-:W-:Y:S06]  /*17320*/  HMMA.16816.F32 R100, R64.reuse, R106, R100 ;  /* 0x0000006a4064723c */ /* 0x048fec0000001864 */
[----:B------:R-:W-:Y:S06]  /*17330*/  HMMA.16816.F32 R76, R64, R104, R76 ;  /* 0x00000068404c723c */ /* 0x000fec000000184c */
        /* <DEDUP_REMOVED lines=8> */
[----:B------:R-:W5:Y:S04]  /*173c0*/  MUFU.TANH R62, R30 ;  /* 0x0000001e003e7308 */ /* 0x000f680000002400 */
[----:B------:R-:W-:Y:S04]  /*173d0*/  HMMA.16816.F32 R92, R72, R110, R92 ;  /* 0x0000006e485c723c */ /* 0x000fe8000000185c */
[----:B------:R-:W-:Y:S02]  /*173e0*/  MUFU.TANH R68, R68 ;  /* 0x0000004400447308 */ /* 0x000fe40000002400 */
[----:B-1----:R-:W-:Y:S06]  /*173f0*/  HMMA.16816.F32 R96, R64, R32, R96 ;  /* 0x000000204060723c */ /* 0x002fec0000001860 */
[----:B------:R-:W-:Y:S01]  /*17400*/  HMMA.16816.F32 R40, R12, R44, R40 ;  /* 0x0000002c0c28723c */ /* 0x000fe20000001828 */
[----:B------:R-:W1:Y:S05]  /*17410*/  MUFU.TANH R44, R28 ;  /* 0x0000001c002c7308 */ /* 0x000e6a0000002400 */
[C---:B----4-:R-:W-:Y:S01]  /*17420*/  HMMA.16816.F32 R100, R48.reuse, R22, R100 ;  /* 0x000000163064723c */ /* 0x050fe20000001864 */
[----:B------:R-:W-:Y:S01]  /*17430*/  FMUL.FTZ R0, R16, UR5 ;  /* 0x0000000510007c20 */ /* 0x000fe20008410000 */
[----:B------:R-:W-:Y:S01]  /*17440*/  FMUL.FTZ R4, R17, UR5 ;  /* 0x0000000511047c20 */ /* 0x000fe20008410000 */
[----:B------:R4:W1:Y:S01]  /*17450*/  MUFU.TANH R45, R29 ;  /* 0x0000001d002d7308 */ /* 0x0008620000002400 */
[----:B------:R-:W-:Y:S01]  /*17460*/  FMUL.FTZ R6, R18, UR5 ;  /* 0x0000000512067c20 */ /* 0x000fe20008410000 */
[----:B------:R-:W-:Y:S01]  /*17470*/  FMUL.FTZ R61, R19, UR5 ;  /* 0x00000005133d7c20 */ /* 0x000fe20008410000 */
[----:B------:R-:W-:Y:S01]  /*17480*/  HMMA.16816.F32 R76, R48, R20, R76 ;  /* 0x00000014304c723c */ /* 0x000fe2000000184c */
[----:B------:R-:W5:Y:S04]  /*17490*/  LDSM.16.M88.4 R16, [R235+0xf000] ;  /* 0x00f00000eb10783b */ /* 0x000f680000000200 */
[----:B------:R-:W-:Y:S01]  /*174a0*/  LDSM.16.M88.4 R20, [R228+0x7000] ;  /* 0x00700000e414783b */ /* 0x000fe20000000200 */
[----:B------:R-:W-:Y:S01]  /*174b0*/  HMMA.16816.F32 R92, R64, R34, R92 ;  /* 0x00000022405c723c */ /* 0x000fe2000000185c */
[----:B------:R-:W-:Y:S05]  /*174c0*/  MUFU.TANH R0, R0 ;  /* 0x0000000000007308 */ /* 0x000fea0000002400 */
[----:B--2---:R-:W-:Y:S01]  /*174d0*/  HMMA.16816.F32 R96, R48, R52, R96 ;  /* 0x000000343060723c */ /* 0x004fe20000001860 */
[----:B------:R-:W-:Y:S01]  /*174e0*/  FMUL.FTZ R32, R40, UR5 ;  /* 0x0000000528207c20 */ /* 0x000fe20008410000 */
[----:B----4-:R-:W2:Y:S01]  /*174f0*/  LDSM.16.M88.4 R28, [R239+0x7800] ;  /* 0x00780000ef1c783b */ /* 0x010ea20000000200 */
[----:B------:R-:W4:Y:S01]  /*17500*/  MUFU.TANH R6, R6 ;  /* 0x0000000600067308 */ /* 0x000f220000002400 */
[----:B------:R-:W-:Y:S01]  /*17510*/  FMUL.FTZ R40, R42, UR5 ;  /* 0x000000052a287c20 */ /* 0x000fe20008410000 */
[----:B------:R-:W-:Y:S01]  /*17520*/  FMUL.FTZ R33, R41, UR5 ;  /* 0x0000000529217c20 */ /* 0x000fe20008410000 */
[----:B---3--:R-:W-:Y:S01]  /*17530*/  HMMA.16816.F32 R100, R36, R10, R100 ;  /* 0x0000000a2464723c */ /* 0x008fe20000001864 */
[----:B------:R-:W-:-:S04]  /*17540*/  FMUL.FTZ R41, R43, UR5 ;  /* 0x000000052b297c20 */ /* 0x000fc80008410000 */
[----:B------:R-:W-:Y:S01]  /*17550*/  MUFU.TANH R4, R4 ;  /* 0x0000000400047308 */ /* 0x000fe20000002400 */
[----:B------:R-:W-:Y:S01]  /*17560*/  HMMA.16816.F32 R76, R36, R8, R76 ;  /* 0x00000008244c723c */ /* 0x000fe2000000184c */
[----:B------:R-:W3:Y:S05]  /*17570*/  LDSM.16.M88.4 R8, [R235+0xf800] ;  /* 0x00f80000eb08783b */ /* 0x000eea0000000200 */
[----:B------:R-:W-:Y:S01]  /*17580*/  HMMA.16816.F32 R92, R48, R54, R92 ;  /* 0x00000036305c723c */ /* 0x000fe2000000185c */
[----:B------:R-:W-:Y:S05]  /*17590*/  MUFU.TANH R61, R61 ;  /* 0x0000003d003d7308 */ /* 0x000fea0000002400 */
[----:B------:R-:W-:Y:S03]  /*175a0*/  HMMA.16816.F32 R116, R12, R46, R116 ;  /* 0x0000002e0c74723c */ /* 0x000fe60000001874 */
[----:B------:R-:W-:Y:S03]  /*175b0*/  MUFU.TANH R32, R32 ;  /* 0x0000002000207308 */ /* 0x000fe60000002400 */
[C---:B-----5:R-:W-:Y:S05]  /*175c0*/  HMMA.16816.F32 R100, R24.reuse, R18, R100 ;  /* 0x000000121864723c */ /* 0x060fea0000001864 */
[----:B------:R-:W-:Y:S01]  /*175d0*/  MUFU.TANH R40, R40 ;  /* 0x0000002800287308 */ /* 0x000fe20000002400 */
[----:B------:R-:W-:Y:S01]  /*175e0*/  HMMA.16816.F32 R76, R24, R16, R76 ;  /* 0x00000010184c723c */ /* 0x000fe2000000184c */
[----:B------:R-:W5:Y:S01]  /*175f0*/  LDSM.16.M88.4 R16, [R228+0x7800] ;  /* 0x00780000e410783b */ /* 0x000f620000000200 */
[----:B------:R-:W-:-:S04]  /*17600*/  DEPBAR.LE SB0, 0x0 ;  /* 0x000080000000791a */ /* 0x000fc80000000000 */
[C---:B--2---:R-:W-:Y:S01]  /*17610*/  HMMA.16816.F32 R96, R36.reuse, R28, R96 ;  /* 0x0000001c2460723c */ /* 0x044fe20000001860 */
[----:B------:R-:W-:Y:S05]  /*17620*/  MUFU.TANH R33, R33 ;  /* 0x0000002100217308 */ /* 0x000fea0000002400 */
[----:B------:R-:W-:Y:S01]  /*17630*/  HMMA.16816.F32 R92, R36, R30, R92 ;  /* 0x0000001e245c723c */ /* 0x000fe2000000185c */
[----:B------:R-:W-:Y:S01]  /*17640*/  FMUL.FTZ R116, R116, UR5 ;  /* 0x0000000574747c20 */ /* 0x000fe20008410000 */
[----:B------:R-:W-:Y:S01]  /*17650*/  FMUL.FTZ R28, R119, UR5 ;  /* 0x00000005771c7c20 */ /* 0x000fe20008410000 */
[----:B------:R-:W2:Y:S03]  /*17660*/  MUFU.TANH R41, R41 ;  /* 0x0000002900297308 */ /* 0x000ea60000002400 */
[C---:B------:R-:W-:Y:S05]  /*17670*/  HMMA.16816.F32 R100, R12.reuse, R22, R100 ;  /* 0x000000160c64723c */ /* 0x040fea0000001864 */
[----:B------:R-:W-:Y:S01]  /*17680*/  MUFU.TANH R34, R116 ;  /* 0x0000007400227308 */ /* 0x000fe20000002400 */
[----:B------:R-:W-:Y:S01]  /*17690*/  HMMA.16816.F32 R76, R12, R20, R76 ;  /* 0x000000140c4c723c */ /* 0x000fe2000000184c */
[----:B------:R-:W-:-:S05]  /*176a0*/  IMAD.SHL.U32 R22, R59, 0x2, RZ ;  /* 0x000000023b167824 */ /* 0x000fca00078e00ff */
[C---:B---3--:R-:W-:Y:S01]  /*176b0*/  HMMA.16816.F32 R96, R24.reuse, R8, R96 ;  /* 0x000000081860723c */ /* 0x048fe20000001860 */
[----:B------:R-:W-:Y:S01]  /*176c0*/  LOP3.LUT R22, R22, 0x6, RZ, 0xc0, !PT ;  /* 0x0000000616167812 */ /* 0x000fe200078ec0ff */
[----:B------:R-:W-:Y:S01]  /*176d0*/  FMUL.FTZ R21, R118, UR5 ;  /* 0x0000000576157c20 */ /* 0x000fe20008410000 */
[----:B------:R-:W-:Y:S01]  /*176e0*/  FMUL.FTZ R20, R117, UR5 ;  /* 0x0000000575147c20 */ /* 0x000fe20008410000 */
[----:B------:R-:W-:Y:S02]  /*176f0*/  MUFU.TANH R28, R28 ;  /* 0x0000001c001c7308 */ /* 0x000fe40000002400 */
[----:B------:R-:W-:Y:S01]  /*17700*/  IMAD R22, R165, 0x40, R22 ;  /* 0x00000040a5167824 */ /* 0x000fe200078e0216 */
[----:B------:R-:W-:Y:S03]  /*17710*/  HMMA.16816.F32 R92, R24, R10, R92 ;  /* 0x0000000a185c723c */ /* 0x000fe6000000185c */
[C---:B------:R-:W-:Y:S01]  /*17720*/  VIADD R23, R22.reuse, 0xffffffc0 ;  /* 0xffffffc016177836 */ /* 0x040fe20000000000 */
[----:B------:R-:W-:Y:S01]  /*17730*/  IADD3 R9, R22, -0x38, RZ ;  /* 0xffffffc816097810 */ /* 0x000fe20007ffe0ff */
[----:B------:R-:W-:Y:S01]  /*17740*/  FMUL.FTZ R100, R100, UR5 ;  /* 0x0000000564647c20 */ /* 0x000fe20008410000 */
[----:B------:R-:W-:Y:S01]  /*17750*/  FMUL.FTZ R102, R102, UR5 ;  /* 0x0000000566667c20 */ /* 0x000fe20008410000 */
[----:B------:R-:W3:Y:S01]  /*17760*/  MUFU.TANH R21, R21 ;  /* 0x0000001500157308 */ /* 0x000ee20000002400 */
[-C--:B------:R-:W-:Y:S01]  /*17770*/  ISETP.GE.AND P2, PT, R9, R60.reuse, PT ;  /* 0x0000003c0900720c */ /* 0x080fe20003f46270 */
[C---:B------:R-:W-:Y:S01]  /*17780*/  VIADD R9, R22.reuse, 0xffffffc9 ;  /* 0xffffffc916097836 */ /* 0x040fe20000000000 */
[-C--:B------:R-:W-:Y:S01]  /*17790*/  ISETP.GE.AND P5, PT, R23, R60.reuse, PT ;  /* 0x0000003c1700720c */ /* 0x080fe20003fa6270 */
[----:B------:R-:W-:Y:S01]  /*177a0*/  VIADD R11, R22, 0xffffffd1 ;  /* 0xffffffd1160b7836 */ /* 0x000fe20000000000 */
[----:B------:R-:W-:Y:S01]  /*177b0*/  FSEL R62, R62, -INF , !P2 ;  /* 0xff8000003e3e7808 */ /* 0x000fe20005000000 */
[----:B------:R-:W-:Y:S01]  /*177c0*/  FMUL.FTZ R76, R76, UR5 ;  /* 0x000000054c4c7c20 */ /* 0x000fe20008410000 */
[-C--:B------:R-:W-:Y:S01]  /*177d0*/  ISETP.GE.AND P1, PT, R9, R60.reuse, PT ;  /* 0x0000003c0900720c */ /* 0x080fe20003f26270 */
[----:B------:R-:W-:Y:S01]  /*177e0*/  VIADD R9, R22, 0xffffffd8 ;  /* 0xffffffd816097836 */ /* 0x000fe20000000000 */
[----:B-1----:R-:W-:Y:S01]  /*177f0*/  FSEL R25, R44, -INF , !P2 ;  /* 0xff8000002c197808 */ /* 0x002fe20005000000 */
[C---:B-----5:R-:W-:Y:S01]  /*17800*/  HMMA.16816.F32 R96, R12.reuse, R16, R96 ;  /* 0x000000100c60723c */ /* 0x060fe20000001860 */
[----:B------:R-:W-:Y:S01]  /*17810*/  FSEL R68, R68, -INF , !P1 ;  /* 0xff80000044447808 */ /* 0x000fe20004800000 */
[----:B------:R-:W-:Y:S01]  /*17820*/  MUFU.TANH R20, R20 ;  /* 0x0000001400147308 */ /* 0x000fe20000002400 */
[----:B------:R-:W-:Y:S01]  /*17830*/  FSEL R45, R45, -INF , !P1 ;  /* 0xff8000002d2d7808 */ /* 0x000fe20004800000 */
[----:B------:R-:W-:Y:S01]  /*17840*/  FMUL.FTZ R78, R78, UR5 ;  /* 0x000000054e4e7c20 */ /* 0x000fe20008410000 */
[-C--:B------:R-:W-:Y:S01]  /*17850*/  ISETP.GE.AND P6, PT, R11, R60.reuse, PT ;  /* 0x0000003c0b00720c */ /* 0x080fe20003fc6270 */
[----:B------:R-:W-:Y:S01]  /*17860*/  FMUL.FTZ R77, R77, UR5 ;  /* 0x000000054d4d7c20 */ /* 0x000fe20008410000 */
[----:B------:R-:W-:Y:S01]  /*17870*/  VIADD R17, R22, 0xffffffc1 ;  /* 0xffffffc116117836 */ /* 0x000fe20000000000 */
[----:B----4-:R-:W-:Y:S01]  /*17880*/  FSEL R16, R6, -INF , !P5 ;  /* 0xff80000006107808 */ /* 0x010fe20006800000 */
[----:B------:R-:W-:Y:S01]  /*17890*/  HMMA.16816.F32 R92, R12, R18, R92 ;  /* 0x000000120c5c723c */ /* 0x000fe2000000185c */
[----:B------:R-:W-:Y:S01]  /*178a0*/  MUFU.TANH R191, R100 ;  /* 0x0000006400bf7308 */ /* 0x000fe20000002400 */
[----:B------:R-:W-:Y:S01]  /*178b0*/  FMUL.FTZ R79, R79, UR5 ;  /* 0x000000054f4f7c20 */ /* 0x000fe20008410000 */
[-C--:B------:R-:W-:Y:S01]  /*178c0*/  ISETP.GE.AND P4, PT, R17, R60.reuse, PT ;  /* 0x0000003c1100720c */ /* 0x080fe20003f86270 */
[----:B------:R-:W-:Y:S01]  /*178d0*/  VIADD R17, R22, 0xffffffd0 ;  /* 0xffffffd016117836 */ /* 0x000fe20000000000 */
[----:B--2---:R-:W-:Y:S01]  /*178e0*/  FSEL R6, R41, -INF , !P6 ;  /* 0xff80000029067808 */ /* 0x004fe20007000000 */
[----:B------:R-:W-:Y:S01]  /*178f0*/  FMUL.FTZ R101, R101, UR5 ;  /* 0x0000000565657c20 */ /* 0x000fe20008410000 */
[----:B------:R-:W-:Y:S01]  /*17900*/  FSEL R10, R61, -INF , !P4 ;  /* 0xff8000003d0a7808 */ /* 0x000fe20006000000 */
[----:B------:R-:W-:Y:S01]  /*17910*/  FMUL.FTZ R103, R103, UR5 ;  /* 0x0000000567677c20 */ /* 0x000fe20008410000 */
[-C--:B------:R-:W-:Y:S01]  /*17920*/  ISETP.GE.AND P0, PT, R17, R60.reuse, PT ;  /* 0x0000003c1100720c */ /* 0x080fe20003f06270 */
[----:B------:R-:W1:Y:S01]  /*17930*/  MUFU.TANH R192, R102 ;  /* 0x0000006600c07308 */ /* 0x000e620000002400 */
[----:B------:R-:W-:Y:S01]  /*17940*/  FSEL R17, R0, -INF , !P5 ;  /* 0xff80000000117808 */ /* 0x000fe20006800000 */
[C---:B------:R-:W-:Y:S01]  /*17950*/  VIADD R19, R22.reuse, 0xfffffff1 ;  /* 0xfffffff116137836 */ /* 0x040fe20000000000 */
[-C--:B------:R-:W-:Y:S01]  /*17960*/  ISETP.GE.AND P5, PT, R9, R60.reuse, PT ;  /* 0x0000003c0900720c */ /* 0x080fe20003fa6270 */
[----:B------:R-:W-:Y:S01]  /*17970*/  VIADD R9, R22, 0xffffffd9 ;  /* 0xffffffd916097836 */ /* 0x000fe20000000000 */
[----:B------:R-:W-:Y:S01]  /*17980*/  FSEL R23, R4, -INF , !P4 ;  /* 0xff80000004177808 */ /* 0x000fe20006000000 */
[----:B------:R-:W-:Y:S01]  /*17990*/  FMUL.FTZ R96, R96, UR5 ;  /* 0x0000000560607c20 */ /* 0x000fe20008410000 */
[----:B------:R-:W-:Y:S01]  /*179a0*/  FSEL R8, R40, -INF , !P0 ;  /* 0xff80000028087808 */ /* 0x000fe20004000000 */
[----:B------:R-:W-:Y:S01]  /*179b0*/  MUFU.TANH R195, R76 ;  /* 0x0000004c00c37308 */ /* 0x000fe20000002400 */
[-C--:B------:R-:W-:Y:S01]  /*179c0*/  ISETP.GE.AND P4, PT, R9, R60.reuse, PT ;  /* 0x0000003c0900720c */ /* 0x080fe20003f86270 */
[----:B------:R-:W-:Y:S01]  /*179d0*/  VIADD R9, R22, 0xffffffe0 ;  /* 0xffffffe016097836 */ /* 0x000fe20000000000 */
[----:B------:R-:W-:Y:S01]  /*179e0*/  FSEL R15, R32, -INF , !P0 ;  /* 0xff800000200f7808 */ /* 0x000fe20004000000 */
[----:B------:R-:W-:Y:S01]  /*179f0*/  FMUL.FTZ R97, R97, UR5 ;  /* 0x0000000561617c20 */ /* 0x000fe20008410000 */
[----:B------:R-:W-:Y:S01]  /*17a00*/  FSEL R13, R33, -INF , !P6 ;  /* 0xff800000210d7808 */ /* 0x000fe20007000000 */
[----:B------:R-:W-:Y:S01]  /*17a10*/  FMUL.FTZ R98, R98, UR5 ;  /* 0x0000000562627c20 */ /* 0x000fe20008410000 */
[-C--:B------:R-:W-:Y:S01]  /*17a20*/  ISETP.GE.AND P2, PT, R9, R60.reuse, PT ;  /* 0x0000003c0900720c */ /* 0x080fe20003f46270 */
[----:B------:R-:W-:Y:S01]  /*17a30*/  VIADD R9, R22, 0xffffffe1 ;  /* 0xffffffe116097836 */ /* 0x000fe20000000000 */
[----:B------:R-:W2:Y:S01]  /*17a40*/  MUFU.TANH R186, R78 ;  /* 0x0000004e00ba7308 */ /* 0x000ea20000002400 */
[----:B------:R-:W-:Y:S01]  /*17a50*/  FMUL.FTZ R99, R99, UR5 ;  /* 0x0000000563637c20 */ /* 0x000fe20008410000 */
[----:B------:R-:W-:Y:S01]  /*17a60*/  FMUL.FTZ R92, R92, UR5 ;  /* 0x000000055c5c7c20 */ /* 0x000fe20008410000 */
[----:B------:R-:W-:Y:S01]  /*17a70*/  FMUL.FTZ R94, R94, UR5 ;  /* 0x000000055e5e7c20 */ /* 0x000fe20008410000 */
[----:B------:R-:W-:Y:S01]  /*17a80*/  ISETP.GE.AND P1, PT, R9, R60, PT ;  /* 0x0000003c0900720c */ /* 0x000fe20003f26270 */
[----:B------:R-:W-:-:S02]  /*17a90*/  VIADD R9, R22, 0xffffffe8 ;  /* 0xffffffe816097836 */ /* 0x000fc40000000000 */
[----:B------:R-:W-:Y:S01]  /*17aa0*/  FMUL.FTZ R93, R93, UR5 ;  /* 0x000000055d5d7c20 */ /* 0x000fe20008410000 */
[----:B------:R-:W-:Y:S01]  /*17ab0*/  FMUL.FTZ R95, R95, UR5 ;  /* 0x000000055f5f7c20 */ /* 0x000fe20008410000 */
[----:B------:R-:W-:Y:S01]  /*17ac0*/  MUFU.TANH R187, R77 ;  /* 0x0000004d00bb7308 */ /* 0x000fe20000002400 */
[----:B---3--:R-:W-:Y:S02]  /*17ad0*/  FSEL R4, R21, -INF , !P5 ;  /* 0xff80000015047808 */ /* 0x008fe40006800000 */
[-C--:B------:R-:W-:Y:S01]  /*17ae0*/  ISETP.GE.AND P0, PT, R9, R60.reuse, PT ;  /* 0x0000003c0900720c */ /* 0x080fe20003f06270 */
[----:B------:R-:W-:Y:S01]  /*17af0*/  VIADD R9, R22, 0xffffffe9 ;  /* 0xffffffe916097836 */ /* 0x000fe20000000000 */
[----:B------:R-:W-:Y:S02]  /*17b00*/  FSEL R11, R34, -INF , !P5 ;  /* 0xff800000220b7808 */ /* 0x000fe40006800000 */
[----:B------:R-:W-:Y:S01]  /*17b10*/  FSEL R0, R28, -INF , !P4 ;  /* 0xff8000001c007808 */ /* 0x000fe20006000000 */
[----:B------:R-:W3:Y:S01]  /*17b20*/  MUFU.TANH R202, R79 ;  /* 0x0000004f00ca7308 */ /* 0x000ee20000002400 */
[----:B------:R-:W-:Y:S01]  /*17b30*/  ISETP.GE.AND P6, PT, R9, R60, PT ;  /* 0x0000003c0900720c */ /* 0x000fe20003fc6270 */
[----:B------:R-:W-:Y:S01]  /*17b40*/  VIADD R9, R22, 0xfffffff0 ;  /* 0xfffffff016097836 */ /* 0x000fe20000000000 */
[----:B-1----:R-:W-:-:S02]  /*17b50*/  FSEL R192, R192, -INF , !P0 ;  /* 0xff800000c0c07808 */ /* 0x002fc40004000000 */
[----:B------:R-:W-:Y:S02]  /*17b60*/  FSEL R191, R191, -INF , !P0 ;  /* 0xff800000bfbf7808 */ /* 0x000fe40004000000 */
[-C--:B------:R-:W-:Y:S01]  /*17b70*/  ISETP.GE.AND P5, PT, R9, R60.reuse, PT ;  /* 0x0000003c0900720c */ /* 0x080fe20003fa6270 */
[----:B------:R-:W1:Y:S01]  /*17b80*/  MUFU.TANH R189, R101 ;  /* 0x0000006500bd7308 */ /* 0x000e620000002400 */
[----:B------:R-:W-:Y:S02]  /*17b90*/  FSEL R9, R20, -INF , !P4 ;  /* 0xff80000014097808 */ /* 0x000fe40006000000 */
[----:B------:R-:W-:Y:S01]  /*17ba0*/  ISETP.GE.AND P4, PT, R19, R60, PT ;  /* 0x0000003c1300720c */ /* 0x000fe20003f86270 */
[----:B------:R-:W-:Y:S01]  /*17bb0*/  VIADD R19, R22, 0xfffffff8 ;  /* 0xfffffff816137836 */ /* 0x000fe20000000000 */
[----:B------:R-:W-:Y:S02]  /*17bc0*/  ISETP.GE.AND P0, PT, R165, 0x2, PT ;  /* 0x00000002a500780c */ /* 0x000fe40003f06270 */
[----:B--2---:R-:W-:Y:S01]  /*17bd0*/  FSEL R186, R186, -INF , !P2 ;  /* 0xff800000baba7808 */ /* 0x004fe20005000000 */
[----:B------:R-:W2:Y:S01]  /*17be0*/  MUFU.TANH R200, R103 ;  /* 0x0000006700c87308 */ /* 0x000ea20000002400 */
[----:B------:R-:W-:-:S02]  /*17bf0*/  FSEL R195, R195, -INF , !P2 ;  /* 0xff800000c3c37808 */ /* 0x000fc40005000000 */
[-C--:B------:R-:W-:Y:S01]  /*17c00*/  ISETP.GE.AND P2, PT, R19, R60.reuse, PT ;  /* 0x0000003c1300720c */ /* 0x080fe20003f46270 */
[----:B------:R-:W-:Y:S01]  /*17c10*/  VIADD R19, R22, 0xfffffff9 ;  /* 0xfffffff916137836 */ /* 0x000fe20000000000 */
[----:B---3--:R-:W-:Y:S02]  /*17c20*/  FSEL R202, R202, -INF , !P1 ;  /* 0xff800000caca7808 */ /* 0x008fe40004800000 */
[----:B------:R-:W-:Y:S01]  /*17c30*/  FSEL R187, R187, -INF , !P1 ;  /* 0xff800000bbbb7808 */ /* 0x000fe20004800000 */
[----:B------:R-:W3:Y:S01]  /*17c40*/  MUFU.TANH R203, R96 ;  /* 0x0000006000cb7308 */ /* 0x000ee20000002400 */
[----:B------:R-:W-:Y:S02]  /*17c50*/  ISETP.GE.AND P1, PT, R19, R60, PT ;  /* 0x0000003c1300720c */ /* 0x000fe40003f26270 */
[----:B-1----:R-:W-:-:S05]  /*17c60*/  FSEL R189, R189, -INF , !P6 ;  /* 0xff800000bdbd7808 */ /* 0x002fca0007000000 */
        /* <DEDUP_REMOVED lines=79> */
.L_x_4488:
[----:B------:R-:W-:Y:S02]  /*18160*/  ULDC UR10, c[0x0][0x248] ;  /* 0x00009200000a7ab9 */ /* 0x000fe40000000800 */
[----:B------:R-:W-:-:S06]  /*18170*/  USHF.L.U32 UR5, UR10, 0x6, URZ ;  /* 0x000000060a057899 */ /* 0x000fcc000800063f */
[----:B------:R-:W-:-:S04]  /*18180*/  IADD3 R3, RZ, -UR5, RZ ;  /* 0x80000005ff037c10 */ /* 0x000fc8000fffe0ff */
[----:B------:R-:W-:-:S07]  /*18190*/  SHF.R.S32.HI R19, RZ, 0x1f, R3 ;  /* 0x0000001fff137819 */ /* 0x000fce0000011403 */
.L_x_4489:
        /* <DEDUP_REMOVED lines=45> */
.L_x_4487:
        /* <DEDUP_REMOVED lines=75> */
[----:B------:R-:W1:Y:S01]  /*18920*/  LDSM.16.MT88.4 R8, [R236+0x10800] ;  /* 0x01080000ec08783b */ /* 0x000e620000004200 */
[--C-:B------:R-:W-:Y:S01]  /*18930*/  FFMA.FTZ R172, R13, UR5, -R198.reuse ;  /* 0x000000050dac7c23 */ /* 0x100fe200080108c6 */
        /* <DEDUP_REMOVED lines=12> */
[----:B------:R-:W5:Y:S01]  /*18a00*/  LDSM.16.MT88.4 R120, [R233+0x16000] ;  /* 0x01600000e978783b */ /* 0x000f620000004200 */
[--C-:B------:R-:W-:Y:S01]  /*18a10*/  FFMA.FTZ R191, R202, UR5, -R193.reuse ;  /* 0x00000005cabf7c23 */ /* 0x100fe200080108c1 */
[--C-:B------:R-:W-:Y:S01]  /*18a20*/  FFMA.FTZ R192, R192, UR5, -R193.reuse ;  /* 0x00000005c0c07c23 */ /* 0x100fe200080108c1 */
[--C-:B------:R-:W-:Y:S01]  /*18a30*/  FFMA.FTZ R195, R200, UR5, -R193.reuse ;  /* 0x00000005c8c37c23 */ /* 0x100fe200080108c1 */
[----:B------:R-:W5:Y:S01]  /*18a40*/  LDSM.16.MT88.4 R16, [R232+0x16000] ;  /* 0x01600000e810783b */ /* 0x000f620000004200 */
[--C-:B------:R-:W-:Y:S01]  /*18a50*/  FFMA.FTZ R200, R203, UR5, -R198.reuse ;  /* 0x00000005cbc87c23 */ /* 0x100fe200080108c6 */
[----:B------:R-:W3:Y:S01]  /*18a60*/  MUFU.EX2 R174, R174 ;  /* 0x000000ae00ae7308 */ /* 0x000ee20000000800 */
[----:B--2---:R-:W-:Y:S01]  /*18a70*/  F2FP.F16.F32.PACK_AB R128, R180, R183 ;  /* 0x000000b7b480723e */ /* 0x004fe200000000ff */
[----:B------:R-:W2:Y:S01]  /*18a80*/  LDSM.16.MT88.4 R12, [R234+0x10800] ;  /* 0x01080000ea0c783b */ /* 0x000ea20000004200 */
[--C-:B------:R-:W-:Y:S01]  /*18a90*/  FFMA.FTZ R201, R201, UR5, -R198.reuse ;  /* 0x00000005c9c97c23 */ /* 0x100fe200080108c6 */
[--C-:B------:R-:W-:Y:S01]  /*18aa0*/  FFMA.FTZ R199, R199, UR5, -R198.reuse ;  /* 0x00000005c7c77c23 */ /* 0x100fe200080108c6 */
[----:B------:R-:W-:Y:S01]  /*18ab0*/  FFMA.FTZ R198, R197, UR5, -R198 ;  /* 0x00000005c5c67c23 */ /* 0x000fe200080108c6 */
[----:B------:R-:W2:Y:S01]  /*18ac0*/  LDSM.16.MT88.4 R4, [R233+0x10800] ;  /* 0x01080000e904783b */ /* 0x000ea20000004200 */
[--C-:B------:R-:W-:Y:S01]  /*18ad0*/  FFMA.FTZ R196, R196, UR5, -R193.reuse ;  /* 0x00000005c4c47c23 */ /* 0x100fe200080108c1 */
[----:B------:R-:W-:Y:S01]  /*18ae0*/  MUFU.EX2 R178, R178 ;  /* 0x000000b200b27308 */ /* 0x000fe20000000800 */
[--C-:B------:R-:W-:Y:S01]  /*18af0*/  FFMA.FTZ R197, R194, UR5, -R193.reuse ;  /* 0x00000005c2c57c23 */ /* 0x100fe200080108c1 */
[----:B------:R-:W-:Y:S01]  /*18b00*/  LDSM.16.MT88.4 R20, [R236+0x14800] ;  /* 0x01480000ec14783b */ /* 0x000fe20000004200 */
[--C-:B------:R-:W-:Y:S01]  /*18b10*/  FFMA.FTZ R190, R190, UR5, -R193.reuse ;  /* 0x00000005bebe7c23 */ /* 0x100fe200080108c1 */
[----:B------:R-:W-:Y:S01]  /*18b20*/  FFMA.FTZ R193, R188, UR5, -R193 ;  /* 0x00000005bcc17c23 */ /* 0x000fe200080108c1 */
[----:B------:R-:W-:Y:S01]  /*18b30*/  FADD.FTZ R180, R183, R180 ;  /* 0x000000b4b7b47221 */ /* 0x000fe20000010000 */
[----:B------:R-:W-:Y:S02]  /*18b40*/  LDSM.16.MT88.4 R168, [R232+0x10800] ;  /* 0x01080000e8a8783b */ /* 0x000fe40000004200 */
[----:B------:R-:W4:Y:S01]  /*18b50*/  MUFU.EX2 R185, R185 ;  /* 0x000000b900b97308 */ /* 0x000f220000000800 */
[----:B---3--:R-:W-:Y:S01]  /*18b60*/  F2FP.F16.F32.PACK_AB R130, R174, R179 ;  /* 0x000000b3ae82723e */ /* 0x008fe200000000ff */
[----:B------:R-:W-:Y:S01]  /*18b70*/  LDSM.16.MT88.4 R28, [R233+0x12800] ;  /* 0x01280000e91c783b */ /* 0x000fe20000004200 */
[----:B------:R-:W-:-:S03]  /*18b80*/  FADD.FTZ R179, R179, R180 ;  /* 0x000000b4b3b37221 */ /* 0x000fc60000010000 */
[----:B------:R-:W-:Y:S01]  /*18b90*/  LDSM.16.MT88.4 R32, [R234+0x12800] ;  /* 0x01280000ea20783b */ /* 0x000fe20000004200 */
[----:B------:R-:W-:Y:S01]  /*18ba0*/  FADD.FTZ R174, R174, R179 ;  /* 0x000000b3aeae7221 */ /* 0x000fe20000010000 */
[----:B------:R-:W-:Y:S08]  /*18bb0*/  MUFU.EX2 R181, R181 ;  /* 0x000000b500b57308 */ /* 0x000ff00000000800 */
[----:B------:R-:W3:Y:S01]  /*18bc0*/  MUFU.EX2 R176, R176 ;  /* 0x000000b000b07308 */ /* 0x000ee20000000800 */
[----:B----4-:R-:W-:Y:S01]  /*18bd0*/  F2FP.F16.F32.PACK_AB R129, R185, R178 ;  /* 0x000000b2b981723e */ /* 0x010fe200000000ff */
[----:B------:R-:W-:-:S06]  /*18be0*/  FADD.FTZ R178, R178, R185 ;  /* 0x000000b9b2b27221 */ /* 0x000fcc0000010000 */
[----:B------:R-:W-:Y:S08]  /*18bf0*/  MUFU.EX2 R177, R177 ;  /* 0x000000b100b17308 */ /* 0x000ff00000000800 */
[----:B------:R-:W4:Y:S01]  /*18c00*/  MUFU.EX2 R172, R172 ;  /* 0x000000ac00ac7308 */ /* 0x000f220000000800 */
[----:B---3--:R-:W-:Y:S01]  /*18c10*/  F2FP.F16.F32.PACK_AB R131, R176, R181 ;  /* 0x000000b5b083723e */ /* 0x008fe200000000ff */
[----:B------:R-:W-:-:S04]  /*18c20*/  FADD.FTZ R181, R181, R178 ;  /* 0x000000b2b5b57221 */ /* 0x000fc80000010000 */
[----:B------:R-:W-:Y:S02]  /*18c30*/  FADD.FTZ R176, R176, R181 ;  /* 0x000000b5b0b07221 */ /* 0x000fe40000010000 */
[C---:B------:R-:W-:Y:S01]  /*18c40*/  HMMA.16816.F32 R160, R128.reuse, R156, RZ ;  /* 0x0000009c80a0723c */ /* 0x040fe200000018ff */
[----:B------:R-:W-:Y:S05]  /*18c50*/  MUFU.EX2 R173, R173 ;  /* 0x000000ad00ad7308 */ /* 0x000fea0000000800 */
[C---:B------:R-:W-:Y:S03]  /*18c60*/  HMMA.16816.F32 R156, R128.reuse, R158, RZ ;  /* 0x0000009e809c723c */ /* 0x040fe600000018ff */
[----:B------:R-:W3:Y:S01]  /*18c70*/  MUFU.EX2 R2, R2 ;  /* 0x0000000200027308 */ /* 0x000ee20000000800 */
[C---:B----4-:R-:W-:Y:S01]  /*18c80*/  F2FP.F16.F32.PACK_AB R24, R172.reuse, R177 ;  /* 0x000000b1ac18723e */ /* 0x050fe200000000ff */
[----:B------:R-:W-:Y:S01]  /*18c90*/  FADD.FTZ R177, R177, R174 ;  /* 0x000000aeb1b17221 */ /* 0x000fe20000010000 */
[----:B------:R-:W-:Y:S03]  /*18ca0*/  HMMA.16816.F32 R152, R128, R148, RZ ;  /* 0x000000948098723c */ /* 0x000fe600000018ff */
[----:B------:R-:W-:-:S02]  /*18cb0*/  FADD.FTZ R172, R172, R177 ;  /* 0x000000b1acac7221 */ /* 0x000fc40000010000 */
[----:B------:R-:W-:Y:S01]  /*18cc0*/  MUFU.EX2 R175, R175 ;  /* 0x000000af00af7308 */ /* 0x000fe20000000800 */
[C---:B------:R-:W-:Y:S06]  /*18cd0*/  HMMA.16816.F32 R144, R128.reuse, R140, RZ ;  /* 0x0000008c8090723c */ /* 0x040fec00000018ff */
[----:B------:R-:W-:Y:S01]  /*18ce0*/  HMMA.16816.F32 R148, R128, R150, RZ ;  /* 0x000000968094723c */ /* 0x000fe200000018ff */
[----:B------:R-:W4:Y:S01]  /*18cf0*/  MUFU.EX2 R166, R166 ;  /* 0x000000a600a67308 */ /* 0x000f220000000800 */
[----:B---3--:R-:W-:Y:S01]  /*18d00*/  F2FP.F16.F32.PACK_AB R26, R2, R173 ;  /* 0x000000ad021a723e */ /* 0x008fe200000000ff */
[----:B------:R-:W-:-:S03]  /*18d10*/  FADD.FTZ R173, R173, R172 ;  /* 0x000000acadad7221 */ /* 0x000fc60000010000 */
[C---:B------:R-:W-:Y:S01]  /*18d20*/  HMMA.16816.F32 R140, R128.reuse, R142, RZ ;  /* 0x0000008e808c723c */ /* 0x040fe200000018ff */
[----:B------:R-:W-:Y:S02]  /*18d30*/  FADD.FTZ R173, R2, R173 ;  /* 0x000000ad02ad7221 */ /* 0x000fe40000010000 */
[----:B------:R-:W-:Y:S03]  /*18d40*/  MUFU.EX2 R167, R167 ;  /* 0x000000a700a77308 */ /* 0x000fe60000000800 */
[C---:B------:R-:W-:Y:S05]  /*18d50*/  HMMA.16816.F32 R60, R128.reuse, R64, RZ ;  /* 0x00000040803c723c */ /* 0x040fea00000018ff */
[----:B------:R-:W3:Y:S01]  /*18d60*/  MUFU.EX2 R0, R0 ;  /* 0x0000000000007308 */ /* 0x000ee20000000800 */
[----:B----4-:R-:W-:Y:S01]  /*18d70*/  F2FP.F16.F32.PACK_AB R25, R166, R175 ;  /* 0x000000afa619723e */ /* 0x010fe200000000ff */
        /* <DEDUP_REMOVED lines=11> */
[C---:B-1----:R-:W-:Y:S01]  /*18e30*/  HMMA.16816.F32 R160, R24.reuse, R8, R160 ;  /* 0x0000000818a0723c */ /* 0x042fe200000018a0 */
[----:B------:R-:W-:Y:S05]  /*18e40*/  MUFU.EX2 R184, R184 ;  /* 0x000000b800b87308 */ /* 0x000fea0000000800 */
[----:B------:R-:W-:Y:S01]  /*18e50*/  HMMA.16816.F32 R156, R24, R10, R156 ;  /* 0x0000000a189c723c */ /* 0x000fe2000000189c */
[----:B------:R-:W1:Y:S02]  /*18e60*/  LDSM.16.MT88.4 R8, [R232+0x12800] ;  /* 0x01280000e808783b */ /* 0x000e640000004200 */
        /* <DEDUP_REMOVED lines=9> */
[----:B------:R-:W4:Y:S01]  /*18f00*/  MUFU.EX2 R195, R195 ;  /* 0x000000c300c37308 */ /* 0x000f220000000800 */
[C---:B-----5:R-:W-:Y:S06]  /*18f10*/  HMMA.16816.F32 R100, R128.reuse, R104, RZ ;  /* 0x000000688064723c */ /* 0x060fec00000018ff */
        /* <DEDUP_REMOVED lines=23> */
[----:B------:R-:W3:Y:S05]  /*19090*/  LDSM.16.MT88.4 R16, [R236+0x12800] ;  /* 0x01280000ec10783b */ /* 0x000eea0000004200 */
[C---:B--2---:R-:W-:Y:S06]  /*190a0*/  HMMA.16816.F32 R152, R24.reuse, R12, R152 ;  /* 0x0000000c1898723c */ /* 0x044fec0000001898 */
[C---:B------:R-:W-:Y:S01]  /*190b0*/  HMMA.16816.F32 R148, R24.reuse, R14, R148 ;  /* 0x0000000e1894723c */ /* 0x040fe20000001894 */
[----:B------:R-:W2:Y:S05]  /*190c0*/  LDSM.16.MT88.4 R12, [R234+0x14800] ;  /* 0x01480000ea0c783b */ /* 0x000eaa0000004200 */
[C---:B------:R-:W-:Y:S06]  /*190d0*/  HMMA.16816.F32 R144, R24.reuse, R4, R144 ;  /* 0x000000041890723c */ /* 0x040fec0000001890 */
        /* <DEDUP_REMOVED lines=59> */
[----:B------:R-:W-:Y:S01]  /*19490*/  HMMA.16816.F32 R72, R4, R10, R72 ;  /* 0x0000000a0448723c */ /* 0x000fe20000001848 */
[----:B------:R-:W1:Y:S05]  /*194a0*/  LDSM.16.MT88.4 R8, [R234+0x17000] ;  /* 0x01700000ea08783b */ /* 0x000e6a0000004200 */
[C---:B------:R-:W-:Y:S06]  /*194b0*/  HMMA.16816.F32 R44, R24.reuse, R32, R44 ;  /* 0x00000020182c723c */ /* 0x040fec000000182c */
[C---:B------:R-:W-:Y:S01]  /*194c0*/  HMMA.16816.F32 R48, R24.reuse, R34, R48 ;  /* 0x000000221830723c */ /* 0x040fe20000001830 */
[----:B------:R-:W1:Y:S05]  /*194d0*/  LDSM.16.MT88.4 R32, [R233+0x13000] ;  /* 0x01300000e920783b */ /* 0x000e6a0000004200 */
[C---:B----4-:R-:W-:Y:S06]  /*194e0*/  HMMA.16816.F32 R124, R24.reuse, R28, R124 ;  /* 0x0000001c187c723c */ /* 0x050fec000000187c */
[----:B------:R-:W-:Y:S01]  /*194f0*/  HMMA.16816.F32 R128, R24, R30, R128 ;  /* 0x0000001e1880723c */ /* 0x000fe20000001880 */
[----:B------:R-:W4:Y:S04]  /*19500*/  LDSM.16.MT88.4 R28, [R232+0x13000] ;  /* 0x01300000e81c783b */ /* 0x000f280000004200 */
[----:B------:R-:W4:Y:S01]  /*19510*/  LDSM.16.MT88.4 R24, [R234+0x15000] ;  /* 0x01500000ea18783b */ /* 0x000f220000004200 */
        /* <DEDUP_REMOVED lines=17> */
[----:B------:R-:W1:Y:S05]  /*19630*/  LDSM.16.MT88.4 R32, [R236+0x11800] ;  /* 0x01180000ec20783b */ /* 0x000e6a0000004200 */
[C---:B----4-:R-:W-:Y:S06]  /*19640*/  HMMA.16816.F32 R60, R4.reuse, R28, R60 ;  /* 0x0000001c043c723c */ /* 0x050fec000000183c */
[C---:B------:R-:W-:Y:S01]  /*19650*/  HMMA.16816.F32 R64, R4.reuse, R30, R64 ;  /* 0x0000001e0440723c */ /* 0x040fe20000001840 */
[----:B------:R-:W4:Y:S05]  /*19660*/  LDSM.16.MT88.4 R28, [R234+0x11800] ;  /* 0x01180000ea1c783b */ /* 0x000f2a0000004200 */
        /* <DEDUP_REMOVED lines=26> */
[----:B------:R-:W1:Y:S04]  /*19810*/  LDSM.16.MT88.4 R8, [R233+0x15800] ;  /* 0x01580000e908783b */ /* 0x000e680000004200 */
[----:B------:R-:W-:Y:S01]  /*19820*/  STL [R1+0x4], R0 ;  /* 0x0000040001007387 */ /* 0x000fe20000100800 */
[C---:B------:R-:W-:Y:S03]  /*19830*/  HMMA.16816.F32 R160, R4.reuse, R32, R160 ;  /* 0x0000002004a0723c */ /* 0x040fe600000018a0 */
[----:B------:R-:W-:Y:S03]  /*19840*/  STL [R1+0x8], R2 ;  /* 0x0000080201007387 */ /* 0x000fe60000100800 */
        /* <DEDUP_REMOVED lines=26> */
[C---:B------:R-:W-:Y:S06]  /*199f0*/  HMMA.16816.F32 R92, R4.reuse, R24, R92 ;  /* 0x00000018045c723c */ /* 0x040fec000000185c */
        /* <DEDUP_REMOVED lines=11> */
[----:B------:R-:W-:Y:S01]  /*19ab0*/  ULDC UR7, c[0x0][0x250] ;  /* 0x0000940000077ab9 */ /* 0x000fe20000000800 */
[----:B------:R-:W-:Y:S01]  /*19ac0*/  IADD3 R2, R165, -0x2, RZ ;  /* 0xfffffffea5027810 */ /* 0x000fe20007ffe0ff */
[----:B------:R-:W-:Y:S01]  /*19ad0*/  ULEA UR7, -UR7, URZ, 0x6 ;  /* 0x0000003f07077291 */ /* 0x000fe2000f8e313f */
[----:B------:R-:W-:Y:S01]  /*19ae0*/  MOV R0, R3 ;  /* 0x0000000300007202 */ /* 0x000fe20000000f00 */
[----:B------:R-:W-:Y:S01]  /*19af0*/  ULDC.64 UR10, c[0x0][0x250] ;  /* 0x00009400000a7ab9 */ /* 0x000fe20000000a00 */
[----:B------:R-:W-:Y:S01]  /*19b00*/  IMAD.MOV.U32 R167, RZ, RZ, R164 ;  /* 0x000000ffffa77224 */ /* 0x000fe200078e00a4 */
[----:B------:R-:W-:Y:S01]  /*19b10*/  USHF.R.S32.HI UR4, URZ, 0x1f, UR7 ;  /* 0x0000001f3f047899 */ /* 0x000fe20008011407 */
[----:B------:R1:W-:Y:S01]  /*19b20*/  STL [R1], R2 ;  /* 0x0000000201007387 */ /* 0x0003e20000100800 */
[----:B------:R-:W-:Y:S01]  /*19b30*/  MOV R3, UR7 ;  /* 0x0000000700037c02 */ /* 0x000fe20008000f00 */
[----:B------:R-:W-:Y:S01]  /*19b40*/  ULDC UR9, c[0x0][0x248] ;  /* 0x0000920000097ab9 */ /* 0x000fe20000000800 */
[----:B------:R-:W-:Y:S01]  /*19b50*/  ULDC UR6, c[0x0][0x24c] ;  /* 0x0000930000067ab9 */ /* 0x000fe20000000800 */
[----:B------:R-:W-:-:S02]  /*19b60*/  USHF.L.U64.HI UR11, UR10, 0x5, UR11 ;  /* 0x000000050a0b7899 */ /* 0x000fc4000801020b */
[----:B------:R-:W-:Y:S02]  /*19b70*/  USHF.L.U32 UR12, UR10, 0x5, URZ ;  /* 0x000000050a0c7899 */ /* 0x000fe4000800063f */
[----:B------:R-:W-:Y:S02]  /*19b80*/  USHF.L.U64.HI UR6, UR9, 0x5, UR6 ;  /* 0x0000000509067899 */ /* 0x000fe40008010206 */
[----:B------:R-:W-:Y:S01]  /*19b90*/  USHF.L.U32 UR5, UR9, 0x5, URZ ;  /* 0x0000000509057899 */ /* 0x000fe2000800063f */
[----:B------:R-:W-:Y:S01]  /*19ba0*/  ULDC UR10, c[0x0][0x39c] ;  /* 0x0000e700000a7ab9 */ /* 0x000fe20000000800 */
[----:B------:R-:W-:Y:S01]  /*19bb0*/  ULDC.64 UR14, c[0x0][0x208] ;  /* 0x00008200000e7ab9 */ /* 0x000fe20000000a00 */
[----:B-1----:R-:W-:Y:S01]  /*19bc0*/  IMAD.U32 R2, RZ, RZ, UR4 ;  /* 0x00000004ff027e24 */ /* 0x002fe2000f8e00ff */
[----:B------:R-:W-:-:S08]  /*19bd0*/  ULDC UR4, c[0x0][0x2ec] ;  /* 0x0000bb0000047ab9 */ /* 0x000fd00000000800 */
.L_x_4494:
[----:B------:R1:W5:Y:S01]  /*19be0*/  LDL R164, [R1] ;  /* 0x0000000001a47983 */ /* 0x0003620000100800 */
[----:B------:R-:W-:Y:S04]  /*19bf0*/  DEPBAR.LE SB0, 0x0 ;  /* 0x000080000000791a */ /* 0x000fe80000000000 */
[----:B------:R-:W-:Y:S06]  /*19c00*/  BAR.SYNC.DEFER_BLOCKING 0x0 ;  /* 0x0000000000007b1d */ /* 0x000fec0000010000 */
[----:B------:R-:W-:Y:S01]  /*19c10*/  ULDC UR13, c[0x0][0x250] ;  /* 0x00009400000d7ab9 */ /* 0x000fe20000000800 */
[----:B------:R-:W-:Y:S01]  /*19c20*/  ULDC UR17, c[0x0][0x250] ;  /* 0x0000940000117ab9 */ /* 0x000fe20000000800 */
[----:B------:R-:W-:Y:S02]  /*19c30*/  ULEA UR8, -UR13, URZ, 0x6 ;  /* 0x0000003f0d087291 */ /* 0x000fe4000f8e313f */
[----:B------:R-:W-:Y:S02]  /*19c40*/  ULEA UR16, -UR17, URZ, 0x6 ;  /* 0x0000003f11107291 */ /* 0x000fe4000f8e313f */
[----:B------:R-:W-:Y:S04]  /*19c50*/  USHF.R.S32.HI UR7, URZ, 0x1f, UR8 ;  /* 0x0000001f3f077899 */ /* 0x000fe80008011408 */
[----:B------:R-:W-:Y:S02]  /*19c60*/  IMAD.U32 R3, RZ, RZ, UR16 ;  /* 0x00000010ff037e24 */ /* 0x000fe4000f8e00ff */
[----:B--2---:R-:W-:Y:S03]  /*19c70*/  IMAD.U32 R2, RZ, RZ, UR7 ;  /* 0x00000007ff027e24 */ /* 0x004fe6000f8e00ff */
[----:B------:R-:W-:Y:S02]  /*19c80*/  MOV R10, R3 ;  /* 0x00000003000a7202 */ /* 0x000fe40000000f00 */
[----:B------:R-:W-:Y:S01]  /*19c90*/  MOV R3, R2 ;  /* 0x0000000200037202 */ /* 0x000fe20000000f00 */
[----:B-1----:R-:W-:Y:S06]  /*19ca0*/  @!P3 BRA `(.L_x_4491) ;  /* 0x0000000000f4b947 */ /* 0x002fec0003800000 */
        /* <DEDUP_REMOVED lines=61> */
.L_x_4491:
        /* <DEDUP_REMOVED lines=14> */
[----:B------:R-:W-:Y:S03]  /*1a160*/  IADD3.X R3, R5, UR11, RZ, P0, !PT ;  /* 0x0000000b05037c10 */ /* 0x000fe600087fe4ff */
        /* <DEDUP_REMOVED lines=16> */
[----:B------:R-:W2:Y:S04]  /*1a270*/  LDSM.16.M88.4 R168, [R241+0x9800] ;  /* 0x00980000f1a8783b */ /* 0x000ea80000000200 */
        /* <DEDUP_REMOVED lines=10> */
[----:B------:R-:W-:Y:S03]  /*1a320*/  LDSM.16.M88.4 R200, [R235+0x9000] ;  /* 0x00900000ebc8783b */ /* 0x000fe60000000200 */
[C---:B---3--:R-:W-:Y:S01]  /*1a330*/  HMMA.16816.F32 R12, R32.reuse, R16, RZ ;  /* 0x00000010200c723c */ /* 0x048fe200000018ff */
[----:B------:R-:W-:Y:S04]  /*1a340*/  LDSM.16.M88.4 R204, [R235+0x9800] ;  /* 0x00980000ebcc783b */ /* 0x000fe80000000200 */
[----:B------:R-:W-:Y:S01]  /*1a350*/  LDSM.16.M88.4 R208, [R237] ;  /* 0x00000000edd0783b */ /* 0x000fe20000000200 */
[C---:B------:R-:W-:Y:S03]  /*1a360*/  HMMA.16816.F32 R16, R32.reuse, R18, RZ ;  /* 0x000000122010723c */ /* 0x040fe600000018ff */
[----:B------:R-:W-:Y:S03]  /*1a370*/  LDSM.16.M88.4 R212, [R228] ;  /* 0x00000000e4d4783b */ /* 0x000fe60000000200 */
[C---:B----4-:R-:W-:Y:S06]  /*1a380*/  HMMA.16816.F32 R20, R32.reuse, R24, RZ ;  /* 0x000000182014723c */ /* 0x050fec00000018ff */
[C---:B------:R-:W-:Y:S06]  /*1a390*/  HMMA.16816.F32 R24, R32.reuse, R26, RZ ;  /* 0x0000001a2018723c */ /* 0x040fec00000018ff */
[C---:B--2---:R-:W-:Y:S06]  /*1a3a0*/  HMMA.16816.F32 R28, R32.reuse, R168, RZ ;  /* 0x000000a8201c723c */ /* 0x044fec00000018ff */
[----:B------:R-:W-:Y:S01]  /*1a3b0*/  HMMA.16816.F32 R32, R32, R170, RZ ;  /* 0x000000aa2020723c */ /* 0x000fe200000018ff */
[----:B------:R-:W2:Y:S05]  /*1a3c0*/  LDSM.16.M88.4 R168, [R235+0x8800] ;  /* 0x00880000eba8783b */ /* 0x000eaa0000000200 */
        /* <DEDUP_REMOVED lines=39> */
[C---:B----4-:R-:W-:Y:S06]  /*1a640*/  HMMA.16816.F32 R4, R184.reuse, R188, R4 ;  /* 0x000000bcb804723c */ /* 0x050fec0000001804 */
[C---:B------:R-:W-:Y:S01]  /*1a650*/  HMMA.16816.F32 R8, R184.reuse, R190, R8 ;  /* 0x000000beb808723c */ /* 0x040fe20000001808 */
[----:B------:R-:W-:Y:S05]  /*1a660*/  LDSM.16.M88.4 R188, [R235+0xb800] ;  /* 0x00b80000ebbc783b */ /* 0x000fea0000000200 */
        /* <DEDUP_REMOVED lines=39> */
[C---:B---3--:R-:W-:Y:S06]  /*1a8e0*/  HMMA.16816.F32 R12, R192.reuse, R172, R12 ;  /* 0x000000acc00c723c */ /* 0x048fec000000180c */
[C---:B------:R-:W-:Y:S01]  /*1a8f0*/  HMMA.16816.F32 R16, R192.reuse, R174, R16 ;  /* 0x000000aec010723c */ /* 0x040fe20000001810 */
[----:B------:R-:W3:Y:S05]  /*1a900*/  LDSM.16.M88.4 R172, [R222] ;  /* 0x00000000deac783b */ /* 0x000eea0000000200 */
[C---:B------:R-:W-:Y:S06]  /*1a910*/  HMMA.16816.F32 R20, R192.reuse, R176, R20 ;  /* 0x000000b0c014723c */ /* 0x040fec0000001814 */
[C---:B------:R-:W-:Y:S01]  /*1a920*/  HMMA.16816.F32 R24, R192.reuse, R178, R24 ;  /* 0x000000b2c018723c */ /* 0x040fe20000001818 */
[----:B------:R-:W4:Y:S05]  /*1a930*/  LDSM.16.M88.4 R176, [R221] ;  /* 0x00000000ddb0783b */ /* 0x000f2a0000000200 */
[C---:B------:R-:W-:Y:S06]  /*1a940*/  HMMA.16816.F32 R28, R192.reuse, R180, R28 ;  /* 0x000000b4c01c723c */ /* 0x040fec000000181c */
[----:B------:R-:W-:Y:S01]  /*1a950*/  HMMA.16816.F32 R32, R192, R182, R32 ;  /* 0x000000b6c020723c */ /* 0x000fe20000001820 */
[----:B------:R-:W4:Y:S04]  /*1a960*/  LDSM.16.M88.4 R180, [R220] ;  /* 0x00000000dcb4783b */ /* 0x000f280000000200 */
        /* <DEDUP_REMOVED lines=26> */
[----:B------:R-:W4:Y:S01]  /*1ab10*/  LDSM.16.M88.4 R208, [R242+0x6000] ;  /* 0x00600000f2d0783b */ /* 0x000f220000000200 */
        /* <DEDUP_REMOVED lines=18> */
[----:B------:R-:W3:Y:S05]  /*1ac40*/  LDSM.16.M88.4 R172, [R218] ;  /* 0x00000000daac783b */ /* 0x000eea0000000200 */
[C---:B----4-:R-:W-:Y:S06]  /*1ac50*/  HMMA.16816.F32 R20, R200.reuse, R176, R20 ;  /* 0x000000b0c814723c */ /* 0x050fec0000001814 */
        /* <DEDUP_REMOVED lines=20> */
[C---:B------:R-:W-:Y:S06]  /*1ada0*/  HMMA.16816.F32 R8, R192.reuse, R198, R8 ;  /* 0x000000c6c008723c */ /* 0x040fec0000001808 */
[C---:B---3--:R-:W-:Y:S06]  /*1adb0*/  HMMA.16816.F32 R12, R192.reuse, R172, R12 ;  /* 0x000000acc00c723c */ /* 0x048fec000000180c */
[C---:B------:R-:W-:Y:S06]  /*1adc0*/  HMMA.16816.F32 R16, R192.reuse, R174, R16 ;  /* 0x000000aec010723c */ /* 0x040fec0000001810 */
[C---:B----4-:R-:W-:Y:S06]  /*1add0*/  HMMA.16816.F32 R20, R192.reuse, R176, R20 ;  /* 0x000000b0c014723c */ /* 0x050fec0000001814 */
        /* <DEDUP_REMOVED lines=9> */
[C---:B------:R-:W-:Y:S06]  /*1ae70*/  HMMA.16816.F32 R24, R200.reuse, R186, R24 ;  /* 0x000000bac818723c */ /* 0x040fec0000001818 */
[C---:B------:R-:W-:Y:S06]  /*1ae80*/  HMMA.16816.F32 R28, R200.reuse, R188, R28 ;  /* 0x000000bcc81c723c */ /* 0x040fec000000181c */
[----:B------:R-:W-:Y:S06]  /*1ae90*/  HMMA.16816.F32 R32, R200, R190, R32 ;  /* 0x000000bec820723c */ /* 0x000fec0000001820 */
[C---:B------:R-:W-:Y:S06]  /*1aea0*/  HMMA.16816.F32 R4, R208.reuse, R212, R4 ;  /* 0x000000d4d004723c */ /* 0x040fec0000001804 */
[C---:B------:R-:W-:Y:S06]  /*1aeb0*/  HMMA.16816.F32 R8, R208.reuse, R214, R8 ;  /* 0x000000d6d008723c */ /* 0x040fec0000001808 */
[C---:B-1----:R-:W-:Y:S06]  /*1aec0*/  HMMA.16816.F32 R12, R208.reuse, R168, R12 ;  /* 0x000000a8d00c723c */ /* 0x042fec000000180c */
[C---:B------:R-:W-:Y:S06]  /*1aed0*/  HMMA.16816.F32 R16, R208.reuse, R170, R16 ;  /* 0x000000aad010723c */ /* 0x040fec0000001810 */
[----:B------:R-:W-:Y:S01]  /*1aee0*/  FMUL.FTZ R193, R4, UR10 ;  /* 0x0000000a04c17c20 */ /* 0x000fe20008410000 */
[----:B------:R-:W-:Y:S01]  /*1aef0*/  FMUL.FTZ R191, R5, UR10 ;  /* 0x0000000a05bf7c20 */ /* 0x000fe20008410000 */
[----:B------:R-:W-:Y:S03]  /*1af00*/  FMUL.FTZ R189, R6, UR10 ;  /* 0x0000000a06bd7c20 */ /* 0x000fe60008410000 */
[----:B------:R-:W-:Y:S01]  /*1af10*/  FMUL.FTZ R172, R7, UR10 ;  /* 0x0000000a07ac7c20 */ /* 0x000fe20008410000 */
[----:B------:R-:W1:Y:S01]  /*1af20*/  MUFU.TANH R193, R193 ;  /* 0x000000c100c17308 */ /* 0x000e620000002400 */
[----:B------:R-:W2:Y:S01]  /*1af30*/  LDSM.16.M88.4 R4, [R228+0x7000] ;  /* 0x00700000e404783b */ /* 0x000ea20000000200 */
[----:B------:R-:W-:Y:S01]  /*1af40*/  FMUL.FTZ R8, R8, UR10 ;  /* 0x0000000a08087c20 */ /* 0x000fe20008410000 */
[----:B------:R-:W-:Y:S01]  /*1af50*/  FMUL.FTZ R9, R9, UR10 ;  /* 0x0000000a09097c20 */ /* 0x000fe20008410000 */
[----:B------:R-:W-:Y:S01]  /*1af60*/  FMUL.FTZ R10, R10, UR10 ;  /* 0x0000000a0a0a7c20 */ /* 0x000fe20008410000 */
[----:B------:R-:W-:Y:S01]  /*1af70*/  FMUL.FTZ R11, R11, UR10 ;  /* 0x0000000a0b0b7c20 */ /* 0x000fe20008410000 */
[----:B------:R-:W-:Y:S01]  /*1af80*/  FMUL.FTZ R12, R12, UR10 ;  /* 0x0000000a0c0c7c20 */ /* 0x000fe20008410000 */
[----:B------:R-:W-:Y:S03]  /*1af90*/  FMUL.FTZ R13, R13, UR10 ;  /* 0x0000000a0d0d7c20 */ /* 0x000fe60008410000 */
[----:B------:R-:W3:Y:S01]  /*1afa0*/  MUFU.TANH R168, R8 ;  /* 0x0000000800a87308 */ /* 0x000ee20000002400 */
[----:B------:R-:W-:Y:S01]  /*1afb0*/  FMUL.FTZ R14, R14, UR10 ;  /* 0x0000000a0e0e7c20 */ /* 0x000fe20008410000 */
[----:B------:R-:W-:Y:S01]  /*1afc0*/  FMUL.FTZ R15, R15, UR10 ;  /* 0x0000000a0f0f7c20 */ /* 0x000fe20008410000 */
[----:B------:R-:W-:Y:S01]  /*1afd0*/  FMUL.FTZ R16, R16, UR10 ;  /* 0x0000000a10107c20 */ /* 0x000fe20008410000 */
[----:B------:R-:W-:Y:S01]  /*1afe0*/  FMUL.FTZ R17, R17, UR10 ;  /* 0x0000000a11117c20 */ /* 0x000fe20008410000 */
[----:B------:R-:W-:Y:S01]  /*1aff0*/  FMUL.FTZ R18, R18, UR10 ;  /* 0x0000000a12127c20 */ /* 0x000fe20008410000 */
[----:B------:R-:W-:Y:S04]  /*1b000*/  FMUL.FTZ R19, R19, UR10 ;  /* 0x0000000a13137c20 */ /* 0x000fe80008410000 */
[----:B------:R-:W4:Y:S10]  /*1b010*/  MUFU.TANH R207, R9 ;  /* 0x0000000900cf7308 */ /* 0x000f340000002400 */
[----:B------:R-:W1:Y:S10]  /*1b020*/  MUFU.TANH R205, R10 ;  /* 0x0000000a00cd7308 */ /* 0x000e740000002400 */
[----:B------:R3:W1:Y:S10]  /*1b030*/  MUFU.TANH R170, R11 ;  /* 0x0000000b00aa7308 */ /* 0x0006740000002400 */
[----:B------:R-:W1:Y:S01]  /*1b040*/  MUFU.TANH R191, R191 ;  /* 0x000000bf00bf7308 */ /* 0x000e620000002400 */
[C---:B--2---:R-:W-:Y:S06]  /*1b050*/  HMMA.16816.F32 R20, R208.reuse, R4, R20 ;  /* 0x00000004d014723c */ /* 0x044fec0000001814 */
[C---:B------:R-:W-:Y:S03]  /*1b060*/  HMMA.16816.F32 R24, R208.reuse, R6, R24 ;  /* 0x00000006d018723c */ /* 0x040fe60000001818 */
[----:B------:R-:W2:Y:S01]  /*1b070*/  MUFU.TANH R189, R189 ;  /* 0x000000bd00bd7308 */ /* 0x000ea20000002400 */
[----:B---3--:R-:W3:Y:S02]  /*1b080*/  LDSM.16.M88.4 R8, [R228+0x7800] ;  /* 0x00780000e408783b */ /* 0x008ee40000000200 */
[----:B------:R-:W-:Y:S07]  /*1b090*/  DEPBAR.LE SB0, 0x0 ;  /* 0x000080000000791a */ /* 0x000fee0000000000 */
[----:B------:R-:W1:Y:S01]  /*1b0a0*/  MUFU.TANH R172, R172 ;  /* 0x000000ac00ac7308 */ /* 0x000e620000002400 */
[----:B------:R-:W-:Y:S09]  /*1b0b0*/  BAR.SYNC.DEFER_BLOCKING 0x0 ;  /* 0x0000000000007b1d */ /* 0x000ff20000010000 */
[----:B------:R1:W1:Y:S01]  /*1b0c0*/  MUFU.TANH R203, R12 ;  /* 0x0000000c00cb7308 */ /* 0x0002620000002400 */
[----:B------:R-:W-:Y:S01]  /*1b0d0*/  FMUL.FTZ R20, R20, UR10 ;  /* 0x0000000a14147c20 */ /* 0x000fe20008410000 */
[----:B------:R-:W-:Y:S01]  /*1b0e0*/  FMUL.FTZ R21, R21, UR10 ;  /* 0x0000000a15157c20 */ /* 0x000fe20008410000 */
[----:B------:R-:W-:Y:S01]  /*1b0f0*/  FMUL.FTZ R22, R22, UR10 ;  /* 0x0000000a16167c20 */ /* 0x000fe20008410000 */
[----:B------:R-:W-:Y:S01]  /*1b100*/  FMUL.FTZ R23, R23, UR10 ;  /* 0x0000000a17177c20 */ /* 0x000fe20008410000 */
[----:B------:R-:W-:Y:S01]  /*1b110*/  FMUL.FTZ R24, R24, UR10 ;  /* 0x0000000a18187c20 */ /* 0x000fe20008410000 */
[----:B------:R-:W-:Y:S04]  /*1b120*/  FMUL.FTZ R25, R25, UR10 ;  /* 0x0000000a19197c20 */ /* 0x000fe80008410000 */
[----:B------:R1:W1:Y:S01]  /*1b130*/  MUFU.TANH R201, R13 ;  /* 0x0000000d00c97308 */ /* 0x0002620000002400 */
[----:B------:R-:W-:Y:S01]  /*1b140*/  FMUL.FTZ R26, R26, UR10 ;  /* 0x0000000a1a1a7c20 */ /* 0x000fe20008410000 */
[----:B------:R-:W-:Y:S08]  /*1b150*/  FMUL.FTZ R27, R27, UR10 ;  /* 0x0000000a1b1b7c20 */ /* 0x000ff00008410000 */
[----:B------:R1:W1:Y:S10]  /*1b160*/  MUFU.TANH R177, R14 ;  /* 0x0000000e00b17308 */ /* 0x0002740000002400 */
[----:B------:R1:W1:Y:S01]  /*1b170*/  MUFU.TANH R179, R15 ;  /* 0x0000000f00b37308 */ /* 0x0002620000002400 */
[C---:B---3--:R-:W-:Y:S06]  /*1b180*/  HMMA.16816.F32 R28, R208.reuse, R8, R28 ;  /* 0x00000008d01c723c */ /* 0x048fec000000181c */
[----:B------:R-:W-:Y:S03]  /*1b190*/  HMMA.16816.F32 R32, R208, R10, R32 ;  /* 0x0000000ad020723c */ /* 0x000fe60000001820 */
[----:B------:R3:W1:Y:S04]  /*1b1a0*/  MUFU.TANH R175, R16 ;  /* 0x0000001000af7308 */ /* 0x0006680000002400 */
[----:B-----5:R-:W-:Y:S06]  /*1b1b0*/  MOV R211, R164 ;  /* 0x000000a400d37202 */ /* 0x020fec0000000f00 */
[----:B------:R3:W1:Y:S01]  /*1b1c0*/  MUFU.TANH R173, R17 ;  /* 0x0000001100ad7308 */ /* 0x0006620000002400 */
[----:B------:R-:W-:Y:S09]  /*1b1d0*/  ISETP.GE.AND P0, PT, R211, 0x1, PT ;  /* 0x00000001d300780c */ /* 0x000ff20003f06270 */
        /* <DEDUP_REMOVED lines=27> */
[----:B------:R-:W-:Y:S04]  /*1b390*/  ULEA UR8, -UR9, URZ, 0x6 ;  /* 0x0000003f09087291 */ /* 0x000fe8000f8e313f */
[----:B------:R-:W-:Y:S02]  /*1b3a0*/  USHF.R.S32.HI UR7, URZ, 0x1f, UR8 ;  /* 0x0000001f3f077899 */ /* 0x000fe40008011408 */
[----:B------:R-:W-:Y:S04]  /*1b3b0*/  MOV R8, UR8 ;  /* 0x0000000800087c02 */ /* 0x000fe80008000f00 */
[----:B------:R-:W-:Y:S01]  /*1b3c0*/  MOV R5, UR7 ;  /* 0x0000000700057c02 */ /* 0x000fe20008000f00 */
[----:B------:R-:W-:Y:S06]  /*1b3d0*/  @!P3 BRA `(.L_x_4493) ;  /* 0x0000000000f4b947 */ /* 0x000fec0003800000 */
[----:B------:R-:W2:Y:S02]  /*1b3e0*/  LDC R4, c[0x0][0x380] ;  /* 0x0000e000ff047b82 */ /* 0x000ea40000000800 */
[-C--:B--2---:R-:W-:Y:S04]  /*1b3f0*/  IABS R2, R4.reuse ;  /* 0x0000000400027213 */ /* 0x084fe80000000000 */
[----:B------:R-:W2:Y:S10]  /*1b400*/  I2F.RP R7, R2 ;  /* 0x0000000200077306 */ /* 0x000eb40000209400 */
[----:B--2---:R-:W1:Y:S02]  /*1b410*/  MUFU.RCP R3, R7 ;  /* 0x0000000700037308 */ /* 0x004e640000001000 */
        /* <DEDUP_REMOVED lines=29> */
[----:B------:R-:W-:Y:S02]  /*1b5f0*/  ISETP.GE.U32.AND P6, PT, R8, R2, PT ;  /* 0x000000020800720c */ /* 0x000fe40003fc6070 */
        /* <DEDUP_REMOVED lines=13> */
[----:B------:R-:W4:Y:S01]  /*1b6d0*/  LDC.64 R2, c[0x0][0x230] ;  /* 0x00008c00ff027b82 */ /* 0x000f220000000a00 */
[----:B------:R-:W-:Y:S02]  /*1b6e0*/  IMAD R8, R9, R4, -0x40 ;  /* 0xffffffc009087424 */ /* 0x000fe400078e0204 */
[----:B------:R-:W2:Y:S03]  /*1b6f0*/  LDG.E R7, desc[UR14][R12.64] ;  /* 0x0000000e0c077981 */ /* 0x000ea6000c1e1900 */
[----:B------:R-:W-:Y:S05]  /*1b700*/  SHF.R.S32.HI R4, RZ, 0x1f, R8 ;  /* 0x0000001fff047819 */ /* 0x000fea0000011408 */
[----:B------:R-:W-:Y:S04]  /*1b710*/  IMAD R4, R4, UR9, RZ ;  /* 0x0000000904047c24 */ /* 0x000fe8000f8e02ff */
[C---:B-1----:R-:W-:Y:S02]  /*1b720*/  IMAD R4, R8.reuse, R5, R4 ;  /* 0x0000000508047224 */ /* 0x042fe400078e0204 */
[----:B------:R-:W-:Y:S04]  /*1b730*/  IMAD.WIDE.U32 R8, R8, UR9, RZ ;  /* 0x0000000908087c25 */ /* 0x000fe8000f8e00ff */
[----:B------:R-:W-:Y:S01]  /*1b740*/  IMAD.IADD R9, R9, 0x1, R4 ;  /* 0x0000000109097824 */ /* 0x000fe200078e0204 */
[----:B--2---:R-:W-:Y:S04]  /*1b750*/  IADD3 R6, -R7, R6, RZ ;  /* 0x0000000607067210 */ /* 0x004fe80007ffe1ff */
[----:B------:R-:W-:Y:S01]  /*1b760*/  SHF.R.S32.HI R5, RZ, 0x1f, R6 ;  /* 0x0000001fff057819 */ /* 0x000fe20000011406 */
[CC--:B----4-:R-:W-:Y:S04]  /*1b770*/  IMAD.WIDE.U32 R8, R6.reuse, R2.reuse, R8 ;  /* 0x0000000206087225 */ /* 0x0d0fe800078e0008 */
[----:B------:R-:W-:Y:S04]  /*1b780*/  IMAD R5, R5, R2, RZ ;  /* 0x0000000205057224 */ /* 0x000fe800078e02ff */
[----:B------:R-:W-:Y:S05]  /*1b790*/  IMAD R5, R6, R3, R5 ;  /* 0x0000000306057224 */ /* 0x000fea00078e0205 */
[----:B------:R-:W-:Y:S07]  /*1b7a0*/  IADD3 R5, R9, R5, RZ ;  /* 0x0000000509057210 */ /* 0x000fee0007ffe0ff */
.L_x_4493:
        /* <DEDUP_REMOVED lines=29> */
.L_x_4492:
[----:B-12---:R-:W-:Y:S01]  /*1b980*/  FMNMX.FTZ R2, R193, R167, !PT ;  /* 0x000000a7c1027209 */ /* 0x006fe20007810000 */
[----:B------:R-:W-:Y:S01]  /*1b990*/  LDSM.16.MT88.4 R12, [R236+0x10000] ;  /* 0x01000000ec0c783b */ /* 0x000fe20000004200 */
[----:B------:R-:W-:Y:S02]  /*1b9a0*/  FMNMX.FTZ R3, R189, R0, !PT ;  /* 0x00000000bd037209 */ /* 0x000fe40007810000 */
[----:B------:R-:W-:Y:S02]  /*1b9b0*/  FMNMX.FTZ R5, R191, R2, !PT ;  /* 0x00000002bf057209 */ /* 0x000fe40007810000 */
[----:B------:R-:W-:Y:S02]  /*1b9c0*/  FMNMX.FTZ R2, R172, R3, !PT ;  /* 0x00000003ac027209 */ /* 0x000fe40007810000 */
[----:B------:R-:W-:Y:S01]  /*1b9d0*/  FMNMX.FTZ R4, R168, R5, !PT ;  /* 0x00000005a8047209 */ /* 0x000fe20007810000 */
[----:B---3--:R-:W-:Y:S01]  /*1b9e0*/  LDSM.16.MT88.4 R20, [R234+0x10000] ;  /* 0x01000000ea14783b */ /* 0x008fe20000004200 */
        /* <DEDUP_REMOVED lines=37> */
[C---:B------:R-:W-:Y:S01]  /*1bc40*/  FADD.FTZ R0, -R3.reuse, R0 ;  /* 0x0000000003007221 */ /* 0x040fe20000010100 */
[C---:B------:R-:W-:Y:S01]  /*1bc50*/  FSETP.NEU.FTZ.AND P0, PT, R164.reuse, -INF , PT ;  /* 0xff800000a400780b */ /* 0x040fe20003f1d000 */
[C---:B------:R-:W-:Y:S01]  /*1bc60*/  FMUL.FTZ R184, R164.reuse, UR4 ;  /* 0x00000004a4b87c20 */ /* 0x040fe20008410000 */
[----:B------:R-:W-:Y:S01]  /*1bc70*/  FADD.FTZ R2, -R164, R167 ;  /* 0x000000a7a4027221 */ /* 0x000fe20000010100 */
[----:B------:R-:W-:Y:S03]  /*1bc80*/  FMUL.FTZ R6, R0, UR4 ;  /* 0x0000000400067c20 */ /* 0x000fe60008410000 */
[----:B------:R-:W-:Y:S01]  /*1bc90*/  FSEL R184, R184, RZ, P0 ;  /* 0x000000ffb8b87208 */ /* 0x000fe20000000000 */
[----:B------:R-:W-:Y:S01]  /*1bca0*/  FMUL.FTZ R5, R2, UR4 ;  /* 0x0000000402057c20 */ /* 0x000fe20008410000 */
[----:B------:R-:W-:Y:S01]  /*1bcb0*/  FSETP.NEU.FTZ.AND P0, PT, R3, -INF , PT ;  /* 0xff8000000300780b */ /* 0x000fe20003f1d000 */
[----:B------:R-:W1:Y:S02]  /*1bcc0*/  MUFU.EX2 R0, R6 ;  /* 0x0000000600007308 */ /* 0x000e640000000800 */
        /* <DEDUP_REMOVED lines=10> */
[----:B------:R-:W2:Y:S01]  /*1bd70*/  MUFU.EX2 R2, R5 ;  /* 0x0000000500027308 */ /* 0x000ea20000000800 */
[--C-:B------:R-:W-:Y:S01]  /*1bd80*/  FFMA.FTZ R196, R177, UR4, -R180.reuse ;  /* 0x00000004b1c47c23 */ /* 0x100fe200080108b4 */
[----:B------:R-:W-:Y:S01]  /*1bd90*/  FFMA.FTZ R203, R179, UR4, -R180 ;  /* 0x00000004b3cb7c23 */ /* 0x000fe200080108b4 */
[--C-:B------:R-:W-:Y:S01]  /*1bda0*/  FFMA.FTZ R198, R175, UR4, -R184.reuse ;  /* 0x00000004afc67c23 */ /* 0x100fe200080108b8 */
[----:B------:R-:W-:Y:S01]  /*1bdb0*/  FFMA.FTZ R205, R173, UR4, -R184 ;  /* 0x00000004adcd7c23 */ /* 0x000fe200080108b8 */
        /* <DEDUP_REMOVED lines=23> */
[C---:B------:R-:W-:Y:S01]  /*1bf30*/  FMUL.FTZ R33, R2.reuse, R133 ;  /* 0x0000008502217220 */ /* 0x040fe20000410000 */
        /* <DEDUP_REMOVED lines=17> */
[----:B------:R-:W-:Y:S01]  /*1c050*/  FMUL.FTZ R48, R2, R48 ;  /* 0x0000003002307220 */ /* 0x000fe20000410000 */
[----:B------:R-:W5:Y:S03]  /*1c060*/  LDSM.16.MT88.4 R132, [R233+0x12000] ;  /* 0x01200000e984783b */ /* 0x000f660000004200 */
        /* <DEDUP_REMOVED lines=33> */
[----:B----4-:R-:W-:Y:S01]  /*1c280*/  F2FP.F16.F32.PACK_AB R163, R188, R189 ;  /* 0x000000bdbca3723e */ /* 0x010fe200000000ff */
[----:B------:R-:W-:Y:S01]  /*1c290*/  LDSM.16.MT88.4 R172, [R236+0x14800] ;  /* 0x01480000ecac783b */ /* 0x000fe20000004200 */
[--C-:B------:R-:W-:Y:S01]  /*1c2a0*/  FFMA.FTZ R200, R171, UR4, -R180.reuse ;  /* 0x00000004abc87c23 */ /* 0x100fe200080108b4 */
[----:B------:R-:W-:Y:S01]  /*1c2b0*/  FFMA.FTZ R207, R169, UR4, -R180 ;  /* 0x00000004a9cf7c23 */ /* 0x000fe200080108b4 */
[--C-:B------:R-:W-:Y:S01]  /*1c2c0*/  FFMA.FTZ R245, R186, UR4, -R184.reuse ;  /* 0x00000004baf57c23 */ /* 0x100fe200080108b8 */
[--C-:B------:R-:W-:Y:S01]  /*1c2d0*/  FFMA.FTZ R210, R187, UR4, -R184.reuse ;  /* 0x00000004bbd27c23 */ /* 0x100fe200080108b8 */
[----:B------:R-:W-:Y:S01]  /*1c2e0*/  FMUL.FTZ R77, R2, R77 ;  /* 0x0000004d024d7220 */ /* 0x000fe20000410000 */
[C---:B------:R-:W-:Y:S01]  /*1c2f0*/  HMMA.16816.F32 R4, R160.reuse, R12, R4 ;  /* 0x0000000ca004723c */ /* 0x040fe20000001804 */
[----:B------:R-:W-:Y:S01]  /*1c300*/  MUFU.EX2 R194, R194 ;  /* 0x000000c200c27308 */ /* 0x000fe20000000800 */
[----:B------:R-:W-:Y:S03]  /*1c310*/  LDSM.16.MT88.4 R168, [R234+0x12800] ;  /* 0x01280000eaa8783b */ /* 0x000fe60000004200 */
[----:B------:R-:W-:Y:S01]  /*1c320*/  FMUL.FTZ R78, R0, R78 ;  /* 0x0000004e004e7220 */ /* 0x000fe20000410000 */
[C---:B------:R-:W-:Y:S05]  /*1c330*/  HMMA.16816.F32 R8, R160.reuse, R14, R8 ;  /* 0x0000000ea008723c */ /* 0x040fea0000001808 */
[----:B------:R-:W-:Y:S01]  /*1c340*/  MUFU.EX2 R196, R196 ;  /* 0x000000c400c47308 */ /* 0x000fe20000000800 */
[----:B------:R-:W-:Y:S01]  /*1c350*/  LDSM.16.MT88.4 R176, [R232+0x14800] ;  /* 0x01480000e8b0783b */ /* 0x000fe20000004200 */
[C---:B------:R-:W-:Y:S01]  /*1c360*/  FMUL.FTZ R12, R2.reuse, R152 ;  /* 0x00000098020c7220 */ /* 0x040fe20000410000 */
[----:B------:R-:W-:Y:S03]  /*1c370*/  FMUL.FTZ R13, R2, R153 ;  /* 0x00000099020d7220 */ /* 0x000fe60000410000 */
[C---:B------:R-:W-:Y:S01]  /*1c380*/  FMUL.FTZ R14, R0.reuse, R154 ;  /* 0x0000009a000e7220 */ /* 0x040fe20000410000 */
[C---:B------:R-:W-:Y:S01]  /*1c390*/  FMUL.FTZ R15, R0.reuse, R155 ;  /* 0x0000009b000f7220 */ /* 0x040fe20000410000 */
[----:B------:R-:W-:Y:S01]  /*1c3a0*/  FMUL.FTZ R79, R0, R79 ;  /* 0x0000004f004f7220 */ /* 0x000fe20000410000 */
[----:B------:R-:W-:Y:S01]  /*1c3b0*/  LDSM.16.MT88.4 R152, [R232+0x10800] ;  /* 0x01080000e898783b */ /* 0x000fe20000004200 */
[C---:B------:R-:W-:Y:S01]  /*1c3c0*/  FMUL.FTZ R80, R2.reuse, R80 ;  /* 0x0000005002507220 */ /* 0x040fe20000410000 */
[----:B------:R-:W-:Y:S03]  /*1c3d0*/  FMUL.FTZ R81, R2, R81 ;  /* 0x0000005102517220 */ /* 0x000fe60000410000 */
        /* <DEDUP_REMOVED lines=26> */
[----:B------:R-:W-:Y:S02]  /*1c580*/  FMUL.FTZ R31, R0, R139 ;  /* 0x0000008b001f7220 */ /* 0x000fe40000410000 */
[----:B------:R-:W2:Y:S01]  /*1c590*/  LDSM.16.MT88.4 R136, [R232+0x12000] ;  /* 0x01200000e888783b */ /* 0x000ea20000004200 */
        /* <DEDUP_REMOVED lines=13> */
[C---:B---3--:R-:W-:Y:S04]  /*1c670*/  HMMA.16816.F32 R36, R160.reuse, R148, R36 ;  /* 0x00000094a024723c */ /* 0x048fe80000001824 */
[C---:B------:R-:W-:Y:S02]  /*1c680*/  FMUL.FTZ R100, R2.reuse, R100 ;  /* 0x0000006402647220 */ /* 0x040fe40000410000 */
[C---:B------:R-:W-:Y:S01]  /*1c690*/  HMMA.16816.F32 R40, R160.reuse, R150, R40 ;  /* 0x00000096a028723c */ /* 0x040fe20000001828 */
[----:B------:R-:W-:Y:S01]  /*1c6a0*/  LDSM.16.MT88.4 R148, [R234+0x10800] ;  /* 0x01080000ea94783b */ /* 0x000fe20000004200 */
[----:B------:R-:W-:Y:S03]  /*1c6b0*/  MUFU.EX2 R210, R210 ;  /* 0x000000d200d27308 */ /* 0x000fe60000000800 */
        /* <DEDUP_REMOVED lines=9> */
[----:B------:R-:W3:Y:S04]  /*1c750*/  LDSM.16.MT88.4 R132, [R234+0x14000] ;  /* 0x01400000ea84783b */ /* 0x000ee80000004200 */
        /* <DEDUP_REMOVED lines=21> */
[--C-:B------:R-:W-:Y:S01]  /*1c8b0*/  FFMA.FTZ R201, R201, UR4, -R184.reuse ;  /* 0x00000004c9c97c23 */ /* 0x100fe200080108b8 */
[C---:B---3--:R-:W-:Y:S05]  /*1c8c0*/  HMMA.16816.F32 R76, R160.reuse, R132, R76 ;  /* 0x00000084a04c723c */ /* 0x048fea000000184c */
[C---:B------:R-:W-:Y:S01]  /*1c8d0*/  FMUL.FTZ R120, R2.reuse, R120 ;  /* 0x0000007802787220 */ /* 0x040fe20000410000 */
[C---:B------:R-:W-:Y:S01]  /*1c8e0*/  HMMA.16816.F32 R80, R160.reuse, R134, R80 ;  /* 0x00000086a050723c */ /* 0x040fe20000001850 */
[----:B------:R-:W3:Y:S01]  /*1c8f0*/  LDSM.16.MT88.4 R132, [R236+0x16000] ;  /* 0x01600000ec84783b */ /* 0x000ee20000004200 */
[----:B------:R-:W4:Y:S03]  /*1c900*/  MUFU.EX2 R201, R201 ;  /* 0x000000c900c97308 */ /* 0x000f260000000800 */
        /* <DEDUP_REMOVED lines=14> */
[--C-:B------:R-:W-:Y:S01]  /*1c9f0*/  FFMA.FTZ R208, R214, UR4, -R184.reuse ;  /* 0x00000004d6d07c23 */ /* 0x100fe200080108b8 */
[C---:B-1----:R-:W-:Y:S03]  /*1ca00*/  HMMA.16816.F32 R92, R160.reuse, R140, R92 ;  /* 0x0000008ca05c723c */ /* 0x042fe6000000185c */
[--C-:B------:R-:W-:Y:S01]  /*1ca10*/  FFMA.FTZ R214, R182, UR4, -R184.reuse ;  /* 0x00000004b6d67c23 */ /* 0x100fe200080108b8 */
[----:B------:R-:W-:Y:S01]  /*1ca20*/  FFMA.FTZ R209, R212, UR4, -R184 ;  /* 0x00000004d4d17c23 */ /* 0x000fe200080108b8 */
[--C-:B------:R-:W-:Y:S01]  /*1ca30*/  FFMA.FTZ R212, R185, UR4, -R180.reuse ;  /* 0x00000004b9d47c23 */ /* 0x100fe200080108b4 */
[C---:B------:R-:W-:Y:S01]  /*1ca40*/  HMMA.16816.F32 R96, R160.reuse, R142, R96 ;  /* 0x0000008ea060723c */ /* 0x040fe20000001860 */
[----:B------:R-:W1:Y:S01]  /*1ca50*/  LDSM.16.MT88.4 R140, [R233+0x16000] ;  /* 0x01600000e98c783b */ /* 0x000e620000004200 */
[----:B------:R-:W-:Y:S03]  /*1ca60*/  MUFU.EX2 R208, R208 ;  /* 0x000000d000d07308 */ /* 0x000fe60000000800 */
[--C-:B------:R-:W-:Y:S01]  /*1ca70*/  FFMA.FTZ R206, R206, UR4, -R180.reuse ;  /* 0x00000004cece7c23 */ /* 0x100fe200080108b4 */
[C---:B---3--:R-:W-:Y:S06]  /*1ca80*/  HMMA.16816.F32 R100, R160.reuse, R132, R100 ;  /* 0x00000084a064723c */ /* 0x048fec0000001864 */
[----:B------:R-:W3:Y:S01]  /*1ca90*/  MUFU.EX2 R209, R209 ;  /* 0x000000d100d17308 */ /* 0x000ee20000000800 */
[----:B------:R-:W-:Y:S01]  /*1caa0*/  FFMA.FTZ R213, R213, UR4, -R180 ;  /* 0x00000004d5d57c23 */ /* 0x000fe200080108b4 */
[C---:B------:R-:W-:Y:S01]  /*1cab0*/  HMMA.16816.F32 R104, R160.reuse, R134, R104 ;  /* 0x00000086a068723c */ /* 0x040fe20000001868 */
[----:B------:R-:W5:Y:S02]  /*1cac0*/  LDSM.16.MT88.4 R132, [R232+0x16000] ;  /* 0x01600000e884783b */ /* 0x000f640000004200 */
[----:B------:R-:W-:Y:S03]  /*1cad0*/  FFMA.FTZ R199, R199, UR4, -R184 ;  /* 0x00000004c7c77c23 */ /* 0x000fe600080108b8 */
[C---:B--2---:R-:W-:Y:S02]  /*1cae0*/  HMMA.16816.F32 R108, R160.reuse, R136, R108 ;  /* 0x00000088a06c723c */ /* 0x044fe4000000186c */
[----:B------:R-:W-:Y:S03]  /*1caf0*/  MUFU.EX2 R206, R206 ;  /* 0x000000ce00ce7308 */ /* 0x000fe60000000800 */
[--C-:B------:R-:W-:Y:S01]  /*1cb00*/  FFMA.FTZ R166, R166, UR4, -R180.reuse ;  /* 0x00000004a6a67c23 */ /* 0x100fe200080108b4 */
[C---:B------:R-:W-:Y:S06]  /*1cb10*/  HMMA.16816.F32 R112, R160.reuse, R138, R112 ;  /* 0x0000008aa070723c */ /* 0x040fec0000001870 */
[----:B------:R-:W-:Y:S01]  /*1cb20*/  MUFU.EX2 R213, R213 ;  /* 0x000000d500d57308 */ /* 0x000fe20000000800 */
[----:B----4-:R-:W-:Y:S04]  /*1cb30*/  F2FP.F16.F32.PACK_AB R136, R201, R194 ;  /* 0x000000c2c988723e */ /* 0x010fe800000000ff */
[----:B------:R-:W-:Y:S02]  /*1cb40*/  F2FP.F16.F32.PACK_AB R137, R203, R196 ;  /* 0x000000c4cb89723e */ /* 0x000fe400000000ff */
[----:B------:R-:W-:Y:S03]  /*1cb50*/  F2FP.F16.F32.PACK_AB R138, R205, R198 ;  /* 0x000000c6cd8a723e */ /* 0x000fe600000000ff */
[----:B------:R-:W-:Y:S01]  /*1cb60*/  MUFU.EX2 R199, R199 ;  /* 0x000000c700c77308 */ /* 0x000fe20000000800 */
[----:B------:R-:W-:Y:S01]  /*1cb70*/  F2FP.F16.F32.PACK_AB R139, R207, R200 ;  /* 0x000000c8cf8b723e */ /* 0x000fe200000000ff */
[C---:B-1----:R-:W-:Y:S08]  /*1cb80*/  HMMA.16816.F32 R116, R160.reuse, R140, R116 ;  /* 0x0000008ca074723c */ /* 0x042ff00000001874 */
[----:B------:R-:W-:Y:S01]  /*1cb90*/  MUFU.EX2 R212, R212 ;  /* 0x000000d400d47308 */ /* 0x000fe20000000800 */
[C---:B------:R-:W-:Y:S01]  /*1cba0*/  HMMA.16816.F32 R120, R160.reuse, R142, R120 ;  /* 0x0000008ea078723c */ /* 0x040fe20000001878 */
[----:B------:R-:W1:Y:S08]  /*1cbb0*/  LDSM.16.MT88.4 R140, [R233+0x10800] ;  /* 0x01080000e98c783b */ /* 0x000e700000004200 */
[----:B------:R-:W-:Y:S01]  /*1cbc0*/  MUFU.EX2 R214, R214 ;  /* 0x000000d600d67308 */ /* 0x000fe20000000800 */
[C---:B-----5:R-:W-:Y:S06]  /*1cbd0*/  HMMA.16816.F32 R124, R160.reuse, R132, R124 ;  /* 0x00000084a07c723c */ /* 0x060fec000000187c */
[----:B------:R-:W-:Y:S01]  /*1cbe0*/  HMMA.16816.F32 R128, R160, R134, R128 ;  /* 0x00000086a080723c */ /* 0x000fe20000001880 */
[----:B------:R-:W2:Y:S02]  /*1cbf0*/  LDSM.16.MT88.4 R132, [R233+0x12800] ;  /* 0x01280000e984783b */ /* 0x000ea40000004200 */
[----:B------:R-:W-:Y:S03]  /*1cc00*/  MUFU.EX2 R166, R166 ;  /* 0x000000a600a67308 */ /* 0x000fe60000000800 */
[C---:B------:R-:W-:Y:S03]  /*1cc10*/  HMMA.16816.F32 R4, R136.reuse, R144, R4 ;  /* 0x000000908804723c */ /* 0x040fe60000001804 */
[----:B------:R-:W4:Y:S03]  /*1cc20*/  LDSM.16.MT88.4 R160, [R232+0x12800] ;  /* 0x01280000e8a0783b */ /* 0x000f260000004200 */
[C---:B------:R-:W-:Y:S05]  /*1cc30*/  HMMA.16816.F32 R8, R136.reuse, R146, R8 ;  /* 0x000000928808723c */ /* 0x040fea0000001808 */
[----:B------:R-:W5:Y:S01]  /*1cc40*/  LDSM.16.MT88.4 R144, [R234+0x14800] ;  /* 0x01480000ea90783b */ /* 0x000f620000004200 */
        /* <DEDUP_REMOVED lines=23> */
[----:B------:R-:W-:Y:S05]  /*1cdc0*/  LDSM.16.MT88.4 R172, [R233+0x13000] ;  /* 0x01300000e9ac783b */ /* 0x000fea0000004200 */
[C---:B-----5:R-:W-:Y:S06]  /*1cdd0*/  HMMA.16816.F32 R76, R136.reuse, R144, R76 ;  /* 0x00000090884c723c */ /* 0x060fec000000184c */
[C---:B------:R-:W-:Y:S01]  /*1cde0*/  HMMA.16816.F32 R80, R136.reuse, R146, R80 ;  /* 0x000000928850723c */ /* 0x040fe20000001850 */
[----:B------:R-:W4:Y:S05]  /*1cdf0*/  LDSM.16.MT88.4 R144, [R233+0x16800] ;  /* 0x01680000e990783b */ /* 0x000f2a0000004200 */
[C---:B---3--:R-:W-:Y:S06]  /*1ce00*/  HMMA.16816.F32 R84, R136.reuse, R148, R84 ;  /* 0x000000948854723c */ /* 0x048fec0000001854 */
[C---:B------:R-:W-:Y:S01]  /*1ce10*/  HMMA.16816.F32 R88, R136.reuse, R150, R88 ;  /* 0x000000968858723c */ /* 0x040fe20000001858 */
[----:B------:R-:W3:Y:S05]  /*1ce20*/  LDSM.16.MT88.4 R148, [R232+0x16800] ;  /* 0x01680000e894783b */ /* 0x000eea0000004200 */
[C---:B------:R-:W-:Y:S06]  /*1ce30*/  HMMA.16816.F32 R92, R136.reuse, R176, R92 ;  /* 0x000000b0885c723c */ /* 0x040fec000000185c */
[C---:B------:R-:W-:Y:S05]  /*1ce40*/  HMMA.16816.F32 R96, R136.reuse, R178, R96 ;  /* 0x000000b28860723c */ /* 0x040fea0000001860 */
[----:B------:R-:W-:Y:S01]  /*1ce50*/  MOV R177, R211 ;  /* 0x000000d300b17202 */ /* 0x000fe20000000f00 */
[C---:B-1----:R-:W-:Y:S05]  /*1ce60*/  HMMA.16816.F32 R100, R136.reuse, R140, R100 ;  /* 0x0000008c8864723c */ /* 0x042fea0000001864 */
[----:B------:R-:W-:Y:S01]  /*1ce70*/  FFMA.FTZ R211, R202, UR4, -R180 ;  /* 0x00000004cad37c23 */ /* 0x000fe200080108b4 */
[C---:B------:R-:W-:Y:S01]  /*1ce80*/  HMMA.16816.F32 R104, R136.reuse, R142, R104 ;  /* 0x0000008e8868723c */ /* 0x040fe20000001868 */
[----:B------:R-:W1:Y:S04]  /*1ce90*/  LDSM.16.MT88.4 R140, [R236+0x11000] ;  /* 0x01100000ec8c783b */ /* 0x000e680000004200 */
[--C-:B------:R-:W-:Y:S01]  /*1cea0*/  FFMA.FTZ R202, R204, UR4, -R184.reuse ;  /* 0x00000004ccca7c23 */ /* 0x100fe200080108b8 */
[C---:B--2---:R-:W-:Y:S01]  /*1ceb0*/  HMMA.16816.F32 R108, R136.reuse, R132, R108 ;  /* 0x00000084886c723c */ /* 0x044fe2000000186c */
[----:B------:R-:W2:Y:S04]  /*1cec0*/  MUFU.EX2 R211, R211 ;  /* 0x000000d300d37308 */ /* 0x000ea80000000800 */
[----:B------:R-:W-:Y:S01]  /*1ced0*/  FFMA.FTZ R184, R181, UR4, -R184 ;  /* 0x00000004b5b87c23 */ /* 0x000fe200080108b8 */
[C---:B------:R-:W-:Y:S05]  /*1cee0*/  HMMA.16816.F32 R112, R136.reuse, R134, R112 ;  /* 0x000000868870723c */ /* 0x040fea0000001870 */
[----:B------:R5:W-:Y:S01]  /*1cef0*/  MUFU.EX2 R167, R184 ;  /* 0x000000b800a77308 */ /* 0x000be20000000800 */
[--C-:B------:R-:W-:Y:S01]  /*1cf00*/  FFMA.FTZ R204, R215, UR4, -R180.reuse ;  /* 0x00000004d7cc7c23 */ /* 0x100fe200080108b4 */
[C---:B----4-:R-:W-:Y:S08]  /*1cf10*/  HMMA.16816.F32 R116, R136.reuse, R144, R116 ;  /* 0x000000908874723c */ /* 0x050ff00000001874 */
[----:B------:R-:W4:Y:S01]  /*1cf20*/  MUFU.EX2 R202, R202 ;  /* 0x000000ca00ca7308 */ /* 0x000f220000000800 */
[C---:B------:R-:W-:Y:S01]  /*1cf30*/  HMMA.16816.F32 R120, R136.reuse, R146, R120 ;  /* 0x000000928878723c */ /* 0x040fe20000001878 */
[----:B------:R-:W1:Y:S02]  /*1cf40*/  LDSM.16.MT88.4 R144, [R233+0x11000] ;  /* 0x01100000e990783b */ /* 0x000e640000004200 */
[--C-:B------:R-:W-:Y:S03]  /*1cf50*/  FFMA.FTZ R215, R183, UR4, -R180.reuse ;  /* 0x00000004b7d77c23 */ /* 0x100fe600080108b4 */
[C---:B---3--:R-:W-:Y:S03]  /*1cf60*/  HMMA.16816.F32 R124, R136.reuse, R148, R124 ;  /* 0x00000094887c723c */ /* 0x048fe6000000187c */
[----:B------:R-:W3:Y:S01]  /*1cf70*/  MUFU.EX2 R204, R204 ;  /* 0x000000cc00cc7308 */ /* 0x000ee20000000800 */
[----:B-----5:R-:W-:Y:S01]  /*1cf80*/  LDSM.16.MT88.4 R184, [R233+0x13800] ;  /* 0x01380000e9b8783b */ /* 0x020fe20000004200 */
[----:B------:R-:W-:Y:S01]  /*1cf90*/  F2FP.F16.F32.PACK_AB R132, R209, R208 ;  /* 0x000000d0d184723e */ /* 0x000fe200000000ff */
[----:B------:R-:W-:Y:S07]  /*1cfa0*/  HMMA.16816.F32 R128, R136, R150, R128 ;  /* 0x000000968880723c */ /* 0x000fee0000001880 */
[----:B------:R-:W5:Y:S01]  /*1cfb0*/  MUFU.EX2 R215, R215 ;  /* 0x000000d700d77308 */ /* 0x000f620000000800 */
[----:B--2---:R-:W-:Y:S01]  /*1cfc0*/  F2FP.F16.F32.PACK_AB R133, R211, R206 ;  /* 0x000000ced385723e */ /* 0x004fe200000000ff */
[----:B------:R-:W2:Y:S02]  /*1cfd0*/  LDSM.16.MT88.4 R136, [R232+0x13000] ;  /* 0x01300000e888783b */ /* 0x000ea40000004200 */
[----:B----4-:R-:W-:Y:S01]  /*1cfe0*/  F2FP.F16.F32.PACK_AB R134, R245, R202 ;  /* 0x000000caf586723e */ /* 0x010fe200000000ff */
[----:B------:R-:W-:Y:S01]  /*1cff0*/  FFMA.FTZ R180, R165, UR4, -R180 ;  /* 0x00000004a5b47c23 */ /* 0x000fe200080108b4 */
[----:B---3--:R-:W-:Y:S04]  /*1d000*/  F2FP.F16.F32.PACK_AB R135, R213, R204 ;  /* 0x000000ccd587723e */ /* 0x008fe800000000ff */
[----:B------:R3:W4:Y:S01]  /*1d010*/  MUFU.EX2 R165, R180 ;  /* 0x000000b400a57308 */ /* 0x0007220000000800 */
[----:B------:R-:W4:Y:S02]  /*1d020*/  LDSM.16.MT88.4 R148, [R236+0x15000] ;  /* 0x01500000ec94783b */ /* 0x000f240000004200 */
[C---:B-1----:R-:W-:Y:S06]  /*1d030*/  HMMA.16816.F32 R4, R132.reuse, R140, R4 ;  /* 0x0000008c8404723c */ /* 0x042fec0000001804 */
[C---:B------:R-:W-:Y:S01]  /*1d040*/  HMMA.16816.F32 R8, R132.reuse, R142, R8 ;  /* 0x0000008e8408723c */ /* 0x040fe20000001808 */
[----:B------:R-:W1:Y:S05]  /*1d050*/  LDSM.16.MT88.4 R140, [R234+0x15000] ;  /* 0x01500000ea8c783b */ /* 0x000e6a0000004200 */
[C---:B------:R-:W-:Y:S03]  /*1d060*/  HMMA.16816.F32 R12, R132.reuse, R152, R12 ;  /* 0x00000098840c723c */ /* 0x040fe6000000180c */
[----:B---3--:R-:W-:Y:S03]  /*1d070*/  LDSM.16.MT88.4 R180, [R234+0x13800] ;  /* 0x01380000eab4783b */ /* 0x008fe60000004200 */
[C---:B------:R-:W-:Y:S05]  /*1d080*/  HMMA.16816.F32 R16, R132.reuse, R154, R16 ;  /* 0x0000009a8410723c */ /* 0x040fea0000001810 */
[----:B------:R-:W3:Y:S01]  /*1d090*/  LDSM.16.MT88.4 R152, [R233+0x15000] ;  /* 0x01500000e998783b */ /* 0x000ee20000004200 */
[C---:B------:R-:W-:Y:S06]  /*1d0a0*/  HMMA.16816.F32 R20, R132.reuse, R144, R20 ;  /* 0x000000908414723c */ /* 0x040fec0000001814 */
[C---:B------:R-:W-:Y:S01]  /*1d0b0*/  HMMA.16816.F32 R24, R132.reuse, R146, R24 ;  /* 0x000000928418723c */ /* 0x040fe20000001818 */
[----:B------:R-:W3:Y:S05]  /*1d0c0*/  LDSM.16.MT88.4 R144, [R232+0x15000] ;  /* 0x01500000e890783b */ /* 0x000eea0000004200 */
[C---:B------:R-:W-:Y:S06]  /*1d0d0*/  HMMA.16816.F32 R28, R132.reuse, R156, R28 ;  /* 0x0000009c841c723c */ /* 0x040fec000000181c */
[C---:B------:R-:W-:Y:S01]  /*1d0e0*/  HMMA.16816.F32 R32, R132.reuse, R158, R32 ;  /* 0x0000009e8420723c */ /* 0x040fe20000001820 */
[----:B------:R-:W3:Y:S05]  /*1d0f0*/  LDSM.16.MT88.4 R156, [R236+0x17000] ;  /* 0x01700000ec9c783b */ /* 0x000eea0000004200 */
[C---:B------:R-:W-:Y:S06]  /*1d100*/  HMMA.16816.F32 R36, R132.reuse, R160, R36 ;  /* 0x000000a08424723c */ /* 0x040fec0000001824 */
[C---:B------:R-:W-:Y:S06]  /*1d110*/  HMMA.16816.F32 R40, R132.reuse, R162, R40 ;  /* 0x000000a28428723c */ /* 0x040fec0000001828 */
[C---:B------:R-:W-:Y:S06]  /*1d120*/  HMMA.16816.F32 R44, R132.reuse, R168, R44 ;  /* 0x000000a8842c723c */ /* 0x040fec000000182c */
[C---:B------:R-:W-:Y:S05]  /*1d130*/  HMMA.16816.F32 R48, R132.reuse, R170, R48 ;  /* 0x000000aa8430723c */ /* 0x040fea0000001830 */
[----:B------:R-:W-:Y:S01]  /*1d140*/  F2FP.F16.F32.PACK_AB R168, R210, R199 ;  /* 0x000000c7d2a8723e */ /* 0x000fe200000000ff */
[C---:B------:R-:W-:Y:S05]  /*1d150*/  HMMA.16816.F32 R52, R132.reuse, R172, R52 ;  /* 0x000000ac8434723c */ /* 0x040fea0000001834 */
[----:B-----5:R-:W-:Y:S01]  /*1d160*/  F2FP.F16.F32.PACK_AB R169, R215, R212 ;  /* 0x000000d4d7a9723e */ /* 0x020fe200000000ff */
[C---:B------:R-:W-:Y:S01]  /*1d170*/  HMMA.16816.F32 R56, R132.reuse, R174, R56 ;  /* 0x000000ae8438723c */ /* 0x040fe20000001838 */
[----:B------:R-:W-:Y:S04]  /*1d180*/  LDSM.16.MT88.4 R172, [R232+0x11800] ;  /* 0x01180000e8ac783b */ /* 0x000fe80000004200 */
[----:B------:R-:W-:Y:S01]  /*1d190*/  F2FP.F16.F32.PACK_AB R170, R167, R214 ;  /* 0x000000d6a7aa723e */ /* 0x000fe200000000ff */
[C---:B--2---:R-:W-:Y:S05]  /*1d1a0*/  HMMA.16816.F32 R60, R132.reuse, R136, R60 ;  /* 0x00000088843c723c */ /* 0x044fea000000183c */
[----:B----4-:R-:W-:Y:S01]  /*1d1b0*/  F2FP.F16.F32.PACK_AB R171, R165, R166 ;  /* 0x000000a6a5ab723e */ /* 0x010fe200000000ff */
        /* <DEDUP_REMOVED lines=8> */
[C---:B---3--:R-:W-:Y:S06]  /*1d240*/  HMMA.16816.F32 R84, R132.reuse, R152, R84 ;  /* 0x000000988454723c */ /* 0x048fec0000001854 */
[C---:B------:R-:W-:Y:S06]  /*1d250*/  HMMA.16816.F32 R88, R132.reuse, R154, R88 ;  /* 0x0000009a8458723c */ /* 0x040fec0000001858 */
        /* <DEDUP_REMOVED lines=10> */
[C---:B------:R-:W-:Y:S06]  /*1d300*/  HMMA.16816.F32 R120, R132.reuse, R142, R120 ;  /* 0x0000008e8478723c */ /* 0x040fec0000001878 */
[C---:B---3--:R-:W-:Y:S06]  /*1d310*/  HMMA.16816.F32 R124, R132.reuse, R144, R124 ;  /* 0x00000090847c723c */ /* 0x048fec000000187c */
[----:B------:R-:W-:Y:S06]  /*1d320*/  HMMA.16816.F32 R128, R132, R146, R128 ;  /* 0x000000928480723c */ /* 0x000fec0000001880 */
[C---:B----4-:R-:W-:Y:S01]  /*1d330*/  HMMA.16816.F32 R160, R168.reuse, R156, R4 ;  /* 0x0000009ca8a0723c */ /* 0x050fe20000001804 */
[----:B------:R-:W-:Y:S04]  /*1d340*/  LDSM.16.MT88.4 R4, [R232+0x13800] ;  /* 0x01380000e804783b */ /* 0x000fe80000004200 */
[----:B------:R-:W-:Y:S01]  /*1d350*/  MOV R135, R177 ;  /* 0x000000b100877202 */ /* 0x000fe20000000f00 */
[C---:B------:R-:W-:Y:S03]  /*1d360*/  HMMA.16816.F32 R156, R168.reuse, R158, R8 ;  /* 0x0000009ea89c723c */ /* 0x040fe60000001808 */
[----:B------:R-:W1:Y:S03]  /*1d370*/  LDSM.16.MT88.4 R176, [R236+0x13800] ;  /* 0x01380000ecb0783b */ /* 0x000e660000004200 */
[C---:B------:R-:W-:Y:S05]  /*1d380*/  HMMA.16816.F32 R152, R168.reuse, R148, R12 ;  /* 0x00000094a898723c */ /* 0x040fea000000180c */
[----:B------:R-:W3:Y:S01]  /*1d390*/  LDSM.16.MT88.4 R8, [R236+0x15800] ;  /* 0x01580000ec08783b */ /* 0x000ee20000004200 */
[C---:B------:R-:W-:Y:S06]  /*1d3a0*/  HMMA.16816.F32 R148, R168.reuse, R150, R16 ;  /* 0x00000096a894723c */ /* 0x040fec0000001810 */
[C---:B--2---:R-:W-:Y:S01]  /*1d3b0*/  HMMA.16816.F32 R144, R168.reuse, R136, R20 ;  /* 0x00000088a890723c */ /* 0x044fe20000001814 */
[----:B------:R-:W2:Y:S05]  /*1d3c0*/  LDSM.16.MT88.4 R12, [R234+0x15800] ;  /* 0x01580000ea0c783b */ /* 0x000eaa0000004200 */
[C---:B------:R-:W-:Y:S03]  /*1d3d0*/  HMMA.16816.F32 R140, R168.reuse, R138, R24 ;  /* 0x0000008aa88c723c */ /* 0x040fe60000001818 */
[----:B------:R-:W4:Y:S03]  /*1d3e0*/  LDSM.16.MT88.4 R16, [R233+0x15800] ;  /* 0x01580000e910783b */ /* 0x000f260000004200 */
[C---:B------:R-:W-:Y:S05]  /*1d3f0*/  HMMA.16816.F32 R136, R168.reuse, R172, R28 ;  /* 0x000000aca888723c */ /* 0x040fea000000181c */
[----:B------:R-:W5:Y:S02]  /*1d400*/  LDL.LU R172, [R1+0x4] ;  /* 0x0000040001ac7983 */ /* 0x000f640000300800 */
[----:B------:R-:W-:Y:S02]  /*1d410*/  MOV R173, R135 ;  /* 0x0000008700ad7202 */ /* 0x000fe40000000f00 */
[C---:B------:R-:W-:Y:S01]  /*1d420*/  HMMA.16816.F32 R132, R168.reuse, R174, R32 ;  /* 0x000000aea884723c */ /* 0x040fe20000001820 */
[----:B------:R-:W5:Y:S02]  /*1d430*/  LDL.LU R35, [R1+0x8] ;  /* 0x0000080001237983 */ /* 0x000f640000300800 */
[C---:B------:R-:W-:Y:S02]  /*1d440*/  ISETP.GT.AND P0, PT, R173.reuse, RZ, PT ;  /* 0x000000ffad00720c */ /* 0x040fe40003f04270 */
[----:B------:R-:W4:Y:S01]  /*1d450*/  LDSM.16.MT88.4 R20, [R232+0x15800] ;  /* 0x01580000e814783b */ /* 0x000f220000004200 */
[C---:B-1----:R-:W-:Y:S06]  /*1d460*/  HMMA.16816.F32 R36, R168.reuse, R176, R36 ;  /* 0x000000b0a824723c */ /* 0x042fec0000001824 */
[C---:B------:R-:W-:Y:S01]  /*1d470*/  HMMA.16816.F32 R40, R168.reuse, R178, R40 ;  /* 0x000000b2a828723c */ /* 0x040fe20000001828 */
[----:B------:R-:W1:Y:S05]  /*1d480*/  LDSM.16.MT88.4 R24, [R236+0x17800] ;  /* 0x01780000ec18783b */ /* 0x000e6a0000004200 */
[C---:B------:R-:W-:Y:S03]  /*1d490*/  HMMA.16816.F32 R44, R168.reuse, R180, R44 ;  /* 0x000000b4a82c723c */ /* 0x040fe6000000182c */
[----:B------:R-:W1:Y:S03]  /*1d4a0*/  LDSM.16.MT88.4 R28, [R234+0x17800] ;  /* 0x01780000ea1c783b */ /* 0x000e660000004200 */
[C---:B------:R-:W-:Y:S06]  /*1d4b0*/  HMMA.16816.F32 R48, R168.reuse, R182, R48 ;  /* 0x000000b6a830723c */ /* 0x040fec0000001830 */
[C---:B------:R-:W-:Y:S06]  /*1d4c0*/  HMMA.16816.F32 R52, R168.reuse, R184, R52 ;  /* 0x000000b8a834723c */ /* 0x040fec0000001834 */
[C---:B------:R-:W-:Y:S06]  /*1d4d0*/  HMMA.16816.F32 R56, R168.reuse, R186, R56 ;  /* 0x000000baa838723c */ /* 0x040fec0000001838 */
[C---:B------:R-:W-:Y:S06]  /*1d4e0*/  HMMA.16816.F32 R60, R168.reuse, R4, R60 ;  /* 0x00000004a83c723c */ /* 0x040fec000000183c */
[C---:B------:R-:W-:Y:S01]  /*1d4f0*/  HMMA.16816.F32 R64, R168.reuse, R6, R64 ;  /* 0x00000006a840723c */ /* 0x040fe20000001840 */
[----:B------:R-:W1:Y:S05]  /*1d500*/  LDSM.16.MT88.4 R4, [R233+0x17800] ;  /* 0x01780000e904783b */ /* 0x000e6a0000004200 */
        /* <DEDUP_REMOVED lines=11> */
[C---:B------:R-:W-:Y:S06]  /*1d5c0*/  HMMA.16816.F32 R108, R168.reuse, R28, R108 ;  /* 0x0000001ca86c723c */ /* 0x040fec000000186c */
[C---:B------:R-:W-:Y:S06]  /*1d5d0*/  HMMA.16816.F32 R112, R168.reuse, R30, R112 ;  /* 0x0000001ea870723c */ /* 0x040fec0000001870 */
[C---:B------:R-:W-:Y:S06]  /*1d5e0*/  HMMA.16816.F32 R116, R168.reuse, R4, R116 ;  /* 0x00000004a874723c */ /* 0x040fec0000001874 */
[C---:B------:R-:W-:Y:S06]  /*1d5f0*/  HMMA.16816.F32 R120, R168.reuse, R6, R120 ;  /* 0x00000006a878723c */ /* 0x040fec0000001878 */
[C---:B---3--:R-:W-:Y:S06]  /*1d600*/  HMMA.16816.F32 R124, R168.reuse, R8, R124 ;  /* 0x00000008a87c723c */ /* 0x048fec000000187c */
[----:B------:R-:W-:Y:S05]  /*1d610*/  HMMA.16816.F32 R128, R168, R10, R128 ;  /* 0x0000000aa880723c */ /* 0x000fea0000001880 */
[----:B-----5:R-:W-:Y:S01]  /*1d620*/  FFMA.FTZ R195, R0, R172, R195 ;  /* 0x000000ac00c37223 */ /* 0x020fe200000100c3 */
[----:B------:R-:W-:Y:S05]  /*1d630*/  IADD3 R0, R173, -0x1, RZ ;  /* 0xffffffffad007810 */ /* 0x000fea0007ffe0ff */
[----:B------:R-:W-:Y:S01]  /*1d640*/  FADD.FTZ R190, R190, R195 ;  /* 0x000000c3bebe7221 */ /* 0x000fe20000010000 */
[----:B------:R-:W-:Y:S03]  /*1d650*/  FFMA.FTZ R197, R2, R35, R197 ;  /* 0x0000002302c57223 */ /* 0x000fe600000100c5 */
        /* <DEDUP_REMOVED lines=27> */
[----:B------:R-:W-:Y:S04]  /*1d810*/  FADD.FTZ R214, R214, R199 ;  /* 0x000000c7d6d67221 */ /* 0x000fe80000010000 */
[----:B------:R-:W-:Y:S01]  /*1d820*/  FADD.FTZ R4, R167, R214 ;  /* 0x000000d6a7047221 */ /* 0x000fe20000010000 */
[----:B------:R-:W-:Y:S04]  /*1d830*/  MOV R167, R164 ;  /* 0x000000a400a77202 */ /* 0x000fe80000000f00 */
[----:B------:R-:W-:Y:S04]  /*1d840*/  STL [R1+0x8], R4 ;  /* 0x0000080401007387 */ /* 0x000fe80000100800 */
[----:B------:R1:W-:Y:S04]  /*1d850*/  STL [R1], R0 ;  /* 0x0000000001007387 */ /* 0x0003e80000100800 */
[----:B------:R2:W-:Y:S01]  /*1d860*/  STL [R1+0x4], R2 ;  /* 0x0000040201007387 */ /* 0x0005e20000100800 */
[----:B-1----:R-:W-:Y:S01]  /*1d870*/  MOV R0, R3 ;  /* 0x0000000300007202 */ /* 0x002fe20000000f00 */
[----:B------:R-:W-:Y:S06]  /*1d880*/  @P0 BRA `(.L_x_4494) ;  /* 0xffffffc000d40947 */ /* 0x000fec000383ffff */
.L_x_4490:
[----:B--2---:R-:W2:Y:S04]  /*1d890*/  LDL.LU R2, [R1+0x8] ;  /* 0x0000080001027983 */ /* 0x004ea80000300800 */
[----:B------:R-:W3:Y:S01]  /*1d8a0*/  LDL.LU R4, [R1+0x4] ;  /* 0x0000040001047983 */ /* 0x000ee20000300800 */
        /* <DEDUP_REMOVED lines=328> */
.L_x_4495:
[----:B------:R-:W2:Y:S01]  /*1ed30*/  S2R R42, SR_CTAID.Z ;  /* 0x00000000002a7919 */ /* 0x000ea20000002700 */
[----:B------:R-:W2:Y:S01]  /*1ed40*/  LDC R0, c[0x0][0x270] ;  /* 0x00009c00ff007b82 */ /* 0x000ea20000000800 */
[----:B------:R-:W2:Y:S07]  /*1ed50*/  S2R R11, SR_CTAID.Y ;  /* 0x00000000000b7919 */ /* 0x000eae0000002600 */
[----:B------:R-:W3:Y:S01]  /*1ed60*/  LDC R3, c[0x0][0x2c4] ;  /* 0x0000b100ff037b82 */ /* 0x000ee20000000800 */
[----:B--2---:R-:W-:-:S04]  /*1ed70*/  IMAD R0, R11, R0, R42 ;  /* 0x000000000b007224 */ /* 0x004fc800078e022a */
[----:B---3--:R-:W-:-:S07]  /*1ed80*/  IMAD R3, R0, R3, RZ ;  /* 0x0000000300037224 */ /* 0x008fce00078e02ff */
.L_x_4496:
        /* <DEDUP_REMOVED lines=30> */
.L_x_4498:
[----:B------:R-:W-:Y:S05]  /*1ef70*/  BSYNC B0 ;  /* 0x0000000000007941 */ /* 0x000fea0003800000 */
.L_x_4497:
        /* <DEDUP_REMOVED lines=64> */
.L_x_4500:
[----:B------:R-:W-:Y:S05]  /*1f380*/  BSYNC B0 ;  /* 0x0000000000007941 */ /* 0x000fea0003800000 */
.L_x_4499:
        /* <DEDUP_REMOVED lines=21> */
.L_x_4502:
[----:B------:R-:W-:Y:S05]  /*1f4e0*/  BSYNC B0 ;  /* 0x0000000000007941 */ /* 0x000fea0003800000 */
.L_x_4501:
        /* <DEDUP_REMOVED lines=21> */
.L_x_4504:
[----:B------:R-:W-:Y:S05]  /*1f640*/  BSYNC B0 ;  /* 0x0000000000007941 */ /* 0x000fea0003800000 */
.L_x_4503:
        /* <DEDUP_REMOVED lines=17> */
.L_x_4505:
        /* <DEDUP_REMOVED lines=10> */
.L_x_8905:


//--------------------- .text._ZN5flash24flash_fwd_splitkv_kernelI23Flash_fwd_kernel_traitsILi256ELi64ELi64ELi4ELb0ELb0EN7cutlass6half_tE19Flash_kernel_traitsILi256ELi64ELi64ELi4ES3_EELb0ELb0ELb1ELb0ELb0ELb0ELb0ELb1EEEvNS_16Flash_fwd_paramsE --------------------------
	.section	.text._ZN5flash24flash_fwd_splitkv_kernelI23Flash_fwd_kernel_traitsILi256ELi64ELi64ELi4ELb0ELb0EN7cutlass6half_tE19Flash_kernel_traitsILi256ELi64ELi64ELi4ES3_EELb0ELb0ELb1ELb0ELb0ELb0ELb0ELb1EEEvNS_16Flash_fwd_paramsE,"ax",@progbits
	.align	128
        .global         _ZN5flash24flash_fwd_splitkv_kernelI23Flash_fwd_kernel_traitsILi256ELi64ELi64ELi4ELb0ELb0EN7cutlass6half_tE19Flash_kernel_traitsILi256ELi64ELi64ELi4ES3_EELb0ELb0ELb1ELb0ELb0ELb0ELb0ELb1EEEvNS_16Flash_fwd_paramsE
        .type           _ZN5flash24flash_fwd_splitkv_kernelI23Flash_fwd_kernel_traitsILi256ELi64ELi64ELi4ELb0ELb0EN7cutlass6half_tE19Flash_kernel_traitsILi256ELi64ELi64ELi4ES3_EELb0ELb0ELb1ELb0ELb0ELb0ELb0ELb1EEEvNS_16Flash_fwd_paramsE,@function
        .size           _ZN5flash24flash_fwd_splitkv_kernelI23Flash_fwd_kernel_traitsILi256ELi64ELi64ELi4ELb0ELb0EN7cutlass6half_tE19Flash_kernel_traitsILi256ELi64ELi64ELi4ES3_EELb0ELb0ELb1ELb0ELb0ELb0ELb0ELb1EEEvNS_16Flash_fwd_paramsE,(.L_x_8860 - _ZN5flash24flash_fwd_splitkv_kernelI23Flash_fwd_kernel_traitsILi256ELi64ELi64ELi4ELb0ELb0EN7cutlass6half_tE19Flash_kernel_traitsILi256ELi64ELi64ELi4ES3_EELb0ELb0ELb1ELb0ELb0ELb0ELb0ELb1EEEvNS_16Flash_fwd_paramsE)
        .other          _ZN5flash24flash_fwd_splitkv_kernelI23Flash_fwd_kernel_traitsILi256ELi64ELi64ELi4ELb0ELb0EN7cutlass6half_tE19Flash_kernel_traitsILi256ELi64ELi64ELi4ES3_EELb0ELb0ELb1ELb0ELb0ELb0ELb0ELb1EEEvNS_16Flash_fwd_paramsE,@"STO_CUDA_ENTRY STV_DEFAULT"
_ZN5flash24flash_fwd_splitkv_kernelI23Flash_fwd_kernel_traitsILi256ELi64ELi64ELi4ELb0ELb0EN7cutlass6half_tE19Flash_kernel_traitsILi256ELi64ELi64ELi4ES3_EELb0ELb0ELb1ELb0ELb0ELb0ELb0ELb1EEEvNS_16Flash_fwd_paramsE:
.text._ZN5flash24flash_fwd_splitkv_kernelI23Flash_fwd_kernel_traitsILi256ELi64ELi64ELi4ELb0ELb0EN7cutlass6half_tE19Flash_kernel_traitsILi256ELi64ELi64ELi4ES3_EELb0ELb0ELb1ELb0ELb0ELb0ELb0ELb1EEEvNS_16Flash_fwd_paramsE:
[----:B------:R-:W1:Y:S08]  /*0000*/  LDC R1, c[0x0][0x28] ;  /* 0x00000a00ff017b82 */ /* 0x000e700000000800 */
[----:B------:R-:W2:Y:S01]  /*0010*/  LDC.64 R28, c[0x0][0x198] ;  /* 0x00006600ff1c7b82 */ /* 0x000ea20000000a00 */
[----:B------:R-:W-:Y:S01]  /*0020*/  BSSY B4, `(.L_x_4506) ;  /* 0x0000003000047945 */ /* 0x000fe20003800000 */
[----:B-1----:R-:W-:-:S06]  /*0030*/  IADD3 R1, R1, -0x48, RZ ;  /* 0xffffffb801017810 */ /* 0x002fcc0007ffe0ff */
[----:B--2---:R-:W-:Y:S05]  /*0040*/  CALL.REL.NOINC `($_ZN5flash24flash_fwd_splitkv_kernelI23Flash_fwd_kernel_traitsILi256ELi64ELi64ELi4ELb0ELb0EN7cutlass6half_tE19Flash_kernel_traitsILi256ELi64ELi64ELi4ES3_EELb0ELb0ELb1ELb0ELb0ELb0ELb0ELb1EEEvNS_16Flash_fwd_paramsE$_ZN5flash30compute_attn_1rowblock_splitkvI23Flash_fwd_kernel_traitsILi256ELi64ELi64ELi4ELb0ELb0EN7cutlass6half_tE19Flash_kernel_traitsILi256ELi64ELi64ELi4ES3_EELb0ELb0ELb1ELb0ELb0ELb0ELb0ELb1ENS_16Flash_fwd_paramsEEEvRKT8_iiiii) ;  /* 0x0000000000087944 */ /* 0x004fea0003c00000 */
[----:B------:R-:W-:Y:S05]  /*0050*/  BSYNC B4 ;  /* 0x0000000000047941 */ /* 0x000fea0003800000 */
.L_x_4506:
[----:B------:R-:W-:Y:S05]  /*0060*/  EXIT ;  /* 0x000000000000794d */ /* 0x000fea0003800000 */
        .type           $_ZN5flash24flash_fwd_splitkv_kernelI23Flash_fwd_kernel_traitsILi256ELi64ELi64ELi4ELb0ELb0EN7cutlass6half_tE19Flash_kernel_traitsILi256ELi64ELi64ELi4ES3_EELb0ELb0ELb1ELb0ELb0ELb0ELb0ELb1EEEvNS_16Flash_fwd_paramsE$_ZN5flash30compute_attn_1rowblock_splitkvI23Flash_fwd_kernel_traitsILi256ELi64ELi64ELi4ELb0ELb0EN7cutlass6half_tE19Flash_kernel_traitsILi256ELi64ELi64ELi4ES3_EELb0ELb0ELb1ELb0ELb0ELb0ELb0ELb1ENS_16Flash_fwd_paramsEEEvRKT8_iiiii,@function
        .size           $_ZN5flash24flash_fwd_splitkv_kernelI23Flash_fwd_kernel_traitsILi256ELi64ELi64ELi4ELb0ELb0EN7cutlass6half_tE19Flash_kernel_traitsILi256ELi64ELi64ELi4ES3_EELb0ELb0ELb1ELb0ELb0ELb0ELb0ELb1EEEvNS_16Flash_fwd_paramsE$_ZN5flash30compute_attn_1rowblock_splitkvI23Flash_fwd_kernel_traitsILi256ELi64ELi64ELi4ELb0ELb0EN7cutlass6half_tE19Flash_kernel_traitsILi256ELi64ELi64ELi4ES3_EELb0ELb0ELb1ELb0ELb0ELb0ELb0ELb1ENS_16Flash_fwd_paramsEEEvRKT8_iiiii,(.L_x_8860 - $_ZN5flash24flash_fwd_splitkv_kernelI23Flash_fwd_kernel_traitsILi256ELi64ELi64ELi4ELb0ELb0EN7cutlass6half_tE19Flash_kernel_traitsILi256ELi64ELi64ELi4ES3_EELb0ELb0ELb1ELb0ELb0ELb0ELb0ELb1EEEvNS_16Flash_fwd_paramsE$_ZN5flash30compute_attn_1rowblock_splitkvI23Flash_fwd_kernel_traitsILi256ELi64ELi64ELi4ELb0ELb0EN7cutlass6half_tE19Flash_kernel_traitsILi256ELi64ELi64ELi4ES3_EELb0ELb0ELb1ELb0ELb0ELb0ELb0ELb1ENS_16Flash_fwd_paramsEEEvRKT8_iiiii)
$_ZN5flash24flash_fwd_splitkv_kernelI23Flash_fwd_kernel_traitsILi256ELi64ELi64ELi4ELb0ELb0EN7cutlass6half_tE19Flash_kernel_traitsILi256ELi64ELi64ELi4ES3_EELb0ELb0ELb1ELb0ELb0ELb0ELb0ELb1EEEvNS_16Flash_fwd_paramsE$_ZN5flash30compute_attn_1rowblock_splitkvI23Flash_fwd_kernel_traitsILi256ELi64ELi64ELi4ELb0ELb0EN7cutlass6half_tE19Flash_kernel_traitsILi256ELi64ELi64ELi4ES3_EELb0ELb0ELb1ELb0ELb0ELb0ELb0ELb1ENS_16Flash_fwd_paramsEEEvRKT8_iiiii:
[----:B------:R-:W-:Y:S02]  /*0070*/  ULDC.64 UR6, c[0x0][0x208] ;  /* 0x0000820000067ab9 */ /* 0x000fe40000000a00 */
[----:B------:R-:W2:Y:S01]  /*0080*/  LD.E.64 R2, desc[UR6][R28.64+0xe0] ;  /* 0x0000e0061c027980 */ /* 0x000ea2000c101b00 */
[----:B------:R-:W1:Y:S01]  /*0090*/  S2R R33, SR_CTAID.Y ;  /* 0x0000000000217919 */ /* 0x000e620000002600 */
[----:B------:R-:W-:Y:S02]  /*00a0*/  IMAD.MOV.U32 R37, RZ, RZ, -0x1 ;  /* 0xffffffffff257424 */ /* 0x000fe400078e00ff */
[----:B------:R-:W3:Y:S01]  /*00b0*/  LD.E.64 R4, desc[UR6][R28.64+0xf0] ;  /* 0x0000f0061c047980 */ /* 0x000ee2000c101b00 */
[----:B--2---:R-:W-:-:S04]  /*00c0*/  ISETP.NE.U32.AND P0, PT, R2, RZ, PT ;  /* 0x000000ff0200720c */ /* 0x004fc80003f05070 */
[----:B------:R-:W-:Y:S01]  /*00d0*/  ISETP.NE.AND.EX P0, PT, R3, RZ, PT, P0 ;  /* 0x000000ff0300720c */ /* 0x000fe20003f05300 */
[----:B-1----:R-:W-:-:S12]  /*00e0*/  IMAD.WIDE R2, R33, 0x4, R2 ;  /* 0x0000000421027825 */ /* 0x002fd800078e0202 */
[----:B------:R-:W2:Y:S04]  /*00f0*/  @P0 LD.E R37, desc[UR6][R2.64] ;  /* 0x0000000602250980 */ /* 0x000ea8000c101900 */
[----:B------:R-:W2:Y:S01]  /*0100*/  @P0 LD.E R0, desc[UR6][R2.64+0x4] ;  /* 0x0000040602000980 */ /* 0x000ea2000c101900 */
[----:B---3--:R-:W-:-:S04]  /*0110*/  ISETP.NE.U32.AND P4, PT, R4, RZ, PT ;  /* 0x000000ff0400720c */ /* 0x008fc80003f85070 */
[----:B------:R-:W-:Y:S01]  /*0120*/  ISETP.NE.AND.EX P4, PT, R5, RZ, PT, P4 ;  /* 0x000000ff0500720c */ /* 0x000fe20003f85340 */
[----:B------:R-:W-:Y:S01]  /*0130*/  IMAD.MOV.U32 R10, RZ, RZ, RZ ;  /* 0x000000ffff0a7224 */ /* 0x000fe200078e00ff */
[----:B------:R-:W3:Y:S01]  /*0140*/  LD.E.64 R2, desc[UR6][R28.64+0xe8] ;  /* 0x0000e8061c027980 */ /* 0x000ee2000c101b00 */
[----:B------:R-:W-:-:S10]  /*0150*/  IMAD.WIDE R30, R33, 0x4, R4 ;  /* 0x00000004211e7825 */ /* 0x000fd400078e0204 */
[----:B------:R1:W5:Y:S01]  /*0160*/  @P4 LD.E R10, desc[UR6][R30.64] ;  /* 0x000000061e0a4980 */ /* 0x000362000c101900 */
[----:B--2---:R-:W-:-:S06]  /*0170*/  @P0 IADD3 R19, -R37, R0, RZ ;  /* 0x0000000025130210 */ /* 0x004fcc0007ffe1ff */
[----:B------:R-:W2:Y:S04]  /*0180*/  @!P0 LD.E R19, desc[UR6][R28.64+0xb4] ;  /* 0x0000b4061c138980 */ /* 0x000ea8000c101900 */
[----:B------:R1:W-:Y:S01]  /*0190*/  STL [R1+0x8], R37 ;  /* 0x0000082501007387 */ /* 0x0003e20000100800 */
[----:B------:R-:W4:Y:S01]  /*01a0*/  S2R R185, SR_TID.X ;  /* 0x0000000000b97919 */ /* 0x000f220000002100 */
[----:B---3--:R-:W-:-:S04]  /*01b0*/  ISETP.NE.U32.AND P0, PT, R2, RZ, PT ;  /* 0x000000ff0200720c */ /* 0x008fc80003f05070 */
[----:B------:R-:W-:Y:S01]  /*01c0*/  ISETP.NE.AND.EX P0, PT, R3, RZ, PT, P0 ;  /* 0x000000ff0300720c */ /* 0x000fe20003f05300 */
[----:B------:R-:W-:Y:S01]  /*01d0*/  BSSY B0, `(.L_x_4507) ;  /* 0x0000009000007945 */ /* 0x000fe20003800000 */
[----:B------:R-:W-:Y:S02]  /*01e0*/  IMAD.MOV.U32 R15, RZ, RZ, -0x1 ;  /* 0xffffffffff0f7424 */ /* 0x000fe400078e00ff */
[----:B------:R-:W-:Y:S01]  /*01f0*/  IMAD.WIDE R2, R33, 0x4, R2 ;  /* 0x0000000421027825 */ /* 0x000fe200078e0202 */
[----:B--2---:R1:W-:Y:S08]  /*0200*/  STL [R1+0x10], R19 ;  /* 0x0000101301007387 */ /* 0x0043f00000100800 */
[----:B----4-:R-:W-:Y:S05]  /*0210*/  @!P0 BRA `(.L_x_4508) ;  /* 0x0000000000108947 */ /* 0x010fea0003800000 */
[----:B------:R-:W2:Y:S02]  /*0220*/  LD.E.U8 R0, desc[UR6][R28.64+0x1b2] ;  /* 0x0001b2061c007980 */ /* 0x000ea4000c101100 */
[----:B--2---:R-:W-:-:S13]  /*0230*/  ISETP.NE.AND P1, PT, R0, RZ, PT ;  /* 0x000000ff0000720c */ /* 0x004fda0003f25270 */
[----:B------:R-:W-:Y:S05]  /*0240*/  @!P1 BRA `(.L_x_4508) ;  /* 0x0000000000049947 */ /* 0x000fea0003800000 */
[----:B------:R2:W5:Y:S02]  /*0250*/  LD.E R15, desc[UR6][R2.64] ;  /* 0x00000006020f7980 */ /* 0x000564000c101900 */
.L_x_4508:
[----:B------:R-:W-:Y:S05]  /*0260*/  BSYNC B0 ;  /* 0x0000000000007941 */ /* 0x000fea0003800000 */
.L_x_4507:
        /* <DEDUP_REMOVED lines=8> */
.L_x_4510:
[----:B------:R3:W5:Y:S02]  /*02f0*/  LD.E R0, desc[UR6][R28.64+0xb8] ;  /* 0x0000b8061c007980 */ /* 0x000764000c101900 */
.L_x_4511:
[----:B------:R-:W-:Y:S05]  /*0300*/  BSYNC B0 ;  /* 0x0000000000007941 */ /* 0x000fea0003800000 */
.L_x_4509:
        /* <DEDUP_REMOVED lines=10> */
.L_x_4513:
[----:B------:R-:W2:Y:S01]  /*03b0*/  LD.E.64 R2, desc[UR6][R28.64+0x108] ;  /* 0x000108061c027980 */ /* 0x000ea2000c101b00 */
[----:B------:R-:W-:Y:S01]  /*03c0*/  BSSY B0, `(.L_x_4515) ;  /* 0x0000006000007945 */ /* 0x000fe20003800000 */
[----:B------:R-:W-:Y:S01]  /*03d0*/  IMAD.MOV.U32 R0, RZ, RZ, RZ ;  /* 0x000000ffff007224 */ /* 0x000fe200078e00ff */
[----:B--2---:R-:W-:-:S04]  /*03e0*/  ISETP.NE.U32.AND P0, PT, R2, RZ, PT ;  /* 0x000000ff0200720c */ /* 0x004fc80003f05070 */
[----:B------:R-:W-:-:S13]  /*03f0*/  ISETP.NE.AND.EX P0, PT, R3, RZ, PT, P0 ;  /* 0x000000ff0300720c */ /* 0x000fda0003f05300 */
[----:B------:R-:W-:Y:S05]  /*0400*/  @!P0 BRA `(.L_x_4516) ;  /* 0x0000000000048947 */ /* 0x000fea0003800000 */
[----:B------:R2:W5:Y:S02]  /*0410*/  LD.E R0, desc[UR6][R28.64+0xbc] ;  /* 0x0000bc061c007980 */ /* 0x000564000c101900 */
.L_x_4516:
[----:B------:R-:W-:Y:S05]  /*0420*/  BSYNC B0 ;  /* 0x0000000000007941 */ /* 0x000fea0003800000 */
.L_x_4515:
[----:B-----5:R-:W-:Y:S02]  /*0430*/  IADD3 R237, R131, R0, RZ ;  /* 0x0000000083ed7210 */ /* 0x020fe40007ffe0ff */
.L_x_4514:
[----:B------:R-:W-:Y:S05]  /*0440*/  BSYNC B1 ;  /* 0x0000000000017941 */ /* 0x000fea0003800000 */
.L_x_4512:
[----:B------:R-:W4:Y:S01]  /*0450*/  S2R R34, SR_CTAID.X ;  /* 0x0000000000227919 */ /* 0x000f220000002500 */
[----:B------:R-:W-:Y:S01]  /*0460*/  MOV R27, 0x50 ;  /* 0x00000050001b7802 */ /* 0x000fe20000000f00 */
[----:B------:R-:W-:-:S03]  /*0470*/  IMAD.MOV.U32 R3, RZ, RZ, 0x0 ;  /* 0x00000000ff037424 */ /* 0x000fc600078e00ff */
[----:B------:R-:W-:Y:S01]  /*0480*/  MOV R2, R27 ;  /* 0x0000001b00027202 */ /* 0x000fe20000000f00 */
[----:B----4-:R-:W-:-:S05]  /*0490*/  IMAD.SHL.U32 R186, R34, 0x40, RZ ;  /* 0x0000004022ba7824 */ /* 0x010fca00078e00ff */
[----:B------:R-:W-:-:S13]  /*04a0*/  ISETP.GT.AND P0, PT, R19, R186, PT ;  /* 0x000000ba1300720c */ /* 0x000fda0003f04270 */
[----:B-123--:R-:W-:Y:S05]  /*04b0*/  @!P0 RET.REL.NODEC R2 `(_ZN5flash24flash_fwd_splitkv_kernelI23Flash_fwd_kernel_traitsILi256ELi64ELi64ELi4ELb0ELb0EN7cutlass6half_tE19Flash_kernel_traitsILi256ELi64ELi64ELi4ES3_EELb0ELb0ELb1ELb0ELb0ELb0ELb0ELb1EEEvNS_16Flash_fwd_paramsE) ;  /* 0xfffffff802d08950 */ /* 0x00efea0003c3ffff */
[----:B------:R-:W2:Y:S01]  /*04c0*/  LD.E R0, desc[UR6][R28.64+0xb8] ;  /* 0x0000b8061c007980 */ /* 0x000ea2000c101900 */
[----:B------:R-:W-:-:S05]  /*04d0*/  VIADD R2, R237, 0x3f ;  /* 0x0000003fed027836 */ /* 0x000fca0000000000 */
[----:B------:R-:W-:-:S04]  /*04e0*/  SHF.R.S32.HI R3, RZ, 0x1f, R2 ;  /* 0x0000001fff037819 */ /* 0x000fc80000011402 */
[----:B------:R-:W-:Y:S01]  /*04f0*/  LEA.HI R2, R3, R2, RZ, 0x6 ;  /* 0x0000000203027211 */ /* 0x000fe200078f30ff */
[----:B--2---:R-:W-:-:S05]  /*0500*/  VIADD R0, R0, 0x3f ;  /* 0x0000003f00007836 */ /* 0x004fca0000000000 */
[----:B------:R-:W-:-:S04]  /*0510*/  SHF.R.S32.HI R4, RZ, 0x1f, R0 ;  /* 0x0000001fff047819 */ /* 0x000fc80000011400 */
[----:B------:R-:W-:Y:S02]  /*0520*/  LEA.HI R3, R4, R0, RZ, 0x6 ;  /* 0x0000000004037211 */ /* 0x000fe400078f30ff */
[----:B------:R-:W-:Y:S02]  /*0530*/  SHF.R.S32.HI R0, RZ, 0x6, R2 ;  /* 0x00000006ff007819 */ /* 0x000fe40000011402 */
[----:B------:R-:W-:-:S04]  /*0540*/  SHF.R.S32.HI R2, RZ, 0x6, R3 ;  /* 0x00000006ff027819 */ /* 0x000fc80000011403 */
[----:B------:R-:W-:-:S04]  /*0550*/  VIMNMX R36, R2, R0, PT ;  /* 0x0000000002247248 */ /* 0x000fc80003fe0100 */
[----:B------:R-:W-:Y:S01]  /*0560*/  ISETP.GT.AND P0, PT, R36, RZ, PT ;  /* 0x000000ff2400720c */ /* 0x000fe20003f04270 */
[----:B------:R1:W-:-:S12]  /*0570*/  STL [R1+0xc], R36 ;  /* 0x00000c2401007387 */ /* 0x0003d80000100800 */
        /* <DEDUP_REMOVED lines=12> */
[----:B------:R-:W-:Y:S01]  /*0640*/  LOP3.LUT R16, R17, 0xfffffff8, RZ, 0xc0, !PT ;  /* 0xfffffff811107812 */ /* 0x000fe200078ec0ff */
[----:B------:R-:W3:Y:S01]  /*0650*/  S2R R32, SR_CTAID.Z ;  /* 0x0000000000207919 */ /* 0x000ee20000002700 */
[----:B------:R-:W-:-:S03]  /*0660*/  @!P0 SHF.R.S32.HI R13, RZ, 0x1f, R33 ;  /* 0x0000001fff0d8819 */ /* 0x000fc60000011421 */
[----:B------:R-:W-:-:S04]  /*0670*/  IMAD.IADD R16, R185, 0x1, -R16 ;  /* 0x00000001b9107824 */ /* 0x000fc800078e0a10 */
[C---:B------:R-:W-:Y:S01]  /*0680*/  IMAD.SHL.U32 R2, R16.reuse, 0x8, RZ ;  /* 0x0000000810027824 */ /* 0x040fe200078e00ff */
[----:B------:R-:W-:Y:S01]  /*0690*/  SHF.R.S32.HI R18, RZ, 0x1f, R186 ;  /* 0x0000001fff127819 */ /* 0x000fe200000114ba */
[----:B------:R-:W-:Y:S01]  /*06a0*/  BSSY B0, `(.L_x_4518) ;  /* 0x0000030000007945 */ /* 0x000fe20003800000 */
[----:B------:R-:W-:Y:S01]  /*06b0*/  ISETP.NE.AND P3, PT, R16, RZ, PT ;  /* 0x000000ff1000720c */ /* 0x000fe20003f65270 */
[-C--:B--2---:R-:W-:Y:S02]  /*06c0*/  @P0 IMAD R0, R5, R37.reuse, RZ ;  /* 0x0000002505000224 */ /* 0x084fe400078e02ff */
[----:B------:R-:W-:-:S04]  /*06d0*/  @P0 IMAD.WIDE.U32 R10, R4, R37, RZ ;  /* 0x00000025040a0225 */ /* 0x000fc800078e00ff */
[----:B------:R-:W-:Y:S01]  /*06e0*/  @P0 IMAD.MOV.U32 R12, RZ, RZ, R10 ;  /* 0x000000ffff0c0224 */ /* 0x000fe200078e000a */
[----:B------:R-:W-:Y:S01]  /*06f0*/  @P0 IADD3 R0, R11, R0, RZ ;  /* 0x000000000b000210 */ /* 0x000fe20007ffe0ff */
[-C--:B----4-:R-:W-:Y:S02]  /*0700*/  @!P0 IMAD R3, R7, R33.reuse, RZ ;  /* 0x0000002107038224 */ /* 0x090fe400078e02ff */
[----:B------:R-:W-:-:S04]  /*0710*/  @!P0 IMAD.WIDE.U32 R10, R6, R33, RZ ;  /* 0x00000021060a8225 */ /* 0x000fc800078e00ff */
[----:B------:R-:W-:Y:S01]  /*0720*/  @!P0 IMAD R13, R6, R13, R3 ;  /* 0x0000000d060d8224 */ /* 0x000fe200078e0203 */
[--C-:B------:R-:W-:Y:S01]  /*0730*/  SHF.R.S32.HI R3, RZ, 0x1f, R2.reuse ;  /* 0x0000001fff037819 */ /* 0x100fe20000011402 */
[----:B------:R-:W-:Y:S01]  /*0740*/  IMAD R9, R5, R186, RZ ;  /* 0x000000ba05097224 */ /* 0x000fe200078e02ff */
[----:B------:R-:W-:Y:S01]  /*0750*/  @!P0 MOV R12, R10 ;  /* 0x0000000a000c8202 */ /* 0x000fe20000000f00 */
[----:B------:R-:W-:-:S04]  /*0760*/  IMAD.WIDE.U32 R6, R186, R4, R2 ;  /* 0x00000004ba067225 */ /* 0x000fc800078e0002 */
[----:B------:R-:W-:Y:S02]  /*0770*/  IMAD R9, R4, R18, R9 ;  /* 0x0000001204097224 */ /* 0x000fe400078e0209 */
[----:B------:R-:W-:Y:S01]  /*0780*/  @!P0 IMAD.IADD R0, R11, 0x1, R13 ;  /* 0x000000010b008824 */ /* 0x000fe200078e020d */
[----:B------:R-:W-:-:S04]  /*0790*/  IADD3 R12, P0, R12, R6, RZ ;  /* 0x000000060c0c7210 */ /* 0x000fc80007f1e0ff */
[----:B------:R-:W-:Y:S02]  /*07a0*/  IADD3.X R13, R0, R7, R9, P0, !PT ;  /* 0x00000007000d7210 */ /* 0x000fe400007fe409 */
[----:B------:R-:W-:Y:S02]  /*07b0*/  SHF.R.S32.HI R0, RZ, 0x3, R17 ;  /* 0x00000003ff007819 */ /* 0x000fe40000011411 */
[----:B------:R-:W-:-:S04]  /*07c0*/  IADD3 R9, -R186, R19, RZ ;  /* 0x00000013ba097210 */ /* 0x000fc80007ffe1ff */
[C---:B------:R-:W-:Y:S01]  /*07d0*/  ISETP.GE.AND P0, PT, R0.reuse, R9, PT ;  /* 0x000000090000720c */ /* 0x040fe20003f06270 */
[----:B---3--:R-:W-:Y:S01]  /*07e0*/  IMAD R10, R15, R32, RZ ;  /* 0x000000200f0a7224 */ /* 0x008fe200078e02ff */
[----:B------:R-:W-:Y:S01]  /*07f0*/  SHF.R.S32.HI R6, RZ, 0x1f, R32 ;  /* 0x0000001fff067819 */ /* 0x000fe20000011420 */
[----:B------:R-:W-:Y:S02]  /*0800*/  VIADD R24, R0, 0x10 ;  /* 0x0000001000187836 */ /* 0x000fe40000000000 */
[----:B------:R-:W-:-:S04]  /*0810*/  IMAD.WIDE.U32 R12, R32, R14, R12 ;  /* 0x0000000e200c7225 */ /* 0x000fc800078e000c */
[----:B------:R-:W-:Y:S01]  /*0820*/  IMAD R10, R14, R6, R10 ;  /* 0x000000060e0a7224 */ /* 0x000fe200078e020a */
[----:B------:R-:W-:Y:S01]  /*0830*/  ISETP.GE.AND P1, PT, R24, R9, PT ;  /* 0x000000091800720c */ /* 0x000fe20003f26270 */
[C---:B------:R-:W-:Y:S01]  /*0840*/  VIADD R19, R2.reuse, 0x40 ;  /* 0x0000004002137836 */ /* 0x040fe20000000000 */
[----:B------:R-:W-:Y:S01]  /*0850*/  SHF.R.S32.HI R26, RZ, 0x1f, R0 ;  /* 0x0000001fff1a7819 */ /* 0x000fe20000011400 */
[----:B------:R-:W-:Y:S01]  /*0860*/  VIADD R17, R2, 0xc0 ;  /* 0x000000c002117836 */ /* 0x000fe20000000000 */
[----:B------:R-:W-:Y:S02]  /*0870*/  IADD3 R25, R0, 0x20, RZ ;  /* 0x0000002000197810 */ /* 0x000fe40007ffe0ff */
[----:B------:R-:W-:Y:S02]  /*0880*/  IADD3 R18, R2, 0x80, RZ ;  /* 0x0000008002127810 */ /* 0x000fe40007ffe0ff */
[----:B------:R-:W-:Y:S01]  /*0890*/  IADD3 R11, R13, R10, RZ ;  /* 0x0000000a0d0b7210 */ /* 0x000fe20007ffe0ff */
[----:B-1----:R-:W-:Y:S06]  /*08a0*/  @P0 BRA `(.L_x_4519) ;  /* 0x00000000003c0947 */ /* 0x002fec0003800000 */
[----:B------:R-:W-:Y:S01]  /*08b0*/  IMAD R6, R5, R0, RZ ;  /* 0x0000000005067224 */ /* 0x000fe200078e02ff */
[-C--:B-----5:R-:W-:Y:S01]  /*08c0*/  ISETP.GE.AND P6, PT, R2, R8.reuse, PT ;  /* 0x000000080200720c */ /* 0x0a0fe20003fc6270 */
[----:B------:R-:W-:Y:S01]  /*08d0*/  IMAD.MOV.U32 R10, RZ, RZ, R12 ;  /* 0x000000ffff0a7224 */ /* 0x000fe200078e000c */
[----:B------:R-:W-:Y:S01]  /*08e0*/  ISETP.GE.AND P5, PT, R19, R8, PT ;  /* 0x000000081300720c */ /* 0x000fe20003fa6270 */
[----:B------:R-:W-:Y:S01]  /*08f0*/  IMAD R6, R4, R26, R6 ;  /* 0x0000001a04067224 */ /* 0x000fe200078e0206 */
        /* <DEDUP_REMOVED lines=10> */
.L_x_4519:
[----:B------:R-:W-:Y:S05]  /*09a0*/  BSYNC B0 ;  /* 0x0000000000007941 */ /* 0x000fea0003800000 */
.L_x_4518:
        /* <DEDUP_REMOVED lines=14> */
[----:B------:R-:W-:-:S03]  /*0a90*/  LEA R6, P6, R14, R28, 0x1 ;  /* 0x0000001c0e067211 */ /* 0x000fc600078c08ff */
[----:B------:R-:W-:-:S05]  /*0aa0*/  IMAD.IADD R7, R15, 0x1, R7 ;  /* 0x000000010f077824 */ /* 0x000fca00078e0207 */
[----:B------:R-:W-:-:S05]  /*0ab0*/  LEA.HI.X R7, R14, R29, R7, 0x1, P6 ;  /* 0x0000001d0e077211 */ /* 0x000fca00030f0c07 */
[----:B------:R2:W-:Y:S04]  /*0ac0*/  @!P5 ST.E.128 desc[UR6][R6.64], RZ ;  /* 0x000000ff0600d985 */ /* 0x0005e8000c101d06 */
[----:B------:R2:W-:Y:S04]  /*0ad0*/  @!P4 ST.E.128 desc[UR6][R6.64+0x80], RZ ;  /* 0x000080ff0600c985 */ /* 0x0005e8000c101d06 */
[----:B------:R2:W-:Y:S04]  /*0ae0*/  @!P2 ST.E.128 desc[UR6][R6.64+0x100], RZ ;  /* 0x000100ff0600a985 */ /* 0x0005e8000c101d06 */
[----:B------:R2:W-:Y:S02]  /*0af0*/  @!P1 ST.E.128 desc[UR6][R6.64+0x180], RZ ;  /* 0x000180ff06009985 */ /* 0x0005e4000c101d06 */
.L_x_4521:
[----:B------:R-:W-:Y:S05]  /*0b00*/  BSYNC B0 ;  /* 0x0000000000007941 */ /* 0x000fea0003800000 */
.L_x_4520:
[----:B-----5:R-:W-:Y:S01]  /*0b10*/  IMAD R16, R33, R22, R32 ;  /* 0x0000001621107224 */ /* 0x020fe200078e0220 */
[----:B------:R-:W-:Y:S01]  /*0b20*/  BSSY B0, `(.L_x_4522) ;  /* 0x0000016000007945 */ /* 0x000fe20003800000 */
[----:B------:R-:W-:Y:S02]  /*0b30*/  ISETP.GE.OR P5, PT, R24, R9, P3 ;  /* 0x000000091800720c */ /* 0x000fe40001fa6670 */
[----:B------:R-:W-:Y:S01]  /*0b40*/  IMAD R16, R23, R16, R186 ;  /* 0x0000001017107224 */ /* 0x000fe200078e02ba */
[----:B------:R-:W-:Y:S05]  /*0b50*/  @P0 BRA `(.L_x_4523) ;  /* 0x0000000000480947 */ /* 0x000fea0003800000 */
[----:B-12---:R-:W-:Y:S01]  /*0b60*/  IADD3 R6, P0, R0, 0x20, RZ ;  /* 0x0000002000067810 */ /* 0x006fe20007f1e0ff */
[----:B------:R-:W-:Y:S01]  /*0b70*/  IMAD.MOV.U32 R14, RZ, RZ, R12 ;  /* 0x000000ffff0e7224 */ /* 0x000fe200078e000c */
[-C--:B------:R-:W-:Y:S01]  /*0b80*/  ISETP.GE.AND P4, PT, R2, R8.reuse, PT ;  /* 0x000000080200720c */ /* 0x080fe20003f86270 */
        /* <DEDUP_REMOVED lines=15> */
.L_x_4523:
[----:B------:R-:W-:Y:S05]  /*0c80*/  BSYNC B0 ;  /* 0x0000000000007941 */ /* 0x000fea0003800000 */
.L_x_4522:
[C---:B------:R-:W-:Y:S01]  /*0c90*/  VIADD R14, R0.reuse, 0x30 ;  /* 0x00000030000e7836 */ /* 0x040fe20000000000 */
[-C--:B------:R-:W-:Y:S01]  /*0ca0*/  ISETP.GE.OR P6, PT, R0, R9.reuse, P3 ;  /* 0x000000090000720c */ /* 0x080fe20001fc6670 */
[----:B------:R-:W-:Y:S01]  /*0cb0*/  BSSY B0, `(.L_x_4524) ;  /* 0x000001d000007945 */ /* 0x000fe20003800000 */
[-C--:B------:R-:W-:Y:S02]  /*0cc0*/  ISETP.GE.OR P4, PT, R25, R9.reuse, P3 ;  /* 0x000000091900720c */ /* 0x080fe40001f86670 */
[-C--:B------:R-:W-:Y:S02]  /*0cd0*/  ISETP.GE.AND P1, PT, R14, R9.reuse, PT ;  /* 0x000000090e00720c */ /* 0x080fe40003f26270 */
[----:B-123--:R-:W-:Y:S02]  /*0ce0*/  IADD3 R7, P0, R16, R0, RZ ;  /* 0x0000000010077210 */ /* 0x00efe40007f1e0ff */
[----:B------:R-:W-:Y:S01]  /*0cf0*/  ISETP.GE.OR P3, PT, R14, R9, P3 ;  /* 0x000000090e00720c */ /* 0x000fe20001f66670 */
[----:B------:R-:W-:Y:S01]  /*0d00*/  @!P5 IMAD.MOV.U32 R14, RZ, RZ, 0x7f800000 ;  /* 0x7f800000ff0ed424 */ /* 0x000fe200078e00ff */
[----:B------:R-:W-:-:S02]  /*0d10*/  LEA.HI.X.SX32 R16, R16, R26, 0x1, P0 ;  /* 0x0000001a10107211 */ /* 0x000fc400000f0eff */
[C---:B------:R-:W-:Y:S01]  /*0d20*/  LEA R6, P0, R7.reuse, R20, 0x2 ;  /* 0x0000001407067211 */ /* 0x040fe200078010ff */
[----:B------:R-:W-:Y:S02]  /*0d30*/  @!P6 IMAD.MOV.U32 R15, RZ, RZ, 0x7f800000 ;  /* 0x7f800000ff0fe424 */ /* 0x000fe400078e00ff */
[----:B------:R-:W-:Y:S01]  /*0d40*/  @!P4 IMAD.MOV.U32 R9, RZ, RZ, 0x7f800000 ;  /* 0x7f800000ff09c424 */ /* 0x000fe200078e00ff */
[----:B------:R-:W-:Y:S01]  /*0d50*/  LEA.HI.X R7, R7, R21, R16, 0x2, P0 ;  /* 0x0000001507077211 */ /* 0x000fe200000f1410 */
[----:B------:R-:W-:Y:S08]  /*0d60*/  @P1 BRA `(.L_x_4525) ;  /* 0x0000000000441947 */ /* 0x000ff00003800000 */
[----:B------:R-:W-:Y:S01]  /*0d70*/  IADD3 R0, P0, R0, 0x30, RZ ;  /* 0x0000003000007810 */ /* 0x000fe20007f1e0ff */
[----:B------:R-:W-:Y:S01]  /*0d80*/  IMAD.MOV.U32 R10, RZ, RZ, R12 ;  /* 0x000000ffff0a7224 */ /* 0x000fe200078e000c */
[----:B------:R-:W-:-:S03]  /*0d90*/  ISETP.GE.AND P2, PT, R19, R8, PT ;  /* 0x000000081300720c */ /* 0x000fc60003f46270 */
        /* <DEDUP_REMOVED lines=14> */
.L_x_4525:
[----:B------:R-:W-:Y:S05]  /*0e80*/  BSYNC B0 ;  /* 0x0000000000007941 */ /* 0x000fea0003800000 */
.L_x_4524:
[----:B-1----:R-:W-:Y:S01]  /*0e90*/  MOV R2, R27 ;  /* 0x0000001b00027202 */ /* 0x002fe20000000f00 */
[----:B------:R-:W-:Y:S01]  /*0ea0*/  @!P6 ST.E desc[UR6][R6.64], R15 ;  /* 0x0000000f0600e985 */ /* 0x000fe2000c101906 */
[----:B------:R-:W-:-:S03]  /*0eb0*/  MOV R3, 0x0 ;  /* 0x0000000000037802 */ /* 0x000fc60000000f00 */
[----:B------:R-:W-:Y:S04]  /*0ec0*/  @!P5 ST.E desc[UR6][R6.64+0x40], R14 ;  /* 0x0000400e0600d985 */ /* 0x000fe8000c101906 */
[----:B------:R1:W-:Y:S02]  /*0ed0*/  @!P4 ST.E desc[UR6][R6.64+0x80], R9 ;  /* 0x000080090600c985 */ /* 0x0003e4000c101906 */
[----:B-1----:R-:W-:Y:S05]  /*0ee0*/  @P3 RET.REL.NODEC R2 `(_ZN5flash24flash_fwd_splitkv_kernelI23Flash_fwd_kernel_traitsILi256ELi64ELi64ELi4ELb0ELb0EN7cutlass6half_tE19Flash_kernel_traitsILi256ELi64ELi64ELi4ES3_EELb0ELb0ELb1ELb0ELb0ELb0ELb0ELb1EEEvNS_16Flash_fwd_paramsE) ;  /* 0xfffffff002443950 */ /* 0x002fea0003c3ffff */
[----:B------:R-:W-:Y:S02]  /*0ef0*/  MOV R0, 0x7f800000 ;  /* 0x7f80000000007802 */ /* 0x000fe40000000f00 */
[----:B------:R-:W-:Y:S02]  /*0f00*/  MOV R2, R27 ;  /* 0x0000001b00027202 */ /* 0x000fe40000000f00 */
[----:B------:R-:W-:Y:S01]  /*0f10*/  MOV R3, 0x0 ;  /* 0x0000000000037802 */ /* 0x000fe20000000f00 */
[----:B------:R1:W-:Y:S03]  /*0f20*/  ST.E desc[UR6][R6.64+0xc0], R0 ;  /* 0x0000c00006007985 */ /* 0x0003e6000c101906 */
[----:B-1----:R-:W-:Y:S05]  /*0f30*/  RET.REL.NODEC R2 `(_ZN5flash24flash_fwd_splitkv_kernelI23Flash_fwd_kernel_traitsILi256ELi64ELi64ELi4ELb0ELb0EN7cutlass6half_tE19Flash_kernel_traitsILi256ELi64ELi64ELi4ES3_EELb0ELb0ELb1ELb0ELb0ELb0ELb0ELb1EEEvNS_16Flash_fwd_paramsE) ;  /* 0xfffffff002307950 */ /* 0x002fea0003c3ffff */
.L_x_4517:
        /* <DEDUP_REMOVED lines=8> */
[----:B------:R-:W-:-:S11]  /*0fc0*/  @P1 SHF.R.S32.HI R0, RZ, 0x1f, R33 ;  /* 0x0000001fff001819 */ /* 0x000fd60000011421 */
[----:B------:R-:W-:-:S05]  /*0fd0*/  @P0 IMAD.WIDE R2, R33, 0x4, R2 ;  /* 0x0000000421020825 */ /* 0x000fca00078e0202 */
[----:B------:R3:W5:Y:S01]  /*0fe0*/  @P0 LD.E R11, desc[UR6][R2.64] ;  /* 0x00000006020b0980 */ /* 0x000762000c101900 */
[----:B------:R-:W-:Y:S01]  /*0ff0*/  BSSY B0, `(.L_x_4526) ;  /* 0x00000bb000007945 */ /* 0x000fe20003800000 */
[----:B------:R-:W4:Y:S01]  /*1000*/  S2R R22, SR_CTAID.Z ;  /* 0x0000000000167919 */ /* 0x000f220000002700 */
[-C--:B--2---:R-:W-:Y:S02]  /*1010*/  @P1 IMAD R7, R7, R33.reuse, RZ ;  /* 0x0000002107071224 */ /* 0x084fe400078e02ff */
[----:B---3--:R-:W-:-:S04]  /*1020*/  @P1 IMAD.WIDE.U32 R2, R6, R33, RZ ;  /* 0x0000002106021225 */ /* 0x008fc800078e00ff */
[----:B------:R-:W-:Y:S02]  /*1030*/  @P1 IMAD R7, R6, R0, R7 ;  /* 0x0000000006071224 */ /* 0x000fe400078e0207 */
[----:B------:R-:W-:Y:S01]  /*1040*/  IMAD.MOV.U32 R6, RZ, RZ, RZ ;  /* 0x000000ffff067224 */ /* 0x000fe200078e00ff */
[----:B------:R-:W-:Y:S01]  /*1050*/  @P1 LEA R6, P0, R2, R4, 0x2 ;  /* 0x0000000402061211 */ /* 0x000fe200078010ff */
[----:B------:R-:W-:Y:S01]  /*1060*/  IMAD.MOV.U32 R0, RZ, RZ, RZ ;  /* 0x000000ffff007224 */ /* 0x000fe200078e00ff */
[----:B------:R-:W-:-:S03]  /*1070*/  @P1 IADD3 R7, R3, R7, RZ ;  /* 0x0000000703071210 */ /* 0x000fc60007ffe0ff */
[----:B------:R-:W-:Y:S01]  /*1080*/  IMAD.MOV.U32 R240, RZ, RZ, R6 ;  /* 0x000000fffff07224 */ /* 0x000fe200078e0006 */
[----:B------:R-:W-:-:S04]  /*1090*/  @P1 LEA.HI.X R0, R2, R5, R7, 0x2, P0 ;  /* 0x0000000502001211 */ /* 0x000fc800000f1407 */
[----:B------:R-:W-:Y:S02]  /*10a0*/  MOV R241, R0 ;  /* 0x0000000000f17202 */ /* 0x000fe40000000f00 */
[----:B------:R-:W-:-:S04]  /*10b0*/  ISETP.NE.U32.AND P0, PT, R240, RZ, PT ;  /* 0x000000fff000720c */ /* 0x000fc80003f05070 */
[----:B------:R-:W-:-:S13]  /*10c0*/  ISETP.NE.AND.EX P0, PT, R241, RZ, PT, P0 ;  /* 0x000000fff100720c */ /* 0x000fda0003f05300 */
[----:B----4-:R-:W-:Y:S05]  /*10d0*/  @!P0 BRA `(.L_x_4527) ;  /* 0x0000000400688947 */ /* 0x010fea0003800000 */
[----:B------:R-:W2:Y:S04]  /*10e0*/  LD.E R13, desc[UR6][R28.64+0x170] ;  /* 0x000170061c0d7980 */ /* 0x000ea8000c101900 */
[----:B------:R-:W3:Y:S01]  /*10f0*/  LD.E R14, desc[UR6][R28.64+0x68] ;  /* 0x000068061c0e7980 */ /* 0x000ee2000c101900 */
[----:B------:R-:W-:-:S03]  /*1100*/  LEA R16, R36, 0xffffffc0, 0x6 ;  /* 0xffffffc024107811 */ /* 0x000fc600078e30ff */
[----:B------:R-:W4:Y:S01]  /*1110*/  LD.E.64 R118, desc[UR6][R28.64+0x38] ;  /* 0x000038061c767980 */ /* 0x000f22000c101b00 */
[----:B------:R-:W-:-:S03]  /*1120*/  IABS R6, R16 ;  /* 0x0000001000067213 */ /* 0x000fc60000000000 */
[----:B------:R-:W4:Y:S04]  /*1130*/  LD.E.64 R8, desc[UR6][R28.64+0x28] ;  /* 0x000028061c087980 */ /* 0x000f28000c101b00 */
[----:B-----5:R-:W4:Y:S04]  /*1140*/  LD.E.64 R10, desc[UR6][R28.64+0x50] ;  /* 0x000050061c0a7980 */ /* 0x020f28000c101b00 */
[----:B------:R-:W5:Y:S04]  /*1150*/  LD.E.64 R24, desc[UR6][R28.64+0x58] ;  /* 0x000058061c187980 */ /* 0x000f68000c101b00 */
[----:B------:R-:W5:Y:S01]  /*1160*/  LD.E.64 R162, desc[UR6][R28.64+0x40] ;  /* 0x000040061ca27980 */ /* 0x000f62000c101b00 */
        /* <DEDUP_REMOVED lines=9> */
[----:B------:R-:W-:Y:S01]  /*1200*/  IMAD.HI.U32 R5, R3, R0, R2 ;  /* 0x0000000003057227 */ /* 0x000fe200078e0002 */
[----:B------:R-:W-:-:S03]  /*1210*/  IADD3 R0, RZ, -R7, RZ ;  /* 0x80000007ff007210 */ /* 0x000fc60007ffe0ff */
[----:B------:R-:W-:Y:S02]  /*1220*/  IMAD.MOV.U32 R3, RZ, RZ, R6 ;  /* 0x000000ffff037224 */ /* 0x000fe400078e0006 */
[----:B------:R-:W-:Y:S01]  /*1230*/  IMAD.MOV.U32 R2, RZ, RZ, R0 ;  /* 0x000000ffff027224 */ /* 0x000fe200078e0000 */
[----:B------:R-:W2:Y:S01]  /*1240*/  LD.E.64 R6, desc[UR6][R28.64+0x20] ;  /* 0x000020061c067980 */ /* 0x000ea2000c101b00 */
        /* <DEDUP_REMOVED lines=13> */
[----:B------:R-:W-:-:S05]  /*1320*/  IMAD.WIDE R2, R5, 0x4, R240 ;  /* 0x0000000405027825 */ /* 0x000fca00078e02f0 */
[----:B------:R1:W2:Y:S01]  /*1330*/  LD.E R12, desc[UR6][R2.64] ;  /* 0x00000006020c7980 */ /* 0x0002a2000c101900 */
[----:B---3--:R-:W-:-:S04]  /*1340*/  IABS R4, R14 ;  /* 0x0000000e00047213 */ /* 0x008fc80000000000 */
[----:B-1----:R-:W1:Y:S08]  /*1350*/  I2F.RP R2, R4 ;  /* 0x0000000400027306 */ /* 0x002e700000209400 */
[----:B-1----:R-:W1:Y:S02]  /*1360*/  MUFU.RCP R2, R2 ;  /* 0x0000000200027308 */ /* 0x002e640000001000 */
[----:B-1----:R-:W-:-:S06]  /*1370*/  VIADD R2, R2, 0xffffffe ;  /* 0x0ffffffe02027836 */ /* 0x002fcc0000000000 */
[----:B------:R-:W1:Y:S01]  /*1380*/  F2I.FTZ.U32.TRUNC.NTZ R3, R2 ;  /* 0x0000000200037305 */ /* 0x000e62000021f000 */
[----:B------:R-:W-:Y:S02]  /*1390*/  IABS R17, R22 ;  /* 0x0000001600117213 */ /* 0x000fe40000000000 */
[----:B------:R-:W-:Y:S02]  /*13a0*/  IABS R15, R14 ;  /* 0x0000000e000f7213 */ /* 0x000fe40000000000 */
[----:B-1----:R-:W-:Y:S01]  /*13b0*/  IADD3 R0, RZ, -R3, RZ ;  /* 0x80000003ff007210 */ /* 0x002fe20007ffe0ff */
[----:B------:R-:W-:-:S04]  /*13c0*/  IMAD.MOV.U32 R2, RZ, RZ, RZ ;  /* 0x000000ffff027224 */ /* 0x000fc800078e00ff */
[----:B------:R-:W-:-:S04]  /*13d0*/  IMAD R0, R0, R4, RZ ;  /* 0x0000000400007224 */ /* 0x000fc800078e02ff */
[----:B------:R-:W-:Y:S01]  /*13e0*/  IMAD.HI.U32 R2, R3, R0, R2 ;  /* 0x0000000003027227 */ /* 0x000fe200078e0002 */
[----:B------:R-:W-:-:S03]  /*13f0*/  MOV R3, R17 ;  /* 0x0000001100037202 */ /* 0x000fc60000000f00 */
[----:B------:R-:W-:Y:S02]  /*1400*/  IMAD.MOV R0, RZ, RZ, -R15 ;  /* 0x000000ffff007224 */ /* 0x000fe400078e0a0f */
[----:B------:R-:W-:-:S04]  /*1410*/  IMAD.HI.U32 R2, R2, R3, RZ ;  /* 0x0000000302027227 */ /* 0x000fc800078e00ff */
[----:B------:R-:W-:-:S05]  /*1420*/  IMAD R0, R2, R0, R3 ;  /* 0x0000000002007224 */ /* 0x000fca00078e0203 */
[----:B------:R-:W-:-:S13]  /*1430*/  ISETP.GT.U32.AND P1, PT, R4, R0, PT ;  /* 0x000000000400720c */ /* 0x000fda0003f24070 */
[----:B------:R-:W-:-:S04]  /*1440*/  @!P1 IADD3 R0, R0, -R4, RZ ;  /* 0x8000000400009210 */ /* 0x000fc80007ffe0ff */
[----:B------:R-:W-:Y:S02]  /*1450*/  ISETP.GE.U32.AND P2, PT, R0, R4, PT ;  /* 0x000000040000720c */ /* 0x000fe40003f46070 */
[----:B------:R-:W-:Y:S01]  /*1460*/  LOP3.LUT R0, R22, R14, RZ, 0x3c, !PT ;  /* 0x0000000e16007212 */ /* 0x000fe200078e3cff */
[----:B------:R-:W-:Y:S01]  /*1470*/  IMAD.MOV R5, RZ, RZ, -R5 ;  /* 0x000000ffff057224 */ /* 0x000fe200078e0a05 */
[----:B------:R-:W-:Y:S02]  /*1480*/  @!P1 IADD3 R2, R2, 0x1, RZ ;  /* 0x0000000102029810 */ /* 0x000fe40007ffe0ff */
[----:B------:R-:W-:Y:S01]  /*1490*/  ISETP.GE.AND P0, PT, R0, RZ, PT ;  /* 0x000000ff0000720c */ /* 0x000fe20003f06270 */
[----:B------:R-:W-:Y:S01]  /*14a0*/  IMAD R13, R13, R5, R16 ;  /* 0x000000050d0d7224 */ /* 0x000fe200078e0210 */
[----:B------:R-:W-:-:S05]  /*14b0*/  ISETP.NE.AND P1, PT, R14, RZ, PT ;  /* 0x000000ff0e00720c */ /* 0x000fca0003f25270 */
[----:B------:R-:W-:Y:S01]  /*14c0*/  @P2 VIADD R2, R2, 0x1 ;  /* 0x0000000102022836 */ /* 0x000fe20000000000 */
[----:B------:R-:W-:Y:S01]  /*14d0*/  SHF.R.S32.HI R20, RZ, 0x1f, R13 ;  /* 0x0000001fff147819 */ /* 0x000fe2000001140d */
[----:B----4-:R-:W-:Y:S02]  /*14e0*/  IMAD R4, R119, R13, RZ ;  /* 0x0000000d77047224 */ /* 0x010fe400078e02ff */
[----:B------:R-:W-:Y:S02]  /*14f0*/  IMAD.MOV.U32 R0, RZ, RZ, R2 ;  /* 0x000000ffff007224 */ /* 0x000fe400078e0002 */
[----:B------:R-:W-:Y:S02]  /*1500*/  IMAD R4, R118, R20, R4 ;  /* 0x0000001476047224 */ /* 0x000fe400078e0204 */
[----:B------:R-:W-:Y:S01]  /*1510*/  @!P0 IMAD.MOV R0, RZ, RZ, -R0 ;  /* 0x000000ffff008224 */ /* 0x000fe200078e0a00 */
[----:B------:R-:W-:-:S04]  /*1520*/  @!P1 LOP3.LUT R0, RZ, R14, RZ, 0x33, !PT ;  /* 0x0000000eff009212 */ /* 0x000fc800078e33ff */
[----:B------:R-:W-:Y:S02]  /*1530*/  SHF.R.S32.HI R32, RZ, 0x1f, R0 ;  /* 0x0000001fff207819 */ /* 0x000fe40000011400 */
[----:B------:R-:W-:Y:S02]  /*1540*/  MOV R23, R0 ;  /* 0x0000000000177202 */ /* 0x000fe40000000f00 */
[----:B--2---:R-:W-:Y:S01]  /*1550*/  SHF.R.S32.HI R15, RZ, 0x1f, R12 ;  /* 0x0000001fff0f7819 */ /* 0x004fe2000001140c */
[----:B------:R-:W-:-:S04]  /*1560*/  IMAD R3, R7, R12, RZ ;  /* 0x0000000c07037224 */ /* 0x000fc800078e02ff */
[C---:B------:R-:W-:Y:S02]  /*1570*/  IMAD R3, R6.reuse, R15, R3 ;  /* 0x0000000f06037224 */ /* 0x040fe400078e0203 */
[----:B------:R-:W-:-:S05]  /*1580*/  IMAD.WIDE.U32 R6, R6, R12, RZ ;  /* 0x0000000c06067225 */ /* 0x000fca00078e00ff */
[----:B------:R-:W-:Y:S02]  /*1590*/  IADD3 R3, R7, R3, RZ ;  /* 0x0000000307037210 */ /* 0x000fe40007ffe0ff */
[----:B------:R-:W-:-:S05]  /*15a0*/  MOV R2, R6 ;  /* 0x0000000600027202 */ /* 0x000fca0000000f00 */
[----:B------:R-:W-:-:S04]  /*15b0*/  IMAD.WIDE.U32 R2, R13, R118, R2 ;  /* 0x000000760d027225 */ /* 0x000fc800078e0002 */
[----:B------:R-:W-:Y:S01]  /*15c0*/  IMAD R5, R9, R12, RZ ;  /* 0x0000000c09057224 */ /* 0x000fe200078e02ff */
[----:B------:R-:W-:Y:S01]  /*15d0*/  IADD3 R3, R3, R4, RZ ;  /* 0x0000000403037210 */ /* 0x000fe20007ffe0ff */
[----:B------:R-:W-:Y:S02]  /*15e0*/  IMAD R4, R11, R0, RZ ;  /* 0x000000000b047224 */ /* 0x000fe400078e02ff */
[----:B------:R-:W-:-:S04]  /*15f0*/  IMAD.WIDE.U32 R6, R8, R12, RZ ;  /* 0x0000000c08067225 */ /* 0x000fc800078e00ff */
[----:B------:R-:W-:Y:S02]  /*1600*/  IMAD R8, R8, R15, R5 ;  /* 0x0000000f08087224 */ /* 0x000fe400078e0205 */
[----:B------:R-:W-:-:S04]  /*1610*/  IMAD.WIDE.U32 R2, R0, R10, R2 ;  /* 0x0000000a00027225 */ /* 0x000fc800078e0002 */
[----:B------:R-:W-:Y:S01]  /*1620*/  IMAD R4, R10, R32, R4 ;  /* 0x000000200a047224 */ /* 0x000fe200078e0204 */
[----:B------:R-:W-:Y:S01]  /*1630*/  IADD3 R12, R7, R8, RZ ;  /* 0x00000008070c7210 */ /* 0x000fe20007ffe0ff */
[----:B------:R-:W-:Y:S01]  /*1640*/  IMAD.MOV.U32 R9, RZ, RZ, R6 ;  /* 0x000000ffff097224 */ /* 0x000fe200078e0006 */
[----:B------:R-:W-:Y:S01]  /*1650*/  MOV R26, R2 ;  /* 0x00000002001a7202 */ /* 0x000fe20000000f00 */
[----:B------:R-:W-:Y:S01]  /*1660*/  IMAD.IADD R27, R3, 0x1, R4 ;  /* 0x00000001031b7824 */ /* 0x000fe200078e0204 */
[----:B------:R-:W-:Y:S05]  /*1670*/  BRA `(.L_x_4528) ;  /* 0x0000000400487947 */ /* 0x000fea0003800000 */
.L_x_4527:
        /* <DEDUP_REMOVED lines=8> */
[----:B------:R-:W-:-:S02]  /*1700*/  IABS R5, R22 ;  /* 0x0000001600057213 */ /* 0x000fc40000000000 */
[----:B-----5:R-:W-:Y:S02]  /*1710*/  @!P3 SHF.R.S32.HI R13, RZ, 0x1f, R11 ;  /* 0x0000001fff0db819 */ /* 0x020fe4000001140b */
[----:B--2---:R-:W-:-:S04]  /*1720*/  IABS R8, R12 ;  /* 0x0000000c00087213 */ /* 0x004fc80000000000 */
[----:B------:R-:W2:Y:S08]  /*1730*/  I2F.RP R2, R8 ;  /* 0x0000000800027306 */ /* 0x000eb00000209400 */
[----:B--2---:R-:W2:Y:S02]  /*1740*/  MUFU.RCP R2, R2 ;  /* 0x0000000200027308 */ /* 0x004ea40000001000 */
[----:B--2---:R-:W-:-:S06]  /*1750*/  IADD3 R2, R2, 0xffffffe, RZ ;  /* 0x0ffffffe02027810 */ /* 0x004fcc0007ffe0ff */
[----:B------:R-:W2:Y:S01]  /*1760*/  F2I.FTZ.U32.TRUNC.NTZ R3, R2 ;  /* 0x0000000200037305 */ /* 0x000ea2000021f000 */
[----:B------:R-:W-:Y:S01]  /*1770*/  IABS R4, R12 ;  /* 0x0000000c00047213 */ /* 0x000fe20000000000 */
[----:B--2---:R-:W-:Y:S01]  /*1780*/  IMAD.MOV R0, RZ, RZ, -R3 ;  /* 0x000000ffff007224 */ /* 0x004fe200078e0a03 */
[----:B------:R-:W-:-:S03]  /*1790*/  MOV R2, RZ ;  /* 0x000000ff00027202 */ /* 0x000fc60000000f00 */
[----:B------:R-:W-:-:S04]  /*17a0*/  IMAD R0, R0, R8, RZ ;  /* 0x0000000800007224 */ /* 0x000fc800078e02ff */
[----:B------:R-:W-:Y:S01]  /*17b0*/  IMAD.HI.U32 R2, R3, R0, R2 ;  /* 0x0000000003027227 */ /* 0x000fe200078e0002 */
[----:B------:R-:W-:-:S03]  /*17c0*/  IADD3 R0, RZ, -R4, RZ ;  /* 0x80000004ff007210 */ /* 0x000fc60007ffe0ff */
[----:B------:R-:W-:-:S04]  /*17d0*/  IMAD.MOV.U32 R3, RZ, RZ, R5 ;  /* 0x000000ffff037224 */ /* 0x000fc800078e0005 */
[----:B------:R-:W-:Y:S01]  /*17e0*/  IMAD.HI.U32 R9, R2, R3, RZ ;  /* 0x0000000302097227 */ /* 0x000fe200078e00ff */
[----:B------:R-:W-:-:S03]  /*17f0*/  @!P3 SHF.R.S32.HI R5, RZ, 0x1f, R10 ;  /* 0x0000001fff05b819 */ /* 0x000fc6000001140a */
[----:B------:R-:W-:Y:S02]  /*1800*/  IMAD R0, R9, R0, R3 ;  /* 0x0000000009007224 */ /* 0x000fe400078e0203 */
[----:B---3--:R-:W-:-:S03]  /*1810*/  @!P3 IMAD R2, R119, R10, RZ ;  /* 0x0000000a7702b224 */ /* 0x008fc600078e02ff */
[----:B------:R-:W-:Y:S01]  /*1820*/  ISETP.GT.U32.AND P0, PT, R8, R0, PT ;  /* 0x000000000800720c */ /* 0x000fe20003f04070 */
[----:B------:R-:W-:Y:S02]  /*1830*/  @!P3 IMAD R5, R5, R118, R2 ;  /* 0x000000760505b224 */ /* 0x000fe400078e0202 */
[----:B------:R-:W-:-:S04]  /*1840*/  @!P3 IMAD.WIDE.U32 R2, R118, R10, RZ ;  /* 0x0000000a7602b225 */ /* 0x000fc800078e00ff */
[----:B------:R-:W-:Y:S01]  /*1850*/  @P3 IMAD.IADD R4, R10, 0x1, R15 ;  /* 0x000000010a043824 */ /* 0x000fe200078e020f */
[----:B------:R-:W-:Y:S01]  /*1860*/  @!P3 IADD3 R3, R3, R5, RZ ;  /* 0x000000050303b210 */ /* 0x000fe20007ffe0ff */
[----:B----4-:R-:W-:Y:S02]  /*1870*/  @!P3 IMAD R7, R7, R11, RZ ;  /* 0x0000000b0707b224 */ /* 0x010fe400078e02ff */
[-C--:B------:R-:W-:Y:S02]  /*1880*/  @P3 IMAD R14, R119, R4.reuse, RZ ;  /* 0x00000004770e3224 */ /* 0x080fe400078e02ff */
[----:B------:R-:W-:Y:S02]  /*1890*/  @!P0 IMAD.IADD R0, R0, 0x1, -R8 ;  /* 0x0000000100008824 */ /* 0x000fe400078e0a08 */
[----:B------:R-:W-:-:S04]  /*18a0*/  @P3 IMAD.WIDE.U32 R4, R118, R4, RZ ;  /* 0x0000000476043225 */ /* 0x000fc800078e00ff */
[----:B------:R-:W-:Y:S01]  /*18b0*/  @!P3 IMAD.WIDE.U32 R2, R6, R11, R2 ;  /* 0x0000000b0602b225 */ /* 0x000fe200078e0002 */
[----:B------:R-:W-:-:S03]  /*18c0*/  ISETP.GE.U32.AND P2, PT, R0, R8, PT ;  /* 0x000000080000720c */ /* 0x000fc60003f46070 */
[----:B------:R-:W-:Y:S01]  /*18d0*/  @!P3 IMAD R7, R6, R13, R7 ;  /* 0x0000000d0607b224 */ /* 0x000fe200078e0207 */
[----:B------:R-:W-:Y:S02]  /*18e0*/  LEA R13, R36, 0xffffffc0, 0x6 ;  /* 0xffffffc0240d7811 */ /* 0x000fe400078e30ff */
[----:B------:R-:W-:Y:S02]  /*18f0*/  @P3 IADD3 R5, R5, R14, RZ ;  /* 0x0000000e05053210 */ /* 0x000fe40007ffe0ff */
[----:B------:R-:W-:Y:S01]  /*1900*/  @!P3 MOV R4, R2 ;  /* 0x000000020004b202 */ /* 0x000fe20000000f00 */
[----:B------:R-:W-:Y:S01]  /*1910*/  @!P3 IMAD R2, R163, R10, RZ ;  /* 0x0000000aa302b224 */ /* 0x000fe200078e02ff */
[----:B------:R-:W-:Y:S02]  /*1920*/  @!P3 SHF.R.S32.HI R0, RZ, 0x1f, R10 ;  /* 0x0000001fff00b819 */ /* 0x000fe4000001140a */
[----:B------:R-:W-:Y:S01]  /*1930*/  @!P3 IADD3 R5, R3, R7, RZ ;  /* 0x000000070305b210 */ /* 0x000fe20007ffe0ff */
[----:B------:R-:W-:Y:S01]  /*1940*/  IMAD R3, R119, R13, RZ ;  /* 0x0000000d77037224 */ /* 0x000fe200078e02ff */
[----:B------:R-:W-:Y:S01]  /*1950*/  SHF.R.S32.HI R20, RZ, 0x1f, R13 ;  /* 0x0000001fff147819 */ /* 0x000fe2000001140d */
[----:B------:R-:W-:Y:S01]  /*1960*/  @!P3 IMAD R8, R0, R162, R2 ;  /* 0x000000a20008b224 */ /* 0x000fe200078e0202 */
[----:B------:R-:W-:Y:S01]  /*1970*/  LOP3.LUT R6, R22, R12, RZ, 0x3c, !PT ;  /* 0x0000000c16067212 */ /* 0x000fe200078e3cff */
[----:B------:R-:W-:-:S02]  /*1980*/  IMAD.MOV.U32 R2, RZ, RZ, R4 ;  /* 0x000000ffff027224 */ /* 0x000fc400078e0004 */
[----:B------:R-:W-:Y:S01]  /*1990*/  IMAD R0, R20, R118, R3 ;  /* 0x0000007614007224 */ /* 0x000fe200078e0203 */
[----:B------:R-:W-:Y:S02]  /*19a0*/  MOV R3, R5 ;  /* 0x0000000500037202 */ /* 0x000fe40000000f00 */
[----:B------:R-:W-:Y:S02]  /*19b0*/  ISETP.GE.AND P1, PT, R6, RZ, PT ;  /* 0x000000ff0600720c */ /* 0x000fe40003f26270 */
[----:B------:R-:W-:Y:S02]  /*19c0*/  @!P0 IADD3 R9, R9, 0x1, RZ ;  /* 0x0000000109098810 */ /* 0x000fe40007ffe0ff */
[----:B------:R-:W-:Y:S01]  /*19d0*/  ISETP.NE.AND P0, PT, R12, RZ, PT ;  /* 0x000000ff0c00720c */ /* 0x000fe20003f05270 */
[----:B------:R-:W-:-:S04]  /*19e0*/  IMAD.WIDE.U32 R2, R118, R13, R2 ;  /* 0x0000000d76027225 */ /* 0x000fc800078e0002 */
[----:B------:R-:W-:Y:S01]  /*19f0*/  @P2 VIADD R9, R9, 0x1 ;  /* 0x0000000109092836 */ /* 0x000fe20000000000 */
[----:B------:R-:W-:Y:S01]  /*1a00*/  IADD3 R5, R3, R0, RZ ;  /* 0x0000000003057210 */ /* 0x000fe20007ffe0ff */
[----:B------:R-:W-:-:S04]  /*1a10*/  @!P3 IMAD.WIDE.U32 R6, R162, R10, RZ ;  /* 0x0000000aa206b225 */ /* 0x000fc800078e00ff */
[----:B------:R-:W-:Y:S01]  /*1a20*/  IMAD.MOV.U32 R0, RZ, RZ, R9 ;  /* 0x000000ffff007224 */ /* 0x000fe200078e0009 */
[----:B------:R-:W-:Y:S02]  /*1a30*/  MOV R4, R2 ;  /* 0x0000000200047202 */ /* 0x000fe40000000f00 */
[----:B------:R-:W-:Y:S01]  /*1a40*/  @!P3 IADD3 R3, R7, R8, RZ ;  /* 0x000000080703b210 */ /* 0x000fe20007ffe0ff */
[----:B------:R-:W-:Y:S01]  /*1a50*/  @!P1 IMAD.MOV R0, RZ, RZ, -R0 ;  /* 0x000000ffff009224 */ /* 0x000fe200078e0a00 */
[----:B------:R-:W-:Y:S02]  /*1a60*/  @!P3 MOV R2, R6 ;  /* 0x000000060002b202 */ /* 0x000fe40000000f00 */
[----:B------:R-:W-:Y:S01]  /*1a70*/  @!P0 LOP3.LUT R0, RZ, R12, RZ, 0x33, !PT ;  /* 0x0000000cff008212 */ /* 0x000fe200078e33ff */
[----:B------:R-:W-:Y:S01]  /*1a80*/  @!P3 IMAD R7, R17, R11, RZ ;  /* 0x0000000b1107b224 */ /* 0x000fe200078e02ff */
[----:B------:R-:W-:Y:S02]  /*1a90*/  @P3 IADD3 R8, R10, R15, RZ ;  /* 0x0000000f0a083210 */ /* 0x000fe40007ffe0ff */
[----:B------:R-:W-:Y:S01]  /*1aa0*/  @!P3 SHF.R.S32.HI R6, RZ, 0x1f, R11 ;  /* 0x0000001fff06b819 */ /* 0x000fe2000001140b */
[----:B------:R-:W-:Y:S01]  /*1ab0*/  IMAD R10, R19, R0, RZ ;  /* 0x00000000130a7224 */ /* 0x000fe200078e02ff */
[----:B------:R-:W-:Y:S01]  /*1ac0*/  SHF.R.S32.HI R32, RZ, 0x1f, R0 ;  /* 0x0000001fff207819 */ /* 0x000fe20000011400 */
[----:B------:R-:W-:-:S02]  /*1ad0*/  @P3 IMAD R12, R163, R8, RZ ;  /* 0x00000008a30c3224 */ /* 0x000fc400078e02ff */
[----:B------:R-:W-:Y:S02]  /*1ae0*/  @!P3 IMAD R14, R16, R6, R7 ;  /* 0x00000006100eb224 */ /* 0x000fe400078e0207 */
        /* <DEDUP_REMOVED lines=11> */
.L_x_4528:
[----:B------:R-:W-:Y:S05]  /*1ba0*/  BSYNC B0 ;  /* 0x0000000000007941 */ /* 0x000fea0003800000 */
.L_x_4526:
        /* <DEDUP_REMOVED lines=9> */
[----:B-1----:R-:W-:-:S04]  /*1c40*/  SHF.R.S32.HI R30, RZ, 0x1f, R185 ;  /* 0x0000001fff1e7819 */ /* 0x002fc800000114b9 */
[CC--:B------:R-:W-:Y:S02]  /*1c50*/  LEA.HI R3, R30.reuse, R185.reuse, RZ, 0x4 ;  /* 0x000000b91e037211 */ /* 0x0c0fe400078f20ff */
[----:B------:R-:W-:Y:S02]  /*1c60*/  LEA.HI R14, R30, R185, RZ, 0x3 ;  /* 0x000000b91e0e7211 */ /* 0x000fe400078f18ff */
[----:B------:R-:W-:Y:S02]  /*1c70*/  SHF.R.S32.HI R8, RZ, 0x4, R3 ;  /* 0x00000004ff087819 */ /* 0x000fe40000011403 */
[----:B------:R-:W-:Y:S02]  /*1c80*/  LOP3.LUT R0, R14, 0xfffffff8, RZ, 0xc0, !PT ;  /* 0xfffffff80e007812 */ /* 0x000fe400078ec0ff */
[C---:B------:R-:W-:Y:S02]  /*1c90*/  LEA.HI R2, R3.reuse, R8, RZ, 0x1 ;  /* 0x0000000803027211 */ /* 0x040fe400078f08ff */
[----:B------:R-:W-:Y:S01]  /*1ca0*/  LOP3.LUT R3, R3, 0xfffffff0, RZ, 0xc0, !PT ;  /* 0xfffffff003037812 */ /* 0x000fe200078ec0ff */
[----:B------:R-:W-:Y:S01]  /*1cb0*/  IMAD.IADD R174, R185, 0x1, -R0 ;  /* 0x00000001b9ae7824 */ /* 0x000fe200078e0a00 */
[----:B------:R-:W-:-:S02]  /*1cc0*/  LOP3.LUT R2, R2, 0xfffffffe, RZ, 0xc0, !PT ;  /* 0xfffffffe02027812 */ /* 0x000fc400078ec0ff */
[----:B------:R-:W-:Y:S01]  /*1cd0*/  SHF.R.S32.HI R116, RZ, 0x3, R14 ;  /* 0x00000003ff747819 */ /* 0x000fe2000001140e */
[----:B------:R-:W-:Y:S02]  /*1ce0*/  IMAD.IADD R0, R185, 0x1, -R3 ;  /* 0x00000001b9007824 */ /* 0x000fe400078e0a03 */
[----:B------:R-:W-:Y:S02]  /*1cf0*/  IMAD.IADD R183, R8, 0x1, -R2 ;  /* 0x0000000108b77824 */ /* 0x000fe400078e0a02 */
[----:B------:R-:W-:Y:S01]  /*1d00*/  IMAD.SHL.U32 R2, R116, 0x40, RZ ;  /* 0x0000004074027824 */ /* 0x000fe200078e00ff */
[----:B------:R-:W-:Y:S01]  /*1d10*/  SHF.R.S32.HI R15, RZ, 0x1f, R0 ;  /* 0x0000001fff0f7819 */ /* 0x000fe20000011400 */
[----:B------:R-:W-:-:S03]  /*1d20*/  IMAD.SHL.U32 R18, R174, 0x8, RZ ;  /* 0x00000008ae127824 */ /* 0x000fc600078e00ff */
[----:B------:R-:W-:Y:S02]  /*1d30*/  LEA.HI R15, R15, R0, RZ, 0x3 ;  /* 0x000000000f0f7211 */ /* 0x000fe400078f18ff */
[----:B------:R-:W-:Y:S02]  /*1d40*/  LOP3.LUT R3, R2, 0x1c0, RZ, 0xc0, !PT ;  /* 0x000001c002037812 */ /* 0x000fe400078ec0ff */
[----:B------:R-:W-:Y:S02]  /*1d50*/  LOP3.LUT R8, R15, 0xfffffff8, RZ, 0xc0, !PT ;  /* 0xfffffff80f087812 */ /* 0x000fe400078ec0ff */
[----:B------:R-:W-:Y:S02]  /*1d60*/  IADD3 R2, P1, R18, R9, RZ ;  /* 0x0000000912027210 */ /* 0x000fe40007f3e0ff */
[----:B------:R-:W-:Y:S02]  /*1d70*/  LOP3.LUT R9, R3, 0x38, R18, 0xf8, !PT ;  /* 0x0000003803097812 */ /* 0x000fe400078ef812 */
[----:B------:R-:W-:-:S02]  /*1d80*/  SHF.R.U32.HI R16, RZ, 0x3, R3 ;  /* 0x00000003ff107819 */ /* 0x000fc40000011603 */
[----:B------:R-:W-:Y:S01]  /*1d90*/  LEA.HI R17, R30, R185, RZ, 0x6 ;  /* 0x000000b91e117211 */ /* 0x000fe200078f30ff */
[----:B------:R-:W-:Y:S01]  /*1da0*/  IMAD.IADD R0, R0, 0x1, -R8 ;  /* 0x0000000100007824 */ /* 0x000fe200078e0a08 */
[----:B------:R-:W-:Y:S02]  /*1db0*/  SHF.R.S32.HI R19, RZ, 0x1f, R18 ;  /* 0x0000001fff137819 */ /* 0x000fe40000011412 */
[----:B------:R-:W-:Y:S01]  /*1dc0*/  LOP3.LUT R16, R9, R16, RZ, 0x3c, !PT ;  /* 0x0000001009107212 */ /* 0x000fe200078e3cff */
[----:B------:R-:W-:Y:S02]  /*1dd0*/  IMAD.SHL.U32 R9, R17, 0x8, RZ ;  /* 0x0000000811097824 */ /* 0x000fe400078e00ff */
[----:B-----5:R-:W-:Y:S02]  /*1de0*/  IMAD R14, R20, R162, RZ ;  /* 0x000000a2140e7224 */ /* 0x020fe400078e02ff */
[----:B------:R-:W-:Y:S02]  /*1df0*/  IMAD.X R3, R19, 0x1, R12, P1 ;  /* 0x0000000113037824 */ /* 0x000fe400008e060c */
[----:B------:R-:W-:Y:S01]  /*1e00*/  IMAD.SHL.U32 R8, R0, 0x40, RZ ;  /* 0x0000004000087824 */ /* 0x000fe200078e00ff */
[----:B------:R-:W-:Y:S01]  /*1e10*/  LOP3.LUT R235, R16, 0xfffffe00, R9, 0xf8, !PT ;  /* 0xfffffe0010eb7812 */ /* 0x000fe200078ef809 */
[----:B------:R-:W-:-:S02]  /*1e20*/  IMAD R12, R13, R163, R14 ;  /* 0x000000a30d0c7224 */ /* 0x000fc400078e020e */
[----:B------:R-:W-:Y:S01]  /*1e30*/  IMAD.WIDE.U32 R2, R13, R162, R2 ;  /* 0x000000a20d027225 */ /* 0x000fe200078e0002 */
[----:B------:R-:W-:-:S03]  /*1e40*/  LOP3.LUT R8, R8, 0x1c0, RZ, 0xc0, !PT ;  /* 0x000001c008087812 */ /* 0x000fc600078ec0ff */
[----:B------:R-:W-:Y:S02]  /*1e50*/  IMAD.SHL.U32 R9, R183, 0x8, RZ ;  /* 0x00000008b7097824 */ /* 0x000fe400078e00ff */
[----:B------:R-:W-:Y:S01]  /*1e60*/  IMAD.IADD R3, R3, 0x1, R12 ;  /* 0x0000000103037824 */ /* 0x000fe200078e020c */
[----:B------:R-:W-:Y:S02]  /*1e70*/  SHF.R.U32.HI R12, RZ, 0x3, R8 ;  /* 0x00000003ff0c7819 */ /* 0x000fe40000011608 */
[----:B------:R-:W-:Y:S02]  /*1e80*/  LOP3.LUT R13, R8, 0x8, R9, 0xf8, !PT ;  /* 0x00000008080d7812 */ /* 0x000fe400078ef809 */
[C---:B------:R-:W-:Y:S02]  /*1e90*/  LOP3.LUT P3, RZ, R0.reuse, 0x4, RZ, 0xc0, !PT ;  /* 0x0000000400ff7812 */ /* 0x040fe4000786c0ff */
[----:B------:R-:W-:Y:S01]  /*1ea0*/  LOP3.LUT P2, RZ, R0, 0x2, RZ, 0xc0, !PT ;  /* 0x0000000200ff7812 */ /* 0x000fe2000784c0ff */
[----:B------:R-:W-:Y:S01]  /*1eb0*/  IMAD R0, R25, R23, RZ ;  /* 0x0000001719007224 */ /* 0x000fe200078e02ff */
[----:B------:R-:W-:-:S02]  /*1ec0*/  LOP3.LUT R42, R13, R12, RZ, 0x3c, !PT ;  /* 0x0000000c0d2a7212 */ /* 0x000fc400078e3cff */
[----:B------:R-:W-:Y:S01]  /*1ed0*/  SHF.R.S32.HI R187, RZ, 0x1f, R33 ;  /* 0x0000001fffbb7819 */ /* 0x000fe20000011421 */
[----:B------:R-:W-:-:S04]  /*1ee0*/  IMAD.WIDE.U32 R8, R23, R24, R2 ;  /* 0x0000001817087225 */ /* 0x000fc800078e0002 */
[----:B------:R-:W-:Y:S02]  /*1ef0*/  IMAD R14, R32, R24, R0 ;  /* 0x00000018200e7224 */ /* 0x000fe400078e0200 */
[C---:B------:R-:W-:Y:S01]  /*1f00*/  VIADD R21, R18.reuse, 0x40 ;  /* 0x0000004012157836 */ /* 0x040fe20000000000 */
[----:B------:R-:W-:Y:S02]  /*1f10*/  SHF.R.S32.HI R177, RZ, 0x1f, R22 ;  /* 0x0000001fffb17819 */ /* 0x000fe40000011416 */
[----:B------:R-:W-:Y:S01]  /*1f20*/  SHF.R.S32.HI R117, RZ, 0x1f, R116 ;  /* 0x0000001fff757819 */ /* 0x000fe20000011474 */
[----:B------:R-:W-:Y:S02]  /*1f30*/  VIADD R20, R18, 0x80 ;  /* 0x0000008012147836 */ /* 0x000fe40000000000 */
[----:B------:R-:W-:Y:S02]  /*1f40*/  IMAD.IADD R9, R9, 0x1, R14 ;  /* 0x0000000109097824 */ /* 0x000fe400078e020e */
[----:B------:R-:W-:-:S04]  /*1f50*/  IMAD.WIDE.U32 R168, R116, R162, R8 ;  /* 0x000000a274a87225 */ /* 0x000fc800078e0008 */
[----:B------:R-:W-:Y:S02]  /*1f60*/  IMAD.MOV.U32 R43, RZ, RZ, 0x10 ;  /* 0x00000010ff2b7424 */ /* 0x000fe400078e00ff */
[----:B------:R-:W-:Y:S01]  /*1f70*/  IMAD.MOV.U32 R39, RZ, RZ, 0x20 ;  /* 0x00000020ff277424 */ /* 0x000fe200078e00ff */
        /* <DEDUP_REMOVED lines=9> */
[-C--:B---3--:R-:W-:Y:S02]  /*2010*/  @!P0 IMAD R16, R7, R33.reuse, RZ ;  /* 0x0000002107108224 */ /* 0x088fe400078e02ff */
[----:B------:R-:W-:-:S04]  /*2020*/  @!P0 IMAD.WIDE.U32 R12, R6, R33, RZ ;  /* 0x00000021060c8225 */ /* 0x000fc800078e00ff */
[----:B------:R-:W-:Y:S02]  /*2030*/  @!P0 IMAD R6, R6, R187, R16 ;  /* 0x000000bb06068224 */ /* 0x000fe400078e0210 */
[----:B------:R-:W-:Y:S02]  /*2040*/  @!P0 IMAD.MOV.U32 R2, RZ, RZ, R12 ;  /* 0x000000ffff028224 */ /* 0x000fe400078e000c */
[----:B------:R-:W-:Y:S02]  /*2050*/  @P0 IMAD.IADD R0, R3, 0x1, R0 ;  /* 0x0000000103000824 */ /* 0x000fe400078e0200 */
[----:B------:R-:W-:Y:S01]  /*2060*/  @!P0 IMAD.IADD R0, R13, 0x1, R6 ;  /* 0x000000010d008824 */ /* 0x000fe200078e0206 */
[----:B------:R-:W-:Y:S01]  /*2070*/  IADD3 R2, P1, R18, R2, RZ ;  /* 0x0000000212027210 */ /* 0x000fe20007f3e0ff */
[----:B------:R-:W-:Y:S02]  /*2080*/  @P0 IMAD.MOV.U32 R150, RZ, RZ, R4 ;  /* 0x000000ffff960224 */ /* 0x000fe400078e0004 */
[----:B------:R-:W-:-:S02]  /*2090*/  @P0 IMAD.MOV.U32 R151, RZ, RZ, R5 ;  /* 0x000000ffff970224 */ /* 0x000fc400078e0005 */
[----:B------:R-:W-:Y:S02]  /*20a0*/  IMAD.SHL.U32 R7, R15, 0x40, RZ ;  /* 0x000000400f077824 */ /* 0x000fe400078e00ff */
[----:B------:R-:W-:Y:S02]  /*20b0*/  @!P0 IMAD.MOV.U32 R150, RZ, RZ, R4 ;  /* 0x000000ffff968224 */ /* 0x000fe400078e0004 */
[----:B------:R-:W-:Y:S01]  /*20c0*/  @!P0 IMAD.MOV.U32 R151, RZ, RZ, R5 ;  /* 0x000000ffff978224 */ /* 0x000fe200078e0005 */
[----:B------:R-:W-:Y:S02]  /*20d0*/  ISETP.GE.AND P0, PT, R21, R154, PT ;  /* 0x0000009a1500720c */ /* 0x000fe40003f06270 */
[----:B------:R-:W-:Y:S02]  /*20e0*/  IADD3.X R3, R19, R0, RZ, P1, !PT ;  /* 0x0000000013037210 */ /* 0x000fe40000ffe4ff */
[----:B------:R-:W-:Y:S01]  /*20f0*/  LOP3.LUT R42, R42, 0xfffffe00, R7, 0xf8, !PT ;  /* 0xfffffe002a2a7812 */ /* 0x000fe200078ef807 */
[----:B----4-:R-:W-:Y:S01]  /*2100*/  IMAD R7, R11, R22, RZ ;  /* 0x000000160b077224 */ /* 0x010fe200078e02ff */
[----:B------:R-:W-:-:S02]  /*2110*/  SEL R0, RZ, 0xffffffff, P0 ;  /* 0xffffffffff007807 */ /* 0x000fc40000000000 */
[----:B------:R-:W-:Y:S01]  /*2120*/  ISETP.GE.AND P1, PT, R18, R154, PT ;  /* 0x0000009a1200720c */ /* 0x000fe20003f26270 */
[----:B------:R-:W-:Y:S02]  /*2130*/  IMAD R7, R10, R177, R7 ;  /* 0x000000b10a077224 */ /* 0x000fe400078e0207 */
[----:B------:R-:W-:Y:S01]  /*2140*/  IMAD.WIDE.U32 R2, R22, R10, R2 ;  /* 0x0000000a16027225 */ /* 0x000fe200078e0002 */
[----:B------:R-:W-:-:S03]  /*2150*/  SEL R6, RZ, 0x1, P1 ;  /* 0x00000001ff067807 */ /* 0x000fc60000800000 */
[----:B------:R-:W-:Y:S02]  /*2160*/  IMAD.SHL.U32 R0, R0, 0x2, RZ ;  /* 0x0000000200007824 */ /* 0x000fe400078e00ff */
[----:B------:R-:W-:-:S04]  /*2170*/  IMAD.WIDE R4, R34, 0x40, R116 ;  /* 0x0000004022047825 */ /* 0x000fc800078e0274 */
[----:B------:R-:W-:Y:S01]  /*2180*/  IMAD.IADD R3, R3, 0x1, R7 ;  /* 0x0000000103037824 */ /* 0x000fe200078e0207 */
[----:B------:R-:W-:Y:S01]  /*2190*/  LOP3.LUT R7, R0, 0x2, R6, 0xe2, !PT ;  /* 0x0000000200077812 */ /* 0x000fe200078ee206 */
[----:B------:R-:W-:-:S04]  /*21a0*/  IMAD R0, R5, R150, RZ ;  /* 0x0000009605007224 */ /* 0x000fc800078e02ff */
[----:B------:R-:W-:Y:S01]  /*21b0*/  IMAD R10, R4, R151, R0 ;  /* 0x00000097040a7224 */ /* 0x000fe200078e0200 */
[----:B------:R-:W-:Y:S01]  /*21c0*/  SHF.R.S32.HI R0, RZ, 0x1f, R131 ;  /* 0x0000001fff007819 */ /* 0x000fe20000011483 */
[----:B------:R-:W-:-:S03]  /*21d0*/  VIADD R22, R18, 0xc0 ;  /* 0x000000c012167836 */ /* 0x000fc60000000000 */
[----:B------:R-:W-:Y:S02]  /*21e0*/  LEA.HI R0, R0, R131, RZ, 0x6 ;  /* 0x0000008300007211 */ /* 0x000fe400078f30ff */
[----:B------:R-:W-:Y:S02]  /*21f0*/  ISETP.GE.AND P0, PT, R22, R154, PT ;  /* 0x0000009a1600720c */ /* 0x000fe40003f06270 */
[----:B------:R-:W-:Y:S01]  /*2200*/  SHF.R.S32.HI R0, RZ, 0x6, R0 ;  /* 0x00000006ff007819 */ /* 0x000fe20000011400 */
[----:B------:R-:W-:Y:S01]  /*2210*/  IMAD.WIDE.U32 R136, R4, R150, R2 ;  /* 0x0000009604887225 */ /* 0x000fe200078e0002 */
[----:B------:R-:W-:Y:S02]  /*2220*/  SEL R5, RZ, 0x8, P0 ;  /* 0x00000008ff057807 */ /* 0x000fe40000000000 */
[----:B------:R-:W-:Y:S02]  /*2230*/  VIMNMX R122, RZ, R0, !PT ;  /* 0x00000000ff7a7248 */ /* 0x000fe40007fe0100 */
[----:B------:R-:W-:Y:S01]  /*2240*/  IADD3 R2, P0, R18, R26, RZ ;  /* 0x0000001a12027210 */ /* 0x000fe20007f1e0ff */
[----:B------:R-:W-:Y:S01]  /*2250*/  @!P4 IMAD.MOV.U32 R35, RZ, RZ, RZ ;  /* 0x000000ffff23c224 */ /* 0x000fe200078e00ff */
[----:B------:R-:W-:Y:S01]  /*2260*/  ISETP.GT.AND P4, PT, R36, R122, PT ;  /* 0x0000007a2400720c */ /* 0x000fe20003f84270 */
[----:B------:R-:W-:Y:S01]  /*2270*/  IMAD R4, R119, R116, RZ ;  /* 0x0000007477047224 */ /* 0x000fe200078e02ff */
[----:B------:R-:W-:Y:S01]  /*2280*/  ISETP.GE.AND P1, PT, R20, R154, PT ;  /* 0x0000009a1400720c */ /* 0x000fe20003f26270 */
[----:B------:R-:W-:-:S02]  /*2290*/  IMAD.X R3, R19, 0x1, R27, P0 ;  /* 0x0000000113037824 */ /* 0x000fc400000e061b */
[----:B------:R-:W-:Y:S01]  /*22a0*/  IMAD R0, R163, R116, RZ ;  /* 0x00000074a3007224 */ /* 0x000fe200078e02ff */
[----:B------:R-:W-:Y:S01]  /*22b0*/  SEL R6, RZ, 0x4, P1 ;  /* 0x00000004ff067807 */ /* 0x000fe20000800000 */
[-C--:B------:R-:W-:Y:S02]  /*22c0*/  IMAD R4, R117, R118.reuse, R4 ;  /* 0x0000007675047224 */ /* 0x080fe400078e0204 */
[----:B------:R-:W-:-:S04]  /*22d0*/  IMAD.WIDE.U32 R172, R116, R118, R2 ;  /* 0x0000007674ac7225 */ /* 0x000fc800078e0002 */
[----:B------:R-:W-:Y:S01]  /*22e0*/  IMAD R0, R117, R162, R0 ;  /* 0x000000a275007224 */ /* 0x000fe200078e0200 */
[----:B------:R-:W-:Y:S01]  /*22f0*/  LOP3.LUT R239, R5, R7, R6, 0xfe, !PT ;  /* 0x0000000705ef7212 */ /* 0x000fe200078efe06 */
[----:B------:R-:W-:Y:S01]  /*2300*/  IMAD.IADD R171, R173, 0x1, R4 ;  /* 0x00000001adab7824 */ /* 0x000fe200078e0204 */
[----:B------:R-:W-:Y:S01]  /*2310*/  LEA.HI R5, R30, R185, RZ, 0x5 ;  /* 0x000000b91e057211 */ /* 0x000fe200078f28ff */
[----:B------:R-:W-:Y:S01]  /*2320*/  IMAD.IADD R167, R169, 0x1, R0 ;  /* 0x00000001a9a77824 */ /* 0x000fe200078e0200 */
[----:B------:R-:W-:Y:S02]  /*2330*/  LEA R245, P1, R172, R156, 0x1 ;  /* 0x0000009cacf57211 */ /* 0x000fe400078208ff */
[----:B------:R-:W-:Y:S01]  /*2340*/  LEA R243, P0, R168, R158, 0x1 ;  /* 0x0000009ea8f37211 */ /* 0x000fe200078008ff */
[----:B------:R-:W-:Y:S01]  /*2350*/  IMAD.IADD R155, R137, 0x1, R10 ;  /* 0x00000001899b7824 */ /* 0x000fe200078e020a */
[----:B------:R-:W-:Y:S02]  /*2360*/  SHF.R.S32.HI R184, RZ, 0x5, R5 ;  /* 0x00000005ffb87819 */ /* 0x000fe40000011405 */
[----:B------:R-:W-:-:S02]  /*2370*/  LEA.HI.X R247, R172, R157, R171, 0x1, P1 ;  /* 0x0000009dacf77211 */ /* 0x000fc400008f0cab */
[----:B------:R-:W-:Y:S01]  /*2380*/  LEA.HI.X R242, R168, R159, R167, 0x1, P0 ;  /* 0x0000009fa8f27211 */ /* 0x000fe200000f0ca7 */
[----:B------:R-:W-:Y:S06]  /*2390*/  @!P4 BRA `(.L_x_4529) ;  /* 0x000000c40028c947 */ /* 0x000fec0003800000 */
[----:B------:R-:W2:Y:S04]  /*23a0*/  LD.E.64 R4, desc[UR6][R28.64+0x120] ;  /* 0x000120061c047980 */ /* 0x000ea8000c101b00 */
[----:B------:R-:W3:Y:S04]  /*23b0*/  LD.E.64 R6, desc[UR6][R28.64+0x118] ;  /* 0x000118061c067980 */ /* 0x000ee8000c101b00 */
[----:B------:R-:W4:Y:S04]  /*23c0*/  LD.E.64 R2, desc[UR6][R28.64+0x130] ;  /* 0x000130061c027980 */ /* 0x000f28000c101b00 */
[----:B------:R-:W5:Y:S04]  /*23d0*/  LD.E.64 R64, desc[UR6][R28.64+0x128] ;  /* 0x000128061c407980 */ /* 0x000f68000c101b00 */
        /* <DEDUP_REMOVED lines=8> */
[----:B------:R-:W-:Y:S01]  /*2460*/  IMAD.WIDE.U32 R134, R162, 0x60, RZ ;  /* 0x00000060a2867825 */ /* 0x000fe200078e00ff */
[----:B------:R-:W-:-:S02]  /*2470*/  SHF.L.U64.HI R112, R118, 0x5, R119 ;  /* 0x0000000576707819 */ /* 0x000fc40000010277 */
[----:B------:R-:W-:Y:S01]  /*2480*/  SHF.L.U32 R91, R118, 0x5, RZ ;  /* 0x00000005765b7819 */ /* 0x000fe200000006ff */
[C---:B------:R-:W-:Y:S01]  /*2490*/  VIADD R70, R116.reuse, 0x10 ;  /* 0x0000001074467836 */ /* 0x040fe20000000000 */
[----:B------:R-:W-:Y:S01]  /*24a0*/  MOV R62, R243 ;  /* 0x000000f3003e7202 */ /* 0x000fe20000000f00 */
[C---:B------:R-:W-:Y:S02]  /*24b0*/  VIADD R71, R116.reuse, 0x20 ;  /* 0x0000002074477836 */ /* 0x040fe40000000000 */
[----:B------:R-:W-:Y:S02]  /*24c0*/  VIADD R72, R116, 0x30 ;  /* 0x0000003074487836 */ /* 0x000fe40000000000 */
[----:B------:R-:W-:Y:S02]  /*24d0*/  IMAD.MOV.U32 R50, RZ, RZ, R245 ;  /* 0x000000ffff327224 */ /* 0x000fe400078e00f5 */
[----:B------:R-:W-:Y:S02]  /*24e0*/  IMAD.MOV.U32 R51, RZ, RZ, R247 ;  /* 0x000000ffff337224 */ /* 0x000fe400078e00f7 */
[----:B------:R-:W-:-:S02]  /*24f0*/  IMAD.MOV.U32 R61, RZ, RZ, R242 ;  /* 0x000000ffff3d7224 */ /* 0x000fc400078e00f2 */
[----:B--2---:R-:W-:-:S04]  /*2500*/  IMAD R0, R5, R33, RZ ;  /* 0x0000002105007224 */ /* 0x004fc800078e02ff */
[----:B------:R-:W-:Y:S02]  /*2510*/  IMAD R0, R4, R187, R0 ;  /* 0x000000bb04007224 */ /* 0x000fe400078e0200 */
[----:B------:R-:W-:-:S04]  /*2520*/  IMAD.WIDE.U32 R4, R33, R4, R18 ;  /* 0x0000000421047225 */ /* 0x000fc800078e0012 */
[----:B---3--:R-:W-:Y:S02]  /*2530*/  IMAD R24, R7, R33, RZ ;  /* 0x0000002107187224 */ /* 0x008fe400078e02ff */
[----:B------:R-:W-:Y:S01]  /*2540*/  IMAD.IADD R7, R5, 0x1, R0 ;  /* 0x0000000105077824 */ /* 0x000fe200078e0200 */
[----:B-----5:R-:W-:Y:S01]  /*2550*/  SHF.L.U64.HI R161, R64, 0x4, R65 ;  /* 0x0000000440a17819 */ /* 0x020fe20000010241 */
[----:B------:R-:W-:Y:S01]  /*2560*/  IMAD R5, R6, R187, R24 ;  /* 0x000000bb06057224 */ /* 0x000fe200078e0218 */
[----:B------:R-:W-:Y:S01]  /*2570*/  SHF.R.S32.HI R24, RZ, 0x1f, R25 ;  /* 0x0000001fff187819 */ /* 0x000fe20000011419 */
[----:B------:R-:W-:Y:S01]  /*2580*/  IMAD.WIDE.U32 R10, R33, R6, R18 ;  /* 0x00000006210a7225 */ /* 0x000fe200078e0012 */
[----:B------:R-:W-:-:S03]  /*2590*/  SHF.L.U64.HI R165, R64, 0x5, R65 ;  /* 0x0000000540a57819 */ /* 0x000fc60000010241 */
[----:B----4-:R-:W-:Y:S02]  /*25a0*/  IMAD R0, R3, R25, RZ ;  /* 0x0000001903007224 */ /* 0x010fe400078e02ff */
[----:B------:R-:W-:Y:S01]  /*25b0*/  IMAD.MOV.U32 R6, RZ, RZ, R4 ;  /* 0x000000ffff067224 */ /* 0x000fe200078e0004 */
[----:B------:R-:W-:Y:S01]  /*25c0*/  MOV R4, R10 ;  /* 0x0000000a00047202 */ /* 0x000fe20000000f00 */
[----:B------:R-:W-:Y:S02]  /*25d0*/  IMAD R0, R2, R24, R0 ;  /* 0x0000001802007224 */ /* 0x000fe400078e0200 */
[----:B------:R-:W-:-:S04]  /*25e0*/  IMAD.WIDE.U32 R6, R25, R2, R6 ;  /* 0x0000000219067225 */ /* 0x000fc800078e0006 */
[----:B------:R-:W-:Y:S02]  /*25f0*/  IMAD R33, R65, R25, RZ ;  /* 0x0000001941217224 */ /* 0x000fe400078e02ff */
[----:B------:R-:W-:Y:S02]  /*2600*/  IMAD.IADD R5, R11, 0x1, R5 ;  /* 0x000000010b057824 */ /* 0x000fe400078e0205 */
[----:B------:R-:W-:Y:S02]  /*2610*/  IMAD.IADD R7, R7, 0x1, R0 ;  /* 0x0000000107077824 */ /* 0x000fe400078e0200 */
[----:B------:R-:W-:Y:S01]  /*2620*/  IMAD R0, R9, R23, RZ ;  /* 0x0000001709007224 */ /* 0x000fe200078e02ff */
[----:B------:R-:W-:Y:S01]  /*2630*/  SHF.R.S32.HI R9, RZ, 0x1f, R131 ;  /* 0x0000001fff097819 */ /* 0x000fe20000011483 */
[C---:B------:R-:W-:Y:S02]  /*2640*/  IMAD R10, R64.reuse, R24, R33 ;  /* 0x00000018400a7224 */ /* 0x040fe400078e0221 */
[----:B------:R-:W-:-:S04]  /*2650*/  IMAD.WIDE.U32 R4, R64, R25, R4 ;  /* 0x0000001940047225 */ /* 0x000fc800078e0004 */
[C---:B------:R-:W-:Y:S02]  /*2660*/  IMAD R24, R8.reuse, R32, R0 ;  /* 0x0000002008187224 */ /* 0x040fe400078e0200 */
[----:B------:R-:W-:Y:S01]  /*2670*/  IMAD.WIDE.U32 R6, R8, R23, R6 ;  /* 0x0000001708067225 */ /* 0x000fe200078e0006 */
[----:B------:R-:W-:-:S03]  /*2680*/  IADD3 R8, P0, -R131, R116, RZ ;  /* 0x0000007483087210 */ /* 0x000fc60007f1e1ff */
[----:B------:R-:W-:Y:S01]  /*2690*/  IMAD.IADD R5, R5, 0x1, R10 ;  /* 0x0000000105057824 */ /* 0x000fe200078e020a */
[----:B------:R-:W-:Y:S01]  /*26a0*/  LEA.HI R10, R34, R34, RZ, 0x1 ;  /* 0x00000022220a7211 */ /* 0x000fe200078f08ff */
[----:B------:R-:W-:Y:S01]  /*26b0*/  IMAD R0, R13, R23, RZ ;  /* 0x000000170d007224 */ /* 0x000fe200078e02ff */
[----:B------:R-:W-:Y:S01]  /*26c0*/  IADD3 R13, R25, R35, RZ ;  /* 0x00000023190d7210 */ /* 0x000fe20007ffe0ff */
[----:B------:R-:W-:-:S04]  /*26d0*/  IMAD.WIDE.U32 R4, R12, R23, R4 ;  /* 0x000000170c047225 */ /* 0x000fc800078e0004 */
[----:B------:R-:W-:Y:S02]  /*26e0*/  IMAD R11, R12, R32, R0 ;  /* 0x000000200c0b7224 */ /* 0x000fe400078e0200 */
[----:B------:R-:W-:Y:S02]  /*26f0*/  IMAD.X R0, R117, 0x1, ~R9, P0 ;  /* 0x0000000175007824 */ /* 0x000fe400000e0e09 */
[----:B------:R-:W-:Y:S02]  /*2700*/  IMAD.IADD R5, R5, 0x1, R11 ;  /* 0x0000000105057824 */ /* 0x000fe400078e020b */
[C---:B------:R-:W-:Y:S02]  /*2710*/  IMAD R11, R0.reuse, R2, RZ ;  /* 0x00000002000b7224 */ /* 0x040fe400078e02ff */
[----:B------:R-:W-:Y:S01]  /*2720*/  IMAD R9, R0, R64, RZ ;  /* 0x0000004000097224 */ /* 0x000fe200078e02ff */
[----:B------:R-:W-:Y:S01]  /*2730*/  SHF.R.S32.HI R0, RZ, 0x1, R10 ;  /* 0x00000001ff007819 */ /* 0x000fe2000001140a */
[----:B------:R-:W-:-:S02]  /*2740*/  IMAD.IADD R7, R7, 0x1, R24 ;  /* 0x0000000107077824 */ /* 0x000fc400078e0218 */
[----:B------:R-:W-:Y:S01]  /*2750*/  IMAD R52, R65, R8, R9 ;  /* 0x0000000841347224 */ /* 0x000fe200078e0209 */
[----:B------:R-:W-:Y:S01]  /*2760*/  SHF.L.U32 R63, R0, 0x4, RZ ;  /* 0x00000004003f7819 */ /* 0x000fe200000006ff */
[----:B------:R-:W-:Y:S02]  /*2770*/  IMAD R9, R116, R0, R166 ;  /* 0x0000000074097224 */ /* 0x000fe400078e02a6 */
[-C--:B------:R-:W-:Y:S01]  /*2780*/  IMAD R12, R3, R8.reuse, R11 ;  /* 0x00000008030c7224 */ /* 0x080fe200078e020b */
[C---:B------:R-:W-:Y:S01]  /*2790*/  IADD3 R129, R63.reuse, 0x80, RZ ;  /* 0x000000803f817810 */ /* 0x040fe20007ffe0ff */
[----:B------:R-:W-:Y:S01]  /*27a0*/  IMAD R10, R0, R13, RZ ;  /* 0x0000000d000a7224 */ /* 0x000fe200078e02ff */
[----:B------:R-:W-:Y:S01]  /*27b0*/  SHF.R.S32.HI R153, RZ, 0x1f, R63 ;  /* 0x0000001fff997819 */ /* 0x000fe2000001143f */
[-C--:B------:R-:W-:Y:S01]  /*27c0*/  IMAD.WIDE.U32 R6, R2, R8.reuse, R6 ;  /* 0x0000000802067225 */ /* 0x080fe200078e0006 */
[----:B------:R-:W-:Y:S02]  /*27d0*/  IADD3 R139, R63, R129, RZ ;  /* 0x000000813f8b7210 */ /* 0x000fe40007ffe0ff */
[----:B------:R-:W-:Y:S01]  /*27e0*/  SHF.R.S32.HI R11, RZ, 0x1f, R10 ;  /* 0x0000001fff0b7819 */ /* 0x000fe2000001140a */
[----:B------:R-:W-:Y:S01]  /*27f0*/  IMAD.WIDE.U32 R4, R64, R8, R4 ;  /* 0x0000000840047225 */ /* 0x000fe200078e0004 */
[----:B------:R-:W-:-:S02]  /*2800*/  IADD3 R12, R7, R12, RZ ;  /* 0x0000000c070c7210 */ /* 0x000fc40007ffe0ff */
[----:B------:R-:W-:Y:S01]  /*2810*/  LEA R124, P1, R6, R30, 0x1 ;  /* 0x0000001e067c7211 */ /* 0x000fe200078208ff */
[----:B------:R-:W-:Y:S01]  /*2820*/  IMAD.IADD R8, R166, 0x1, R9 ;  /* 0x00000001a6087824 */ /* 0x000fe200078e0209 */
[----:B------:R-:W-:Y:S01]  /*2830*/  LEA R53, P0, R4, R26, 0x1 ;  /* 0x0000001a04357211 */ /* 0x000fe200078008ff */
[----:B------:R-:W-:Y:S01]  /*2840*/  IMAD.IADD R52, R5, 0x1, R52 ;  /* 0x0000000105347824 */ /* 0x000fe200078e0234 */
[----:B------:R-:W-:Y:S01]  /*2850*/  IADD3 R5, P3, R10, R9, RZ ;  /* 0x000000090a057210 */ /* 0x000fe20007f7e0ff */
[----:B------:R-:W-:Y:S01]  /*2860*/  IMAD.SHL.U32 R160, R64, 0x10, RZ ;  /* 0x0000001040a07824 */ /* 0x000fe200078e00ff */
[----:B------:R-:W-:Y:S01]  /*2870*/  IADD3 R7, P2, R10, R8, RZ ;  /* 0x000000080a077210 */ /* 0x000fe20007f5e0ff */
[----:B------:R-:W-:Y:S01]  /*2880*/  VIADD R130, R63, 0x40 ;  /* 0x000000403f827836 */ /* 0x000fe20000000000 */
[----:B------:R-:W-:Y:S01]  /*2890*/  LEA.HI.X R52, R4, R27, R52, 0x1, P0 ;  /* 0x0000001b04347211 */ /* 0x000fe200000f0c34 */
[----:B------:R-:W-:Y:S01]  /*28a0*/  IMAD.SHL.U32 R24, R5, 0x2, RZ ;  /* 0x0000000205187824 */ /* 0x000fe200078e00ff */
[-C--:B------:R-:W-:Y:S01]  /*28b0*/  LEA.HI.X.SX32 R9, R9, R11.reuse, 0x1, P3 ;  /* 0x0000000b09097211 */ /* 0x080fe200018f0eff */
[----:B------:R-:W-:Y:S01]  /*28c0*/  IMAD.SHL.U32 R60, R7, 0x2, RZ ;  /* 0x00000002073c7824 */ /* 0x000fe200078e00ff */
[----:B------:R-:W-:Y:S01]  /*28d0*/  LEA.HI.X.SX32 R4, R8, R11, 0x1, P2 ;  /* 0x0000000b08047211 */ /* 0x000fe200010f0eff */
[----:B------:R-:W-:Y:S01]  /*28e0*/  VIADD R128, R63, 0xc0 ;  /* 0x000000c03f807836 */ /* 0x000fe20000000000 */
[----:B------:R-:W-:Y:S01]  /*28f0*/  LEA.HI.X R123, R6, R31, R12, 0x1, P1 ;  /* 0x0000001f067b7211 */ /* 0x000fe200008f0c0c */
[----:B------:R-:W-:Y:S01]  /*2900*/  IMAD R6, R163, 0x60, RZ ;  /* 0x00000060a3067824 */ /* 0x000fe200078e02ff */
[----:B------:R-:W-:Y:S01]  /*2910*/  IADD3 R40, P1, R14, R24, RZ ;  /* 0x000000180e287210 */ /* 0x000fe20007f3e0ff */
[----:B------:R-:W-:Y:S01]  /*2920*/  IMAD.SHL.U32 R164, R64, 0x20, RZ ;  /* 0x0000002040a47824 */ /* 0x000fe200078e00ff */
[----:B------:R-:W-:Y:S01]  /*2930*/  SHF.L.U64.HI R5, R5, 0x1, R9 ;  /* 0x0000000105057819 */ /* 0x000fe20000010209 */
[C---:B------:R-:W-:Y:S01]  /*2940*/  IMAD.IADD R140, R63.reuse, 0x1, R130 ;  /* 0x000000013f8c7824 */ /* 0x040fe200078e0282 */
[----:B------:R-:W-:Y:S01]  /*2950*/  IADD3 R59, P3, R14, R60, RZ ;  /* 0x0000003c0e3b7210 */ /* 0x000fe20007f7e0ff */
[----:B------:R-:W-:Y:S01]  /*2960*/  IMAD.IADD R138, R63, 0x1, R128 ;  /* 0x000000013f8a7824 */ /* 0x000fe200078e0280 */
[----:B------:R-:W-:Y:S01]  /*2970*/  IADD3 R24, P0, R16, R24, RZ ;  /* 0x0000001810187210 */ /* 0x000fe20007f1e0ff */
[----:B------:R-:W-:Y:S01]  /*2980*/  IMAD.IADD R146, R135, 0x1, R6 ;  /* 0x0000000187927824 */ /* 0x000fe200078e0206 */
[----:B------:R-:W-:Y:S01]  /*2990*/  SHF.L.U64.HI R4, R7, 0x1, R4 ;  /* 0x0000000107047819 */ /* 0x000fe20000010204 */
[----:B------:R-:W-:Y:S01]  /*29a0*/  IMAD.WIDE.U32 R132, R2, 0x60, RZ ;  /* 0x0000006002847825 */ /* 0x000fe200078e00ff */
[----:B------:R-:W-:-:S02]  /*29b0*/  IADD3 R60, P2, R16, R60, RZ ;  /* 0x0000003c103c7210 */ /* 0x000fc40007f5e0ff */
[----:B------:R-:W-:Y:S01]  /*29c0*/  IADD3.X R41, R15, R5, RZ, P1, !PT ;  /* 0x000000050f297210 */ /* 0x000fe20000ffe4ff */
[C---:B------:R-:W-:Y:S01]  /*29d0*/  IMAD.X R25, R17.reuse, 0x1, R5, P0 ;  /* 0x0000000111197824 */ /* 0x040fe200000e0605 */
[C---:B------:R-:W-:Y:S01]  /*29e0*/  IADD3 R79, P0, R244.reuse, 0xc0, RZ ;  /* 0x000000c0f44f7810 */ /* 0x040fe20007f1e0ff */
[--C-:B------:R-:W-:Y:S01]  /*29f0*/  IMAD.X R57, R17, 0x1, R4.reuse, P2 ;  /* 0x0000000111397824 */ /* 0x100fe200010e0604 */
[C---:B------:R-:W-:Y:S01]  /*2a00*/  IADD3 R81, P2, R244.reuse, 0x40, RZ ;  /* 0x00000040f4517810 */ /* 0x040fe20007f5e0ff */
[----:B------:R-:W-:Y:S01]  /*2a10*/  IMAD.X R58, R15, 0x1, R4, P3 ;  /* 0x000000010f3a7824 */ /* 0x000fe200018e0604 */
[----:B------:R-:W-:Y:S01]  /*2a20*/  IADD3 R80, P1, R244, 0x80, RZ ;  /* 0x00000080f4507810 */ /* 0x000fe20007f3e0ff */
[--C-:B------:R-:W-:Y:S01]  /*2a30*/  IMAD.X R100, RZ, RZ, R249.reuse, P0 ;  /* 0x000000ffff647224 */ /* 0x100fe200000e06f9 */
[-C--:B------:R-:W-:Y:S01]  /*2a40*/  IADD3.X R102, RZ, R249.reuse, RZ, P2, !PT ;  /* 0x000000f9ff667210 */ /* 0x080fe200017fe4ff */
[C---:B------:R-:W-:Y:S01]  /*2a50*/  IMAD.SHL.U32 R93, R0.reuse, 0x20, RZ ;  /* 0x00000020005d7824 */ /* 0x040fe200078e00ff */
[-C--:B------:R-:W-:Y:S01]  /*2a60*/  IADD3 R78, P2, R81, R244.reuse, RZ ;  /* 0x000000f4514e7210 */ /* 0x080fe20007f5e0ff */
[--C-:B------:R-:W-:Y:S01]  /*2a70*/  IMAD.X R101, RZ, RZ, R249.reuse, P1 ;  /* 0x000000ffff657224 */ /* 0x100fe200008e06f9 */
[-C--:B------:R-:W-:Y:S01]  /*2a80*/  IADD3 R76, P0, R79, R244.reuse, RZ ;  /* 0x000000f44f4c7210 */ /* 0x080fe20007f1e0ff */
[----:B------:R-:W-:Y:S01]  /*2a90*/  IMAD R92, R0, 0x30, RZ ;  /* 0x00000030005c7824 */ /* 0x000fe200078e02ff */
[-C--:B------:R-:W-:Y:S01]  /*2aa0*/  IADD3 R77, P1, R80, R244.reuse, RZ ;  /* 0x000000f4504d7210 */ /* 0x080fe20007f3e0ff */
[----:B------:R-:W-:Y:S01]  /*2ab0*/  IMAD.X R99, R102, 0x1, R249, P2 ;  /* 0x0000000166637824 */ /* 0x000fe200010e06f9 */
[----:B------:R-:W-:Y:S01]  /*2ac0*/  SHF.L.U64.HI R7, R162, 0x5, R163 ;  /* 0x00000005a2077819 */ /* 0x000fe200000102a3 */
[--C-:B------:R-:W-:Y:S01]  /*2ad0*/  IMAD.X R97, R100, 0x1, R249.reuse, P0 ;  /* 0x0000000164617824 */ /* 0x100fe200000e06f9 */
[----:B------:R-:W-:Y:S01]  /*2ae0*/  SHF.L.U32 R4, R162, 0x5, RZ ;  /* 0x00000005a2047819 */ /* 0x000fe200000006ff */
[----:B------:R-:W-:Y:S01]  /*2af0*/  IMAD.IADD R121, R63, 0x1, R140 ;  /* 0x000000013f797824 */ /* 0x000fe200078e028c */
[----:B------:R-:W-:Y:S01]  /*2b00*/  IADD3.X R98, R101, R249, RZ, P1, !PT ;  /* 0x000000f965627210 */ /* 0x000fe20000ffe4ff */
[----:B------:R-:W-:Y:S01]  /*2b10*/  IMAD.IADD R113, R63, 0x1, R138 ;  /* 0x000000013f717824 */ /* 0x000fe200078e028a */
[-C--:B------:R-:W-:Y:S01]  /*2b20*/  IADD3 R89, P3, R77, R244.reuse, RZ ;  /* 0x000000f44d597210 */ /* 0x080fe20007f7e0ff */
[----:B------:R-:W-:Y:S01]  /*2b30*/  IMAD.SHL.U32 R147, R4, 0x2, RZ ;  /* 0x0000000204937824 */ /* 0x000fe200078e00ff */
[-C--:B------:R-:W-:Y:S01]  /*2b40*/  IADD3 R88, P2, R76, R244.reuse, RZ ;  /* 0x000000f44c587210 */ /* 0x080fe20007f5e0ff */
[----:B------:R-:W-:Y:S01]  /*2b50*/  IMAD.MOV.U32 R26, RZ, RZ, R36 ;  /* 0x000000ffff1a7224 */ /* 0x000fe200078e0024 */
[----:B------:R-:W-:Y:S01]  /*2b60*/  IADD3 R75, P0, R160, 0xc0, RZ ;  /* 0x000000c0a04b7810 */ /* 0x000fe20007f1e0ff */
[--C-:B------:R-:W-:Y:S01]  /*2b70*/  IMAD.X R110, R98, 0x1, R249.reuse, P3 ;  /* 0x00000001626e7824 */ /* 0x100fe200018e06f9 */
[----:B------:R-:W-:Y:S01]  /*2b80*/  LOP3.LUT R5, R239, 0xffff, RZ, 0xc0, !PT ;  /* 0x0000ffffef057812 */ /* 0x000fe200078ec0ff */
[----:B------:R-:W-:Y:S01]  /*2b90*/  IMAD.X R109, R97, 0x1, R249, P2 ;  /* 0x00000001616d7824 */ /* 0x000fe200010e06f9 */
[----:B------:R-:W-:Y:S01]  /*2ba0*/  IADD3 R90, P4, R78, R244, RZ ;  /* 0x000000f44e5a7210 */ /* 0x000fe20007f9e0ff */
[----:B------:R-:W-:Y:S01]  /*2bb0*/  IMAD.X R96, RZ, RZ, R161, P0 ;  /* 0x000000ffff607224 */ /* 0x000fe200000e06a1 */
[----:B------:R-:W-:-:S02]  /*2bc0*/  IADD3 R73, P5, R160, 0x40, RZ ;  /* 0x00000040a0497810 */ /* 0x000fc40007fbe0ff */
[----:B------:R-:W-:Y:S01]  /*2bd0*/  IADD3 R74, P1, R160, 0x80, RZ ;  /* 0x00000080a04a7810 */ /* 0x000fe20007f3e0ff */
[----:B------:R-:W-:Y:S01]  /*2be0*/  IMAD.X R111, R99, 0x1, R249, P4 ;  /* 0x00000001636f7824 */ /* 0x000fe200020e06f9 */
[----:B------:R-:W-:Y:S02]  /*2bf0*/  SHF.L.U64.HI R148, R4, 0x1, R7 ;  /* 0x0000000104947819 */ /* 0x000fe40000010207 */
[C---:B------:R-:W-:Y:S01]  /*2c00*/  LOP3.LUT R66, R5.reuse, 0x1, RZ, 0xc0, !PT ;  /* 0x0000000105427812 */ /* 0x040fe200078ec0ff */
[----:B------:R-:W-:Y:S01]  /*2c10*/  IMAD.X R95, RZ, RZ, R161, P1 ;  /* 0x000000ffff5f7224 */ /* 0x000fe200008e06a1 */
[C---:B------:R-:W-:Y:S02]  /*2c20*/  LOP3.LUT R69, R5.reuse, 0x2, RZ, 0xc0, !PT ;  /* 0x0000000205457812 */ /* 0x040fe400078ec0ff */
[C---:B------:R-:W-:Y:S02]  /*2c30*/  LOP3.LUT R68, R5.reuse, 0x4, RZ, 0xc0, !PT ;  /* 0x0000000405447812 */ /* 0x040fe400078ec0ff */
[----:B------:R-:W-:Y:S01]  /*2c40*/  LOP3.LUT R67, R5, 0x8, RZ, 0xc0, !PT ;  /* 0x0000000805437812 */ /* 0x000fe200078ec0ff */
[C---:B------:R-:W-:Y:S01]  /*2c50*/  IMAD.SHL.U32 R5, R2.reuse, 0x10, RZ ;  /* 0x0000001002057824 */ /* 0x040fe200078e00ff */
[----:B------:R-:W-:-:S02]  /*2c60*/  SHF.L.U64.HI R7, R2, 0x4, R3 ;  /* 0x0000000402077819 */ /* 0x000fc40000010203 */
[C---:B------:R-:W-:Y:S01]  /*2c70*/  SHF.L.U64.HI R6, R2.reuse, 0x5, R3 ;  /* 0x0000000502067819 */ /* 0x040fe20000010203 */
[----:B------:R-:W-:Y:S01]  /*2c80*/  IMAD R3, R3, 0x60, RZ ;  /* 0x0000006003037824 */ /* 0x000fe200078e02ff */
[----:B------:R-:W-:Y:S01]  /*2c90*/  IADD3.X R94, RZ, R161, RZ, P5, !PT ;  /* 0x000000a1ff5e7210 */ /* 0x000fe20002ffe4ff */
[----:B------:R-:W-:Y:S01]  /*2ca0*/  IMAD.SHL.U32 R144, R5, 0x2, RZ ;  /* 0x0000000205907824 */ /* 0x000fe200078e00ff */
[----:B------:R-:W-:Y:S02]  /*2cb0*/  SHF.L.U32 R4, R2, 0x5, RZ ;  /* 0x0000000502047819 */ /* 0x000fe400000006ff */
[-C--:B------:R-:W-:Y:S02]  /*2cc0*/  IADD3 R82, P5, R73, R160.reuse, RZ ;  /* 0x000000a049527210 */ /* 0x080fe40007fbe0ff */
[----:B------:R-:W-:Y:S01]  /*2cd0*/  IADD3 R84, P3, R164, R73, RZ ;  /* 0x00000049a4547210 */ /* 0x000fe20007f7e0ff */
[----:B------:R-:W-:Y:S01]  /*2ce0*/  IMAD.SHL.U32 R142, R4, 0x2, RZ ;  /* 0x00000002048e7824 */ /* 0x000fe200078e00ff */
[C---:B------:R-:W-:Y:S01]  /*2cf0*/  IADD3 R85, P2, R75.reuse, R160, RZ ;  /* 0x000000a04b557210 */ /* 0x040fe20007f5e0ff */
[--C-:B------:R-:W-:Y:S01]  /*2d00*/  IMAD.X R103, R94, 0x1, R161.reuse, P5 ;  /* 0x000000015e677824 */ /* 0x100fe200028e06a1 */
[----:B------:R-:W-:Y:S01]  /*2d10*/  IADD3 R87, P0, R75, R164, RZ ;  /* 0x000000a44b577210 */ /* 0x000fe20007f1e0ff */
[----:B------:R-:W-:Y:S01]  /*2d20*/  IMAD.X R105, R165, 0x1, R94, P3 ;  /* 0x00000001a5697824 */ /* 0x000fe200018e065e */
[----:B------:R-:W-:Y:S01]  /*2d30*/  IADD3 R83, P4, R74, R160, RZ ;  /* 0x000000a04a537210 */ /* 0x000fe20007f9e0ff */
[----:B------:R-:W-:Y:S01]  /*2d40*/  IMAD.X R106, R96, 0x1, R161, P2 ;  /* 0x00000001606a7824 */ /* 0x000fe200010e06a1 */
[----:B------:R-:W-:Y:S01]  /*2d50*/  IADD3 R86, P1, R164, R74, RZ ;  /* 0x0000004aa4567210 */ /* 0x000fe20007f3e0ff */
[----:B------:R-:W-:Y:S01]  /*2d60*/  IMAD.X R108, R96, 0x1, R165, P0 ;  /* 0x00000001606c7824 */ /* 0x000fe200000e06a5 */
[----:B------:R-:W-:-:S02]  /*2d70*/  IADD3 R120, R63, R139, RZ ;  /* 0x0000008b3f787210 */ /* 0x000fc40007ffe0ff */
[----:B------:R-:W-:Y:S02]  /*2d80*/  SHF.L.U64.HI R145, R5, 0x1, R7 ;  /* 0x0000000105917819 */ /* 0x000fe40000010207 */
[----:B------:R-:W-:Y:S02]  /*2d90*/  SHF.L.U64.HI R143, R4, 0x1, R6 ;  /* 0x00000001048f7819 */ /* 0x000fe40000010206 */
[----:B------:R-:W-:Y:S02]  /*2da0*/  IADD3 R141, R133, R3, RZ ;  /* 0x00000003858d7210 */ /* 0x000fe40007ffe0ff */
[----:B------:R-:W-:Y:S02]  /*2db0*/  IADD3.X R104, R95, R161, RZ, P4, !PT ;  /* 0x000000a15f687210 */ /* 0x000fe400027fe4ff */
[----:B------:R-:W-:Y:S02]  /*2dc0*/  IADD3.X R107, R165, R95, RZ, P1, !PT ;  /* 0x0000005fa56b7210 */ /* 0x000fe40000ffe4ff */
        /* <DEDUP_REMOVED lines=11> */
.L_x_4647:
        /* <DEDUP_REMOVED lines=12> */
[----:B----45:R-:W-:Y:S05]  /*2f40*/  @!P3 BRA `(.L_x_4531) ;  /* 0x000000000050b947 */ /* 0x030fea0003800000 */
[----:B------:R-:W-:Y:S02]  /*2f50*/  ISETP.NE.AND P2, PT, R66, RZ, PT ;  /* 0x000000ff4200720c */ /* 0x000fe40003f45270 */
[----:B------:R-:W-:Y:S11]  /*2f60*/  ISETP.NE.AND P1, PT, R69, RZ, PT ;  /* 0x000000ff4500720c */ /* 0x000ff60003f25270 */
[----:B------:R-:W2:Y:S01]  /*2f70*/  @P2 LD.E.128 R8, desc[UR6][R2.64] ;  /* 0x0000000602082980 */ /* 0x000ea2000c101d00 */
[--C-:B------:R-:W-:Y:S02]  /*2f80*/  @P2 IMAD.MOV.U32 R4, RZ, RZ, R62.reuse ;  /* 0x000000ffff042224 */ /* 0x100fe400078e003e */
[--C-:B------:R-:W-:Y:S05]  /*2f90*/  @P2 IMAD.MOV.U32 R5, RZ, RZ, R61.reuse ;  /* 0x000000ffff052224 */ /* 0x100fea00078e003d */
[----:B--2---:R1:W-:Y:S01]  /*2fa0*/  @P2 ST.E.128 desc[UR6][R4.64], R8 ;  /* 0x0000000804002985 */ /* 0x0043e2000c101d06 */
[----:B------:R-:W-:Y:S03]  /*2fb0*/  ISETP.NE.AND P2, PT, R68, RZ, PT ;  /* 0x000000ff4400720c */ /* 0x000fe60003f45270 */
[----:B------:R-:W2:Y:S01]  /*2fc0*/  @P1 LD.E.128 R12, desc[UR6][R2.64+0x80] ;  /* 0x00008006020c1980 */ /* 0x000ea2000c101d00 */
[----:B-1----:R-:W-:Y:S01]  /*2fd0*/  @P1 MOV R4, R62 ;  /* 0x0000003e00041202 */ /* 0x002fe20000000f00 */
[----:B------:R-:W-:Y:S05]  /*2fe0*/  @P1 IMAD.MOV.U32 R5, RZ, RZ, R61 ;  /* 0x000000ffff051224 */ /* 0x000fea00078e003d */
[----:B--2---:R1:W-:Y:S01]  /*2ff0*/  @P1 ST.E.128 desc[UR6][R4.64+0x80], R12 ;  /* 0x0000800c04001985 */ /* 0x0043e2000c101d06 */
[----:B------:R-:W-:Y:S03]  /*3000*/  ISETP.NE.AND P1, PT, R67, RZ, PT ;  /* 0x000000ff4300720c */ /* 0x000fe60003f25270 */
[----:B------:R-:W2:Y:S01]  /*3010*/  @P2 LD.E.128 R8, desc[UR6][R2.64+0x100] ;  /* 0x0001000602082980 */ /* 0x000ea2000c101d00 */
[--C-:B-1----:R-:W-:Y:S01]  /*3020*/  @P2 IMAD.MOV.U32 R4, RZ, RZ, R62.reuse ;  /* 0x000000ffff042224 */ /* 0x102fe200078e003e */
[-C--:B------:R-:W-:Y:S05]  /*3030*/  @P2 MOV R5, R61.reuse ;  /* 0x0000003d00052202 */ /* 0x080fea0000000f00 */
[----:B--2---:R1:W-:Y:S04]  /*3040*/  @P2 ST.E.128 desc[UR6][R4.64+0x100], R8 ;  /* 0x0001000804002985 */ /* 0x0043e8000c101d06 */
[----:B-1----:R-:W2:Y:S01]  /*3050*/  @P1 LD.E.128 R8, desc[UR6][R2.64+0x180] ;  /* 0x0001800602081980 */ /* 0x002ea2000c101d00 */
[----:B------:R-:W-:Y:S01]  /*3060*/  @P1 IMAD.MOV.U32 R4, RZ, RZ, R62 ;  /* 0x000000ffff041224 */ /* 0x000fe200078e003e */
[----:B------:R-:W-:Y:S05]  /*3070*/  @P1 MOV R5, R61 ;  /* 0x0000003d00051202 */ /* 0x000fea0000000f00 */
[----:B--2---:R1:W-:Y:S02]  /*3080*/  @P1 ST.E.128 desc[UR6][R4.64+0x180], R8 ;  /* 0x0001800804001985 */ /* 0x0043e4000c101d06 */
.L_x_4531:
[----:B------:R-:W-:Y:S05]  /*3090*/  BSYNC B0 ;  /* 0x0000000000007941 */ /* 0x000fea0003800000 */
.L_x_4530:
[----:B------:R-:W-:Y:S04]  /*30a0*/  BSSY B0, `(.L_x_4532) ;  /* 0x0000012000007945 */ /* 0x000fe80003800000 */
[----:B------:R-:W-:Y:S05]  /*30b0*/  @!P0 BRA `(.L_x_4533) ;  /* 0x0000000000408947 */ /* 0x000fea0003800000 */
[----:B------:R-:W-:Y:S02]  /*30c0*/  ISETP.NE.AND P1, PT, R66, RZ, PT ;  /* 0x000000ff4200720c */ /* 0x000fe40003f25270 */
[----:B------:R-:W-:Y:S02]  /*30d0*/  IADD3 R6, P0, R2, R144, RZ ;  /* 0x0000009002067210 */ /* 0x000fe40007f1e0ff */
[C---:B-1----:R-:W-:Y:S03]  /*30e0*/  LEA R4, P2, R250.reuse, R62, 0x1 ;  /* 0x0000003efa047211 */ /* 0x042fe600078408ff */
[----:B------:R-:W-:Y:S01]  /*30f0*/  IMAD.X R7, R3, 0x1, R145, P0 ;  /* 0x0000000103077824 */ /* 0x000fe200000e0691 */
[----:B------:R-:W-:Y:S02]  /*3100*/  ISETP.NE.AND P0, PT, R69, RZ, PT ;  /* 0x000000ff4500720c */ /* 0x000fe40003f05270 */
[----:B------:R-:W-:Y:S03]  /*3110*/  LEA.HI.X R5, R250, R61, R252, 0x1, P2 ;  /* 0x0000003dfa057211 */ /* 0x000fe600010f0cfc */
[----:B------:R-:W2:Y:S04]  /*3120*/  @P1 LD.E.128 R8, desc[UR6][R6.64] ;  /* 0x0000000606081980 */ /* 0x000ea8000c101d00 */
[----:B--2---:R1:W-:Y:S01]  /*3130*/  @P1 ST.E.128 desc[UR6][R4.64], R8 ;  /* 0x0000000804001985 */ /* 0x0043e2000c101d06 */
[----:B------:R-:W-:Y:S03]  /*3140*/  ISETP.NE.AND P1, PT, R68, RZ, PT ;  /* 0x000000ff4400720c */ /* 0x000fe60003f25270 */
[----:B------:R-:W2:Y:S04]  /*3150*/  @P0 LD.E.128 R12, desc[UR6][R6.64+0x80] ;  /* 0x00008006060c0980 */ /* 0x000ea8000c101d00 */
[----:B--2---:R-:W-:Y:S01]  /*3160*/  @P0 ST.E.128 desc[UR6][R4.64+0x80], R12 ;  /* 0x0000800c04000985 */ /* 0x004fe2000c101d06 */
[----:B------:R-:W-:Y:S05]  /*3170*/  ISETP.NE.AND P0, PT, R67, RZ, PT ;  /* 0x000000ff4300720c */ /* 0x000fea0003f05270 */
[----:B-1----:R-:W2:Y:S04]  /*3180*/  @P1 LD.E.128 R8, desc[UR6][R6.64+0x100] ;  /* 0x0001000606081980 */ /* 0x002ea8000c101d00 */
[----:B--2---:R1:W-:Y:S04]  /*3190*/  @P1 ST.E.128 desc[UR6][R4.64+0x100], R8 ;  /* 0x0001000804001985 */ /* 0x0043e8000c101d06 */
[----:B-1----:R-:W2:Y:S04]  /*31a0*/  @P0 LD.E.128 R8, desc[UR6][R6.64+0x180] ;  /* 0x0001800606080980 */ /* 0x002ea8000c101d00 */
[----:B--2---:R2:W-:Y:S02]  /*31b0*/  @P0 ST.E.128 desc[UR6][R4.64+0x180], R8 ;  /* 0x0001800804000985 */ /* 0x0045e4000c101d06 */
.L_x_4533:
[----:B------:R-:W-:Y:S05]  /*31c0*/  BSYNC B0 ;  /* 0x0000000000007941 */ /* 0x000fea0003800000 */
.L_x_4532:
        /* <DEDUP_REMOVED lines=21> */
.L_x_4535:
[----:B------:R-:W-:Y:S05]  /*3320*/  BSYNC B0 ;  /* 0x0000000000007941 */ /* 0x000fea0003800000 */
.L_x_4534:
        /* <DEDUP_REMOVED lines=18> */
.L_x_4537:
[----:B------:R-:W-:Y:S05]  /*3450*/  BSYNC B0 ;  /* 0x0000000000007941 */ /* 0x000fea0003800000 */
.L_x_4536:
        /* <DEDUP_REMOVED lines=24> */
[----:B---34-:R-:W2:Y:S10]  /*35e0*/  LD.E.128 R8, desc[UR6][R2.64] ;  /* 0x0000000602087980 */ /* 0x018eb4000c101d00 */
[----:B------:R-:W3:Y:S06]  /*35f0*/  @!P0 LD.E.64 R30, desc[UR6][R40.64] ;  /* 0x00000006281e8980 */ /* 0x000eec000c101b00 */
[----:B------:R-:W4:Y:S01]  /*3600*/  @!P0 LD.E.64 R2, desc[UR6][R24.64] ;  /* 0x0000000618028980 */ /* 0x000f22000c101b00 */
[--C-:B---3--:R-:W-:Y:S01]  /*3610*/  @!P0 HADD2.F32 R16, -RZ, R30.reuse.H0_H0 ;  /* 0x2000001eff108230 */ /* 0x108fe20000004100 */
[----:B--2---:R-:W-:Y:S01]  /*3620*/  @!P0 MOV R4, R8 ;  /* 0x0000000800048202 */ /* 0x004fe20000000f00 */
[----:B------:R-:W-:Y:S01]  /*3630*/  @!P0 HADD2.F32 R17, -RZ, R30.H1_H1 ;  /* 0x3000001eff118230 */ /* 0x000fe20000004100 */
[----:B------:R-:W-:Y:S01]  /*3640*/  @!P0 MOV R7, R10 ;  /* 0x0000000a00078202 */ /* 0x000fe20000000f00 */
[--C-:B------:R-:W-:Y:S01]  /*3650*/  @!P0 HADD2.F32 R30, -RZ, R31.reuse.H0_H0 ;  /* 0x2000001fff1e8230 */ /* 0x100fe20000004100 */
[----:B------:R-:W-:Y:S01]  /*3660*/  @!P0 MOV R6, R11 ;  /* 0x0000000b00068202 */ /* 0x000fe20000000f00 */
[----:B------:R-:W-:Y:S02]  /*3670*/  @!P0 HADD2.F32 R0, -RZ, R4.H1_H1 ;  /* 0x30000004ff008230 */ /* 0x000fe40000004100 */
[----:B------:R-:W-:Y:S02]  /*3680*/  @!P0 HADD2.F32 R31, -RZ, R31.H1_H1 ;  /* 0x3000001fff1f8230 */ /* 0x000fe40000004100 */
[--C-:B----4-:R-:W-:Y:S02]  /*3690*/  @!P0 HADD2.F32 R13, -RZ, R3.reuse.H1_H1 ;  /* 0x30000003ff0d8230 */ /* 0x110fe40000004100 */
[----:B------:R-:W-:Y:S02]  /*36a0*/  @!P0 HADD2.F32 R15, -RZ, R3.H0_H0 ;  /* 0x20000003ff0f8230 */ /* 0x000fe40000004100 */
[--C-:B------:R-:W-:Y:S02]  /*36b0*/  @!P0 HADD2.F32 R5, -RZ, R2.reuse.H0_H0 ;  /* 0x20000002ff058230 */ /* 0x100fe40000004100 */
[----:B------:R-:W-:Y:S01]  /*36c0*/  @!P0 HADD2.F32 R12, -RZ, R2.H1_H1 ;  /* 0x30000002ff0c8230 */ /* 0x000fe20000004100 */
[----:B------:R-:W-:Y:S01]  /*36d0*/  @!P0 MOV R2, R9 ;  /* 0x0000000900028202 */ /* 0x000fe20000000f00 */
[----:B------:R-:W-:Y:S02]  /*36e0*/  @!P0 HADD2.F32 R3, -RZ, R4.H0_H0 ;  /* 0x20000004ff038230 */ /* 0x000fe40000004100 */
[C---:B------:R-:W-:Y:S01]  /*36f0*/  @!P0 FMUL.FTZ R4, R0.reuse, R16 ;  /* 0x0000001000048220 */ /* 0x040fe20000410000 */
[-C--:B------:R-:W-:Y:S03]  /*3700*/  @!P0 FMUL.FTZ R0, R0, R5.reuse ;  /* 0x0000000500008220 */ /* 0x080fe60000410000 */
[----:B------:R-:W-:Y:S01]  /*3710*/  @!P0 FFMA.FTZ R33, R3, R5, -R4 ;  /* 0x0000000503218223 */ /* 0x000fe20000010804 */
[--C-:B------:R-:W-:Y:S02]  /*3720*/  @!P0 HADD2.F32 R5, -RZ, R2.reuse.H1_H1 ;  /* 0x30000002ff058230 */ /* 0x100fe40000004100 */
[----:B------:R-:W-:Y:S01]  /*3730*/  @!P0 FFMA.FTZ R0, R16, R3, R0 ;  /* 0x0000000310008223 */ /* 0x000fe20000010000 */
[----:B------:R-:W-:Y:S02]  /*3740*/  @!P0 HADD2.F32 R16, -RZ, R2.H0_H0 ;  /* 0x20000002ff108230 */ /* 0x000fe40000004100 */
[--C-:B------:R-:W-:Y:S02]  /*3750*/  @!P0 HADD2.F32 R3, -RZ, R7.reuse.H1_H1 ;  /* 0x30000007ff038230 */ /* 0x100fe40000004100 */
[C---:B------:R-:W-:Y:S01]  /*3760*/  @!P0 FMUL.FTZ R32, R5.reuse, R17 ;  /* 0x0000001105208220 */ /* 0x040fe20000410000 */
[----:B------:R-:W-:Y:S01]  /*3770*/  @!P0 F2FP.F16.F32.PACK_AB R0, R0, R33 ;  /* 0x000000210000823e */ /* 0x000fe200000000ff */
[--C-:B------:R-:W-:Y:S02]  /*3780*/  @!P0 HADD2.F32 R4, -RZ, R6.reuse.H1_H1 ;  /* 0x30000006ff048230 */ /* 0x100fe40000004100 */
[-C--:B------:R-:W-:Y:S01]  /*3790*/  @!P0 FMUL.FTZ R2, R5, R12.reuse ;  /* 0x0000000c05028220 */ /* 0x080fe20000410000 */
[----:B------:R-:W-:Y:S01]  /*37a0*/  @!P0 FFMA.FTZ R32, R16, R12, -R32 ;  /* 0x0000000c10208223 */ /* 0x000fe20000010820 */
[----:B------:R-:W-:Y:S01]  /*37b0*/  @!P0 MOV R8, R0 ;  /* 0x0000000000088202 */ /* 0x000fe20000000f00 */
[----:B------:R-:W-:Y:S02]  /*37c0*/  @!P0 HADD2.F32 R5, -RZ, R7.H0_H0 ;  /* 0x20000007ff058230 */ /* 0x000fe40000004100 */
[C---:B------:R-:W-:Y:S01]  /*37d0*/  @!P0 FMUL.FTZ R12, R3.reuse, R30 ;  /* 0x0000001e030c8220 */ /* 0x040fe20000410000 */
[----:B------:R-:W-:Y:S02]  /*37e0*/  @!P0 HADD2.F32 R6, -RZ, R6.H0_H0 ;  /* 0x20000006ff068230 */ /* 0x000fe40000004100 */
[C---:B------:R-:W-:Y:S01]  /*37f0*/  @!P0 FMUL.FTZ R7, R4.reuse, R31 ;  /* 0x0000001f04078220 */ /* 0x040fe20000410000 */
[----:B------:R-:W-:Y:S01]  /*3800*/  @!P0 FMUL.FTZ R3, R3, R15 ;  /* 0x0000000f03038220 */ /* 0x000fe20000410000 */
[-C--:B------:R-:W-:Y:S01]  /*3810*/  @!P0 FMUL.FTZ R4, R4, R13.reuse ;  /* 0x0000000d04048220 */ /* 0x080fe20000410000 */
[----:B------:R-:W-:Y:S01]  /*3820*/  @!P0 FFMA.FTZ R2, R17, R16, R2 ;  /* 0x0000001011028223 */ /* 0x000fe20000010002 */
[----:B------:R-:W-:Y:S01]  /*3830*/  @!P0 FFMA.FTZ R7, R6, R13, -R7 ;  /* 0x0000000d06078223 */ /* 0x000fe20000010807 */
[----:B------:R-:W-:Y:S01]  /*3840*/  @!P0 FFMA.FTZ R3, R30, R5, R3 ;  /* 0x000000051e038223 */ /* 0x000fe20000010003 */
[----:B------:R-:W-:Y:S01]  /*3850*/  @!P0 FFMA.FTZ R4, R31, R6, R4 ;  /* 0x000000061f048223 */ /* 0x000fe20000010004 */
[----:B------:R-:W-:Y:S01]  /*3860*/  MOV R6, R50 ;  /* 0x0000003200067202 */ /* 0x000fe20000000f00 */
[----:B------:R-:W-:Y:S01]  /*3870*/  @!P0 FFMA.FTZ R12, R5, R15, -R12 ;  /* 0x0000000f050c8223 */ /* 0x000fe2000001080c */
[----:B------:R-:W-:Y:S02]  /*3880*/  @!P0 F2FP.F16.F32.PACK_AB R2, R2, R32 ;  /* 0x000000200202823e */ /* 0x000fe400000000ff */
[----:B------:R-:W-:Y:S02]  /*3890*/  @!P0 F2FP.F16.F32.PACK_AB R4, R4, R7 ;  /* 0x000000070404823e */ /* 0x000fe400000000ff */
[----:B------:R-:W-:Y:S02]  /*38a0*/  @!P0 F2FP.F16.F32.PACK_AB R3, R3, R12 ;  /* 0x0000000c0303823e */ /* 0x000fe400000000ff */
[----:B------:R-:W-:Y:S02]  /*38b0*/  @!P0 MOV R9, R2 ;  /* 0x0000000200098202 */ /* 0x000fe40000000f00 */
[----:B------:R-:W-:Y:S02]  /*38c0*/  MOV R7, R51 ;  /* 0x0000003300077202 */ /* 0x000fe40000000f00 */
[----:B------:R-:W-:Y:S02]  /*38d0*/  @!P0 MOV R10, R3 ;  /* 0x00000003000a8202 */ /* 0x000fe40000000f00 */
[----:B------:R-:W-:Y:S05]  /*38e0*/  @!P0 MOV R11, R4 ;  /* 0x00000004000b8202 */ /* 0x000fea0000000f00 */
[----:B------:R1:W-:Y:S02]  /*38f0*/  ST.E.128 desc[UR6][R6.64], R8 ;  /* 0x0000000806007985 */ /* 0x0003e4000c101d06 */
.L_x_4544:
[----:B------:R-:W-:Y:S05]  /*3900*/  BSYNC B0 ;  /* 0x0000000000007941 */ /* 0x000fea0003800000 */
.L_x_4543:
[----:B------:R-:W-:Y:S04]  /*3910*/  BSSY B0, `(.L_x_4545) ;  /* 0x0000037000007945 */ /* 0x000fe80003800000 */
[----:B------:R-:W-:Y:S05]  /*3920*/  @P3 BRA `(.L_x_4546) ;  /* 0x0000000000d43947 */ /* 0x000fea0003800000 */
[----:B------:R-:W-:Y:S02]  /*3930*/  MOV R2, R53 ;  /* 0x0000003500027202 */ /* 0x000fe40000000f00 */
[----:B------:R-:W-:Y:S02]  /*3940*/  MOV R3, R52 ;  /* 0x0000003400037202 */ /* 0x000fe40000000f00 */
[----:B------:R-:W-:Y:S03]  /*3950*/  ISETP.GE.AND P0, PT, R21, R14, PT ;  /* 0x0000000e1500720c */ /* 0x000fe60003f06270 */
[----:B-1-34-:R-:W2:Y:S10]  /*3960*/  LD.E.128 R8, desc[UR6][R2.64+0x80] ;  /* 0x0000800602087980 */ /* 0x01aeb4000c101d00 */
        /* <DEDUP_REMOVED lines=49> */
.L_x_4546:
[----:B------:R-:W-:Y:S05]  /*3c80*/  BSYNC B0 ;  /* 0x0000000000007941 */ /* 0x000fea0003800000 */
.L_x_4545:
[----:B------:R-:W-:Y:S04]  /*3c90*/  BSSY B0, `(.L_x_4547) ;  /* 0x0000037000007945 */ /* 0x000fe80003800000 */
[----:B------:R-:W-:Y:S05]  /*3ca0*/  @P2 BRA `(.L_x_4548) ;  /* 0x0000000000d42947 */ /* 0x000fea0003800000 */
[----:B------:R-:W-:Y:S02]  /*3cb0*/  MOV R2, R53 ;  /* 0x0000003500027202 */ /* 0x000fe40000000f00 */
[----:B------:R-:W-:Y:S02]  /*3cc0*/  MOV R3, R52 ;  /* 0x0000003400037202 */ /* 0x000fe40000000f00 */
[----:B------:R-:W-:Y:S03]  /*3cd0*/  ISETP.GE.AND P0, PT, R20, R14, PT ;  /* 0x0000000e1400720c */ /* 0x000fe60003f06270 */
[----:B-1234-:R-:W2:Y:S10]  /*3ce0*/  LD.E.128 R8, desc[UR6][R2.64+0x100] ;  /* 0x0001000602087980 */ /* 0x01eeb4000c101d00 */
        /* <DEDUP_REMOVED lines=49> */
.L_x_4548:
[----:B------:R-:W-:Y:S05]  /*4000*/  BSYNC B0 ;  /* 0x0000000000007941 */ /* 0x000fea0003800000 */
.L_x_4547:
        /* <DEDUP_REMOVED lines=54> */
.L_x_4542:
[----:B------:R-:W-:Y:S05]  /*4370*/  BSYNC B1 ;  /* 0x0000000000017941 */ /* 0x000fea0003800000 */
.L_x_4541:
        /* <DEDUP_REMOVED lines=29> */
[----:B------:R-:W-:Y:S02]  /*4550*/  @!P0 HADD2.F32 R0, -RZ, R4.H1_H1 ;  /* 0x30000004ff008230 */ /* 0x000fe40000004100 */
[--C-:B----4-:R-:W-:Y:S02]  /*4560*/  @!P0 HADD2.F32 R17, -RZ, R3.reuse.H0_H0 ;  /* 0x20000003ff118230 */ /* 0x110fe40000004100 */
[----:B------:R-:W-:Y:S02]  /*4570*/  @!P0 HADD2.F32 R16, -RZ, R3.H1_H1 ;  /* 0x30000003ff108230 */ /* 0x000fe40000004100 */
[--C-:B------:R-:W-:Y:S02]  /*4580*/  @!P0 HADD2.F32 R5, -RZ, R2.reuse.H0_H0 ;  /* 0x20000002ff058230 */ /* 0x100fe40000004100 */
[----:B------:R-:W-:Y:S01]  /*4590*/  @!P0 HADD2.F32 R15, -RZ, R2.H1_H1 ;  /* 0x30000002ff0f8230 */ /* 0x000fe20000004100 */
[----:B------:R-:W-:Y:S01]  /*45a0*/  @!P0 MOV R2, R9 ;  /* 0x0000000900028202 */ /* 0x000fe20000000f00 */
[----:B------:R-:W-:Y:S02]  /*45b0*/  @!P0 HADD2.F32 R3, -RZ, R4.H0_H0 ;  /* 0x20000004ff038230 */ /* 0x000fe40000004100 */
[C---:B------:R-:W-:Y:S01]  /*45c0*/  @!P0 FMUL.FTZ R4, R0.reuse, R30 ;  /* 0x0000001e00048220 */ /* 0x040fe20000410000 */
[-C--:B------:R-:W-:Y:S01]  /*45d0*/  @!P0 FMUL.FTZ R0, R0, R5.reuse ;  /* 0x0000000500008220 */ /* 0x080fe20000410000 */
[----:B------:R-:W-:Y:S02]  /*45e0*/  @!P0 HADD2.F32 R33, -RZ, R33.H1_H1 ;  /* 0x30000021ff218230 */ /* 0x000fe40000004100 */
        /* <DEDUP_REMOVED lines=16> */
[----:B------:R-:W-:Y:S01]  /*46f0*/  @!P0 FMUL.FTZ R4, R4, R16 ;  /* 0x0000001004048220 */ /* 0x000fe20000410000 */
[----:B------:R-:W-:Y:S01]  /*4700*/  @!P0 FFMA.FTZ R2, R31, R30, R2 ;  /* 0x0000001e1f028223 */ /* 0x000fe20000010002 */
[----:B------:R-:W-:Y:S01]  /*4710*/  @!P0 FFMA.FTZ R16, R6, R16, -R7 ;  /* 0x0000001006108223 */ /* 0x000fe20000010807 */
[----:B------:R-:W-:Y:S01]  /*4720*/  @!P0 FFMA.FTZ R3, R32, R5, R3 ;  /* 0x0000000520038223 */ /* 0x000fe20000010003 */
[----:B------:R-:W-:Y:S01]  /*4730*/  @!P0 FFMA.FTZ R4, R33, R6, R4 ;  /* 0x0000000621048223 */ /* 0x000fe20000010004 */
[----:B------:R-:W-:Y:S01]  /*4740*/  LEA R6, P4, R244, R50, 0x1 ;  /* 0x00000032f4067211 */ /* 0x000fe200078808ff */
[----:B------:R-:W-:Y:S01]  /*4750*/  @!P0 FFMA.FTZ R15, R5, R17, -R15 ;  /* 0x00000011050f8223 */ /* 0x000fe2000001080f */
        /* <DEDUP_REMOVED lines=8> */
.L_x_4552:
[----:B------:R-:W-:Y:S05]  /*47e0*/  BSYNC B0 ;  /* 0x0000000000007941 */ /* 0x000fea0003800000 */
.L_x_4551:
        /* <DEDUP_REMOVED lines=55> */
.L_x_4554:
[----:B------:R-:W-:Y:S05]  /*4b60*/  BSYNC B0 ;  /* 0x0000000000007941 */ /* 0x000fea0003800000 */
.L_x_4553:
        /* <DEDUP_REMOVED lines=55> */
.L_x_4556:
[----:B------:R-:W-:Y:S05]  /*4ee0*/  BSYNC B0 ;  /* 0x0000000000007941 */ /* 0x000fea0003800000 */
.L_x_4555:
        /* <DEDUP_REMOVED lines=54> */
.L_x_4550:
[----:B------:R-:W-:Y:S05]  /*5250*/  BSYNC B1 ;  /* 0x0000000000017941 */ /* 0x000fea0003800000 */
.L_x_4549:
        /* <DEDUP_REMOVED lines=70> */
.L_x_4560:
[----:B------:R-:W-:Y:S05]  /*56c0*/  BSYNC B0 ;  /* 0x0000000000007941 */ /* 0x000fea0003800000 */
.L_x_4559:
        /* <DEDUP_REMOVED lines=55> */
.L_x_4562:
[----:B------:R-:W-:Y:S05]  /*5a40*/  BSYNC B0 ;  /* 0x0000000000007941 */ /* 0x000fea0003800000 */
.L_x_4561:
        /* <DEDUP_REMOVED lines=55> */
.L_x_4564:
[----:B------:R-:W-:Y:S05]  /*5dc0*/  BSYNC B0 ;  /* 0x0000000000007941 */ /* 0x000fea0003800000 */
.L_x_4563:
        /* <DEDUP_REMOVED lines=54> */
.L_x_4558:
[----:B------:R-:W-:Y:S05]  /*6130*/  BSYNC B1 ;  /* 0x0000000000017941 */ /* 0x000fea0003800000 */
.L_x_4557:
        /* <DEDUP_REMOVED lines=18> */
[----:B-1234-:R-:W-:Y:S02]  /*6260*/  MOV R8, R53 ;  /* 0x0000003500087202 */ /* 0x01efe40000000f00 */
[----:B------:R-:W-:Y:S02]  /*6270*/  MOV R9, R52 ;  /* 0x0000003400097202 */ /* 0x000fe40000000f00 */
[----:B------:R-:W-:Y:S01]  /*6280*/  ISETP.GE.AND P0, PT, R18, R14, PT ;  /* 0x0000000e1200720c */ /* 0x000fe20003f06270 */
[----:B------:R-:W-:Y:S05]  /*6290*/  IMAD.WIDE.U32 R8, R64, 0x60, R8 ;  /* 0x0000006040087825 */ /* 0x000fea00078e0008 */
[----:B------:R-:W-:Y:S07]  /*62a0*/  IADD3 R9, R9, R0, RZ ;  /* 0x0000000009097210 */ /* 0x000fee0007ffe0ff */
[----:B------:R-:W2:Y:S06]  /*62b0*/  @!P0 LD.E.64 R32, desc[UR6][R34.64] ;  /* 0x0000000622208980 */ /* 0x000eac000c101b00 */
[----:B------:R-:W3:Y:S08]  /*62c0*/  LD.E.128 R8, desc[UR6][R8.64] ;  /* 0x0000000608087980 */ /* 0x000ef0000c101d00 */
[----:B------:R-:W4:Y:S01]  /*62d0*/  @!P0 LD.E.64 R2, desc[UR6][R12.64] ;  /* 0x000000060c028980 */ /* 0x000f22000c101b00 */
[--C-:B--2---:R-:W-:Y:S02]  /*62e0*/  @!P0 HADD2.F32 R30, -RZ, R32.reuse.H0_H0 ;  /* 0x20000020ff1e8230 */ /* 0x104fe40000004100 */
[----:B------:R-:W-:Y:S02]  /*62f0*/  @!P0 HADD2.F32 R31, -RZ, R32.H1_H1 ;  /* 0x30000020ff1f8230 */ /* 0x000fe40000004100 */
[--C-:B------:R-:W-:Y:S01]  /*6300*/  @!P0 HADD2.F32 R32, -RZ, R33.reuse.H0_H0 ;  /* 0x20000021ff208230 */ /* 0x100fe20000004100 */
[----:B---3--:R-:W-:Y:S01]  /*6310*/  @!P0 MOV R4, R8 ;  /* 0x0000000800048202 */ /* 0x008fe20000000f00 */
[----:B------:R-:W-:Y:S01]  /*6320*/  @!P0 HADD2.F32 R33, -RZ, R33.H1_H1 ;  /* 0x30000021ff218230 */ /* 0x000fe20000004100 */
[----:B------:R-:W-:Y:S02]  /*6330*/  @!P0 MOV R7, R10 ;  /* 0x0000000a00078202 */ /* 0x000fe40000000f00 */
        /* <DEDUP_REMOVED lines=16> */
[--C-:B------:R-:W-:Y:S02]  /*6440*/  @!P0 HADD2.F32 R4, -RZ, R6.reuse.H1_H1 ;  /* 0x30000006ff048230 */ /* 0x100fe40000004100 */
[-C--:B------:R-:W-:Y:S01]  /*6450*/  @!P0 FMUL.FTZ R2, R5, R15.reuse ;  /* 0x0000000f05028220 */ /* 0x080fe20000410000 */
[----:B------:R-:W-:Y:S02]  /*6460*/  @!P0 HADD2.F32 R5, -RZ, R7.H0_H0 ;  /* 0x20000007ff058230 */ /* 0x000fe40000004100 */
[----:B------:R-:W-:Y:S01]  /*6470*/  @!P0 FFMA.FTZ R36, R30, R15, -R36 ;  /* 0x0000000f1e248223 */ /* 0x000fe20000010824 */
[----:B------:R-:W-:Y:S02]  /*6480*/  @!P0 HADD2.F32 R6, -RZ, R6.H0_H0 ;  /* 0x20000006ff068230 */ /* 0x000fe40000004100 */
[C---:B------:R-:W-:Y:S01]  /*6490*/  @!P0 FMUL.FTZ R15, R3.reuse, R32 ;  /* 0x00000020030f8220 */ /* 0x040fe20000410000 */
[C---:B------:R-:W-:Y:S01]  /*64a0*/  @!P0 FMUL.FTZ R7, R4.reuse, R33 ;  /* 0x0000002104078220 */ /* 0x040fe20000410000 */
[-C--:B------:R-:W-:Y:S01]  /*64b0*/  @!P0 FMUL.FTZ R3, R3, R17.reuse ;  /* 0x0000001103038220 */ /* 0x080fe20000410000 */
[-C--:B------:R-:W-:Y:S01]  /*64c0*/  @!P0 FMUL.FTZ R4, R4, R16.reuse ;  /* 0x0000001004048220 */ /* 0x080fe20000410000 */
[----:B------:R-:W-:Y:S01]  /*64d0*/  @!P0 FFMA.FTZ R15, R5, R17, -R15 ;  /* 0x00000011050f8223 */ /* 0x000fe2000001080f */
[----:B------:R-:W-:Y:S01]  /*64e0*/  MOV R17, R51 ;  /* 0x0000003300117202 */ /* 0x000fe20000000f00 */
[----:B------:R-:W-:Y:S01]  /*64f0*/  @!P0 FFMA.FTZ R7, R6, R16, -R7 ;  /* 0x0000001006078223 */ /* 0x000fe20000010807 */
[----:B------:R-:W-:Y:S01]  /*6500*/  MOV R16, R50 ;  /* 0x0000003200107202 */ /* 0x000fe20000000f00 */
[----:B------:R-:W-:Y:S01]  /*6510*/  @!P0 FFMA.FTZ R2, R31, R30, R2 ;  /* 0x0000001e1f028223 */ /* 0x000fe20000010002 */
[----:B------:R-:W-:Y:S01]  /*6520*/  @!P0 FFMA.FTZ R3, R32, R5, R3 ;  /* 0x0000000520038223 */ /* 0x000fe20000010003 */
[----:B------:R-:W-:Y:S01]  /*6530*/  @!P0 FFMA.FTZ R4, R33, R6, R4 ;  /* 0x0000000621048223 */ /* 0x000fe20000010004 */
[----:B------:R-:W-:Y:S01]  /*6540*/  @!P0 F2FP.F16.F32.PACK_AB R6, R0, R37 ;  /* 0x000000250006823e */ /* 0x000fe200000000ff */
[----:B------:R-:W-:Y:S01]  /*6550*/  IMAD R30, R119, 0x60, RZ ;  /* 0x00000060771e7824 */ /* 0x000fe200078e02ff */
[----:B------:R-:W-:Y:S01]  /*6560*/  @!P0 F2FP.F16.F32.PACK_AB R2, R2, R36 ;  /* 0x000000240202823e */ /* 0x000fe200000000ff */
[----:B------:R-:W-:Y:S01]  /*6570*/  IMAD.WIDE.U32 R16, R118, 0x60, R16 ;  /* 0x0000006076107825 */ /* 0x000fe200078e0010 */
[----:B------:R-:W-:Y:S02]  /*6580*/  @!P0 F2FP.F16.F32.PACK_AB R3, R3, R15 ;  /* 0x0000000f0303823e */ /* 0x000fe400000000ff */
[----:B------:R-:W-:Y:S02]  /*6590*/  @!P0 F2FP.F16.F32.PACK_AB R0, R4, R7 ;  /* 0x000000070400823e */ /* 0x000fe400000000ff */
[----:B------:R-:W-:Y:S02]  /*65a0*/  IADD3 R5, R17, R30, RZ ;  /* 0x0000001e11057210 */ /* 0x000fe40007ffe0ff */
[----:B------:R-:W-:Y:S02]  /*65b0*/  MOV R4, R16 ;  /* 0x0000001000047202 */ /* 0x000fe40000000f00 */
[----:B------:R-:W-:Y:S02]  /*65c0*/  @!P0 MOV R8, R6 ;  /* 0x0000000600088202 */ /* 0x000fe40000000f00 */
[----:B------:R-:W-:Y:S02]  /*65d0*/  @!P0 MOV R9, R2 ;  /* 0x0000000200098202 */ /* 0x000fe40000000f00 */
[----:B------:R-:W-:Y:S02]  /*65e0*/  @!P0 MOV R10, R3 ;  /* 0x00000003000a8202 */ /* 0x000fe40000000f00 */
[----:B------:R-:W-:Y:S05]  /*65f0*/  @!P0 MOV R11, R0 ;  /* 0x00000000000b8202 */ /* 0x000fea0000000f00 */
[----:B------:R1:W-:Y:S02]  /*6600*/  ST.E.128 desc[UR6][R4.64], R8 ;  /* 0x0000000804007985 */ /* 0x0003e4000c101d06 */
.L_x_4568:
[----:B------:R-:W-:Y:S05]  /*6610*/  BSYNC B0 ;  /* 0x0000000000007941 */ /* 0x000fea0003800000 */
.L_x_4567:
        /* <DEDUP_REMOVED lines=55> */
.L_x_4570:
[----:B------:R-:W-:Y:S05]  /*6990*/  BSYNC B0 ;  /* 0x0000000000007941 */ /* 0x000fea0003800000 */
.L_x_4569:
        /* <DEDUP_REMOVED lines=55> */
.L_x_4572:
[----:B------:R-:W-:Y:S05]  /*6d10*/  BSYNC B0 ;  /* 0x0000000000007941 */ /* 0x000fea0003800000 */
.L_x_4571:
[----:B------:R-:W-:Y:S05]  /*6d20*/  @P1 BRA `(.L_x_4566) ;  /* 0x0000000000d41947 */ /* 0x000fea0003800000 */
[C---:B-1234-:R-:W-:Y:S02]  /*6d30*/  LEA R8, P1, R87.reuse, R53, 0x1 ;  /* 0x0000003557087211 */ /* 0x05efe400078208ff */
[----:B------:R-:W-:Y:S02]  /*6d40*/  ISETP.GE.AND P0, PT, R22, R14, PT ;  /* 0x0000000e1600720c */ /* 0x000fe40003f06270 */
[----:B------:R-:W-:Y:S06]  /*6d50*/  LEA.HI.X R9, R87, R52, R108, 0x1, P1 ;  /* 0x0000003457097211 */ /* 0x000fec00008f0c6c */
[----:B------:R-:W2:Y:S08]  /*6d60*/  LD.E.128 R8, desc[UR6][R8.64] ;  /* 0x0000000608087980 */ /* 0x000eb0000c101d00 */
[----:B------:R-:W3:Y:S06]  /*6d70*/  @!P0 LD.E.64 R6, desc[UR6][R34.64+0xc0] ;  /* 0x0000c00622068980 */ /* 0x000eec000c101b00 */
[----:B------:R-:W4:Y:S01]  /*6d80*/  @!P0 LD.E.64 R2, desc[UR6][R12.64+0xc0] ;  /* 0x0000c0060c028980 */ /* 0x000f22000c101b00 */
[----:B---3--:R-:W-:Y:S01]  /*6d90*/  @!P0 HADD2.F32 R15, -RZ, R6.H0_H0 ;  /* 0x20000006ff0f8230 */ /* 0x008fe20000004100 */
[----:B--2---:R-:W-:Y:S01]  /*6da0*/  @!P0 MOV R4, R8 ;  /* 0x0000000800048202 */ /* 0x004fe20000000f00 */
[--C-:B------:R-:W-:Y:S02]  /*6db0*/  @!P0 HADD2.F32 R17, -RZ, R7.reuse.H0_H0 ;  /* 0x20000007ff118230 */ /* 0x100fe40000004100 */
[----:B------:R-:W-:Y:S01]  /*6dc0*/  @!P0 HADD2.F32 R30, -RZ, R7.H1_H1 ;  /* 0x30000007ff1e8230 */ /* 0x000fe20000004100 */
[----:B------:R-:W-:Y:S01]  /*6dd0*/  @!P0 MOV R7, R10 ;  /* 0x0000000a00078202 */ /* 0x000fe20000000f00 */
        /* <DEDUP_REMOVED lines=8> */
[----:B------:R-:W-:Y:S01]  /*6e60*/  @!P0 FMUL.FTZ R0, R0, R5 ;  /* 0x0000000500008220 */ /* 0x000fe20000410000 */
[----:B------:R-:W-:Y:S01]  /*6e70*/  @!P0 HADD2.F32 R16, -RZ, R6.H1_H1 ;  /* 0x30000006ff108230 */ /* 0x000fe20000004100 */
[----:B------:R-:W-:Y:S01]  /*6e80*/  @!P0 MOV R6, R11 ;  /* 0x0000000b00068202 */ /* 0x000fe20000000f00 */
        /* <DEDUP_REMOVED lines=31> */
.L_x_4566:
[----:B------:R-:W-:Y:S05]  /*7080*/  BSYNC B1 ;  /* 0x0000000000017941 */ /* 0x000fea0003800000 */
.L_x_4565:
[----:B------:R-:W2:Y:S02]  /*7090*/  LD.E R0, desc[UR6][R28.64+0xd0] ;  /* 0x0000d0061c007980 */ /* 0x000ea4000c101900 */
[----:B--2---:R-:W-:Y:S05]  /*70a0*/  IMAD.U32 R0, R0, -0x20, RZ ;  /* 0xffffffe000007824 */ /* 0x004fea00078e00ff */
[C---:B------:R-:W-:Y:S02]  /*70b0*/  LEA R24, P1, R0.reuse, R24, 0x1 ;  /* 0x0000001800187211 */ /* 0x040fe400078208ff */
[C---:B------:R-:W-:Y:S02]  /*70c0*/  LEA R40, P0, R0.reuse, R40, 0x1 ;  /* 0x0000002800287211 */ /* 0x040fe400078008ff */
[C---:B------:R-:W-:Y:S02]  /*70d0*/  LEA.HI.X.SX32 R25, R0.reuse, R25, 0x1, P1 ;  /* 0x0000001900197211 */ /* 0x040fe400008f0eff */
[----:B------:R-:W-:Y:S01]  /*70e0*/  LEA.HI.X.SX32 R41, R0, R41, 0x1, P0 ;  /* 0x0000002900297211 */ /* 0x000fe200000f0eff */
[----:B------:R-:W-:Y:S05]  /*70f0*/  BRA `(.L_x_4573) ;  /* 0x0000007000187947 */ /* 0x000fea0003800000 */
.L_x_4540:
[----:B------:R-:W-:Y:S04]  /*7100*/  BSSY B2, `(.L_x_4574) ;  /* 0x0000198000027945 */ /* 0x000fe80003800000 */
[----:B------:R-:W-:Y:S05]  /*7110*/  @!P3 BRA `(.L_x_4575) ;  /* 0x000000180058b947 */ /* 0x000fea0003800000 */
[----:B-----5:R-:W-:Y:S01]  /*7120*/  ISETP.GE.AND P0, PT, R18, R54, PT ;  /* 0x000000361200720c */ /* 0x020fe20003f06270 */
[----:B------:R-:W-:Y:S11]  /*7130*/  BSSY B1, `(.L_x_4576) ;  /* 0x0000064000017945 */ /* 0x000ff60003800000 */
[----:B------:R-:W-:Y:S01]  /*7140*/  @!UPT UIADD3 URZ, URZ, URZ, URZ ;  /* 0x0000003f3f3ff290 */ /* 0x000fe2000fffe03f */
[----:B------:R-:W-:Y:S05]  /*7150*/  @P0 BRA `(.L_x_4577) ;  /* 0x0000000400840947 */ /* 0x000fea0003800000 */
[----:B------:R-:W-:Y:S01]  /*7160*/  ISETP.GE.AND P0, PT, R18, R14, PT ;  /* 0x0000000e1200720c */ /* 0x000fe20003f06270 */
[----:B------:R-:W-:Y:S01]  /*7170*/  IMAD.MOV.U32 R2, RZ, RZ, R53 ;  /* 0x000000ffff027224 */ /* 0x000fe200078e0035 */
[----:B------:R-:W-:Y:S01]  /*7180*/  BSSY B0, `(.L_x_4578) ;  /* 0x000005d000007945 */ /* 0x000fe20003800000 */
[----:B------:R-:W-:Y:S01]  /*7190*/  IMAD.MOV.U32 R3, RZ, RZ, R52 ;  /* 0x000000ffff037224 */ /* 0x000fe200078e0034 */
[----:B------:R-:W-:Y:S02]  /*71a0*/  MOV R48, R50 ;  /* 0x0000003200307202 */ /* 0x000fe40000000f00 */
[----:B------:R-:W-:Y:S02]  /*71b0*/  MOV R49, R51 ;  /* 0x0000003300317202 */ /* 0x000fe40000000f00 */
[----:B---34-:R1:W5:Y:S05]  /*71c0*/  LD.E.128 R8, desc[UR6][R2.64] ;  /* 0x0000000602087980 */ /* 0x01836a000c101d00 */
        /* <DEDUP_REMOVED lines=10> */
[----:B------:R-:W-:Y:S02]  /*7270*/  MOV R38, R10 ;  /* 0x0000000a00267202 */ /* 0x000fe40000000f00 */
[----:B------:R-:W-:Y:S02]  /*7280*/  MOV R37, R11 ;  /* 0x0000000b00257202 */ /* 0x000fe40000000f00 */
[C---:B------:R-:W-:Y:S02]  /*7290*/  @P2 IADD3 R6, -R0.reuse, RZ, RZ ;  /* 0x000000ff00062210 */ /* 0x040fe40007ffe1ff */
[----:B------:R-:W-:Y:S02]  /*72a0*/  @P2 IADD3 R7, -R0, RZ, RZ ;  /* 0x000000ff00072210 */ /* 0x000fe40007ffe1ff */
[C---:B------:R-:W-:Y:S02]  /*72b0*/  LEA R12, P0, R6.reuse, R4, 0x1 ;  /* 0x00000004060c7211 */ /* 0x040fe400078008ff */
[C---:B-1----:R-:W-:Y:S02]  /*72c0*/  LEA R2, P1, R7.reuse, R2, 0x1 ;  /* 0x0000000207027211 */ /* 0x042fe400078208ff */
[----:B------:R-:W-:Y:S02]  /*72d0*/  LEA.HI.X.SX32 R13, R6, R5, 0x1, P0 ;  /* 0x00000005060d7211 */ /* 0x000fe400000f0eff */
[----:B------:R-:W-:Y:S03]  /*72e0*/  LEA.HI.X.SX32 R3, R7, R3, 0x1, P1 ;  /* 0x0000000307037211 */ /* 0x000fe600008f0eff */
[----:B------:R1:W2:Y:S08]  /*72f0*/  LD.E.128 R44, desc[UR6][R12.64] ;  /* 0x000000060c2c7980 */ /* 0x0002b0000c101d00 */
[----:B------:R3:W4:Y:S01]  /*7300*/  LD.E.128 R4, desc[UR6][R2.64] ;  /* 0x0000000602047980 */ /* 0x000722000c101d00 */
[----:B-1----:R-:W-:Y:S02]  /*7310*/  MOV R12, RZ ;  /* 0x000000ff000c7202 */ /* 0x002fe40000000f00 */
[----:B------:R-:W-:Y:S02]  /*7320*/  @P2 IADD3 R12, -R0, RZ, RZ ;  /* 0x000000ff000c2210 */ /* 0x000fe40007ffe1ff */
[----:B---3--:R-:W-:Y:S02]  /*7330*/  MOV R2, R60 ;  /* 0x0000003c00027202 */ /* 0x008fe40000000f00 */
[----:B------:R-:W-:Y:S02]  /*7340*/  MOV R3, R57 ;  /* 0x0000003900037202 */ /* 0x000fe40000000f00 */
[C---:B------:R-:W-:Y:S04]  /*7350*/  LEA R2, P0, R12.reuse, R2, 0x1 ;  /* 0x000000020c027211 */ /* 0x040fe800078008ff */
[----:B------:R-:W-:Y:S05]  /*7360*/  LEA.HI.X.SX32 R3, R12, R3, 0x1, P0 ;  /* 0x000000030c037211 */ /* 0x000fea00000f0eff */
[----:B------:R2:W3:Y:S02]  /*7370*/  LD.E.128 R32, desc[UR6][R2.64] ;  /* 0x0000000602207980 */ /* 0x0004e4000c101d00 */
[--C-:B--2---:R-:W-:Y:S02]  /*7380*/  HADD2.F32 R2, -RZ, R44.reuse.H1_H1 ;  /* 0x3000002cff027230 */ /* 0x104fe40000004100 */
[----:B------:R-:W-:Y:S02]  /*7390*/  HADD2.F32 R8, -RZ, R45.H1_H1 ;  /* 0x3000002dff087230 */ /* 0x000fe40000004100 */
[----:B------:R-:W-:Y:S02]  /*73a0*/  HADD2.F32 R0, -RZ, R44.H0_H0 ;  /* 0x2000002cff007230 */ /* 0x000fe40000004100 */
[----:B------:R-:W-:Y:S01]  /*73b0*/  @!P2 FADD.FTZ R2, -R2, -RZ ;  /* 0x800000ff0202a221 */ /* 0x000fe20000010100 */
[----:B------:R-:W-:Y:S02]  /*73c0*/  HADD2.F32 R9, -RZ, R46.H0_H0 ;  /* 0x2000002eff097230 */ /* 0x000fe40000004100 */
[----:B------:R-:W-:Y:S01]  /*73d0*/  @!P2 FADD.FTZ R8, -R8, -RZ ;  /* 0x800000ff0808a221 */ /* 0x000fe20000010100 */
[--C-:B----4-:R-:W-:Y:S02]  /*73e0*/  HADD2.F32 R13, -RZ, R4.reuse.H0_H0 ;  /* 0x20000004ff0d7230 */ /* 0x110fe40000004100 */
        /* <DEDUP_REMOVED lines=8> */
[--C-:B------:R-:W-:Y:S02]  /*7470*/  HADD2.F32 R11, -RZ, R47.reuse.H0_H0 ;  /* 0x2000002fff0b7230 */ /* 0x100fe40000004100 */
[----:B------:R-:W-:Y:S01]  /*7480*/  FMUL.FTZ R4, R5, R8 ;  /* 0x0000000805047220 */ /* 0x000fe20000410000 */
[----:B------:R-:W-:Y:S02]  /*7490*/  HADD2.F32 R12, -RZ, R47.H1_H1 ;  /* 0x3000002fff0c7230 */ /* 0x000fe40000004100 */
[----:B------:R-:W-:Y:S01]  /*74a0*/  @!P2 FADD.FTZ R10, -R10, -RZ ;  /* 0x800000ff0a0aa221 */ /* 0x000fe20000010100 */
[--C-:B------:R-:W-:Y:S02]  /*74b0*/  HADD2.F32 R5, -RZ, R6.reuse.H0_H0 ;  /* 0x20000006ff057230 */ /* 0x100fe40000004100 */
[----:B------:R-:W-:Y:S01]  /*74c0*/  @!P2 FADD.FTZ R11, -R11, -RZ ;  /* 0x800000ff0b0ba221 */ /* 0x000fe20000010100 */
[----:B------:R-:W-:Y:S02]  /*74d0*/  HADD2.F32 R3, -RZ, R45.H0_H0 ;  /* 0x2000002dff037230 */ /* 0x000fe40000004100 */
        /* <DEDUP_REMOVED lines=12> */
[----:B------:R-:W-:Y:S01]  /*75a0*/  FMUL.FTZ R3, R15, R3 ;  /* 0x000000030f037220 */ /* 0x000fe20000410000 */
[--C-:B---3--:R-:W-:Y:S02]  /*75b0*/  HADD2.F32 R10, -RZ, R32.reuse.H0_H0 ;  /* 0x20000020ff0a7230 */ /* 0x108fe40000004100 */
[----:B------:R-:W-:Y:S02]  /*75c0*/  HADD2.F32 R12, -RZ, R32.H1_H1 ;  /* 0x30000020ff0c7230 */ /* 0x000fe40000004100 */
[--C-:B------:R-:W-:Y:S02]  /*75d0*/  HADD2.F32 R15, -RZ, R33.reuse.H0_H0 ;  /* 0x20000021ff0f7230 */ /* 0x100fe40000004100 */
[----:B------:R-:W-:Y:S01]  /*75e0*/  FFMA.FTZ R0, R9, R10, R0 ;  /* 0x0000000a09007223 */ /* 0x000fe20000010000 */
[----:B------:R-:W-:Y:S02]  /*75f0*/  HADD2.F32 R16, -RZ, R33.H1_H1 ;  /* 0x30000021ff107230 */ /* 0x000fe40000004100 */
[----:B------:R-:W-:Y:S01]  /*7600*/  FFMA.FTZ R2, R11, R12, R2 ;  /* 0x0000000c0b027223 */ /* 0x000fe20000010002 */
[----:B------:R-:W-:Y:S02]  /*7610*/  HADD2.F32 R9, -RZ, R36.H1_H1 ;  /* 0x30000024ff097230 */ /* 0x000fe40000004100 */
[----:B------:R-:W-:Y:S01]  /*7620*/  FFMA.FTZ R3, R13, R15, R3 ;  /* 0x0000000f0d037223 */ /* 0x000fe20000010003 */
[----:B------:R-:W-:Y:S02]  /*7630*/  HADD2.F32 R17, -RZ, R34.H0_H0 ;  /* 0x20000022ff117230 */ /* 0x000fe40000004100 */
[----:B------:R-:W-:Y:S02]  /*7640*/  HADD2.F32 R10, -RZ, R38.H0_H0 ;  /* 0x20000026ff0a7230 */ /* 0x000fe40000004100 */
[----:B------:R-:W-:Y:S01]  /*7650*/  FFMA.FTZ R4, R9, R16, R4 ;  /* 0x0000001009047223 */ /* 0x000fe20000010004 */
[----:B------:R-:W-:Y:S01]  /*7660*/  HADD2.F32 R30, -RZ, R34.H1_H1 ;  /* 0x30000022ff1e7230 */ /* 0x000fe20000004100 */
[----:B------:R-:W-:Y:S01]  /*7670*/  F2FP.F16.F32.PACK_AB R0, R2, R0 ;  /* 0x000000000200723e */ /* 0x000fe200000000ff */
        /* <DEDUP_REMOVED lines=13> */
.L_x_4579:
[----:B------:R-:W-:Y:S05]  /*7750*/  BSYNC B0 ;  /* 0x0000000000007941 */ /* 0x000fea0003800000 */
.L_x_4578:
[----:B-----5:R2:W-:Y:S02]  /*7760*/  ST.E.128 desc[UR6][R48.64], R8 ;  /* 0x0000000830007985 */ /* 0x0205e4000c101d06 */
.L_x_4577:
[----:B------:R-:W-:Y:S05]  /*7770*/  BSYNC B1 ;  /* 0x0000000000017941 */ /* 0x000fea0003800000 */
.L_x_4576:
[----:B------:R-:W-:Y:S01]  /*7780*/  ISETP.GE.AND P0, PT, R21, R54, PT ;  /* 0x000000361500720c */ /* 0x000fe20003f06270 */
[----:B------:R-:W-:Y:S11]  /*7790*/  BSSY B1, `(.L_x_4580) ;  /* 0x0000064000017945 */ /* 0x000ff60003800000 */
[----:B------:R-:W-:Y:S01]  /*77a0*/  @!UPT UIADD3 URZ, URZ, URZ, URZ ;  /* 0x0000003f3f3ff290 */ /* 0x000fe2000fffe03f */
[----:B------:R-:W-:Y:S05]  /*77b0*/  @P0 BRA `(.L_x_4581) ;  /* 0x0000000400840947 */ /* 0x000fea0003800000 */
[----:B------:R-:W-:Y:S01]  /*77c0*/  ISETP.GE.AND P0, PT, R21, R14, PT ;  /* 0x0000000e1500720c */ /* 0x000fe20003f06270 */
[----:B-1----:R-:W-:Y:S01]  /*77d0*/  IMAD.MOV.U32 R2, RZ, RZ, R53 ;  /* 0x000000ffff027224 */ /* 0x002fe200078e0035 */
[----:B------:R-:W-:Y:S01]  /*77e0*/  BSSY B0, `(.L_x_4582) ;  /* 0x000005d000007945 */ /* 0x000fe20003800000 */
[----:B------:R-:W-:Y:S01]  /*77f0*/  IMAD.MOV.U32 R3, RZ, RZ, R52 ;  /* 0x000000ffff037224 */ /* 0x000fe200078e0034 */
[----:B--2---:R-:W-:Y:S02]  /*7800*/  MOV R48, R50 ;  /* 0x0000003200307202 */ /* 0x004fe40000000f00 */
        /* <DEDUP_REMOVED lines=90> */
.L_x_4583:
[----:B------:R-:W-:Y:S05]  /*7db0*/  BSYNC B0 ;  /* 0x0000000000007941 */ /* 0x000fea0003800000 */
.L_x_4582:
[----:B-----5:R2:W-:Y:S02]  /*7dc0*/  ST.E.128 desc[UR6][R48.64+0x80], R8 ;  /* 0x0000800830007985 */ /* 0x0205e4000c101d06 */
.L_x_4581:
[----:B------:R-:W-:Y:S05]  /*7dd0*/  BSYNC B1 ;  /* 0x0000000000017941 */ /* 0x000fea0003800000 */
.L_x_4580:
        /* <DEDUP_REMOVED lines=99> */
.L_x_4587:
[----:B------:R-:W-:Y:S05]  /*8410*/  BSYNC B0 ;  /* 0x0000000000007941 */ /* 0x000fea0003800000 */
.L_x_4586:
[----:B-----5:R2:W-:Y:S02]  /*8420*/  ST.E.128 desc[UR6][R48.64+0x100], R8 ;  /* 0x0001000830007985 */ /* 0x0205e4000c101d06 */
.L_x_4585:
[----:B------:R-:W-:Y:S05]  /*8430*/  BSYNC B1 ;  /* 0x0000000000017941 */ /* 0x000fea0003800000 */
.L_x_4584:
[----:B------:R-:W-:Y:S11]  /*8440*/  ISETP.GE.AND P0, PT, R22, R54, PT ;  /* 0x000000361600720c */ /* 0x000ff60003f06270 */
[----:B------:R-:W-:Y:S02]  /*8450*/  @!UPT UIADD3 URZ, URZ, URZ, URZ ;  /* 0x0000003f3f3ff290 */ /* 0x000fe4000fffe03f */
        /* <DEDUP_REMOVED lines=96> */
.L_x_4589:
[----:B------:R-:W-:Y:S05]  /*8a60*/  BSYNC B0 ;  /* 0x0000000000007941 */ /* 0x000fea0003800000 */
.L_x_4588:
[----:B-----5:R2:W-:Y:S02]  /*8a70*/  ST.E.128 desc[UR6][R48.64+0x180], R8 ;  /* 0x0001800830007985 */ /* 0x0205e4000c101d06 */
.L_x_4575:
[----:B------:R-:W-:Y:S05]  /*8a80*/  BSYNC B2 ;  /* 0x0000000000027941 */ /* 0x000fea0003800000 */
.L_x_4574:
        /* <DEDUP_REMOVED lines=14> */
[----:B---34-:R1:W5:Y:S01]  /*8b70*/  LD.E.128 R8, desc[UR6][R2.64] ;  /* 0x0000000602087980 */ /* 0x018362000c101d00 */
        /* <DEDUP_REMOVED lines=13> */
[----:B-1----:R-:W-:Y:S02]  /*8c50*/  LEA R2, P0, R5, R2, 0x1 ;  /* 0x0000000205027211 */ /* 0x002fe400078008ff */
[----:B------:R-:W-:Y:S02]  /*8c60*/  IADD3 R6, P2, R63, R4, RZ ;  /* 0x000000043f067210 */ /* 0x000fe40007f5e0ff */
[----:B------:R-:W-:Y:S02]  /*8c70*/  LEA.HI.X.SX32 R3, R5, R3, 0x1, P0 ;  /* 0x0000000305037211 */ /* 0x000fe400000f0eff */
[----:B------:R-:W-:Y:S02]  /*8c80*/  LEA.HI.X.SX32 R4, R4, R153, 0x1, P2 ;  /* 0x0000009904047211 */ /* 0x000fe400010f0eff */
[C---:B------:R-:W-:Y:S04]  /*8c90*/  LEA R12, P0, R6.reuse, R59, 0x1 ;  /* 0x0000003b060c7211 */ /* 0x040fe800078008ff */
[----:B------:R-:W-:Y:S02]  /*8ca0*/  LEA.HI.X R13, R6, R58, R4, 0x1, P0 ;  /* 0x0000003a060d7211 */ /* 0x000fe400000f0c04 */
[----:B------:R1:W2:Y:S08]  /*8cb0*/  LD.E.128 R4, desc[UR6][R2.64] ;  /* 0x0000000602047980 */ /* 0x0002b0000c101d00 */
[----:B------:R2:W3:Y:S01]  /*8cc0*/  LD.E.128 R44, desc[UR6][R12.64] ;  /* 0x000000060c2c7980 */ /* 0x0004e2000c101d00 */
[----:B-1----:R-:W-:Y:S02]  /*8cd0*/  MOV R2, RZ ;  /* 0x000000ff00027202 */ /* 0x002fe40000000f00 */
[----:B------:R-:W-:Y:S04]  /*8ce0*/  @P1 IADD3 R2, -R0, RZ, RZ ;  /* 0x000000ff00021210 */ /* 0x000fe80007ffe1ff */
[----:B------:R-:W-:Y:S04]  /*8cf0*/  IADD3 R0, P0, R63, R2, RZ ;  /* 0x000000023f007210 */ /* 0x000fe80007f1e0ff */
[----:B------:R-:W-:Y:S02]  /*8d00*/  LEA.HI.X.SX32 R3, R2, R153, 0x1, P0 ;  /* 0x0000009902037211 */ /* 0x000fe400000f0eff */
[C---:B------:R-:W-:Y:S04]  /*8d10*/  LEA R2, P0, R0.reuse, R60, 0x1 ;  /* 0x0000003c00027211 */ /* 0x040fe800078008ff */
[----:B------:R-:W-:Y:S05]  /*8d20*/  LEA.HI.X R3, R0, R57, R3, 0x1, P0 ;  /* 0x0000003900037211 */ /* 0x000fea00000f0c03 */
[----:B------:R3:W4:Y:S01]  /*8d30*/  LD.E.128 R32, desc[UR6][R2.64] ;  /* 0x0000000602207980 */ /* 0x000722000c101d00 */
[--C-:B--2---:R-:W-:Y:S02]  /*8d40*/  HADD2.F32 R13, -RZ, R4.reuse.H0_H0 ;  /* 0x20000004ff0d7230 */ /* 0x104fe40000004100 */
[----:B------:R-:W-:Y:S02]  /*8d50*/  HADD2.F32 R4, -RZ, R4.H1_H1 ;  /* 0x30000004ff047230 */ /* 0x000fe40000004100 */
[--C-:B------:R-:W-:Y:S02]  /*8d60*/  HADD2.F32 R15, -RZ, R5.reuse.H0_H0 ;  /* 0x20000005ff0f7230 */ /* 0x100fe40000004100 */
[----:B------:R-:W-:Y:S02]  /*8d70*/  HADD2.F32 R5, -RZ, R5.H1_H1 ;  /* 0x30000005ff057230 */ /* 0x000fe40000004100 */
[--C-:B---3--:R-:W-:Y:S02]  /*8d80*/  HADD2.F32 R2, -RZ, R44.reuse.H1_H1 ;  /* 0x3000002cff027230 */ /* 0x108fe40000004100 */
[----:B------:R-:W-:Y:S02]  /*8d90*/  HADD2.F32 R8, -RZ, R45.H1_H1 ;  /* 0x3000002dff087230 */ /* 0x000fe40000004100 */
[----:B------:R-:W-:Y:S02]  /*8da0*/  HADD2.F32 R0, -RZ, R44.H0_H0 ;  /* 0x2000002cff007230 */ /* 0x000fe40000004100 */
        /* <DEDUP_REMOVED lines=9> */
[--C-:B------:R-:W-:Y:S02]  /*8e40*/  HADD2.F32 R5, -RZ, R6.reuse.H0_H0 ;  /* 0x20000006ff057230 */ /* 0x100fe40000004100 */
[----:B------:R-:W-:Y:S01]  /*8e50*/  FMUL.FTZ R0, R13, R0 ;  /* 0x000000000d007220 */ /* 0x000fe20000410000 */
[----:B------:R-:W-:Y:S02]  /*8e60*/  HADD2.F32 R3, -RZ, R45.H0_H0 ;  /* 0x2000002dff037230 */ /* 0x000fe40000004100 */
[----:B------:R-:W-:Y:S01]  /*8e70*/  @!P1 FADD.FTZ R9, -R9, -RZ ;  /* 0x800000ff09099221 */ /* 0x000fe20000010100 */
        /* <DEDUP_REMOVED lines=8> */
[--C-:B------:R-:W-:Y:S02]  /*8f00*/  HADD2.F32 R9, -RZ, R16.reuse.H0_H0 ;  /* 0x20000010ff097230 */ /* 0x100fe40000004100 */
[----:B------:R-:W-:Y:S01]  /*8f10*/  FMUL.FTZ R6, R6, R10 ;  /* 0x0000000a06067220 */ /* 0x000fe20000410000 */
[----:B------:R-:W-:Y:S01]  /*8f20*/  FMUL.FTZ R7, R8, R11 ;  /* 0x0000000b08077220 */ /* 0x000fe20000410000 */
[----:B------:R-:W-:Y:S02]  /*8f30*/  HADD2.F32 R11, -RZ, R16.H1_H1 ;  /* 0x30000010ff0b7230 */ /* 0x000fe40000004100 */
[----:B------:R-:W-:Y:S01]  /*8f40*/  FMUL.FTZ R8, R13, R12 ;  /* 0x0000000c0d087220 */ /* 0x000fe20000410000 */
[----:B------:R-:W-:Y:S02]  /*8f50*/  HADD2.F32 R13, -RZ, R36.H0_H0 ;  /* 0x20000024ff0d7230 */ /* 0x000fe40000004100 */
[----:B------:R-:W-:Y:S01]  /*8f60*/  FMUL.FTZ R3, R15, R3 ;  /* 0x000000030f037220 */ /* 0x000fe20000410000 */
[--C-:B----4-:R-:W-:Y:S02]  /*8f70*/  HADD2.F32 R10, -RZ, R32.reuse.H0_H0 ;  /* 0x20000020ff0a7230 */ /* 0x110fe40000004100 */
        /* <DEDUP_REMOVED lines=25> */
.L_x_4595:
[----:B------:R-:W-:Y:S05]  /*9110*/  BSYNC B0 ;  /* 0x0000000000007941 */ /* 0x000fea0003800000 */
.L_x_4594:
[----:B-----5:R2:W-:Y:S02]  /*9120*/  ST.E.128 desc[UR6][R48.64], R8 ;  /* 0x0000000830007985 */ /* 0x0205e4000c101d06 */
.L_x_4593:
[----:B------:R-:W-:Y:S05]  /*9130*/  BSYNC B1 ;  /* 0x0000000000017941 */ /* 0x000fea0003800000 */
.L_x_4592:
        /* <DEDUP_REMOVED lines=23> */
[C---:B-1----:R-:W-:Y:S02]  /*92b0*/  LEA R2, P0, R5.reuse, R2, 0x1 ;  /* 0x0000000205027211 */ /* 0x042fe400078008ff */
        /* <DEDUP_REMOVED lines=75> */
.L_x_4599:
[----:B------:R-:W-:Y:S05]  /*9770*/  BSYNC B0 ;  /* 0x0000000000007941 */ /* 0x000fea0003800000 */
.L_x_4598:
[----:B-----5:R2:W-:Y:S02]  /*9780*/  ST.E.128 desc[UR6][R48.64], R8 ;  /* 0x0000000830007985 */ /* 0x0205e4000c101d06 */
.L_x_4597:
[----:B------:R-:W-:Y:S05]  /*9790*/  BSYNC B1 ;  /* 0x0000000000017941 */ /* 0x000fea0003800000 */
.L_x_4596:
        /* <DEDUP_REMOVED lines=99> */
.L_x_4603:
[----:B------:R-:W-:Y:S05]  /*9dd0*/  BSYNC B0 ;  /* 0x0000000000007941 */ /* 0x000fea0003800000 */
.L_x_4602:
[----:B-----5:R2:W-:Y:S02]  /*9de0*/  ST.E.128 desc[UR6][R48.64], R8 ;  /* 0x0000000830007985 */ /* 0x0205e4000c101d06 */
.L_x_4601:
[----:B------:R-:W-:Y:S05]  /*9df0*/  BSYNC B1 ;  /* 0x0000000000017941 */ /* 0x000fea0003800000 */
.L_x_4600:
[----:B------:R-:W-:Y:S11]  /*9e00*/  ISETP.GE.AND P0, PT, R22, R54, PT ;  /* 0x000000361600720c */ /* 0x000ff60003f06270 */
[----:B------:R-:W-:Y:S02]  /*9e10*/  @!UPT UIADD3 URZ, URZ, URZ, URZ ;  /* 0x0000003f3f3ff290 */ /* 0x000fe4000fffe03f */
[----:B------:R-:W-:Y:S05]  /*9e20*/  @P0 BRA `(.L_x_4591) ;  /* 0x0000000400840947 */ /* 0x000fea0003800000 */
[C---:B-1----:R-:W-:Y:S01]  /*9e30*/  LEA R2, P0, R75.reuse, R53, 0x1 ;  /* 0x000000354b027211 */ /* 0x042fe200078008ff */
        /* <DEDUP_REMOVED lines=94> */
.L_x_4605:
[----:B------:R-:W-:Y:S05]  /*a420*/  BSYNC B0 ;  /* 0x0000000000007941 */ /* 0x000fea0003800000 */
.L_x_4604:
[----:B-----5:R2:W-:Y:S02]  /*a430*/  ST.E.128 desc[UR6][R48.64], R8 ;  /* 0x0000000830007985 */ /* 0x0205e4000c101d06 */
.L_x_4591:
[----:B------:R-:W-:Y:S05]  /*a440*/  BSYNC B2 ;  /* 0x0000000000027941 */ /* 0x000fea0003800000 */
.L_x_4590:
        /* <DEDUP_REMOVED lines=104> */
.L_x_4611:
[----:B------:R-:W-:Y:S05]  /*aad0*/  BSYNC B0 ;  /* 0x0000000000007941 */ /* 0x000fea0003800000 */
.L_x_4610:
[----:B-----5:R2:W-:Y:S02]  /*aae0*/  ST.E.128 desc[UR6][R48.64], R8 ;  /* 0x0000000830007985 */ /* 0x0205e4000c101d06 */
.L_x_4609:
[----:B------:R-:W-:Y:S05]  /*aaf0*/  BSYNC B1 ;  /* 0x0000000000017941 */ /* 0x000fea0003800000 */
.L_x_4608:
        /* <DEDUP_REMOVED lines=99> */
.L_x_4615:
[----:B------:R-:W-:Y:S05]  /*b130*/  BSYNC B0 ;  /* 0x0000000000007941 */ /* 0x000fea0003800000 */
.L_x_4614:
[----:B-----5:R2:W-:Y:S02]  /*b140*/  ST.E.128 desc[UR6][R48.64], R8 ;  /* 0x0000000830007985 */ /* 0x0205e4000c101d06 */
.L_x_4613:
[----:B------:R-:W-:Y:S05]  /*b150*/  BSYNC B1 ;  /* 0x0000000000017941 */ /* 0x000fea0003800000 */
.L_x_4612:
        /* <DEDUP_REMOVED lines=99> */
.L_x_4619:
[----:B------:R-:W-:Y:S05]  /*b790*/  BSYNC B0 ;  /* 0x0000000000007941 */ /* 0x000fea0003800000 */
.L_x_4618:
[----:B-----5:R2:W-:Y:S02]  /*b7a0*/  ST.E.128 desc[UR6][R48.64], R8 ;  /* 0x0000000830007985 */ /* 0x0205e4000c101d06 */
.L_x_4617:
[----:B------:R-:W-:Y:S05]  /*b7b0*/  BSYNC B1 ;  /* 0x0000000000017941 */ /* 0x000fea0003800000 */
.L_x_4616:
        /* <DEDUP_REMOVED lines=98> */
.L_x_4621:
[----:B------:R-:W-:Y:S05]  /*bde0*/  BSYNC B0 ;  /* 0x0000000000007941 */ /* 0x000fea0003800000 */
.L_x_4620:
[----:B-----5:R2:W-:Y:S02]  /*bdf0*/  ST.E.128 desc[UR6][R48.64], R8 ;  /* 0x0000000830007985 */ /* 0x0205e4000c101d06 */
.L_x_4607:
[----:B------:R-:W-:Y:S05]  /*be00*/  BSYNC B2 ;  /* 0x0000000000027941 */ /* 0x000fea0003800000 */
.L_x_4606:
        /* <DEDUP_REMOVED lines=10> */
[----:B-1----:R-:W-:Y:S01]  /*beb0*/  MOV R2, R53 ;  /* 0x0000003500027202 */ /* 0x002fe20000000f00 */
[----:B---34-:R-:W-:Y:S01]  /*bec0*/  IMAD.MOV.U32 R5, RZ, RZ, R51 ;  /* 0x000000ffff057224 */ /* 0x018fe200078e0033 */
[----:B------:R-:W-:Y:S01]  /*bed0*/  MOV R3, R52 ;  /* 0x0000003400037202 */ /* 0x000fe20000000f00 */
[----:B------:R-:W-:Y:S01]  /*bee0*/  BSSY B0, `(.L_x_4626) ;  /* 0x0000062000007945 */ /* 0x000fe20003800000 */
[----:B------:R-:W-:Y:S02]  /*bef0*/  ISETP.GE.AND P0, PT, R18, R14, PT ;  /* 0x0000000e1200720c */ /* 0x000fe40003f06270 */
[----:B------:R-:W-:Y:S01]  /*bf00*/  MOV R4, R50 ;  /* 0x0000003200047202 */ /* 0x000fe20000000f00 */
[----:B------:R-:W-:Y:S04]  /*bf10*/  IMAD.WIDE.U32 R2, R64, 0x60, R2 ;  /* 0x0000006040027825 */ /* 0x000fe800078e0002 */
[----:B------:R-:W-:Y:S02]  /*bf20*/  IMAD.IADD R3, R3, 0x1, R0 ;  /* 0x0000000103037824 */ /* 0x000fe400078e0200 */
[----:B------:R-:W-:Y:S02]  /*bf30*/  IMAD R0, R119, 0x60, RZ ;  /* 0x0000006077007824 */ /* 0x000fe400078e02ff */
[----:B------:R-:W-:Y:S01]  /*bf40*/  IMAD.WIDE.U32 R4, R118, 0x60, R4 ;  /* 0x0000006076047825 */ /* 0x000fe200078e0004 */
[----:B--2---:R1:W5:Y:S04]  /*bf50*/  LD.E.128 R8, desc[UR6][R2.64] ;  /* 0x0000000602087980 */ /* 0x004368000c101d00 */
[----:B------:R-:W-:Y:S02]  /*bf60*/  IADD3 R49, R5, R0, RZ ;  /* 0x0000000005317210 */ /* 0x000fe40007ffe0ff */
[----:B------:R-:W-:Y:S01]  /*bf70*/  MOV R48, R4 ;  /* 0x0000000400307202 */ /* 0x000fe20000000f00 */
        /* <DEDUP_REMOVED lines=88> */
.L_x_4627:
[----:B------:R-:W-:Y:S05]  /*c500*/  BSYNC B0 ;  /* 0x0000000000007941 */ /* 0x000fea0003800000 */
.L_x_4626:
[----:B-----5:R2:W-:Y:S02]  /*c510*/  ST.E.128 desc[UR6][R48.64], R8 ;  /* 0x0000000830007985 */ /* 0x0205e4000c101d06 */
.L_x_4625:
[----:B------:R-:W-:Y:S05]  /*c520*/  BSYNC B1 ;  /* 0x0000000000017941 */ /* 0x000fea0003800000 */
.L_x_4624:
        /* <DEDUP_REMOVED lines=99> */
.L_x_4631:
[----:B------:R-:W-:Y:S05]  /*cb60*/  BSYNC B0 ;  /* 0x0000000000007941 */ /* 0x000fea0003800000 */
.L_x_4630:
[----:B-----5:R2:W-:Y:S02]  /*cb70*/  ST.E.128 desc[UR6][R48.64], R8 ;  /* 0x0000000830007985 */ /* 0x0205e4000c101d06 */
.L_x_4629:
[----:B------:R-:W-:Y:S05]  /*cb80*/  BSYNC B1 ;  /* 0x0000000000017941 */ /* 0x000fea0003800000 */
.L_x_4628:
        /* <DEDUP_REMOVED lines=99> */
.L_x_4635:
[----:B------:R-:W-:Y:S05]  /*d1c0*/  BSYNC B0 ;  /* 0x0000000000007941 */ /* 0x000fea0003800000 */
.L_x_4634:
[----:B-----5:R2:W-:Y:S02]  /*d1d0*/  ST.E.128 desc[UR6][R48.64], R8 ;  /* 0x0000000830007985 */ /* 0x0205e4000c101d06 */
.L_x_4633:
[----:B------:R-:W-:Y:S05]  /*d1e0*/  BSYNC B1 ;  /* 0x0000000000017941 */ /* 0x000fea0003800000 */
.L_x_4632:
        /* <DEDUP_REMOVED lines=98> */
.L_x_4637:
[----:B------:R-:W-:Y:S05]  /*d810*/  BSYNC B0 ;  /* 0x0000000000007941 */ /* 0x000fea0003800000 */
.L_x_4636:
[----:B-----5:R2:W-:Y:S02]  /*d820*/  ST.E.128 desc[UR6][R48.64], R8 ;  /* 0x0000000830007985 */ /* 0x0205e4000c101d06 */
.L_x_4623:
[----:B------:R-:W-:Y:S05]  /*d830*/  BSYNC B2 ;  /* 0x0000000000027941 */ /* 0x000fea0003800000 */
.L_x_4622:
[----:B---34-:R-:W-:Y:S01]  /*d840*/  MOV R5, R57 ;  /* 0x0000003900057202 */ /* 0x018fe20000000f00 */
[----:B------:R-:W3:Y:S01]  /*d850*/  LD.E R0, desc[UR6][R28.64+0xd0] ;  /* 0x0000d0061c007980 */ /* 0x000ee2000c101900 */
[----:B-1----:R-:W-:Y:S01]  /*d860*/  MOV R3, R58 ;  /* 0x0000003a00037202 */ /* 0x002fe20000000f00 */
        /* <DEDUP_REMOVED lines=8> */
.L_x_4539:
        /* <DEDUP_REMOVED lines=11> */
[----:B------:R-:W-:Y:S01]  /*d9a0*/  @P4 IMAD.MOV.U32 R2, RZ, RZ, R53 ;  /* 0x000000ffff024224 */ /* 0x000fe200078e0035 */
[----:B-1-34-:R-:W-:Y:S01]  /*d9b0*/  @P4 MOV R4, R50 ;  /* 0x0000003200044202 */ /* 0x01afe20000000f00 */
[----:B------:R-:W-:Y:S02]  /*d9c0*/  @P4 IMAD.MOV.U32 R3, RZ, RZ, R52 ;  /* 0x000000ffff034224 */ /* 0x000fe400078e0034 */
[----:B------:R-:W-:Y:S03]  /*d9d0*/  @P4 IMAD.MOV.U32 R5, RZ, RZ, R51 ;  /* 0x000000ffff054224 */ /* 0x000fe600078e0033 */
[----:B------:R1:W2:Y:S02]  /*d9e0*/  @P4 LD.E.128 R8, desc[UR6][R2.64] ;  /* 0x0000000602084980 */ /* 0x0002a4000c101d00 */
[--C-:B-1----:R-:W-:Y:S01]  /*d9f0*/  @P3 IMAD.MOV.U32 R2, RZ, RZ, R53.reuse ;  /* 0x000000ffff023224 */ /* 0x102fe200078e0035 */
[-C--:B------:R-:W-:Y:S01]  /*da00*/  @P3 MOV R3, R52.reuse ;  /* 0x0000003400033202 */ /* 0x080fe20000000f00 */
[----:B--2---:R1:W-:Y:S01]  /*da10*/  @P4 ST.E.128 desc[UR6][R4.64], R8 ;  /* 0x0000000804004985 */ /* 0x0043e2000c101d06 */
[----:B------:R-:W-:Y:S03]  /*da20*/  ISETP.NE.AND P4, PT, R68, RZ, PT ;  /* 0x000000ff4400720c */ /* 0x000fe60003f85270 */
[----:B-1----:R1:W2:Y:S01]  /*da30*/  @P3 LD.E.128 R8, desc[UR6][R2.64+0x80] ;  /* 0x0000800602083980 */ /* 0x0022a2000c101d00 */
[--C-:B------:R-:W-:Y:S01]  /*da40*/  @P3 IMAD.MOV.U32 R4, RZ, RZ, R50.reuse ;  /* 0x000000ffff043224 */ /* 0x100fe200078e0032 */
[-C--:B------:R-:W-:Y:S08]  /*da50*/  @P3 MOV R5, R51.reuse ;  /* 0x0000003300053202 */ /* 0x080ff00000000f00 */
[--C-:B-1----:R-:W-:Y:S01]  /*da60*/  @P4 IMAD.MOV.U32 R2, RZ, RZ, R53.reuse ;  /* 0x000000ffff024224 */ /* 0x102fe200078e0035 */
[-C--:B------:R-:W-:Y:S01]  /*da70*/  @P4 MOV R3, R52.reuse ;  /* 0x0000003400034202 */ /* 0x080fe20000000f00 */
[----:B--2---:R1:W-:Y:S01]  /*da80*/  @P3 ST.E.128 desc[UR6][R4.64+0x80], R8 ;  /* 0x0000800804003985 */ /* 0x0043e2000c101d06 */
[----:B------:R-:W-:Y:S03]  /*da90*/  ISETP.NE.AND P3, PT, R67, RZ, PT ;  /* 0x000000ff4300720c */ /* 0x000fe60003f65270 */
[----:B-1----:R1:W2:Y:S01]  /*daa0*/  @P4 LD.E.128 R8, desc[UR6][R2.64+0x100] ;  /* 0x0001000602084980 */ /* 0x0022a2000c101d00 */
[--C-:B------:R-:W-:Y:S01]  /*dab0*/  @P4 IMAD.MOV.U32 R4, RZ, RZ, R50.reuse ;  /* 0x000000ffff044224 */ /* 0x100fe200078e0032 */
[-C--:B------:R-:W-:Y:S08]  /*dac0*/  @P4 MOV R5, R51.reuse ;  /* 0x0000003300054202 */ /* 0x080ff00000000f00 */
[----:B-1----:R-:W-:Y:S01]  /*dad0*/  @P3 IMAD.MOV.U32 R2, RZ, RZ, R53 ;  /* 0x000000ffff023224 */ /* 0x002fe200078e0035 */
[----:B------:R-:W-:Y:S01]  /*dae0*/  @P3 MOV R3, R52 ;  /* 0x0000003400033202 */ /* 0x000fe20000000f00 */
[----:B--2---:R1:W-:Y:S04]  /*daf0*/  @P4 ST.E.128 desc[UR6][R4.64+0x100], R8 ;  /* 0x0001000804004985 */ /* 0x0043e8000c101d06 */
[----:B-1----:R1:W2:Y:S02]  /*db00*/  @P3 LD.E.128 R4, desc[UR6][R2.64+0x180] ;  /* 0x0001800602043980 */ /* 0x0022a4000c101d00 */
[----:B-1----:R-:W-:Y:S01]  /*db10*/  @P3 IMAD.MOV.U32 R2, RZ, RZ, R50 ;  /* 0x000000ffff023224 */ /* 0x002fe200078e0032 */
[----:B------:R-:W-:Y:S05]  /*db20*/  @P3 MOV R3, R51 ;  /* 0x0000003300033202 */ /* 0x000fea0000000f00 */
[----:B--2---:R2:W-:Y:S02]  /*db30*/  @P3 ST.E.128 desc[UR6][R2.64+0x180], R4 ;  /* 0x0001800402003985 */ /* 0x0045e4000c101d06 */
.L_x_4639:
[----:B------:R-:W-:Y:S05]  /*db40*/  BSYNC B0 ;  /* 0x0000000000007941 */ /* 0x000fea0003800000 */
.L_x_4638:
[----:B------:R-:W-:Y:S04]  /*db50*/  BSSY B0, `(.L_x_4640) ;  /* 0x000001e000007945 */ /* 0x000fe80003800000 */
[----:B------:R-:W-:Y:S05]  /*db60*/  @!P2 BRA `(.L_x_4641) ;  /* 0x000000000070a947 */ /* 0x000fea0003800000 */
[----:B------:R-:W-:Y:S02]  /*db70*/  ISETP.NE.AND P5, PT, R66, RZ, PT ;  /* 0x000000ff4200720c */ /* 0x000fe40003fa5270 */
[----:B------:R-:W-:Y:S11]  /*db80*/  ISETP.NE.AND P4, PT, R69, RZ, PT ;  /* 0x000000ff4500720c */ /* 0x000ff60003f85270 */
[----:B--2---:R-:W-:Y:S02]  /*db90*/  @P5 LEA R2, P2, R160, R53, 0x1 ;  /* 0x00000035a0025211 */ /* 0x004fe400078408ff */
[----:B-1-34-:R-:W-:Y:S02]  /*dba0*/  @P5 LEA R4, P3, R244, R50, 0x1 ;  /* 0x00000032f4045211 */ /* 0x01afe400078608ff */
[-C--:B------:R-:W-:Y:S02]  /*dbb0*/  @P5 LEA.HI.X R3, R160, R52.reuse, R161, 0x1, P2 ;  /* 0x00000034a0035211 */ /* 0x080fe400010f0ca1 */
[----:B------:R-:W-:Y:S03]  /*dbc0*/  @P5 LEA.HI.X R5, R244, R51, R249, 0x1, P3 ;  /* 0x00000033f4055211 */ /* 0x000fe600018f0cf9 */
[----:B------:R1:W2:Y:S02]  /*dbd0*/  @P5 LD.E.128 R8, desc[UR6][R2.64] ;  /* 0x0000000602085980 */ /* 0x0002a4000c101d00 */
[C---:B-1----:R-:W-:Y:S04]  /*dbe0*/  @P4 LEA R2, P2, R73.reuse, R53, 0x1 ;  /* 0x0000003549024211 */ /* 0x042fe800078408ff */
[----:B------:R-:W-:Y:S01]  /*dbf0*/  @P4 LEA.HI.X R3, R73, R52, R94, 0x1, P2 ;  /* 0x0000003449034211 */ /* 0x000fe200010f0c5e */
        /* <DEDUP_REMOVED lines=19> */
.L_x_4641:
[----:B------:R-:W-:Y:S05]  /*dd30*/  BSYNC B0 ;  /* 0x0000000000007941 */ /* 0x000fea0003800000 */
.L_x_4640:
[----:B------:R-:W-:Y:S04]  /*dd40*/  BSSY B0, `(.L_x_4642) ;  /* 0x000001e000007945 */ /* 0x000fe80003800000 */
[----:B------:R-:W-:Y:S05]  /*dd50*/  @!P1 BRA `(.L_x_4643) ;  /* 0x0000000000709947 */ /* 0x000fea0003800000 */
[----:B------:R-:W-:Y:S02]  /*dd60*/  ISETP.NE.AND P4, PT, R66, RZ, PT ;  /* 0x000000ff4200720c */ /* 0x000fe40003f85270 */
[----:B------:R-:W-:Y:S11]  /*dd70*/  ISETP.NE.AND P3, PT, R69, RZ, PT ;  /* 0x000000ff4500720c */ /* 0x000ff60003f65270 */
[C---:B-12---:R-:W-:Y:S02]  /*dd80*/  @P4 LEA R2, P1, R164.reuse, R53, 0x1 ;  /* 0x00000035a4024211 */ /* 0x046fe400078208ff */
[C---:B---34-:R-:W-:Y:S02]  /*dd90*/  @P4 LEA R4, P2, R91.reuse, R50, 0x1 ;  /* 0x000000325b044211 */ /* 0x058fe400078408ff */
        /* <DEDUP_REMOVED lines=24> */
.L_x_4643:
[----:B------:R-:W-:Y:S05]  /*df20*/  BSYNC B0 ;  /* 0x0000000000007941 */ /* 0x000fea0003800000 */
.L_x_4642:
[----:B------:R-:W-:Y:S05]  /*df30*/  @!P0 BRA `(.L_x_4573) ;  /* 0x0000000000888947 */ /* 0x000fea0003800000 */
[----:B------:R-:W-:Y:S02]  /*df40*/  ISETP.NE.AND P1, PT, R66, RZ, PT ;  /* 0x000000ff4200720c */ /* 0x000fe40003f25270 */
[----:B------:R-:W-:Y:S02]  /*df50*/  ISETP.NE.AND P2, PT, R69, RZ, PT ;  /* 0x000000ff4500720c */ /* 0x000fe40003f45270 */
[----:B------:R-:W-:Y:S09]  /*df60*/  ISETP.NE.AND P3, PT, R68, RZ, PT ;  /* 0x000000ff4400720c */ /* 0x000ff20003f65270 */
[----:B-12---:R-:W-:Y:S02]  /*df70*/  @P1 IMAD.MOV.U32 R2, RZ, RZ, R53 ;  /* 0x000000ffff021224 */ /* 0x006fe400078e0035 */
[----:B------:R-:W-:Y:S01]  /*df80*/  @P1 IMAD.MOV.U32 R3, RZ, RZ, R52 ;  /* 0x000000ffff031224 */ /* 0x000fe200078e0034 */
[-C--:B---34-:R-:W-:Y:S01]  /*df90*/  @P2 LEA R4, P0, R84, R53.reuse, 0x1 ;  /* 0x0000003554042211 */ /* 0x098fe200078008ff */
[----:B------:R-:W-:Y:S02]  /*dfa0*/  @P1 IMAD R0, R65, 0x60, RZ ;  /* 0x0000006041001824 */ /* 0x000fe400078e02ff */
[----:B------:R-:W-:Y:S01]  /*dfb0*/  @P1 IMAD.WIDE.U32 R2, R64, 0x60, R2 ;  /* 0x0000006040021825 */ /* 0x000fe200078e0002 */
[-C--:B------:R-:W-:Y:S03]  /*dfc0*/  @P2 LEA.HI.X R5, R84, R52.reuse, R105, 0x1, P0 ;  /* 0x0000003454052211 */ /* 0x080fe600000f0c69 */
[----:B------:R-:W-:Y:S02]  /*dfd0*/  @P1 IMAD.IADD R3, R3, 0x1, R0 ;  /* 0x0000000103031824 */ /* 0x000fe400078e0200 */
[----:B------:R-:W-:Y:S03]  /*dfe0*/  @P1 IMAD R0, R119, 0x60, RZ ;  /* 0x0000006077001824 */ /* 0x000fe600078e02ff */
[----:B------:R1:W2:Y:S02]  /*dff0*/  @P1 LD.E.128 R8, desc[UR6][R2.64] ;  /* 0x0000000602081980 */ /* 0x0002a4000c101d00 */
[----:B-1----:R-:W-:Y:S02]  /*e000*/  @P1 IMAD.MOV.U32 R2, RZ, RZ, R50 ;  /* 0x000000ffff021224 */ /* 0x002fe400078e0032 */
[----:B------:R-:W-:Y:S02]  /*e010*/  @P1 IMAD.MOV.U32 R3, RZ, RZ, R51 ;  /* 0x000000ffff031224 */ /* 0x000fe400078e0033 */
[----:B------:R-:W-:Y:S04]  /*e020*/  @P1 IMAD.WIDE.U32 R2, R118, 0x60, R2 ;  /* 0x0000006076021825 */ /* 0x000fe800078e0002 */
[----:B------:R-:W-:Y:S05]  /*e030*/  @P1 IMAD.IADD R3, R3, 0x1, R0 ;  /* 0x0000000103031824 */ /* 0x000fea00078e0200 */
[----:B--2---:R1:W-:Y:S04]  /*e040*/  @P1 ST.E.128 desc[UR6][R2.64], R8 ;  /* 0x0000000802001985 */ /* 0x0043e8000c101d06 */
[----:B-1----:R1:W2:Y:S01]  /*e050*/  @P2 LD.E.128 R8, desc[UR6][R4.64] ;  /* 0x0000000604082980 */ /* 0x0022a2000c101d00 */
[C---:B------:R-:W-:Y:S04]  /*e060*/  @P3 LEA R2, P0, R86.reuse, R53, 0x1 ;  /* 0x0000003556023211 */ /* 0x040fe800078008ff */
[----:B------:R-:W-:Y:S02]  /*e070*/  @P3 LEA.HI.X R3, R86, R52, R107, 0x1, P0 ;  /* 0x0000003456033211 */ /* 0x000fe400000f0c6b */
[CC--:B-1----:R-:W-:Y:S04]  /*e080*/  @P2 LEA R4, P1, R90.reuse, R50.reuse, 0x1 ;  /* 0x000000325a042211 */ /* 0x0c2fe800078208ff */
[-C--:B------:R-:W-:Y:S02]  /*e090*/  @P2 LEA.HI.X R5, R90, R51.reuse, R111, 0x1, P1 ;  /* 0x000000335a052211 */ /* 0x080fe400008f0c6f */
[----:B------:R-:W-:Y:S03]  /*e0a0*/  ISETP.NE.AND P1, PT, R67, RZ, PT ;  /* 0x000000ff4300720c */ /* 0x000fe60003f25270 */
        /* <DEDUP_REMOVED lines=11> */
.L_x_4573:
[----:B------:R-:W-:Y:S05]  /*e160*/  BSYNC B3 ;  /* 0x0000000000037941 */ /* 0x000fea0003800000 */
.L_x_4538:
[----:B------:R-:W-:Y:S01]  /*e170*/  ISETP.NE.U32.AND P1, PT, R240, RZ, PT ;  /* 0x000000fff000720c */ /* 0x000fe20003f25070 */
[----:B------:R-:W3:Y:S01]  /*e180*/  LD.E R0, desc[UR6][R28.64+0x128] ;  /* 0x000128061c007980 */ /* 0x000ee2000c101900 */
[----:B-12---:R-:W-:Y:S01]  /*e190*/  IMAD.MOV.U32 R2, RZ, RZ, R53 ;  /* 0x000000ffff027224 */ /* 0x006fe200078e0035 */
[----:B------:R-:W-:Y:S01]  /*e1a0*/  BSSY B0, `(.L_x_4644) ;  /* 0x0000065000007945 */ /* 0x000fe20003800000 */
[----:B------:R-:W-:Y:S01]  /*e1b0*/  ISETP.NE.AND.EX P1, PT, R241, RZ, PT, P1 ;  /* 0x000000fff100720c */ /* 0x000fe20003f25310 */
[----:B------:R-:W-:Y:S02]  /*e1c0*/  IMAD.MOV.U32 R3, RZ, RZ, R52 ;  /* 0x000000ffff037224 */ /* 0x000fe400078e0034 */
[----:B---3--:R-:W-:Y:S05]  /*e1d0*/  IMAD.U32 R0, R0, -0x40, RZ ;  /* 0xffffffc000007824 */ /* 0x008fea00078e00ff */
        /* <DEDUP_REMOVED lines=8> */
[----:B----4-:R-:W-:Y:S03]  /*e260*/  IABS R9, R23 ;  /* 0x0000001700097213 */ /* 0x010fe60000000000 */
[----:B------:R-:W3:Y:S01]  /*e270*/  LD.E.64 R12, desc[UR6][R28.64+0x28] ;  /* 0x000028061c0c7980 */ /* 0x000ee2000c101b00 */
[-C--:B--2---:R-:W-:Y:S02]  /*e280*/  IABS R5, R3.reuse ;  /* 0x0000000300057213 */ /* 0x084fe40000000000 */
[----:B------:R-:W-:Y:S02]  /*e290*/  IABS R8, R3 ;  /* 0x0000000300087213 */ /* 0x000fe40000000000 */
[----:B------:R-:W1:Y:S03]  /*e2a0*/  I2F.RP R6, R5 ;  /* 0x0000000500067306 */ /* 0x000e660000209400 */
[----:B------:R-:W-:Y:S07]  /*e2b0*/  IMAD.MOV R8, RZ, RZ, -R8 ;  /* 0x000000ffff087224 */ /* 0x000fee00078e0a08 */
[----:B-1----:R-:W1:Y:S02]  /*e2c0*/  MUFU.RCP R6, R6 ;  /* 0x0000000600067308 */ /* 0x002e640000001000 */
[----:B-1----:R-:W-:Y:S08]  /*e2d0*/  VIADD R6, R6, 0xffffffe ;  /* 0x0ffffffe06067836 */ /* 0x002ff00000000000 */
[----:B------:R-:W1:Y:S02]  /*e2e0*/  F2I.FTZ.U32.TRUNC.NTZ R7, R6 ;  /* 0x0000000600077305 */ /* 0x000e64000021f000 */
[--C-:B-1----:R-:W-:Y:S02]  /*e2f0*/  IMAD.MOV R0, RZ, RZ, -R7.reuse ;  /* 0x000000ffff007224 */ /* 0x102fe400078e0a07 */
[----:B------:R-:W-:Y:S03]  /*e300*/  IMAD.MOV.U32 R6, RZ, RZ, RZ ;  /* 0x000000ffff067224 */ /* 0x000fe600078e00ff */
[----:B------:R-:W-:Y:S01]  /*e310*/  MOV R2, R0 ;  /* 0x0000000000027202 */ /* 0x000fe20000000f00 */
[----:B------:R-:W-:Y:S04]  /*e320*/  VIADD R0, R27, 0xffffff80 ;  /* 0xffffff801b007836 */ /* 0x000fe80000000000 */
[----:B------:R-:W-:Y:S01]  /*e330*/  IMAD R2, R2, R5, RZ ;  /* 0x0000000502027224 */ /* 0x000fe200078e02ff */
[----:B------:R-:W-:Y:S03]  /*e340*/  IABS R4, R0 ;  /* 0x0000000000047213 */ /* 0x000fe60000000000 */
[----:B------:R-:W-:Y:S01]  /*e350*/  IMAD.HI.U32 R7, R7, R2, R6 ;  /* 0x0000000207077227 */ /* 0x000fe200078e0006 */
[----:B------:R-:W-:Y:S05]  /*e360*/  MOV R6, R4 ;  /* 0x0000000400067202 */ /* 0x000fea0000000f00 */
[C---:B------:R-:W-:Y:S04]  /*e370*/  IMAD.HI.U32 R2, R7.reuse, R6, RZ ;  /* 0x0000000607027227 */ /* 0x040fe800078e00ff */
[----:B------:R-:W-:Y:S04]  /*e380*/  IMAD.HI.U32 R4, R7, R9, RZ ;  /* 0x0000000907047227 */ /* 0x000fe800078e00ff */
[-C--:B------:R-:W-:Y:S02]  /*e390*/  IMAD R6, R2, R8.reuse, R6 ;  /* 0x0000000802067224 */ /* 0x080fe400078e0206 */
[----:B------:R-:W-:Y:S03]  /*e3a0*/  IMAD R7, R4, R8, R9 ;  /* 0x0000000804077224 */ /* 0x000fe600078e0209 */
        /* <DEDUP_REMOVED lines=21> */
[CC--:B------:R-:W-:Y:S01]  /*e500*/  LEA R10, P1, R5.reuse, R240.reuse, 0x2 ;  /* 0x000000f0050a7211 */ /* 0x0c0fe200078210ff */
[----:B------:R-:W2:Y:S01]  /*e510*/  LD.E.64 R6, desc[UR6][R28.64+0x40] ;  /* 0x000040061c067980 */ /* 0x000ea2000c101b00 */
[C---:B------:R-:W-:Y:S02]  /*e520*/  LEA R8, P0, R2.reuse, R240, 0x2 ;  /* 0x000000f002087211 */ /* 0x040fe400078010ff */
[-C--:B------:R-:W-:Y:S02]  /*e530*/  LEA.HI.X.SX32 R11, R5, R241.reuse, 0x2, P1 ;  /* 0x000000f1050b7211 */ /* 0x080fe400008f16ff */
[C---:B------:R-:W-:Y:S01]  /*e540*/  LEA.HI.X.SX32 R9, R2.reuse, R241, 0x2, P0 ;  /* 0x000000f102097211 */ /* 0x040fe200000f16ff */
[----:B------:R-:W-:Y:S02]  /*e550*/  IMAD.IADD R2, R2, 0x1, -R5 ;  /* 0x0000000102027824 */ /* 0x000fe400078e0a05 */
[----:B------:R-:W4:Y:S02]  /*e560*/  LD.E R15, desc[UR6][R10.64] ;  /* 0x000000060a0f7980 */ /* 0x000f24000c101900 */
[----:B------:R-:W-:Y:S02]  /*e570*/  IMAD R0, R2, R3, R0 ;  /* 0x0000000302007224 */ /* 0x000fe400078e0200 */
[----:B------:R-:W4:Y:S03]  /*e580*/  LD.E R4, desc[UR6][R8.64] ;  /* 0x0000000608047980 */ /* 0x000f26000c101900 */
[----:B------:R-:W-:Y:S01]  /*e590*/  SHF.R.S32.HI R14, RZ, 0x1f, R0 ;  /* 0x0000001fff0e7819 */ /* 0x000fe20000011400 */
[----:B------:R-:W3:Y:S06]  /*e5a0*/  LD.E.64 R10, desc[UR6][R28.64+0x38] ;  /* 0x000038061c0a7980 */ /* 0x000eec000c101b00 */
[----:B------:R-:W3:Y:S01]  /*e5b0*/  LD.E.64 R8, desc[UR6][R28.64+0x20] ;  /* 0x000020061c087980 */ /* 0x000ee2000c101b00 */
[----:B--2---:R-:W-:Y:S04]  /*e5c0*/  IMAD R2, R7, R0, RZ ;  /* 0x0000000007027224 */ /* 0x004fe800078e02ff */
[----:B------:R-:W-:Y:S01]  /*e5d0*/  IMAD R7, R6, R14, R2 ;  /* 0x0000000e06077224 */ /* 0x000fe200078e0202 */
[----:B----4-:R-:W-:Y:S01]  /*e5e0*/  IADD3 R15, -R4, R15, RZ ;  /* 0x0000000f040f7210 */ /* 0x010fe20007ffe1ff */
[----:B------:R-:W-:Y:S03]  /*e5f0*/  IMAD.WIDE.U32 R4, R6, R0, RZ ;  /* 0x0000000006047225 */ /* 0x000fe600078e00ff */
[----:B------:R-:W-:Y:S01]  /*e600*/  SHF.R.S32.HI R16, RZ, 0x1f, R15 ;  /* 0x0000001fff107819 */ /* 0x000fe2000001140f */
[----:B------:R-:W-:Y:S02]  /*e610*/  IMAD.IADD R5, R5, 0x1, R7 ;  /* 0x0000000105057824 */ /* 0x000fe400078e0207 */
[----:B---3--:R-:W-:Y:S03]  /*e620*/  IMAD.WIDE.U32 R4, R15, R12, R4 ;  /* 0x0000000c0f047225 */ /* 0x008fe600078e0004 */
[----:B------:R-:W-:Y:S01]  /*e630*/  LEA R62, P1, R4, R62, 0x1 ;  /* 0x0000003e043e7211 */ /* 0x000fe200078208ff */
[-C--:B------:R-:W-:Y:S04]  /*e640*/  IMAD R2, R9, R15.reuse, RZ ;  /* 0x0000000f09027224 */ /* 0x080fe800078e02ff */
[C---:B------:R-:W-:Y:S02]  /*e650*/  IMAD R6, R8.reuse, R16, R2 ;  /* 0x0000001008067224 */ /* 0x040fe400078e0202 */
[-C--:B------:R-:W-:Y:S04]  /*e660*/  IMAD.WIDE.U32 R2, R8, R15.reuse, RZ ;  /* 0x0000000f08027225 */ /* 0x080fe800078e00ff */
[----:B------:R-:W-:Y:S01]  /*e670*/  IMAD R15, R13, R15, RZ ;  /* 0x0000000f0d0f7224 */ /* 0x000fe200078e02ff */
[----:B------:R-:W-:Y:S01]  /*e680*/  IADD3 R3, R3, R6, RZ ;  /* 0x0000000603037210 */ /* 0x000fe20007ffe0ff */
        /* <DEDUP_REMOVED lines=10> */
.L_x_4645:
[----:B----4-:R-:W-:Y:S01]  /*e730*/  MOV R5, R61 ;  /* 0x0000003d00057202 */ /* 0x010fe20000000f00 */
[----:B------:R-:W2:Y:S01]  /*e740*/  LD.E R6, desc[UR6][R28.64+0x40] ;  /* 0x000040061c067980 */ /* 0x000ea2000c101900 */
[----:B------:R-:W-:Y:S01]  /*e750*/  MOV R3, R51 ;  /* 0x0000003300037202 */ /* 0x000fe20000000f00 */
[----:B------:R-:W-:Y:S02]  /*e760*/  IMAD.MOV.U32 R4, RZ, RZ, R62 ;  /* 0x000000ffff047224 */ /* 0x000fe400078e003e */
[----:B------:R-:W3:Y:S01]  /*e770*/  LD.E R0, desc[UR6][R28.64+0x38] ;  /* 0x000038061c007980 */ /* 0x000ee2000c101900 */
[----:B------:R-:W-:Y:S02]  /*e780*/  IMAD.MOV.U32 R2, RZ, RZ, R50 ;  /* 0x000000ffff027224 */ /* 0x000fe400078e0032 */
[----:B---3--:R-:W-:Y:S02]  /*e790*/  IMAD.U32 R0, R0, -0x40, RZ ;  /* 0xffffffc000007824 */ /* 0x008fe400078e00ff */
[----:B--2---:R-:W-:Y:S03]  /*e7a0*/  IMAD.U32 R6, R6, -0x40, RZ ;  /* 0xffffffc006067824 */ /* 0x004fe600078e00ff */
[----:B------:R-:W-:Y:S02]  /*e7b0*/  LEA R50, P0, R0, R2, 0x1 ;  /* 0x0000000200327211 */ /* 0x000fe400078008ff */
[----:B------:R-:W-:Y:S02]  /*e7c0*/  LEA R62, P1, R6, R4, 0x1 ;  /* 0x00000004063e7211 */ /* 0x000fe400078208ff */
[----:B------:R-:W-:Y:S02]  /*e7d0*/  LEA.HI.X.SX32 R51, R0, R3, 0x1, P0 ;  /* 0x0000000300337211 */ /* 0x000fe400000f0eff */
[----:B------:R-:W-:Y:S09]  /*e7e0*/  LEA.HI.X.SX32 R61, R6, R5, 0x1, P1 ;  /* 0x00000005063d7211 */ /* 0x000ff200008f0eff */
.L_x_4646:
[----:B------:R-:W-:Y:S05]  /*e7f0*/  BSYNC B0 ;  /* 0x0000000000007941 */ /* 0x000fea0003800000 */
.L_x_4644:
[----:B------:R-:W-:Y:S04]  /*e800*/  IADD3 R26, R26, -0x1, RZ ;  /* 0xffffffff1a1a7810 */ /* 0x000fe80007ffe0ff */
[----:B------:R-:W-:Y:S11]  /*e810*/  ISETP.GT.AND P0, PT, R26, R122, PT ;  /* 0x0000007a1a00720c */ /* 0x000ff60003f04270 */
[----:B------:R-:W-:Y:S02]  /*e820*/  @!UPT UIADD3 URZ, URZ, URZ, URZ ;  /* 0x0000003f3f3ff290 */ /* 0x000fe4000fffe03f */
[----:B------:R-:W-:Y:S05]  /*e830*/  @P0 BRA `(.L_x_4647) ;  /* 0xffffff4400900947 */ /* 0x000fea000383ffff */
.L_x_4529:
[----:B------:R-:W-:Y:S05]  /*e840*/  WARPSYNC.ALL ;  /* 0x0000000000007948 */ /* 0x000fea0003800000 */
[----:B------:R-:W-:Y:S06]  /*e850*/  BAR.SYNC.DEFER_BLOCKING 0x0 ;  /* 0x0000000000007b1d */ /* 0x000fec0000010000 */
[----:B------:R1:W5:Y:S04]  /*e860*/  LDL R188, [R1+0x10] ;  /* 0x0000100001bc7983 */ /* 0x0003680000100800 */
[----:B------:R-:W2:Y:S01]  /*e870*/  LD.E R47, desc[UR6][R28.64+0xd0] ;  /* 0x0000d0061c2f7980 */ /* 0x000ea2000c101900 */
[----:B------:R-:W3:Y:S01]  /*e880*/  S2UR UR4, SR_CgaCtaId ;  /* 0x00000000000479c3 */ /* 0x000ee20000008800 */
[----:B------:R-:W-:Y:S01]  /*e890*/  UMOV UR5, 0x400 ;  /* 0x0000040000057882 */ /* 0x000fe20000000000 */
[----:B------:R-:W-:Y:S01]  /*e8a0*/  BSSY B3, `(.L_x_4648) ;  /* 0x0000a50000037945 */ /* 0x000fe20003800000 */
[----:B------:R-:W1:Y:S01]  /*e8b0*/  S2R R189, SR_CTAID.Y ;  /* 0x0000000000bd7919 */ /* 0x000e620000002600 */
[C---:B----4-:R-:W-:Y:S01]  /*e8c0*/  SHF.L.U64.HI R10, R150.reuse, 0x4, R151 ;  /* 0x00000004960a7819 */ /* 0x050fe20000010297 */
[----:B------:R-:W-:Y:S01]  /*e8d0*/  IMAD.SHL.U32 R8, R150, 0x10, RZ ;  /* 0x0000001096087824 */ /* 0x000fe200078e00ff */
[----:B---3--:R-:W-:-:S06]  /*e8e0*/  ULEA UR4, UR4, UR5, 0x18 ;  /* 0x0000000504047291 */ /* 0x008fcc000f8ec03f */
[----:B------:R-:W-:Y:S02]  /*e8f0*/  LEA R235, R235, UR4, 0x1 ;  /* 0x00000004ebeb7c11 */ /* 0x000fe4000f8e08ff */
[----:B--2---:R-:W-:-:S13]  /*e900*/  ISETP.NE.AND P0, PT, R47, RZ, PT ;  /* 0x000000ff2f00720c */ /* 0x004fda0003f05270 */
[----:B-1----:R-:W-:Y:S05]  /*e910*/  @!P0 BRA `(.L_x_4649) ;  /* 0x0000009800c88947 */ /* 0x002fea0003800000 */
[----:B------:R-:W2:Y:S01]  /*e920*/  LD.E.64 R2, desc[UR6][R28.64+0xf0] ;  /* 0x0000f0061c027980 */ /* 0x000ea2000c101b00 */
[----:B------:R-:W-:-:S03]  /*e930*/  IMAD.MOV.U32 R0, RZ, RZ, RZ ;  /* 0x000000ffff007224 */ /* 0x000fc600078e00ff */
[----:B------:R-:W3:Y:S04]  /*e940*/  LD.E.U8 R11, desc[UR6][R28.64+0x1b3] ;  /* 0x0001b3061c0b7980 */ /* 0x000ee8000c101100 */
[----:B------:R-:W5:Y:S04]  /*e950*/  LD.E R48, desc[UR6][R28.64+0xc0] ;  /* 0x0000c0061c307980 */ /* 0x000f68000c101900 */
[----:B------:R-:W5:Y:S04]  /*e960*/  LD.E.64 R40, desc[UR6][R28.64+0x148] ;  /* 0x000148061c287980 */ /* 0x000f68000c101b00 */
[----:B------:R-:W5:Y:S01]  /*e970*/  LD.E.64 R36, desc[UR6][R28.64+0x150] ;  /* 0x000150061c247980 */ /* 0x000f62000c101b00 */
[----:B--2---:R-:W-:-:S04]  /*e980*/  ISETP.NE.U32.AND P1, PT, R2, RZ, PT ;  /* 0x000000ff0200720c */ /* 0x004fc80003f25070 */
[----:B------:R-:W-:-:S13]  /*e990*/  ISETP.NE.AND.EX P1, PT, R3, RZ, PT, P1 ;  /* 0x000000ff0300720c */ /* 0x000fda0003f25310 */
[----:B------:R-:W-:-:S04]  /*e9a0*/  @P1 LEA R2, P0, R189, R2, 0x2 ;  /* 0x00000002bd021211 */ /* 0x000fc800078010ff */
[----:B------:R-:W-:-:S05]  /*e9b0*/  @P1 LEA.HI.X R3, R189, R3, R187, 0x2, P0 ;  /* 0x00000003bd031211 */ /* 0x000fca00000f14bb */
[----:B------:R1:W2:Y:S01]  /*e9c0*/  @P1 LD.E R0, desc[UR6][R2.64] ;  /* 0x0000000602001980 */ /* 0x0002a2000c101900 */
[C---:B------:R-:W-:Y:S01]  /*e9d0*/  LEA R4, P0, R150.reuse, R136, 0x5 ;  /* 0x0000008896047211 */ /* 0x040fe200078028ff */
[----:B------:R-:W-:Y:S01]  /*e9e0*/  IMAD.MOV.U32 R154, RZ, RZ, R136 ;  /* 0x000000ffff9a7224 */ /* 0x000fe200078e0088 */
[----:B---3--:R-:W-:Y:S02]  /*e9f0*/  ISETP.NE.AND P4, PT, R11, RZ, PT ;  /* 0x000000ff0b00720c */ /* 0x008fe40003f85270 */
[----:B------:R-:W-:Y:S02]  /*ea00*/  LEA.HI.X R6, R150, R155, R151, 0x5, P0 ;  /* 0x0000009b96067211 */ /* 0x000fe400000f2c97 */
[-C--:B------:R-:W-:Y:S01]  /*ea10*/  LEA R52, P0, R4, R114.reuse, 0x1 ;  /* 0x0000007204347211 */ /* 0x080fe200078008ff */
[----:B------:R-:W-:Y:S01]  /*ea20*/  IMAD R7, R151, 0x30, RZ ;  /* 0x0000003097077824 */ /* 0x000fe200078e02ff */
[----:B------:R-:W-:Y:S02]  /*ea30*/  LEA R32, P2, R136, R114, 0x1 ;  /* 0x0000007288207211 */ /* 0x000fe400078408ff */
[----:B------:R-:W-:Y:S01]  /*ea40*/  LEA.HI.X R53, R4, R115, R6, 0x1, P0 ;  /* 0x0000007304357211 */ /* 0x000fe200000f0c06 */
[----:B-----5:R-:W-:Y:S01]  /*ea50*/  IMAD.IADD R49, R188, 0x1, -R186 ;  /* 0x00000001bc317824 */ /* 0x020fe200078e0aba */
[----:B-1----:R-:W-:-:S04]  /*ea60*/  LEA.HI R2, R47, R47, RZ, 0x1 ;  /* 0x0000002f2f027211 */ /* 0x002fc800078f08ff */
[----:B------:R-:W-:Y:S01]  /*ea70*/  SHF.R.S32.HI R31, RZ, 0x1, R2 ;  /* 0x00000001ff1f7819 */ /* 0x000fe20000011402 */
[----:B------:R-:W-:Y:S01]  /*ea80*/  IMAD.WIDE.U32 R2, R150, 0x30, R154 ;  /* 0x0000003096027825 */ /* 0x000fe200078e009a */
[----:B------:R-:W-:-:S03]  /*ea90*/  LEA.HI.X R33, R136, R115, R155, 0x1, P2 ;  /* 0x0000007388217211 */ /* 0x000fc600010f0c9b */
[----:B------:R-:W-:Y:S01]  /*eaa0*/  IMAD.IADD R3, R3, 0x1, R7 ;  /* 0x0000000103037824 */ /* 0x000fe200078e0207 */
[----:B------:R-:W-:Y:S01]  /*eab0*/  ISETP.GE.AND P0, PT, R116, R49, PT ;  /* 0x000000317400720c */ /* 0x000fe20003f06270 */
[----:B------:R-:W-:-:S03]  /*eac0*/  IMAD.MOV.U32 R35, RZ, RZ, R31 ;  /* 0x000000ffff237224 */ /* 0x000fc600078e001f */
[----:B------:R-:W-:Y:S01]  /*ead0*/  ISETP.GT.AND P0, PT, R185, -0x8, !P0 ;  /* 0xfffffff8b900780c */ /* 0x000fe20004704270 */
[----:B--2---:R-:W-:Y:S01]  /*eae0*/  IMAD.IADD R9, R131, 0x1, R0 ;  /* 0x0000000183097824 */ /* 0x004fe200078e0200 */
[----:B------:R-:W-:-:S03]  /*eaf0*/  IADD3 R0, P1, R8, R136, RZ ;  /* 0x0000008808007210 */ /* 0x000fc60007f3e0ff */
[----:B------:R-:W-:Y:S02]  /*eb00*/  IMAD R4, R31, R9, RZ ;  /* 0x000000091f047224 */ /* 0x000fe400078e02ff */
[----:B------:R-:W-:Y:S01]  /*eb10*/  IMAD.X R5, R10, 0x1, R155, P1 ;  /* 0x000000010a057824 */ /* 0x000fe200008e069b */
[----:B------:R-:W-:Y:S02]  /*eb20*/  LEA R50, P1, R0, R114, 0x1 ;  /* 0x0000007200327211 */ /* 0x000fe400078208ff */
[----:B------:R-:W-:Y:S02]  /*eb30*/  IADD3 R38, P2, R18, R4, RZ ;  /* 0x0000000412267210 */ /* 0x000fe40007f5e0ff */
[----:B------:R-:W-:Y:S02]  /*eb40*/  LEA.HI.X R51, R0, R115, R5, 0x1, P1 ;  /* 0x0000007300337211 */ /* 0x000fe400008f0c05 */
[----:B------:R-:W-:Y:S02]  /*eb50*/  LEA R54, P1, R2, R114, 0x1 ;  /* 0x0000007202367211 */ /* 0x000fe400078208ff */
[----:B------:R-:W-:-:S02]  /*eb60*/  SHF.R.S32.HI R5, RZ, 0x1f, R4 ;  /* 0x0000001fff057819 */ /* 0x000fc40000011404 */
[----:B------:R-:W-:Y:S02]  /*eb70*/  IADD3 R0, P3, R166, R4, RZ ;  /* 0x00000004a6007210 */ /* 0x000fe40007f7e0ff */
[----:B------:R-:W-:Y:S01]  /*eb80*/  LEA.HI.X R55, R2, R115, R3, 0x1, P1 ;  /* 0x0000007302377211 */ /* 0x000fe200008f0c03 */
        /* <DEDUP_REMOVED lines=34> */
[----:B------:R-:W-:Y:S02]  /*edb0*/  HADD2.F32 R8, -RZ, R8.H0_H0 ;  /* 0x20000008ff087230 */ /* 0x000fe40000004100 */
[----:B------:R-:W-:Y:S01]  /*edc0*/  FMUL.FTZ R6, R3, R15 ;  /* 0x0000000f03067220 */ /* 0x000fe20000410000 */
[CC--:B------:R-:W-:Y:S01]  /*edd0*/  FMUL.FTZ R3, R0.reuse, R16.reuse ;  /* 0x0000001000037220 */ /* 0x0c0fe20000410000 */
[----:B------:R-:W-:Y:S01]  /*ede0*/  FMUL.FTZ R0, R0, R13 ;  /* 0x0000000d00007220 */ /* 0x000fe20000410000 */
[----:B------:R-:W-:Y:S01]  /*edf0*/  FFMA.FTZ R15, R4, R15, -R12 ;  /* 0x0000000f040f7223 */ /* 0x000fe2000001080c */
[----:B------:R-:W-:Y:S02]  /*ee00*/  HADD2.F32 R10, -RZ, R10.H0_H0 ;  /* 0x2000000aff0a7230 */ /* 0x000fe40000004100 */
[C---:B------:R-:W-:Y:S01]  /*ee10*/  FFMA.FTZ R13, R2.reuse, R13, -R3 ;  /* 0x0000000d020d7223 */ /* 0x040fe20000010803 */
[----:B------:R-:W-:Y:S01]  /*ee20*/  FFMA.FTZ R12, R2, R16, R0 ;  /* 0x00000010020c7223 */ /* 0x000fe20000010000 */
[----:B------:R-:W-:-:S02]  /*ee30*/  HADD2.F32 R3, -RZ, R7.H1_H1 ;  /* 0x30000007ff037230 */ /* 0x000fc40000004100 */
[----:B------:R-:W-:Y:S01]  /*ee40*/  FFMA.FTZ R14, R4, R14, R6 ;  /* 0x0000000e040e7223 */ /* 0x000fe20000010006 */
[----:B------:R-:W-:Y:S02]  /*ee50*/  HADD2.F32 R11, -RZ, R11.H0_H0 ;  /* 0x2000000bff0b7230 */ /* 0x000fe40000004100 */
[----:B------:R-:W-:Y:S02]  /*ee60*/  HADD2.F32 R0, -RZ, R5.H1_H1 ;  /* 0x30000005ff007230 */ /* 0x000fe40000004100 */
[----:B------:R-:W-:Y:S01]  /*ee70*/  FMUL.FTZ R6, R3, R10 ;  /* 0x0000000a03067220 */ /* 0x000fe20000410000 */
[----:B------:R-:W-:Y:S02]  /*ee80*/  HADD2.F32 R9, -RZ, R9.H0_H0 ;  /* 0x20000009ff097230 */ /* 0x000fe40000004100 */
[----:B------:R-:W-:Y:S01]  /*ee90*/  HADD2.F32 R4, -RZ, R7.H0_H0 ;  /* 0x20000007ff047230 */ /* 0x000fe20000004100 */
[----:B------:R-:W-:Y:S01]  /*eea0*/  F2FP.F16.F32.PACK_AB R7, R12, R13 ;  /* 0x0000000d0c07723e */ /* 0x000fe200000000ff */
[----:B------:R-:W-:-:S02]  /*eeb0*/  HADD2.F32 R2, -RZ, R5.H0_H0 ;  /* 0x20000005ff027230 */ /* 0x000fc40000004100 */
[-C--:B------:R-:W-:Y:S01]  /*eec0*/  FMUL.FTZ R5, R3, R8.reuse ;  /* 0x0000000803057220 */ /* 0x080fe20000410000 */
        /* <DEDUP_REMOVED lines=9> */
.L_x_4656:
[----:B------:R-:W-:Y:S05]  /*ef60*/  BSYNC B0 ;  /* 0x0000000000007941 */ /* 0x000fea0003800000 */
.L_x_4655:
[----:B-----5:R3:W-:Y:S02]  /*ef70*/  STS.128 [R235], R4 ;  /* 0x00000004eb007388 */ /* 0x0207e40000000c00 */
.L_x_4654:
[----:B------:R-:W-:Y:S05]  /*ef80*/  BSYNC B1 ;  /* 0x0000000000017941 */ /* 0x000fea0003800000 */
.L_x_4653:
        /* <DEDUP_REMOVED lines=50> */
.L_x_4660:
[----:B------:R-:W-:Y:S05]  /*f2b0*/  BSYNC B0 ;  /* 0x0000000000007941 */ /* 0x000fea0003800000 */
.L_x_4659:
[----:B-----5:R1:W-:Y:S02]  /*f2c0*/  STS.128 [R235+0x2000], R4 ;  /* 0x00200004eb007388 */ /* 0x0203e40000000c00 */
.L_x_4658:
[----:B------:R-:W-:Y:S05]  /*f2d0*/  BSYNC B1 ;  /* 0x0000000000017941 */ /* 0x000fea0003800000 */
.L_x_4657:
        /* <DEDUP_REMOVED lines=50> */
.L_x_4664:
[----:B------:R-:W-:Y:S05]  /*f600*/  BSYNC B0 ;  /* 0x0000000000007941 */ /* 0x000fea0003800000 */
.L_x_4663:
[----:B-----5:R3:W-:Y:S02]  /*f610*/  STS.128 [R235+0x4000], R4 ;  /* 0x00400004eb007388 */ /* 0x0207e40000000c00 */
.L_x_4662:
[----:B------:R-:W-:Y:S05]  /*f620*/  BSYNC B1 ;  /* 0x0000000000017941 */ /* 0x000fea0003800000 */
.L_x_4661:
        /* <DEDUP_REMOVED lines=49> */
.L_x_4666:
[----:B------:R-:W-:Y:S05]  /*f940*/  BSYNC B0 ;  /* 0x0000000000007941 */ /* 0x000fea0003800000 */
.L_x_4665:
[----:B-----5:R3:W-:Y:S02]  /*f950*/  STS.128 [R235+0x6000], R4 ;  /* 0x00600004eb007388 */ /* 0x0207e40000000c00 */
.L_x_4652:
[----:B------:R-:W-:Y:S05]  /*f960*/  BSYNC B2 ;  /* 0x0000000000027941 */ /* 0x000fea0003800000 */
.L_x_4651:
        /* <DEDUP_REMOVED lines=55> */
.L_x_4672:
[----:B------:R-:W-:Y:S05]  /*fce0*/  BSYNC B0 ;  /* 0x0000000000007941 */ /* 0x000fea0003800000 */
.L_x_4671:
[----:B-----5:R3:W-:Y:S02]  /*fcf0*/  STS.128 [R235+0x800], R4 ;  /* 0x00080004eb007388 */ /* 0x0207e40000000c00 */
.L_x_4670:
[----:B------:R-:W-:Y:S05]  /*fd00*/  BSYNC B1 ;  /* 0x0000000000017941 */ /* 0x000fea0003800000 */
.L_x_4669:
        /* <DEDUP_REMOVED lines=50> */
.L_x_4676:
[----:B------:R-:W-:Y:S05]  /*10030*/  BSYNC B0 ;  /* 0x0000000000007941 */ /* 0x000fea0003800000 */
.L_x_4675:
[----:B-----5:R3:W-:Y:S02]  /*10040*/  STS.128 [R235+0x2800], R4 ;  /* 0x00280004eb007388 */ /* 0x0207e40000000c00 */
.L_x_4674:
[----:B------:R-:W-:Y:S05]  /*10050*/  BSYNC B1 ;  /* 0x0000000000017941 */ /* 0x000fea0003800000 */
.L_x_4673:
        /* <DEDUP_REMOVED lines=50> */
.L_x_4680:
[----:B------:R-:W-:Y:S05]  /*10380*/  BSYNC B0 ;  /* 0x0000000000007941 */ /* 0x000fea0003800000 */
.L_x_4679:
[----:B-----5:R3:W-:Y:S02]  /*10390*/  STS.128 [R235+0x4800], R4 ;  /* 0x00480004eb007388 */ /* 0x0207e40000000c00 */
.L_x_4678:
[----:B------:R-:W-:Y:S05]  /*103a0*/  BSYNC B1 ;  /* 0x0000000000017941 */ /* 0x000fea0003800000 */
.L_x_4677:
        /* <DEDUP_REMOVED lines=49> */
.L_x_4682:
[----:B------:R-:W-:Y:S05]  /*106c0*/  BSYNC B0 ;  /* 0x0000000000007941 */ /* 0x000fea0003800000 */
.L_x_4681:
[----:B-----5:R3:W-:Y:S02]  /*106d0*/  STS.128 [R235+0x6800], R4 ;  /* 0x00680004eb007388 */ /* 0x0207e40000000c00 */
.L_x_4668:
[----:B------:R-:W-:Y:S05]  /*106e0*/  BSYNC B2 ;  /* 0x0000000000027941 */ /* 0x000fea0003800000 */
.L_x_4667:
        /* <DEDUP_REMOVED lines=55> */
.L_x_4688:
[----:B------:R-:W-:Y:S05]  /*10a60*/  BSYNC B0 ;  /* 0x0000000000007941 */ /* 0x000fea0003800000 */
.L_x_4687:
[----:B-----5:R3:W-:Y:S02]  /*10a70*/  STS.128 [R235+0x1000], R4 ;  /* 0x00100004eb007388 */ /* 0x0207e40000000c00 */
.L_x_4686:
[----:B------:R-:W-:Y:S05]  /*10a80*/  BSYNC B1 ;  /* 0x0000000000017941 */ /* 0x000fea0003800000 */
.L_x_4685:
        /* <DEDUP_REMOVED lines=50> */
.L_x_4692:
[----:B------:R-:W-:Y:S05]  /*10db0*/  BSYNC B0 ;  /* 0x0000000000007941 */ /* 0x000fea0003800000 */
.L_x_4691:
[----:B-----5:R3:W-:Y:S02]  /*10dc0*/  STS.128 [R235+0x3000], R4 ;  /* 0x00300004eb007388 */ /* 0x0207e40000000c00 */
.L_x_4690:
[----:B------:R-:W-:Y:S05]  /*10dd0*/  BSYNC B1 ;  /* 0x0000000000017941 */ /* 0x000fea0003800000 */
.L_x_4689:
        /* <DEDUP_REMOVED lines=50> */
.L_x_4696:
[----:B------:R-:W-:Y:S05]  /*11100*/  BSYNC B0 ;  /* 0x0000000000007941 */ /* 0x000fea0003800000 */
.L_x_4695:
[----:B-----5:R3:W-:Y:S02]  /*11110*/  STS.128 [R235+0x5000], R4 ;  /* 0x00500004eb007388 */ /* 0x0207e40000000c00 */
.L_x_4694:
[----:B------:R-:W-:Y:S05]  /*11120*/  BSYNC B1 ;  /* 0x0000000000017941 */ /* 0x000fea0003800000 */
.L_x_4693:
        /* <DEDUP_REMOVED lines=49> */
.L_x_4698:
[----:B------:R-:W-:Y:S05]  /*11440*/  BSYNC B0 ;  /* 0x0000000000007941 */ /* 0x000fea0003800000 */
.L_x_4697:
[----:B-----5:R3:W-:Y:S02]  /*11450*/  STS.128 [R235+0x7000], R4 ;  /* 0x00700004eb007388 */ /* 0x0207e40000000c00 */
.L_x_4684:
[----:B------:R-:W-:Y:S05]  /*11460*/  BSYNC B2 ;  /* 0x0000000000027941 */ /* 0x000fea0003800000 */
.L_x_4683:
        /* <DEDUP_REMOVED lines=54> */
.L_x_4703:
[----:B------:R-:W-:Y:S05]  /*117d0*/  BSYNC B0 ;  /* 0x0000000000007941 */ /* 0x000fea0003800000 */
.L_x_4702:
[----:B-----5:R3:W-:Y:S02]  /*117e0*/  STS.128 [R235+0x1800], R4 ;  /* 0x00180004eb007388 */ /* 0x0207e40000000c00 */
.L_x_4701:
[----:B------:R-:W-:Y:S05]  /*117f0*/  BSYNC B1 ;  /* 0x0000000000017941 */ /* 0x000fea0003800000 */
.L_x_4700:
        /* <DEDUP_REMOVED lines=50> */
.L_x_4707:
[----:B------:R-:W-:Y:S05]  /*11b20*/  BSYNC B0 ;  /* 0x0000000000007941 */ /* 0x000fea0003800000 */
.L_x_4706:
[----:B-----5:R3:W-:Y:S02]  /*11b30*/  STS.128 [R235+0x3800], R4 ;  /* 0x00380004eb007388 */ /* 0x0207e40000000c00 */
.L_x_4705:
[----:B------:R-:W-:Y:S05]  /*11b40*/  BSYNC B1 ;  /* 0x0000000000017941 */ /* 0x000fea0003800000 */
.L_x_4704:
        /* <DEDUP_REMOVED lines=50> */
.L_x_4711:
[----:B------:R-:W-:Y:S05]  /*11e70*/  BSYNC B0 ;  /* 0x0000000000007941 */ /* 0x000fea0003800000 */
.L_x_4710:
[----:B-----5:R3:W-:Y:S02]  /*11e80*/  STS.128 [R235+0x5800], R4 ;  /* 0x00580004eb007388 */ /* 0x0207e40000000c00 */
.L_x_4709:
[----:B------:R-:W-:Y:S05]  /*11e90*/  BSYNC B1 ;  /* 0x0000000000017941 */ /* 0x000fea0003800000 */
.L_x_4708:
        /* <DEDUP_REMOVED lines=49> */
.L_x_4713:
[----:B------:R-:W-:Y:S05]  /*121b0*/  BSYNC B0 ;  /* 0x0000000000007941 */ /* 0x000fea0003800000 */
.L_x_4712:
[----:B-----5:R3:W-:Y:S01]  /*121c0*/  STS.128 [R235+0x7800], R4 ;  /* 0x00780004eb007388 */ /* 0x0207e20000000c00 */
[----:B------:R-:W-:Y:S05]  /*121d0*/  BRA `(.L_x_4699) ;  /* 0x0000006800f07947 */ /* 0x000fea0003800000 */
.L_x_4650:
        /* <DEDUP_REMOVED lines=18> */
[----:B------:R-:W-:-:S04]  /*12300*/  LEA R2, P1, R10, R36, 0x1 ;  /* 0x000000240a027211 */ /* 0x000fc800078208ff */
[----:B------:R-:W-:Y:S02]  /*12310*/  LEA.HI.X R3, R10, R37, R0, 0x1, P1 ;  /* 0x000000250a037211 */ /* 0x000fe400008f0c00 */
[----:B------:R-:W3:Y:S01]  /*12320*/  LD.E.128 R8, desc[UR6][R8.64] ;  /* 0x0000000608087980 */ /* 0x000ee2000c101d00 */
[----:B------:R-:W-:Y:S02]  /*12330*/  MOV R0, RZ ;  /* 0x000000ff00007202 */ /* 0x000fe40000000f00 */
[----:B------:R-:W-:Y:S01]  /*12340*/  @P0 IADD3 R0, -R31, RZ, RZ ;  /* 0x000000ff1f000210 */ /* 0x000fe20007ffe1ff */
[----:B------:R4:W2:Y:S03]  /*12350*/  LD.E.128 R12, desc[UR6][R2.64] ;  /* 0x00000006020c7980 */ /* 0x0008a6000c101d00 */
[----:B----4-:R-:W-:-:S04]  /*12360*/  IADD3 R3, P1, R0, R38, RZ ;  /* 0x0000002600037210 */ /* 0x010fc80007f3e0ff */
[----:B------:R-:W-:Y:S02]  /*12370*/  LEA.HI.X.SX32 R0, R0, R34, 0x1, P1 ;  /* 0x0000002200007211 */ /* 0x000fe400008f0eff */
[----:B------:R-:W-:-:S04]  /*12380*/  LEA R2, P1, R3, R40, 0x1 ;  /* 0x0000002803027211 */ /* 0x000fc800078208ff */
[----:B------:R-:W-:-:S05]  /*12390*/  LEA.HI.X R3, R3, R41, R0, 0x1, P1 ;  /* 0x0000002903037211 */ /* 0x000fca00008f0c00 */
[----:B------:R4:W4:Y:S01]  /*123a0*/  LD.E.128 R24, desc[UR6][R2.64] ;  /* 0x0000000602187980 */ /* 0x000922000c101d00 */
[----:B-----5:R-:W-:Y:S02]  /*123b0*/  MOV R23, R6 ;  /* 0x0000000600177202 */ /* 0x020fe40000000f00 */
[----:B------:R-:W-:Y:S02]  /*123c0*/  MOV R16, R5 ;  /* 0x0000000500107202 */ /* 0x000fe40000000f00 */
[----:B------:R-:W-:Y:S02]  /*123d0*/  MOV R17, R7 ;  /* 0x0000000700117202 */ /* 0x000fe40000000f00 */
[----:B------:R-:W-:Y:S02]  /*123e0*/  MOV R30, R4 ;  /* 0x00000004001e7202 */ /* 0x000fe40000000f00 */
[----:B---3--:R-:W-:Y:S02]  /*123f0*/  MOV R44, R9 ;  /* 0x00000009002c7202 */ /* 0x008fe40000000f00 */
[----:B------:R-:W-:Y:S01]  /*12400*/  MOV R46, R8 ;  /* 0x00000008002e7202 */ /* 0x000fe20000000f00 */
[--C-:B--2---:R-:W-:Y:S01]  /*12410*/  HADD2.F32 R6, -RZ, R13.reuse.H0_H0 ;  /* 0x2000000dff067230 */ /* 0x104fe20000004100 */
[----:B------:R-:W-:Y:S01]  /*12420*/  MOV R45, R10 ;  /* 0x0000000a002d7202 */ /* 0x000fe20000000f00 */
[----:B------:R-:W-:-:S02]  /*12430*/  HADD2.F32 R5, -RZ, R13.H1_H1 ;  /* 0x3000000dff057230 */ /* 0x000fc40000004100 */
[--C-:B----4-:R-:W-:Y:S02]  /*12440*/  HADD2.F32 R2, -RZ, R15.reuse.H0_H0 ;  /* 0x2000000fff027230 */ /* 0x110fe40000004100 */
[----:B------:R-:W-:Y:S01]  /*12450*/  @!P0 FADD.FTZ R6, -R6, -RZ ;  /* 0x800000ff06068221 */ /* 0x000fe20000010100 */
[----:B------:R-:W-:Y:S02]  /*12460*/  HADD2.F32 R0, -RZ, R15.H1_H1 ;  /* 0x3000000fff007230 */ /* 0x000fe40000004100 */
[----:B------:R-:W-:Y:S01]  /*12470*/  @!P0 FADD.FTZ R5, -R5, -RZ ;  /* 0x800000ff05058221 */ /* 0x000fe20000010100 */
        /* <DEDUP_REMOVED lines=8> */
[--C-:B------:R-:W-:Y:S02]  /*12500*/  HADD2.F32 R12, -RZ, R11.reuse.H0_H0 ;  /* 0x2000000bff0c7230 */ /* 0x100fe40000004100 */
[----:B------:R-:W-:Y:S01]  /*12510*/  FMUL.FTZ R9, R9, R6 ;  /* 0x0000000609097220 */ /* 0x000fe20000410000 */
[----:B------:R-:W-:Y:S02]  /*12520*/  HADD2.F32 R11, -RZ, R11.H1_H1 ;  /* 0x3000000bff0b7230 */ /* 0x000fe40000004100 */
[----:B------:R-:W-:Y:S01]  /*12530*/  FMUL.FTZ R6, R10, R5 ;  /* 0x000000050a067220 */ /* 0x000fe20000410000 */
[----:B------:R-:W-:-:S02]  /*12540*/  HADD2.F32 R4, -RZ, R14.H0_H0 ;  /* 0x2000000eff047230 */ /* 0x000fc40000004100 */
        /* <DEDUP_REMOVED lines=8> */
[----:B------:R-:W-:Y:S01]  /*125d0*/  FMUL.FTZ R14, R14, R8 ;  /* 0x000000080e0e7220 */ /* 0x000fe20000410000 */
[----:B------:R-:W-:Y:S02]  /*125e0*/  HADD2.F32 R11, -RZ, R45.H1_H1 ;  /* 0x3000002dff0b7230 */ /* 0x000fe40000004100 */
[----:B------:R-:W-:Y:S01]  /*125f0*/  FMUL.FTZ R13, R13, R7 ;  /* 0x000000070d0d7220 */ /* 0x000fe20000410000 */
[--C-:B------:R-:W-:Y:S02]  /*12600*/  HADD2.F32 R2, -RZ, R16.reuse.H1_H1 ;  /* 0x30000010ff027230 */ /* 0x100fe40000004100 */
[----:B------:R-:W-:Y:S01]  /*12610*/  FMUL.FTZ R12, R12, R4 ;  /* 0x000000040c0c7220 */ /* 0x000fe20000410000 */
[----:B------:R-:W-:Y:S02]  /*12620*/  HADD2.F32 R0, -RZ, R17.H0_H0 ;  /* 0x20000011ff007230 */ /* 0x000fe40000004100 */
[----:B------:R-:W-:Y:S01]  /*12630*/  FMUL.FTZ R11, R11, R3 ;  /* 0x000000030b0b7220 */ /* 0x000fe20000410000 */
[----:B------:R-:W-:-:S02]  /*12640*/  HADD2.F32 R3, -RZ, R16.H0_H0 ;  /* 0x20000010ff037230 */ /* 0x000fc40000004100 */
[--C-:B------:R-:W-:Y:S02]  /*12650*/  HADD2.F32 R4, -RZ, R25.reuse.H0_H0 ;  /* 0x20000019ff047230 */ /* 0x100fe40000004100 */
[----:B------:R-:W-:Y:S02]  /*12660*/  HADD2.F32 R8, -RZ, R25.H1_H1 ;  /* 0x30000019ff087230 */ /* 0x000fe40000004100 */
[----:B------:R-:W-:Y:S02]  /*12670*/  HADD2.F32 R7, -RZ, R27.H0_H0 ;  /* 0x2000001bff077230 */ /* 0x000fe40000004100 */
[----:B------:R-:W-:Y:S01]  /*12680*/  FFMA.FTZ R9, R3, R4, R9 ;  /* 0x0000000403097223 */ /* 0x000fe20000010009 */
[----:B------:R-:W-:Y:S02]  /*12690*/  HADD2.F32 R15, -RZ, R24.H0_H0 ;  /* 0x20000018ff0f7230 */ /* 0x000fe40000004100 */
[----:B------:R-:W-:Y:S01]  /*126a0*/  FFMA.FTZ R8, R2, R8, R6 ;  /* 0x0000000802087223 */ /* 0x000fe20000010006 */
[----:B------:R-:W-:-:S02]  /*126b0*/  HADD2.F32 R16, -RZ, R26.H0_H0 ;  /* 0x2000001aff107230 */ /* 0x000fc40000004100 */
[----:B------:R-:W-:Y:S01]  /*126c0*/  FFMA.FTZ R7, R0, R7, R5 ;  /* 0x0000000700077223 */ /* 0x000fe20000010005 */
[----:B------:R-:W-:Y:S02]  /*126d0*/  HADD2.F32 R27, -RZ, R27.H1_H1 ;  /* 0x3000001bff1b7230 */ /* 0x000fe40000004100 */
[----:B------:R-:W-:Y:S01]  /*126e0*/  HADD2.F32 R24, -RZ, R24.H1_H1 ;  /* 0x30000018ff187230 */ /* 0x000fe20000004100 */
[----:B------:R-:W-:Y:S01]  /*126f0*/  F2FP.F16.F32.PACK_AB R5, R8, R9 ;  /* 0x000000090805723e */ /* 0x000fe200000000ff */
[----:B------:R-:W-:Y:S02]  /*12700*/  HADD2.F32 R26, -RZ, R26.H1_H1 ;  /* 0x3000001aff1a7230 */ /* 0x000fe40000004100 */
[----:B------:R-:W-:Y:S02]  /*12710*/  HADD2.F32 R0, -RZ, R17.H1_H1 ;  /* 0x30000011ff007230 */ /* 0x000fe40000004100 */
[--C-:B------:R-:W-:Y:S02]  /*12720*/  HADD2.F32 R2, -RZ, R30.reuse.H0_H0 ;  /* 0x2000001eff027230 */ /* 0x100fe40000004100 */
[----:B------:R-:W-:-:S02]  /*12730*/  HADD2.F32 R4, -RZ, R30.H1_H1 ;  /* 0x3000001eff047230 */ /* 0x000fc40000004100 */
[----:B------:R-:W-:Y:S01]  /*12740*/  FFMA.FTZ R0, R0, R27, R10 ;  /* 0x0000001b00007223 */ /* 0x000fe2000001000a */
[--C-:B------:R-:W-:Y:S02]  /*12750*/  HADD2.F32 R3, -RZ, R23.reuse.H0_H0 ;  /* 0x20000017ff037230 */ /* 0x100fe40000004100 */
[----:B------:R-:W-:Y:S01]  /*12760*/  FFMA.FTZ R2, R2, R15, R14 ;  /* 0x0000000f02027223 */ /* 0x000fe2000001000e */
[----:B------:R-:W-:Y:S02]  /*12770*/  HADD2.F32 R6, -RZ, R23.H1_H1 ;  /* 0x30000017ff067230 */ /* 0x000fe40000004100 */
[----:B------:R-:W-:Y:S01]  /*12780*/  FFMA.FTZ R4, R4, R24, R13 ;  /* 0x0000001804047223 */ /* 0x000fe2000001000d */
[----:B------:R-:W-:Y:S01]  /*12790*/  F2FP.F16.F32.PACK_AB R7, R0, R7 ;  /* 0x000000070007723e */ /* 0x000fe200000000ff */
[----:B------:R-:W-:Y:S01]  /*127a0*/  FFMA.FTZ R3, R3, R16, R12 ;  /* 0x0000001003037223 */ /* 0x000fe2000001000c */
[----:B------:R-:W-:Y:S02]  /*127b0*/  FFMA.FTZ R6, R6, R26, R11 ;  /* 0x0000001a06067223 */ /* 0x000fe4000001000b */
[----:B------:R-:W-:-:S03]  /*127c0*/  F2FP.F16.F32.PACK_AB R4, R4, R2 ;  /* 0x000000020404723e */ /* 0x000fc600000000ff */
[----:B------:R-:W-:-:S03]  /*127d0*/  F2FP.F16.F32.PACK_AB R6, R6, R3 ;  /* 0x000000030606723e */ /* 0x000fc600000000ff */
.L_x_4719:
[----:B------:R-:W-:Y:S05]  /*127e0*/  BSYNC B0 ;  /* 0x0000000000007941 */ /* 0x000fea0003800000 */
.L_x_4718:
[----:B-----5:R3:W-:Y:S02]  /*127f0*/  STS.128 [R235], R4 ;  /* 0x00000004eb007388 */ /* 0x0207e40000000c00 */
.L_x_4717:
[----:B------:R-:W-:Y:S05]  /*12800*/  BSYNC B1 ;  /* 0x0000000000017941 */ /* 0x000fea0003800000 */
.L_x_4716:
        /* <DEDUP_REMOVED lines=18> */
[----:B------:R-:W2:Y:S01]  /*12930*/  LD.E.128 R8, desc[UR6][R8.64+0x80] ;  /* 0x0000800608087980 */ /* 0x000ea2000c101d00 */
[----:B------:R-:W-:Y:S02]  /*12940*/  MOV R0, RZ ;  /* 0x000000ff00007202 */ /* 0x000fe40000000f00 */
[----:B------:R-:W-:Y:S01]  /*12950*/  @P0 IADD3 R0, -R31, RZ, RZ ;  /* 0x000000ff1f000210 */ /* 0x000fe20007ffe1ff */
[----:B------:R1:W4:Y:S03]  /*12960*/  LD.E.128 R12, desc[UR6][R2.64+0x80] ;  /* 0x00008006020c7980 */ /* 0x000326000c101d00 */
[----:B-1----:R-:W-:-:S04]  /*12970*/  IADD3 R3, P1, R0, R38, RZ ;  /* 0x0000002600037210 */ /* 0x002fc80007f3e0ff */
[----:B------:R-:W-:Y:S02]  /*12980*/  LEA.HI.X.SX32 R0, R0, R34, 0x1, P1 ;  /* 0x0000002200007211 */ /* 0x000fe400008f0eff */
[----:B------:R-:W-:-:S04]  /*12990*/  LEA R2, P1, R3, R40, 0x1 ;  /* 0x0000002803027211 */ /* 0x000fc800078208ff */
[----:B------:R-:W-:-:S05]  /*129a0*/  LEA.HI.X R3, R3, R41, R0, 0x1, P1 ;  /* 0x0000002903037211 */ /* 0x000fca00008f0c00 */
[----:B------:R1:W3:Y:S01]  /*129b0*/  LD.E.128 R24, desc[UR6][R2.64+0x80] ;  /* 0x0000800602187980 */ /* 0x0002e2000c101d00 */
[----:B-----5:R-:W-:Y:S02]  /*129c0*/  MOV R23, R6 ;  /* 0x0000000600177202 */ /* 0x020fe40000000f00 */
[----:B------:R-:W-:Y:S02]  /*129d0*/  MOV R16, R5 ;  /* 0x0000000500107202 */ /* 0x000fe40000000f00 */
[----:B------:R-:W-:Y:S02]  /*129e0*/  MOV R17, R7 ;  /* 0x0000000700117202 */ /* 0x000fe40000000f00 */
[----:B------:R-:W-:Y:S02]  /*129f0*/  MOV R30, R4 ;  /* 0x00000004001e7202 */ /* 0x000fe40000000f00 */
[----:B--2---:R-:W-:Y:S02]  /*12a00*/  MOV R44, R9 ;  /* 0x00000009002c7202 */ /* 0x004fe40000000f00 */
[----:B------:R-:W-:Y:S01]  /*12a10*/  MOV R46, R8 ;  /* 0x00000008002e7202 */ /* 0x000fe20000000f00 */
[--C-:B----4-:R-:W-:Y:S01]  /*12a20*/  HADD2.F32 R6, -RZ, R13.reuse.H0_H0 ;  /* 0x2000000dff067230 */ /* 0x110fe20000004100 */
[----:B------:R-:W-:Y:S01]  /*12a30*/  MOV R45, R10 ;  /* 0x0000000a002d7202 */ /* 0x000fe20000000f00 */
[----:B------:R-:W-:-:S02]  /*12a40*/  HADD2.F32 R5, -RZ, R13.H1_H1 ;  /* 0x3000000dff057230 */ /* 0x000fc40000004100 */
[--C-:B-1----:R-:W-:Y:S02]  /*12a50*/  HADD2.F32 R2, -RZ, R15.reuse.H0_H0 ;  /* 0x2000000fff027230 */ /* 0x102fe40000004100 */
        /* <DEDUP_REMOVED lines=32> */
[--C-:B---3--:R-:W-:Y:S02]  /*12c60*/  HADD2.F32 R4, -RZ, R25.reuse.H0_H0 ;  /* 0x20000019ff047230 */ /* 0x108fe40000004100 */
        /* <DEDUP_REMOVED lines=24> */
.L_x_4723:
[----:B------:R-:W-:Y:S05]  /*12df0*/  BSYNC B0 ;  /* 0x0000000000007941 */ /* 0x000fea0003800000 */
.L_x_4722:
[----:B-----5:R1:W-:Y:S02]  /*12e00*/  STS.128 [R235+0x2000], R4 ;  /* 0x00200004eb007388 */ /* 0x0203e40000000c00 */
.L_x_4721:
[----:B------:R-:W-:Y:S05]  /*12e10*/  BSYNC B1 ;  /* 0x0000000000017941 */ /* 0x000fea0003800000 */
.L_x_4720:
        /* <DEDUP_REMOVED lines=21> */
[----:B------:R2:W4:Y:S03]  /*12f70*/  LD.E.128 R12, desc[UR6][R2.64+0x100] ;  /* 0x00010006020c7980 */ /* 0x000526000c101d00 */
[----:B--2---:R-:W-:-:S04]  /*12f80*/  IADD3 R3, P1, R0, R38, RZ ;  /* 0x0000002600037210 */ /* 0x004fc80007f3e0ff */
[----:B------:R-:W-:Y:S02]  /*12f90*/  LEA.HI.X.SX32 R0, R0, R34, 0x1, P1 ;  /* 0x0000002200007211 */ /* 0x000fe400008f0eff */
[----:B------:R-:W-:-:S04]  /*12fa0*/  LEA R2, P1, R3, R40, 0x1 ;  /* 0x0000002803027211 */ /* 0x000fc800078208ff */
[----:B------:R-:W-:-:S05]  /*12fb0*/  LEA.HI.X R3, R3, R41, R0, 0x1, P1 ;  /* 0x0000002903037211 */ /* 0x000fca00008f0c00 */
[----:B------:R2:W2:Y:S01]  /*12fc0*/  LD.E.128 R24, desc[UR6][R2.64+0x100] ;  /* 0x0001000602187980 */ /* 0x0004a2000c101d00 */
[----:B-----5:R-:W-:Y:S02]  /*12fd0*/  MOV R23, R6 ;  /* 0x0000000600177202 */ /* 0x020fe40000000f00 */
[----:B------:R-:W-:Y:S02]  /*12fe0*/  MOV R16, R5 ;  /* 0x0000000500107202 */ /* 0x000fe40000000f00 */
[----:B------:R-:W-:Y:S02]  /*12ff0*/  MOV R17, R7 ;  /* 0x0000000700117202 */ /* 0x000fe40000000f00 */
[----:B------:R-:W-:Y:S02]  /*13000*/  MOV R30, R4 ;  /* 0x00000004001e7202 */ /* 0x000fe40000000f00 */
[----:B---3--:R-:W-:Y:S02]  /*13010*/  MOV R44, R9 ;  /* 0x00000009002c7202 */ /* 0x008fe40000000f00 */
[----:B------:R-:W-:Y:S01]  /*13020*/  MOV R46, R8 ;  /* 0x00000008002e7202 */ /* 0x000fe20000000f00 */
[--C-:B----4-:R-:W-:Y:S01]  /*13030*/  HADD2.F32 R6, -RZ, R13.reuse.H0_H0 ;  /* 0x2000000dff067230 */ /* 0x110fe20000004100 */
[----:B------:R-:W-:Y:S01]  /*13040*/  MOV R45, R10 ;  /* 0x0000000a002d7202 */ /* 0x000fe20000000f00 */
[----:B------:R-:W-:-:S02]  /*13050*/  HADD2.F32 R5, -RZ, R13.H1_H1 ;  /* 0x3000000dff057230 */ /* 0x000fc40000004100 */
[--C-:B--2---:R-:W-:Y:S02]  /*13060*/  HADD2.F32 R2, -RZ, R15.reuse.H0_H0 ;  /* 0x2000000fff027230 */ /* 0x104fe40000004100 */
        /* <DEDUP_REMOVED lines=57> */
.L_x_4727:
[----:B------:R-:W-:Y:S05]  /*13400*/  BSYNC B0 ;  /* 0x0000000000007941 */ /* 0x000fea0003800000 */
.L_x_4726:
[----:B-----5:R3:W-:Y:S02]  /*13410*/  STS.128 [R235+0x4000], R4 ;  /* 0x00400004eb007388 */ /* 0x0207e40000000c00 */
.L_x_4725:
[----:B------:R-:W-:Y:S05]  /*13420*/  BSYNC B1 ;  /* 0x0000000000017941 */ /* 0x000fea0003800000 */
.L_x_4724:
        /* <DEDUP_REMOVED lines=17> */
[----:B------:R-:W-:Y:S01]  /*13540*/  MOV R0, RZ ;  /* 0x000000ff00007202 */ /* 0x000fe20000000f00 */
[----:B------:R-:W1:Y:S01]  /*13550*/  LD.E.128 R8, desc[UR6][R8.64+0x180] ;  /* 0x0001800608087980 */ /* 0x000e62000c101d00 */
[----:B------:R-:W-:-:S03]  /*13560*/  @P0 IADD3 R0, -R31, RZ, RZ ;  /* 0x000000ff1f000210 */ /* 0x000fc60007ffe1ff */
[----:B------:R3:W4:Y:S02]  /*13570*/  LD.E.128 R12, desc[UR6][R2.64+0x180] ;  /* 0x00018006020c7980 */ /* 0x000724000c101d00 */
[----:B---3--:R-:W-:-:S04]  /*13580*/  IADD3 R3, P1, R0, R38, RZ ;  /* 0x0000002600037210 */ /* 0x008fc80007f3e0ff */
        /* <DEDUP_REMOVED lines=8> */
[----:B-12---:R-:W-:Y:S02]  /*13610*/  MOV R32, R9 ;  /* 0x0000000900207202 */ /* 0x006fe40000000f00 */
[----:B------:R-:W-:Y:S01]  /*13620*/  MOV R33, R8 ;  /* 0x0000000800217202 */ /* 0x000fe20000000f00 */
[--C-:B----4-:R-:W-:Y:S01]  /*13630*/  HADD2.F32 R5, -RZ, R13.reuse.H1_H1 ;  /* 0x3000000dff057230 */ /* 0x110fe20000004100 */
[----:B------:R-:W-:Y:S01]  /*13640*/  MOV R45, R10 ;  /* 0x0000000a002d7202 */ /* 0x000fe20000000f00 */
[----:B------:R-:W-:Y:S01]  /*13650*/  HADD2.F32 R7, -RZ, R12.H1_H1 ;  /* 0x3000000cff077230 */ /* 0x000fe20000004100 */
[----:B------:R-:W-:Y:S01]  /*13660*/  MOV R44, R11 ;  /* 0x0000000b002c7202 */ /* 0x000fe20000000f00 */
[----:B------:R-:W-:-:S02]  /*13670*/  HADD2.F32 R6, -RZ, R13.H0_H0 ;  /* 0x2000000dff067230 */ /* 0x000fc40000004100 */
[----:B------:R-:W-:Y:S01]  /*13680*/  @!P0 FADD.FTZ R5, -R5, -RZ ;  /* 0x800000ff05058221 */ /* 0x000fe20000010100 */
[----:B------:R-:W-:Y:S02]  /*13690*/  HADD2.F32 R8, -RZ, R12.H0_H0 ;  /* 0x2000000cff087230 */ /* 0x000fe40000004100 */
[----:B------:R-:W-:Y:S01]  /*136a0*/  @!P0 FADD.FTZ R7, -R7, -RZ ;  /* 0x800000ff07078221 */ /* 0x000fe20000010100 */
[--C-:B------:R-:W-:Y:S02]  /*136b0*/  HADD2.F32 R12, -RZ, R32.reuse.H1_H1 ;  /* 0x30000020ff0c7230 */ /* 0x100fe40000004100 */
[----:B------:R-:W-:Y:S01]  /*136c0*/  @!P0 FADD.FTZ R6, -R6, -RZ ;  /* 0x800000ff06068221 */ /* 0x000fe20000010100 */
[----:B------:R-:W-:Y:S02]  /*136d0*/  HADD2.F32 R10, -RZ, R33.H1_H1 ;  /* 0x30000021ff0a7230 */ /* 0x000fe40000004100 */
[----:B------:R-:W-:Y:S01]  /*136e0*/  @!P0 FADD.FTZ R8, -R8, -RZ ;  /* 0x800000ff08088221 */ /* 0x000fe20000010100 */
[----:B------:R-:W-:-:S02]  /*136f0*/  HADD2.F32 R11, -RZ, R32.H0_H0 ;  /* 0x20000020ff0b7230 */ /* 0x000fc40000004100 */
[----:B------:R-:W-:Y:S01]  /*13700*/  FMUL.FTZ R5, R12, R5 ;  /* 0x000000050c057220 */ /* 0x000fe20000410000 */
[--C-:B------:R-:W-:Y:S02]  /*13710*/  HADD2.F32 R4, -RZ, R14.reuse.H0_H0 ;  /* 0x2000000eff047230 */ /* 0x100fe40000004100 */
[----:B------:R-:W-:Y:S01]  /*13720*/  FMUL.FTZ R7, R10, R7 ;  /* 0x000000070a077220 */ /* 0x000fe20000410000 */
[----:B---3--:R-:W-:Y:S02]  /*13730*/  HADD2.F32 R3, -RZ, R14.H1_H1 ;  /* 0x3000000eff037230 */ /* 0x008fe40000004100 */
        /* <DEDUP_REMOVED lines=9> */
[----:B------:R-:W-:Y:S02]  /*137d0*/  HADD2.F32 R9, -RZ, R33.H0_H0 ;  /* 0x20000021ff097230 */ /* 0x000fe40000004100 */
[----:B------:R-:W-:Y:S01]  /*137e0*/  FMUL.FTZ R13, R13, R4 ;  /* 0x000000040d0d7220 */ /* 0x000fe20000410000 */
[----:B------:R-:W-:-:S02]  /*137f0*/  HADD2.F32 R11, -RZ, R44.H0_H0 ;  /* 0x2000002cff0b7230 */ /* 0x000fc40000004100 */
[----:B------:R-:W-:Y:S01]  /*13800*/  FMUL.FTZ R12, R12, R3 ;  /* 0x000000030c0c7220 */ /* 0x000fe20000410000 */
[----:B------:R-:W-:Y:S02]  /*13810*/  HADD2.F32 R10, -RZ, R44.H1_H1 ;  /* 0x3000002cff0a7230 */ /* 0x000fe40000004100 */
[----:B------:R-:W-:Y:S01]  /*13820*/  FMUL.FTZ R9, R9, R8 ;  /* 0x0000000809097220 */ /* 0x000fe20000410000 */
[--C-:B------:R-:W-:Y:S02]  /*13830*/  HADD2.F32 R3, -RZ, R16.reuse.H0_H0 ;  /* 0x20000010ff037230 */ /* 0x100fe40000004100 */
[----:B------:R-:W-:Y:S01]  /*13840*/  FMUL.FTZ R11, R11, R2 ;  /* 0x000000020b0b7220 */ /* 0x000fe20000410000 */
[----:B------:R-:W-:Y:S02]  /*13850*/  HADD2.F32 R2, -RZ, R16.H1_H1 ;  /* 0x30000010ff027230 */ /* 0x000fe40000004100 */
[----:B------:R-:W-:Y:S01]  /*13860*/  FMUL.FTZ R10, R10, R0 ;  /* 0x000000000a0a7220 */ /* 0x000fe20000410000 */
[----:B------:R-:W-:-:S02]  /*13870*/  HADD2.F32 R0, -RZ, R23.H0_H0 ;  /* 0x20000017ff007230 */ /* 0x000fc40000004100 */
[--C-:B------:R-:W-:Y:S02]  /*13880*/  HADD2.F32 R4, -RZ, R24.reuse.H0_H0 ;  /* 0x20000018ff047230 */ /* 0x100fe40000004100 */
[----:B------:R-:W-:Y:S02]  /*13890*/  HADD2.F32 R8, -RZ, R24.H1_H1 ;  /* 0x30000018ff087230 */ /* 0x000fe40000004100 */
[--C-:B------:R-:W-:Y:S02]  /*138a0*/  HADD2.F32 R14, -RZ, R25.reuse.H0_H0 ;  /* 0x20000019ff0e7230 */ /* 0x100fe40000004100 */
[----:B------:R-:W-:Y:S01]  /*138b0*/  FFMA.FTZ R9, R3, R4, R9 ;  /* 0x0000000403097223 */ /* 0x000fe20000010009 */
[----:B------:R-:W-:Y:S02]  /*138c0*/  HADD2.F32 R25, -RZ, R25.H1_H1 ;  /* 0x30000019ff197230 */ /* 0x000fe40000004100 */
[----:B------:R-:W-:Y:S01]  /*138d0*/  FFMA.FTZ R8, R2, R8, R7 ;  /* 0x0000000802087223 */ /* 0x000fe20000010007 */
[----:B------:R-:W-:-:S02]  /*138e0*/  HADD2.F32 R15, -RZ, R26.H0_H0 ;  /* 0x2000001aff0f7230 */ /* 0x000fc40000004100 */
[----:B------:R-:W-:Y:S01]  /*138f0*/  FFMA.FTZ R6, R0, R14, R6 ;  /* 0x0000000e00067223 */ /* 0x000fe20000010006 */
[----:B------:R-:W-:Y:S02]  /*13900*/  HADD2.F32 R16, -RZ, R27.H0_H0 ;  /* 0x2000001bff107230 */ /* 0x000fe40000004100 */
[----:B------:R-:W-:Y:S02]  /*13910*/  HADD2.F32 R4, -RZ, R23.H1_H1 ;  /* 0x30000017ff047230 */ /* 0x000fe40000004100 */
[----:B------:R-:W-:Y:S02]  /*13920*/  HADD2.F32 R26, -RZ, R26.H1_H1 ;  /* 0x3000001aff1a7230 */ /* 0x000fe40000004100 */
[----:B------:R-:W-:Y:S02]  /*13930*/  HADD2.F32 R27, -RZ, R27.H1_H1 ;  /* 0x3000001bff1b7230 */ /* 0x000fe40000004100 */
[----:B------:R-:W-:Y:S01]  /*13940*/  FFMA.FTZ R5, R4, R25, R5 ;  /* 0x0000001904057223 */ /* 0x000fe20000010005 */
[--C-:B------:R-:W-:Y:S01]  /*13950*/  HADD2.F32 R3, -RZ, R17.reuse.H0_H0 ;  /* 0x20000011ff037230 */ /* 0x100fe20000004100 */
[----:B------:R-:W-:Y:S01]  /*13960*/  F2FP.F16.F32.PACK_AB R4, R8, R9 ;  /* 0x000000090804723e */ /* 0x000fe200000000ff */
[----:B------:R-:W-:-:S02]  /*13970*/  HADD2.F32 R2, -RZ, R17.H1_H1 ;  /* 0x30000011ff027230 */ /* 0x000fc40000004100 */
        /* <DEDUP_REMOVED lines=9> */
.L_x_4729:
[----:B------:R-:W-:Y:S05]  /*13a10*/  BSYNC B0 ;  /* 0x0000000000007941 */ /* 0x000fea0003800000 */
.L_x_4728:
[----:B-----5:R3:W-:Y:S02]  /*13a20*/  STS.128 [R235+0x6000], R4 ;  /* 0x00600004eb007388 */ /* 0x0207e40000000c00 */
.L_x_4715:
[----:B------:R-:W-:Y:S05]  /*13a30*/  BSYNC B2 ;  /* 0x0000000000027941 */ /* 0x000fea0003800000 */
.L_x_4714:
        /* <DEDUP_REMOVED lines=41> */
[--C-:B---3--:R-:W-:Y:S02]  /*13cd0*/  HADD2.F32 R2, -RZ, R15.reuse.H0_H0 ;  /* 0x2000000fff027230 */ /* 0x108fe40000004100 */
        /* <DEDUP_REMOVED lines=57> */
.L_x_4735:
[----:B------:R-:W-:Y:S05]  /*14070*/  BSYNC B0 ;  /* 0x0000000000007941 */ /* 0x000fea0003800000 */
.L_x_4734:
[----:B-----5:R3:W-:Y:S02]  /*14080*/  STS.128 [R235+0x800], R4 ;  /* 0x00080004eb007388 */ /* 0x0207e40000000c00 */
.L_x_4733:
[----:B------:R-:W-:Y:S05]  /*14090*/  BSYNC B1 ;  /* 0x0000000000017941 */ /* 0x000fea0003800000 */
.L_x_4732:
        /* <DEDUP_REMOVED lines=94> */
.L_x_4739:
[----:B------:R-:W-:Y:S05]  /*14680*/  BSYNC B0 ;  /* 0x0000000000007941 */ /* 0x000fea0003800000 */
.L_x_4738:
[----:B-----5:R3:W-:Y:S02]  /*14690*/  STS.128 [R235+0x2800], R4 ;  /* 0x00280004eb007388 */ /* 0x0207e40000000c00 */
.L_x_4737:
[----:B------:R-:W-:Y:S05]  /*146a0*/  BSYNC B1 ;  /* 0x0000000000017941 */ /* 0x000fea0003800000 */
.L_x_4736:
        /* <DEDUP_REMOVED lines=94> */
.L_x_4743:
[----:B------:R-:W-:Y:S05]  /*14c90*/  BSYNC B0 ;  /* 0x0000000000007941 */ /* 0x000fea0003800000 */
.L_x_4742:
[----:B-----5:R3:W-:Y:S02]  /*14ca0*/  STS.128 [R235+0x4800], R4 ;  /* 0x00480004eb007388 */ /* 0x0207e40000000c00 */
.L_x_4741:
[----:B------:R-:W-:Y:S05]  /*14cb0*/  BSYNC B1 ;  /* 0x0000000000017941 */ /* 0x000fea0003800000 */
.L_x_4740:
        /* <DEDUP_REMOVED lines=18> */
[----:B------:R-:W2:Y:S01]  /*14de0*/  LD.E.128 R8, desc[UR6][R8.64+0x180] ;  /* 0x0001800608087980 */ /* 0x000ea2000c101d00 */
        /* <DEDUP_REMOVED lines=75> */
.L_x_4745:
[----:B------:R-:W-:Y:S05]  /*152a0*/  BSYNC B0 ;  /* 0x0000000000007941 */ /* 0x000fea0003800000 */
.L_x_4744:
[----:B-----5:R3:W-:Y:S02]  /*152b0*/  STS.128 [R235+0x6800], R4 ;  /* 0x00680004eb007388 */ /* 0x0207e40000000c00 */
.L_x_4731:
[----:B------:R-:W-:Y:S05]  /*152c0*/  BSYNC B2 ;  /* 0x0000000000027941 */ /* 0x000fea0003800000 */
.L_x_4730:
        /* <DEDUP_REMOVED lines=99> */
.L_x_4751:
[----:B------:R-:W-:Y:S05]  /*15900*/  BSYNC B0 ;  /* 0x0000000000007941 */ /* 0x000fea0003800000 */
.L_x_4750:
[----:B-----5:R3:W-:Y:S02]  /*15910*/  STS.128 [R235+0x1000], R4 ;  /* 0x00100004eb007388 */ /* 0x0207e40000000c00 */
.L_x_4749:
[----:B------:R-:W-:Y:S05]  /*15920*/  BSYNC B1 ;  /* 0x0000000000017941 */ /* 0x000fea0003800000 */
.L_x_4748:
        /* <DEDUP_REMOVED lines=94> */
.L_x_4755:
[----:B------:R-:W-:Y:S05]  /*15f10*/  BSYNC B0 ;  /* 0x0000000000007941 */ /* 0x000fea0003800000 */
.L_x_4754:
[----:B-----5:R3:W-:Y:S02]  /*15f20*/  STS.128 [R235+0x3000], R4 ;  /* 0x00300004eb007388 */ /* 0x0207e40000000c00 */
.L_x_4753:
[----:B------:R-:W-:Y:S05]  /*15f30*/  BSYNC B1 ;  /* 0x0000000000017941 */ /* 0x000fea0003800000 */
.L_x_4752:
        /* <DEDUP_REMOVED lines=94> */
.L_x_4759:
[----:B------:R-:W-:Y:S05]  /*16520*/  BSYNC B0 ;  /* 0x0000000000007941 */ /* 0x000fea0003800000 */
.L_x_4758:
[----:B-----5:R3:W-:Y:S02]  /*16530*/  STS.128 [R235+0x5000], R4 ;  /* 0x00500004eb007388 */ /* 0x0207e40000000c00 */
.L_x_4757:
[----:B------:R-:W-:Y:S05]  /*16540*/  BSYNC B1 ;  /* 0x0000000000017941 */ /* 0x000fea0003800000 */
.L_x_4756:
        /* <DEDUP_REMOVED lines=94> */
.L_x_4761:
[----:B------:R-:W-:Y:S05]  /*16b30*/  BSYNC B0 ;  /* 0x0000000000007941 */ /* 0x000fea0003800000 */
.L_x_4760:
[----:B-----5:R3:W-:Y:S02]  /*16b40*/  STS.128 [R235+0x7000], R4 ;  /* 0x00700004eb007388 */ /* 0x0207e40000000c00 */
.L_x_4747:
[----:B------:R-:W-:Y:S05]  /*16b50*/  BSYNC B2 ;  /* 0x0000000000027941 */ /* 0x000fea0003800000 */
.L_x_4746:
        /* <DEDUP_REMOVED lines=23> */
[----:B------:R-:W3:Y:S01]  /*16cd0*/  LD.E.128 R8, desc[UR6][R8.64] ;  /* 0x0000000608087980 */ /* 0x000ee2000c101d00 */
[----:B------:R-:W-:-:S03]  /*16ce0*/  @P0 IADD3 R0, -R31, RZ, RZ ;  /* 0x000000ff1f000210 */ /* 0x000fc60007ffe1ff */
[----:B------:R2:W4:Y:S02]  /*16cf0*/  LD.E.128 R12, desc[UR6][R2.64] ;  /* 0x00000006020c7980 */ /* 0x000524000c101d00 */
        /* <DEDUP_REMOVED lines=13> */
[----:B------:R-:W-:Y:S01]  /*16dd0*/  HADD2.F32 R7, -RZ, R12.H1_H1 ;  /* 0x3000000cff077230 */ /* 0x000fe20000004100 */
[----:B------:R-:W-:Y:S01]  /*16de0*/  MOV R32, R11 ;  /* 0x0000000b00207202 */ /* 0x000fe20000000f00 */
[----:B------:R-:W-:-:S02]  /*16df0*/  HADD2.F32 R6, -RZ, R13.H0_H0 ;  /* 0x2000000dff067230 */ /* 0x000fc40000004100 */
[----:B------:R-:W-:Y:S01]  /*16e00*/  @!P0 FADD.FTZ R8, -R8, -RZ ;  /* 0x800000ff08088221 */ /* 0x000fe20000010100 */
[--C-:B------:R-:W-:Y:S02]  /*16e10*/  HADD2.F32 R9, -RZ, R30.reuse.H0_H0 ;  /* 0x2000001eff097230 */ /* 0x100fe40000004100 */
[----:B------:R-:W-:Y:S01]  /*16e20*/  @!P0 FADD.FTZ R7, -R7, -RZ ;  /* 0x800000ff07078221 */ /* 0x000fe20000010100 */
[----:B------:R-:W-:Y:S02]  /*16e30*/  HADD2.F32 R10, -RZ, R30.H1_H1 ;  /* 0x3000001eff0a7230 */ /* 0x000fe40000004100 */
[----:B------:R-:W-:Y:S01]  /*16e40*/  @!P0 FADD.FTZ R6, -R6, -RZ ;  /* 0x800000ff06068221 */ /* 0x000fe20000010100 */
[----:B------:R-:W-:Y:S02]  /*16e50*/  HADD2.F32 R11, -RZ, R23.H0_H0 ;  /* 0x20000017ff0b7230 */ /* 0x000fe40000004100 */
[----:B------:R-:W-:Y:S01]  /*16e60*/  FMUL.FTZ R8, R9, R8 ;  /* 0x0000000809087220 */ /* 0x000fe20000410000 */
[----:B------:R-:W-:-:S02]  /*16e70*/  HADD2.F32 R5, -RZ, R13.H1_H1 ;  /* 0x3000000dff057230 */ /* 0x000fc40000004100 */
[----:B------:R-:W-:Y:S01]  /*16e80*/  FMUL.FTZ R7, R10, R7 ;  /* 0x000000070a077220 */ /* 0x000fe20000410000 */
[--C-:B--2---:R-:W-:Y:S02]  /*16e90*/  HADD2.F32 R3, -RZ, R14.reuse.H1_H1 ;  /* 0x3000000eff037230 */ /* 0x104fe40000004100 */
[----:B------:R-:W-:Y:S01]  /*16ea0*/  FMUL.FTZ R6, R11, R6 ;  /* 0x000000060b067220 */ /* 0x000fe20000410000 */
[----:B------:R-:W-:Y:S02]  /*16eb0*/  HADD2.F32 R4, -RZ, R14.H0_H0 ;  /* 0x2000000eff047230 */ /* 0x000fe40000004100 */
[----:B------:R-:W-:Y:S01]  /*16ec0*/  @!P0 FADD.FTZ R5, -R5, -RZ ;  /* 0x800000ff05058221 */ /* 0x000fe20000010100 */
[--C-:B------:R-:W-:Y:S02]  /*16ed0*/  HADD2.F32 R2, -RZ, R15.reuse.H0_H0 ;  /* 0x2000000fff027230 */ /* 0x100fe40000004100 */
[----:B------:R-:W-:Y:S01]  /*16ee0*/  @!P0 FADD.FTZ R3, -R3, -RZ ;  /* 0x800000ff03038221 */ /* 0x000fe20000010100 */
[----:B------:R-:W-:-:S02]  /*16ef0*/  HADD2.F32 R0, -RZ, R15.H1_H1 ;  /* 0x3000000fff007230 */ /* 0x000fc40000004100 */
[----:B------:R-:W-:Y:S01]  /*16f00*/  @!P0 FADD.FTZ R4, -R4, -RZ ;  /* 0x800000ff04048221 */ /* 0x000fe20000010100 */
[----:B------:R-:W-:Y:S02]  /*16f10*/  HADD2.F32 R12, -RZ, R23.H1_H1 ;  /* 0x30000017ff0c7230 */ /* 0x000fe40000004100 */
[----:B------:R-:W-:Y:S01]  /*16f20*/  @!P0 FADD.FTZ R2, -R2, -RZ ;  /* 0x800000ff02028221 */ /* 0x000fe20000010100 */
[--C-:B------:R-:W-:Y:S02]  /*16f30*/  HADD2.F32 R13, -RZ, R33.reuse.H1_H1 ;  /* 0x30000021ff0d7230 */ /* 0x100fe40000004100 */
        /* <DEDUP_REMOVED lines=25> */
[----:B------:R-:W-:Y:S02]  /*170d0*/  HADD2.F32 R2, -RZ, R17.H0_H0 ;  /* 0x20000011ff027230 */ /* 0x000fe40000004100 */
[----:B------:R-:W-:-:S02]  /*170e0*/  HADD2.F32 R0, -RZ, R19.H0_H0 ;  /* 0x20000013ff007230 */ /* 0x000fc40000004100 */
[----:B------:R-:W-:Y:S01]  /*170f0*/  FFMA.FTZ R3, R3, R25, R12 ;  /* 0x0000001903037223 */ /* 0x000fe2000001000c */
[----:B------:R-:W-:Y:S02]  /*17100*/  HADD2.F32 R7, -RZ, R19.H1_H1 ;  /* 0x30000013ff077230 */ /* 0x000fe40000004100 */
[----:B------:R-:W-:Y:S01]  /*17110*/  FFMA.FTZ R2, R2, R16, R11 ;  /* 0x0000001002027223 */ /* 0x000fe2000001000b */
[----:B------:R-:W-:Y:S02]  /*17120*/  HADD2.F32 R6, -RZ, R17.H1_H1 ;  /* 0x30000011ff067230 */ /* 0x000fe40000004100 */
[----:B------:R-:W-:Y:S01]  /*17130*/  FFMA.FTZ R0, R0, R15, R10 ;  /* 0x0000000f00007223 */ /* 0x000fe2000001000a */
[----:B------:R-:W-:Y:S01]  /*17140*/  F2FP.F16.F32.PACK_AB R5, R3, R5 ;  /* 0x000000050305723e */ /* 0x000fe200000000ff */
[----:B------:R-:W-:Y:S01]  /*17150*/  FFMA.FTZ R7, R7, R27, R9 ;  /* 0x0000001b07077223 */ /* 0x000fe20000010009 */
[----:B------:R-:W-:-:S04]  /*17160*/  FFMA.FTZ R6, R6, R26, R13 ;  /* 0x0000001a06067223 */ /* 0x000fc8000001000d */
[----:B------:R-:W-:Y:S02]  /*17170*/  F2FP.F16.F32.PACK_AB R7, R7, R0 ;  /* 0x000000000707723e */ /* 0x000fe400000000ff */
[----:B------:R-:W-:Y:S02]  /*17180*/  F2FP.F16.F32.PACK_AB R6, R6, R2 ;  /* 0x000000020606723e */ /* 0x000fe400000000ff */
.L_x_4765:
[----:B------:R-:W-:Y:S05]  /*17190*/  BSYNC B0 ;  /* 0x0000000000007941 */ /* 0x000fea0003800000 */
.L_x_4764:
[----:B-----5:R3:W-:Y:S02]  /*171a0*/  STS.128 [R235+0x1800], R4 ;  /* 0x00180004eb007388 */ /* 0x0207e40000000c00 */
.L_x_4763:
[----:B------:R-:W-:Y:S05]  /*171b0*/  BSYNC B1 ;  /* 0x0000000000017941 */ /* 0x000fea0003800000 */
.L_x_4762:
        /* <DEDUP_REMOVED lines=95> */
.L_x_4769:
[----:B------:R-:W-:Y:S05]  /*177b0*/  BSYNC B0 ;  /* 0x0000000000007941 */ /* 0x000fea0003800000 */
.L_x_4768:
[----:B-----5:R3:W-:Y:S02]  /*177c0*/  STS.128 [R235+0x3800], R4 ;  /* 0x00380004eb007388 */ /* 0x0207e40000000c00 */
.L_x_4767:
[----:B------:R-:W-:Y:S05]  /*177d0*/  BSYNC B1 ;  /* 0x0000000000017941 */ /* 0x000fea0003800000 */
.L_x_4766:
        /* <DEDUP_REMOVED lines=95> */
.L_x_4773:
[----:B------:R-:W-:Y:S05]  /*17dd0*/  BSYNC B0 ;  /* 0x0000000000007941 */ /* 0x000fea0003800000 */
.L_x_4772:
[----:B-----5:R3:W-:Y:S02]  /*17de0*/  STS.128 [R235+0x5800], R4 ;  /* 0x00580004eb007388 */ /* 0x0207e40000000c00 */
.L_x_4771:
[----:B------:R-:W-:Y:S05]  /*17df0*/  BSYNC B1 ;  /* 0x0000000000017941 */ /* 0x000fea0003800000 */
.L_x_4770:
[----:B------:R-:W-:-:S13]  /*17e00*/  ISETP.GE.AND P0, PT, R22, R48, PT ;  /* 0x000000301600720c */ /* 0x000fda0003f06270 */
[----:B------:R1:W-:Y:S01]  /*17e10*/  @P0 STS.128 [R235+0x7800], RZ ;  /* 0x007800ffeb000388 */ /* 0x0003e20000000c00 */
[----:B------:R-:W-:Y:S05]  /*17e20*/  @P0 BRA `(.L_x_4699) ;  /* 0x0000000c00dc0947 */ /* 0x000fea0003800000 */
[----:B-1-3--:R1:W5:Y:S01]  /*17e30*/  LD.E.128 R4, desc[UR6][R54.64+0x180] ;  /* 0x0001800636047980 */ /* 0x00a362000c101d00 */
        /* <DEDUP_REMOVED lines=15> */
[----:B------:R-:W3:Y:S01]  /*17f30*/  LD.E.128 R8, desc[UR6][R8.64] ;  /* 0x0000000608087980 */ /* 0x000ee2000c101d00 */
[----:B------:R-:W-:Y:S02]  /*17f40*/  LEA.HI.X R3, R3, R37, R0, 0x1, P1 ;  /* 0x0000002503037211 */ /* 0x000fe400008f0c00 */
        /* <DEDUP_REMOVED lines=16> */
[----:B------:R-:W-:Y:S01]  /*18050*/  HADD2.F32 R6, -RZ, R13.H0_H0 ;  /* 0x2000000dff067230 */ /* 0x000fe20000004100 */
[----:B------:R-:W-:Y:S01]  /*18060*/  MOV R27, R10 ;  /* 0x0000000a001b7202 */ /* 0x000fe20000000f00 */
[--C-:B------:R-:W-:Y:S01]  /*18070*/  HADD2.F32 R9, -RZ, R25.reuse.H0_H0 ;  /* 0x20000019ff097230 */ /* 0x100fe20000004100 */
[----:B------:R-:W-:Y:S01]  /*18080*/  MOV R26, R11 ;  /* 0x0000000b001a7202 */ /* 0x000fe20000000f00 */
[----:B------:R-:W-:Y:S02]  /*18090*/  HADD2.F32 R10, -RZ, R25.H1_H1 ;  /* 0x30000019ff0a7230 */ /* 0x000fe40000004100 */
[----:B------:R-:W-:Y:S01]  /*180a0*/  @!P0 FADD.FTZ R8, -R8, -RZ ;  /* 0x800000ff08088221 */ /* 0x000fe20000010100 */
[----:B------:R-:W-:Y:S02]  /*180b0*/  HADD2.F32 R11, -RZ, R24.H0_H0 ;  /* 0x20000018ff0b7230 */ /* 0x000fe40000004100 */
[----:B------:R-:W-:Y:S01]  /*180c0*/  @!P0 FADD.FTZ R7, -R7, -RZ ;  /* 0x800000ff07078221 */ /* 0x000fe20000010100 */
[----:B------:R-:W-:-:S02]  /*180d0*/  HADD2.F32 R5, -RZ, R13.H1_H1 ;  /* 0x3000000dff057230 */ /* 0x000fc40000004100 */
[----:B------:R-:W-:Y:S01]  /*180e0*/  @!P0 FADD.FTZ R6, -R6, -RZ ;  /* 0x800000ff06068221 */ /* 0x000fe20000010100 */
[--C-:B--2---:R-:W-:Y:S02]  /*180f0*/  HADD2.F32 R3, -RZ, R14.reuse.H1_H1 ;  /* 0x3000000eff037230 */ /* 0x104fe40000004100 */
[----:B------:R-:W-:Y:S02]  /*18100*/  HADD2.F32 R4, -RZ, R14.H0_H0 ;  /* 0x2000000eff047230 */ /* 0x000fe40000004100 */
[--C-:B------:R-:W-:Y:S02]  /*18110*/  HADD2.F32 R2, -RZ, R15.reuse.H0_H0 ;  /* 0x2000000fff027230 */ /* 0x100fe40000004100 */
[----:B------:R-:W-:Y:S02]  /*18120*/  HADD2.F32 R0, -RZ, R15.H1_H1 ;  /* 0x3000000fff007230 */ /* 0x000fe40000004100 */
[----:B------:R-:W-:Y:S01]  /*18130*/  FMUL.FTZ R8, R9, R8 ;  /* 0x0000000809087220 */ /* 0x000fe20000410000 */
[----:B------:R-:W-:-:S02]  /*18140*/  HADD2.F32 R12, -RZ, R24.H1_H1 ;  /* 0x30000018ff0c7230 */ /* 0x000fc40000004100 */
[----:B------:R-:W-:Y:S01]  /*18150*/  FMUL.FTZ R7, R10, R7 ;  /* 0x000000070a077220 */ /* 0x000fe20000410000 */
[----:B------:R-:W-:Y:S01]  /*18160*/  FMUL.FTZ R6, R11, R6 ;  /* 0x000000060b067220 */ /* 0x000fe20000410000 */
[--C-:B------:R-:W-:Y:S02]  /*18170*/  HADD2.F32 R13, -RZ, R27.reuse.H1_H1 ;  /* 0x3000001bff0d7230 */ /* 0x100fe40000004100 */
[----:B------:R-:W-:Y:S01]  /*18180*/  @!P0 FADD.FTZ R5, -R5, -RZ ;  /* 0x800000ff05058221 */ /* 0x000fe20000010100 */
        /* <DEDUP_REMOVED lines=10> */
[----:B------:R-:W-:Y:S01]  /*18230*/  FMUL.FTZ R10, R10, R2 ;  /* 0x000000020a0a7220 */ /* 0x000fe20000410000 */
[----:B------:R-:W-:Y:S01]  /*18240*/  FMUL.FTZ R9, R9, R0 ;  /* 0x0000000009097220 */ /* 0x000fe20000410000 */
[----:B------:R-:W-:Y:S02]  /*18250*/  HADD2.F32 R3, -RZ, R16.H0_H0 ;  /* 0x20000010ff037230 */ /* 0x000fe40000004100 */
[----:B------:R-:W-:Y:S02]  /*18260*/  HADD2.F32 R5, -RZ, R20.H0_H0 ;  /* 0x20000014ff057230 */ /* 0x000fe40000004100 */
[----:B------:R-:W-:-:S02]  /*18270*/  HADD2.F32 R2, -RZ, R16.H1_H1 ;  /* 0x30000010ff027230 */ /* 0x000fc40000004100 */
[----:B------:R-:W-:Y:S02]  /*18280*/  HADD2.F32 R0, -RZ, R18.H0_H0 ;  /* 0x20000012ff007230 */ /* 0x000fe40000004100 */
        /* <DEDUP_REMOVED lines=24> */
.L_x_4775:
[----:B------:R-:W-:Y:S05]  /*18410*/  BSYNC B0 ;  /* 0x0000000000007941 */ /* 0x000fea0003800000 */
.L_x_4774:
[----:B-----5:R3:W-:Y:S01]  /*18420*/  STS.128 [R235+0x7800], R4 ;  /* 0x00780004eb007388 */ /* 0x0207e20000000c00 */
[----:B------:R-:W-:Y:S05]  /*18430*/  BRA `(.L_x_4699) ;  /* 0x0000000800587947 */ /* 0x000fea0003800000 */
.L_x_4649:
[----:B-----5:R-:W-:Y:S01]  /*18440*/  IMAD.IADD R0, R188, 0x1, -R186 ;  /* 0x00000001bc007824 */ /* 0x020fe200078e0aba */
        /* <DEDUP_REMOVED lines=41> */
.L_x_4777:
[----:B------:R-:W-:Y:S05]  /*186e0*/  BSYNC B0 ;  /* 0x0000000000007941 */ /* 0x000fea0003800000 */
.L_x_4776:
        /* <DEDUP_REMOVED lines=35> */
.L_x_4779:
[----:B------:R-:W-:Y:S05]  /*18920*/  BSYNC B0 ;  /* 0x0000000000007941 */ /* 0x000fea0003800000 */
.L_x_4778:
[----:B------:R-:W-:Y:S04]  /*18930*/  BSSY B0, `(.L_x_4780) ;  /* 0x0000022000007945 */ /* 0x000fe80003800000 */
[----:B------:R-:W-:Y:S05]  /*18940*/  @P5 BRA `(.L_x_4781) ;  /* 0x0000000000805947 */ /* 0x000fea0003800000 */
[----:B------:R-:W-:Y:S02]  /*18950*/  ISETP.GE.AND P5, PT, R18, R154, PT ;  /* 0x0000009a1200720c */ /* 0x000fe40003fa6270 */
[----:B------:R-:W-:-:S04]  /*18960*/  LEA R0, P3, R150, R136, 0x5 ;  /* 0x0000008896007211 */ /* 0x000fc800078628ff */
[----:B-1234-:R-:W-:Y:S02]  /*18970*/  LEA.HI.X R2, R150, R155, R151, 0x5, P3 ;  /* 0x0000009b96027211 */ /* 0x01efe400018f2c97 */
[----:B------:R-:W-:-:S04]  /*18980*/  @!P0 LEA R6, P4, R0, R114, 0x1 ;  /* 0x0000007200068211 */ /* 0x000fc800078808ff */
        /* <DEDUP_REMOVED lines=28> */
.L_x_4781:
[----:B------:R-:W-:Y:S05]  /*18b50*/  BSYNC B0 ;  /* 0x0000000000007941 */ /* 0x000fea0003800000 */
.L_x_4780:
[----:B------:R-:W-:Y:S05]  /*18b60*/  @P6 BRA `(.L_x_4699) ;  /* 0x00000000008c6947 */ /* 0x000fea0003800000 */
[----:B------:R-:W-:Y:S01]  /*18b70*/  ISETP.GE.AND P5, PT, R18, R154, PT ;  /* 0x0000009a1200720c */ /* 0x000fe20003fa6270 */
[----:B-1234-:R-:W-:Y:S02]  /*18b80*/  IMAD.MOV.U32 R2, RZ, RZ, R136 ;  /* 0x000000ffff027224 */ /* 0x01efe400078e0088 */
[----:B------:R-:W-:Y:S02]  /*18b90*/  IMAD.MOV.U32 R3, RZ, RZ, R155 ;  /* 0x000000ffff037224 */ /* 0x000fe400078e009b */
[----:B------:R-:W-:Y:S02]  /*18ba0*/  IMAD R0, R151, 0x30, RZ ;  /* 0x0000003097007824 */ /* 0x000fe400078e02ff */
[----:B------:R-:W-:-:S04]  /*18bb0*/  IMAD.WIDE.U32 R8, R150, 0x30, R2 ;  /* 0x0000003096087825 */ /* 0x000fc800078e0002 */
[----:B------:R-:W-:Y:S01]  /*18bc0*/  IMAD.IADD R0, R0, 0x1, R9 ;  /* 0x0000000100007824 */ /* 0x000fe200078e0209 */
[CC--:B------:R-:W-:Y:S01]  /*18bd0*/  @!P0 LEA R4, P4, R8.reuse, R114.reuse, 0x1 ;  /* 0x0000007208048211 */ /* 0x0c0fe200078808ff */
[----:B------:R1:W-:Y:S01]  /*18be0*/  @P5 STS.128 [R235+0x1800], RZ ;  /* 0x001800ffeb005388 */ /* 0x0003e20000000c00 */
[CC--:B------:R-:W-:Y:S02]  /*18bf0*/  @!P5 LEA R6, P6, R8.reuse, R114.reuse, 0x1 ;  /* 0x000000720806d211 */ /* 0x0c0fe400078c08ff */
[C---:B------:R-:W-:Y:S02]  /*18c00*/  @!P1 LEA R2, P3, R8.reuse, R114, 0x1 ;  /* 0x0000007208029211 */ /* 0x040fe400078608ff */
[CCC-:B------:R-:W-:Y:S02]  /*18c10*/  @!P5 LEA.HI.X R7, R8.reuse, R115.reuse, R0.reuse, 0x1, P6 ;  /* 0x000000730807d211 */ /* 0x1c0fe400030f0c00 */
[CCC-:B------:R-:W-:Y:S02]  /*18c20*/  @!P0 LEA.HI.X R5, R8.reuse, R115.reuse, R0.reuse, 0x1, P4 ;  /* 0x0000007308058211 */ /* 0x1c0fe400020f0c00 */
        /* <DEDUP_REMOVED lines=23> */
.L_x_4699:
[----:B------:R-:W-:Y:S05]  /*18da0*/  BSYNC B3 ;  /* 0x0000000000037941 */ /* 0x000fea0003800000 */
.L_x_4648:
[----:B------:R-:W5:Y:S01]  /*18db0*/  LDL R36, [R1+0xc] ;  /* 0x00000c0001247983 */ /* 0x000f620000100800 */
[----:B------:R-:W-:Y:S01]  /*18dc0*/  BSSY B0, `(.L_x_4782) ;  /* 0x0000028000007945 */ /* 0x000fe20003800000 */
[----:B------:R-:W-:Y:S02]  /*18dd0*/  LOP3.LUT R239, R239, 0xff, RZ, 0xc0, !PT ;  /* 0x000000ffefef7812 */ /* 0x000fe400078ec0ff */
[----:B-----5:R-:W-:-:S05]  /*18de0*/  LEA R30, R36, 0xffffffc0, 0x6 ;  /* 0xffffffc0241e7811 */ /* 0x020fca00078e30ff */
        /* <DEDUP_REMOVED lines=9> */
[----:B-1-3--:R-:W-:Y:S01]  /*18e80*/  @P1 IMAD.MOV.U32 R6, RZ, RZ, R245 ;  /* 0x000000ffff061224 */ /* 0x00afe200078e00f5 */
[-C--:B------:R-:W-:Y:S01]  /*18e90*/  @P2 MOV R4, R245.reuse ;  /* 0x000000f500042202 */ /* 0x080fe20000000f00 */
[--C-:B--2-4-:R-:W-:Y:S01]  /*18ea0*/  @!P6 IMAD.MOV.U32 R3, RZ, RZ, R247.reuse ;  /* 0x000000ffff03e224 */ /* 0x114fe200078e00f7 */
        /* <DEDUP_REMOVED lines=25> */
.L_x_4783:
[----:B------:R-:W-:Y:S05]  /*19040*/  BSYNC B0 ;  /* 0x0000000000007941 */ /* 0x000fea0003800000 */
.L_x_4782:
[----:B------:R-:W-:Y:S04]  /*19050*/  BSSY B0, `(.L_x_4784) ;  /* 0x0000025000007945 */ /* 0x000fe80003800000 */
[----:B------:R-:W-:Y:S05]  /*19060*/  @P5 BRA `(.L_x_4785) ;  /* 0x00000000008c5947 */ /* 0x000fea0003800000 */
[C---:B------:R-:W-:Y:S02]  /*19070*/  LOP3.LUT R0, R239.reuse, 0x1, RZ, 0xc0, !PT ;  /* 0x00000001ef007812 */ /* 0x040fe400078ec0ff */
[C---:B------:R-:W-:Y:S02]  /*19080*/  LOP3.LUT P5, RZ, R239.reuse, 0x2, RZ, 0xc0, !PT ;  /* 0x00000002efff7812 */ /* 0x040fe400078ac0ff */
[----:B------:R-:W-:Y:S02]  /*19090*/  ISETP.NE.U32.AND P6, PT, R0, 0x1, PT ;  /* 0x000000010000780c */ /* 0x000fe40003fc5070 */
[----:B------:R-:W-:Y:S02]  /*190a0*/  LOP3.LUT P3, RZ, R239, 0x4, RZ, 0xc0, !PT ;  /* 0x00000004efff7812 */ /* 0x000fe4000786c0ff */
[----:B------:R-:W-:-:S05]  /*190b0*/  IADD3 R0, P1, R244, R172, RZ ;  /* 0x000000acf4007210 */ /* 0x000fca0007f3e0ff */
[----:B-1234-:R-:W-:Y:S02]  /*190c0*/  IMAD.X R3, R249, 0x1, R171, P1 ;  /* 0x00000001f9037824 */ /* 0x01efe400008e06ab */
        /* <DEDUP_REMOVED lines=29> */
.L_x_4785:
[----:B------:R-:W-:Y:S05]  /*192a0*/  BSYNC B0 ;  /* 0x0000000000007941 */ /* 0x000fea0003800000 */
.L_x_4784:
[----:B------:R-:W-:Y:S04]  /*192b0*/  BSSY B0, `(.L_x_4786) ;  /* 0x0000027000007945 */ /* 0x000fe80003800000 */
[----:B------:R-:W-:Y:S05]  /*192c0*/  @P4 BRA `(.L_x_4787) ;  /* 0x0000000000944947 */ /* 0x000fea0003800000 */
[C---:B------:R-:W-:Y:S01]  /*192d0*/  LOP3.LUT R0, R239.reuse, 0x1, RZ, 0xc0, !PT ;  /* 0x00000001ef007812 */ /* 0x040fe200078ec0ff */
[----:B-1234-:R-:W-:Y:S01]  /*192e0*/  IMAD.SHL.U32 R2, R118, 0x20, RZ ;  /* 0x0000002076027824 */ /* 0x01efe200078e00ff */
[C---:B------:R-:W-:Y:S02]  /*192f0*/  LOP3.LUT P5, RZ, R239.reuse, 0x2, RZ, 0xc0, !PT ;  /* 0x00000002efff7812 */ /* 0x040fe400078ac0ff */
[----:B------:R-:W-:Y:S02]  /*19300*/  ISETP.NE.U32.AND P6, PT, R0, 0x1, PT ;  /* 0x000000010000780c */ /* 0x000fe40003fc5070 */
[C---:B------:R-:W-:Y:S02]  /*19310*/  LOP3.LUT P4, RZ, R239.reuse, 0x4, RZ, 0xc0, !PT ;  /* 0x00000004efff7812 */ /* 0x040fe4000788c0ff */
[----:B------:R-:W-:Y:S02]  /*19320*/  LOP3.LUT P2, RZ, R239, 0x8, RZ, 0xc0, !PT ;  /* 0x00000008efff7812 */ /* 0x000fe4000784c0ff */
[----:B------:R-:W-:-:S02]  /*19330*/  SHF.L.U64.HI R3, R118, 0x5, R119 ;  /* 0x0000000576037819 */ /* 0x000fc40000010277 */
[----:B------:R-:W-:-:S05]  /*19340*/  LEA R0, P1, R118, R172, 0x5 ;  /* 0x000000ac76007211 */ /* 0x000fca00078228ff */
        /* <DEDUP_REMOVED lines=29> */
.L_x_4787:
[----:B------:R-:W-:Y:S05]  /*19520*/  BSYNC B0 ;  /* 0x0000000000007941 */ /* 0x000fea0003800000 */
.L_x_4786:
        /* <DEDUP_REMOVED lines=8> */
[----:B-1234-:R-:W-:Y:S01]  /*195b0*/  IMAD.WIDE.U32 R2, R118, 0x30, R170 ;  /* 0x0000003076027825 */ /* 0x01efe200078e00aa */
[----:B------:R-:W-:-:S03]  /*195c0*/  LOP3.LUT P1, RZ, R239, 0x8, RZ, 0xc0, !PT ;  /* 0x00000008efff7812 */ /* 0x000fc6000782c0ff */
[----:B------:R-:W-:-:S04]  /*195d0*/  IMAD.IADD R0, R3, 0x1, R0 ;  /* 0x0000000103007824 */ /* 0x000fc800078e0200 */
[CC--:B------:R-:W-:Y:S02]  /*195e0*/  @P4 LEA R10, P6, R2.reuse, R156.reuse, 0x1 ;  /* 0x0000009c020a4211 */ /* 0x0c0fe400078c08ff */
[----:B------:R-:W-:Y:S02]  /*195f0*/  @!P5 IMAD.MOV.U32 R4, RZ, RZ, R245 ;  /* 0x000000ffff04d224 */ /* 0x000fe400078e00f5 */
[----:B------:R-:W-:Y:S01]  /*19600*/  @!P5 IMAD.MOV.U32 R5, RZ, RZ, R247 ;  /* 0x000000ffff05d224 */ /* 0x000fe200078e00f7 */
[CC--:B------:R-:W-:Y:S01]  /*19610*/  @P3 LEA R8, P2, R2.reuse, R156.reuse, 0x1 ;  /* 0x0000009c02083211 */ /* 0x0c0fe200078408ff */
[----:B------:R-:W-:Y:S01]  /*19620*/  @!P5 IMAD R7, R119, 0x60, RZ ;  /* 0x000000607707d824 */ /* 0x000fe200078e02ff */
[----:B------:R-:W-:Y:S01]  /*19630*/  @P1 LEA R6, P0, R2, R156, 0x1 ;  /* 0x0000009c02061211 */ /* 0x000fe200078008ff */
[----:B------:R-:W-:Y:S01]  /*19640*/  @!P5 IMAD.WIDE.U32 R4, R118, 0x60, R4 ;  /* 0x000000607604d825 */ /* 0x000fe200078e0004 */
[CCC-:B------:R-:W-:Y:S02]  /*19650*/  @P4 LEA.HI.X R11, R2.reuse, R157.reuse, R0.reuse, 0x1, P6 ;  /* 0x0000009d020b4211 */ /* 0x1c0fe400030f0c00 */
[CCC-:B------:R-:W-:Y:S01]  /*19660*/  @P3 LEA.HI.X R9, R2.reuse, R157.reuse, R0.reuse, 0x1, P2 ;  /* 0x0000009d02093211 */ /* 0x1c0fe200010f0c00 */
[----:B------:R-:W-:Y:S01]  /*19670*/  @!P5 IMAD.IADD R3, R7, 0x1, R5 ;  /* 0x000000010703d824 */ /* 0x000fe200078e0205 */
[----:B------:R-:W-:Y:S01]  /*19680*/  @P1 LEA.HI.X R7, R2, R157, R0, 0x1, P0 ;  /* 0x0000009d02071211 */ /* 0x000fe200000f0c00 */
[----:B------:R-:W-:-:S05]  /*19690*/  @!P5 IMAD.MOV.U32 R2, RZ, RZ, R4 ;  /* 0x000000ffff02d224 */ /* 0x000fca00078e0004 */
        /* <DEDUP_REMOVED lines=20> */
.L_x_4789:
[----:B------:R-:W-:Y:S05]  /*197e0*/  BSYNC B0 ;  /* 0x0000000000007941 */ /* 0x000fea0003800000 */
.L_x_4788:
[----:B-1234-:R-:W2:Y:S04]  /*197f0*/  LD.E.64 R2, desc[UR6][R28.64+0x1c0] ;  /* 0x0001c0061c027980 */ /* 0x01eea8000c101b00 */
[----:B------:R-:W3:Y:S04]  /*19800*/  LD.E.64 R4, desc[UR6][R28.64+0x1b8] ;  /* 0x0001b8061c047980 */ /* 0x000ee8000c101b00 */
[----:B------:R-:W4:Y:S01]  /*19810*/  LD.E R0, desc[UR6][R28.64+0xd8] ;  /* 0x0000d8061c007980 */ /* 0x000f22000c101900 */
[----:B------:R-:W1:Y:S03]  /*19820*/  S2R R6, SR_CTAID.Z ;  /* 0x0000000000067919 */ /* 0x000e660000002700 */
[----:B------:R-:W0:Y:S01]  /*19830*/  LDGDEPBAR ;  /* 0x00000000000079af */ /* 0x000e220000000000 */
[----:B-1----:R-:W-:Y:S01]  /*19840*/  IMAD.MOV.U32 R176, RZ, RZ, R6 ;  /* 0x000000ffffb07224 */ /* 0x002fe200078e0006 */
[-C--:B------:R-:W-:Y:S01]  /*19850*/  ISETP.GE.AND P1, PT, R116, R12.reuse, PT ;  /* 0x0000000c7400720c */ /* 0x080fe20003f26270 */
[----:B------:R-:W-:Y:S01]  /*19860*/  BSSY B0, `(.L_x_4790) ;  /* 0x0000032000007945 */ /* 0x000fe20003800000 */
[----:B------:R-:W-:-:S02]  /*19870*/  ISETP.GE.AND P6, PT, R56, R12, PT ;  /* 0x0000000c3800720c */ /* 0x000fc40003fc6270 */
[----:B------:R-:W-:Y:S01]  /*19880*/  ISETP.GE.AND P4, PT, R46, R12, PT ;  /* 0x0000000c2e00720c */ /* 0x000fe20003f86270 */
[----:B--2---:R-:W-:Y:S02]  /*19890*/  IMAD R3, R3, R189, RZ ;  /* 0x000000bd03037224 */ /* 0x004fe400078e02ff */
[----:B------:R-:W-:-:S04]  /*198a0*/  IMAD.WIDE.U32 R6, R189, R2, R176 ;  /* 0x00000002bd067225 */ /* 0x000fc800078e00b0 */
[----:B------:R-:W-:Y:S01]  /*198b0*/  IMAD R3, R2, R187, R3 ;  /* 0x000000bb02037224 */ /* 0x000fe200078e0203 */
[----:B---3--:R-:W-:-:S03]  /*198c0*/  LEA R2, P0, R6, R4, 0x2 ;  /* 0x0000000406027211 */ /* 0x008fc600078010ff */
[----:B------:R-:W-:-:S05]  /*198d0*/  IMAD.IADD R3, R7, 0x1, R3 ;  /* 0x0000000107037824 */ /* 0x000fca00078e0203 */
[----:B------:R-:W-:-:S05]  /*198e0*/  LEA.HI.X R3, R6, R5, R3, 0x2, P0 ;  /* 0x0000000506037211 */ /* 0x000fca00000f1403 */
[----:B------:R1:W5:Y:S01]  /*198f0*/  LD.E R10, desc[UR6][R2.64] ;  /* 0x00000006020a7980 */ /* 0x000362000c101900 */
[----:B------:R-:W-:-:S04]  /*19900*/  DEPBAR.LE SB0, 0x0 ;  /* 0x000080000000791a */ /* 0x000fc80000000000 */
[----:B------:R-:W-:Y:S06]  /*19910*/  BAR.SYNC.DEFER_BLOCKING 0x0 ;  /* 0x0000000000007b1d */ /* 0x000fec0000010000 */
[----:B----4-:R1:W2:Y:S01]  /*19920*/  MUFU.RCP R149, R0 ;  /* 0x0000000000957308 */ /* 0x0102a20000001000 */
[----:B------:R1:W-:Y:S04]  /*19930*/  @P1 STS.128 [R235+0x10000], RZ ;  /* 0x010000ffeb001388 */ /* 0x0003e80000000c00 */
[----:B------:R1:W-:Y:S04]  /*19940*/  @P1 STS.128 [R235+0x12000], RZ ;  /* 0x012000ffeb001388 */ /* 0x0003e80000000c00 */
[----:B------:R1:W-:Y:S04]  /*19950*/  @P1 STS.128 [R235+0x14000], RZ ;  /* 0x014000ffeb001388 */ /* 0x0003e80000000c00 */
[----:B------:R1:W-:Y:S01]  /*19960*/  @P1 STS.128 [R235+0x16000], RZ ;  /* 0x016000ffeb001388 */ /* 0x0003e20000000c00 */
[----:B------:R-:W-:Y:S01]  /*19970*/  ISETP.GE.AND P0, PT, R44, R12, PT ;  /* 0x0000000c2c00720c */ /* 0x000fe20003f06270 */
[----:B------:R-:W-:-:S12]  /*19980*/  @P1 BRA `(.L_x_4791) ;  /* 0x00000000007c1947 */ /* 0x000fd80003800000 */
[C---:B-1----:R-:W-:Y:S02]  /*19990*/  LOP3.LUT R0, R239.reuse, 0x1, RZ, 0xc0, !PT ;  /* 0x00000001ef007812 */ /* 0x042fe400078ec0ff */
        /* <DEDUP_REMOVED lines=30> */
.L_x_4791:
[----:B------:R-:W-:Y:S05]  /*19b80*/  BSYNC B0 ;  /* 0x0000000000007941 */ /* 0x000fea0003800000 */
.L_x_4790:
[----:B------:R4:W-:Y:S01]  /*19b90*/  @P6 STS.128 [R235+0x10800], RZ ;  /* 0x010800ffeb006388 */ /* 0x0009e20000000c00 */
[----:B------:R-:W-:Y:S03]  /*19ba0*/  BSSY B0, `(.L_x_4792) ;  /* 0x0000028000007945 */ /* 0x000fe60003800000 */
[----:B------:R4:W-:Y:S04]  /*19bb0*/  @P6 STS.128 [R235+0x12800], RZ ;  /* 0x012800ffeb006388 */ /* 0x0009e80000000c00 */
[----:B------:R4:W-:Y:S04]  /*19bc0*/  @P6 STS.128 [R235+0x14800], RZ ;  /* 0x014800ffeb006388 */ /* 0x0009e80000000c00 */
[----:B------:R4:W-:Y:S01]  /*19bd0*/  @P6 STS.128 [R235+0x16800], RZ ;  /* 0x016800ffeb006388 */ /* 0x0009e20000000c00 */
[----:B------:R-:W-:Y:S05]  /*19be0*/  @P6 BRA `(.L_x_4793) ;  /* 0x00000000008c6947 */ /* 0x000fea0003800000 */
[C---:B-1----:R-:W-:Y:S02]  /*19bf0*/  LOP3.LUT R0, R239.reuse, 0x1, RZ, 0xc0, !PT ;  /* 0x00000001ef007812 */ /* 0x042fe400078ec0ff */
[C---:B------:R-:W-:Y:S02]  /*19c00*/  LOP3.LUT P5, RZ, R239.reuse, 0x2, RZ, 0xc0, !PT ;  /* 0x00000002efff7812 */ /* 0x040fe400078ac0ff */
[----:B------:R-:W-:Y:S02]  /*19c10*/  ISETP.NE.U32.AND P6, PT, R0, 0x1, PT ;  /* 0x000000010000780c */ /* 0x000fe40003fc5070 */
[----:B------:R-:W-:Y:S02]  /*19c20*/  LOP3.LUT P3, RZ, R239, 0x4, RZ, 0xc0, !PT ;  /* 0x00000004efff7812 */ /* 0x000fe4000786c0ff */
[----:B------:R-:W-:-:S05]  /*19c30*/  IADD3 R0, P1, R250, R168, RZ ;  /* 0x000000a8fa007210 */ /* 0x000fca0007f3e0ff */
[----:B---3--:R-:W-:Y:S02]  /*19c40*/  IMAD.X R3, R252, 0x1, R167, P1 ;  /* 0x00000001fc037824 */ /* 0x008fe400008e06a7 */
        /* <DEDUP_REMOVED lines=29> */
.L_x_4793:
[----:B------:R-:W-:Y:S05]  /*19e20*/  BSYNC B0 ;  /* 0x0000000000007941 */ /* 0x000fea0003800000 */
.L_x_4792:
[----:B------:R1:W-:Y:S01]  /*19e30*/  @P4 STS.128 [R235+0x11000], RZ ;  /* 0x011000ffeb004388 */ /* 0x0003e20000000c00 */
[----:B------:R-:W-:Y:S03]  /*19e40*/  BSSY B0, `(.L_x_4794) ;  /* 0x000002a000007945 */ /* 0x000fe60003800000 */
[----:B------:R1:W-:Y:S04]  /*19e50*/  @P4 STS.128 [R235+0x13000], RZ ;  /* 0x013000ffeb004388 */ /* 0x0003e80000000c00 */
[----:B------:R1:W-:Y:S04]  /*19e60*/  @P4 STS.128 [R235+0x15000], RZ ;  /* 0x015000ffeb004388 */ /* 0x0003e80000000c00 */
[----:B------:R1:W-:Y:S01]  /*19e70*/  @P4 STS.128 [R235+0x17000], RZ ;  /* 0x017000ffeb004388 */ /* 0x0003e20000000c00 */
[----:B------:R-:W-:Y:S05]  /*19e80*/  @P4 BRA `(.L_x_4795) ;  /* 0x0000000000944947 */ /* 0x000fea0003800000 */
[C---:B-1----:R-:W-:Y:S01]  /*19e90*/  LOP3.LUT R0, R239.reuse, 0x1, RZ, 0xc0, !PT ;  /* 0x00000001ef007812 */ /* 0x042fe200078ec0ff */
[----:B---3--:R-:W-:Y:S01]  /*19ea0*/  IMAD.SHL.U32 R2, R162, 0x20, RZ ;  /* 0x00000020a2027824 */ /* 0x008fe200078e00ff */
        /* <DEDUP_REMOVED lines=35> */
.L_x_4795:
[----:B------:R-:W-:Y:S05]  /*1a0e0*/  BSYNC B0 ;  /* 0x0000000000007941 */ /* 0x000fea0003800000 */
.L_x_4794:
[----:B------:R3:W-:Y:S01]  /*1a0f0*/  @P0 STS.128 [R235+0x11800], RZ ;  /* 0x011800ffeb000388 */ /* 0x0007e20000000c00 */
[----:B-1----:R-:W-:Y:S01]  /*1a100*/  SHF.R.S32.HI R0, RZ, 0x1f, R185 ;  /* 0x0000001fff007819 */ /* 0x002fe200000114b9 */
[----:B------:R-:W-:Y:S01]  /*1a110*/  BSSY B0, `(.L_x_4796) ;  /* 0x0000033000007945 */ /* 0x000fe20003800000 */
[----:B--2--5:R-:W-:Y:S01]  /*1a120*/  FMUL.FTZ R149, R10, R149 ;  /* 0x000000950a957220 */ /* 0x024fe20000410000 */
[----:B------:R3:W-:Y:S01]  /*1a130*/  @P0 STS.128 [R235+0x13800], RZ ;  /* 0x013800ffeb000388 */ /* 0x0007e20000000c00 */
[----:B------:R-:W-:-:S03]  /*1a140*/  LEA.HI R0, R0, R185, RZ, 0x5 ;  /* 0x000000b900007211 */ /* 0x000fc600078f28ff */
[----:B------:R3:W-:Y:S01]  /*1a150*/  @P0 STS.128 [R235+0x15800], RZ ;  /* 0x015800ffeb000388 */ /* 0x0007e20000000c00 */
[----:B------:R-:W-:-:S03]  /*1a160*/  LOP3.LUT R0, R0, 0xffffffe0, RZ, 0xc0, !PT ;  /* 0xffffffe000007812 */ /* 0x000fc600078ec0ff */
[----:B------:R3:W-:Y:S02]  /*1a170*/  @P0 STS.128 [R235+0x17800], RZ ;  /* 0x017800ffeb000388 */ /* 0x0007e40000000c00 */
[----:B------:R-:W-:Y:S01]  /*1a180*/  IMAD.IADD R31, R185, 0x1, -R0 ;  /* 0x00000001b91f7824 */ /* 0x000fe200078e0a00 */
[----:B------:R-:W-:Y:S06]  /*1a190*/  @P0 BRA `(.L_x_4797) ;  /* 0x0000000000a80947 */ /* 0x000fec0003800000 */
[C---:B------:R-:W-:Y:S01]  /*1a1a0*/  LOP3.LUT R0, R239.reuse, 0x1, RZ, 0xc0, !PT ;  /* 0x00000001ef007812 */ /* 0x040fe200078ec0ff */
[----:B------:R-:W-:Y:S01]  /*1a1b0*/  IMAD.MOV.U32 R166, RZ, RZ, R168 ;  /* 0x000000ffffa67224 */ /* 0x000fe200078e00a8 */
[----:B------:R-:W-:Y:S02]  /*1a1c0*/  LOP3.LUT P2, RZ, R239, 0x2, RZ, 0xc0, !PT ;  /* 0x00000002efff7812 */ /* 0x000fe4000784c0ff */
[----:B------:R-:W-:Y:S01]  /*1a1d0*/  ISETP.NE.U32.AND P3, PT, R0, 0x1, PT ;  /* 0x000000010000780c */ /* 0x000fe20003f65070 */
[----:B------:R-:W-:Y:S01]  /*1a1e0*/  IMAD R0, R163, 0x30, RZ ;  /* 0x00000030a3007824 */ /* 0x000fe200078e02ff */
[----:B------:R-:W-:Y:S01]  /*1a1f0*/  LOP3.LUT P1, RZ, R239, 0x4, RZ, 0xc0, !PT ;  /* 0x00000004efff7812 */ /* 0x000fe2000782c0ff */
[----:B---3--:R-:W-:-:S04]  /*1a200*/  IMAD.WIDE.U32 R4, R162, 0x30, R166 ;  /* 0x00000030a2047825 */ /* 0x008fc800078e00a6 */
[----:B------:R-:W-:-:S04]  /*1a210*/  IMAD.IADD R0, R5, 0x1, R0 ;  /* 0x0000000105007824 */ /* 0x000fc800078e0200 */
[CC--:B------:R-:W-:Y:S02]  /*1a220*/  @P2 LEA R8, P4, R4.reuse, R158.reuse, 0x1 ;  /* 0x0000009e04082211 */ /* 0x0c0fe400078808ff */
[----:B------:R-:W-:Y:S02]  /*1a230*/  @!P3 IMAD.MOV.U32 R2, RZ, RZ, R243 ;  /* 0x000000ffff02b224 */ /* 0x000fe400078e00f3 */
        /* <DEDUP_REMOVED lines=31> */
.L_x_4798:
[----:B------:R2:W-:Y:S02]  /*1a430*/  STS.128 [R235+0x17800], RZ ;  /* 0x017800ffeb007388 */ /* 0x0005e40000000c00 */
.L_x_4797:
[----:B------:R-:W-:Y:S05]  /*1a440*/  BSYNC B0 ;  /* 0x0000000000007941 */ /* 0x000fea0003800000 */
.L_x_4796:
[C---:B------:R-:W-:Y:S01]  /*1a450*/  IMAD.SHL.U32 R0, R174.reuse, 0x40, RZ ;  /* 0x00000040ae007824 */ /* 0x040fe200078e00ff */
[----:B------:R-:W-:Y:S01]  /*1a460*/  R2P PR, R174, 0x6 ;  /* 0x00000006ae007804 */ /* 0x000fe20000000000 */
[----:B-1-3--:R-:W-:Y:S01]  /*1a470*/  IMAD.SHL.U32 R2, R116, 0x8, RZ ;  /* 0x0000000874027824 */ /* 0x00afe200078e00ff */
[----:B------:R-:W0:Y:S01]  /*1a480*/  LDGDEPBAR ;  /* 0x00000000000079af */ /* 0x000e220000000000 */
[----:B------:R-:W-:Y:S01]  /*1a490*/  BSSY B1, `(.L_x_4799) ;  /* 0x000029d000017945 */ /* 0x000fe20003800000 */
[----:B------:R-:W-:-:S04]  /*1a4a0*/  LOP3.LUT R0, R0, 0x1c0, RZ, 0xc0, !PT ;  /* 0x000001c000007812 */ /* 0x000fc800078ec0ff */
[----:B------:R-:W-:Y:S02]  /*1a4b0*/  LOP3.LUT R2, R0, 0x8, R2, 0xf8, !PT ;  /* 0x0000000800027812 */ /* 0x000fe400078ef802 */
[----:B------:R-:W-:-:S04]  /*1a4c0*/  SHF.R.U32.HI R0, RZ, 0x3, R0 ;  /* 0x00000003ff007819 */ /* 0x000fc80000011600 */
[----:B------:R-:W-:Y:S01]  /*1a4d0*/  LOP3.LUT R0, R2, R0, RZ, 0x3c, !PT ;  /* 0x0000000002007212 */ /* 0x000fe200078e3cff */
[----:B------:R-:W-:-:S04]  /*1a4e0*/  IMAD R2, R184, 0x400, R42 ;  /* 0x00000400b8027824 */ /* 0x000fc800078e022a */
[----:B------:R-:W-:Y:S01]  /*1a4f0*/  IMAD R0, R183, 0x200, R0 ;  /* 0x00000200b7007824 */ /* 0x000fe200078e0200 */
[----:B------:R-:W-:-:S04]  /*1a500*/  LEA R215, R2, UR4, 0x1 ;  /* 0x0000000402d77c11 */ /* 0x000fc8000f8e08ff */
[----:B------:R-:W-:Y:S01]  /*1a510*/  LEA R208, R0, UR4, 0x1 ;  /* 0x0000000400d07c11 */ /* 0x000fe2000f8e08ff */
[----:B------:R-:W-:Y:S01]  /*1a520*/  LDSM.16.M88.4 R4, [R215] ;  /* 0x00000000d704783b */ /* 0x000fe20000000200 */
[--C-:B------:R-:W-:Y:S02]  /*1a530*/  IMAD R216, R43, 0x2, R215.reuse ;  /* 0x000000022bd87824 */ /* 0x100fe400078e02d7 */
[----:B------:R-:W-:Y:S01]  /*1a540*/  IMAD R218, R39, 0x2, R215 ;  /* 0x0000000227da7824 */ /* 0x000fe200078e02d7 */
[----:B------:R-:W1:Y:S01]  /*1a550*/  LDSM.16.M88.4 R16, [R208+0x8000] ;  /* 0x00800000d010783b */ /* 0x000e620000000200 */
[C---:B------:R-:W-:Y:S02]  /*1a560*/  VIADD R0, R208.reuse, 0x8000 ;  /* 0x00008000d0007836 */ /* 0x040fe40000000000 */
[----:B------:R-:W-:Y:S01]  /*1a570*/  VIADD R219, R208, 0x8020 ;  /* 0x00008020d0db7836 */ /* 0x000fe20000000000 */
[----:B------:R-:W3:Y:S01]  /*1a580*/  LDSM.16.M88.4 R12, [R208+0x8800] ;  /* 0x00880000d00c783b */ /* 0x000ee20000000200 */
[----:B------:R-:W-:-:S02]  /*1a590*/  @P1 VIADD R219, R0, 0xffffffe0 ;  /* 0xffffffe000db1836 */ /* 0x000fc40000000000 */
[----:B------:R-:W-:Y:S01]  /*1a5a0*/  IMAD.MOV.U32 R0, RZ, RZ, 0x40 ;  /* 0x00000040ff007424 */ /* 0x000fe200078e00ff */
[----:B------:R-:W5:Y:S01]  /*1a5b0*/  LDSM.16.M88.4 R20, [R208+0x9000] ;  /* 0x00900000d014783b */ /* 0x000f620000000200 */
[----:B------:R-:W-:Y:S01]  /*1a5c0*/  IMAD R217, R39, 0x2, R216 ;  /* 0x0000000227d97824 */ /* 0x000fe200078e02d8 */
[C---:B------:R-:W-:Y:S01]  /*1a5d0*/  IADD3 R231, R219.reuse, 0x2000, RZ ;  /* 0x00002000dbe77810 */ /* 0x040fe20007ffe0ff */
[C---:B------:R-:W-:Y:S01]  /*1a5e0*/  VIADD R234, R219.reuse, 0x800 ;  /* 0x00000800dbea7836 */ /* 0x040fe20000000000 */
[----:B------:R-:W4:Y:S01]  /*1a5f0*/  LDSM.16.M88.4 R52, [R208+0x9800] ;  /* 0x00980000d034783b */ /* 0x000f220000000200 */
[----:B------:R-:W-:Y:S01]  /*1a600*/  SEL R0, R0, 0xffffffc0, !P2 ;  /* 0xffffffc000007807 */ /* 0x000fe20005000000 */
[C---:B------:R-:W-:Y:S02]  /*1a610*/  VIADD R233, R219.reuse, 0x1000 ;  /* 0x00001000dbe97836 */ /* 0x040fe40000000000 */
[----:B------:R-:W-:Y:S01]  /*1a620*/  LDSM.16.M88.4 R8, [R216] ;  /* 0x00000000d808783b */ /* 0x000fe20000000200 */
[----:B------:R-:W-:-:S02]  /*1a630*/  VIADD R232, R219, 0x1800 ;  /* 0x00001800dbe87836 */ /* 0x000fc40000000000 */
[----:B------:R-:W-:Y:S01]  /*1a640*/  IMAD.IADD R214, R208, 0x1, R0 ;  /* 0x00000001d0d67824 */ /* 0x000fe200078e0200 */
[----:B------:R-:W2:Y:S01]  /*1a650*/  LDSM.16.M88.4 R48, [R219] ;  /* 0x00000000db30783b */ /* 0x000ea20000000200 */
[----:B------:R-:W-:Y:S01]  /*1a660*/  IMAD.IADD R213, R0, 0x1, R219 ;  /* 0x0000000100d57824 */ /* 0x000fe200078e02db */
[----:B------:R-:W-:Y:S01]  /*1a670*/  SHF.R.S32.HI R0, RZ, 0x1f, R31 ;  /* 0x0000001fff007819 */ /* 0x000fe2000001141f */
[C---:B------:R-:W-:Y:S01]  /*1a680*/  VIADD R230, R219.reuse, 0x2800 ;  /* 0x00002800dbe67836 */ /* 0x040fe20000000000 */
[----:B------:R-:W2:Y:S01]  /*1a690*/  LDSM.16.M88.4 R60, [R219+0x800] ;  /* 0x00080000db3c783b */ /* 0x000ea20000000200 */
[C---:B------:R-:W-:Y:S01]  /*1a6a0*/  VIADD R229, R219.reuse, 0x3000 ;  /* 0x00003000dbe57836 */ /* 0x040fe20000000000 */
[----:B------:R-:W-:Y:S01]  /*1a6b0*/  LEA.HI R0, R0, R31, RZ, 0x2 ;  /* 0x0000001f00007211 */ /* 0x000fe200078f10ff */
[C---:B------:R-:W-:Y:S01]  /*1a6c0*/  VIADD R228, R219.reuse, 0x3800 ;  /* 0x00003800dbe47836 */ /* 0x040fe20000000000 */
[----:B------:R-:W2:Y:S01]  /*1a6d0*/  LDSM.16.M88.4 R68, [R219+0x1000] ;  /* 0x00100000db44783b */ /* 0x000ea20000000200 */
[C---:B------:R-:W-:Y:S01]  /*1a6e0*/  VIADD R227, R219.reuse, 0x4000 ;  /* 0x00004000dbe37836 */ /* 0x040fe20000000000 */
[----:B------:R-:W-:Y:S01]  /*1a6f0*/  SHF.R.S32.HI R0, RZ, 0x2, R0 ;  /* 0x00000002ff007819 */ /* 0x000fe20000011400 */
[C---:B------:R-:W-:Y:S01]  /*1a700*/  VIADD R226, R219.reuse, 0x4800 ;  /* 0x00004800dbe27836 */ /* 0x040fe20000000000 */
[----:B------:R-:W2:Y:S01]  /*1a710*/  LDSM.16.M88.4 R84, [R219+0x1800] ;  /* 0x00180000db54783b */ /* 0x000ea20000000200 */
[----:B------:R-:W-:-:S02]  /*1a720*/  VIADD R225, R219, 0x5000 ;  /* 0x00005000dbe17836 */ /* 0x000fc40000000000 */
[----:B------:R-:W-:Y:S01]  /*1a730*/  IMAD R0, R184, 0x10, R0 ;  /* 0x00000010b8007824 */ /* 0x000fe200078e0200 */
[----:B------:R-:W-:Y:S01]  /*1a740*/  LDSM.16.M88.4 R96, [R214+0x8000] ;  /* 0x00800000d660783b */ /* 0x000fe20000000200 */
[C---:B------:R-:W-:Y:S02]  /*1a750*/  VIADD R224, R219.reuse, 0x5800 ;  /* 0x00005800dbe07836 */ /* 0x040fe40000000000 */
[----:B------:R-:W-:Y:S01]  /*1a760*/  IMAD.IADD R3, R186, 0x1, R0 ;  /* 0x00000001ba037824 */ /* 0x000fe200078e0200 */
[C---:B-1----:R-:W-:Y:S01]  /*1a770*/  HMMA.16816.F32 R32, R4.reuse, R16, RZ ;  /* 0x000000100420723c */ /* 0x042fe200000018ff */
[----:B------:R-:W-:Y:S01]  /*1a780*/  LDSM.16.M88.4 R92, [R214+0x8800] ;  /* 0x00880000d65c783b */ /* 0x000fe20000000200 */
[----:B------:R-:W-:Y:S02]  /*1a790*/  VIADD R223, R219, 0x6000 ;  /* 0x00006000dbdf7836 */ /* 0x000fe40000000000 */
[----:B------:R-:W-:Y:S01]  /*1a7a0*/  IADD3 R0, R237, R3, -R188 ;  /* 0x00000003ed007210 */ /* 0x000fe20007ffe8bc */
[----:B------:R-:W-:Y:S01]  /*1a7b0*/  LDSM.16.M88.4 R88, [R214+0x9000] ;  /* 0x00900000d658783b */ /* 0x000fe20000000200 */
[----:B------:R-:W-:Y:S01]  /*1a7c0*/  HMMA.16816.F32 R16, R4, R18, RZ ;  /* 0x000000120410723c */ /* 0x000fe200000018ff */
[----:B------:R-:W-:-:S02]  /*1a7d0*/  VIADD R222, R219, 0x6800 ;  /* 0x00006800dbde7836 */ /* 0x000fc40000000000 */
[----:B------:R-:W-:Y:S01]  /*1a7e0*/  LDSM.16.M88.4 R100, [R214+0x9800] ;  /* 0x00980000d664783b */ /* 0x000fe20000000200 */
[C---:B------:R-:W-:Y:S02]  /*1a7f0*/  VIADD R221, R219.reuse, 0x7000 ;  /* 0x00007000dbdd7836 */ /* 0x040fe40000000000 */
[----:B---3--:R-:W-:Y:S01]  /*1a800*/  HMMA.16816.F32 R24, R4, R12, RZ ;  /* 0x0000000c0418723c */ /* 0x008fe200000018ff */
[----:B------:R-:W-:Y:S01]  /*1a810*/  LDSM.16.M88.4 R104, [R213] ;  /* 0x00000000d568783b */ /* 0x000fe20000000200 */
[----:B------:R-:W-:-:S03]  /*1a820*/  VIADD R220, R219, 0x7800 ;  /* 0x00007800dbdc7836 */ /* 0x000fc60000000000 */
[----:B------:R-:W-:Y:S01]  /*1a830*/  STL [R1+0x4], R3 ;  /* 0x0000040301007387 */ /* 0x000fe20000100800 */
[C---:B------:R-:W-:Y:S03]  /*1a840*/  HMMA.16816.F32 R44, R4.reuse, R14, RZ ;  /* 0x0000000e042c723c */ /* 0x040fe600000018ff */
[----:B------:R-:W1:Y:S03]  /*1a850*/  LDSM.16.M88.4 R12, [R218] ;  /* 0x00000000da0c783b */ /* 0x000e660000000200 */
[C---:B-----5:R-:W-:Y:S06]  /*1a860*/  HMMA.16816.F32 R56, R4.reuse, R20, RZ ;  /* 0x000000140438723c */ /* 0x060fec00000018ff */
[C---:B------:R-:W-:Y:S06]  /*1a870*/  HMMA.16816.F32 R64, R4.reuse, R22, RZ ;  /* 0x000000160440723c */ /* 0x040fec00000018ff */
[C---:B----4-:R-:W-:Y:S06]  /*1a880*/  HMMA.16816.F32 R76, R4.reuse, R52, RZ ;  /* 0x00000034044c723c */ /* 0x050fec00000018ff */
[----:B------:R-:W-:Y:S01]  /*1a890*/  HMMA.16816.F32 R80, R4, R54, RZ ;  /* 0x000000360450723c */ /* 0x000fe200000018ff */
[----:B------:R-:W3:Y:S05]  /*1a8a0*/  LDSM.16.M88.4 R4, [R217] ;  /* 0x00000000d904783b */ /* 0x000eea0000000200 */
[C---:B--2---:R-:W-:Y:S06]  /*1a8b0*/  HMMA.16816.F32 R72, R8.reuse, R48, R32 ;  /* 0x000000300848723c */ /* 0x044fec0000001820 */
[C---:B------:R-:W-:Y:S06]  /*1a8c0*/  HMMA.16816.F32 R20, R8.reuse, R50, R16 ;  /* 0x000000320814723c */ /* 0x040fec0000001810 */
[C---:B------:R-:W-:Y:S06]  /*1a8d0*/  HMMA.16816.F32 R16, R8.reuse, R60, R24 ;  /* 0x0000003c0810723c */ /* 0x040fec0000001818 */
[C---:B------:R-:W-:Y:S01]  /*1a8e0*/  HMMA.16816.F32 R32, R8.reuse, R62, R44 ;  /* 0x0000003e0820723c */ /* 0x040fe2000000182c */
[----:B------:R-:W-:Y:S05]  /*1a8f0*/  LDSM.16.M88.4 R60, [R213+0x1000] ;  /* 0x00100000d53c783b */ /* 0x000fea0000000200 */
[C---:B------:R-:W-:Y:S06]  /*1a900*/  HMMA.16816.F32 R44, R8.reuse, R68, R56 ;  /* 0x00000044082c723c */ /* 0x040fec0000001838 */
[C---:B------:R-:W-:Y:S01]  /*1a910*/  HMMA.16816.F32 R48, R8.reuse, R70, R64 ;  /* 0x000000460830723c */ /* 0x040fe20000001840 */
[----:B------:R-:W2:Y:S05]  /*1a920*/  LDSM.16.M88.4 R68, [R213+0x800] ;  /* 0x00080000d544783b */ /* 0x000eaa0000000200 */
[C---:B------:R-:W-:Y:S01]  /*1a930*/  HMMA.16816.F32 R52, R8.reuse, R84, R76 ;  /* 0x000000540834723c */ /* 0x040fe2000000184c */
[----:B------:R-:W-:Y:S05]  /*1a940*/  LDSM.16.M88.4 R76, [R208+0xa800] ;  /* 0x00a80000d04c783b */ /* 0x000fea0000000200 */
[----:B------:R-:W-:Y:S01]  /*1a950*/  HMMA.16816.F32 R56, R8, R86, R80 ;  /* 0x000000560838723c */ /* 0x000fe20000001850 */
[----:B------:R-:W-:Y:S04]  /*1a960*/  LDSM.16.M88.4 R8, [R215+0x2000] ;  /* 0x00200000d708783b */ /* 0x000fe80000000200 */
[----:B------:R-:W-:Y:S01]  /*1a970*/  LDSM.16.M88.4 R80, [R208+0xa000] ;  /* 0x00a00000d050783b */ /* 0x000fe20000000200 */
[C---:B-1----:R-:W-:Y:S03]  /*1a980*/  HMMA.16816.F32 R64, R12.reuse, R96, R72 ;  /* 0x000000600c40723c */ /* 0x042fe60000001848 */
[----:B------:R-:W1:Y:S03]  /*1a990*/  LDSM.16.M88.4 R72, [R213+0x1800] ;  /* 0x00180000d548783b */ /* 0x000e660000000200 */
[C---:B------:R-:W-:Y:S01]  /*1a9a0*/  HMMA.16816.F32 R24, R12.reuse, R98, R20 ;  /* 0x000000620c18723c */ /* 0x040fe20000001814 */
[----:B------:R-:W4:Y:S04]  /*1a9b0*/  LDSM.16.M88.4 R84, [R208+0xb000] ;  /* 0x00b00000d054783b */ /* 0x000f280000000200 */
[----:B------:R-:W-:Y:S01]  /*1a9c0*/  LDSM.16.M88.4 R96, [R219+0x4000] ;  /* 0x00400000db60783b */ /* 0x000fe20000000200 */
[C---:B------:R-:W-:Y:S06]  /*1a9d0*/  HMMA.16816.F32 R20, R12.reuse, R92, R16 ;  /* 0x0000005c0c14723c */ /* 0x040fec0000001810 */
[C---:B------:R-:W-:Y:S01]  /*1a9e0*/  HMMA.16816.F32 R16, R12.reuse, R94, R32 ;  /* 0x0000005e0c10723c */ /* 0x040fe20000001820 */
[----:B------:R-:W-:Y:S05]  /*1a9f0*/  LDSM.16.M88.4 R92, [R219+0x2000] ;  /* 0x00200000db5c783b */ /* 0x000fea0000000200 */
[C---:B------:R-:W-:Y:S06]  /*1aa00*/  HMMA.16816.F32 R44, R12.reuse, R88, R44 ;  /* 0x000000580c2c723c */ /* 0x040fec000000182c */
[C---:B------:R-:W-:Y:S01]  /*1aa10*/  HMMA.16816.F32 R48, R12.reuse, R90, R48 ;  /* 0x0000005a0c30723c */ /* 0x040fe20000001830 */
[----:B------:R-:W5:Y:S05]  /*1aa20*/  LDSM.16.M88.4 R88, [R208+0xb800] ;  /* 0x00b80000d058783b */ /* 0x000f6a0000000200 */
[C---:B------:R-:W-:Y:S06]  /*1aa30*/  HMMA.16816.F32 R52, R12.reuse, R100, R52 ;  /* 0x000000640c34723c */ /* 0x040fec0000001834 */
[----:B------:R-:W-:Y:S06]  /*1aa40*/  HMMA.16816.F32 R56, R12, R102, R56 ;  /* 0x000000660c38723c */ /* 0x000fec0000001838 */
[C---:B---3--:R-:W-:Y:S06]  /*1aa50*/  HMMA.16816.F32 R64, R4.reuse, R104, R64 ;  /* 0x000000680440723c */ /* 0x048fec0000001840 */
[C---:B------:R-:W-:Y:S06]  /*1aa60*/  HMMA.16816.F32 R32, R4.reuse, R106, R24 ;  /* 0x0000006a0420723c */ /* 0x040fec0000001818 */
[C---:B--2---:R-:W-:Y:S06]  /*1aa70*/  HMMA.16816.F32 R24, R4.reuse, R68, R20 ;  /* 0x000000440418723c */ /* 0x044fec0000001814 */
[C---:B------:R-:W-:Y:S01]  /*1aa80*/  HMMA.16816.F32 R20, R4.reuse, R70, R16 ;  /* 0x000000460414723c */ /* 0x040fe20000001810 */
[----:B------:R-:W2:Y:S04]  /*1aa90*/  LDSM.16.M88.4 R16, [R216+0x2000] ;  /* 0x00200000d810783b */ /* 0x000ea80000000200 */
[----:B------:R-:W3:Y:S01]  /*1aaa0*/  LDSM.16.M88.4 R68, [R219+0x2800] ;  /* 0x00280000db44783b */ /* 0x000ee20000000200 */
[C---:B------:R-:W-:Y:S06]  /*1aab0*/  HMMA.16816.F32 R12, R4.reuse, R60, R44 ;  /* 0x0000003c040c723c */ /* 0x040fec000000182c */
[C---:B------:R-:W-:Y:S01]  /*1aac0*/  HMMA.16816.F32 R48, R4.reuse, R62, R48 ;  /* 0x0000003e0430723c */ /* 0x040fe20000001830 */
[----:B------:R-:W3:Y:S05]  /*1aad0*/  LDSM.16.M88.4 R60, [R219+0x3000] ;  /* 0x00300000db3c783b */ /* 0x000eea0000000200 */
[C---:B-1----:R-:W-:Y:S06]  /*1aae0*/  HMMA.16816.F32 R52, R4.reuse, R72, R52 ;  /* 0x000000480434723c */ /* 0x042fec0000001834 */
[----:B------:R-:W-:Y:S01]  /*1aaf0*/  HMMA.16816.F32 R56, R4, R74, R56 ;  /* 0x0000004a0438723c */ /* 0x000fe20000001838 */
[----:B------:R-:W1:Y:S04]  /*1ab00*/  LDSM.16.M88.4 R72, [R219+0x3800] ;  /* 0x00380000db48783b */ /* 0x000e680000000200 */
[----:B------:R-:W-:Y:S01]  /*1ab10*/  LDSM.16.M88.4 R4, [R218+0x2000] ;  /* 0x00200000da04783b */ /* 0x000fe20000000200 */
[C---:B------:R-:W-:Y:S06]  /*1ab20*/  HMMA.16816.F32 R64, R8.reuse, R80, R64 ;  /* 0x000000500840723c */ /* 0x040fec0000001840 */
[C---:B------:R-:W-:Y:S01]  /*1ab30*/  HMMA.16816.F32 R44, R8.reuse, R82, R32 ;  /* 0x00000052082c723c */ /* 0x040fe20000001820 */
[----:B------:R-:W1:Y:S05]  /*1ab40*/  LDSM.16.M88.4 R80, [R214+0xa000] ;  /* 0x00a00000d650783b */ /* 0x000e6a0000000200 */
[C---:B------:R-:W-:Y:S06]  /*1ab50*/  HMMA.16816.F32 R32, R8.reuse, R76, R24 ;  /* 0x0000004c0820723c */ /* 0x040fec0000001818 */
[C---:B------:R-:W-:Y:S01]  /*1ab60*/  HMMA.16816.F32 R24, R8.reuse, R78, R20 ;  /* 0x0000004e0818723c */ /* 0x040fe20000001814 */
[----:B------:R-:W1:Y:S05]  /*1ab70*/  LDSM.16.M88.4 R76, [R214+0xa800] ;  /* 0x00a80000d64c783b */ /* 0x000e6a0000000200 */
[C---:B----4-:R-:W-:Y:S06]  /*1ab80*/  HMMA.16816.F32 R20, R8.reuse, R84, R12 ;  /* 0x000000540814723c */ /* 0x050fec000000180c */
[C---:B------:R-:W-:Y:S01]  /*1ab90*/  HMMA.16816.F32 R12, R8.reuse, R86, R48 ;  /* 0x00000056080c723c */ /* 0x040fe20000001830 */
[----:B------:R-:W4:Y:S05]  /*1aba0*/  LDSM.16.M88.4 R84, [R214+0xb000] ;  /* 0x00b00000d654783b */ /* 0x000f2a0000000200 */
[C---:B-----5:R-:W-:Y:S06]  /*1abb0*/  HMMA.16816.F32 R52, R8.reuse, R88, R52 ;  /* 0x000000580834723c */ /* 0x060fec0000001834 */
[----:B------:R-:W-:Y:S01]  /*1abc0*/  HMMA.16816.F32 R56, R8, R90, R56 ;  /* 0x0000005a0838723c */ /* 0x000fe20000001838 */
[----:B------:R-:W5:Y:S05]  /*1abd0*/  LDSM.16.M88.4 R88, [R214+0xb800] ;  /* 0x00b80000d658783b */ /* 0x000f6a0000000200 */
[C---:B--2---:R-:W-:Y:S06]  /*1abe0*/  HMMA.16816.F32 R64, R16.reuse, R92, R64 ;  /* 0x0000005c1040723c */ /* 0x044fec0000001840 */
[C---:B------:R-:W-:Y:S01]  /*1abf0*/  HMMA.16816.F32 R48, R16.reuse, R94, R44 ;  /* 0x0000005e1030723c */ /* 0x040fe2000000182c */
[----:B------:R-:W-:Y:S05]  /*1ac00*/  LDSM.16.M88.4 R92, [R208+0xc000] ;  /* 0x00c00000d05c783b */ /* 0x000fea0000000200 */
[C---:B---3--:R-:W-:Y:S06]  /*1ac10*/  HMMA.16816.F32 R44, R16.reuse, R68, R32 ;  /* 0x00000044102c723c */ /* 0x048fec0000001820 */
[C---:B------:R-:W-:Y:S01]  /*1ac20*/  HMMA.16816.F32 R32, R16.reuse, R70, R24 ;  /* 0x000000461020723c */ /* 0x040fe20000001818 */
[----:B------:R-:W-:Y:S05]  /*1ac30*/  LDSM.16.M88.4 R68, [R213+0x3000] ;  /* 0x00300000d544783b */ /* 0x000fea0000000200 */
[C---:B------:R-:W-:Y:S06]  /*1ac40*/  HMMA.16816.F32 R24, R16.reuse, R60, R20 ;  /* 0x0000003c1018723c */ /* 0x040fec0000001814 */
[C---:B------:R-:W-:Y:S01]  /*1ac50*/  HMMA.16816.F32 R20, R16.reuse, R62, R12 ;  /* 0x0000003e1014723c */ /* 0x040fe2000000180c */
[----:B------:R-:W-:Y:S04]  /*1ac60*/  LDSM.16.M88.4 R12, [R217+0x2000] ;  /* 0x00200000d90c783b */ /* 0x000fe80000000200 */
[----:B------:R-:W2:Y:S01]  /*1ac70*/  LDSM.16.M88.4 R60, [R213+0x2000] ;  /* 0x00200000d53c783b */ /* 0x000ea20000000200 */
[C---:B-1----:R-:W-:Y:S06]  /*1ac80*/  HMMA.16816.F32 R8, R16.reuse, R72, R52 ;  /* 0x000000481008723c */ /* 0x042fec0000001834 */
[----:B------:R-:W-:Y:S01]  /*1ac90*/  HMMA.16816.F32 R52, R16, R74, R56 ;  /* 0x0000004a1034723c */ /* 0x000fe20000001838 */
[----:B------:R-:W1:Y:S04]  /*1aca0*/  LDSM.16.M88.4 R72, [R213+0x2800] ;  /* 0x00280000d548783b */ /* 0x000e680000000200 */
        /* <DEDUP_REMOVED lines=8> */
[C---:B-----5:R-:W-:Y:S06]  /*1ad30*/  HMMA.16816.F32 R8, R4.reuse, R88, R8 ;  /* 0x000000580408723c */ /* 0x060fec0000001808 */
[C---:B------:R-:W-:Y:S01]  /*1ad40*/  HMMA.16816.F32 R20, R4.reuse, R86, R20 ;  /* 0x000000560414723c */ /* 0x040fe20000001814 */
[----:B------:R-:W4:Y:S05]  /*1ad50*/  LDSM.16.M88.4 R84, [R208+0xc800] ;  /* 0x00c80000d054783b */ /* 0x000f2a0000000200 */
[----:B------:R-:W-:Y:S01]  /*1ad60*/  HMMA.16816.F32 R4, R4, R90, R52 ;  /* 0x0000005a0404723c */ /* 0x000fe20000001834 */
[----:B------:R-:W5:Y:S05]  /*1ad70*/  LDSM.16.M88.4 R88, [R208+0xd800] ;  /* 0x00d80000d058783b */ /* 0x000f6a0000000200 */
[C---:B--2---:R-:W-:Y:S06]  /*1ad80*/  HMMA.16816.F32 R64, R12.reuse, R60, R64 ;  /* 0x0000003c0c40723c */ /* 0x044fec0000001840 */
[C---:B------:R-:W-:Y:S06]  /*1ad90*/  HMMA.16816.F32 R56, R12.reuse, R62, R48 ;  /* 0x0000003e0c38723c */ /* 0x040fec0000001830 */
[C---:B-1----:R-:W-:Y:S06]  /*1ada0*/  HMMA.16816.F32 R60, R12.reuse, R72, R44 ;  /* 0x000000480c3c723c */ /* 0x042fec000000182c */
[C---:B------:R-:W-:Y:S01]  /*1adb0*/  HMMA.16816.F32 R52, R12.reuse, R74, R32 ;  /* 0x0000004a0c34723c */ /* 0x040fe20000001820 */
[----:B------:R-:W-:Y:S05]  /*1adc0*/  LDSM.16.M88.4 R72, [R219+0x4800] ;  /* 0x00480000db48783b */ /* 0x000fea0000000200 */
[C---:B------:R-:W-:Y:S06]  /*1add0*/  HMMA.16816.F32 R48, R12.reuse, R68, R24 ;  /* 0x000000440c30723c */ /* 0x040fec0000001818 */
[C---:B---3--:R-:W-:Y:S01]  /*1ade0*/  HMMA.16816.F32 R24, R12.reuse, R80, R8 ;  /* 0x000000500c18723c */ /* 0x048fe20000001808 */
[----:B------:R-:W1:Y:S05]  /*1adf0*/  LDSM.16.M88.4 R8, [R216+0x4000] ;  /* 0x00400000d808783b */ /* 0x000e6a0000000200 */
[C---:B------:R-:W-:Y:S06]  /*1ae00*/  HMMA.16816.F32 R32, R12.reuse, R70, R20 ;  /* 0x000000460c20723c */ /* 0x040fec0000001814 */
[----:B------:R-:W-:Y:S01]  /*1ae10*/  HMMA.16816.F32 R20, R12, R82, R4 ;  /* 0x000000520c14723c */ /* 0x000fe20000001804 */
[----:B------:R-:W-:Y:S04]  /*1ae20*/  LDSM.16.M88.4 R80, [R219+0x5800] ;  /* 0x00580000db50783b */ /* 0x000fe80000000200 */
[----:B------:R-:W-:Y:S01]  /*1ae30*/  LDSM.16.M88.4 R4, [R218+0x4000] ;  /* 0x00400000da04783b */ /* 0x000fe20000000200 */
[C---:B------:R-:W-:Y:S06]  /*1ae40*/  HMMA.16816.F32 R12, R16.reuse, R92, R64 ;  /* 0x0000005c100c723c */ /* 0x040fec0000001840 */
        /* <DEDUP_REMOVED lines=8> */
[C---:B-----5:R-:W-:Y:S06]  /*1aed0*/  HMMA.16816.F32 R64, R16.reuse, R88, R24 ;  /* 0x000000581040723c */ /* 0x060fec0000001818 */
[----:B------:R-:W-:Y:S01]  /*1aee0*/  HMMA.16816.F32 R32, R16, R90, R20 ;  /* 0x0000005a1020723c */ /* 0x000fe20000001814 */
[----:B------:R-:W-:Y:S04]  /*1aef0*/  LDSM.16.M88.4 R16, [R217+0x4000] ;  /* 0x00400000d910783b */ /* 0x000fe80000000200 */
[----:B------:R-:W-:Y:S01]  /*1af00*/  LDSM.16.M88.4 R88, [R213+0x4800] ;  /* 0x00480000d558783b */ /* 0x000fe20000000200 */
[C---:B-1----:R-:W-:Y:S06]  /*1af10*/  HMMA.16816.F32 R24, R8.reuse, R96, R12 ;  /* 0x000000600818723c */ /* 0x042fec000000180c */
[C---:B------:R-:W-:Y:S01]  /*1af20*/  HMMA.16816.F32 R12, R8.reuse, R72, R60 ;  /* 0x00000048080c723c */ /* 0x040fe2000000183c */
[----:B------:R-:W1:Y:S05]  /*1af30*/  LDSM.16.M88.4 R60, [R214+0xd000] ;  /* 0x00d00000d63c783b */ /* 0x000e6a0000000200 */
[C---:B------:R-:W-:Y:S01]  /*1af40*/  HMMA.16816.F32 R48, R8.reuse, R74, R56 ;  /* 0x0000004a0830723c */ /* 0x040fe20000001838 */
[----:B------:R-:W5:Y:S05]  /*1af50*/  LDSM.16.M88.4 R72, [R214+0xd800] ;  /* 0x00d80000d648783b */ /* 0x000f6a0000000200 */
[C---:B------:R-:W-:Y:S01]  /*1af60*/  HMMA.16816.F32 R20, R8.reuse, R98, R44 ;  /* 0x000000620814723c */ /* 0x040fe2000000182c */
[----:B------:R-:W5:Y:S05]  /*1af70*/  LDSM.16.M88.4 R96, [R213+0x4000] ;  /* 0x00400000d560783b */ /* 0x000f6a0000000200 */
[C---:B--2---:R-:W-:Y:S06]  /*1af80*/  HMMA.16816.F32 R52, R8.reuse, R92, R52 ;  /* 0x0000005c0834723c */ /* 0x044fec0000001834 */
[C---:B------:R-:W-:Y:S01]  /*1af90*/  HMMA.16816.F32 R56, R8.reuse, R94, R68 ;  /* 0x0000005e0838723c */ /* 0x040fe20000001844 */
[----:B------:R-:W-:Y:S04]  /*1afa0*/  LDSM.16.M88.4 R92, [R213+0x5800] ;  /* 0x00580000d55c783b */ /* 0x000fe80000000200 */
[----:B------:R-:W-:Y:S01]  /*1afb0*/  LDSM.16.M88.4 R68, [R208+0xe000] ;  /* 0x00e00000d044783b */ /* 0x000fe20000000200 */
[C---:B------:R-:W-:Y:S06]  /*1afc0*/  HMMA.16816.F32 R64, R8.reuse, R80, R64 ;  /* 0x000000500840723c */ /* 0x040fec0000001840 */
[----:B------:R-:W-:Y:S01]  /*1afd0*/  HMMA.16816.F32 R44, R8, R82, R32 ;  /* 0x00000052082c723c */ /* 0x000fe20000001820 */
[----:B------:R-:W2:Y:S05]  /*1afe0*/  LDSM.16.M88.4 R80, [R213+0x5000] ;  /* 0x00500000d550783b */ /* 0x000eaa0000000200 */
[C---:B---3--:R-:W-:Y:S06]  /*1aff0*/  HMMA.16816.F32 R32, R4.reuse, R84, R24 ;  /* 0x000000540420723c */ /* 0x048fec0000001818 */
[C---:B------:R-:W-:Y:S01]  /*1b000*/  HMMA.16816.F32 R24, R4.reuse, R86, R20 ;  /* 0x000000560418723c */ /* 0x040fe20000001814 */
[----:B------:R-:W-:Y:S05]  /*1b010*/  LDSM.16.M88.4 R84, [R208+0xf800] ;  /* 0x00f80000d054783b */ /* 0x000fea0000000200 */
[C---:B----4-:R-:W-:Y:S06]  /*1b020*/  HMMA.16816.F32 R20, R4.reuse, R76, R12 ;  /* 0x0000004c0414723c */ /* 0x050fec000000180c */
[C---:B-1----:R-:W-:Y:S06]  /*1b030*/  HMMA.16816.F32 R8, R4.reuse, R60, R52 ;  /* 0x0000003c0408723c */ /* 0x042fec0000001834 */
[C---:B------:R-:W-:Y:S01]  /*1b040*/  HMMA.16816.F32 R12, R4.reuse, R78, R48 ;  /* 0x0000004e040c723c */ /* 0x040fe20000001830 */
[----:B------:R-:W-:Y:S05]  /*1b050*/  LDSM.16.M88.4 R76, [R208+0xe800] ;  /* 0x00e80000d04c783b */ /* 0x000fea0000000200 */
[C---:B------:R-:W-:Y:S06]  /*1b060*/  HMMA.16816.F32 R52, R4.reuse, R62, R56 ;  /* 0x0000003e0434723c */ /* 0x040fec0000001838 */
[C---:B-----5:R-:W-:Y:S06]  /*1b070*/  HMMA.16816.F32 R64, R4.reuse, R72, R64 ;  /* 0x000000480440723c */ /* 0x060fec0000001840 */
[----:B------:R-:W-:Y:S01]  /*1b080*/  HMMA.16816.F32 R56, R4, R74, R44 ;  /* 0x0000004a0438723c */ /* 0x000fe2000000182c */
[----:B------:R-:W1:Y:S04]  /*1b090*/  LDSM.16.M88.4 R4, [R215+0x6000] ;  /* 0x00600000d704783b */ /* 0x000e680000000200 */
[----:B------:R-:W3:Y:S01]  /*1b0a0*/  LDSM.16.M88.4 R72, [R208+0xf000] ;  /* 0x00f00000d048783b */ /* 0x000ee20000000200 */
[C---:B------:R-:W-:Y:S06]  /*1b0b0*/  HMMA.16816.F32 R48, R16.reuse, R98, R24 ;  /* 0x000000621030723c */ /* 0x040fec0000001818 */
[C---:B------:R-:W-:Y:S01]  /*1b0c0*/  HMMA.16816.F32 R60, R16.reuse, R96, R32 ;  /* 0x00000060103c723c */ /* 0x040fe20000001820 */
[----:B------:R-:W-:Y:S05]  /*1b0d0*/  LDSM.16.M88.4 R96, [R219+0x6800] ;  /* 0x00680000db60783b */ /* 0x000fea0000000200 */
[C---:B------:R-:W-:Y:S06]  /*1b0e0*/  HMMA.16816.F32 R44, R16.reuse, R88, R20 ;  /* 0x00000058102c723c */ /* 0x040fec0000001814 */
[C---:B--2---:R-:W-:Y:S06]  /*1b0f0*/  HMMA.16816.F32 R24, R16.reuse, R80, R8 ;  /* 0x000000501018723c */ /* 0x044fec0000001808 */
[C---:B------:R-:W-:Y:S01]  /*1b100*/  HMMA.16816.F32 R32, R16.reuse, R90, R12 ;  /* 0x0000005a1020723c */ /* 0x040fe2000000180c */
[----:B------:R-:W-:Y:S04]  /*1b110*/  LDSM.16.M88.4 R12, [R216+0x6000] ;  /* 0x00600000d80c783b */ /* 0x000fe80000000200 */
[----:B------:R-:W2:Y:S01]  /*1b120*/  LDSM.16.M88.4 R88, [R219+0x6000] ;  /* 0x00600000db58783b */ /* 0x000ea20000000200 */
[C---:B------:R-:W-:Y:S03]  /*1b130*/  HMMA.16816.F32 R20, R16.reuse, R82, R52 ;  /* 0x000000521014723c */ /* 0x040fe60000001834 */
[----:B------:R-:W-:Y:S03]  /*1b140*/  LDSM.16.M88.4 R80, [R219+0x7800] ;  /* 0x00780000db50783b */ /* 0x000fe60000000200 */
[C---:B------:R-:W-:Y:S06]  /*1b150*/  HMMA.16816.F32 R8, R16.reuse, R92, R64 ;  /* 0x0000005c1008723c */ /* 0x040fec0000001840 */
[----:B------:R-:W-:Y:S01]  /*1b160*/  HMMA.16816.F32 R16, R16, R94, R56 ;  /* 0x0000005e1010723c */ /* 0x000fe20000001838 */
[----:B------:R-:W4:Y:S05]  /*1b170*/  LDSM.16.M88.4 R92, [R219+0x7000] ;  /* 0x00700000db5c783b */ /* 0x000f2a0000000200 */
[C---:B-1----:R-:W-:Y:S06]  /*1b180*/  HMMA.16816.F32 R56, R4.reuse, R70, R48 ;  /* 0x000000460438723c */ /* 0x042fec0000001830 */
[C---:B------:R-:W-:Y:S06]  /*1b190*/  HMMA.16816.F32 R60, R4.reuse, R68, R60 ;  /* 0x00000044043c723c */ /* 0x040fec000000183c */
[C---:B------:R-:W-:Y:S06]  /*1b1a0*/  HMMA.16816.F32 R52, R4.reuse, R76, R44 ;  /* 0x0000004c0434723c */ /* 0x040fec000000182c */
[C---:B---3--:R-:W-:Y:S06]  /*1b1b0*/  HMMA.16816.F32 R48, R4.reuse, R72, R24 ;  /* 0x000000480430723c */ /* 0x048fec0000001818 */
[C---:B------:R-:W-:Y:S01]  /*1b1c0*/  HMMA.16816.F32 R44, R4.reuse, R78, R32 ;  /* 0x0000004e042c723c */ /* 0x040fe20000001820 */
[----:B------:R-:W-:Y:S05]  /*1b1d0*/  LDSM.16.M88.4 R76, [R214+0xe800] ;  /* 0x00e80000d64c783b */ /* 0x000fea0000000200 */
[C---:B------:R-:W-:Y:S01]  /*1b1e0*/  HMMA.16816.F32 R68, R4.reuse, R74, R20 ;  /* 0x0000004a0444723c */ /* 0x040fe20000001814 */
[----:B------:R-:W-:Y:S05]  /*1b1f0*/  LDSM.16.M88.4 R72, [R214+0xe000] ;  /* 0x00e00000d648783b */ /* 0x000fea0000000200 */
[C---:B------:R-:W-:Y:S01]  /*1b200*/  HMMA.16816.F32 R64, R4.reuse, R84, R8 ;  /* 0x000000540440723c */ /* 0x040fe20000001808 */
[----:B------:R-:W-:Y:S05]  /*1b210*/  LDSM.16.M88.4 R8, [R217+0x6000] ;  /* 0x00600000d908783b */ /* 0x000fea0000000200 */
        /* <DEDUP_REMOVED lines=8> */
[----:B------:R-:W5:Y:S05]  /*1b2a0*/  LDSM.16.M88.4 R96, [R213+0x6000] ;  /* 0x00600000d560783b */ /* 0x000f6a0000000200 */
[C---:B----4-:R-:W-:Y:S01]  /*1b2b0*/  HMMA.16816.F32 R52, R12.reuse, R94, R68 ;  /* 0x0000005e0c34723c */ /* 0x050fe20000001844 */
[----:B------:R-:W-:Y:S05]  /*1b2c0*/  LDSM.16.M88.4 R68, [R213+0x7000] ;  /* 0x00700000d544783b */ /* 0x000fea0000000200 */
[C---:B------:R-:W-:Y:S01]  /*1b2d0*/  HMMA.16816.F32 R48, R12.reuse, R92, R48 ;  /* 0x0000005c0c30723c */ /* 0x040fe20000001830 */
[----:B------:R-:W4:Y:S05]  /*1b2e0*/  LDSM.16.M88.4 R92, [R213+0x6800] ;  /* 0x00680000d55c783b */ /* 0x000f2a0000000200 */
[C---:B------:R-:W-:Y:S06]  /*1b2f0*/  HMMA.16816.F32 R64, R12.reuse, R80, R64 ;  /* 0x000000500c40723c */ /* 0x040fec0000001840 */
[----:B------:R-:W-:Y:S06]  /*1b300*/  HMMA.16816.F32 R60, R12, R82, R24 ;  /* 0x000000520c3c723c */ /* 0x000fec0000001818 */
[C---:B-1----:R-:W-:Y:S06]  /*1b310*/  HMMA.16816.F32 R12, R4.reuse, R74, R16 ;  /* 0x0000004a040c723c */ /* 0x042fec0000001810 */
[C---:B------:R-:W-:Y:S06]  /*1b320*/  HMMA.16816.F32 R56, R4.reuse, R72, R20 ;  /* 0x000000480438723c */ /* 0x040fec0000001814 */
[C---:B------:R-:W-:Y:S06]  /*1b330*/  HMMA.16816.F32 R16, R4.reuse, R76, R32 ;  /* 0x0000004c0410723c */ /* 0x040fec0000001820 */
[----:B---3--:R-:W-:Y:S01]  /*1b340*/  HMMA.16816.F32 R32, R4, R86, R52 ;  /* 0x000000560420723c */ /* 0x008fe20000001834 */
[----:B------:R-:W1:Y:S01]  /*1b350*/  LDSM.16.M88.4 R52, [R213+0x7800] ;  /* 0x00780000d534783b */ /* 0x000e620000000200 */
[----:B------:R-:W-:-:S04]  /*1b360*/  DEPBAR.LE SB0, 0x0 ;  /* 0x000080000000791a */ /* 0x000fc80000000000 */
[C---:B------:R-:W-:Y:S06]  /*1b370*/  HMMA.16816.F32 R24, R4.reuse, R84, R48 ;  /* 0x000000540418723c */ /* 0x040fec0000001830 */
[----:B--2---:R-:W-:Y:S06]  /*1b380*/  HMMA.16816.F32 R48, R4, R90, R60 ;  /* 0x0000005a0430723c */ /* 0x004fec000000183c */
[----:B-----5:R-:W-:Y:S06]  /*1b390*/  HMMA.16816.F32 R60, R8, R98, R12 ;  /* 0x00000062083c723c */ /* 0x020fec000000180c */
[----:B------:R-:W-:Y:S01]  /*1b3a0*/  HMMA.16816.F32 R20, R4, R78, R44 ;  /* 0x0000004e0414723c */ /* 0x000fe2000000182c */
[----:B------:R-:W-:-:S05]  /*1b3b0*/  IMAD.SHL.U32 R13, R185, 0x2, RZ ;  /* 0x00000002b90d7824 */ /* 0x000fca00078e00ff */
[----:B------:R-:W-:Y:S01]  /*1b3c0*/  HMMA.16816.F32 R44, R4, R88, R64 ;  /* 0x00000058042c723c */ /* 0x000fe20000001840 */
[----:B------:R-:W-:-:S04]  /*1b3d0*/  LOP3.LUT R13, R13, 0x6, RZ, 0xc0, !PT ;  /* 0x000000060d0d7812 */ /* 0x000fc800078ec0ff */
[----:B------:R-:W-:Y:S01]  /*1b3e0*/  LEA R13, R36, R13, 0x6 ;  /* 0x0000000d240d7211 */ /* 0x000fe200078e30ff */
[C---:B------:R-:W-:Y:S04]  /*1b3f0*/  HMMA.16816.F32 R56, R8.reuse, R96, R56 ;  /* 0x000000600838723c */ /* 0x040fe80000001838 */
[C---:B------:R-:W-:Y:S02]  /*1b400*/  VIADD R15, R13.reuse, 0xffffffc0 ;  /* 0xffffffc00d0f7836 */ /* 0x040fe40000000000 */
[C---:B----4-:R-:W-:Y:S01]  /*1b410*/  HMMA.16816.F32 R72, R8.reuse, R92, R16 ;  /* 0x0000005c0848723c */ /* 0x050fe20000001810 */
[----:B------:R-:W-:Y:S02]  /*1b420*/  VIADD R12, R13, 0xffffffd1 ;  /* 0xffffffd10d0c7836 */ /* 0x000fe40000000000 */
[----:B------:R-:W-:Y:S01]  /*1b430*/  IMAD.IADD R3, R0, 0x1, -R15 ;  /* 0x0000000100037824 */ /* 0x000fe200078e0a0f */
[----:B------:R-:W-:Y:S01]  /*1b440*/  ISETP.GE.AND P1, PT, R15, R237, PT ;  /* 0x000000ed0f00720c */ /* 0x000fe20003f26270 */
[C---:B------:R-:W-:Y:S01]  /*1b450*/  VIADD R14, R13.reuse, 0xffffffd8 ;  /* 0xffffffd80d0e7836 */ /* 0x040fe20000000000 */
[C---:B------:R-:W-:Y:S01]  /*1b460*/  HMMA.16816.F32 R76, R8.reuse, R68, R24 ;  /* 0x00000044084c723c */ /* 0x040fe20000001818 */
[C---:B------:R-:W-:Y:S01]  /*1b470*/  VIADD R16, R13.reuse, 0xffffffc1 ;  /* 0xffffffc10d107836 */ /* 0x040fe20000000000 */
[----:B------:R-:W-:Y:S01]  /*1b480*/  IABS R4, R3 ;  /* 0x0000000300047213 */ /* 0x000fe20000000000 */
[C---:B------:R-:W-:Y:S01]  /*1b490*/  VIADD R17, R13.reuse, 0xffffffc8 ;  /* 0xffffffc80d117836 */ /* 0x040fe20000000000 */
[----:B------:R-:W-:Y:S01]  /*1b4a0*/  ISETP.GE.AND P3, PT, R12, R237, PT ;  /* 0x000000ed0c00720c */ /* 0x000fe20003f66270 */
[C---:B------:R-:W-:Y:S01]  /*1b4b0*/  IMAD.IADD R2, R0.reuse, 0x1, -R16 ;  /* 0x0000000100027824 */ /* 0x040fe200078e0a10 */
[C---:B------:R-:W-:Y:S01]  /*1b4c0*/  HMMA.16816.F32 R32, R8.reuse, R70, R32 ;  /* 0x000000460820723c */ /* 0x040fe20000001820 */
[C---:B------:R-:W-:Y:S01]  /*1b4d0*/  IMAD.IADD R5, R0.reuse, 0x1, -R17 ;  /* 0x0000000100057824 */ /* 0x040fe200078e0a11 */
[----:B------:R-:W-:Y:S01]  /*1b4e0*/  I2FP.F32.S32 R4, R4 ;  /* 0x0000000400047245 */ /* 0x000fe20000201400 */
[----:B------:R-:W-:Y:S01]  /*1b4f0*/  VIADD R18, R13, 0xffffffd9 ;  /* 0xffffffd90d127836 */ /* 0x000fe20000000000 */
[----:B------:R-:W-:Y:S01]  /*1b500*/  IABS R3, R2 ;  /* 0x0000000200037213 */ /* 0x000fe20000000000 */
[C---:B------:R-:W-:Y:S01]  /*1b510*/  IMAD.IADD R7, R0.reuse, 0x1, -R14 ;  /* 0x0000000100077824 */ /* 0x040fe200078e0a0e */
[----:B------:R-:W-:Y:S01]  /*1b520*/  IABS R2, R5 ;  /* 0x0000000500027213 */ /* 0x000fe20000000000 */
[C---:B-1----:R-:W-:Y:S01]  /*1b530*/  HMMA.16816.F32 R68, R8.reuse, R52, R44 ;  /* 0x000000340844723c */ /* 0x042fe2000000182c */
[----:B------:R-:W-:Y:S01]  /*1b540*/  I2FP.F32.S32 R3, R3 ;  /* 0x0000000300037245 */ /* 0x000fe20000201400 */
[----:B------:R-:W-:Y:S01]  /*1b550*/  IMAD.IADD R5, R0, 0x1, -R12 ;  /* 0x0000000100057824 */ /* 0x000fe200078e0a0c */
[----:B------:R-:W-:Y:S01]  /*1b560*/  I2FP.F32.S32 R2, R2 ;  /* 0x0000000200027245 */ /* 0x000fe20000201400 */
[----:B------:R-:W-:Y:S01]  /*1b570*/  BAR.SYNC.DEFER_BLOCKING 0x0 ;  /* 0x0000000000007b1d */ /* 0x000fe20000010000 */
[----:B------:R-:W-:Y:S01]  /*1b580*/  ISETP.GE.AND P0, PT, R16, R237, PT ;  /* 0x000000ed1000720c */ /* 0x000fe20003f06270 */
[----:B------:R-:W-:Y:S01]  /*1b590*/  HMMA.16816.F32 R64, R8, R94, R20 ;  /* 0x0000005e0840723c */ /* 0x000fe20000001814 */
[C---:B------:R-:W-:Y:S01]  /*1b5a0*/  FFMA.FTZ R19, -R149.reuse, R3, R57 ;  /* 0x0000000395137223 */ /* 0x040fe20000010139 */
[----:B------:R-:W-:Y:S01]  /*1b5b0*/  FFMA.FTZ R26, -R149, R2, R60 ;  /* 0x00000002951a7223 */ /* 0x000fe2000001013c */
[----:B------:R-:W-:-:S02]  /*1b5c0*/  ISETP.GE.AND P5, PT, R17, R237, PT ;  /* 0x000000ed1100720c */ /* 0x000fc40003fa6270 */
[----:B------:R-:W-:Y:S01]  /*1b5d0*/  ISETP.GE.AND P2, PT, R14, R237, PT ;  /* 0x000000ed0e00720c */ /* 0x000fe20003f46270 */
[----:B------:R-:W-:Y:S01]  /*1b5e0*/  HMMA.16816.F32 R52, R8, R54, R48 ;  /* 0x000000360834723c */ /* 0x000fe20000001830 */
[----:B------:R-:W-:Y:S01]  /*1b5f0*/  FFMA.FTZ R20, -R149, R4, R56 ;  /* 0x0000000495147223 */ /* 0x000fe20000010138 */
[----:B------:R-:W-:Y:S02]  /*1b600*/  FSEL R41, R19, -INF , !P0 ;  /* 0xff80000013297808 */ /* 0x000fe40004000000 */
[----:B------:R-:W-:Y:S02]  /*1b610*/  FSEL R40, R26, -INF , !P5 ;  /* 0xff8000001a287808 */ /* 0x000fe40006800000 */
[----:B------:R-:W-:Y:S01]  /*1b620*/  FSEL R46, R20, -INF , !P1 ;  /* 0xff800000142e7808 */ /* 0x000fe20004800000 */
[C---:B------:R-:W-:Y:S02]  /*1b630*/  VIADD R9, R13.reuse, 0xffffffc9 ;  /* 0xffffffc90d097836 */ /* 0x040fe40000000000 */
[----:B------:R-:W-:-:S02]  /*1b640*/  VIADD R11, R13, 0xffffffd0 ;  /* 0xffffffd00d0b7836 */ /* 0x000fc40000000000 */
[C---:B------:R-:W-:Y:S01]  /*1b650*/  IMAD.IADD R8, R0.reuse, 0x1, -R18 ;  /* 0x0000000100087824 */ /* 0x040fe200078e0a12 */
[C---:B------:R-:W-:Y:S01]  /*1b660*/  IADD3 R3, R0.reuse, -R9, RZ ;  /* 0x8000000900037210 */ /* 0x040fe20007ffe0ff */
[C---:B------:R-:W-:Y:S01]  /*1b670*/  IMAD.IADD R2, R0.reuse, 0x1, -R11 ;  /* 0x0000000100027824 */ /* 0x040fe200078e0a0b */
[----:B------:R-:W-:Y:S01]  /*1b680*/  ISETP.GE.AND P6, PT, R9, R237, PT ;  /* 0x000000ed0900720c */ /* 0x000fe20003fc6270 */
[----:B------:R-:W-:Y:S01]  /*1b690*/  VIADD R10, R13, 0xffffffe0 ;  /* 0xffffffe00d0a7836 */ /* 0x000fe20000000000 */
[----:B------:R-:W-:Y:S02]  /*1b6a0*/  IABS R6, R3 ;  /* 0x0000000300067213 */ /* 0x000fe40000000000 */
[----:B------:R-:W-:Y:S02]  /*1b6b0*/  IABS R4, R2 ;  /* 0x0000000200047213 */ /* 0x000fe40000000000 */
[----:B------:R-:W-:Y:S02]  /*1b6c0*/  IABS R3, R5 ;  /* 0x0000000500037213 */ /* 0x000fe40000000000 */
[----:B------:R-:W-:Y:S01]  /*1b6d0*/  IABS R2, R7 ;  /* 0x0000000700027213 */ /* 0x000fe20000000000 */
[----:B------:R-:W-:Y:S01]  /*1b6e0*/  IMAD.MOV.U32 R5, RZ, RZ, R4 ;  /* 0x000000ffff057224 */ /* 0x000fe200078e0004 */
[----:B------:R-:W-:Y:S01]  /*1b6f0*/  IABS R7, R8 ;  /* 0x0000000800077213 */ /* 0x000fe20000000000 */
[----:B------:R-:W-:Y:S01]  /*1b700*/  IMAD.MOV.U32 R4, RZ, RZ, R3 ;  /* 0x000000ffff047224 */ /* 0x000fe200078e0003 */
[----:B------:R-:W-:Y:S01]  /*1b710*/  I2FP.F32.S32 R6, R6 ;  /* 0x0000000600067245 */ /* 0x000fe20000201400 */
[----:B------:R-:W-:Y:S01]  /*1b720*/  IMAD.MOV.U32 R3, RZ, RZ, R2 ;  /* 0x000000ffff037224 */ /* 0x000fe200078e0002 */
[----:B------:R-:W-:Y:S01]  /*1b730*/  I2FP.F32.S32 R5, R5 ;  /* 0x0000000500057245 */ /* 0x000fe20000201400 */
[----:B------:R-:W-:Y:S01]  /*1b740*/  IMAD.MOV.U32 R2, RZ, RZ, R7 ;  /* 0x000000ffff027224 */ /* 0x000fe200078e0007 */
[----:B------:R-:W-:Y:S01]  /*1b750*/  I2FP.F32.S32 R4, R4 ;  /* 0x0000000400047245 */ /* 0x000fe20000201400 */
[C---:B------:R-:W-:Y:S01]  /*1b760*/  FFMA.FTZ R25, -R149.reuse, R6, R61 ;  /* 0x0000000695197223 */ /* 0x040fe2000001013d */
[----:B------:R-:W-:Y:S01]  /*1b770*/  I2FP.F32.S32 R3, R3 ;  /* 0x0000000300037245 */ /* 0x000fe20000201400 */
[C---:B------:R-:W-:Y:S01]  /*1b780*/  FFMA.FTZ R24, -R149.reuse, R5, R72 ;  /* 0x0000000595187223 */ /* 0x040fe20000010148 */
[----:B------:R-:W-:Y:S01]  /*1b790*/  I2FP.F32.S32 R2, R2 ;  /* 0x0000000200027245 */ /* 0x000fe20000201400 */
[----:B------:R-:W-:Y:S01]  /*1b7a0*/  FFMA.FTZ R23, -R149, R4, R73 ;  /* 0x0000000495177223 */ /* 0x000fe20000010149 */
[----:B------:R-:W-:Y:S01]  /*1b7b0*/  ISETP.GE.AND P4, PT, R11, R237, PT ;  /* 0x000000ed0b00720c */ /* 0x000fe20003f86270 */
[----:B------:R-:W-:Y:S01]  /*1b7c0*/  FFMA.FTZ R22, -R149, R3, R64 ;  /* 0x0000000395167223 */ /* 0x000fe20000010140 */
[----:B------:R-:W-:-:S02]  /*1b7d0*/  IMAD.IADD R3, R0, 0x1, -R10 ;  /* 0x0000000100037824 */ /* 0x000fc400078e0a0a */
[----:B------:R-:W-:Y:S01]  /*1b7e0*/  FFMA.FTZ R21, -R149, R2, R65 ;  /* 0x0000000295157223 */ /* 0x000fe20000010141 */
[----:B------:R-:W-:Y:S01]  /*1b7f0*/  VIADD R2, R0, 0x8 ;  /* 0x0000000800027836 */ /* 0x000fe20000000000 */
[----:B------:R-:W-:Y:S02]  /*1b800*/  FSEL R38, R25, -INF , !P6 ;  /* 0xff80000019267808 */ /* 0x000fe40007000000 */
[----:B------:R-:W-:Y:S01]  /*1b810*/  IABS R3, R3 ;  /* 0x0000000300037213 */ /* 0x000fe20000000000 */
[----:B------:R-:W-:Y:S01]  /*1b820*/  IMAD.IADD R4, R2, 0x1, -R15 ;  /* 0x0000000102047824 */ /* 0x000fe200078e0a0f */
[----:B------:R-:W-:Y:S01]  /*1b830*/  IADD3 R6, -R16, R2, RZ ;  /* 0x0000000210067210 */ /* 0x000fe20007ffe1ff */
[----:B------:R-:W-:Y:S01]  /*1b840*/  IMAD.IADD R7, R2, 0x1, -R17 ;  /* 0x0000000102077824 */ /* 0x000fe200078e0a11 */
[----:B------:R-:W-:Y:S01]  /*1b850*/  FSEL R104, R24, -INF , !P4 ;  /* 0xff80000018687808 */ /* 0x000fe20006000000 */
[----:B------:R-:W-:Y:S01]  /*1b860*/  IMAD.IADD R9, R2, 0x1, -R9 ;  /* 0x0000000102097824 */ /* 0x000fe200078e0a09 */
[----:B------:R-:W-:Y:S01]  /*1b870*/  IABS R5, R4 ;  /* 0x0000000400057213 */ /* 0x000fe20000000000 */
[----:B------:R-:W-:Y:S01]  /*1b880*/  IMAD.MOV.U32 R8, RZ, RZ, R3 ;  /* 0x000000ffff087224 */ /* 0x000fe200078e0003 */
[----:B------:R-:W-:-:S02]  /*1b890*/  IABS R4, R6 ;  /* 0x0000000600047213 */ /* 0x000fc40000000000 */
        /* <DEDUP_REMOVED lines=14> */
[----:B------:R-:W-:-:S02]  /*1b980*/  IMAD.IADD R7, R2, 0x1, -R18 ;  /* 0x0000000102077824 */ /* 0x000fc400078e0a12 */
[C---:B------:R-:W-:Y:S01]  /*1b990*/  FFMA.FTZ R16, -R149.reuse, R6, R62 ;  /* 0x0000000695107223 */ /* 0x040fe2000001013e */
[----:B------:R-:W-:Y:S02]  /*1b9a0*/  IMAD.IADD R6, R2, 0x1, -R14 ;  /* 0x0000000102067824 */ /* 0x000fe400078e0a0e */
[----:B------:R-:W-:Y:S01]  /*1b9b0*/  FFMA.FTZ R15, -R149, R3, R63 ;  /* 0x00000003950f7223 */ /* 0x000fe2000001013f */
[----:B------:R-:W-:Y:S01]  /*1b9c0*/  FSEL R48, R4, -INF , !P0 ;  /* 0xff80000004307808 */ /* 0x000fe20004000000 */
[C---:B------:R-:W-:Y:S01]  /*1b9d0*/  IMAD.IADD R4, R2.reuse, 0x1, -R11 ;  /* 0x0000000102047824 */ /* 0x040fe200078e0a0b */
[----:B------:R-:W-:Y:S01]  /*1b9e0*/  FSEL R47, R5, -INF , !P1 ;  /* 0xff800000052f7808 */ /* 0x000fe20004800000 */
[----:B------:R-:W-:Y:S01]  /*1b9f0*/  IMAD.IADD R3, R2, 0x1, -R12 ;  /* 0x0000000102037824 */ /* 0x000fe200078e0a0c */
[----:B------:R-:W-:Y:S01]  /*1ba00*/  ISETP.GE.AND P0, PT, R10, R237, PT ;  /* 0x000000ed0a00720c */ /* 0x000fe20003f06270 */
[----:B------:R-:W-:Y:S01]  /*1ba10*/  IMAD.IADD R9, R2, 0x1, -R10 ;  /* 0x0000000102097824 */ /* 0x000fe200078e0a0a */
[----:B------:R-:W-:Y:S01]  /*1ba20*/  IABS R8, R4 ;  /* 0x0000000400087213 */ /* 0x000fe20000000000 */
[C---:B------:R-:W-:Y:S01]  /*1ba30*/  VIADD R12, R13.reuse, 0xffffffe1 ;  /* 0xffffffe10d0c7836 */ /* 0x040fe20000000000 */
[----:B------:R-:W-:Y:S01]  /*1ba40*/  IABS R5, R3 ;  /* 0x0000000300057213 */ /* 0x000fe20000000000 */
[C---:B------:R-:W-:Y:S01]  /*1ba50*/  VIADD R11, R13.reuse, 0xffffffe8 ;  /* 0xffffffe80d0b7836 */ /* 0x040fe20000000000 */
[----:B------:R-:W-:Y:S01]  /*1ba60*/  IABS R4, R6 ;  /* 0x0000000600047213 */ /* 0x000fe20000000000 */
[C---:B------:R-:W-:Y:S01]  /*1ba70*/  VIADD R10, R13.reuse, 0xffffffe9 ;  /* 0xffffffe90d0a7836 */ /* 0x040fe20000000000 */
[----:B------:R-:W-:Y:S01]  /*1ba80*/  IABS R3, R7 ;  /* 0x0000000700037213 */ /* 0x000fe20000000000 */
[C---:B------:R-:W-:Y:S01]  /*1ba90*/  VIADD R14, R13.reuse, 0xfffffff8 ;  /* 0xfffffff80d0e7836 */ /* 0x040fe20000000000 */
[----:B------:R-:W-:Y:S01]  /*1baa0*/  IABS R6, R9 ;  /* 0x0000000900067213 */ /* 0x000fe20000000000 */
[----:B------:R-:W-:Y:S01]  /*1bab0*/  VIADD R9, R13, 0xfffffff0 ;  /* 0xfffffff00d097836 */ /* 0x000fe20000000000 */
[----:B------:R-:W-:Y:S01]  /*1bac0*/  MOV R7, R5 ;  /* 0x0000000500077202 */ /* 0x000fe20000000f00 */
[----:B------:R-:W-:Y:S01]  /*1bad0*/  IMAD.MOV.U32 R5, RZ, RZ, R4 ;  /* 0x000000ffff057224 */ /* 0x000fe200078e0004 */
[----:B------:R-:W-:Y:S01]  /*1bae0*/  I2FP.F32.S32 R8, R8 ;  /* 0x0000000800087245 */ /* 0x000fe20000201400 */
[----:B------:R-:W-:Y:S01]  /*1baf0*/  IMAD.MOV.U32 R4, RZ, RZ, R3 ;  /* 0x000000ffff047224 */ /* 0x000fe200078e0003 */
[----:B------:R-:W-:Y:S01]  /*1bb00*/  ISETP.GE.AND P1, PT, R18, R237, PT ;  /* 0x000000ed1200720c */ /* 0x000fe20003f26270 */
[----:B------:R-:W-:Y:S01]  /*1bb10*/  IMAD.MOV.U32 R3, RZ, RZ, R6 ;  /* 0x000000ffff037224 */ /* 0x000fe200078e0006 */
[----:B------:R-:W-:Y:S01]  /*1bb20*/  I2FP.F32.S32 R5, R5 ;  /* 0x0000000500057245 */ /* 0x000fe20000201400 */
[----:B------:R-:W-:Y:S01]  /*1bb30*/  IMAD.IADD R20, R2, 0x1, -R10 ;  /* 0x0000000102147824 */ /* 0x000fe200078e0a0a */
[----:B------:R-:W-:Y:S01]  /*1bb40*/  I2FP.F32.S32 R6, R7 ;  /* 0x0000000700067245 */ /* 0x000fe20000201400 */
[C---:B------:R-:W-:Y:S01]  /*1bb50*/  FFMA.FTZ R7, -R149.reuse, R8, R74 ;  /* 0x0000000895077223 */ /* 0x040fe2000001014a */
[----:B------:R-:W-:Y:S01]  /*1bb60*/  I2FP.F32.S32 R3, R3 ;  /* 0x0000000300037245 */ /* 0x000fe20000201400 */
[C---:B------:R-:W-:Y:S01]  /*1bb70*/  FFMA.FTZ R5, -R149.reuse, R5, R66 ;  /* 0x0000000595057223 */ /* 0x040fe20000010142 */
[----:B------:R-:W-:Y:S01]  /*1bb80*/  I2FP.F32.S32 R4, R4 ;  /* 0x0000000400047245 */ /* 0x000fe20000201400 */
[----:B------:R-:W-:Y:S01]  /*1bb90*/  FFMA.FTZ R6, -R149, R6, R75 ;  /* 0x0000000695067223 */ /* 0x000fe2000001014b */
[----:B------:R-:W-:-:S02]  /*1bba0*/  VIADD R8, R13, 0xfffffff1 ;  /* 0xfffffff10d087836 */ /* 0x000fc40000000000 */
[----:B------:R-:W-:Y:S01]  /*1bbb0*/  FFMA.FTZ R3, -R149, R3, R78 ;  /* 0x0000000395037223 */ /* 0x000fe2000001014e */
[----:B------:R-:W-:Y:S01]  /*1bbc0*/  FSEL R136, R5, -INF , !P2 ;  /* 0xff80000005887808 */ /* 0x000fe20005000000 */
[----:B------:R-:W-:Y:S01]  /*1bbd0*/  FFMA.FTZ R4, -R149, R4, R67 ;  /* 0x0000000495047223 */ /* 0x000fe20000010143 */
[C---:B------:R-:W-:Y:S01]  /*1bbe0*/  IMAD.IADD R5, R0.reuse, 0x1, -R11 ;  /* 0x0000000100057824 */ /* 0x040fe200078e0a0b */
[----:B------:R-:W-:Y:S01]  /*1bbf0*/  FSEL R129, R7, -INF , !P4 ;  /* 0xff80000007817808 */ /* 0x000fe20006000000 */
[----:B------:R-:W-:Y:S01]  /*1bc00*/  VIADD R13, R13, 0xfffffff9 ;  /* 0xfffffff90d0d7836 */ /* 0x000fe20000000000 */
[----:B------:R-:W-:Y:S01]  /*1bc10*/  FSEL R165, R3, -INF , !P0 ;  /* 0xff80000003a57808 */ /* 0x000fe20004000000 */
[----:B------:R-:W-:Y:S01]  /*1bc20*/  IMAD.IADD R3, R0, 0x1, -R12 ;  /* 0x0000000100037824 */ /* 0x000fe200078e0a0c */
[----:B------:R-:W-:Y:S01]  /*1bc30*/  FSEL R132, R6, -INF , !P3 ;  /* 0xff80000006847808 */ /* 0x000fe20005800000 */
[--C-:B------:R-:W-:Y:S01]  /*1bc40*/  IMAD.IADD R7, R0, 0x1, -R9.reuse ;  /* 0x0000000100077824 */ /* 0x100fe200078e0a09 */
[----:B------:R-:W-:Y:S01]  /*1bc50*/  FSEL R137, R4, -INF , !P1 ;  /* 0xff80000004897808 */ /* 0x000fe20004800000 */
[----:B------:R-:W-:Y:S01]  /*1bc60*/  IMAD.IADD R19, R2, 0x1, -R9 ;  /* 0x0000000102137824 */ /* 0x000fe200078e0a09 */
[----:B------:R-:W-:Y:S01]  /*1bc70*/  IADD3 R6, R0, -R10, RZ ;  /* 0x8000000a00067210 */ /* 0x000fe20007ffe0ff */
[----:B------:R-:W-:Y:S01]  /*1bc80*/  IMAD.IADD R18, R2, 0x1, -R8 ;  /* 0x0000000102127824 */ /* 0x000fe200078e0a08 */
[----:B------:R-:W-:-:S02]  /*1bc90*/  IABS R4, R3 ;  /* 0x0000000300047213 */ /* 0x000fc40000000000 */
[----:B------:R-:W-:Y:S01]  /*1bca0*/  FSEL R44, R16, -INF , !P5 ;  /* 0xff800000102c7808 */ /* 0x000fe20006800000 */
[C---:B------:R-:W-:Y:S01]  /*1bcb0*/  IMAD.IADD R16, R0.reuse, 0x1, -R13 ;  /* 0x0000000100107824 */ /* 0x040fe200078e0a0d */
[----:B------:R-:W-:Y:S01]  /*1bcc0*/  FSEL R45, R15, -INF , !P6 ;  /* 0xff8000000f2d7808 */ /* 0x000fe20007000000 */
[C---:B------:R-:W-:Y:S01]  /*1bcd0*/  IMAD.IADD R15, R0.reuse, 0x1, -R8 ;  /* 0x00000001000f7824 */ /* 0x040fe200078e0a08 */
[----:B------:R-:W-:Y:S01]  /*1bce0*/  FSEL R251, R17, -INF , !P0 ;  /* 0xff80000011fb7808 */ /* 0x000fe20004000000 */
[----:B------:R-:W-:Y:S01]  /*1bcf0*/  IMAD.IADD R17, R0, 0x1, -R14 ;  /* 0x0000000100117824 */ /* 0x000fe200078e0a0e */
[----:B------:R-:W-:Y:S01]  /*1bd00*/  IABS R3, R5 ;  /* 0x0000000500037213 */ /* 0x000fe20000000000 */
[----:B------:R-:W-:Y:S01]  /*1bd10*/  IMAD.MOV.U32 R5, RZ, RZ, R4 ;  /* 0x000000ffff057224 */ /* 0x000fe200078e0004 */
[----:B------:R-:W-:Y:S02]  /*1bd20*/  IABS R0, R6 ;  /* 0x0000000600007213 */ /* 0x000fe40000000000 */
[----:B------:R-:W-:Y:S01]  /*1bd30*/  IABS R7, R7 ;  /* 0x0000000700077213 */ /* 0x000fe20000000000 */
[----:B------:R-:W-:Y:S01]  /*1bd40*/  IMAD.MOV.U32 R4, RZ, RZ, R3 ;  /* 0x000000ffff047224 */ /* 0x000fe200078e0003 */
[----:B------:R-:W-:-:S02]  /*1bd50*/  MOV R3, R0 ;  /* 0x0000000000037202 */ /* 0x000fc40000000f00 */
[----:B------:R-:W-:Y:S01]  /*1bd60*/  I2FP.F32.S32 R6, R5 ;  /* 0x0000000500067245 */ /* 0x000fe20000201400 */
[----:B------:R-:W-:Y:S01]  /*1bd70*/  IMAD.MOV.U32 R0, RZ, RZ, R7 ;  /* 0x000000ffff007224 */ /* 0x000fe200078e0007 */
[-C--:B------:R-:W-:Y:S01]  /*1bd80*/  ISETP.GE.AND P5, PT, R12, R237.reuse, PT ;  /* 0x000000ed0c00720c */ /* 0x080fe20003fa6270 */
[C---:B------:R-:W-:Y:S01]  /*1bd90*/  IMAD.IADD R12, R2.reuse, 0x1, -R12 ;  /* 0x00000001020c7824 */ /* 0x040fe200078e0a0c */
[-C--:B------:R-:W-:Y:S01]  /*1bda0*/  ISETP.GE.AND P6, PT, R11, R237.reuse, PT ;  /* 0x000000ed0b00720c */ /* 0x080fe20003fc6270 */
[----:B------:R-:W-:Y:S01]  /*1bdb0*/  IMAD.IADD R11, R2, 0x1, -R11 ;  /* 0x00000001020b7824 */ /* 0x000fe200078e0a0b */
[----:B------:R-:W-:Y:S01]  /*1bdc0*/  ISETP.GE.AND P4, PT, R10, R237, PT ;  /* 0x000000ed0a00720c */ /* 0x000fe20003f86270 */
[C---:B------:R-:W-:Y:S01]  /*1bdd0*/  IMAD.IADD R10, R2.reuse, 0x1, -R14 ;  /* 0x00000001020a7824 */ /* 0x040fe200078e0a0e */
[----:B------:R-:W-:Y:S01]  /*1bde0*/  I2FP.F32.S32 R5, R4 ;  /* 0x0000000400057245 */ /* 0x000fe20000201400 */
[----:B------:R-:W-:Y:S01]  /*1bdf0*/  IMAD.IADD R7, R2, 0x1, -R13 ;  /* 0x0000000102077824 */ /* 0x000fe200078e0a0d */
[----:B------:R-:W-:-:S02]  /*1be00*/  I2FP.F32.S32 R4, R3 ;  /* 0x0000000300047245 */ /* 0x000fc40000201400 */
[----:B------:R-:W-:Y:S02]  /*1be10*/  I2FP.F32.S32 R3, R0 ;  /* 0x0000000000037245 */ /* 0x000fe40000201400 */
[----:B------:R-:W-:Y:S02]  /*1be20*/  IABS R2, R15 ;  /* 0x0000000f00027213 */ /* 0x000fe40000000000 */
[----:B------:R-:W-:Y:S01]  /*1be30*/  IABS R0, R17 ;  /* 0x0000001100007213 */ /* 0x000fe20000000000 */
[----:B------:R-:W-:Y:S01]  /*1be40*/  FFMA.FTZ R15, -R149, R3, R68 ;  /* 0x00000003950f7223 */ /* 0x000fe20000010144 */
[----:B------:R-:W-:Y:S01]  /*1be50*/  FSEL R128, R21, -INF , !P1 ;  /* 0xff80000015807808 */ /* 0x000fe20004800000 */
[C---:B------:R-:W-:Y:S01]  /*1be60*/  FFMA.FTZ R21, -R149.reuse, R4, R33 ;  /* 0x0000000495157223 */ /* 0x040fe20000010121 */
[----:B------:R-:W-:Y:S01]  /*1be70*/  FSEL R124, R22, -INF , !P2 ;  /* 0xff800000167c7808 */ /* 0x000fe20005000000 */
[----:B------:R-:W-:Y:S01]  /*1be80*/  FFMA.FTZ R22, -R149, R5, R32 ;  /* 0x0000000595167223 */ /* 0x000fe20000010120 */
[----:B------:R-:W-:Y:S01]  /*1be90*/  IMAD.MOV.U32 R4, RZ, RZ, R2 ;  /* 0x000000ffff047224 */ /* 0x000fe200078e0002 */
[----:B------:R-:W-:Y:S01]  /*1bea0*/  IABS R2, R12 ;  /* 0x0000000c00027213 */ /* 0x000fe20000000000 */
[----:B------:R-:W-:Y:S01]  /*1beb0*/  IMAD.MOV.U32 R5, RZ, RZ, R0 ;  /* 0x000000ffff057224 */ /* 0x000fe200078e0000 */
[----:B------:R-:W-:-:S02]  /*1bec0*/  IABS R0, R11 ;  /* 0x0000000b00007213 */ /* 0x000fc40000000000 */
[----:B------:R-:W-:Y:S02]  /*1bed0*/  IABS R3, R16 ;  /* 0x0000001000037213 */ /* 0x000fe40000000000 */
[----:B------:R-:W-:Y:S01]  /*1bee0*/  ISETP.GE.AND P1, PT, R14, R237, PT ;  /* 0x000000ed0e00720c */ /* 0x000fe20003f26270 */
[----:B------:R-:W-:Y:S01]  /*1bef0*/  FFMA.FTZ R14, -R149, R6, R77 ;  /* 0x00000006950e7223 */ /* 0x000fe2000001014d */
[----:B------:R-:W-:Y:S02]  /*1bf00*/  I2FP.F32.S32 R2, R2 ;  /* 0x0000000200027245 */ /* 0x000fe40000201400 */
[----:B------:R-:W-:Y:S02]  /*1bf10*/  I2FP.F32.S32 R6, R4 ;  /* 0x0000000400067245 */ /* 0x000fe40000201400 */
[----:B------:R-:W-:Y:S02]  /*1bf20*/  I2FP.F32.S32 R0, R0 ;  /* 0x0000000000007245 */ /* 0x000fe40000201400 */
[----:B------:R-:W-:-:S02]  /*1bf30*/  I2FP.F32.S32 R4, R5 ;  /* 0x0000000500047245 */ /* 0x000fc40000201400 */
[----:B------:R-:W-:Y:S02]  /*1bf40*/  I2FP.F32.S32 R3, R3 ;  /* 0x0000000300037245 */ /* 0x000fe40000201400 */
[----:B------:R-:W-:Y:S01]  /*1bf50*/  FSEL R105, R23, -INF , !P3 ;  /* 0xff80000017697808 */ /* 0x000fe20005800000 */
[C---:B------:R-:W-:Y:S01]  /*1bf60*/  FFMA.FTZ R12, -R149.reuse, R4, R52 ;  /* 0x00000004950c7223 */ /* 0x040fe20000010134 */
[-C--:B------:R-:W-:Y:S01]  /*1bf70*/  ISETP.GE.AND P2, PT, R8, R237.reuse, PT ;  /* 0x000000ed0800720c */ /* 0x080fe20003f46270 */
[----:B------:R-:W-:Y:S01]  /*1bf80*/  FFMA.FTZ R8, -R149, R2, R79 ;  /* 0x0000000295087223 */ /* 0x000fe2000001014f */
[----:B------:R-:W-:Y:S01]  /*1bf90*/  ISETP.GE.AND P3, PT, R9, R237, PT ;  /* 0x000000ed0900720c */ /* 0x000fe20003f66270 */
[C---:B------:R-:W-:Y:S01]  /*1bfa0*/  FFMA.FTZ R9, -R149.reuse, R0, R34 ;  /* 0x0000000095097223 */ /* 0x040fe20000010122 */
[----:B------:R-:W-:Y:S01]  /*1bfb0*/  IABS R2, R19 ;  /* 0x0000001300027213 */ /* 0x000fe20000000000 */
[----:B------:R-:W-:Y:S01]  /*1bfc0*/  FFMA.FTZ R11, -R149, R3, R53 ;  /* 0x00000003950b7223 */ /* 0x000fe20000010135 */
[----:B------:R-:W-:Y:S01]  /*1bfd0*/  ISETP.GE.AND P0, PT, R13, R237, PT ;  /* 0x000000ed0d00720c */ /* 0x000fe20003f06270 */
[----:B------:R-:W-:Y:S01]  /*1bfe0*/  FFMA.FTZ R13, -R149, R6, R69 ;  /* 0x00000006950d7223 */ /* 0x000fe20000010145 */
[----:B------:R-:W-:Y:S01]  /*1bff0*/  IABS R0, R18 ;  /* 0x0000001200007213 */ /* 0x000fe20000000000 */
[----:B------:R-:W-:Y:S01]  /*1c000*/  IMAD.MOV.U32 R5, RZ, RZ, R2 ;  /* 0x000000ffff057224 */ /* 0x000fe200078e0002 */
[----:B------:R-:W-:-:S02]  /*1c010*/  IABS R3, R20 ;  /* 0x0000001400037213 */ /* 0x000fc40000000000 */
[----:B------:R-:W-:Y:S01]  /*1c020*/  IABS R4, R10 ;  /* 0x0000000a00047213 */ /* 0x000fe20000000000 */
[----:B------:R-:W-:Y:S01]  /*1c030*/  IMAD.MOV.U32 R2, RZ, RZ, R0 ;  /* 0x000000ffff027224 */ /* 0x000fe200078e0000 */
[----:B------:R-:W-:Y:S01]  /*1c040*/  IABS R6, R7 ;  /* 0x0000000700067213 */ /* 0x000fe20000000000 */
[----:B------:R-:W-:Y:S01]  /*1c050*/  IMAD.MOV.U32 R7, RZ, RZ, R3 ;  /* 0x000000ffff077224 */ /* 0x000fe200078e0003 */
[----:B------:R-:W-:Y:S01]  /*1c060*/  FSEL R148, R14, -INF , !P5 ;  /* 0xff8000000e947808 */ /* 0x000fe20006800000 */
[----:B------:R-:W-:Y:S01]  /*1c070*/  IMAD.MOV.U32 R0, RZ, RZ, R4 ;  /* 0x000000ffff007224 */ /* 0x000fe200078e0004 */
[----:B------:R-:W-:Y:S01]  /*1c080*/  I2FP.F32.S32 R4, R2 ;  /* 0x0000000200047245 */ /* 0x000fe20000201400 */
[----:B------:R-:W-:Y:S01]  /*1c090*/  IMAD.MOV.U32 R3, RZ, RZ, R6 ;  /* 0x000000ffff037224 */ /* 0x000fe200078e0006 */
[----:B------:R-:W-:Y:S02]  /*1c0a0*/  FSEL R238, R8, -INF , !P5 ;  /* 0xff80000008ee7808 */ /* 0x000fe40006800000 */
[----:B------:R-:W-:Y:S01]  /*1c0b0*/  I2FP.F32.S32 R2, R0 ;  /* 0x0000000000027245 */ /* 0x000fe20000201400 */
[----:B------:R-:W-:Y:S01]  /*1c0c0*/  FFMA.FTZ R4, -R149, R4, R71 ;  /* 0x0000000495047223 */ /* 0x000fe20000010147 */
[----:B------:R-:W-:-:S02]  /*1c0d0*/  I2FP.F32.S32 R0, R3 ;  /* 0x0000000300007245 */ /* 0x000fc40000201400 */
[----:B------:R-:W-:Y:S01]  /*1c0e0*/  FSEL R3, R13, -INF , !P2 ;  /* 0xff8000000d037808 */ /* 0x000fe20005000000 */
[C---:B------:R-:W-:Y:S01]  /*1c0f0*/  FFMA.FTZ R2, -R149.reuse, R2, R54 ;  /* 0x0000000295027223 */ /* 0x040fe20000010136 */
[----:B------:R-:W-:Y:S01]  /*1c100*/  ISETP.GE.AND P5, PT, R36, 0x2, PT ;  /* 0x000000022400780c */ /* 0x000fe20003fa6270 */
[C---:B------:R-:W-:Y:S01]  /*1c110*/  FFMA.FTZ R0, -R149.reuse, R0, R55 ;  /* 0x0000000095007223 */ /* 0x040fe20000010137 */
[----:B------:R-:W-:Y:S01]  /*1c120*/  I2FP.F32.S32 R7, R7 ;  /* 0x0000000700077245 */ /* 0x000fe20000201400 */
[----:B------:R1:W-:Y:S01]  /*1c130*/  STL [R1], R3 ;  /* 0x0000000301007387 */ /* 0x0003e20000100800 */
[----:B------:R-:W-:Y:S02]  /*1c140*/  I2FP.F32.S32 R5, R5 ;  /* 0x0000000500057245 */ /* 0x000fe40000201400 */
[----:B------:R-:W-:Y:S01]  /*1c150*/  FSEL R151, R22, -INF , !P6 ;  /* 0xff80000016977808 */ /* 0x000fe20007000000 */
[----:B------:R-:W-:Y:S01]  /*1c160*/  FFMA.FTZ R7, -R149, R7, R35 ;  /* 0x0000000795077223 */ /* 0x000fe20000010123 */
[----:B------:R-:W-:Y:S01]  /*1c170*/  FSEL R246, R9, -INF , !P6 ;  /* 0xff80000009f67808 */ /* 0x000fe20007000000 */
[----:B------:R-:W-:Y:S01]  /*1c180*/  FFMA.FTZ R5, -R149, R5, R70 ;  /* 0x0000000595057223 */ /* 0x000fe20000010146 */
        /* <DEDUP_REMOVED lines=8> */
[----:B------:R-:W-:Y:S01]  /*1c210*/  FSEL R153, R0, -INF , !P0 ;  /* 0xff80000000997808 */ /* 0x000fe20004000000 */
[----:B------:R-:W-:Y:S06]  /*1c220*/  @!P5 BRA `(.L_x_4800) ;  /* 0x0000000c000cd947 */ /* 0x000fec0003800000 */
[----:B------:R-:W-:Y:S01]  /*1c230*/  ISETP.NE.U32.AND P0, PT, R240, RZ, PT ;  /* 0x000000fff000720c */ /* 0x000fe20003f05070 */
[----:B------:R-:W-:Y:S03]  /*1c240*/  BSSY B0, `(.L_x_4801) ;  /* 0x0000042000007945 */ /* 0x000fe60003800000 */
[----:B------:R-:W-:-:S13]  /*1c250*/  ISETP.NE.AND.EX P0, PT, R241, RZ, PT, P0 ;  /* 0x000000fff100720c */ /* 0x000fda0003f05300 */
[----:B------:R-:W-:Y:S05]  /*1c260*/  @!P0 BRA `(.L_x_4802) ;  /* 0x0000000000f08947 */ /* 0x000fea0003800000 */
[----:B------:R-:W2:Y:S01]  /*1c270*/  LD.E R2, desc[UR6][R28.64+0x170] ;  /* 0x000170061c027980 */ /* 0x000ea2000c101900 */
[----:B------:R-:W-:Y:S02]  /*1c280*/  IADD3 R8, R30, -0x40, RZ ;  /* 0xffffffc01e087810 */ /* 0x000fe40007ffe0ff */
[----:B------:R-:W-:Y:S02]  /*1c290*/  IABS R6, R30 ;  /* 0x0000001e00067213 */ /* 0x000fe40000000000 */
[----:B------:R-:W-:Y:S02]  /*1c2a0*/  IABS R9, R8 ;  /* 0x0000000800097213 */ /* 0x000fe40000000000 */
[-C--:B--2---:R-:W-:Y:S02]  /*1c2b0*/  IABS R0, R2.reuse ;  /* 0x0000000200007213 */ /* 0x084fe40000000000 */
[-C--:B------:R-:W-:Y:S02]  /*1c2c0*/  IABS R7, R2.reuse ;  /* 0x0000000200077213 */ /* 0x080fe40000000000 */
[----:B------:R-:W2:Y:S01]  /*1c2d0*/  I2F.RP R4, R0 ;  /* 0x0000000000047306 */ /* 0x000ea20000209400 */
[----:B------:R-:W-:-:S02]  /*1c2e0*/  LOP3.LUT R8, R8, R2, RZ, 0x3c, !PT ;  /* 0x0000000208087212 */ /* 0x000fc400078e3cff */
[----:B------:R-:W-:Y:S02]  /*1c2f0*/  IADD3 R7, RZ, -R7, RZ ;  /* 0x80000007ff077210 */ /* 0x000fe40007ffe0ff */
[----:B------:R-:W-:-:S03]  /*1c300*/  ISETP.GE.AND P0, PT, R8, RZ, PT ;  /* 0x000000ff0800720c */ /* 0x000fc60003f06270 */
[----:B--2---:R-:W2:Y:S02]  /*1c310*/  MUFU.RCP R4, R4 ;  /* 0x0000000400047308 */ /* 0x004ea40000001000 */
[----:B--2---:R-:W-:-:S06]  /*1c320*/  VIADD R4, R4, 0xffffffe ;  /* 0x0ffffffe04047836 */ /* 0x004fcc0000000000 */
[----:B------:R-:W1:Y:S02]  /*1c330*/  F2I.FTZ.U32.TRUNC.NTZ R5, R4 ;  /* 0x0000000400057305 */ /* 0x000e64000021f000 */
[----:B-1----:R-:W-:Y:S02]  /*1c340*/  IMAD.MOV R3, RZ, RZ, -R5 ;  /* 0x000000ffff037224 */ /* 0x002fe400078e0a05 */
[----:B------:R-:W-:Y:S02]  /*1c350*/  IMAD.MOV.U32 R4, RZ, RZ, RZ ;  /* 0x000000ffff047224 */ /* 0x000fe400078e00ff */
[----:B------:R-:W-:-:S04]  /*1c360*/  IMAD R3, R3, R0, RZ ;  /* 0x0000000003037224 */ /* 0x000fc800078e02ff */
[----:B------:R-:W-:-:S04]  /*1c370*/  IMAD.HI.U32 R3, R5, R3, R4 ;  /* 0x0000000305037227 */ /* 0x000fc800078e0004 */
[----:B------:R-:W-:Y:S02]  /*1c380*/  IMAD.MOV.U32 R5, RZ, RZ, R9 ;  /* 0x000000ffff057224 */ /* 0x000fe400078e0009 */
        /* <DEDUP_REMOVED lines=12> */
[----:B------:R-:W-:-:S02]  /*1c450*/  LOP3.LUT R0, R30, R2, RZ, 0x3c, !PT ;  /* 0x000000021e007212 */ /* 0x000fc400078e3cff */
        /* <DEDUP_REMOVED lines=8> */
[----:B------:R-:W-:Y:S02]  /*1c4e0*/  SEL R0, R5, R4, !P1 ;  /* 0x0000000405007207 */ /* 0x000fe40004800000 */
[----:B------:R-:W2:Y:S01]  /*1c4f0*/  LD.E.64 R4, desc[UR6][R28.64+0x38] ;  /* 0x000038061c047980 */ /* 0x000ea2000c101b00 */
[----:B------:R-:W-:-:S04]  /*1c500*/  IMAD.WIDE R8, R3, 0x4, R240 ;  /* 0x0000000403087825 */ /* 0x000fc800078e02f0 */
[C---:B------:R-:W-:Y:S02]  /*1c510*/  IMAD.WIDE R6, R0.reuse, 0x4, R240 ;  /* 0x0000000400067825 */ /* 0x040fe400078e02f0 */
[----:B------:R1:W3:Y:S04]  /*1c520*/  LD.E R9, desc[UR6][R8.64] ;  /* 0x0000000608097980 */ /* 0x0002e8000c101900 */
[----:B------:R-:W3:Y:S04]  /*1c530*/  LD.E R10, desc[UR6][R6.64] ;  /* 0x00000006060a7980 */ /* 0x000ee8000c101900 */
[----:B------:R-:W4:Y:S01]  /*1c540*/  LD.E.64 R6, desc[UR6][R28.64+0x20] ;  /* 0x000020061c067980 */ /* 0x000f22000c101b00 */
[----:B------:R-:W-:-:S05]  /*1c550*/  IADD3 R0, R0, -R3, RZ ;  /* 0x8000000300007210 */ /* 0x000fca0007ffe0ff */
[----:B------:R-:W-:-:S05]  /*1c560*/  IMAD R2, R2, R0, -0x40 ;  /* 0xffffffc002027424 */ /* 0x000fca00078e0200 */
[----:B-1----:R-:W-:Y:S01]  /*1c570*/  SHF.R.S32.HI R8, RZ, 0x1f, R2 ;  /* 0x0000001fff087819 */ /* 0x002fe20000011402 */
[-C--:B--2---:R-:W-:Y:S02]  /*1c580*/  IMAD R0, R5, R2.reuse, RZ ;  /* 0x0000000205007224 */ /* 0x084fe400078e02ff */
[----:B------:R-:W-:-:S04]  /*1c590*/  IMAD.WIDE.U32 R2, R4, R2, RZ ;  /* 0x0000000204027225 */ /* 0x000fc800078e00ff */
[----:B------:R-:W-:Y:S02]  /*1c5a0*/  IMAD R4, R4, R8, R0 ;  /* 0x0000000804047224 */ /* 0x000fe400078e0200 */
[----:B---3--:R-:W-:-:S03]  /*1c5b0*/  IMAD.IADD R9, R9, 0x1, -R10 ;  /* 0x0000000109097824 */ /* 0x008fc600078e0a0a */
[----:B------:R-:W-:Y:S02]  /*1c5c0*/  IADD3 R3, R3, R4, RZ ;  /* 0x0000000403037210 */ /* 0x000fe40007ffe0ff */
[----:B------:R-:W-:Y:S01]  /*1c5d0*/  SHF.R.S32.HI R5, RZ, 0x1f, R9 ;  /* 0x0000001fff057819 */ /* 0x000fe20000011409 */
[----:B----4-:R-:W-:Y:S02]  /*1c5e0*/  IMAD R0, R7, R9, RZ ;  /* 0x0000000907007224 */ /* 0x010fe400078e02ff */
[----:B------:R-:W-:-:S04]  /*1c5f0*/  IMAD.WIDE.U32 R2, R9, R6, R2 ;  /* 0x0000000609027225 */ /* 0x000fc800078e0002 */
[----:B------:R-:W-:-:S04]  /*1c600*/  IMAD R0, R6, R5, R0 ;  /* 0x0000000506007224 */ /* 0x000fc800078e0200 */
[----:B------:R-:W-:Y:S01]  /*1c610*/  IMAD.IADD R3, R3, 0x1, R0 ;  /* 0x0000000103037824 */ /* 0x000fe200078e0200 */
[----:B------:R-:W-:Y:S05]  /*1c620*/  BRA `(.L_x_4803) ;  /* 0x00000000000c7947 */ /* 0x000fea0003800000 */
.L_x_4802:
[----:B------:R-:W2:Y:S02]  /*1c630*/  LD.E R2, desc[UR6][R28.64+0x38] ;  /* 0x000038061c027980 */ /* 0x000ea4000c101900 */
[----:B--2---:R-:W-:-:S04]  /*1c640*/  LEA R2, -R2, RZ, 0x6 ;  /* 0x000000ff02027211 */ /* 0x004fc800078e31ff */
[----:B-1----:R-:W-:Y:S02]  /*1c650*/  SHF.R.S32.HI R3, RZ, 0x1f, R2 ;  /* 0x0000001fff037819 */ /* 0x002fe40000011402 */
.L_x_4803:
[----:B------:R-:W-:Y:S05]  /*1c660*/  BSYNC B0 ;  /* 0x0000000000007941 */ /* 0x000fea0003800000 */
.L_x_4801:
[C---:B------:R-:W-:Y:S02]  /*1c670*/  LOP3.LUT P3, RZ, R239.reuse, 0x4, RZ, 0xc0, !PT ;  /* 0x00000004efff7812 */ /* 0x040fe4000786c0ff */
[C---:B------:R-:W-:Y:S02]  /*1c680*/  LOP3.LUT P4, RZ, R239.reuse, 0x2, RZ, 0xc0, !PT ;  /* 0x00000002efff7812 */ /* 0x040fe4000788c0ff */
[C---:B------:R-:W-:Y:S02]  /*1c690*/  IADD3 R0, P1, R2.reuse, R172, RZ ;  /* 0x000000ac02007210 */ /* 0x040fe40007f3e0ff */
[C---:B------:R-:W-:Y:S02]  /*1c6a0*/  LOP3.LUT P2, RZ, R239.reuse, 0x8, RZ, 0xc0, !PT ;  /* 0x00000008efff7812 */ /* 0x040fe4000784c0ff */
[----:B------:R-:W-:Y:S01]  /*1c6b0*/  LOP3.LUT P6, RZ, R239, 0x1, RZ, 0xc0, !PT ;  /* 0x00000001efff7812 */ /* 0x000fe200078cc0ff */
[----:B------:R-:W-:Y:S01]  /*1c6c0*/  IMAD.X R6, R3, 0x1, R171, P1 ;  /* 0x0000000103067824 */ /* 0x000fe200008e06ab */
[----:B------:R-:W-:-:S03]  /*1c6d0*/  LEA R4, P0, R2, R245, 0x1 ;  /* 0x000000f502047211 */ /* 0x000fc600078008ff */
[----:B------:R-:W-:Y:S02]  /*1c6e0*/  @P3 LEA R34, P1, R0, R156, 0x1 ;  /* 0x0000009c00223211 */ /* 0x000fe400078208ff */
[----:B------:R-:W-:Y:S02]  /*1c6f0*/  LEA.HI.X R5, R2, R247, R3, 0x1, P0 ;  /* 0x000000f702057211 */ /* 0x000fe400000f0c03 */
[-CC-:B------:R-:W-:Y:S02]  /*1c700*/  @P3 LEA.HI.X R35, R0, R157.reuse, R6.reuse, 0x1, P1 ;  /* 0x0000009d00233211 */ /* 0x180fe400008f0c06 */
[----:B------:R-:W-:Y:S02]  /*1c710*/  IADD3 R2, P1, R2, R244, RZ ;  /* 0x000000f402027210 */ /* 0x000fe40007f3e0ff */
[CC--:B------:R-:W-:Y:S01]  /*1c720*/  @P4 LEA R36, P0, R0.reuse, R156.reuse, 0x1 ;  /* 0x0000009c00244211 */ /* 0x0c0fe200078008ff */
        /* <DEDUP_REMOVED lines=8> */
[----:B------:R-:W-:Y:S01]  /*1c7b0*/  @P6 LEA R30, P1, R2, R245, 0x1 ;  /* 0x000000f5021e6211 */ /* 0x000fe200078208ff */
[----:B------:R-:W-:Y:S01]  /*1c7c0*/  @!PT LDS RZ, [RZ] ;  /* 0x00000000fffff984 */ /* 0x000fe20000000800 */
[----:B------:R-:W-:Y:S01]  /*1c7d0*/  @!PT LDS RZ, [RZ] ;  /* 0x00000000fffff984 */ /* 0x000fe20000000800 */
[----:B------:R-:W-:Y:S01]  /*1c7e0*/  @!PT LDS RZ, [RZ] ;  /* 0x00000000fffff984 */ /* 0x000fe20000000800 */
[----:B------:R2:W-:Y:S01]  /*1c7f0*/  @P4 LDGSTS.E.BYPASS.LTC128B.128 [R235+0xa000], desc[UR6][R36.64+0x80] ;  /* 0x0a00008024eb4fae */ /* 0x0005e2000b901d46 */
[----:B------:R-:W-:Y:S02]  /*1c800*/  @P2 LEA.HI.X R33, R0, R157, R6, 0x1, P0 ;  /* 0x0000009d00212211 */ /* 0x000fe400000f0c06 */
[C-C-:B------:R-:W-:Y:S01]  /*1c810*/  @P6 LEA.HI.X R31, R2.reuse, R247, R3.reuse, 0x1, P1 ;  /* 0x000000f7021f6211 */ /* 0x140fe200008f0c03 */
        /* <DEDUP_REMOVED lines=10> */
[C---:B------:R-:W-:Y:S02]  /*1c8c0*/  @P2 LEA R22, P0, R2.reuse, R245, 0x1 ;  /* 0x000000f502162211 */ /* 0x040fe400078008ff */
[C---:B------:R-:W-:Y:S01]  /*1c8d0*/  IADD3 R0, P1, R2.reuse, R244, RZ ;  /* 0x000000f402007210 */ /* 0x040fe20007f3e0ff */
[----:B------:R-:W-:Y:S01]  /*1c8e0*/  @!PT LDS RZ, [RZ] ;  /* 0x00000000fffff984 */ /* 0x000fe20000000800 */
[----:B------:R-:W-:Y:S01]  /*1c8f0*/  @!PT LDS RZ, [RZ] ;  /* 0x00000000fffff984 */ /* 0x000fe20000000800 */
[----:B------:R-:W-:Y:S01]  /*1c900*/  @!PT LDS RZ, [RZ] ;  /* 0x00000000fffff984 */ /* 0x000fe20000000800 */
[----:B------:R2:W-:Y:S01]  /*1c910*/  @P2 LDGSTS.E.BYPASS.LTC128B.128 [R235+0xe000], desc[UR6][R32.64+0x180] ;  /* 0x0e00018020eb2fae */ /* 0x0005e2000b901d46 */
[----:B------:R-:W-:Y:S02]  /*1c920*/  @P2 LEA.HI.X R23, R2, R247, R3, 0x1, P0 ;  /* 0x000000f702172211 */ /* 0x000fe400000f0c03 */
[CC--:B------:R-:W-:Y:S01]  /*1c930*/  @P4 LEA R18, P0, R0.reuse, R245.reuse, 0x1 ;  /* 0x000000f500124211 */ /* 0x0c0fe200078008ff */
[----:B------:R-:W-:Y:S01]  /*1c940*/  IMAD.X R3, R3, 0x1, R249, P1 ;  /* 0x0000000103037824 */ /* 0x000fe200008e06f9 */
[C---:B------:R-:W-:Y:S01]  /*1c950*/  @P6 LEA R20, P1, R0.reuse, R245, 0x1 ;  /* 0x000000f500146211 */ /* 0x040fe200078208ff */
        /* <DEDUP_REMOVED lines=10> */
[C---:B------:R-:W-:Y:S01]  /*1ca00*/  @P2 LEA R14, P0, R0.reuse, R245, 0x1 ;  /* 0x000000f5000e2211 */ /* 0x040fe200078008ff */
[----:B------:R-:W-:Y:S01]  /*1ca10*/  @!PT LDS RZ, [RZ] ;  /* 0x00000000fffff984 */ /* 0x000fe20000000800 */
[----:B------:R-:W-:Y:S01]  /*1ca20*/  @!PT LDS RZ, [RZ] ;  /* 0x00000000fffff984 */ /* 0x000fe20000000800 */
[----:B------:R-:W-:Y:S01]  /*1ca30*/  @!PT LDS RZ, [RZ] ;  /* 0x00000000fffff984 */ /* 0x000fe20000000800 */
[----:B------:R2:W-:Y:S01]  /*1ca40*/  @P4 LDGSTS.E.BYPASS.LTC128B.128 [R235+0xa800], desc[UR6][R26.64+0x80] ;  /* 0x0a8000801aeb4fae */ /* 0x0005e2000b901d46 */
[C---:B------:R-:W-:Y:S02]  /*1ca50*/  IADD3 R2, P1, R0.reuse, R244, RZ ;  /* 0x000000f400027210 */ /* 0x040fe40007f3e0ff */
[----:B------:R-:W-:Y:S01]  /*1ca60*/  @P2 LEA.HI.X R15, R0, R247, R3, 0x1, P0 ;  /* 0x000000f7000f2211 */ /* 0x000fe200000f0c03 */
[----:B------:R2:W-:Y:S01]  /*1ca70*/  @!P4 STS.128 [R235+0xa800], RZ ;  /* 0x00a800ffeb00c388 */ /* 0x0005e20000000c00 */
[CC--:B------:R-:W-:Y:S01]  /*1ca80*/  @P4 LEA R10, P0, R2.reuse, R245.reuse, 0x1 ;  /* 0x000000f5020a4211 */ /* 0x0c0fe200078008ff */
[----:B------:R-:W-:Y:S01]  /*1ca90*/  IMAD.X R3, R3, 0x1, R249, P1 ;  /* 0x0000000103037824 */ /* 0x000fe200008e06f9 */
[C---:B------:R-:W-:Y:S01]  /*1caa0*/  @P6 LEA R12, P1, R2.reuse, R245, 0x1 ;  /* 0x000000f5020c6211 */ /* 0x040fe200078208ff */
[----:B------:R-:W-:Y:S01]  /*1cab0*/  @!PT LDS RZ, [RZ] ;  /* 0x00000000fffff984 */ /* 0x000fe20000000800 */
[----:B------:R-:W-:Y:S01]  /*1cac0*/  @!PT LDS RZ, [RZ] ;  /* 0x00000000fffff984 */ /* 0x000fe20000000800 */
[----:B------:R-:W-:Y:S01]  /*1cad0*/  @!PT LDS RZ, [RZ] ;  /* 0x00000000fffff984 */ /* 0x000fe20000000800 */
[----:B------:R2:W-:Y:S03]  /*1cae0*/  @P3 LDGSTS.E.BYPASS.LTC128B.128 [R235+0xc800], desc[UR6][R24.64+0x100] ;  /* 0x0c80010018eb3fae */ /* 0x0005e6000b901d46 */
[C---:B------:R-:W-:Y:S01]  /*1caf0*/  @P6 LEA.HI.X R13, R2.reuse, R247, R3, 0x1, P1 ;  /* 0x000000f7020d6211 */ /* 0x040fe200008f0c03 */
[----:B------:R2:W-:Y:S01]  /*1cb00*/  @!P3 STS.128 [R235+0xc800], RZ ;  /* 0x00c800ffeb00b388 */ /* 0x0005e20000000c00 */
[----:B------:R-:W-:-:S02]  /*1cb10*/  @P3 LEA R8, P1, R2, R245, 0x1 ;  /* 0x000000f502083211 */ /* 0x000fc400078208ff */
[C-C-:B------:R-:W-:Y:S01]  /*1cb20*/  @P4 LEA.HI.X R11, R2.reuse, R247, R3.reuse, 0x1, P0 ;  /* 0x000000f7020b4211 */ /* 0x140fe200000f0c03 */
        /* <DEDUP_REMOVED lines=51> */
.L_x_4800:
[----:B------:R-:W-:Y:S05]  /*1ce60*/  BSYNC B1 ;  /* 0x0000000000017941 */ /* 0x000fea0003800000 */
.L_x_4799:
[----:B------:R-:W-:Y:S01]  /*1ce70*/  STL [R1+0x44], R223 ;  /* 0x000044df01007387 */ /* 0x000fe20000100800 */
[----:B--2---:R-:W-:-:S03]  /*1ce80*/  MOV R16, R50 ;  /* 0x0000003200107202 */ /* 0x004fc60000000f00 */
[----:B------:R-:W-:Y:S04]  /*1ce90*/  STL [R1+0x40], R222 ;  /* 0x000040de01007387 */ /* 0x000fe80000100800 */
[----:B------:R-:W-:Y:S04]  /*1cea0*/  STL [R1+0x3c], R221 ;  /* 0x00003cdd01007387 */ /* 0x000fe80000100800 */
[----:B------:R-:W-:Y:S04]  /*1ceb0*/  STL [R1+0x38], R220 ;  /* 0x000038dc01007387 */ /* 0x000fe80000100800 */
[----:B------:R-:W-:Y:S04]  /*1cec0*/  STL [R1+0x34], R219 ;  /* 0x000034db01007387 */ /* 0x000fe80000100800 */
[----:B------:R-:W-:Y:S04]  /*1ced0*/  STL [R1+0x30], R218 ;  /* 0x000030da01007387 */ /* 0x000fe80000100800 */
[----:B------:R-:W-:Y:S04]  /*1cee0*/  STL [R1+0x2c], R217 ;  /* 0x00002cd901007387 */ /* 0x000fe80000100800 */
[----:B------:R-:W-:Y:S04]  /*1cef0*/  STL [R1+0x28], R216 ;  /* 0x000028d801007387 */ /* 0x000fe80000100800 */
[----:B------:R-:W-:Y:S04]  /*1cf00*/  STL [R1+0x24], R215 ;  /* 0x000024d701007387 */ /* 0x000fe80000100800 */
[----:B------:R2:W-:Y:S04]  /*1cf10*/  STL [R1+0x20], R214 ;  /* 0x000020d601007387 */ /* 0x0005e80000100800 */
[----:B------:R3:W4:Y:S04]  /*1cf20*/  LD.E R0, desc[UR6][R28.64+0xdc] ;  /* 0x0000dc061c007980 */ /* 0x000728000c101900 */
[----:B--2---:R-:W2:Y:S01]  /*1cf30*/  LDL.LU R214, [R1] ;  /* 0x0000000001d67983 */ /* 0x004ea20000300800 */
[----:B------:R-:W-:Y:S01]  /*1cf40*/  FMNMX.FTZ R2, R46, R41, !PT ;  /* 0x000000292e027209 */ /* 0x000fe20007810000 */
[----:B------:R-:W-:-:S02]  /*1cf50*/  IMAD.MOV.U32 R17, RZ, RZ, R49 ;  /* 0x000000ffff117224 */ /* 0x000fc400078e0031 */
[----:B------:R-:W-:Y:S01]  /*1cf60*/  STL [R1+0x1c], R213 ;  /* 0x00001cd501007387 */ /* 0x000fe20000100800 */
[----:B------:R-:W-:Y:S02]  /*1cf70*/  FMNMX.FTZ R2, R40, R2, !PT ;  /* 0x0000000228027209 */ /* 0x000fe40007810000 */
[----:B------:R-:W-:Y:S01]  /*1cf80*/  LEA R209, R42, UR4, 0x1 ;  /* 0x000000042ad17c11 */ /* 0x000fe2000f8e08ff */
[----:B------:R-:W-:Y:S01]  /*1cf90*/  STL [R1+0x18], R208 ;  /* 0x000018d001007387 */ /* 0x000fe20000100800 */
[----:B------:R-:W-:Y:S02]  /*1cfa0*/  FMNMX.FTZ R2, R38, R2, !PT ;  /* 0x0000000226027209 */ /* 0x000fe40007810000 */
[----:B------:R-:W-:Y:S01]  /*1cfb0*/  LEA R210, R43, R209, 0x1 ;  /* 0x000000d12bd27211 */ /* 0x000fe200078e08ff */
[----:B------:R-:W-:Y:S01]  /*1cfc0*/  IMAD R212, R39, 0x2, R209 ;  /* 0x0000000227d47824 */ /* 0x000fe200078e02d1 */
[----:B------:R-:W-:Y:S01]  /*1cfd0*/  FMNMX.FTZ R2, R104, R2, !PT ;  /* 0x0000000268027209 */ /* 0x000fe20007810000 */
[----:B------:R-:W-:Y:S03]  /*1cfe0*/  LDSM.16.MT88.4 R20, [R209+0x12000] ;  /* 0x01200000d114783b */ /* 0x000fe60000004200 */
[----:B-1----:R-:W-:Y:S01]  /*1cff0*/  FMNMX.FTZ R3, R105, R2, !PT ;  /* 0x0000000269037209 */ /* 0x002fe20007810000 */
[----:B------:R-:W-:Y:S01]  /*1d000*/  LDSM.16.MT88.4 R8, [R212+0x12000] ;  /* 0x01200000d408783b */ /* 0x000fe20000004200 */
[----:B------:R-:W-:-:S02]  /*1d010*/  FMNMX.FTZ R2, R47, R48, !PT ;  /* 0x000000302f027209 */ /* 0x000fc40007810000 */
[----:B------:R-:W-:Y:S01]  /*1d020*/  FMNMX.FTZ R3, R124, R3, !PT ;  /* 0x000000037c037209 */ /* 0x000fe20007810000 */
[----:B------:R-:W-:Y:S01]  /*1d030*/  LDSM.16.MT88.4 R32, [R210+0x10000] ;  /* 0x01000000d220783b */ /* 0x000fe20000004200 */
[----:B------:R-:W-:Y:S02]  /*1d040*/  FMNMX.FTZ R2, R44, R2, !PT ;  /* 0x000000022c027209 */ /* 0x000fe40007810000 */
[----:B------:R-:W-:Y:S01]  /*1d050*/  FMNMX.FTZ R150, R128, R3, !PT ;  /* 0x0000000380967209 */ /* 0x000fe20007810000 */
[----:B---3--:R-:W-:Y:S01]  /*1d060*/  LDSM.16.MT88.4 R28, [R212+0x10000] ;  /* 0x01000000d41c783b */ /* 0x008fe20000004200 */
[----:B------:R-:W-:Y:S02]  /*1d070*/  FMNMX.FTZ R2, R45, R2, !PT ;  /* 0x000000022d027209 */ /* 0x000fe40007810000 */
[----:B------:R-:W-:Y:S01]  /*1d080*/  FMNMX.FTZ R150, R251, R150, !PT ;  /* 0x00000096fb967209 */ /* 0x000fe20007810000 */
[----:B------:R-:W-:Y:S01]  /*1d090*/  LDSM.16.MT88.4 R12, [R210+0x12000] ;  /* 0x01200000d20c783b */ /* 0x000fe20000004200 */
[----:B------:R-:W-:-:S02]  /*1d0a0*/  FMNMX.FTZ R2, R129, R2, !PT ;  /* 0x0000000281027209 */ /* 0x000fc40007810000 */
[----:B------:R-:W-:Y:S01]  /*1d0b0*/  FMNMX.FTZ R150, R148, R150, !PT ;  /* 0x0000009694967209 */ /* 0x000fe20007810000 */
[----:B------:R-:W-:Y:S01]  /*1d0c0*/  STL [R1+0x14], R149 ;  /* 0x0000149501007387 */ /* 0x000fe20000100800 */
[----:B------:R-:W-:Y:S02]  /*1d0d0*/  FMNMX.FTZ R2, R132, R2, !PT ;  /* 0x0000000284027209 */ /* 0x000fe40007810000 */
[----:B------:R-:W-:Y:S02]  /*1d0e0*/  FMNMX.FTZ R150, R151, R150, !PT ;  /* 0x0000009697967209 */ /* 0x000fe40007810000 */
[----:B------:R-:W-:Y:S02]  /*1d0f0*/  FMNMX.FTZ R2, R136, R2, !PT ;  /* 0x0000000288027209 */ /* 0x000fe40007810000 */
[----:B------:R-:W-:Y:S02]  /*1d100*/  FMNMX.FTZ R150, R236, R150, !PT ;  /* 0x00000096ec967209 */ /* 0x000fe40007810000 */
[----:B------:R-:W-:-:S02]  /*1d110*/  FMNMX.FTZ R2, R137, R2, !PT ;  /* 0x0000000289027209 */ /* 0x000fc40007810000 */
[----:B------:R-:W-:Y:S02]  /*1d120*/  FMNMX.FTZ R150, R16, R150, !PT ;  /* 0x0000009610967209 */ /* 0x000fe40007810000 */
[----:B------:R-:W-:-:S04]  /*1d130*/  FMNMX.FTZ R2, R165, R2, !PT ;  /* 0x00000002a5027209 */ /* 0x000fc80007810000 */
[----:B------:R-:W-:-:S04]  /*1d140*/  FMNMX.FTZ R2, R238, R2, !PT ;  /* 0x00000002ee027209 */ /* 0x000fc80007810000 */
[----:B------:R-:W-:-:S04]  /*1d150*/  FMNMX.FTZ R2, R246, R2, !PT ;  /* 0x00000002f6027209 */ /* 0x000fc80007810000 */
[----:B------:R-:W-:-:S04]  /*1d160*/  FMNMX.FTZ R2, R248, R2, !PT ;  /* 0x00000002f8027209 */ /* 0x000fc80007810000 */
[----:B------:R-:W-:-:S04]  /*1d170*/  FMNMX.FTZ R2, R17, R2, !PT ;  /* 0x0000000211027209 */ /* 0x000fc80007810000 */
[----:B------:R-:W-:-:S04]  /*1d180*/  FMNMX.FTZ R2, R175, R2, !PT ;  /* 0x00000002af027209 */ /* 0x000fc80007810000 */
[----:B------:R-:W-:-:S04]  /*1d190*/  FMNMX.FTZ R2, R174, R2, !PT ;  /* 0x00000002ae027209 */ /* 0x000fc80007810000 */
[----:B------:R-:W-:-:S05]  /*1d1a0*/  FMNMX.FTZ R2, R153, R2, !PT ;  /* 0x0000000299027209 */ /* 0x000fca0007810000 */
[----:B------:R-:W1:Y:S02]  /*1d1b0*/  SHFL.BFLY PT, R3, R2, 0x2, 0x1f ;  /* 0x0c401f0002037f89 */ /* 0x000e6400000e0000 */
[----:B-1----:R-:W-:-:S05]  /*1d1c0*/  FMNMX.FTZ R2, R2, R3, !PT ;  /* 0x0000000302027209 */ /* 0x002fca0007810000 */
[----:B------:R-:W1:Y:S01]  /*1d1d0*/  SHFL.BFLY PT, R18, R2, 0x1, 0x1f ;  /* 0x0c201f0002127f89 */ /* 0x000e6200000e0000 */
[----:B------:R-:W-:-:S05]  /*1d1e0*/  LEA R211, R39, R210, 0x1 ;  /* 0x000000d227d37211 */ /* 0x000fca00078e08ff */
[----:B------:R-:W-:Y:S01]  /*1d1f0*/  LDSM.16.MT88.4 R24, [R211+0x10000] ;  /* 0x01000000d318783b */ /* 0x000fe20000004200 */
[----:B-1----:R-:W-:Y:S02]  /*1d200*/  FMNMX.FTZ R18, R2, R18, !PT ;  /* 0x0000001202127209 */ /* 0x002fe40007810000 */
[----:B--2---:R-:W-:-:S04]  /*1d210*/  FMNMX.FTZ R150, R214, R150, !PT ;  /* 0x00000096d6967209 */ /* 0x004fc80007810000 */
[----:B------:R-:W-:-:S04]  /*1d220*/  FMNMX.FTZ R150, R154, R150, !PT ;  /* 0x000000969a967209 */ /* 0x000fc80007810000 */
[----:B------:R-:W-:-:S05]  /*1d230*/  FMNMX.FTZ R150, R176, R150, !PT ;  /* 0x00000096b0967209 */ /* 0x000fca0007810000 */
[----:B------:R-:W1:Y:S02]  /*1d240*/  SHFL.BFLY PT, R4, R150, 0x2, 0x1f ;  /* 0x0c401f0096047f89 */ /* 0x000e6400000e0000 */
[----:B-1----:R-:W-:-:S05]  /*1d250*/  FMNMX.FTZ R150, R150, R4, !PT ;  /* 0x0000000496967209 */ /* 0x002fca0007810000 */
[----:B------:R-:W1:Y:S02]  /*1d260*/  SHFL.BFLY PT, R4, R150, 0x1, 0x1f ;  /* 0x0c201f0096047f89 */ /* 0x000e6400000e0000 */
[----:B-1----:R-:W-:-:S04]  /*1d270*/  FMNMX.FTZ R150, R150, R4, !PT ;  /* 0x0000000496967209 */ /* 0x002fc80007810000 */
[----:B------:R-:W-:Y:S01]  /*1d280*/  FSETP.NEU.FTZ.AND P0, PT, R150, -INF , PT ;  /* 0xff8000009600780b */ /* 0x000fe20003f1d000 */
[----:B----4-:R-:W-:-:S05]  /*1d290*/  FMUL.FTZ R3, R0, R150 ;  /* 0x0000009600037220 */ /* 0x010fca0000410000 */
[----:B------:R-:W-:-:S05]  /*1d2a0*/  FSEL R3, R3, RZ, P0 ;  /* 0x000000ff03037208 */ /* 0x000fca0000000000 */
[-CC-:B------:R-:W-:Y:S01]  /*1d2b0*/  FFMA.FTZ R4, R46, R0.reuse, -R3.reuse ;  /* 0x000000002e047223 */ /* 0x180fe20000010803 */
[-CC-:B------:R-:W-:Y:S01]  /*1d2c0*/  FFMA.FTZ R2, R41, R0.reuse, -R3.reuse ;  /* 0x0000000029027223 */ /* 0x180fe20000010803 */
[----:B------:R-:W-:Y:S02]  /*1d2d0*/  FSETP.NEU.FTZ.AND P0, PT, R18, -INF , PT ;  /* 0xff8000001200780b */ /* 0x000fe40003f1d000 */
[----:B------:R1:W-:Y:S08]  /*1d2e0*/  MUFU.EX2 R19, R4 ;  /* 0x0000000400137308 */ /* 0x0003f00000000800 */
[----:B------:R2:W-:Y:S01]  /*1d2f0*/  MUFU.EX2 R213, R2 ;  /* 0x0000000200d57308 */ /* 0x0005e20000000800 */
[----:B-1----:R-:W-:-:S02]  /*1d300*/  FFMA.FTZ R4, R40, R0, -R3 ;  /* 0x0000000028047223 */ /* 0x002fc40000010803 */
[----:B------:R-:W1:Y:S05]  /*1d310*/  LDSM.16.MT88.4 R40, [R209+0x10000] ;  /* 0x01000000d128783b */ /* 0x000e6a0000004200 */
[----:B------:R3:W-:Y:S01]  /*1d320*/  MUFU.EX2 R159, R4 ;  /* 0x00000004009f7308 */ /* 0x0007e20000000800 */
[----:B--2---:R-:W-:-:S05]  /*1d330*/  FMUL.FTZ R2, R0, R18 ;  /* 0x0000001200027220 */ /* 0x004fca0000410000 */
[----:B------:R-:W-:Y:S01]  /*1d340*/  FSEL R2, R2, RZ, P0 ;  /* 0x000000ff02027208 */ /* 0x000fe20000000000 */
[-C--:B---3--:R-:W-:Y:S02]  /*1d350*/  FFMA.FTZ R4, R38, R0.reuse, -R3 ;  /* 0x0000000026047223 */ /* 0x088fe40000010803 */
[----:B------:R-:W-:Y:S02]  /*1d360*/  LDSM.16.MT88.4 R36, [R211+0x12000] ;  /* 0x01200000d324783b */ /* 0x000fe40000004200 */
[----:B------:R2:W3:Y:S02]  /*1d370*/  MUFU.EX2 R215, R4 ;  /* 0x0000000400d77308 */ /* 0x0004e40000000800 */
[----:B--2---:R-:W-:-:S06]  /*1d380*/  FFMA.FTZ R4, R47, R0, -R2 ;  /* 0x000000002f047223 */ /* 0x004fcc0000010802 */
[----:B------:R2:W-:Y:S02]  /*1d390*/  MUFU.EX2 R208, R4 ;  /* 0x0000000400d07308 */ /* 0x0005e40000000800 */
[-CC-:B--2---:R-:W-:Y:S01]  /*1d3a0*/  FFMA.FTZ R4, R48, R0.reuse, -R2.reuse ;  /* 0x0000000030047223 */ /* 0x184fe20000010802 */
[----:B---3--:R-:W-:Y:S01]  /*1d3b0*/  F2FP.F16.F32.PACK_AB R6, R215, R159 ;  /* 0x0000009fd706723e */ /* 0x008fe200000000ff */
[----:B------:R-:W-:Y:S04]  /*1d3c0*/  LDSM.16.MT88.4 R48, [R212+0x14000] ;  /* 0x01400000d430783b */ /* 0x000fe80000004200 */
[----:B------:R2:W3:Y:S02]  /*1d3d0*/  MUFU.EX2 R155, R4 ;  /* 0x00000004009b7308 */ /* 0x0004e40000000800 */
[----:B--2---:R-:W-:-:S06]  /*1d3e0*/  FFMA.FTZ R4, R44, R0, -R2 ;  /* 0x000000002c047223 */ /* 0x004fcc0000010802 */
[----:B------:R2:W-:Y:S02]  /*1d3f0*/  MUFU.EX2 R139, R4 ;  /* 0x00000004008b7308 */ /* 0x0005e40000000800 */
[----:B--2---:R-:W-:Y:S01]  /*1d400*/  FFMA.FTZ R4, R45, R0, -R2 ;  /* 0x000000002d047223 */ /* 0x004fe20000010802 */
[----:B---3--:R-:W-:Y:S01]  /*1d410*/  F2FP.F16.F32.PACK_AB R5, R155, R208 ;  /* 0x000000d09b05723e */ /* 0x008fe200000000ff */
[----:B------:R-:W-:Y:S04]  /*1d420*/  LDSM.16.MT88.4 R44, [R209+0x14000] ;  /* 0x01400000d12c783b */ /* 0x000fe80000004200 */
[----:B------:R2:W3:Y:S02]  /*1d430*/  MUFU.EX2 R216, R4 ;  /* 0x0000000400d87308 */ /* 0x0004e40000000800 */
[----:B--2---:R-:W-:-:S02]  /*1d440*/  F2FP.F16.F32.PACK_AB R4, R213, R19 ;  /* 0x00000013d504723e */ /* 0x004fc400000000ff */
[----:B---3--:R-:W-:-:S07]  /*1d450*/  F2FP.F16.F32.PACK_AB R7, R216, R139 ;  /* 0x0000008bd807723e */ /* 0x008fce00000000ff */
[C---:B------:R-:W-:Y:S06]  /*1d460*/  HMMA.16816.F32 R88, R4.reuse, R24, RZ ;  /* 0x000000180458723c */ /* 0x040fec00000018ff */
[C---:B------:R-:W-:Y:S01]  /*1d470*/  HMMA.16816.F32 R116, R4.reuse, R26, RZ ;  /* 0x0000001a0474723c */ /* 0x040fe200000018ff */
[----:B------:R-:W2:Y:S05]  /*1d480*/  LDSM.16.MT88.4 R24, [R211+0x14000] ;  /* 0x01400000d318783b */ /* 0x000eaa0000004200 */
[----:B------:R-:W-:Y:S07]  /*1d490*/  HMMA.16816.F32 R76, R4, R8, RZ ;  /* 0x00000008044c723c */ /* 0x000fee00000018ff */
[----:B------:R-:W-:-:S04]  /*1d4a0*/  FFMA.FTZ R8, R104, R0, -R3 ;  /* 0x0000000068087223 */ /* 0x000fc80000010803 */
[----:B------:R3:W-:Y:S01]  /*1d4b0*/  MUFU.EX2 R217, R8 ;  /* 0x0000000800d97308 */ /* 0x0007e20000000800 */
[----:B-1----:R-:W-:Y:S01]  /*1d4c0*/  HMMA.16816.F32 R100, R4, R40, RZ ;  /* 0x000000280464723c */ /* 0x002fe200000018ff */
[----:B---3--:R-:W-:-:S06]  /*1d4d0*/  FFMA.FTZ R8, R105, R0, -R3 ;  /* 0x0000000069087223 */ /* 0x008fcc0000010803 */
[----:B------:R1:W3:Y:S01]  /*1d4e0*/  MUFU.EX2 R149, R8 ;  /* 0x0000000800957308 */ /* 0x0002e20000000800 */
[C---:B------:R-:W-:Y:S01]  /*1d4f0*/  HMMA.16816.F32 R64, R4.reuse, R42, RZ ;  /* 0x0000002a0440723c */ /* 0x040fe200000018ff */
[----:B------:R-:W4:Y:S05]  /*1d500*/  LDSM.16.MT88.4 R40, [R210+0x14000] ;  /* 0x01400000d228783b */ /* 0x000f2a0000004200 */
[----:B------:R-:W-:Y:S01]  /*1d510*/  HMMA.16816.F32 R96, R4, R32, RZ ;  /* 0x000000200460723c */ /* 0x000fe200000018ff */
[----:B-1----:R-:W-:-:S04]  /*1d520*/  FFMA.FTZ R8, R124, R0, -R3 ;  /* 0x000000007c087223 */ /* 0x002fc80000010803 */
[----:B------:R1:W-:Y:S01]  /*1d530*/  MUFU.EX2 R166, R8 ;  /* 0x0000000800a67308 */ /* 0x0003e20000000800 */
[C---:B------:R-:W-:Y:S01]  /*1d540*/  HMMA.16816.F32 R60, R4.reuse, R34, RZ ;  /* 0x00000022043c723c */ /* 0x040fe200000018ff */
[----:B------:R-:W3:Y:S05]  /*1d550*/  LDSM.16.MT88.4 R32, [R209+0x16000] ;  /* 0x01600000d120783b */ /* 0x000eea0000004200 */
[C---:B------:R-:W-:Y:S06]  /*1d560*/  HMMA.16816.F32 R92, R4.reuse, R28, RZ ;  /* 0x0000001c045c723c */ /* 0x040fec00000018ff */
[----:B------:R-:W-:Y:S01]  /*1d570*/  HMMA.16816.F32 R120, R4, R30, RZ ;  /* 0x0000001e0478723c */ /* 0x000fe200000018ff */
[----:B------:R-:W3:Y:S01]  /*1d580*/  LDSM.16.MT88.4 R28, [R210+0x16000] ;  /* 0x01600000d21c783b */ /* 0x000ee20000004200 */
[----:B-1----:R-:W-:-:S04]  /*1d590*/  FFMA.FTZ R8, R128, R0, -R3 ;  /* 0x0000000080087223 */ /* 0x002fc80000010803 */
[C---:B------:R-:W-:Y:S01]  /*1d5a0*/  HMMA.16816.F32 R84, R4.reuse, R20, RZ ;  /* 0x000000140454723c */ /* 0x040fe200000018ff */
[----:B------:R1:W-:Y:S05]  /*1d5b0*/  MUFU.EX2 R156, R8 ;  /* 0x00000008009c7308 */ /* 0x0003ea0000000800 */
[C---:B------:R-:W-:Y:S01]  /*1d5c0*/  HMMA.16816.F32 R56, R4.reuse, R22, RZ ;  /* 0x000000160438723c */ /* 0x040fe200000018ff */
[----:B------:R-:W3:Y:S05]  /*1d5d0*/  LDSM.16.MT88.4 R20, [R212+0x16000] ;  /* 0x01600000d414783b */ /* 0x000eea0000004200 */
[C---:B------:R-:W-:Y:S06]  /*1d5e0*/  HMMA.16816.F32 R80, R4.reuse, R12, RZ ;  /* 0x0000000c0450723c */ /* 0x040fec00000018ff */
[----:B------:R-:W-:Y:S01]  /*1d5f0*/  HMMA.16816.F32 R52, R4, R14, RZ ;  /* 0x0000000e0434723c */ /* 0x000fe200000018ff */
[----:B------:R-:W3:Y:S01]  /*1d600*/  LDSM.16.MT88.4 R12, [R211+0x16000] ;  /* 0x01600000d30c783b */ /* 0x000ee20000004200 */
[----:B-1----:R-:W-:-:S04]  /*1d610*/  FFMA.FTZ R8, R129, R0, -R2 ;  /* 0x0000000081087223 */ /* 0x002fc80000010802 */
[----:B------:R1:W-:Y:S01]  /*1d620*/  MUFU.EX2 R164, R8 ;  /* 0x0000000800a47308 */ /* 0x0003e20000000800 */
[----:B--2---:R-:W-:Y:S01]  /*1d630*/  HMMA.16816.F32 R128, R4, R24, RZ ;  /* 0x000000180480723c */ /* 0x004fe200000018ff */
[----:B-1----:R-:W-:-:S05]  /*1d640*/  FFMA.FTZ R8, R132, R0, -R2 ;  /* 0x0000000084087223 */ /* 0x002fca0000010802 */
[----:B------:R-:W-:Y:S01]  /*1d650*/  HMMA.16816.F32 R132, R4, R26, RZ ;  /* 0x0000001a0484723c */ /* 0x000fe200000018ff */
[----:B------:R-:W1:Y:S01]  /*1d660*/  LDSM.16.MT88.4 R24, [R210+0x10800] ;  /* 0x01080000d218783b */ /* 0x000e620000004200 */
[----:B------:R2:W1:Y:S02]  /*1d670*/  MUFU.EX2 R167, R8 ;  /* 0x0000000800a77308 */ /* 0x0004640000000800 */
[----:B--2---:R-:W-:-:S06]  /*1d680*/  FFMA.FTZ R8, R136, R0, -R2 ;  /* 0x0000000088087223 */ /* 0x004fcc0000010802 */
[----:B------:R2:W-:Y:S01]  /*1d690*/  MUFU.EX2 R152, R8 ;  /* 0x0000000800987308 */ /* 0x0005e20000000800 */
[C---:B------:R-:W-:Y:S06]  /*1d6a0*/  HMMA.16816.F32 R72, R4.reuse, R36, RZ ;  /* 0x000000240448723c */ /* 0x040fec00000018ff */
[----:B------:R-:W-:Y:S01]  /*1d6b0*/  HMMA.16816.F32 R108, R4, R38, RZ ;  /* 0x00000026046c723c */ /* 0x000fe200000018ff */
[----:B------:R-:W1:Y:S01]  /*1d6c0*/  LDSM.16.MT88.4 R36, [R209+0x10800] ;  /* 0x01080000d124783b */ /* 0x000e620000004200 */
[----:B--2---:R-:W-:-:S04]  /*1d6d0*/  FFMA.FTZ R8, R137, R0, -R2 ;  /* 0x0000000089087223 */ /* 0x004fc80000010802 */
[----:B------:R2:W1:Y:S01]  /*1d6e0*/  MUFU.EX2 R138, R8 ;  /* 0x00000008008a7308 */ /* 0x0004620000000800 */
[C---:B------:R-:W-:Y:S06]  /*1d6f0*/  HMMA.16816.F32 R68, R4.reuse, R44, RZ ;  /* 0x0000002c0444723c */ /* 0x040fec00000018ff */
[C---:B----4-:R-:W-:Y:S06]  /*1d700*/  HMMA.16816.F32 R104, R4.reuse, R40, RZ ;  /* 0x000000280468723c */ /* 0x050fec00000018ff */
[C---:B------:R-:W-:Y:S06]  /*1d710*/  HMMA.16816.F32 R124, R4.reuse, R48, RZ ;  /* 0x00000030047c723c */ /* 0x040fec00000018ff */
[C---:B------:R-:W-:Y:S01]  /*1d720*/  HMMA.16816.F32 R112, R4.reuse, R10, RZ ;  /* 0x0000000a0470723c */ /* 0x040fe200000018ff */
[----:B--2---:R-:W-:Y:S05]  /*1d730*/  LDSM.16.MT88.4 R8, [R209+0x12800] ;  /* 0x01280000d108783b */ /* 0x004fea0000004200 */
[C---:B------:R-:W-:Y:S06]  /*1d740*/  HMMA.16816.F32 R44, R4.reuse, R46, RZ ;  /* 0x0000002e042c723c */ /* 0x040fec00000018ff */
[C---:B------:R-:W-:Y:S06]  /*1d750*/  HMMA.16816.F32 R40, R4.reuse, R42, RZ ;  /* 0x0000002a0428723c */ /* 0x040fec00000018ff */
[C---:B------:R-:W-:Y:S06]  /*1d760*/  HMMA.16816.F32 R48, R4.reuse, R50, RZ ;  /* 0x000000320430723c */ /* 0x040fec00000018ff */
[C---:B---3--:R-:W-:Y:S06]  /*1d770*/  HMMA.16816.F32 R140, R4.reuse, R32, RZ ;  /* 0x00000020048c723c */ /* 0x048fec00000018ff */
[C---:B------:R-:W-:Y:S01]  /*1d780*/  HMMA.16816.F32 R144, R4.reuse, R34, RZ ;  /* 0x000000220490723c */ /* 0x040fe200000018ff */
[----:B------:R-:W2:Y:S05]  /*1d790*/  LDSM.16.MT88.4 R32, [R212+0x10800] ;  /* 0x01080000d420783b */ /* 0x000eaa0000004200 */
[C---:B------:R-:W-:Y:S06]  /*1d7a0*/  HMMA.16816.F32 R160, R4.reuse, R28, RZ ;  /* 0x0000001c04a0723c */ /* 0x040fec00000018ff */
[C---:B------:R-:W-:Y:S06]  /*1d7b0*/  HMMA.16816.F32 R168, R4.reuse, R30, RZ ;  /* 0x0000001e04a8723c */ /* 0x040fec00000018ff */
[C---:B------:R-:W-:Y:S06]  /*1d7c0*/  HMMA.16816.F32 R180, R4.reuse, R20, RZ ;  /* 0x0000001404b4723c */ /* 0x040fec00000018ff */
[C---:B------:R-:W-:Y:S06]  /*1d7d0*/  HMMA.16816.F32 R184, R4.reuse, R22, RZ ;  /* 0x0000001604b8723c */ /* 0x040fec00000018ff */
[C---:B------:R-:W-:Y:S06]  /*1d7e0*/  HMMA.16816.F32 R200, R4.reuse, R12, RZ ;  /* 0x0000000c04c8723c */ /* 0x040fec00000018ff */
[----:B------:R-:W-:Y:S01]  /*1d7f0*/  HMMA.16816.F32 R196, R4, R14, RZ ;  /* 0x0000000e04c4723c */ /* 0x000fe200000018ff */
[----:B------:R-:W3:Y:S06]  /*1d800*/  LDSM.16.MT88.4 R12, [R211+0x10800] ;  /* 0x01080000d30c783b */ /* 0x000eec0000004200 */
[----:B------:R-:W-:-:S02]  /*1d810*/  F2FP.F16.F32.PACK_AB R4, R149, R217 ;  /* 0x000000d99504723e */ /* 0x000fc400000000ff */
[----:B-1----:R-:W-:Y:S02]  /*1d820*/  F2FP.F16.F32.PACK_AB R5, R167, R164 ;  /* 0x000000a4a705723e */ /* 0x002fe400000000ff */
[----:B------:R-:W-:Y:S02]  /*1d830*/  F2FP.F16.F32.PACK_AB R6, R156, R166 ;  /* 0x000000a69c06723e */ /* 0x000fe400000000ff */
[----:B------:R-:W-:-:S07]  /*1d840*/  F2FP.F16.F32.PACK_AB R7, R138, R152 ;  /* 0x000000988a07723e */ /* 0x000fce00000000ff */
[C---:B------:R-:W-:Y:S06]  /*1d850*/  HMMA.16816.F32 R20, R4.reuse, R24, R96 ;  /* 0x000000180414723c */ /* 0x040fec0000001860 */
[C---:B------:R-:W-:Y:S06]  /*1d860*/  HMMA.16816.F32 R188, R4.reuse, R36, R100 ;  /* 0x0000002404bc723c */ /* 0x040fec0000001864 */
[----:B------:R-:W-:-:S12]  /*1d870*/  HMMA.16816.F32 R100, R4, R38, R64 ;  /* 0x000000260464723c */ /* 0x000fd80000001840 */
[----:B------:R-:W-:Y:S01]  /*1d880*/  IMAD.MOV.U32 R38, RZ, RZ, R22 ;  /* 0x000000ffff267224 */ /* 0x000fe200078e0016 */
[----:B------:R-:W-:Y:S01]  /*1d890*/  MOV R36, R23 ;  /* 0x0000001700247202 */ /* 0x000fe20000000f00 */
[----:B------:R-:W-:Y:S01]  /*1d8a0*/  IMAD.MOV.U32 R31, RZ, RZ, R20 ;  /* 0x000000ffff1f7224 */ /* 0x000fe200078e0014 */
[----:B------:R-:W-:Y:S02]  /*1d8b0*/  MOV R30, R21 ;  /* 0x00000015001e7202 */ /* 0x000fe40000000f00 */
[C---:B------:R-:W-:Y:S06]  /*1d8c0*/  HMMA.16816.F32 R20, R4.reuse, R26, R60 ;  /* 0x0000001a0414723c */ /* 0x040fec000000183c */
[C---:B--2---:R-:W-:Y:S06]  /*1d8d0*/  HMMA.16816.F32 R24, R4.reuse, R32, R92 ;  /* 0x000000200418723c */ /* 0x044fec000000185c */
[----:B------:R-:W-:-:S12]  /*1d8e0*/  HMMA.16816.F32 R32, R4, R34, R120 ;  /* 0x000000220420723c */ /* 0x000fd80000001878 */
[----:B------:R-:W-:Y:S01]  /*1d8f0*/  IMAD.MOV.U32 R29, RZ, RZ, R21 ;  /* 0x000000ffff1d7224 */ /* 0x000fe200078e0015 */
[----:B------:R-:W-:Y:S01]  /*1d900*/  MOV R28, R20 ;  /* 0x00000014001c7202 */ /* 0x000fe20000000f00 */
[----:B------:R-:W-:Y:S01]  /*1d910*/  IMAD.MOV.U32 R223, RZ, RZ, R22 ;  /* 0x000000ffffdf7224 */ /* 0x000fe200078e0016 */
[----:B------:R-:W-:Y:S02]  /*1d920*/  MOV R222, R23 ;  /* 0x0000001700de7202 */ /* 0x000fe40000000f00 */
[----:B------:R-:W1:Y:S01]  /*1d930*/  LDSM.16.MT88.4 R20, [R210+0x12800] ;  /* 0x01280000d214783b */ /* 0x000e620000004200 */
[----:B------:R-:W-:Y:S01]  /*1d940*/  IMAD.MOV.U32 R61, RZ, RZ, R26 ;  /* 0x000000ffff3d7224 */ /* 0x000fe200078e001a */
[----:B------:R-:W-:Y:S01]  /*1d950*/  MOV R60, R24 ;  /* 0x00000018003c7202 */ /* 0x000fe20000000f00 */
[----:B------:R-:W-:Y:S01]  /*1d960*/  IMAD.MOV.U32 R39, RZ, RZ, R25 ;  /* 0x000000ffff277224 */ /* 0x000fe200078e0019 */
[----:B------:R-:W-:Y:S02]  /*1d970*/  MOV R92, R27 ;  /* 0x0000001b005c7202 */ /* 0x000fe40000000f00 */
[----:B------:R-:W2:Y:S01]  /*1d980*/  LDSM.16.MT88.4 R24, [R212+0x12800] ;  /* 0x01280000d418783b */ /* 0x000ea20000004200 */
[----:B------:R-:W-:Y:S01]  /*1d990*/  IMAD.MOV.U32 R221, RZ, RZ, R32 ;  /* 0x000000ffffdd7224 */ /* 0x000fe200078e0020 */
[----:B------:R-:W-:Y:S01]  /*1d9a0*/  MOV R220, R33 ;  /* 0x0000002100dc7202 */ /* 0x000fe20000000f00 */
[----:B------:R-:W-:Y:S01]  /*1d9b0*/  IMAD.MOV.U32 R219, RZ, RZ, R34 ;  /* 0x000000ffffdb7224 */ /* 0x000fe200078e0022 */
[----:B------:R-:W-:-:S02]  /*1d9c0*/  MOV R218, R35 ;  /* 0x0000002300da7202 */ /* 0x000fc40000000f00 */
[----:B------:R-:W4:Y:S01]  /*1d9d0*/  LDSM.16.MT88.4 R32, [R211+0x12800] ;  /* 0x01280000d320783b */ /* 0x000f220000004200 */
[----:B------:R-:W-:Y:S01]  /*1d9e0*/  IMAD.MOV.U32 R158, RZ, RZ, R190 ;  /* 0x000000ffff9e7224 */ /* 0x000fe200078e00be */
[----:B------:R-:W-:Y:S01]  /*1d9f0*/  MOV R157, R191 ;  /* 0x000000bf009d7202 */ /* 0x000fe20000000f00 */
[----:B------:R-:W-:Y:S01]  /*1da00*/  IMAD.MOV.U32 R137, RZ, RZ, R188 ;  /* 0x000000ffff897224 */ /* 0x000fe200078e00bc */
[----:B------:R-:W-:Y:S01]  /*1da10*/  MOV R136, R189 ;  /* 0x000000bd00887202 */ /* 0x000fe20000000f00 */
[----:B------:R-:W-:Y:S01]  /*1da20*/  IMAD.MOV.U32 R67, RZ, RZ, R176 ;  /* 0x000000ffff437224 */ /* 0x000fe200078e00b0 */
[C---:B------:R-:W-:Y:S06]  /*1da30*/  HMMA.16816.F32 R188, R4.reuse, R8, R84 ;  /* 0x0000000804bc723c */ /* 0x040fec0000001854 */
[----:B------:R-:W-:Y:S01]  /*1da40*/  HMMA.16816.F32 R176, R4, R10, R56 ;  /* 0x0000000a04b0723c */ /* 0x000fe20000001838 */
[----:B------:R-:W4:Y:S01]  /*1da50*/  LDSM.16.MT88.4 R8, [R210+0x14800] ;  /* 0x01480000d208783b */ /* 0x000f220000004200 */
[----:B------:R-:W-:Y:S01]  /*1da60*/  MOV R66, R175 ;  /* 0x000000af00427202 */ /* 0x000fe20000000f00 */
[----:B------:R-:W-:-:S03]  /*1da70*/  IMAD.MOV.U32 R65, RZ, RZ, R174 ;  /* 0x000000ffff417224 */ /* 0x000fc600078e00ae */
[C---:B---3--:R-:W-:Y:S06]  /*1da80*/  HMMA.16816.F32 R204, R4.reuse, R12, R88 ;  /* 0x0000000c04cc723c */ /* 0x048fec0000001858 */
[----:B------:R-:W-:Y:S01]  /*1da90*/  HMMA.16816.F32 R192, R4, R14, R116 ;  /* 0x0000000e04c0723c */ /* 0x000fe20000001874 */
[----:B------:R-:W3:Y:S01]  /*1daa0*/  LDSM.16.MT88.4 R12, [R209+0x14800] ;  /* 0x01480000d10c783b */ /* 0x000ee20000004200 */
[----:B------:R-:W-:Y:S01]  /*1dab0*/  IMAD.MOV.U32 R91, RZ, RZ, R29 ;  /* 0x000000ffff5b7224 */ /* 0x000fe200078e001d */
[----:B------:R-:W-:-:S03]  /*1dac0*/  MOV R90, R28 ;  /* 0x0000001c005a7202 */ /* 0x000fc60000000f00 */
[----:B-1----:R-:W-:Y:S01]  /*1dad0*/  HMMA.16816.F32 R172, R4, R20, R80 ;  /* 0x0000001404ac723c */ /* 0x002fe20000001850 */
[----:B------:R-:W-:-:S06]  /*1dae0*/  MOV R37, R165 ;  /* 0x000000a500257202 */ /* 0x000fcc0000000f00 */
[----:B------:R-:W-:Y:S01]  /*1daf0*/  MOV R81, R31 ;  /* 0x0000001f00517202 */ /* 0x000fe20000000f00 */
[----:B------:R-:W-:Y:S02]  /*1db00*/  IMAD.MOV.U32 R80, RZ, RZ, R30 ;  /* 0x000000ffff507224 */ /* 0x000fe400078e001e */
[----:B------:R-:W1:Y:S01]  /*1db10*/  LDSM.16.MT88.4 R28, [R211+0x14800] ;  /* 0x01480000d31c783b */ /* 0x000e620000004200 */
        /* <DEDUP_REMOVED lines=15> */
[----:B--2---:R-:W-:Y:S01]  /*1dc10*/  HMMA.16816.F32 R156, R4, R24, R76 ;  /* 0x00000018049c723c */ /* 0x004fe2000000184c */
[----:B------:R-:W-:Y:S01]  /*1dc20*/  IMAD.MOV.U32 R86, RZ, RZ, R39 ;  /* 0x000000ffff567224 */ /* 0x000fe200078e0027 */
[----:B------:R-:W-:Y:S01]  /*1dc30*/  MOV R116, R38 ;  /* 0x0000002600747202 */ /* 0x000fe20000000f00 */
[----:B------:R-:W-:-:S03]  /*1dc40*/  IMAD.MOV.U32 R117, RZ, RZ, R36 ;  /* 0x000000ffff757224 */ /* 0x000fc600078e0024 */
[C---:B------:R-:W-:Y:S01]  /*1dc50*/  HMMA.16816.F32 R152, R4.reuse, R26, R112 ;  /* 0x0000001a0498723c */ /* 0x040fe20000001870 */
[----:B------:R-:W2:Y:S05]  /*1dc60*/  LDSM.16.MT88.4 R24, [R210+0x16800] ;  /* 0x01680000d218783b */ /* 0x000eaa0000004200 */
[C---:B------:R-:W-:Y:S01]  /*1dc70*/  HMMA.16816.F32 R164, R4.reuse, R22, R52 ;  /* 0x0000001604a4723c */ /* 0x040fe20000001834 */
[----:B------:R-:W2:Y:S05]  /*1dc80*/  LDSM.16.MT88.4 R20, [R212+0x14800] ;  /* 0x01480000d414783b */ /* 0x000eaa0000004200 */
[C---:B----4-:R-:W-:Y:S06]  /*1dc90*/  HMMA.16816.F32 R136, R4.reuse, R32, R72 ;  /* 0x000000200488723c */ /* 0x050fec0000001848 */
[----:B------:R-:W-:Y:S01]  /*1dca0*/  HMMA.16816.F32 R120, R4, R34, R108 ;  /* 0x000000220478723c */ /* 0x000fe2000000186c */
[----:B------:R-:W4:Y:S06]  /*1dcb0*/  LDSM.16.MT88.4 R32, [R209+0x16800] ;  /* 0x01680000d120783b */ /* 0x000f2c0000004200 */
[----:B------:R-:W-:-:S02]  /*1dcc0*/  IMAD.MOV.U32 R111, RZ, RZ, R37 ;  /* 0x000000ffff6f7224 */ /* 0x000fc400078e0025 */
[----:B------:R-:W4:Y:S01]  /*1dcd0*/  LDSM.16.MT88.4 R36, [R212+0x16800] ;  /* 0x01680000d424783b */ /* 0x000f220000004200 */
[----:B------:R-:W-:Y:S07]  /*1dce0*/  HMMA.16816.F32 R76, R4, R8, R104 ;  /* 0x00000008044c723c */ /* 0x000fee0000001868 */
[----:B------:R-:W-:-:S04]  /*1dcf0*/  FFMA.FTZ R8, R251, R0, -R3 ;  /* 0x00000000fb087223 */ /* 0x000fc80000010803 */
[----:B------:R3:W-:Y:S01]  /*1dd00*/  MUFU.EX2 R108, R8 ;  /* 0x00000008006c7308 */ /* 0x0007e20000000800 */
[----:B------:R-:W-:Y:S01]  /*1dd10*/  IMAD.MOV.U32 R87, RZ, RZ, R61 ;  /* 0x000000ffff577224 */ /* 0x000fe200078e003d */
[----:B------:R-:W-:Y:S01]  /*1dd20*/  MOV R85, R60 ;  /* 0x0000003c00557202 */ /* 0x000fe20000000f00 */
[----:B---3--:R-:W-:-:S05]  /*1dd30*/  FFMA.FTZ R8, R148, R0, -R3 ;  /* 0x0000000094087223 */ /* 0x008fca0000010803 */
[----:B------:R3:W2:Y:S01]  /*1dd40*/  MUFU.EX2 R109, R8 ;  /* 0x00000008006d7308 */ /* 0x0006a20000000800 */
[----:B------:R-:W-:Y:S01]  /*1dd50*/  HMMA.16816.F32 R60, R4, R14, R44 ;  /* 0x0000000e043c723c */ /* 0x000fe2000000182c */
[----:B------:R-:W-:-:S06]  /*1dd60*/  IMAD.MOV.U32 R110, RZ, RZ, R83 ;  /* 0x000000ffff6e7224 */ /* 0x000fcc00078e0053 */
[----:B------:R-:W-:Y:S01]  /*1dd70*/  IMAD.MOV.U32 R45, RZ, RZ, R111 ;  /* 0x000000ffff2d7224 */ /* 0x000fe200078e006f */
[----:B------:R-:W-:Y:S01]  /*1dd80*/  MOV R111, R84 ;  /* 0x00000054006f7202 */ /* 0x000fe20000000f00 */
[----:B------:R-:W-:Y:S01]  /*1dd90*/  IMAD.MOV.U32 R84, RZ, RZ, R16 ;  /* 0x000000ffff547224 */ /* 0x000fe200078e0010 */
[----:B------:R-:W-:Y:S01]  /*1dda0*/  HMMA.16816.F32 R112, R4, R12, R68 ;  /* 0x0000000c0470723c */ /* 0x000fe20000001844 */
[----:B------:R-:W-:Y:S02]  /*1ddb0*/  IMAD.MOV.U32 R47, RZ, RZ, R81 ;  /* 0x000000ffff2f7224 */ /* 0x000fe400078e0051 */
[----:B---3--:R-:W-:-:S03]  /*1ddc0*/  FFMA.FTZ R8, R151, R0, -R3 ;  /* 0x0000000097087223 */ /* 0x008fc60000010803 */
[----:B-1----:R-:W-:Y:S01]  /*1ddd0*/  HMMA.16816.F32 R68, R4, R28, R128 ;  /* 0x0000001c0444723c */ /* 0x002fe20000001880 */
[----:B------:R-:W-:Y:S01]  /*1dde0*/  MOV R46, R80 ;  /* 0x00000050002e7202 */ /* 0x000fe20000000f00 */
[----:B------:R-:W1:Y:S01]  /*1ddf0*/  LDSM.16.MT88.4 R12, [R211+0x16800] ;  /* 0x01680000d30c783b */ /* 0x000e620000004200 */
[----:B------:R3:W-:Y:S01]  /*1de00*/  MUFU.EX2 R16, R8 ;  /* 0x0000000800107308 */ /* 0x0007e20000000800 */
[----:B------:R-:W-:-:S03]  /*1de10*/  IMAD.MOV.U32 R80, RZ, RZ, R64 ;  /* 0x000000ffff507224 */ /* 0x000fc600078e0040 */
[----:B--2---:R-:W-:Y:S02]  /*1de20*/  MOV R129, R109 ;  /* 0x0000006d00817202 */ /* 0x004fe40000000f00 */
[----:B------:R-:W-:Y:S01]  /*1de30*/  MOV R109, R82 ;  /* 0x00000052006d7202 */ /* 0x000fe20000000f00 */
[----:B------:R-:W-:Y:S01]  /*1de40*/  IMAD.MOV.U32 R82, RZ, RZ, R66 ;  /* 0x000000ffff527224 */ /* 0x000fe200078e0042 */
[----:B------:R-:W-:Y:S01]  /*1de50*/  MOV R81, R65 ;  /* 0x0000004100517202 */ /* 0x000fe20000000f00 */
[----:B------:R-:W-:Y:S01]  /*1de60*/  IMAD.MOV.U32 R106, RZ, RZ, R47 ;  /* 0x000000ffff6a7224 */ /* 0x000fe200078e002f */
[----:B------:R-:W-:Y:S01]  /*1de70*/  MOV R83, R67 ;  /* 0x0000004300537202 */ /* 0x000fe20000000f00 */
[----:B------:R-:W-:Y:S01]  /*1de80*/  HMMA.16816.F32 R56, R4, R10, R40 ;  /* 0x0000000a0438723c */ /* 0x000fe20000001828 */
[----:B------:R-:W-:Y:S01]  /*1de90*/  MOV R107, R46 ;  /* 0x0000002e006b7202 */ /* 0x000fe20000000f00 */
[----:B---3--:R-:W-:Y:S01]  /*1dea0*/  FFMA.FTZ R8, R236, R0, -R3 ;  /* 0x00000000ec087223 */ /* 0x008fe20000010803 */
[----:B------:R-:W-:-:S03]  /*1deb0*/  MOV R130, R108 ;  /* 0x0000006c00827202 */ /* 0x000fc60000000f00 */
[----:B------:R2:W-:Y:S01]  /*1dec0*/  MUFU.EX2 R128, R8 ;  /* 0x0000000800807308 */ /* 0x0005e20000000800 */
[----:B------:R-:W-:Y:S01]  /*1ded0*/  IMAD.MOV.U32 R131, RZ, RZ, R109 ;  /* 0x000000ffff837224 */ /* 0x000fe200078e006d */
[----:B------:R-:W-:Y:S01]  /*1dee0*/  MOV R148, R110 ;  /* 0x0000006e00947202 */ /* 0x000fe20000000f00 */
[C---:B------:R-:W-:Y:S01]  /*1def0*/  HMMA.16816.F32 R40, R4.reuse, R24, R160 ;  /* 0x000000180428723c */ /* 0x040fe200000018a0 */
[----:B------:R-:W-:Y:S01]  /*1df00*/  MOV R11, R84 ;  /* 0x00000054000b7202 */ /* 0x000fe20000000f00 */
[----:B------:R-:W-:Y:S01]  /*1df10*/  IMAD.MOV.U32 R108, RZ, RZ, R85 ;  /* 0x000000ffff6c7224 */ /* 0x000fe200078e0055 */
[----:B------:R-:W-:Y:S01]  /*1df20*/  MOV R109, R86 ;  /* 0x00000056006d7202 */ /* 0x000fe20000000f00 */
[----:B------:R-:W-:Y:S02]  /*1df30*/  IMAD.MOV.U32 R110, RZ, RZ, R87 ;  /* 0x000000ffff6e7224 */ /* 0x000fe400078e0057 */
[----:B------:R-:W-:Y:S01]  /*1df40*/  HMMA.16816.F32 R72, R4, R20, R124 ;  /* 0x000000140448723c */ /* 0x000fe2000000187c */
[----:B------:R-:W-:Y:S01]  /*1df50*/  IMAD.MOV.U32 R24, RZ, RZ, R106 ;  /* 0x000000ffff187224 */ /* 0x000fe200078e006a */
[----:B------:R-:W-:Y:S01]  /*1df60*/  MOV R25, R107 ;  /* 0x0000006b00197202 */ /* 0x000fe20000000f00 */
[----:B------:R-:W-:-:S02]  /*1df70*/  IMAD.MOV.U32 R10, RZ, RZ, R83 ;  /* 0x000000ffff0a7224 */ /* 0x000fc400078e0053 */
[----:B--2---:R-:W-:Y:S01]  /*1df80*/  FFMA.FTZ R8, R45, R0, -R2 ;  /* 0x000000002d087223 */ /* 0x004fe20000010802 */
[C---:B----4-:R-:W-:Y:S01]  /*1df90*/  HMMA.16816.F32 R64, R4.reuse, R32, R140 ;  /* 0x000000200440723c */ /* 0x050fe2000000188c */
[----:B------:R-:W-:Y:S01]  /*1dfa0*/  MOV R125, R80 ;  /* 0x00000050007d7202 */ /* 0x000fe20000000f00 */
[----:B------:R-:W-:Y:S01]  /*1dfb0*/  IMAD.MOV.U32 R126, RZ, RZ, R81 ;  /* 0x000000ffff7e7224 */ /* 0x000fe200078e0051 */
[----:B------:R-:W-:Y:S01]  /*1dfc0*/  MOV R127, R82 ;  /* 0x00000052007f7202 */ /* 0x000fe20000000f00 */
[----:B------:R2:W3:Y:S01]  /*1dfd0*/  MUFU.EX2 R32, R8 ;  /* 0x0000000800207308 */ /* 0x0004e20000000800 */
[----:B------:R-:W-:Y:S01]  /*1dfe0*/  IMAD.MOV.U32 R106, RZ, RZ, R223 ;  /* 0x000000ffff6a7224 */ /* 0x000fe200078e00df */
[----:B------:R-:W-:Y:S01]  /*1dff0*/  HMMA.16816.F32 R84, R4, R26, R168 ;  /* 0x0000001a0454723c */ /* 0x000fe200000018a8 */
[----:B------:R4:W5:Y:S01]  /*1e000*/  LDL.LU R223, [R1+0x44] ;  /* 0x0000440001df7983 */ /* 0x0009620000300800 */
[----:B------:R-:W-:-:S03]  /*1e010*/  MOV R107, R222 ;  /* 0x000000de006b7202 */ /* 0x000fc60000000f00 */
[----:B------:R4:W5:Y:S01]  /*1e020*/  LDL.LU R222, [R1+0x40] ;  /* 0x0000400001de7983 */ /* 0x0009620000300800 */
[C---:B------:R-:W-:Y:S01]  /*1e030*/  HMMA.16816.F32 R80, R4.reuse, R38, R184 ;  /* 0x000000260450723c */ /* 0x040fe200000018b8 */
[----:B------:R-:W-:Y:S01]  /*1e040*/  IMAD.MOV.U32 R26, RZ, RZ, R116 ;  /* 0x000000ffff1a7224 */ /* 0x000fe200078e0074 */
[----:B------:R-:W-:Y:S01]  /*1e050*/  MOV R27, R117 ;  /* 0x00000075001b7202 */ /* 0x000fe20000000f00 */
[----:B------:R-:W-:Y:S01]  /*1e060*/  IMAD.MOV.U32 R116, RZ, RZ, R221 ;  /* 0x000000ffff747224 */ /* 0x000fe200078e00dd */
[----:B------:R-:W-:Y:S01]  /*1e070*/  MOV R117, R220 ;  /* 0x000000dc00757202 */ /* 0x000fe20000000f00 */
[----:B------:R4:W5:Y:S01]  /*1e080*/  LDL.LU R221, [R1+0x3c] ;  /* 0x00003c0001dd7983 */ /* 0x0009620000300800 */
[----:B------:R-:W-:Y:S01]  /*1e090*/  HMMA.16816.F32 R44, R4, R34, R144 ;  /* 0x00000022042c723c */ /* 0x000fe20000001890 */
[----:B------:R-:W-:Y:S01]  /*1e0a0*/  MOV R185, R130 ;  /* 0x0000008200b97202 */ /* 0x000fe20000000f00 */
[----:B--2---:R-:W-:Y:S01]  /*1e0b0*/  FFMA.FTZ R8, R238, R0, -R2 ;  /* 0x00000000ee087223 */ /* 0x004fe20000010802 */
[----:B------:R-:W-:Y:S01]  /*1e0c0*/  IMAD.MOV.U32 R130, RZ, RZ, R118 ;  /* 0x000000ffff827224 */ /* 0x000fe200078e0076 */
[----:B------:R4:W5:Y:S01]  /*1e0d0*/  LDL.LU R220, [R1+0x38] ;  /* 0x0000380001dc7983 */ /* 0x0009620000300800 */
[----:B------:R-:W-:-:S02]  /*1e0e0*/  IMAD.MOV.U32 R118, RZ, RZ, R219 ;  /* 0x000000ffff767224 */ /* 0x000fc400078e00db */
[----:B------:R-:W-:Y:S01]  /*1e0f0*/  MOV R144, R119 ;  /* 0x0000007700907202 */ /* 0x000fe20000000f00 */
[----:B------:R2:W4:Y:S01]  /*1e100*/  MUFU.EX2 R251, R8 ;  /* 0x0000000800fb7308 */ /* 0x0005220000000800 */
[----:B------:R1:W5:Y:S01]  /*1e110*/  LDL.LU R219, [R1+0x34] ;  /* 0x0000340001db7983 */ /* 0x0003620000300800 */
[----:B------:R-:W-:Y:S01]  /*1e120*/  MOV R119, R218 ;  /* 0x000000da00777202 */ /* 0x000fe20000000f00 */
[----:B------:R-:W-:Y:S02]  /*1e130*/  IMAD.MOV.U32 R171, RZ, RZ, R217 ;  /* 0x000000ffffab7224 */ /* 0x000fe400078e00d9 */
[----:B------:R1:W5:Y:S01]  /*1e140*/  LDL.LU R218, [R1+0x30] ;  /* 0x0000300001da7983 */ /* 0x0003620000300800 */
[C---:B------:R-:W-:Y:S01]  /*1e150*/  HMMA.16816.F32 R52, R4.reuse, R22, R48 ;  /* 0x000000160434723c */ /* 0x040fe20000001830 */
[----:B------:R-:W-:Y:S02]  /*1e160*/  IMAD.MOV.U32 R151, RZ, RZ, R215 ;  /* 0x000000ffff977224 */ /* 0x000fe400078e00d7 */
[----:B------:R1:W5:Y:S01]  /*1e170*/  LDL.LU R217, [R1+0x2c] ;  /* 0x00002c0001d97983 */ /* 0x0003620000300800 */
[----:B------:R-:W-:Y:S01]  /*1e180*/  MOV R140, R214 ;  /* 0x000000d6008c7202 */ /* 0x000fe20000000f00 */
[----:B------:R-:W-:Y:S01]  /*1e190*/  IMAD.MOV.U32 R141, RZ, RZ, R213 ;  /* 0x000000ffff8d7224 */ /* 0x000fe200078e00d5 */
[----:B------:R-:W-:Y:S01]  /*1e1a0*/  HMMA.16816.F32 R48, R4, R30, R132 ;  /* 0x0000001e0430723c */ /* 0x000fe20000001884 */
[----:B------:R-:W-:Y:S01]  /*1e1b0*/  MOV R104, R94 ;  /* 0x0000005e00687202 */ /* 0x000fe20000000f00 */
[----:B------:R-:W-:Y:S01]  /*1e1c0*/  IMAD.MOV.U32 R105, RZ, RZ, R95 ;  /* 0x000000ffff697224 */ /* 0x000fe200078e005f */
[----:B------:R-:W4:Y:S01]  /*1e1d0*/  LDSM.16.MT88.4 R28, [R209+0x11000] ;  /* 0x01100000d11c783b */ /* 0x000f220000004200 */
[----:B--2---:R-:W-:Y:S01]  /*1e1e0*/  FFMA.FTZ R8, R246, R0, -R2 ;  /* 0x00000000f6087223 */ /* 0x004fe20000010802 */
[----:B------:R-:W-:Y:S01]  /*1e1f0*/  MOV R246, R216 ;  /* 0x000000d800f67202 */ /* 0x000fe20000000f00 */
[----:B------:R-:W-:Y:S01]  /*1e200*/  IMAD.MOV.U32 R124, RZ, RZ, R111 ;  /* 0x000000ffff7c7224 */ /* 0x000fe200078e006f */
[----:B------:R2:W5:Y:S01]  /*1e210*/  LDL.LU R216, [R1+0x28] ;  /* 0x0000280001d87983 */ /* 0x0005620000300800 */
[----:B------:R-:W-:Y:S01]  /*1e220*/  IMAD.MOV.U32 R132, RZ, RZ, R127 ;  /* 0x000000ffff847224 */ /* 0x000fe200078e007f */
[----:B------:R-:W-:-:S02]  /*1e230*/  MOV R133, R126 ;  /* 0x0000007e00857202 */ /* 0x000fc40000000f00 */
[----:B------:R2:W5:Y:S01]  /*1e240*/  LDL.LU R215, [R1+0x24] ;  /* 0x0000240001d77983 */ /* 0x0005620000300800 */
[----:B------:R-:W-:Y:S01]  /*1e250*/  MOV R127, R208 ;  /* 0x000000d0007f7202 */ /* 0x000fe20000000f00 */
[----:B------:R-:W-:Y:S02]  /*1e260*/  IMAD.MOV.U32 R126, RZ, RZ, R149 ;  /* 0x000000ffff7e7224 */ /* 0x000fe400078e0095 */
[----:B------:R2:W5:Y:S04]  /*1e270*/  LDL.LU R214, [R1+0x20] ;  /* 0x0000200001d67983 */ /* 0x0005680000300800 */
[----:B------:R2:W5:Y:S04]  /*1e280*/  LDL.LU R213, [R1+0x1c] ;  /* 0x00001c0001d57983 */ /* 0x0005680000300800 */
[----:B------:R2:W5:Y:S04]  /*1e290*/  LDL.LU R208, [R1+0x18] ;  /* 0x0000180001d07983 */ /* 0x0005680000300800 */
[----:B------:R2:W5:Y:S01]  /*1e2a0*/  LDL.LU R149, [R1+0x14] ;  /* 0x0000140001957983 */ /* 0x0005620000300800 */
[----:B------:R-:W-:Y:S01]  /*1e2b0*/  IMAD.MOV.U32 R134, RZ, RZ, R148 ;  /* 0x000000ffff867224 */ /* 0x000fe200078e0094 */
[----:B------:R-:W-:Y:S01]  /*1e2c0*/  MOV R111, R92 ;  /* 0x0000005c006f7202 */ /* 0x000fe20000000f00 */
        /* <DEDUP_REMOVED lines=8> */
[----:B------:R-:W2:Y:S01]  /*1e350*/  LDSM.16.MT88.4 R20, [R210+0x11000] ;  /* 0x01100000d214783b */ /* 0x000ea20000004200 */
[C---:B-1----:R-:W-:Y:S06]  /*1e360*/  HMMA.16816.F32 R88, R4.reuse, R12, R200 ;  /* 0x0000000c0458723c */ /* 0x042fec00000018c8 */
[----:B------:R-:W-:Y:S01]  /*1e370*/  HMMA.16816.F32 R36, R4, R14, R196 ;  /* 0x0000000e0424723c */ /* 0x000fe200000018c4 */
[----:B------:R-:W1:Y:S01]  /*1e380*/  LDSM.16.MT88.4 R12, [R211+0x11000] ;  /* 0x01100000d30c783b */ /* 0x000e620000004200 */
[----:B------:R4:W-:Y:S01]  /*1e390*/  MUFU.EX2 R238, R8 ;  /* 0x0000000800ee7308 */ /* 0x0009e20000000800 */
[----:B---3--:R-:W-:Y:S01]  /*1e3a0*/  IMAD.MOV.U32 R186, RZ, RZ, R32 ;  /* 0x000000ffffba7224 */ /* 0x008fe200078e0020 */
[----:B------:R-:W-:Y:S01]  /*1e3b0*/  MOV R135, R131 ;  /* 0x0000008300877202 */ /* 0x000fe20000000f00 */
[----:B------:R-:W-:-:S02]  /*1e3c0*/  IMAD.MOV.U32 R142, RZ, RZ, R11 ;  /* 0x000000ffff8e7224 */ /* 0x000fc400078e000b */
[----:B----4-:R-:W-:Y:S01]  /*1e3d0*/  FFMA.FTZ R8, R248, R0, -R2 ;  /* 0x00000000f8087223 */ /* 0x010fe20000010802 */
[----:B------:R-:W-:Y:S01]  /*1e3e0*/  MOV R143, R10 ;  /* 0x0000000a008f7202 */ /* 0x000fe20000000f00 */
[----:B------:R-:W3:Y:S02]  /*1e3f0*/  LDSM.16.MT88.4 R32, [R212+0x11000] ;  /* 0x01100000d420783b */ /* 0x000ee40000004200 */
[----:B------:R4:W2:Y:S01]  /*1e400*/  MUFU.EX2 R236, R8 ;  /* 0x0000000800ec7308 */ /* 0x0008a20000000800 */
[----:B------:R-:W-:Y:S02]  /*1e410*/  MOV R131, R9 ;  /* 0x0000000900837202 */ /* 0x000fe40000000f00 */
[----:B------:R-:W-:Y:S02]  /*1e420*/  F2FP.F16.F32.PACK_AB R4, R129, R185 ;  /* 0x000000b98104723e */ /* 0x000fe400000000ff */
[----:B------:R-:W-:Y:S02]  /*1e430*/  F2FP.F16.F32.PACK_AB R5, R251, R186 ;  /* 0x000000bafb05723e */ /* 0x000fe400000000ff */
[----:B------:R-:W-:Y:S01]  /*1e440*/  F2FP.F16.F32.PACK_AB R6, R128, R16 ;  /* 0x000000108006723e */ /* 0x000fe200000000ff */
[----:B----4-:R-:W4:Y:S01]  /*1e450*/  LDSM.16.MT88.4 R8, [R209+0x13000] ;  /* 0x01300000d108783b */ /* 0x010f220000004200 */
[----:B--2---:R-:W-:-:S07]  /*1e460*/  F2FP.F16.F32.PACK_AB R7, R236, R238 ;  /* 0x000000eeec07723e */ /* 0x004fce00000000ff */
[C---:B------:R-:W-:Y:S06]  /*1e470*/  HMMA.16816.F32 R160, R4.reuse, R28, R96 ;  /* 0x0000001c04a0723c */ /* 0x040fec0000001860 */
[C---:B------:R-:W-:Y:S01]  /*1e480*/  HMMA.16816.F32 R96, R4.reuse, R30, R100 ;  /* 0x0000001e0460723c */ /* 0x040fe20000001864 */
[----:B------:R-:W-:Y:S05]  /*1e490*/  LDSM.16.MT88.4 R28, [R212+0x13000] ;  /* 0x01300000d41c783b */ /* 0x000fea0000004200 */
[C---:B------:R-:W-:Y:S01]  /*1e4a0*/  HMMA.16816.F32 R100, R4.reuse, R20, R24 ;  /* 0x000000140464723c */ /* 0x040fe20000001818 */
[----:B------:R-:W2:Y:S05]  /*1e4b0*/  LDSM.16.MT88.4 R24, [R210+0x13000] ;  /* 0x01300000d218783b */ /* 0x000eaa0000004200 */
[C---:B------:R-:W-:Y:S06]  /*1e4c0*/  HMMA.16816.F32 R104, R4.reuse, R22, R104 ;  /* 0x000000160468723c */ /* 0x040fec0000001868 */
[C---:B-1----:R-:W-:Y:S01]  /*1e4d0*/  HMMA.16816.F32 R20, R4.reuse, R12, R204 ;  /* 0x0000000c0414723c */ /* 0x042fe200000018cc */
[----:B------:R-:W-:Y:S01]  /*1e4e0*/  IMAD.MOV.U32 R170, RZ, RZ, R246 ;  /* 0x000000ffffaa7224 */ /* 0x000fe200078e00f6 */
[----:B------:R-:W-:Y:S01]  /*1e4f0*/  MOV R246, R140 ;  /* 0x0000008c00f67202 */ /* 0x000fe20000000f00 */
[----:B------:R-:W-:Y:S01]  /*1e500*/  IMAD.MOV.U32 R183, RZ, RZ, R141 ;  /* 0x000000ffffb77224 */ /* 0x000fe200078e008d */
[----:B------:R-:W-:Y:S01]  /*1e510*/  MOV R140, R142 ;  /* 0x0000008e008c7202 */ /* 0x000fe20000000f00 */
[----:B------:R-:W-:Y:S01]  /*1e520*/  IMAD.MOV.U32 R141, RZ, RZ, R143 ;  /* 0x000000ffff8d7224 */ /* 0x000fe200078e008f */
[----:B------:R-:W-:Y:S01]  /*1e530*/  MOV R142, R132 ;  /* 0x00000084008e7202 */ /* 0x000fe20000000f00 */
[----:B------:R-:W-:Y:S01]  /*1e540*/  IMAD.MOV.U32 R143, RZ, RZ, R133 ;  /* 0x000000ffff8f7224 */ /* 0x000fe200078e0085 */
[C---:B---3--:R-:W-:Y:S06]  /*1e550*/  HMMA.16816.F32 R108, R4.reuse, R32, R108 ;  /* 0x00000020046c723c */ /* 0x048fec000000186c */
[C---:B------:R-:W-:Y:S06]  /*1e560*/  HMMA.16816.F32 R116, R4.reuse, R34, R116 ;  /* 0x000000220474723c */ /* 0x040fec0000001874 */
[----:B----4-:R-:W-:Y:S04]  /*1e570*/  HMMA.16816.F32 R204, R4, R8, R188 ;  /* 0x0000000804cc723c */ /* 0x010fe800000018bc */
[----:B------:R-:W-:Y:S01]  /*1e580*/  MOV R133, R20 ;  /* 0x0000001400857202 */ /* 0x000fe20000000f00 */
[----:B------:R-:W-:Y:S01]  /*1e590*/  IMAD.MOV.U32 R132, RZ, RZ, R21 ;  /* 0x000000ffff847224 */ /* 0x000fe200078e0015 */
[----:B------:R-:W-:Y:S01]  /*1e5a0*/  MOV R248, R22 ;  /* 0x0000001600f87202 */ /* 0x000fe20000000f00 */
[----:B------:R-:W-:-:S02]  /*1e5b0*/  IMAD.MOV.U32 R168, RZ, RZ, R23 ;  /* 0x000000ffffa87224 */ /* 0x000fc400078e0017 */
[----:B------:R-:W-:Y:S01]  /*1e5c0*/  LDSM.16.MT88.4 R20, [R211+0x13000] ;  /* 0x01300000d314783b */ /* 0x000fe20000004200 */
[C---:B------:R-:W-:Y:S03]  /*1e5d0*/  HMMA.16816.F32 R32, R4.reuse, R10, R176 ;  /* 0x0000000a0420723c */ /* 0x040fe600000018b0 */
[----:B------:R-:W1:Y:S03]  /*1e5e0*/  LDSM.16.MT88.4 R8, [R210+0x15000] ;  /* 0x01500000d208783b */ /* 0x000e660000004200 */
[----:B------:R-:W-:Y:S01]  /*1e5f0*/  HMMA.16816.F32 R192, R4, R14, R192 ;  /* 0x0000000e04c0723c */ /* 0x000fe200000018c0 */
[----:B------:R-:W3:Y:S01]  /*1e600*/  LDSM.16.MT88.4 R12, [R209+0x15000] ;  /* 0x01500000d10c783b */ /* 0x000ee20000004200 */
[----:B------:R-:W-:Y:S02]  /*1e610*/  MOV R169, R171 ;  /* 0x000000ab00a97202 */ /* 0x000fe40000000f00 */
[----:B------:R-:W-:-:S02]  /*1e620*/  MOV R171, R146 ;  /* 0x0000009200ab7202 */ /* 0x000fc40000000f00 */
[----:B------:R-:W-:Y:S02]  /*1e630*/  MOV R187, R183 ;  /* 0x000000b700bb7202 */ /* 0x000fe40000000f00 */
[----:B------:R-:W-:Y:S01]  /*1e640*/  MOV R184, R144 ;  /* 0x0000009000b87202 */ /* 0x000fe20000000f00 */
[----:B--2---:R-:W-:Y:S01]  /*1e650*/  HMMA.16816.F32 R180, R4, R26, R164 ;  /* 0x0000001a04b4723c */ /* 0x004fe200000018a4 */
[----:B------:R-:W-:Y:S02]  /*1e660*/  IMAD.MOV.U32 R199, RZ, RZ, R145 ;  /* 0x000000ffffc77224 */ /* 0x000fe400078e0091 */
[----:B------:R-:W-:-:S04]  /*1e670*/  IMAD.MOV.U32 R198, RZ, RZ, R147 ;  /* 0x000000ffffc67224 */ /* 0x000fc800078e0093 */
        /* <DEDUP_REMOVED lines=9> */
[C---:B------:R-:W-:Y:S01]  /*1e710*/  HMMA.16816.F32 R128, R4.reuse, R28, R156 ;  /* 0x0000001c0480723c */ /* 0x040fe2000000189c */
[----:B------:R-:W2:Y:S06]  /*1e720*/  LDSM.16.MT88.4 R32, [R212+0x15000] ;  /* 0x01500000d420783b */ /* 0x000eac0000004200 */
[----:B------:R-:W-:Y:S01]  /*1e730*/  MOV R156, R184 ;  /* 0x000000b8009c7202 */ /* 0x000fe20000000f00 */
[----:B------:R-:W-:Y:S01]  /*1e740*/  IMAD.MOV.U32 R157, RZ, RZ, R185 ;  /* 0x000000ffff9d7224 */ /* 0x000fe200078e00b9 */
[----:B------:R-:W-:Y:S01]  /*1e750*/  MOV R158, R186 ;  /* 0x000000ba009e7202 */ /* 0x000fe20000000f00 */
[----:B------:R-:W-:Y:S01]  /*1e760*/  HMMA.16816.F32 R200, R4, R24, R172 ;  /* 0x0000001804c8723c */ /* 0x000fe200000018ac */
[----:B------:R-:W-:-:S05]  /*1e770*/  IMAD.MOV.U32 R159, RZ, RZ, R187 ;  /* 0x000000ffff9f7224 */ /* 0x000fca00078e00bb */
[----:B------:R-:W-:Y:S01]  /*1e780*/  HMMA.16816.F32 R176, R4, R30, R152 ;  /* 0x0000001e04b0723c */ /* 0x000fe20000001898 */
[----:B------:R-:W-:-:S05]  /*1e790*/  MOV R28, R198 ;  /* 0x000000c6001c7202 */ /* 0x000fca0000000f00 */
[C---:B-1----:R-:W-:Y:S01]  /*1e7a0*/  HMMA.16816.F32 R188, R4.reuse, R8, R76 ;  /* 0x0000000804bc723c */ /* 0x042fe2000000184c */
[----:B------:R-:W-:Y:S01]  /*1e7b0*/  MOV R152, R140 ;  /* 0x0000008c00987202 */ /* 0x000fe20000000f00 */
[----:B------:R-:W-:Y:S01]  /*1e7c0*/  IMAD.MOV.U32 R29, RZ, RZ, R199 ;  /* 0x000000ffff1d7224 */ /* 0x000fe200078e00c7 */
[----:B------:R-:W1:Y:S03]  /*1e7d0*/  LDSM.16.MT88.4 R24, [R211+0x15000] ;  /* 0x01500000d318783b */ /* 0x000e660000004200 */
[----:B------:R-:W-:Y:S01]  /*1e7e0*/  HMMA.16816.F32 R172, R4, R22, R120 ;  /* 0x0000001604ac723c */ /* 0x000fe20000001878 */
[----:B------:R-:W-:-:S06]  /*1e7f0*/  FFMA.FTZ R8, R152, R0, -R3 ;  /* 0x0000000098087223 */ /* 0x000fcc0000010803 */
        /* <DEDUP_REMOVED lines=8> */
[----:B------:R-:W-:Y:S01]  /*1e880*/  HMMA.16816.F32 R136, R4, R20, R136 ;  /* 0x000000140488723c */ /* 0x000fe20000001888 */
[----:B------:R4:W-:Y:S01]  /*1e890*/  MUFU.EX2 R151, R8 ;  /* 0x0000000800977308 */ /* 0x0009e20000000800 */
[----:B------:R-:W1:Y:S01]  /*1e8a0*/  LDSM.16.MT88.4 R20, [R209+0x17000] ;  /* 0x01700000d114783b */ /* 0x000e620000004200 */
[----:B------:R-:W-:-:S03]  /*1e8b0*/  IMAD.MOV.U32 R153, RZ, RZ, R141 ;  /* 0x000000ffff997224 */ /* 0x000fc600078e008d */
[C---:B------:R-:W-:Y:S01]  /*1e8c0*/  HMMA.16816.F32 R184, R4.reuse, R10, R56 ;  /* 0x0000000a04b8723c */ /* 0x040fe20000001838 */
[----:B------:R-:W-:Y:S01]  /*1e8d0*/  MOV R154, R142 ;  /* 0x0000008e009a7202 */ /* 0x000fe20000000f00 */
[----:B------:R-:W-:Y:S01]  /*1e8e0*/  IMAD.MOV.U32 R155, RZ, RZ, R143 ;  /* 0x000000ffff9b7224 */ /* 0x000fe200078e008f */
[----:B------:R-:W-:Y:S01]  /*1e8f0*/  MOV R122, R29 ;  /* 0x0000001d007a7202 */ /* 0x000fe20000000f00 */
[----:B------:R-:W-:Y:S02]  /*1e900*/  IMAD.MOV.U32 R121, RZ, RZ, R28 ;  /* 0x000000ffff797224 */ /* 0x000fe400078e001c */
[----:B------:R-:W1:Y:S01]  /*1e910*/  LDSM.16.MT88.4 R28, [R212+0x17000] ;  /* 0x01700000d41c783b */ /* 0x000e620000004200 */
[----:B----4-:R-:W-:Y:S01]  /*1e920*/  FFMA.FTZ R8, R246, R0, -R3 ;  /* 0x00000000f6087223 */ /* 0x010fe20000010803 */
[----:B---3--:R-:W-:Y:S03]  /*1e930*/  HMMA.16816.F32 R196, R4, R12, R112 ;  /* 0x0000000c04c4723c */ /* 0x008fe60000001870 */
[----:B------:R3:W4:Y:S01]  /*1e940*/  MUFU.EX2 R246, R8 ;  /* 0x0000000800f67308 */ /* 0x0007220000000800 */
[----:B------:R-:W-:-:S03]  /*1e950*/  MOV R120, R155 ;  /* 0x0000009b00787202 */ /* 0x000fc60000000f00 */
[----:B------:R-:W-:Y:S01]  /*1e960*/  MOV R114, R153 ;  /* 0x0000009900727202 */ /* 0x000fe20000000f00 */
[----:B------:R-:W-:Y:S01]  /*1e970*/  IMAD.MOV.U32 R115, RZ, RZ, R154 ;  /* 0x000000ffff737224 */ /* 0x000fe200078e009a */
[----:B------:R-:W-:Y:S01]  /*1e980*/  HMMA.16816.F32 R140, R4, R14, R60 ;  /* 0x0000000e048c723c */ /* 0x000fe2000000183c */
[----:B------:R-:W4:Y:S01]  /*1e990*/  LDSM.16.MT88.4 R12, [R210+0x17000] ;  /* 0x01700000d20c783b */ /* 0x000f220000004200 */
[----:B------:R-:W-:Y:S01]  /*1e9a0*/  IMAD.MOV.U32 R112, RZ, RZ, R121 ;  /* 0x000000ffff707224 */ /* 0x000fe200078e0079 */
[----:B------:R-:W-:Y:S01]  /*1e9b0*/  MOV R113, R122 ;  /* 0x0000007a00717202 */ /* 0x000fe20000000f00 */
[-CC-:B---3--:R-:W-:Y:S01]  /*1e9c0*/  FFMA.FTZ R8, R148, R0.reuse, -R3.reuse ;  /* 0x0000000094087223 */ /* 0x188fe20000010803 */
[----:B------:R-:W-:-:S03]  /*1e9d0*/  FFMA.FTZ R3, R114, R0, -R3 ;  /* 0x0000000072037223 */ /* 0x000fc60000010803 */
[----:B------:R3:W-:Y:S01]  /*1e9e0*/  MUFU.EX2 R148, R8 ;  /* 0x0000000800947308 */ /* 0x0007e20000000800 */
        /* <DEDUP_REMOVED lines=11> */
[----:B---3--:R-:W3:Y:S01]  /*1eaa0*/  LDSM.16.MT88.4 R8, [R211+0x17000] ;  /* 0x01700000d308783b */ /* 0x008ee20000004200 */
[----:B------:R-:W-:Y:S01]  /*1eab0*/  MOV R133, R19 ;  /* 0x0000001300857202 */ /* 0x000fe20000000f00 */
[----:B------:R-:W-:Y:S01]  /*1eac0*/  IMAD.MOV.U32 R76, RZ, RZ, R113 ;  /* 0x000000ffff4c7224 */ /* 0x000fe200078e0071 */
[----:B------:R-:W-:Y:S01]  /*1ead0*/  MOV R77, R114 ;  /* 0x00000072004d7202 */ /* 0x000fe20000000f00 */
[----:B------:R-:W-:Y:S01]  /*1eae0*/  IMAD.MOV.U32 R78, RZ, RZ, R115 ;  /* 0x000000ffff4e7224 */ /* 0x000fe200078e0073 */
[----:B------:R2:W-:Y:S01]  /*1eaf0*/  MUFU.EX2 R19, R3 ;  /* 0x0000000300137308 */ /* 0x0005e20000000800 */
[----:B------:R-:W-:Y:S01]  /*1eb00*/  MOV R115, R156 ;  /* 0x0000009c00737202 */ /* 0x000fe20000000f00 */
[----:B------:R-:W-:Y:S01]  /*1eb10*/  IMAD.MOV.U32 R114, RZ, RZ, R157 ;  /* 0x000000ffff727224 */ /* 0x000fe200078e009d */
[----:B------:R-:W-:Y:S01]  /*1eb20*/  MOV R113, R158 ;  /* 0x0000009e00717202 */ /* 0x000fe20000000f00 */
[----:B------:R-:W-:Y:S01]  /*1eb30*/  IMAD.MOV.U32 R60, RZ, RZ, R159 ;  /* 0x000000ffff3c7224 */ /* 0x000fe200078e009f */
[----:B------:R-:W-:Y:S01]  /*1eb40*/  MOV R123, R164 ;  /* 0x000000a4007b7202 */ /* 0x000fe20000000f00 */
[----:B------:R-:W3:Y:S01]  /*1eb50*/  LDSM.16.MT88.4 R156, [R209+0x11800] ;  /* 0x01180000d19c783b */ /* 0x000ee20000004200 */
[----:B------:R-:W-:Y:S01]  /*1eb60*/  IMAD.MOV.U32 R164, RZ, RZ, R132 ;  /* 0x000000ffffa47224 */ /* 0x000fe200078e0084 */
[----:B------:R-:W-:Y:S01]  /*1eb70*/  MOV R59, R185 ;  /* 0x000000b9003b7202 */ /* 0x000fe20000000f00 */
[----:B------:R-:W-:Y:S01]  /*1eb80*/  IMAD.MOV.U32 R58, RZ, RZ, R186 ;  /* 0x000000ffff3a7224 */ /* 0x000fe200078e00ba */
[----:B------:R-:W-:Y:S01]  /*1eb90*/  MOV R57, R187 ;  /* 0x000000bb00397202 */ /* 0x000fe20000000f00 */
[----:B------:R-:W-:Y:S01]  /*1eba0*/  IMAD.MOV.U32 R56, RZ, RZ, R184 ;  /* 0x000000ffff387224 */ /* 0x000fe200078e00b8 */
[----:B------:R-:W-:Y:S01]  /*1ebb0*/  MOV R171, R126 ;  /* 0x0000007e00ab7202 */ /* 0x000fe20000000f00 */
[----:B--2---:R-:W-:Y:S01]  /*1ebc0*/  FFMA.FTZ R3, R17, R0, -R2 ;  /* 0x0000000011037223 */ /* 0x004fe20000010802 */
[----:B------:R-:W-:Y:S03]  /*1ebd0*/  HMMA.16816.F32 R184, R4, R32, R72 ;  /* 0x0000002004b8723c */ /* 0x000fe60000001848 */
[----:B------:R2:W-:Y:S01]  /*1ebe0*/  MUFU.EX2 R17, R3 ;  /* 0x0000000300117308 */ /* 0x0005e20000000800 */
[----:B------:R-:W-:-:S03]  /*1ebf0*/  MOV R61, R164 ;  /* 0x000000a4003d7202 */ /* 0x000fc60000000f00 */
[----:B------:R-:W-:Y:S01]  /*1ec00*/  IMAD.MOV.U32 R74, RZ, RZ, R63 ;  /* 0x000000ffff4a7224 */ /* 0x000fe200078e003f */
[----:B------:R-:W-:Y:S02]  /*1ec10*/  MOV R75, R112 ;  /* 0x00000070004b7202 */ /* 0x000fe40000000f00 */
[----:B------:R-:W-:Y:S01]  /*1ec20*/  MOV R164, R16 ;  /* 0x0000001000a47202 */ /* 0x000fe20000000f00 */
[C---:B------:R-:W-:Y:S01]  /*1ec30*/  HMMA.16816.F32 R32, R4.reuse, R34, R52 ;  /* 0x000000220420723c */ /* 0x040fe20000001834 */
[----:B--2---:R-:W-:Y:S01]  /*1ec40*/  FFMA.FTZ R3, R62, R0, -R2 ;  /* 0x000000003e037223 */ /* 0x004fe20000010802 */
[----:B------:R-:W-:Y:S02]  /*1ec50*/  IMAD.MOV.U32 R62, RZ, RZ, R248 ;  /* 0x000000ffff3e7224 */ /* 0x000fe400078e00f8 */
[----:B------:R-:W-:Y:S01]  /*1ec60*/  IMAD.MOV.U32 R248, RZ, RZ, R171 ;  /* 0x000000fffff87224 */ /* 0x000fe200078e00ab */
[----:B------:R2:W3:Y:S02]  /*1ec70*/  MUFU.EX2 R16, R3 ;  /* 0x0000000300107308 */ /* 0x0004e40000000800 */
[----:B------:R-:W-:Y:S01]  /*1ec80*/  MOV R53, R61 ;  /* 0x0000003d00357202 */ /* 0x000fe20000000f00 */
[----:B------:R-:W-:Y:S01]  /*1ec90*/  IMAD.MOV.U32 R61, RZ, RZ, R248 ;  /* 0x000000ffff3d7224 */ /* 0x000fe200078e00f8 */
[----:B------:R-:W-:Y:S01]  /*1eca0*/  MOV R169, R124 ;  /* 0x0000007c00a97202 */ /* 0x000fe20000000f00 */
[----:B------:R-:W-:Y:S01]  /*1ecb0*/  IMAD.MOV.U32 R170, RZ, RZ, R125 ;  /* 0x000000ffffaa7224 */ /* 0x000fe200078e007d */
[----:B-1----:R-:W-:Y:S01]  /*1ecc0*/  HMMA.16816.F32 R152, R4, R24, R68 ;  /* 0x000000180498723c */ /* 0x002fe20000001844 */
[----:B------:R-:W-:-:S02]  /*1ecd0*/  IMAD.MOV.U32 R132, RZ, RZ, R127 ;  /* 0x000000ffff847224 */ /* 0x000fc400078e007f */
[-CC-:B--2---:R-:W-:Y:S01]  /*1ece0*/  FFMA.FTZ R3, R74, R0.reuse, -R2.reuse ;  /* 0x000000004a037223 */ /* 0x184fe20000010802 */
[----:B------:R-:W-:Y:S02]  /*1ecf0*/  FFMA.FTZ R0, R75, R0, -R2 ;  /* 0x000000004b007223 */ /* 0x000fe40000010802 */
[----:B------:R-:W-:Y:S01]  /*1ed00*/  HMMA.16816.F32 R124, R4, R20, R64 ;  /* 0x00000014047c723c */ /* 0x000fe20000001840 */
[----:B------:R-:W-:Y:S01]  /*1ed10*/  LDSM.16.MT88.4 R64, [R209+0x13800] ;  /* 0x01380000d140783b */ /* 0x000fe20000004200 */
[----:B------:R-:W-:Y:S01]  /*1ed20*/  MUFU.EX2 R248, R0 ;  /* 0x0000000000f87308 */ /* 0x000fe20000000800 */
[----:B------:R-:W-:-:S03]  /*1ed30*/  MOV R79, R120 ;  /* 0x00000078004f7202 */ /* 0x000fc60000000f00 */
[C---:B------:R-:W-:Y:S01]  /*1ed40*/  HMMA.16816.F32 R24, R4.reuse, R26, R48 ;  /* 0x0000001a0418723c */ /* 0x040fe20000001830 */
[----:B------:R-:W1:Y:S03]  /*1ed50*/  LDSM.16.MT88.4 R48, [R212+0x11800] ;  /* 0x01180000d430783b */ /* 0x000e660000004200 */
[----:B------:R-:W2:Y:S01]  /*1ed60*/  MUFU.EX2 R3, R3 ;  /* 0x0000000300037308 */ /* 0x000ea20000000800 */
        /* <DEDUP_REMOVED lines=8> */
[C---:B------:R-:W-:Y:S01]  /*1edf0*/  HMMA.16816.F32 R164, R4.reuse, R28, R92 ;  /* 0x0000001c04a4723c */ /* 0x040fe2000000185c */
[----:B------:R-:W1:Y:S01]  /*1ee00*/  LDSM.16.MT88.4 R72, [R210+0x13800] ;  /* 0x01380000d248783b */ /* 0x000e620000004200 */
[----:B------:R-:W-:Y:S01]  /*1ee10*/  MOV R168, R132 ;  /* 0x0000008400a87202 */ /* 0x000fe20000000f00 */
[----:B------:R-:W-:Y:S01]  /*1ee20*/  IMAD.MOV.U32 R169, RZ, RZ, R133 ;  /* 0x000000ffffa97224 */ /* 0x000fe200078e0085 */
[----:B------:R-:W-:Y:S01]  /*1ee30*/  MOV R170, R134 ;  /* 0x0000008600aa7202 */ /* 0x000fe20000000f00 */
[----:B------:R-:W-:Y:S01]  /*1ee40*/  IMAD.MOV.U32 R171, RZ, RZ, R135 ;  /* 0x000000ffffab7224 */ /* 0x000fe200078e0087 */
        /* <DEDUP_REMOVED lines=12> */
[C---:B----4-:R-:W-:Y:S01]  /*1ef10*/  HMMA.16816.F32 R132, R4.reuse, R12, R40 ;  /* 0x0000000c0484723c */ /* 0x050fe20000001828 */
[----:B------:R-:W-:Y:S01]  /*1ef20*/  MOV R68, R57 ;  /* 0x0000003900447202 */ /* 0x000fe20000000f00 */
[----:B------:R-:W-:Y:S04]  /*1ef30*/  LDSM.16.MT88.4 R40, [R210+0x11800] ;  /* 0x01180000d228783b */ /* 0x000fe80000004200 */
[C---:B---3--:R-:W-:Y:S01]  /*1ef40*/  HMMA.16816.F32 R168, R4.reuse, R8, R88 ;  /* 0x0000000804a8723c */ /* 0x048fe20000001858 */
[----:B------:R-:W-:Y:S05]  /*1ef50*/  LDSM.16.MT88.4 R88, [R211+0x13800] ;  /* 0x01380000d358783b */ /* 0x000fea0000004200 */
[C---:B------:R-:W-:Y:S06]  /*1ef60*/  HMMA.16816.F32 R20, R4.reuse, R22, R44 ;  /* 0x000000160414723c */ /* 0x040fec000000182c */
[C---:B------:R-:W-:Y:S06]  /*1ef70*/  HMMA.16816.F32 R12, R4.reuse, R14, R84 ;  /* 0x0000000e040c723c */ /* 0x040fec0000001854 */
[----:B------:R-:W-:Y:S01]  /*1ef80*/  HMMA.16816.F32 R8, R4, R10, R36 ;  /* 0x0000000a0408723c */ /* 0x000fe20000001824 */
[----:B------:R-:W-:-:S06]  /*1ef90*/  MOV R85, R59 ;  /* 0x0000003b00557202 */ /* 0x000fcc0000000f00 */
[----:B------:R-:W-:Y:S01]  /*1efa0*/  MOV R4, R147 ;  /* 0x0000009300047202 */ /* 0x000fe20000000f00 */
[----:B------:R-:W-:Y:S01]  /*1efb0*/  IMAD.MOV.U32 R5, RZ, RZ, R146 ;  /* 0x000000ffff057224 */ /* 0x000fe200078e0092 */
[----:B------:R-:W-:Y:S01]  /*1efc0*/  MOV R6, R145 ;  /* 0x0000009100067202 */ /* 0x000fe20000000f00 */
[----:B------:R-:W-:Y:S01]  /*1efd0*/  IMAD.MOV.U32 R7, RZ, RZ, R144 ;  /* 0x000000ffff077224 */ /* 0x000fe200078e0090 */
[----:B------:R-:W-:Y:S02]  /*1efe0*/  F2FP.F16.F32.PACK_AB R144, R246, R151 ;  /* 0x00000097f690723e */ /* 0x000fe400000000ff */
[----:B------:R-:W-:Y:S02]  /*1eff0*/  F2FP.F16.F32.PACK_AB R145, R16, R17 ;  /* 0x000000111091723e */ /* 0x000fe400000000ff */
[----:B------:R-:W-:Y:S02]  /*1f000*/  F2FP.F16.F32.PACK_AB R146, R19, R148 ;  /* 0x000000941392723e */ /* 0x000fe400000000ff */
[----:B--2---:R-:W-:Y:S01]  /*1f010*/  F2FP.F16.F32.PACK_AB R147, R248, R3 ;  /* 0x00000003f893723e */ /* 0x004fe200000000ff */
[----:B------:R-:W-:-:S02]  /*1f020*/  IMAD.MOV.U32 R86, RZ, RZ, R58 ;  /* 0x000000ffff567224 */ /* 0x000fc400078e003a */
[----:B------:R-:W-:Y:S02]  /*1f030*/  IMAD.MOV.U32 R84, RZ, RZ, R56 ;  /* 0x000000ffff547224 */ /* 0x000fe400078e0038 */
[----:B------:R-:W2:Y:S02]  /*1f040*/  LDSM.16.MT88.4 R56, [R211+0x11800] ;  /* 0x01180000d338783b */ /* 0x000ea40000004200 */
[C---:B------:R-:W-:Y:S06]  /*1f050*/  HMMA.16816.F32 R160, R144.reuse, R156, R160 ;  /* 0x0000009c90a0723c */ /* 0x040fec00000018a0 */
[C---:B------:R-:W-:Y:S01]  /*1f060*/  HMMA.16816.F32 R156, R144.reuse, R158, R96 ;  /* 0x0000009e909c723c */ /* 0x040fe20000001860 */
[----:B------:R-:W3:Y:S01]  /*1f070*/  LDSM.16.MT88.4 R96, [R209+0x15800] ;  /* 0x01580000d160783b */ /* 0x000ee20000004200 */
        /* <DEDUP_REMOVED lines=8> */
[C---:B-1----:R-:W-:Y:S06]  /*1f100*/  HMMA.16816.F32 R44, R144.reuse, R48, R108 ;  /* 0x00000030902c723c */ /* 0x042fec000000186c */
[----:B------:R-:W-:Y:S01]  /*1f110*/  HMMA.16816.F32 R60, R144, R64, R204 ;  /* 0x00000040903c723c */ /* 0x000fe200000018cc */
[----:B------:R-:W-:-:S02]  /*1f120*/  MOV R111, R68 ;  /* 0x00000044006f7202 */ /* 0x000fc40000000f00 */
[----:B------:R-:W-:-:S03]  /*1f130*/  MOV R0, R78 ;  /* 0x0000004e00007202 */ /* 0x000fc60000000f00 */
[----:B------:R-:W-:Y:S01]  /*1f140*/  HMMA.16816.F32 R64, R144, R66, R4 ;  /* 0x000000429040723c */ /* 0x000fe20000001804 */
[----:B------:R-:W-:Y:S02]  /*1f150*/  IMAD.MOV.U32 R204, RZ, RZ, R2 ;  /* 0x000000ffffcc7224 */ /* 0x000fe400078e0002 */
[----:B------:R-:W-:-:S04]  /*1f160*/  IMAD.MOV.U32 R2, RZ, RZ, R79 ;  /* 0x000000ffff027224 */ /* 0x000fc800078e004f */
[----:B------:R-:W-:Y:S01]  /*1f170*/  MOV R5, R69 ;  /* 0x0000004500057202 */ /* 0x000fe20000000f00 */
[----:B------:R-:W-:Y:S01]  /*1f180*/  IMAD.MOV.U32 R6, RZ, RZ, R70 ;  /* 0x000000ffff067224 */ /* 0x000fe200078e0046 */
[----:B------:R-:W-:Y:S02]  /*1f190*/  MOV R7, R71 ;  /* 0x0000004700077202 */ /* 0x000fe40000000f00 */
[----:B------:R-:W-:Y:S07]  /*1f1a0*/  HMMA.16816.F32 R68, R144, R72, R200 ;  /* 0x000000489044723c */ /* 0x000fee00000018c8 */
[----:B------:R-:W-:Y:S01]  /*1f1b0*/  IMAD.MOV.U32 R202, RZ, RZ, R76 ;  /* 0x000000ffffca7224 */ /* 0x000fe200078e004c */
[----:B------:R-:W-:-:S02]  /*1f1c0*/  MOV R201, R77 ;  /* 0x0000004d00c97202 */ /* 0x000fc40000000f00 */
[C---:B------:R-:W-:Y:S06]  /*1f1d0*/  HMMA.16816.F32 R76, R144.reuse, R80, R128 ;  /* 0x00000050904c723c */ /* 0x040fec0000001880 */
[----:B------:R-:W-:Y:S01]  /*1f1e0*/  HMMA.16816.F32 R72, R144, R74, R180 ;  /* 0x0000004a9048723c */ /* 0x000fe200000018b4 */
[----:B------:R-:W-:Y:S01]  /*1f1f0*/  MOV R200, R112 ;  /* 0x0000007000c87202 */ /* 0x000fe20000000f00 */
[----:B------:R-:W-:Y:S01]  /*1f200*/  IMAD.MOV.U32 R206, RZ, RZ, R94 ;  /* 0x000000ffffce7224 */ /* 0x000fe200078e005e */
[----:B------:R-:W-:-:S03]  /*1f210*/  MOV R207, R93 ;  /* 0x0000005d00cf7202 */ /* 0x000fc60000000f00 */
[----:B--2---:R-:W-:Y:S01]  /*1f220*/  HMMA.16816.F32 R52, R144, R56, R52 ;  /* 0x000000389034723c */ /* 0x004fe20000001834 */
[----:B------:R-:W-:-:S05]  /*1f230*/  MOV R180, R113 ;  /* 0x0000007100b47202 */ /* 0x000fca0000000f00 */
[----:B------:R-:W-:Y:S01]  /*1f240*/  HMMA.16816.F32 R80, R144, R82, R176 ;  /* 0x000000529050723c */ /* 0x000fe200000018b0 */
[----:B------:R-:W-:Y:S01]  /*1f250*/  MOV R205, R95 ;  /* 0x0000005f00cd7202 */ /* 0x000fe20000000f00 */
[----:B------:R-:W-:Y:S01]  /*1f260*/  IMAD.MOV.U32 R110, RZ, RZ, R86 ;  /* 0x000000ffff6e7224 */ /* 0x000fe200078e0056 */
[----:B------:R-:W-:Y:S01]  /*1f270*/  MOV R108, R84 ;  /* 0x00000054006c7202 */ /* 0x000fe20000000f00 */
[----:B------:R-:W-:Y:S03]  /*1f280*/  LDSM.16.MT88.4 R128, [R209+0x17800] ;  /* 0x01780000d180783b */ /* 0x000fe60000004200 */
[----:B------:R-:W-:Y:S01]  /*1f290*/  MOV R178, R122 ;  /* 0x0000007a00b27202 */ /* 0x000fe20000000f00 */
[----:B------:R-:W-:Y:S01]  /*1f2a0*/  IMAD.MOV.U32 R177, RZ, RZ, R121 ;  /* 0x000000ffffb17224 */ /* 0x000fe200078e0079 */
[----:B------:R-:W-:-:S03]  /*1f2b0*/  MOV R179, R123 ;  /* 0x0000007b00b37202 */ /* 0x000fc60000000f00 */
[----:B------:R-:W-:Y:S01]  /*1f2c0*/  FADD.FTZ R2, R2, R177 ;  /* 0x000000b102027221 */ /* 0x000fe20000010000 */
[----:B------:R-:W-:Y:S01]  /*1f2d0*/  FADD.FTZ R0, R0, R178 ;  /* 0x000000b200007221 */ /* 0x000fe20000010000 */
[----:B------:R-:W-:Y:S01]  /*1f2e0*/  MOV R182, R115 ;  /* 0x0000007300b67202 */ /* 0x000fe20000000f00 */
[----:B------:R-:W-:Y:S02]  /*1f2f0*/  IMAD.MOV.U32 R181, RZ, RZ, R114 ;  /* 0x000000ffffb57224 */ /* 0x000fe400078e0072 */
[----:B------:R-:W-:Y:S01]  /*1f300*/  FADD.FTZ R2, R179, R2 ;  /* 0x00000002b3027221 */ /* 0x000fe20000010000 */
[----:B------:R-:W-:Y:S01]  /*1f310*/  FADD.FTZ R0, R180, R0 ;  /* 0x00000000b4007221 */ /* 0x000fe20000010000 */
[C---:B------:R-:W-:Y:S01]  /*1f320*/  HMMA.16816.F32 R36, R144.reuse, R40, R100 ;  /* 0x000000289024723c */ /* 0x040fe20000001864 */
[----:B------:R-:W-:Y:S01]  /*1f330*/  MOV R183, R120 ;  /* 0x0000007800b77202 */ /* 0x000fe20000000f00 */
[----:B------:R-:W-:Y:S01]  /*1f340*/  FADD.FTZ R2, R181, R2 ;  /* 0x00000002b5027221 */ /* 0x000fe20000010000 */
[----:B------:R-:W-:Y:S01]  /*1f350*/  FADD.FTZ R0, R182, R0 ;  /* 0x00000000b6007221 */ /* 0x000fe20000010000 */
[----:B------:R-:W-:Y:S01]  /*1f360*/  MOV R109, R85 ;  /* 0x00000055006d7202 */ /* 0x000fe20000000f00 */
[----:B------:R-:W-:Y:S01]  /*1f370*/  LDSM.16.MT88.4 R112, [R212+0x15800] ;  /* 0x01580000d470783b */ /* 0x000fe20000004200 */
[C---:B------:R-:W-:Y:S01]  /*1f380*/  HMMA.16816.F32 R56, R144.reuse, R58, R192 ;  /* 0x0000003a9038723c */ /* 0x040fe200000018c0 */
[----:B------:R-:W-:Y:S01]  /*1f390*/  MOV R203, R87 ;  /* 0x0000005700cb7202 */ /* 0x000fe20000000f00 */
[----:B------:R-:W-:Y:S01]  /*1f3a0*/  FADD.FTZ R2, R183, R2 ;  /* 0x00000002b7027221 */ /* 0x000fe20000010000 */
[----:B------:R-:W-:Y:S03]  /*1f3b0*/  LDSM.16.MT88.4 R120, [R211+0x15800] ;  /* 0x01580000d378783b */ /* 0x000fe60000004200 */
[----:B------:R-:W-:Y:S01]  /*1f3c0*/  HMMA.16816.F32 R40, R144, R42, R104 ;  /* 0x0000002a9028723c */ /* 0x000fe20000001868 */
[----:B------:R-:W-:Y:S01]  /*1f3d0*/  IMAD.MOV.U32 R192, RZ, RZ, R92 ;  /* 0x000000ffffc07224 */ /* 0x000fe200078e005c */
[----:B------:R-:W1:Y:S01]  /*1f3e0*/  LDSM.16.MT88.4 R104, [R210+0x15800] ;  /* 0x01580000d268783b */ /* 0x000e620000004200 */
[----:B------:R-:W-:Y:S01]  /*1f3f0*/  IMAD.MOV.U32 R193, RZ, RZ, R5 ;  /* 0x000000ffffc17224 */ /* 0x000fe200078e0005 */
[----:B------:R-:W-:-:S02]  /*1f400*/  MOV R195, R6 ;  /* 0x0000000600c37202 */ /* 0x000fc40000000f00 */
[C---:B---3--:R-:W-:Y:S01]  /*1f410*/  HMMA.16816.F32 R92, R144.reuse, R96, R196 ;  /* 0x00000060905c723c */ /* 0x048fe200000018c4 */
[----:B------:R-:W-:Y:S01]  /*1f420*/  MOV R194, R7 ;  /* 0x0000000700c27202 */ /* 0x000fe20000000f00 */
[----:B------:R-:W-:Y:S01]  /*1f430*/  FADD.FTZ R0, R200, R0 ;  /* 0x00000000c8007221 */ /* 0x000fe20000010000 */
[----:B------:R-:W-:Y:S03]  /*1f440*/  LDSM.16.MT88.4 R4, [R211+0x17800] ;  /* 0x01780000d304783b */ /* 0x000fe60000004200 */
[C---:B------:R-:W-:Y:S01]  /*1f450*/  HMMA.16816.F32 R84, R144.reuse, R88, R136 ;  /* 0x000000589054723c */ /* 0x040fe20000001888 */
[----:B------:R-:W2:Y:S05]  /*1f460*/  LDSM.16.MT88.4 R136, [R210+0x17800] ;  /* 0x01780000d288783b */ /* 0x000eaa0000004200 */
[----:B------:R-:W-:Y:S01]  /*1f470*/  HMMA.16816.F32 R96, R144, R98, R140 ;  /* 0x000000629060723c */ /* 0x000fe2000000188c */
[----:B------:R-:W3:Y:S01]  /*1f480*/  LDSM.16.MT88.4 R140, [R212+0x17800] ;  /* 0x01780000d48c783b */ /* 0x000ee20000004200 */
[----:B------:R-:W-:Y:S01]  /*1f490*/  FADD.FTZ R2, R201, R2 ;  /* 0x00000002c9027221 */ /* 0x000fe20000010000 */
[----:B------:R-:W-:-:S03]  /*1f4a0*/  FADD.FTZ R0, R202, R0 ;  /* 0x00000000ca007221 */ /* 0x000fc60000010000 */
        /* <DEDUP_REMOVED lines=13> */
[----:B------:R-:W-:Y:S01]  /*1f580*/  FADD.FTZ R0, R17, R0 ;  /* 0x0000000011007221 */ /* 0x000fe20000010000 */
[----:B-1----:R-:W-:Y:S02]  /*1f590*/  HMMA.16816.F32 R100, R144, R104, R188 ;  /* 0x000000689064723c */ /* 0x002fe400000018bc */
[----:B------:R-:W-:Y:S01]  /*1f5a0*/  FADD.FTZ R246, R246, R2 ;  /* 0x00000002f6f67221 */ /* 0x000fe20000010000 */
[----:B------:R-:W-:-:S03]  /*1f5b0*/  FADD.FTZ R0, R16, R0 ;  /* 0x0000000010007221 */ /* 0x000fc60000010000 */
[----:B------:R-:W-:Y:S01]  /*1f5c0*/  HMMA.16816.F32 R48, R144, R50, R116 ;  /* 0x000000329030723c */ /* 0x000fe20000001874 */
[----:B------:R-:W-:Y:S01]  /*1f5d0*/  FADD.FTZ R246, R148, R246 ;  /* 0x000000f694f67221 */ /* 0x000fe20000010000 */
[----:B------:R-:W-:-:S04]  /*1f5e0*/  FADD.FTZ R0, R3, R0 ;  /* 0x0000000003007221 */ /* 0x000fc80000010000 */
[----:B------:R-:W-:Y:S01]  /*1f5f0*/  HMMA.16816.F32 R104, R144, R106, R108 ;  /* 0x0000006a9068723c */ /* 0x000fe2000000186c */
[----:B------:R-:W-:-:S05]  /*1f600*/  FADD.FTZ R246, R19, R246 ;  /* 0x000000f613f67221 */ /* 0x000fca0000010000 */
[----:B------:R-:W-:Y:S01]  /*1f610*/  HMMA.16816.F32 R108, R144, R112, R184 ;  /* 0x00000070906c723c */ /* 0x000fe200000018b8 */
[----:B------:R-:W-:-:S05]  /*1f620*/  FADD.FTZ R248, R248, R0 ;  /* 0x00000000f8f87221 */ /* 0x000fca0000010000 */
[C---:B------:R-:W-:Y:S06]  /*1f630*/  HMMA.16816.F32 R116, R144.reuse, R120, R152 ;  /* 0x000000789074723c */ /* 0x040fec0000001898 */
[C---:B------:R-:W-:Y:S06]  /*1f640*/  HMMA.16816.F32 R124, R144.reuse, R128, R124 ;  /* 0x00000080907c723c */ /* 0x040fec000000187c */
[C---:B--2---:R-:W-:Y:S06]  /*1f650*/  HMMA.16816.F32 R132, R144.reuse, R136, R132 ;  /* 0x000000889084723c */ /* 0x044fec0000001884 */
        /* <DEDUP_REMOVED lines=11> */
[----:B------:R-:W2:Y:S04]  /*1f710*/  LDL.LU R193, [R1+0x4] ;  /* 0x0000040001c17983 */ /* 0x000ea80000300800 */
[----:B------:R-:W3:Y:S04]  /*1f720*/  LDL.LU R194, [R1+0xc] ;  /* 0x00000c0001c27983 */ /* 0x000ee80000300800 */
[----:B------:R-:W4:Y:S01]  /*1f730*/  LDL R195, [R1+0x10] ;  /* 0x0000100001c37983 */ /* 0x000f220000100800 */
[----:B------:R-:W-:Y:S01]  /*1f740*/  MOV R152, R18 ;  /* 0x0000001200987202 */ /* 0x000fe20000000f00 */
[----:B------:R-:W-:Y:S01]  /*1f750*/  IMAD.MOV.U32 R151, RZ, RZ, R150 ;  /* 0x000000ffff977224 */ /* 0x000fe200078e0096 */
[----:B------:R-:W1:Y:S02]  /*1f760*/  S2R R0, SR_TID.X ;  /* 0x0000000000007919 */ /* 0x000e640000002100 */
[----:B-1----:R-:W-:-:S05]  /*1f770*/  LOP3.LUT R0, R0, 0x3, RZ, 0xc0, !PT ;  /* 0x0000000300007812 */ /* 0x002fca00078ec0ff */
[----:B--2---:R-:W-:Y:S02]  /*1f780*/  IMAD R0, R0, -0x2, R193 ;  /* 0xfffffffe00007824 */ /* 0x004fe400078e02c1 */
[----:B---3--:R-:W-:-:S03]  /*1f790*/  VIADD R238, R194, 0xfffffffe ;  /* 0xfffffffec2ee7836 */ /* 0x008fc60000000000 */
[----:B----4-:R-:W-:Y:S02]  /*1f7a0*/  IADD3 R251, R237, R0, -R195 ;  /* 0x00000000edfb7210 */ /* 0x010fe40007ffe8c3 */
.L_x_4813:
        /* <DEDUP_REMOVED lines=11> */
[----:B-1----:R-:W-:Y:S02]  /*1f860*/  R2UR UR4, R2 ;  /* 0x00000000020472ca */ /* 0x002fe400000e0000 */
        /* <DEDUP_REMOVED lines=8> */
[----:B--2---:R-:W2:Y:S01]  /*1f8f0*/  LD.E R4, desc[UR4][R154.64+0x170] ;  /* 0x000170049a047980 */ /* 0x004ea2000c101900 */
[----:B------:R-:W-:Y:S02]  /*1f900*/  R2UR UR8, R2 ;  /* 0x00000000020872ca */ /* 0x000fe400000e0000 */
[----:B------:R-:W-:Y:S02]  /*1f910*/  R2UR UR9, R3 ;  /* 0x00000000030972ca */ /* 0x000fe400000e0000 */
[-C--:B--2---:R-:W-:Y:S02]  /*1f920*/  IABS R0, R4.reuse ;  /* 0x0000000400007213 */ /* 0x084fe40000000000 */
[-C--:B------:R-:W-:Y:S02]  /*1f930*/  IABS R9, R4.reuse ;  /* 0x0000000400097213 */ /* 0x080fe40000000000 */
[----:B------:R-:W1:Y:S01]  /*1f940*/  I2F.RP R6, R0 ;  /* 0x0000000000067306 */ /* 0x000e620000209400 */
[-C--:B------:R-:W-:Y:S02]  /*1f950*/  LOP3.LUT R12, R12, R4.reuse, RZ, 0x3c, !PT ;  /* 0x000000040c0c7212 */ /* 0x080fe400078e3cff */
[----:B------:R-:W-:Y:S01]  /*1f960*/  IMAD.MOV R9, RZ, RZ, -R9 ;  /* 0x000000ffff097224 */ /* 0x000fe200078e0a09 */
[----:B------:R-:W-:Y:S04]  /*1f970*/  LOP3.LUT R10, R10, R4, RZ, 0x3c, !PT ;  /* 0x000000040a0a7212 */ /* 0x000fe800078e3cff */
[----:B------:R-:W-:Y:S02]  /*1f980*/  ISETP.GE.AND P0, PT, R10, RZ, PT ;  /* 0x000000ff0a00720c */ /* 0x000fe40003f06270 */
        /* <DEDUP_REMOVED lines=20> */
[----:B------:R-:W-:Y:S02]  /*1fad0*/  ISETP.NE.AND P2, PT, R4, RZ, PT ;  /* 0x000000ff0400720c */ /* 0x000fe40003f45270 */
[----:B------:R-:W-:Y:S05]  /*1fae0*/  LOP3.LUT R0, RZ, R4, RZ, 0x33, !PT ;  /* 0x00000004ff007212 */ /* 0x000fea00078e33ff */
[----:B------:R-:W-:Y:S02]  /*1faf0*/  @P3 VIADD R5, R5, 0x1 ;  /* 0x0000000105053836 */ /* 0x000fe40000000000 */
[----:B------:R-:W-:Y:S02]  /*1fb00*/  @P4 VIADD R6, R6, 0x1 ;  /* 0x0000000106064836 */ /* 0x000fe40000000000 */
[----:B------:R-:W-:Y:S02]  /*1fb10*/  @!P0 IMAD.MOV R5, RZ, RZ, -R5 ;  /* 0x000000ffff058224 */ /* 0x000fe400078e0a05 */
[----:B------:R-:W-:Y:S03]  /*1fb20*/  @!P1 IMAD.MOV R6, RZ, RZ, -R6 ;  /* 0x000000ffff069224 */ /* 0x000fe600078e0a06 */
[C---:B------:R-:W-:Y:S02]  /*1fb30*/  SEL R5, R0.reuse, R5, !P2 ;  /* 0x0000000500057207 */ /* 0x040fe40005000000 */
[----:B------:R-:W-:Y:S02]  /*1fb40*/  SEL R0, R0, R6, !P2 ;  /* 0x0000000600007207 */ /* 0x000fe40005000000 */
[CC--:B------:R-:W-:Y:S01]  /*1fb50*/  LEA R10, P1, R5.reuse, R240.reuse, 0x2 ;  /* 0x000000f0050a7211 */ /* 0x0c0fe200078210ff */
[----:B------:R-:W2:Y:S01]  /*1fb60*/  LD.E.64 R6, desc[UR4][R154.64+0x40] ;  /* 0x000040049a067980 */ /* 0x000ea2000c101b00 */
[C---:B------:R-:W-:Y:S02]  /*1fb70*/  LEA R8, P0, R0.reuse, R240, 0x2 ;  /* 0x000000f000087211 */ /* 0x040fe400078010ff */
[-C--:B------:R-:W-:Y:S02]  /*1fb80*/  LEA.HI.X.SX32 R11, R5, R241.reuse, 0x2, P1 ;  /* 0x000000f1050b7211 */ /* 0x080fe400008f16ff */
[C---:B------:R-:W-:Y:S01]  /*1fb90*/  LEA.HI.X.SX32 R9, R0.reuse, R241, 0x2, P0 ;  /* 0x000000f100097211 */ /* 0x040fe200000f16ff */
[----:B------:R-:W-:Y:S02]  /*1fba0*/  IMAD.IADD R0, R0, 0x1, -R5 ;  /* 0x0000000100007824 */ /* 0x000fe400078e0a05 */
[----:B------:R1:W3:Y:S02]  /*1fbb0*/  LD.E R12, desc[UR10][R10.64] ;  /* 0x0000000a0a0c7980 */ /* 0x0002e4000c101900 */
[----:B------:R-:W-:Y:S02]  /*1fbc0*/  IMAD R4, R4, R0, -0x40 ;  /* 0xffffffc004047424 */ /* 0x000fe400078e0200 */
[----:B------:R-:W3:Y:S03]  /*1fbd0*/  LD.E R11, desc[UR12][R8.64] ;  /* 0x0000000c080b7980 */ /* 0x000ee6000c101900 */
[----:B-1----:R-:W-:Y:S01]  /*1fbe0*/  SHF.R.S32.HI R10, RZ, 0x1f, R4 ;  /* 0x0000001fff0a7819 */ /* 0x002fe20000011404 */
[----:B------:R-:W4:Y:S01]  /*1fbf0*/  LD.E.64 R8, desc[UR8][R154.64+0x28] ;  /* 0x000028089a087980 */ /* 0x000f22000c101b00 */
[-C--:B--2---:R-:W-:Y:S02]  /*1fc00*/  IMAD R0, R7, R4.reuse, RZ ;  /* 0x0000000407007224 */ /* 0x084fe400078e02ff */
[C---:B------:R-:W-:Y:S04]  /*1fc10*/  IMAD.WIDE.U32 R4, R6.reuse, R4, RZ ;  /* 0x0000000406047225 */ /* 0x040fe800078e00ff */
[----:B------:R-:W-:Y:S04]  /*1fc20*/  IMAD R6, R6, R10, R0 ;  /* 0x0000000a06067224 */ /* 0x000fe800078e0200 */
[----:B------:R-:W-:Y:S01]  /*1fc30*/  IMAD.IADD R5, R5, 0x1, R6 ;  /* 0x0000000105057824 */ /* 0x000fe200078e0206 */
[----:B---3--:R-:W-:Y:S04]  /*1fc40*/  IADD3 R11, -R11, R12, RZ ;  /* 0x0000000c0b0b7210 */ /* 0x008fe80007ffe1ff */
[----:B------:R-:W-:Y:S01]  /*1fc50*/  SHF.R.S32.HI R6, RZ, 0x1f, R11 ;  /* 0x0000001fff067819 */ /* 0x000fe2000001140b */
[----:B----4-:R-:W-:Y:S02]  /*1fc60*/  IMAD R0, R9, R11, RZ ;  /* 0x0000000b09007224 */ /* 0x010fe400078e02ff */
[----:B------:R-:W-:Y:S04]  /*1fc70*/  IMAD.WIDE.U32 R4, R11, R8, R4 ;  /* 0x000000080b047225 */ /* 0x000fe800078e0004 */
[----:B------:R-:W-:Y:S02]  /*1fc80*/  IMAD R8, R8, R6, R0 ;  /* 0x0000000608087224 */ /* 0x000fe400078e0200 */
[----:B------:R-:W-:Y:S02]  /*1fc90*/  IMAD.MOV.U32 R0, RZ, RZ, R4 ;  /* 0x000000ffff007224 */ /* 0x000fe400078e0004 */
[----:B------:R-:W-:Y:S01]  /*1fca0*/  IMAD.IADD R5, R5, 0x1, R8 ;  /* 0x0000000105057824 */ /* 0x000fe200078e0208 */
[----:B------:R-:W-:Y:S05]  /*1fcb0*/  BRA `(.L_x_4807) ;  /* 0x0000000000187947 */ /* 0x000fea0003800000 */
.L_x_4806:
[----:B-1----:R-:W-:Y:S02]  /*1fcc0*/  R2UR UR4, R2 ;  /* 0x00000000020472ca */ /* 0x002fe400000e0000 */
[----:B------:R-:W-:Y:S11]  /*1fcd0*/  R2UR UR5, R3 ;  /* 0x00000000030572ca */ /* 0x000ff600000e0000 */
[----:B------:R-:W-:Y:S02]  /*1fce0*/  @!UPT UIADD3 URZ, URZ, URZ, URZ ;  /* 0x0000003f3f3ff290 */ /* 0x000fe4000fffe03f */
[----:B--2---:R-:W2:Y:S02]  /*1fcf0*/  LD.E R0, desc[UR4][R154.64+0x40] ;  /* 0x000040049a007980 */ /* 0x004ea4000c101900 */
[----:B--2---:R-:W-:Y:S05]  /*1fd00*/  IMAD.U32 R0, R0, -0x40, RZ ;  /* 0xffffffc000007824 */ /* 0x004fea00078e00ff */
[----:B------:R-:W-:Y:S02]  /*1fd10*/  SHF.R.S32.HI R5, RZ, 0x1f, R0 ;  /* 0x0000001fff057819 */ /* 0x000fe40000011400 */
.L_x_4807:
[----:B------:R-:W-:Y:S05]  /*1fd20*/  BSYNC B0 ;  /* 0x0000000000007941 */ /* 0x000fea0003800000 */
.L_x_4805:
[C---:B------:R-:W-:Y:S01]  /*1fd30*/  LOP3.LUT P6, RZ, R239.reuse, 0x1, RZ, 0xc0, !PT ;  /* 0x00000001efff7812 */ /* 0x040fe200078cc0ff */
[----:B------:R-:W-:Y:S01]  /*1fd40*/  BSSY B1, `(.L_x_4808) ;  /* 0x0000241000017945 */ /* 0x000fe20003800000 */
[C---:B------:R-:W-:Y:S02]  /*1fd50*/  LOP3.LUT P5, RZ, R239.reuse, 0x2, RZ, 0xc0, !PT ;  /* 0x00000002efff7812 */ /* 0x040fe400078ac0ff */
[C---:B------:R-:W-:Y:S02]  /*1fd60*/  LOP3.LUT P4, RZ, R239.reuse, 0x4, RZ, 0xc0, !PT ;  /* 0x00000004efff7812 */ /* 0x040fe4000788c0ff */
[----:B------:R-:W-:Y:S02]  /*1fd70*/  LOP3.LUT P3, RZ, R239, 0x8, RZ, 0xc0, !PT ;  /* 0x00000008efff7812 */ /* 0x000fe4000786c0ff */
[CC--:B------:R-:W-:Y:S02]  /*1fd80*/  LEA R236, P1, R0.reuse, R243.reuse, 0x1 ;  /* 0x000000f300ec7211 */ /* 0x0c0fe400078208ff */
[C---:B------:R-:W-:Y:S02]  /*1fd90*/  IADD3 R4, P0, R0.reuse, R250, RZ ;  /* 0x000000fa00047210 */ /* 0x040fe40007f1e0ff */
[-C--:B------:R-:W-:Y:S02]  /*1fda0*/  LEA.HI.X R237, R0, R242.reuse, R5, 0x1, P1 ;  /* 0x000000f200ed7211 */ /* 0x080fe400008f0c05 */
[----:B------:R-:W-:Y:S01]  /*1fdb0*/  @P6 R2UR UR4, R2 ;  /* 0x00000000020462ca */ /* 0x000fe200000e0000 */
[--C-:B------:R-:W-:Y:S01]  /*1fdc0*/  IMAD.X R5, R5, 0x1, R252.reuse, P0 ;  /* 0x0000000105057824 */ /* 0x100fe200000e06fc */
[CC--:B------:R-:W-:Y:S02]  /*1fdd0*/  @P6 LEA R28, P0, R4.reuse, R243.reuse, 0x1 ;  /* 0x000000f3041c6211 */ /* 0x0c0fe400078008ff */
[CC--:B------:R-:W-:Y:S02]  /*1fde0*/  @P5 LEA R26, P2, R4.reuse, R243.reuse, 0x1 ;  /* 0x000000f3041a5211 */ /* 0x0c0fe400078408ff */
[CCC-:B------:R-:W-:Y:S02]  /*1fdf0*/  @P6 LEA.HI.X R29, R4.reuse, R242.reuse, R5.reuse, 0x1, P0 ;  /* 0x000000f2041d6211 */ /* 0x1c0fe400000f0c05 */
[C-C-:B------:R-:W-:Y:S02]  /*1fe00*/  @P5 LEA.HI.X R27, R4.reuse, R242, R5.reuse, 0x1, P2 ;  /* 0x000000f2041b5211 */ /* 0x140fe400010f0c05 */
[CC--:B------:R-:W-:Y:S02]  /*1fe10*/  @P4 LEA R24, P1, R4.reuse, R243.reuse, 0x1 ;  /* 0x000000f304184211 */ /* 0x0c0fe400078208ff */
[CC--:B------:R-:W-:Y:S02]  /*1fe20*/  @P3 LEA R22, P0, R4.reuse, R243.reuse, 0x1 ;  /* 0x000000f304163211 */ /* 0x0c0fe400078008ff */
[C---:B------:R-:W-:Y:S02]  /*1fe30*/  IADD3 R0, P2, R4.reuse, R250, RZ ;  /* 0x000000fa04007210 */ /* 0x040fe40007f5e0ff */
[CCC-:B------:R-:W-:Y:S02]  /*1fe40*/  @P4 LEA.HI.X R25, R4.reuse, R242.reuse, R5.reuse, 0x1, P1 ;  /* 0x000000f204194211 */ /* 0x1c0fe400008f0c05 */
[-C--:B------:R-:W-:Y:S01]  /*1fe50*/  @P3 LEA.HI.X R23, R4, R242.reuse, R5, 0x1, P0 ;  /* 0x000000f204173211 */ /* 0x080fe200000f0c05 */
[--C-:B------:R-:W-:Y:S01]  /*1fe60*/  IMAD.X R5, R5, 0x1, R252.reuse, P2 ;  /* 0x0000000105057824 */ /* 0x100fe200010e06fc */
[CC--:B------:R-:W-:Y:S02]  /*1fe70*/  @P6 LEA R20, P0, R0.reuse, R243.reuse, 0x1 ;  /* 0x000000f300146211 */ /* 0x0c0fe400078008ff */
[CC--:B------:R-:W-:Y:S02]  /*1fe80*/  @P5 LEA R18, P2, R0.reuse, R243.reuse, 0x1 ;  /* 0x000000f300125211 */ /* 0x0c0fe400078408ff */
[CCC-:B------:R-:W-:Y:S02]  /*1fe90*/  @P6 LEA.HI.X R21, R0.reuse, R242.reuse, R5.reuse, 0x1, P0 ;  /* 0x000000f200156211 */ /* 0x1c0fe400000f0c05 */
[C-C-:B------:R-:W-:Y:S02]  /*1fea0*/  @P5 LEA.HI.X R19, R0.reuse, R242, R5.reuse, 0x1, P2 ;  /* 0x000000f200135211 */ /* 0x140fe400010f0c05 */
[CC--:B------:R-:W-:Y:S02]  /*1feb0*/  @P4 LEA R16, P1, R0.reuse, R243.reuse, 0x1 ;  /* 0x000000f300104211 */ /* 0x0c0fe400078208ff */
[CC--:B------:R-:W-:Y:S02]  /*1fec0*/  @P3 LEA R14, P0, R0.reuse, R243.reuse, 0x1 ;  /* 0x000000f3000e3211 */ /* 0x0c0fe400078008ff */
[----:B------:R-:W-:Y:S02]  /*1fed0*/  @P6 R2UR UR5, R3 ;  /* 0x00000000030562ca */ /* 0x000fe400000e0000 */
[C---:B------:R-:W-:Y:S02]  /*1fee0*/  IADD3 R4, P2, R0.reuse, R250, RZ ;  /* 0x000000fa00047210 */ /* 0x040fe40007f5e0ff */
[CCC-:B------:R-:W-:Y:S02]  /*1fef0*/  @P4 LEA.HI.X R17, R0.reuse, R242.reuse, R5.reuse, 0x1, P1 ;  /* 0x000000f200114211 */ /* 0x1c0fe400008f0c05 */
[-C--:B------:R-:W-:Y:S01]  /*1ff00*/  @P3 LEA.HI.X R15, R0, R242.reuse, R5, 0x1, P0 ;  /* 0x000000f2000f3211 */ /* 0x080fe200000f0c05 */
[----:B------:R-:W-:Y:S01]  /*1ff10*/  IMAD.X R5, R5, 0x1, R252, P2 ;  /* 0x0000000105057824 */ /* 0x000fe200010e06fc */
[-C--:B------:R-:W-:Y:S02]  /*1ff20*/  @P6 LEA R12, P0, R4, R243.reuse, 0x1 ;  /* 0x000000f3040c6211 */ /* 0x080fe400078008ff */
[----:B------:R-:W-:Y:S02]  /*1ff30*/  @P5 R2UR UR8, R2 ;  /* 0x00000000020852ca */ /* 0x000fe400000e0000 */
[C---:B------:R-:W-:Y:S01]  /*1ff40*/  @P5 R2UR UR9, R3.reuse ;  /* 0x00000000030952ca */ /* 0x040fe200000e0000 */
[----:B------:R-:W-:Y:S01]  /*1ff50*/  @!PT LDS RZ, [RZ] ;  /* 0x00000000fffff984 */ /* 0x000fe20000000800 */
[----:B------:R-:W-:Y:S01]  /*1ff60*/  @!PT LDS RZ, [RZ] ;  /* 0x00000000fffff984 */ /* 0x000fe20000000800 */
[----:B------:R-:W-:Y:S01]  /*1ff70*/  @!PT LDS RZ, [RZ] ;  /* 0x00000000fffff984 */ /* 0x000fe20000000800 */
[----:B------:R-:W-:Y:S01]  /*1ff80*/  @P6 LDGSTS.E.BYPASS.LTC128B.128 [R235+0x10000], desc[UR4][R236.64] ;  /* 0x10000000eceb6fae */ /* 0x000fe2000b901d44 */
[CCC-:B------:R-:W-:Y:S02]  /*1ff90*/  @P6 LEA.HI.X R13, R4.reuse, R242.reuse, R5.reuse, 0x1, P0 ;  /* 0x000000f2040d6211 */ /* 0x1c0fe400000f0c05 */
[CC--:B------:R-:W-:Y:S01]  /*1ffa0*/  @P5 LEA R10, P2, R4.reuse, R243.reuse, 0x1 ;  /* 0x000000f3040a5211 */ /* 0x0c0fe200078408ff */
[----:B------:R-:W-:Y:S01]  /*1ffb0*/  @!P6 STS.128 [R235+0x10000], RZ ;  /* 0x010000ffeb00e388 */ /* 0x000fe20000000c00 */
[CC--:B------:R-:W-:Y:S02]  /*1ffc0*/  @P4 LEA R8, P1, R4.reuse, R243.reuse, 0x1 ;  /* 0x000000f304084211 */ /* 0x0c0fe400078208ff */
[C---:B------:R-:W-:Y:S01]  /*1ffd0*/  @P3 LEA R6, P0, R4.reuse, R243, 0x1 ;  /* 0x000000f304063211 */ /* 0x040fe200078008ff */
[--C-:B------:R-:W-:Y:S01]  /*1ffe0*/  IMAD.MOV.U32 R243, RZ, RZ, R236.reuse ;  /* 0x000000fffff37224 */ /* 0x100fe200078e00ec */
[CCC-:B------:R-:W-:Y:S02]  /*1fff0*/  @P5 LEA.HI.X R11, R4.reuse, R242.reuse, R5.reuse, 0x1, P2 ;  /* 0x000000f2040b5211 */ /* 0x1c0fe400010f0c05 */
[CCC-:B------:R-:W-:Y:S02]  /*20000*/  @P4 LEA.HI.X R9, R4.reuse, R242.reuse, R5.reuse, 0x1, P1 ;  /* 0x000000f204094211 */ /* 0x1c0fe400008f0c05 */
[----:B------:R-:W-:Y:S01]  /*20010*/  @P3 LEA.HI.X R7, R4, R242, R5, 0x1, P0 ;  /* 0x000000f204073211 */ /* 0x000fe200000f0c05 */
[--C-:B------:R-:W-:Y:S01]  /*20020*/  @P5 IMAD.MOV.U32 R4, RZ, RZ, R236.reuse ;  /* 0x000000ffff045224 */ /* 0x100fe200078e00ec */
[C---:B------:R-:W-:Y:S01]  /*20030*/  @P4 R2UR UR4, R2.reuse ;  /* 0x00000000020442ca */ /* 0x040fe200000e0000 */
[--C-:B------:R-:W-:Y:S01]  /*20040*/  @P5 IMAD.MOV.U32 R5, RZ, RZ, R237.reuse ;  /* 0x000000ffff055224 */ /* 0x100fe200078e00ed */
[C---:B------:R-:W-:Y:S01]  /*20050*/  @P4 R2UR UR5, R3.reuse ;  /* 0x00000000030542ca */ /* 0x040fe200000e0000 */
[--C-:B------:R-:W-:Y:S01]  /*20060*/  IMAD.MOV.U32 R242, RZ, RZ, R237.reuse ;  /* 0x000000fffff27224 */ /* 0x100fe200078e00ed */
        /* <DEDUP_REMOVED lines=8> */
[C---:B------:R-:W-:Y:S02]  /*200f0*/  @P6 R2UR UR11, R3.reuse ;  /* 0x00000000030b62ca */ /* 0x040fe400000e0000 */
[----:B------:R-:W-:Y:S02]  /*20100*/  @P3 R2UR UR14, R2 ;  /* 0x00000000020e32ca */ /* 0x000fe400000e0000 */
[C---:B------:R-:W-:Y:S02]  /*20110*/  @P3 R2UR UR15, R3.reuse ;  /* 0x00000000030f32ca */ /* 0x040fe400000e0000 */
[----:B------:R-:W-:Y:S01]  /*20120*/  ISETP.GE.AND P0, PT, R238, 0x1, PT ;  /* 0x00000001ee00780c */ /* 0x000fe20003f06270 */
[--C-:B-1----:R-:W-:Y:S02]  /*20130*/  @P4 IMAD.MOV.U32 R4, RZ, RZ, R236.reuse ;  /* 0x000000ffff044224 */ /* 0x102fe400078e00ec */
[--C-:B------:R-:W-:Y:S05]  /*20140*/  @P4 IMAD.MOV.U32 R5, RZ, RZ, R237.reuse ;  /* 0x000000ffff054224 */ /* 0x100fea00078e00ed */
[----:B------:R-:W-:Y:S01]  /*20150*/  @!PT LDS RZ, [RZ] ;  /* 0x00000000fffff984 */ /* 0x000fe20000000800 */
[----:B------:R-:W-:Y:S01]  /*20160*/  @!PT LDS RZ, [RZ] ;  /* 0x00000000fffff984 */ /* 0x000fe20000000800 */
[----:B------:R-:W-:Y:S01]  /*20170*/  @!PT LDS RZ, [RZ] ;  /* 0x00000000fffff984 */ /* 0x000fe20000000800 */
[----:B------:R1:W-:Y:S04]  /*20180*/  @P4 LDGSTS.E.BYPASS.LTC128B.128 [R235+0x14000], desc[UR4][R4.64+0x100] ;  /* 0x1400010004eb4fae */ /* 0x0003e8000b901d44 */
[----:B------:R-:W-:Y:S01]  /*20190*/  @!P4 STS.128 [R235+0x14000], RZ ;  /* 0x014000ffeb00c388 */ /* 0x000fe20000000c00 */
[----:B-1----:R-:W-:Y:S02]  /*201a0*/  @P3 IMAD.MOV.U32 R4, RZ, RZ, R236 ;  /* 0x000000ffff043224 */ /* 0x002fe400078e00ec */
[----:B------:R-:W-:Y:S05]  /*201b0*/  @P3 IMAD.MOV.U32 R5, RZ, RZ, R237 ;  /* 0x000000ffff053224 */ /* 0x000fea00078e00ed */
        /* <DEDUP_REMOVED lines=73> */
[----:B-----5:R-:W-:Y:S04]  /*20650*/  LDSM.16.M88.4 R32, [R215] ;  /* 0x00000000d720783b */ /* 0x020fe80000000200 */
[----:B-1----:R-:W-:Y:S04]  /*20660*/  LDSM.16.M88.4 R16, [R208+0x8800] ;  /* 0x00880000d010783b */ /* 0x002fe80000000200 */
[----:B------:R-:W-:Y:S04]  /*20670*/  LDSM.16.M88.4 R24, [R208+0x9000] ;  /* 0x00900000d018783b */ /* 0x000fe80000000200 */
[----:B--2---:R-:W3:Y:S04]  /*20680*/  LDSM.16.M88.4 R8, [R208+0x8000] ;  /* 0x00800000d008783b */ /* 0x004ee80000000200 */
[----:B------:R-:W1:Y:S04]  /*20690*/  LDSM.16.M88.4 R172, [R208+0x9800] ;  /* 0x00980000d0ac783b */ /* 0x000e680000000200 */
[----:B------:R-:W0:Y:S04]  /*206a0*/  LDGDEPBAR ;  /* 0x00000000000079af */ /* 0x000e280000000000 */
[----:B------:R-:W-:Y:S04]  /*206b0*/  LDSM.16.M88.4 R176, [R216] ;  /* 0x00000000d8b0783b */ /* 0x000fe80000000200 */
[----:B------:R-:W2:Y:S04]  /*206c0*/  LDSM.16.M88.4 R180, [R219] ;  /* 0x00000000dbb4783b */ /* 0x000ea80000000200 */
[----:B------:R-:W4:Y:S04]  /*206d0*/  LDSM.16.M88.4 R184, [R234] ;  /* 0x00000000eab8783b */ /* 0x000f280000000200 */
[----:B------:R-:W4:Y:S04]  /*206e0*/  LDSM.16.M88.4 R188, [R233] ;  /* 0x00000000e9bc783b */ /* 0x000f280000000200 */
[----:B------:R-:W4:Y:S04]  /*206f0*/  LDSM.16.M88.4 R192, [R232] ;  /* 0x00000000e8c0783b */ /* 0x000f280000000200 */
[----:B------:R-:W-:Y:S04]  /*20700*/  LDSM.16.M88.4 R196, [R214+0x8000] ;  /* 0x00800000d6c4783b */ /* 0x000fe80000000200 */
[----:B------:R-:W-:Y:S01]  /*20710*/  LDSM.16.M88.4 R200, [R217] ;  /* 0x00000000d9c8783b */ /* 0x000fe20000000200 */
[C---:B---3--:R-:W-:Y:S03]  /*20720*/  HMMA.16816.F32 R4, R32.reuse, R8, RZ ;  /* 0x000000082004723c */ /* 0x048fe600000018ff */
[----:B------:R-:W-:Y:S03]  /*20730*/  LDSM.16.M88.4 R204, [R213] ;  /* 0x00000000d5cc783b */ /* 0x000fe60000000200 */
[C---:B------:R-:W-:Y:S06]  /*20740*/  HMMA.16816.F32 R8, R32.reuse, R10, RZ ;  /* 0x0000000a2008723c */ /* 0x040fec00000018ff */
[C---:B------:R-:W-:Y:S06]  /*20750*/  HMMA.16816.F32 R12, R32.reuse, R16, RZ ;  /* 0x00000010200c723c */ /* 0x040fec00000018ff */
[C---:B------:R-:W-:Y:S06]  /*20760*/  HMMA.16816.F32 R16, R32.reuse, R18, RZ ;  /* 0x000000122010723c */ /* 0x040fec00000018ff */
[C---:B------:R-:W-:Y:S06]  /*20770*/  HMMA.16816.F32 R20, R32.reuse, R24, RZ ;  /* 0x000000182014723c */ /* 0x040fec00000018ff */
[C---:B------:R-:W-:Y:S06]  /*20780*/  HMMA.16816.F32 R24, R32.reuse, R26, RZ ;  /* 0x0000001a2018723c */ /* 0x040fec00000018ff */
[C---:B-1----:R-:W-:Y:S06]  /*20790*/  HMMA.16816.F32 R28, R32.reuse, R172, RZ ;  /* 0x000000ac201c723c */ /* 0x042fec00000018ff */
[----:B------:R-:W-:Y:S01]  /*207a0*/  HMMA.16816.F32 R32, R32, R174, RZ ;  /* 0x000000ae2020723c */ /* 0x000fe200000018ff */
[----:B------:R-:W1:Y:S05]  /*207b0*/  LDSM.16.M88.4 R172, [R218] ;  /* 0x00000000daac783b */ /* 0x000e6a0000000200 */
[C---:B--2---:R-:W-:Y:S06]  /*207c0*/  HMMA.16816.F32 R4, R176.reuse, R180, R4 ;  /* 0x000000b4b004723c */ /* 0x044fec0000001804 */
        /* <DEDUP_REMOVED lines=24> */
[----:B------:R-:W-:Y:S01]  /*20950*/  LDSM.16.M88.4 R188, [R208+0xb800] ;  /* 0x00b80000d0bc783b */ /* 0x000fe20000000200 */
[C---:B------:R-:W-:Y:S06]  /*20960*/  HMMA.16816.F32 R4, R200.reuse, R204, R4 ;  /* 0x000000ccc804723c */ /* 0x040fec0000001804 */
[C---:B------:R-:W-:Y:S01]  /*20970*/  HMMA.16816.F32 R8, R200.reuse, R206, R8 ;  /* 0x000000cec808723c */ /* 0x040fe20000001808 */
[----:B------:R-:W-:Y:S05]  /*20980*/  LDSM.16.M88.4 R204, [R231] ;  /* 0x00000000e7cc783b */ /* 0x000fea0000000200 */
[C---:B------:R-:W-:Y:S06]  /*20990*/  HMMA.16816.F32 R12, R200.reuse, R176, R12 ;  /* 0x000000b0c80c723c */ /* 0x040fec000000180c */
        /* <DEDUP_REMOVED lines=14> */
[----:B------:R-:W2:Y:S05]  /*20a80*/  LDSM.16.M88.4 R184, [R228] ;  /* 0x00000000e4b8783b */ /* 0x000eaa0000000200 */
[C---:B---3--:R-:W-:Y:S06]  /*20a90*/  HMMA.16816.F32 R20, R172.reuse, R176, R20 ;  /* 0x000000b0ac14723c */ /* 0x048fec0000001814 */
[C---:B------:R-:W-:Y:S01]  /*20aa0*/  HMMA.16816.F32 R24, R172.reuse, R178, R24 ;  /* 0x000000b2ac18723c */ /* 0x040fe20000001818 */
[----:B------:R-:W-:Y:S05]  /*20ab0*/  LDSM.16.M88.4 R176, [R214+0xa000] ;  /* 0x00a00000d6b0783b */ /* 0x000fea0000000200 */
[C---:B------:R-:W-:Y:S06]  /*20ac0*/  HMMA.16816.F32 R28, R172.reuse, R188, R28 ;  /* 0x000000bcac1c723c */ /* 0x040fec000000181c */
[----:B------:R-:W-:Y:S01]  /*20ad0*/  HMMA.16816.F32 R32, R172, R190, R32 ;  /* 0x000000beac20723c */ /* 0x000fe20000001820 */
[----:B------:R-:W3:Y:S04]  /*20ae0*/  LDSM.16.M88.4 R172, [R218+0x2000] ;  /* 0x00200000daac783b */ /* 0x000ee80000000200 */
[----:B------:R-:W3:Y:S01]  /*20af0*/  LDSM.16.M88.4 R188, [R214+0xa800] ;  /* 0x00a80000d6bc783b */ /* 0x000ee20000000200 */
        /* <DEDUP_REMOVED lines=35> */
[C---:B------:R-:W-:Y:S06]  /*20d30*/  HMMA.16816.F32 R28, R180.reuse, R188, R28 ;  /* 0x000000bcb41c723c */ /* 0x040fec000000181c */
[----:B------:R-:W-:Y:S01]  /*20d40*/  HMMA.16816.F32 R32, R180, R190, R32 ;  /* 0x000000beb420723c */ /* 0x000fe20000001820 */
[----:B------:R-:W3:Y:S04]  /*20d50*/  LDSM.16.M88.4 R180, [R227] ;  /* 0x00000000e3b4783b */ /* 0x000ee80000000200 */
[----:B------:R-:W3:Y:S01]  /*20d60*/  LDSM.16.M88.4 R188, [R226] ;  /* 0x00000000e2bc783b */ /* 0x000ee20000000200 */
[C---:B------:R-:W-:Y:S06]  /*20d70*/  HMMA.16816.F32 R4, R192.reuse, R200, R4 ;  /* 0x000000c8c004723c */ /* 0x040fec0000001804 */
[C---:B------:R-:W-:Y:S01]  /*20d80*/  HMMA.16816.F32 R8, R192.reuse, R202, R8 ;  /* 0x000000cac008723c */ /* 0x040fe20000001808 */
[----:B------:R-:W3:Y:S05]  /*20d90*/  LDSM.16.M88.4 R200, [R225] ;  /* 0x00000000e1c8783b */ /* 0x000eea0000000200 */
[C---:B----4-:R-:W-:Y:S06]  /*20da0*/  HMMA.16816.F32 R12, R192.reuse, R172, R12 ;  /* 0x000000acc00c723c */ /* 0x050fec000000180c */
        /* <DEDUP_REMOVED lines=37> */
[----:B------:R-:W4:Y:S05]  /*21000*/  LDSM.16.M88.4 R200, [R208+0xf800] ;  /* 0x00f80000d0c8783b */ /* 0x000f2a0000000200 */
[C---:B------:R-:W-:Y:S06]  /*21010*/  HMMA.16816.F32 R12, R192.reuse, R176, R12 ;  /* 0x000000b0c00c723c */ /* 0x040fec000000180c */
[C---:B------:R-:W-:Y:S01]  /*21020*/  HMMA.16816.F32 R16, R192.reuse, R178, R16 ;  /* 0x000000b2c010723c */ /* 0x040fe20000001810 */
[----:B------:R-:W-:Y:S05]  /*21030*/  LDSM.16.M88.4 R176, [R216+0x6000] ;  /* 0x00600000d8b0783b */ /* 0x000fea0000000200 */
[C---:B-1----:R-:W-:Y:S06]  /*21040*/  HMMA.16816.F32 R20, R192.reuse, R196, R20 ;  /* 0x000000c4c014723c */ /* 0x042fec0000001814 */
[C---:B------:R-:W-:Y:S01]  /*21050*/  HMMA.16816.F32 R24, R192.reuse, R198, R24 ;  /* 0x000000c6c018723c */ /* 0x040fe20000001818 */
[----:B------:R-:W1:Y:S05]  /*21060*/  LDSM.16.M88.4 R196, [R223] ;  /* 0x00000000dfc4783b */ /* 0x000e6a0000000200 */
[C---:B------:R-:W-:Y:S06]  /*21070*/  HMMA.16816.F32 R28, R192.reuse, R204, R28 ;  /* 0x000000ccc01c723c */ /* 0x040fec000000181c */
        /* <DEDUP_REMOVED lines=25> */
[C---:B------:R-:W-:Y:S06]  /*21210*/  HMMA.16816.F32 R28, R176.reuse, R184, R28 ;  /* 0x000000b8b01c723c */ /* 0x040fec000000181c */
[----:B------:R-:W-:Y:S01]  /*21220*/  HMMA.16816.F32 R32, R176, R186, R32 ;  /* 0x000000bab020723c */ /* 0x000fe20000001820 */
[----:B------:R-:W2:Y:S04]  /*21230*/  LDSM.16.M88.4 R176, [R217+0x6000] ;  /* 0x00600000d9b0783b */ /* 0x000ea80000000200 */
[----:B------:R-:W2:Y:S01]  /*21240*/  LDSM.16.M88.4 R184, [R213+0x6800] ;  /* 0x00680000d5b8783b */ /* 0x000ea20000000200 */
[C---:B---3--:R-:W-:Y:S06]  /*21250*/  HMMA.16816.F32 R4, R188.reuse, R204, R4 ;  /* 0x000000ccbc04723c */ /* 0x048fec0000001804 */
[C---:B------:R-:W-:Y:S01]  /*21260*/  HMMA.16816.F32 R8, R188.reuse, R206, R8 ;  /* 0x000000cebc08723c */ /* 0x040fe20000001808 */
[----:B------:R-:W3:Y:S01]  /*21270*/  LDSM.16.M88.4 R204, [R213+0x7800] ;  /* 0x00780000d5cc783b */ /* 0x000ee20000000200 */
[----:B------:R-:W-:Y:S04]  /*21280*/  DEPBAR.LE SB0, 0x0 ;  /* 0x000080000000791a */ /* 0x000fe80000000000 */
[C---:B----4-:R-:W-:Y:S01]  /*21290*/  HMMA.16816.F32 R12, R188.reuse, R172, R12 ;  /* 0x000000acbc0c723c */ /* 0x050fe2000000180c */
[----:B------:R-:W-:Y:S05]  /*212a0*/  BAR.SYNC.DEFER_BLOCKING 0x0 ;  /* 0x0000000000007b1d */ /* 0x000fea0000010000 */
[C---:B------:R-:W-:Y:S06]  /*212b0*/  HMMA.16816.F32 R16, R188.reuse, R174, R16 ;  /* 0x000000aebc10723c */ /* 0x040fec0000001810 */
[C---:B-1----:R-:W-:Y:S06]  /*212c0*/  HMMA.16816.F32 R20, R188.reuse, R196, R20 ;  /* 0x000000c4bc14723c */ /* 0x042fec0000001814 */
[C---:B------:R-:W-:Y:S06]  /*212d0*/  HMMA.16816.F32 R24, R188.reuse, R198, R24 ;  /* 0x000000c6bc18723c */ /* 0x040fec0000001818 */
[C---:B------:R-:W-:Y:S06]  /*212e0*/  HMMA.16816.F32 R28, R188.reuse, R200, R28 ;  /* 0x000000c8bc1c723c */ /* 0x040fec000000181c */
[----:B------:R-:W-:Y:S06]  /*212f0*/  HMMA.16816.F32 R32, R188, R202, R32 ;  /* 0x000000cabc20723c */ /* 0x000fec0000001820 */
[C---:B--2---:R-:W-:Y:S06]  /*21300*/  HMMA.16816.F32 R4, R176.reuse, R180, R4 ;  /* 0x000000b4b004723c */ /* 0x044fec0000001804 */
[C---:B------:R-:W-:Y:S06]  /*21310*/  HMMA.16816.F32 R8, R176.reuse, R182, R8 ;  /* 0x000000b6b008723c */ /* 0x040fec0000001808 */
[C---:B------:R-:W-:Y:S06]  /*21320*/  HMMA.16816.F32 R12, R176.reuse, R184, R12 ;  /* 0x000000b8b00c723c */ /* 0x040fec000000180c */
[C---:B------:R-:W-:Y:S06]  /*21330*/  HMMA.16816.F32 R16, R176.reuse, R186, R16 ;  /* 0x000000bab010723c */ /* 0x040fec0000001810 */
[C---:B------:R-:W-:Y:S06]  /*21340*/  HMMA.16816.F32 R20, R176.reuse, R192, R20 ;  /* 0x000000c0b014723c */ /* 0x040fec0000001814 */
[C---:B------:R-:W-:Y:S06]  /*21350*/  HMMA.16816.F32 R24, R176.reuse, R194, R24 ;  /* 0x000000c2b018723c */ /* 0x040fec0000001818 */
[C---:B---3--:R-:W-:Y:S06]  /*21360*/  HMMA.16816.F32 R28, R176.reuse, R204, R28 ;  /* 0x000000ccb01c723c */ /* 0x048fec000000181c */
        /* <DEDUP_REMOVED lines=36> */
[----:B------:R-:W-:Y:S02]  /*215b0*/  IMAD R172, R150, R174, R153 ;  /* 0x000000ae96ac7224 */ /* 0x000fe400078e0299 */
        /* <DEDUP_REMOVED lines=13> */
[----:B------:R-:W-:Y:S02]  /*21690*/  ISETP.GE.AND P1, PT, R175, RZ, PT ;  /* 0x000000ffaf00720c */ /* 0x000fe40003f26270 */
[----:B------:R-:W2:Y:S01]  /*216a0*/  LD.E.64 R174, desc[UR4][R154.64+0x38] ;  /* 0x000038049aae7980 */ /* 0x000ea2000c101b00 */
[----:B------:R-:W-:Y:S02]  /*216b0*/  @!P0 IMAD.MOV R150, RZ, RZ, -R150 ;  /* 0x000000ffff968224 */ /* 0x000fe400078e0a96 */
[----:B------:R-:W-:Y:S01]  /*216c0*/  @P2 VIADD R153, R153, 0x1 ;  /* 0x0000000199992836 */ /* 0x000fe20000000000 */
[----:B------:R-:W-:Y:S04]  /*216d0*/  ISETP.NE.AND P2, PT, R148, RZ, PT ;  /* 0x000000ff9400720c */ /* 0x000fe80003f45270 */
[----:B------:R-:W-:Y:S03]  /*216e0*/  SEL R150, R0, R150, !P2 ;  /* 0x0000009600967207 */ /* 0x000fe60005000000 */
[----:B------:R-:W-:Y:S01]  /*216f0*/  @!P1 IMAD.MOV R153, RZ, RZ, -R153 ;  /* 0x000000ffff999224 */ /* 0x000fe200078e0a99 */
[CC--:B------:R-:W-:Y:S04]  /*21700*/  LEA R176, P1, R150.reuse, R240.reuse, 0x2 ;  /* 0x000000f096b07211 */ /* 0x0c0fe800078210ff */
[----:B------:R-:W-:Y:S02]  /*21710*/  LEA.HI.X.SX32 R177, R150, R241, 0x2, P1 ;  /* 0x000000f196b17211 */ /* 0x000fe400008f16ff */
[----:B------:R-:W-:Y:S03]  /*21720*/  SEL R153, R0, R153, !P2 ;  /* 0x0000009900997207 */ /* 0x000fe60005000000 */
[----:B------:R-:W3:Y:S01]  /*21730*/  LD.E R179, desc[UR10][R176.64] ;  /* 0x0000000ab0b37980 */ /* 0x000ee2000c101900 */
[C---:B------:R-:W-:Y:S01]  /*21740*/  LEA R172, P0, R153.reuse, R240, 0x2 ;  /* 0x000000f099ac7211 */ /* 0x040fe200078010ff */
[C---:B------:R-:W-:Y:S03]  /*21750*/  IMAD.IADD R150, R153.reuse, 0x1, -R150 ;  /* 0x0000000199967824 */ /* 0x040fe600078e0a96 */
[----:B------:R-:W-:Y:S01]  /*21760*/  LEA.HI.X.SX32 R173, R153, R241, 0x2, P0 ;  /* 0x000000f199ad7211 */ /* 0x000fe200000f16ff */
[----:B------:R-:W-:Y:S04]  /*21770*/  IMAD R148, R148, R150, -0x40 ;  /* 0xffffffc094947424 */ /* 0x000fe800078e0296 */
[----:B------:R1:W3:Y:S01]  /*21780*/  LD.E R178, desc[UR12][R172.64] ;  /* 0x0000000cacb27980 */ /* 0x0002e2000c101900 */
[----:B------:R-:W-:Y:S03]  /*21790*/  SHF.R.S32.HI R150, RZ, 0x1f, R148 ;  /* 0x0000001fff967819 */ /* 0x000fe60000011494 */
[----:B------:R-:W4:Y:S01]  /*217a0*/  LD.E.64 R176, desc[UR8][R154.64+0x20] ;  /* 0x000020089ab07980 */ /* 0x000f22000c101b00 */
[-C--:B--2---:R-:W-:Y:S02]  /*217b0*/  IMAD R0, R175, R148.reuse, RZ ;  /* 0x00000094af007224 */ /* 0x084fe400078e02ff */
[C---:B-1----:R-:W-:Y:S04]  /*217c0*/  IMAD.WIDE.U32 R172, R174.reuse, R148, RZ ;  /* 0x00000094aeac7225 */ /* 0x042fe800078e00ff */
        /* <DEDUP_REMOVED lines=10> */
.L_x_4811:
[----:B------:R-:W-:Y:S02]  /*21870*/  R2UR UR4, R2 ;  /* 0x00000000020472ca */ /* 0x000fe400000e0000 */
[----:B------:R-:W-:Y:S11]  /*21880*/  R2UR UR5, R3 ;  /* 0x00000000030572ca */ /* 0x000ff600000e0000 */
[----:B------:R-:W-:Y:S02]  /*21890*/  @!UPT UIADD3 URZ, URZ, URZ, URZ ;  /* 0x0000003f3f3ff290 */ /* 0x000fe4000fffe03f */
[----:B------:R-:W2:Y:S02]  /*218a0*/  LD.E R0, desc[UR4][R154.64+0x38] ;  /* 0x000038049a007980 */ /* 0x000ea4000c101900 */
[----:B--2---:R-:W-:Y:S05]  /*218b0*/  IMAD.U32 R0, R0, -0x40, RZ ;  /* 0xffffffc000007824 */ /* 0x004fea00078e00ff */
[----:B------:R-:W-:Y:S02]  /*218c0*/  SHF.R.S32.HI R150, RZ, 0x1f, R0 ;  /* 0x0000001fff967819 */ /* 0x000fe40000011400 */
.L_x_4812:
[----:B------:R-:W-:Y:S05]  /*218d0*/  BSYNC B0 ;  /* 0x0000000000007941 */ /* 0x000fea0003800000 */
.L_x_4810:
[----:B------:R-:W-:Y:S02]  /*218e0*/  @P6 R2UR UR4, R2 ;  /* 0x00000000020462ca */ /* 0x000fe400000e0000 */
[C---:B------:R-:W-:Y:S02]  /*218f0*/  @P6 R2UR UR5, R3.reuse ;  /* 0x00000000030562ca */ /* 0x040fe400000e0000 */
[----:B------:R-:W-:Y:S02]  /*21900*/  LEA R172, P1, R0, R245, 0x1 ;  /* 0x000000f500ac7211 */ /* 0x000fe400078208ff */
        /* <DEDUP_REMOVED lines=19> */
[C---:B------:R-:W-:Y:S01]  /*21a40*/  @P3 R2UR UR15, R3.reuse ;  /* 0x00000000030f32ca */ /* 0x040fe200000e0000 */
[----:B------:R1:W-:Y:S01]  /*21a50*/  @!P5 STS.128 [R235+0xa000], RZ ;  /* 0x00a000ffeb00d388 */ /* 0x0003e20000000c00 */
[-C--:B------:R-:W-:Y:S03]  /*21a60*/  IADD3 R148, P0, R0, R244.reuse, RZ ;  /* 0x000000f400947210 */ /* 0x080fe60007f1e0ff */
[----:B------:R-:W-:Y:S01]  /*21a70*/  @!PT LDS RZ, [RZ] ;  /* 0x00000000fffff984 */ /* 0x000fe20000000800 */
[----:B------:R-:W-:Y:S01]  /*21a80*/  @!PT LDS RZ, [RZ] ;  /* 0x00000000fffff984 */ /* 0x000fe20000000800 */
[----:B------:R-:W-:Y:S01]  /*21a90*/  @!PT LDS RZ, [RZ] ;  /* 0x00000000fffff984 */ /* 0x000fe20000000800 */
[----:B------:R1:W-:Y:S01]  /*21aa0*/  @P4 LDGSTS.E.BYPASS.LTC128B.128 [R235+0xc000], desc[UR4][R172.64+0x100] ;  /* 0x0c000100aceb4fae */ /* 0x0003e2000b901d44 */
[-C--:B------:R-:W-:Y:S01]  /*21ab0*/  @P5 LEA R194, P2, R148, R245.reuse, 0x1 ;  /* 0x000000f594c25211 */ /* 0x080fe200078408ff */
[--C-:B------:R-:W-:Y:S01]  /*21ac0*/  IMAD.X R150, R150, 0x1, R249.reuse, P0 ;  /* 0x0000000196967824 */ /* 0x100fe200000e06f9 */
[CC--:B------:R-:W-:Y:S01]  /*21ad0*/  @P6 LEA R196, P0, R148.reuse, R245.reuse, 0x1 ;  /* 0x000000f594c46211 */ /* 0x0c0fe200078008ff */
[----:B------:R1:W-:Y:S01]  /*21ae0*/  @!P4 STS.128 [R235+0xc000], RZ ;  /* 0x00c000ffeb00c388 */ /* 0x0003e20000000c00 */
[C---:B------:R-:W-:Y:S02]  /*21af0*/  @P4 LEA R192, P1, R148.reuse, R245, 0x1 ;  /* 0x000000f594c04211 */ /* 0x040fe400078208ff */
        /* <DEDUP_REMOVED lines=8> */
[C---:B------:R-:W-:Y:S02]  /*21b80*/  @P3 LEA R190, P0, R148.reuse, R245, 0x1 ;  /* 0x000000f594be3211 */ /* 0x040fe400078008ff */
[CC--:B------:R-:W-:Y:S01]  /*21b90*/  IADD3 R0, P2, R148.reuse, R244.reuse, RZ ;  /* 0x000000f494007210 */ /* 0x0c0fe20007f5e0ff */
[----:B------:R-:W-:Y:S01]  /*21ba0*/  @!PT LDS RZ, [RZ] ;  /* 0x00000000fffff984 */ /* 0x000fe20000000800 */
[----:B------:R-:W-:Y:S01]  /*21bb0*/  @!PT LDS RZ, [RZ] ;  /* 0x00000000fffff984 */ /* 0x000fe20000000800 */
[----:B------:R-:W-:Y:S01]  /*21bc0*/  @!PT LDS RZ, [RZ] ;  /* 0x00000000fffff984 */ /* 0x000fe20000000800 */
[----:B------:R1:W-:Y:S01]  /*21bd0*/  @P6 LDGSTS.E.BYPASS.LTC128B.128 [R235+0x8800], desc[UR10][R196.64] ;  /* 0x08800000c4eb6fae */ /* 0x0003e2000b901d4a */
[----:B------:R-:W-:Y:S02]  /*21be0*/  @P3 LEA.HI.X R191, R148, R247, R150, 0x1, P0 ;  /* 0x000000f794bf3211 */ /* 0x000fe400000f0c96 */
[CC--:B------:R-:W-:Y:S01]  /*21bf0*/  @P6 LEA R188, P0, R0.reuse, R245.reuse, 0x1 ;  /* 0x000000f500bc6211 */ /* 0x0c0fe200078008ff */
[----:B------:R1:W-:Y:S01]  /*21c00*/  @!P6 STS.128 [R235+0x8800], RZ ;  /* 0x008800ffeb00e388 */ /* 0x0003e20000000c00 */
[-C--:B------:R-:W-:Y:S01]  /*21c10*/  @P4 LEA R184, P1, R0, R245.reuse, 0x1 ;  /* 0x000000f500b84211 */ /* 0x080fe200078208ff */
[--C-:B------:R-:W-:Y:S01]  /*21c20*/  IMAD.X R150, R150, 0x1, R249.reuse, P2 ;  /* 0x0000000196967824 */ /* 0x100fe200010e06f9 */
[C---:B------:R-:W-:Y:S01]  /*21c30*/  @P5 LEA R186, P2, R0.reuse, R245, 0x1 ;  /* 0x000000f500ba5211 */ /* 0x040fe200078408ff */
        /* <DEDUP_REMOVED lines=12> */
[C---:B------:R-:W-:Y:S02]  /*21d00*/  @P3 LEA R182, P0, R0.reuse, R245, 0x1 ;  /* 0x000000f500b63211 */ /* 0x040fe400078008ff */
[C---:B------:R-:W-:Y:S01]  /*21d10*/  IADD3 R148, P2, R0.reuse, R244, RZ ;  /* 0x000000f400947210 */ /* 0x040fe20007f5e0ff */
[----:B------:R1:W-:Y:S01]  /*21d20*/  @!P4 STS.128 [R235+0xc800], RZ ;  /* 0x00c800ffeb00c388 */ /* 0x0003e20000000c00 */
[----:B------:R-:W-:Y:S02]  /*21d30*/  @P3 LEA.HI.X R183, R0, R247, R150, 0x1, P0 ;  /* 0x000000f700b73211 */ /* 0x000fe400000f0c96 */
        /* <DEDUP_REMOVED lines=9> */
[C---:B------:R-:W-:Y:S02]  /*21dd0*/  @P5 LEA R178, P2, R148.reuse, R245, 0x1 ;  /* 0x000000f594b25211 */ /* 0x040fe400078408ff */
        /* <DEDUP_REMOVED lines=8> */
[C-C-:B------:R-:W-:Y:S02]  /*21e60*/  @P5 LEA.HI.X R179, R148.reuse, R247, R150.reuse, 0x1, P2 ;  /* 0x000000f794b35211 */ /* 0x140fe400010f0c96 */
[----:B------:R-:W-:Y:S01]  /*21e70*/  @P4 LEA R176, P1, R148, R245, 0x1 ;  /* 0x000000f594b04211 */ /* 0x000fe200078208ff */
[----:B------:R-:W-:Y:S01]  /*21e80*/  @!PT LDS RZ, [RZ] ;  /* 0x00000000fffff984 */ /* 0x000fe20000000800 */
[----:B------:R-:W-:Y:S01]  /*21e90*/  @!PT LDS RZ, [RZ] ;  /* 0x00000000fffff984 */ /* 0x000fe20000000800 */
[----:B------:R-:W-:Y:S01]  /*21ea0*/  @!PT LDS RZ, [RZ] ;  /* 0x00000000fffff984 */ /* 0x000fe20000000800 */
[----:B------:R1:W-:Y:S01]  /*21eb0*/  @P5 LDGSTS.E.BYPASS.LTC128B.128 [R235+0xb000], desc[UR8][R186.64+0x80] ;  /* 0x0b000080baeb5fae */ /* 0x0003e2000b901d48 */
[----:B------:R-:W-:Y:S02]  /*21ec0*/  @P4 R2UR UR8, R2 ;  /* 0x00000000020842ca */ /* 0x000fe400000e0000 */
[C---:B------:R-:W-:Y:S01]  /*21ed0*/  @P4 R2UR UR9, R3.reuse ;  /* 0x00000000030942ca */ /* 0x040fe200000e0000 */
[----:B------:R1:W-:Y:S01]  /*21ee0*/  @!P5 STS.128 [R235+0xb000], RZ ;  /* 0x00b000ffeb00d388 */ /* 0x0003e20000000c00 */
[C---:B------:R-:W-:Y:S02]  /*21ef0*/  @P4 LEA.HI.X R177, R148.reuse, R247, R150, 0x1, P1 ;  /* 0x000000f794b14211 */ /* 0x040fe400008f0c96 */
        /* <DEDUP_REMOVED lines=37> */
.L_x_4809:
[----:B------:R-:W-:Y:S05]  /*22150*/  BSYNC B1 ;  /* 0x0000000000017941 */ /* 0x000fea0003800000 */
.L_x_4808:
[----:B------:R-:W-:Y:S01]  /*22160*/  R2UR UR4, R2 ;  /* 0x00000000020472ca */ /* 0x000fe200000e0000 */
[----:B------:R-:W-:Y:S01]  /*22170*/  IMAD R0, R238, -0x40, R251 ;  /* 0xffffffc0ee007824 */ /* 0x000fe200078e02fb */
[----:B------:R-:W-:Y:S04]  /*22180*/  R2UR UR5, R3 ;  /* 0x00000000030572ca */ /* 0x000fe800000e0000 */
[C---:B------:R-:W-:Y:S02]  /*22190*/  IADD3 R3, R0.reuse, 0x8, RZ ;  /* 0x0000000800037810 */ /* 0x040fe40007ffe0ff */
[C---:B-1----:R-:W-:Y:S02]  /*221a0*/  IADD3 R180, R0.reuse, -0x1, RZ ;  /* 0xffffffff00b47810 */ /* 0x042fe40007ffe0ff */
[----:B------:R-:W-:Y:S02]  /*221b0*/  IADD3 R179, R0, -0x8, RZ ;  /* 0xfffffff800b37810 */ /* 0x000fe40007ffe0ff */
[----:B------:R-:W-:Y:S02]  /*221c0*/  ISETP.GE.AND P6, PT, R180, RZ, PT ;  /* 0x000000ffb400720c */ /* 0x000fe40003fc6270 */
[----:B------:R-:W-:Y:S01]  /*221d0*/  ISETP.GE.AND P1, PT, R3, RZ, PT ;  /* 0x000000ff0300720c */ /* 0x000fe20003f26270 */
[----:B------:R1:W2:Y:S01]  /*221e0*/  LD.E R148, desc[UR4][R154.64+0xdc] ;  /* 0x0000dc049a947980 */ /* 0x0002a2000c101900 */
[C---:B------:R-:W-:Y:S02]  /*221f0*/  IADD3 R2, R0.reuse, 0x7, RZ ;  /* 0x0000000700027810 */ /* 0x040fe40007ffe0ff */
[----:B------:R-:W-:Y:S02]  /*22200*/  IADD3 R178, R0, -0x9, RZ ;  /* 0xfffffff700b27810 */ /* 0x000fe40007ffe0ff */
[----:B------:R-:W-:Y:S02]  /*22210*/  ISETP.GE.AND P5, PT, R179, RZ, PT ;  /* 0x000000ffb300720c */ /* 0x000fe40003fa6270 */
[----:B------:R-:W-:Y:S02]  /*22220*/  ISETP.GE.AND P0, PT, R2, RZ, PT ;  /* 0x000000ff0200720c */ /* 0x000fe40003f06270 */
[----:B------:R-:W-:Y:S02]  /*22230*/  IADD3 R177, R0, -0x10, RZ ;  /* 0xfffffff000b17810 */ /* 0x000fe40007ffe0ff */
[----:B------:R-:W-:Y:S02]  /*22240*/  ISETP.GE.AND P4, PT, R178, RZ, PT ;  /* 0x000000ffb200720c */ /* 0x000fe40003f86270 */
[----:B------:R-:W-:Y:S02]  /*22250*/  IABS R183, R0 ;  /* 0x0000000000b77213 */ /* 0x000fe40000000000 */
[C---:B------:R-:W-:Y:S02]  /*22260*/  IADD3 R176, R0.reuse, -0x11, RZ ;  /* 0xffffffef00b07810 */ /* 0x040fe40007ffe0ff */
[----:B------:R-:W-:Y:S02]  /*22270*/  ISETP.GE.AND P3, PT, R177, RZ, PT ;  /* 0x000000ffb100720c */ /* 0x000fe40003f66270 */
[----:B------:R-:W-:Y:S02]  /*22280*/  I2FP.F32.S32 R183, R183 ;  /* 0x000000b700b77245 */ /* 0x000fe40000201400 */
[C---:B------:R-:W-:Y:S02]  /*22290*/  @!P6 IADD3 R180, -R0.reuse, 0x1, RZ ;  /* 0x0000000100b4e810 */ /* 0x040fe40007ffe1ff */
[C---:B------:R-:W-:Y:S01]  /*222a0*/  @!P1 IADD3 R3, -R0.reuse, -0x8, RZ ;  /* 0xfffffff800039810 */ /* 0x040fe20007ffe1ff */
[CC--:B------:R-:W-:Y:S01]  /*222b0*/  FFMA.FTZ R4, -R149.reuse, R183.reuse, R4 ;  /* 0x000000b795047223 */ /* 0x0c0fe20000010104 */
[----:B------:R-:W-:Y:S01]  /*222c0*/  IADD3 R175, R0, -0x18, RZ ;  /* 0xffffffe800af7810 */ /* 0x000fe20007ffe0ff */
[C---:B------:R-:W-:Y:S01]  /*222d0*/  FFMA.FTZ R10, -R149.reuse, R183, R10 ;  /* 0x000000b7950a7223 */ /* 0x040fe2000001010a */
[----:B------:R-:W-:Y:S02]  /*222e0*/  ISETP.GE.AND P2, PT, R176, RZ, PT ;  /* 0x000000ffb000720c */ /* 0x000fe40003f46270 */
[----:B------:R-:W-:Y:S02]  /*222f0*/  I2FP.F32.S32 R180, R180 ;  /* 0x000000b400b47245 */ /* 0x000fe40000201400 */
[C---:B------:R-:W-:Y:S02]  /*22300*/  @!P5 IADD3 R179, -R0.reuse, 0x8, RZ ;  /* 0x0000000800b3d810 */ /* 0x040fe40007ffe1ff */
[----:B------:R-:W-:Y:S01]  /*22310*/  I2FP.F32.S32 R3, R3 ;  /* 0x0000000300037245 */ /* 0x000fe20000201400 */
[CC--:B------:R-:W-:Y:S01]  /*22320*/  FFMA.FTZ R5, -R149.reuse, R180.reuse, R5 ;  /* 0x000000b495057223 */ /* 0x0c0fe20000010105 */
[C---:B------:R-:W-:Y:S01]  /*22330*/  @!P0 IADD3 R2, -R0.reuse, -0x7, RZ ;  /* 0xfffffff900028810 */ /* 0x040fe20007ffe1ff */
[C---:B------:R-:W-:Y:S01]  /*22340*/  FFMA.FTZ R11, -R149.reuse, R180, R11 ;  /* 0x000000b4950b7223 */ /* 0x040fe2000001010b */
[C---:B------:R-:W-:Y:S01]  /*22350*/  IADD3 R174, R0.reuse, -0x19, RZ ;  /* 0xffffffe700ae7810 */ /* 0x040fe20007ffe0ff */
[----:B------:R-:W-:Y:S01]  /*22360*/  FFMA.FTZ R6, -R149, R3, R6 ;  /* 0x0000000395067223 */ /* 0x000fe20000010106 */
[----:B------:R-:W-:Y:S02]  /*22370*/  ISETP.GE.AND P1, PT, R175, RZ, PT ;  /* 0x000000ffaf00720c */ /* 0x000fe40003f26270 */
[----:B------:R-:W-:Y:S02]  /*22380*/  I2FP.F32.S32 R179, R179 ;  /* 0x000000b300b37245 */ /* 0x000fe40000201400 */
[----:B------:R-:W-:Y:S02]  /*22390*/  @!P4 IADD3 R178, -R0, 0x9, RZ ;  /* 0x0000000900b2c810 */ /* 0x000fe40007ffe1ff */
[----:B------:R-:W-:Y:S01]  /*223a0*/  FMNMX.FTZ R3, R4, R151, !PT ;  /* 0x0000009704037209 */ /* 0x000fe20007810000 */
[CC--:B------:R-:W-:Y:S01]  /*223b0*/  FFMA.FTZ R8, -R149.reuse, R179.reuse, R8 ;  /* 0x000000b395087223 */ /* 0x0c0fe20000010108 */
[----:B------:R-:W-:Y:S01]  /*223c0*/  I2FP.F32.S32 R2, R2 ;  /* 0x0000000200027245 */ /* 0x000fe20000201400 */
[C---:B------:R-:W-:Y:S01]  /*223d0*/  FFMA.FTZ R14, -R149.reuse, R179, R14 ;  /* 0x000000b3950e7223 */ /* 0x040fe2000001010e */
[----:B------:R-:W-:Y:S02]  /*223e0*/  IADD3 R173, R0, -0x20, RZ ;  /* 0xffffffe000ad7810 */ /* 0x000fe40007ffe0ff */
[----:B------:R-:W-:Y:S01]  /*223f0*/  ISETP.GE.AND P0, PT, R174, RZ, PT ;  /* 0x000000ffae00720c */ /* 0x000fe20003f06270 */
[----:B------:R-:W-:Y:S01]  /*22400*/  FFMA.FTZ R7, -R149, R2, R7 ;  /* 0x0000000295077223 */ /* 0x000fe20000010107 */
[----:B------:R-:W-:Y:S02]  /*22410*/  I2FP.F32.S32 R178, R178 ;  /* 0x000000b200b27245 */ /* 0x000fe40000201400 */
[C---:B------:R-:W-:Y:S02]  /*22420*/  @!P3 IADD3 R177, -R0.reuse, 0x10, RZ ;  /* 0x0000001000b1b810 */ /* 0x040fe40007ffe1ff */
[----:B------:R-:W-:Y:S01]  /*22430*/  FMNMX.FTZ R3, R5, R3, !PT ;  /* 0x0000000305037209 */ /* 0x000fe20007810000 */
[CC--:B------:R-:W-:Y:S01]  /*22440*/  FFMA.FTZ R9, -R149.reuse, R178.reuse, R9 ;  /* 0x000000b295097223 */ /* 0x0c0fe20000010109 */
[C---:B------:R-:W-:Y:S01]  /*22450*/  IADD3 R172, R0.reuse, -0x21, RZ ;  /* 0xffffffdf00ac7810 */ /* 0x040fe20007ffe0ff */
[----:B------:R-:W-:Y:S01]  /*22460*/  FFMA.FTZ R15, -R149, R178, R15 ;  /* 0x000000b2950f7223 */ /* 0x000fe2000001010f */
[----:B------:R-:W-:Y:S02]  /*22470*/  ISETP.GE.AND P6, PT, R173, RZ, PT ;  /* 0x000000ffad00720c */ /* 0x000fe40003fc6270 */
[----:B------:R-:W-:Y:S02]  /*22480*/  I2FP.F32.S32 R177, R177 ;  /* 0x000000b100b17245 */ /* 0x000fe40000201400 */
[----:B------:R-:W-:Y:S02]  /*22490*/  @!P2 IADD3 R176, -R0, 0x11, RZ ;  /* 0x0000001100b0a810 */ /* 0x000fe40007ffe1ff */
[----:B------:R-:W-:Y:S01]  /*224a0*/  FMNMX.FTZ R2, R6, R152, !PT ;  /* 0x0000009806027209 */ /* 0x000fe20007810000 */
[C---:B------:R-:W-:Y:S01]  /*224b0*/  FFMA.FTZ R12, -R149.reuse, R177, R12 ;  /* 0x000000b1950c7223 */ /* 0x040fe2000001010c */
[----:B------:R-:W-:Y:S01]  /*224c0*/  FMNMX.FTZ R3, R8, R3, !PT ;  /* 0x0000000308037209 */ /* 0x000fe20007810000 */
[----:B------:R-:W-:Y:S01]  /*224d0*/  FFMA.FTZ R18, -R149, R177, R18 ;  /* 0x000000b195127223 */ /* 0x000fe20000010112 */
[----:B-1----:R-:W-:Y:S02]  /*224e0*/  IADD3 R155, R0, -0x28, RZ ;  /* 0xffffffd8009b7810 */ /* 0x002fe40007ffe0ff */
[----:B------:R-:W-:Y:S02]  /*224f0*/  ISETP.GE.AND P5, PT, R172, RZ, PT ;  /* 0x000000ffac00720c */ /* 0x000fe40003fa6270 */
[----:B------:R-:W-:Y:S02]  /*22500*/  I2FP.F32.S32 R176, R176 ;  /* 0x000000b000b07245 */ /* 0x000fe40000201400 */
[C---:B------:R-:W-:Y:S02]  /*22510*/  @!P1 IADD3 R175, -R0.reuse, 0x18, RZ ;  /* 0x0000001800af9810 */ /* 0x040fe40007ffe1ff */
[----:B------:R-:W-:Y:S01]  /*22520*/  FMNMX.FTZ R2, R7, R2, !PT ;  /* 0x0000000207027209 */ /* 0x000fe20007810000 */
[-C--:B------:R-:W-:Y:S01]  /*22530*/  FFMA.FTZ R13, -R149, R176.reuse, R13 ;  /* 0x000000b0950d7223 */ /* 0x080fe2000001010d */
[----:B------:R-:W-:Y:S01]  /*22540*/  FMNMX.FTZ R3, R9, R3, !PT ;  /* 0x0000000309037209 */ /* 0x000fe20007810000 */
[----:B------:R-:W-:Y:S01]  /*22550*/  FFMA.FTZ R19, -R149, R176, R19 ;  /* 0x000000b095137223 */ /* 0x000fe20000010113 */
[C---:B------:R-:W-:Y:S01]  /*22560*/  IADD3 R154, R0.reuse, -0x29, RZ ;  /* 0xffffffd7009a7810 */ /* 0x040fe20007ffe0ff */
[----:B------:R-:W-:Y:S01]  /*22570*/  LDSM.16.MT88.4 R176, [R210+0x10000] ;  /* 0x01000000d2b0783b */ /* 0x000fe20000004200 */
[----:B------:R-:W-:Y:S02]  /*22580*/  ISETP.GE.AND P4, PT, R155, RZ, PT ;  /* 0x000000ff9b00720c */ /* 0x000fe40003f86270 */
[----:B------:R-:W-:Y:S02]  /*22590*/  I2FP.F32.S32 R175, R175 ;  /* 0x000000af00af7245 */ /* 0x000fe40000201400 */
[----:B------:R-:W-:Y:S02]  /*225a0*/  @!P0 IADD3 R174, -R0, 0x19, RZ ;  /* 0x0000001900ae8810 */ /* 0x000fe40007ffe1ff */
[----:B------:R-:W-:Y:S01]  /*225b0*/  FMNMX.FTZ R2, R10, R2, !PT ;  /* 0x000000020a027209 */ /* 0x000fe20007810000 */
[C---:B------:R-:W-:Y:S01]  /*225c0*/  FFMA.FTZ R16, -R149.reuse, R175, R16 ;  /* 0x000000af95107223 */ /* 0x040fe20000010110 */
[----:B------:R-:W-:Y:S01]  /*225d0*/  FMNMX.FTZ R3, R12, R3, !PT ;  /* 0x000000030c037209 */ /* 0x000fe20007810000 */
[----:B------:R-:W-:Y:S01]  /*225e0*/  FFMA.FTZ R22, -R149, R175, R22 ;  /* 0x000000af95167223 */ /* 0x000fe20000010116 */
[----:B------:R-:W-:Y:S02]  /*225f0*/  IADD3 R153, R0, -0x30, RZ ;  /* 0xffffffd000997810 */ /* 0x000fe40007ffe0ff */
[----:B------:R-:W-:Y:S02]  /*22600*/  ISETP.GE.AND P3, PT, R154, RZ, PT ;  /* 0x000000ff9a00720c */ /* 0x000fe40003f66270 */
[----:B------:R-:W-:Y:S02]  /*22610*/  I2FP.F32.S32 R174, R174 ;  /* 0x000000ae00ae7245 */ /* 0x000fe40000201400 */
[C---:B------:R-:W-:Y:S02]  /*22620*/  @!P6 IADD3 R173, -R0.reuse, 0x20, RZ ;  /* 0x0000002000ade810 */ /* 0x040fe40007ffe1ff */
[----:B------:R-:W-:Y:S01]  /*22630*/  FMNMX.FTZ R2, R11, R2, !PT ;  /* 0x000000020b027209 */ /* 0x000fe20007810000 */
[-C--:B------:R-:W-:Y:S01]  /*22640*/  FFMA.FTZ R17, -R149, R174.reuse, R17 ;  /* 0x000000ae95117223 */ /* 0x080fe20000010111 */
[----:B------:R-:W-:Y:S01]  /*22650*/  FMNMX.FTZ R3, R13, R3, !PT ;  /* 0x000000030d037209 */ /* 0x000fe20007810000 */
[----:B------:R-:W-:Y:S01]  /*22660*/  FFMA.FTZ R23, -R149, R174, R23 ;  /* 0x000000ae95177223 */ /* 0x000fe20000010117 */
[C---:B------:R-:W-:Y:S02]  /*22670*/  IADD3 R150, R0.reuse, -0x31, RZ ;  /* 0xffffffcf00967810 */ /* 0x040fe40007ffe0ff */
[----:B------:R-:W-:Y:S02]  /*22680*/  ISETP.GE.AND P2, PT, R153, RZ, PT ;  /* 0x000000ff9900720c */ /* 0x000fe40003f46270 */
[----:B------:R-:W-:Y:S02]  /*22690*/  I2FP.F32.S32 R173, R173 ;  /* 0x000000ad00ad7245 */ /* 0x000fe40000201400 */
[----:B------:R-:W-:Y:S02]  /*226a0*/  @!P5 IADD3 R172, -R0, 0x21, RZ ;  /* 0x0000002100acd810 */ /* 0x000fe40007ffe1ff */
[----:B------:R-:W-:Y:S01]  /*226b0*/  FMNMX.FTZ R2, R14, R2, !PT ;  /* 0x000000020e027209 */ /* 0x000fe20007810000 */
[CC--:B------:R-:W-:Y:S01]  /*226c0*/  FFMA.FTZ R20, -R149.reuse, R173.reuse, R20 ;  /* 0x000000ad95147223 */ /* 0x0c0fe20000010114 */
[C---:B------:R-:W-:Y:S01]  /*226d0*/  IADD3 R182, R0.reuse, -0x38, RZ ;  /* 0xffffffc800b67810 */ /* 0x040fe20007ffe0ff */
[----:B------:R-:W-:Y:S01]  /*226e0*/  FFMA.FTZ R26, -R149, R173, R26 ;  /* 0x000000ad951a7223 */ /* 0x000fe2000001011a */
[----:B------:R-:W-:Y:S02]  /*226f0*/  IADD3 R181, R0, -0x39, RZ ;  /* 0xffffffc700b57810 */ /* 0x000fe40007ffe0ff */
[----:B------:R-:W-:Y:S02]  /*22700*/  FMNMX.FTZ R3, R16, R3, !PT ;  /* 0x0000000310037209 */ /* 0x000fe40007810000 */
[----:B------:R-:W-:Y:S02]  /*22710*/  ISETP.GE.AND P1, PT, R150, RZ, PT ;  /* 0x000000ff9600720c */ /* 0x000fe40003f26270 */
[----:B------:R-:W-:Y:S02]  /*22720*/  I2FP.F32.S32 R172, R172 ;  /* 0x000000ac00ac7245 */ /* 0x000fe40000201400 */
[----:B------:R-:W-:Y:S02]  /*22730*/  FMNMX.FTZ R2, R15, R2, !PT ;  /* 0x000000020f027209 */ /* 0x000fe40007810000 */
[----:B------:R-:W-:Y:S01]  /*22740*/  @!P4 IADD3 R155, -R0, 0x28, RZ ;  /* 0x00000028009bc810 */ /* 0x000fe20007ffe1ff */
[CC--:B------:R-:W-:Y:S01]  /*22750*/  FFMA.FTZ R21, -R149.reuse, R172.reuse, R21 ;  /* 0x000000ac95157223 */ /* 0x0c0fe20000010115 */
[----:B------:R-:W-:Y:S01]  /*22760*/  ISETP.GE.AND P0, PT, R182, RZ, PT ;  /* 0x000000ffb600720c */ /* 0x000fe20003f06270 */
[----:B------:R-:W-:Y:S01]  /*22770*/  FFMA.FTZ R27, -R149, R172, R27 ;  /* 0x000000ac951b7223 */ /* 0x000fe2000001011b */
[----:B------:R-:W-:Y:S01]  /*22780*/  ISETP.GE.AND P6, PT, R181, RZ, PT ;  /* 0x000000ffb500720c */ /* 0x000fe20003fc6270 */
[----:B------:R-:W-:Y:S01]  /*22790*/  LDSM.16.MT88.4 R172, [R209+0x10000] ;  /* 0x01000000d1ac783b */ /* 0x000fe20000004200 */
[----:B------:R-:W-:Y:S02]  /*227a0*/  FMNMX.FTZ R3, R17, R3, !PT ;  /* 0x0000000311037209 */ /* 0x000fe40007810000 */
[----:B------:R-:W-:Y:S02]  /*227b0*/  @!P3 IADD3 R154, -R0, 0x29, RZ ;  /* 0x00000029009ab810 */ /* 0x000fe40007ffe1ff */
[----:B------:R-:W-:Y:S02]  /*227c0*/  I2FP.F32.S32 R155, R155 ;  /* 0x0000009b009b7245 */ /* 0x000fe40000201400 */
[----:B------:R-:W-:Y:S02]  /*227d0*/  FMNMX.FTZ R2, R18, R2, !PT ;  /* 0x0000000212027209 */ /* 0x000fe40007810000 */
[----:B------:R-:W-:Y:S01]  /*227e0*/  FMNMX.FTZ R3, R20, R3, !PT ;  /* 0x0000000314037209 */ /* 0x000fe20007810000 */
[CC--:B------:R-:W-:Y:S01]  /*227f0*/  FFMA.FTZ R24, -R149.reuse, R155.reuse, R24 ;  /* 0x0000009b95187223 */ /* 0x0c0fe20000010118 */
[----:B------:R-:W-:Y:S01]  /*22800*/  I2FP.F32.S32 R154, R154 ;  /* 0x0000009a009a7245 */ /* 0x000fe20000201400 */
[----:B------:R-:W-:Y:S01]  /*22810*/  FFMA.FTZ R30, -R149, R155, R30 ;  /* 0x0000009b951e7223 */ /* 0x000fe2000001011e */
[C---:B------:R-:W-:Y:S02]  /*22820*/  @!P2 IADD3 R153, -R0.reuse, 0x30, RZ ;  /* 0x000000300099a810 */ /* 0x040fe40007ffe1ff */
[----:B------:R-:W-:Y:S01]  /*22830*/  FMNMX.FTZ R2, R19, R2, !PT ;  /* 0x0000000213027209 */ /* 0x000fe20007810000 */
[-C--:B------:R-:W-:Y:S01]  /*22840*/  FFMA.FTZ R25, -R149, R154.reuse, R25 ;  /* 0x0000009a95197223 */ /* 0x080fe20000010119 */
[----:B------:R-:W-:Y:S01]  /*22850*/  FMNMX.FTZ R3, R21, R3, !PT ;  /* 0x0000000315037209 */ /* 0x000fe20007810000 */
[C---:B------:R-:W-:Y:S01]  /*22860*/  FFMA.FTZ R31, -R149.reuse, R154, R31 ;  /* 0x0000009a951f7223 */ /* 0x040fe2000001011f */
[----:B------:R-:W-:Y:S02]  /*22870*/  @!P1 IADD3 R150, -R0, 0x31, RZ ;  /* 0x0000003100969810 */ /* 0x000fe40007ffe1ff */
[----:B------:R-:W-:Y:S02]  /*22880*/  I2FP.F32.S32 R153, R153 ;  /* 0x0000009900997245 */ /* 0x000fe40000201400 */
[----:B------:R-:W-:Y:S02]  /*22890*/  FMNMX.FTZ R2, R22, R2, !PT ;  /* 0x0000000216027209 */ /* 0x000fe40007810000 */
[----:B------:R-:W-:Y:S01]  /*228a0*/  FMNMX.FTZ R3, R24, R3, !PT ;  /* 0x0000000318037209 */ /* 0x000fe20007810000 */
[CC--:B------:R-:W-:Y:S01]  /*228b0*/  FFMA.FTZ R28, -R149.reuse, R153.reuse, R28 ;  /* 0x00000099951c7223 */ /* 0x0c0fe2000001011c */
[C---:B------:R-:W-:Y:S01]  /*228c0*/  @!P0 IADD3 R182, -R0.reuse, 0x38, RZ ;  /* 0x0000003800b68810 */ /* 0x040fe20007ffe1ff */
[----:B------:R-:W-:Y:S01]  /*228d0*/  FFMA.FTZ R34, -R149, R153, R34 ;  /* 0x0000009995227223 */ /* 0x000fe20000010122 */
[----:B------:R-:W-:Y:S02]  /*228e0*/  @!P6 IADD3 R181, -R0, 0x39, RZ ;  /* 0x0000003900b5e810 */ /* 0x000fe40007ffe1ff */
[----:B------:R-:W-:Y:S02]  /*228f0*/  I2FP.F32.S32 R0, R150 ;  /* 0x0000009600007245 */ /* 0x000fe40000201400 */
[----:B------:R-:W-:Y:S02]  /*22900*/  FMNMX.FTZ R2, R23, R2, !PT ;  /* 0x0000000217027209 */ /* 0x000fe40007810000 */
[----:B------:R-:W-:Y:S01]  /*22910*/  FMNMX.FTZ R150, R25, R3, !PT ;  /* 0x0000000319967209 */ /* 0x000fe20007810000 */
[C---:B------:R-:W-:Y:S01]  /*22920*/  FFMA.FTZ R29, -R149.reuse, R0, R29 ;  /* 0x00000000951d7223 */ /* 0x040fe2000001011d */
[----:B------:R-:W-:Y:S01]  /*22930*/  I2FP.F32.S32 R182, R182 ;  /* 0x000000b600b67245 */ /* 0x000fe20000201400 */
[C---:B------:R-:W-:Y:S01]  /*22940*/  FFMA.FTZ R35, -R149.reuse, R0, R35 ;  /* 0x0000000095237223 */ /* 0x040fe20000010123 */
[----:B------:R-:W-:Y:S02]  /*22950*/  FMNMX.FTZ R2, R26, R2, !PT ;  /* 0x000000021a027209 */ /* 0x000fe40007810000 */
[----:B------:R-:W-:Y:S01]  /*22960*/  FMNMX.FTZ R150, R28, R150, !PT ;  /* 0x000000961c967209 */ /* 0x000fe20007810000 */
[----:B------:R-:W-:Y:S01]  /*22970*/  FFMA.FTZ R32, -R149, R182, R32 ;  /* 0x000000b695207223 */ /* 0x000fe20000010120 */
[----:B------:R-:W-:Y:S02]  /*22980*/  I2FP.F32.S32 R181, R181 ;  /* 0x000000b500b57245 */ /* 0x000fe40000201400 */
[----:B------:R-:W-:Y:S02]  /*22990*/  FMNMX.FTZ R2, R27, R2, !PT ;  /* 0x000000021b027209 */ /* 0x000fe40007810000 */
[----:B------:R-:W-:Y:S01]  /*229a0*/  FMNMX.FTZ R150, R29, R150, !PT ;  /* 0x000000961d967209 */ /* 0x000fe20007810000 */
[----:B------:R-:W-:Y:S01]  /*229b0*/  FFMA.FTZ R33, -R149, R181, R33 ;  /* 0x000000b595217223 */ /* 0x000fe20000010121 */
[----:B------:R-:W-:Y:S01]  /*229c0*/  FMNMX.FTZ R2, R30, R2, !PT ;  /* 0x000000021e027209 */ /* 0x000fe20007810000 */
[----:B------:R-:W-:Y:S01]  /*229d0*/  LDSM.16.MT88.4 R180, [R212+0x10000] ;  /* 0x01000000d4b4783b */ /* 0x000fe20000004200 */
        /* <DEDUP_REMOVED lines=15> */
[----:B------:R-:W-:Y:S01]  /*22ad0*/  FADD.FTZ R0, -R3, R152 ;  /* 0x0000009803007221 */ /* 0x000fe20000010100 */
[C---:B--2---:R-:W-:Y:S01]  /*22ae0*/  FMUL.FTZ R151, R148.reuse, R150 ;  /* 0x0000009694977220 */ /* 0x044fe20000410000 */
[C---:B------:R-:W-:Y:S01]  /*22af0*/  FMUL.FTZ R184, R148.reuse, R3 ;  /* 0x0000000394b87220 */ /* 0x040fe20000410000 */
[C---:B------:R-:W-:Y:S01]  /*22b00*/  FMUL.FTZ R2, R148.reuse, R2 ;  /* 0x0000000294027220 */ /* 0x040fe20000410000 */
[----:B------:R-:W-:Y:S02]  /*22b10*/  FMUL.FTZ R0, R148, R0 ;  /* 0x0000000094007220 */ /* 0x000fe40000410000 */
[----:B------:R-:W-:Y:S02]  /*22b20*/  FSEL R151, R151, RZ, P0 ;  /* 0x000000ff97977208 */ /* 0x000fe40000000000 */
[----:B------:R-:W-:Y:S01]  /*22b30*/  FSETP.NEU.FTZ.AND P0, PT, R3, -INF , PT ;  /* 0xff8000000300780b */ /* 0x000fe20003f1d000 */
[----:B------:R-:W1:Y:S02]  /*22b40*/  MUFU.EX2 R2, R2 ;  /* 0x0000000200027308 */ /* 0x000e640000000800 */
        /* <DEDUP_REMOVED lines=18> */
[----:B------:R1:W-:Y:S01]  /*22c70*/  MUFU.EX2 R205, R4 ;  /* 0x0000000400cd7308 */ /* 0x0003e20000000800 */
[C---:B------:R-:W-:Y:S01]  /*22c80*/  FMUL.FTZ R41, R2.reuse, R41 ;  /* 0x0000002902297220 */ /* 0x040fe20000410000 */
[C---:B------:R-:W-:Y:S01]  /*22c90*/  FMUL.FTZ R44, R2.reuse, R44 ;  /* 0x0000002c022c7220 */ /* 0x040fe20000410000 */
[C---:B------:R-:W-:Y:S01]  /*22ca0*/  FMUL.FTZ R45, R2.reuse, R45 ;  /* 0x0000002d022d7220 */ /* 0x040fe20000410000 */
[C---:B------:R-:W-:Y:S01]  /*22cb0*/  FMUL.FTZ R48, R2.reuse, R48 ;  /* 0x0000003002307220 */ /* 0x040fe20000410000 */
[C---:B------:R-:W-:Y:S01]  /*22cc0*/  FMUL.FTZ R49, R2.reuse, R49 ;  /* 0x0000003102317220 */ /* 0x040fe20000410000 */
[C---:B------:R-:W-:Y:S01]  /*22cd0*/  FMUL.FTZ R52, R2.reuse, R52 ;  /* 0x0000003402347220 */ /* 0x040fe20000410000 */
[----:B------:R-:W-:Y:S03]  /*22ce0*/  FMUL.FTZ R53, R2, R53 ;  /* 0x0000003502357220 */ /* 0x000fe60000410000 */
[----:B------:R3:W4:Y:S01]  /*22cf0*/  MUFU.EX2 R236, R5 ;  /* 0x0000000500ec7308 */ /* 0x0007220000000800 */
[C---:B--2---:R-:W-:Y:S01]  /*22d00*/  FMUL.FTZ R38, R0.reuse, R38 ;  /* 0x0000002600267220 */ /* 0x044fe20000410000 */
[C---:B------:R-:W-:Y:S01]  /*22d10*/  FMUL.FTZ R39, R0.reuse, R39 ;  /* 0x0000002700277220 */ /* 0x040fe20000410000 */
[C---:B------:R-:W-:Y:S01]  /*22d20*/  FMUL.FTZ R42, R0.reuse, R42 ;  /* 0x0000002a002a7220 */ /* 0x040fe20000410000 */
[C---:B------:R-:W-:Y:S01]  /*22d30*/  FMUL.FTZ R43, R0.reuse, R43 ;  /* 0x0000002b002b7220 */ /* 0x040fe20000410000 */
[C---:B------:R-:W-:Y:S01]  /*22d40*/  FMUL.FTZ R46, R0.reuse, R46 ;  /* 0x0000002e002e7220 */ /* 0x040fe20000410000 */
[C---:B------:R-:W-:Y:S01]  /*22d50*/  FMUL.FTZ R47, R0.reuse, R47 ;  /* 0x0000002f002f7220 */ /* 0x040fe20000410000 */
[----:B------:R-:W-:Y:S03]  /*22d60*/  FMUL.FTZ R50, R0, R50 ;  /* 0x0000003200327220 */ /* 0x000fe60000410000 */
[----:B------:R2:W-:Y:S01]  /*22d70*/  MUFU.EX2 R207, R8 ;  /* 0x0000000800cf7308 */ /* 0x0005e20000000800 */
[----:B-1----:R-:W-:Y:S01]  /*22d80*/  FMUL.FTZ R4, R2, R160 ;  /* 0x000000a002047220 */ /* 0x002fe20000410000 */
[C---:B------:R-:W-:Y:S01]  /*22d90*/  FMUL.FTZ R51, R0.reuse, R51 ;  /* 0x0000003300337220 */ /* 0x040fe20000410000 */
[C---:B------:R-:W-:Y:S01]  /*22da0*/  FMUL.FTZ R54, R0.reuse, R54 ;  /* 0x0000003600367220 */ /* 0x040fe20000410000 */
[----:B------:R-:W-:Y:S01]  /*22db0*/  FMUL.FTZ R55, R0, R55 ;  /* 0x0000003700377220 */ /* 0x000fe20000410000 */
[C---:B------:R-:W-:Y:S01]  /*22dc0*/  FMUL.FTZ R56, R2.reuse, R56 ;  /* 0x0000003802387220 */ /* 0x040fe20000410000 */
[----:B------:R-:W-:Y:S01]  /*22dd0*/  FMUL.FTZ R57, R2, R57 ;  /* 0x0000003902397220 */ /* 0x000fe20000410000 */
[----:B------:R-:W-:Y:S03]  /*22de0*/  FMUL.FTZ R58, R0, R58 ;  /* 0x0000003a003a7220 */ /* 0x000fe60000410000 */
[----:B------:R-:W1:Y:S01]  /*22df0*/  MUFU.EX2 R206, R9 ;  /* 0x0000000900ce7308 */ /* 0x000e620000000800 */
[----:B---3--:R-:W-:Y:S01]  /*22e00*/  FMUL.FTZ R5, R2, R161 ;  /* 0x000000a102057220 */ /* 0x008fe20000410000 */
[----:B----4-:R-:W-:Y:S01]  /*22e10*/  F2FP.F16.F32.PACK_AB R152, R236, R205 ;  /* 0x000000cdec98723e */ /* 0x010fe200000000ff */
[----:B------:R-:W-:Y:S01]  /*22e20*/  FMUL.FTZ R59, R0, R59 ;  /* 0x0000003b003b7220 */ /* 0x000fe20000410000 */
[C---:B------:R-:W-:Y:S01]  /*22e30*/  FMUL.FTZ R60, R2.reuse, R60 ;  /* 0x0000003c023c7220 */ /* 0x040fe20000410000 */
[----:B------:R-:W-:Y:S01]  /*22e40*/  FMUL.FTZ R61, R2, R61 ;  /* 0x0000003d023d7220 */ /* 0x000fe20000410000 */
[C---:B------:R-:W-:Y:S01]  /*22e50*/  FMUL.FTZ R62, R0.reuse, R62 ;  /* 0x0000003e003e7220 */ /* 0x040fe20000410000 */
[----:B------:R-:W-:Y:S03]  /*22e60*/  FMUL.FTZ R63, R0, R63 ;  /* 0x0000003f003f7220 */ /* 0x000fe60000410000 */
[----:B------:R3:W-:Y:S01]  /*22e70*/  MUFU.EX2 R201, R6 ;  /* 0x0000000600c97308 */ /* 0x0007e20000000800 */
[C---:B--2---:R-:W-:Y:S01]  /*22e80*/  FMUL.FTZ R8, R2.reuse, R156 ;  /* 0x0000009c02087220 */ /* 0x044fe20000410000 */
[C---:B------:R-:W-:Y:S01]  /*22e90*/  FMUL.FTZ R64, R2.reuse, R64 ;  /* 0x0000004002407220 */ /* 0x040fe20000410000 */
[----:B------:R-:W-:Y:S01]  /*22ea0*/  FMUL.FTZ R65, R2, R65 ;  /* 0x0000004102417220 */ /* 0x000fe20000410000 */
[C---:B------:R-:W-:Y:S01]  /*22eb0*/  FMUL.FTZ R66, R0.reuse, R66 ;  /* 0x0000004200427220 */ /* 0x040fe20000410000 */
[----:B------:R-:W-:Y:S01]  /*22ec0*/  FMUL.FTZ R67, R0, R67 ;  /* 0x0000004300437220 */ /* 0x000fe20000410000 */
[C---:B------:R-:W-:Y:S01]  /*22ed0*/  FMUL.FTZ R68, R2.reuse, R68 ;  /* 0x0000004402447220 */ /* 0x040fe20000410000 */
[----:B------:R-:W-:Y:S03]  /*22ee0*/  FMUL.FTZ R69, R2, R69 ;  /* 0x0000004502457220 */ /* 0x000fe60000410000 */
[----:B------:R2:W4:Y:S01]  /*22ef0*/  MUFU.EX2 R204, R7 ;  /* 0x0000000700cc7308 */ /* 0x0005220000000800 */
[----:B-1----:R-:W-:Y:S01]  /*22f00*/  F2FP.F16.F32.PACK_AB R154, R206, R207 ;  /* 0x000000cfce9a723e */ /* 0x002fe200000000ff */
[----:B------:R-:W-:Y:S01]  /*22f10*/  FMUL.FTZ R9, R2, R157 ;  /* 0x0000009d02097220 */ /* 0x000fe20000410000 */
[C---:B------:R-:W-:Y:S01]  /*22f20*/  FMUL.FTZ R70, R0.reuse, R70 ;  /* 0x0000004600467220 */ /* 0x040fe20000410000 */
[----:B------:R-:W-:Y:S01]  /*22f30*/  FMUL.FTZ R71, R0, R71 ;  /* 0x0000004700477220 */ /* 0x000fe20000410000 */
[-CC-:B------:R-:W-:Y:S01]  /*22f40*/  FFMA.FTZ R30, R30, R148.reuse, -R184.reuse ;  /* 0x000000941e1e7223 */ /* 0x180fe200000108b8 */
[--C-:B------:R-:W-:Y:S01]  /*22f50*/  FFMA.FTZ R34, R34, R148, -R184.reuse ;  /* 0x0000009422227223 */ /* 0x100fe200000108b8 */
[----:B------:R-:W-:Y:S03]  /*22f60*/  FMUL.FTZ R72, R2, R72 ;  /* 0x0000004802487220 */ /* 0x000fe60000410000 */
[----:B------:R1:W-:Y:S01]  /*22f70*/  MUFU.EX2 R203, R10 ;  /* 0x0000000a00cb7308 */ /* 0x0003e20000000800 */
[----:B---3--:R-:W-:Y:S01]  /*22f80*/  FMUL.FTZ R6, R0, R162 ;  /* 0x000000a200067220 */ /* 0x008fe20000410000 */
[----:B------:R-:W-:Y:S01]  /*22f90*/  FMUL.FTZ R73, R2, R73 ;  /* 0x0000004902497220 */ /* 0x000fe20000410000 */
[C---:B------:R-:W-:Y:S01]  /*22fa0*/  FMUL.FTZ R74, R0.reuse, R74 ;  /* 0x0000004a004a7220 */ /* 0x040fe20000410000 */
[----:B------:R-:W-:Y:S01]  /*22fb0*/  FMUL.FTZ R75, R0, R75 ;  /* 0x0000004b004b7220 */ /* 0x000fe20000410000 */
[C---:B------:R-:W-:Y:S01]  /*22fc0*/  FMUL.FTZ R76, R2.reuse, R76 ;  /* 0x0000004c024c7220 */ /* 0x040fe20000410000 */
[----:B------:R-:W-:Y:S01]  /*22fd0*/  FMUL.FTZ R77, R2, R77 ;  /* 0x0000004d024d7220 */ /* 0x000fe20000410000 */
[C---:B------:R-:W-:Y:S03]  /*22fe0*/  FMUL.FTZ R78, R0.reuse, R78 ;  /* 0x0000004e004e7220 */ /* 0x040fe60000410000 */
[----:B------:R-:W3:Y:S01]  /*22ff0*/  MUFU.EX2 R202, R11 ;  /* 0x0000000b00ca7308 */ /* 0x000ee20000000800 */
[----:B--2---:R-:W-:Y:S01]  /*23000*/  FMUL.FTZ R7, R0, R163 ;  /* 0x000000a300077220 */ /* 0x004fe20000410000 */
[----:B----4-:R-:W-:Y:S01]  /*23010*/  F2FP.F16.F32.PACK_AB R153, R204, R201 ;  /* 0x000000c9cc99723e */ /* 0x010fe200000000ff */
[----:B------:R-:W-:Y:S01]  /*23020*/  LDSM.16.MT88.4 R160, [R209+0x12000] ;  /* 0x01200000d1a0783b */ /* 0x000fe20000004200 */
[----:B------:R-:W-:Y:S01]  /*23030*/  FMUL.FTZ R79, R0, R79 ;  /* 0x0000004f004f7220 */ /* 0x000fe20000410000 */
[C---:B------:R-:W-:Y:S01]  /*23040*/  FMUL.FTZ R80, R2.reuse, R80 ;  /* 0x0000005002507220 */ /* 0x040fe20000410000 */
[----:B------:R-:W-:Y:S01]  /*23050*/  FMUL.FTZ R81, R2, R81 ;  /* 0x0000005102517220 */ /* 0x000fe20000410000 */
[C---:B------:R-:W-:Y:S03]  /*23060*/  FMUL.FTZ R82, R0.reuse, R82 ;  /* 0x0000005200527220 */ /* 0x040fe60000410000 */
[----:B------:R-:W-:Y:S01]  /*23070*/  MUFU.EX2 R190, R24 ;  /* 0x0000001800be7308 */ /* 0x000fe20000000800 */
[C---:B-1----:R-:W-:Y:S01]  /*23080*/  FMUL.FTZ R10, R0.reuse, R158 ;  /* 0x0000009e000a7220 */ /* 0x042fe20000410000 */
[----:B------:R-:W-:Y:S01]  /*23090*/  FMUL.FTZ R83, R0, R83 ;  /* 0x0000005300537220 */ /* 0x000fe20000410000 */
[C---:B------:R-:W-:Y:S01]  /*230a0*/  FMUL.FTZ R84, R2.reuse, R84 ;  /* 0x0000005402547220 */ /* 0x040fe20000410000 */
[----:B------:R-:W-:Y:S01]  /*230b0*/  FMUL.FTZ R85, R2, R85 ;  /* 0x0000005502557220 */ /* 0x000fe20000410000 */
[C---:B------:R-:W-:Y:S01]  /*230c0*/  FMUL.FTZ R86, R0.reuse, R86 ;  /* 0x0000005600567220 */ /* 0x040fe20000410000 */
[----:B------:R-:W-:Y:S01]  /*230d0*/  FMUL.FTZ R87, R0, R87 ;  /* 0x0000005700577220 */ /* 0x000fe20000410000 */
[----:B------:R-:W-:Y:S03]  /*230e0*/  FMUL.FTZ R88, R2, R88 ;  /* 0x0000005802587220 */ /* 0x000fe60000410000 */
[----:B------:R-:W-:Y:S01]  /*230f0*/  MUFU.EX2 R189, R25 ;  /* 0x0000001900bd7308 */ /* 0x000fe20000000800 */
[----:B---3--:R-:W-:Y:S01]  /*23100*/  F2FP.F16.F32.PACK_AB R155, R202, R203 ;  /* 0x000000cbca9b723e */ /* 0x008fe200000000ff */
[----:B------:R-:W-:Y:S01]  /*23110*/  FMUL.FTZ R11, R0, R159 ;  /* 0x0000009f000b7220 */ /* 0x000fe20000410000 */
[----:B------:R-:W-:Y:S01]  /*23120*/  FMUL.FTZ R89, R2, R89 ;  /* 0x0000005902597220 */ /* 0x000fe20000410000 */
[----:B------:R-:W1:Y:S01]  /*23130*/  LDSM.16.MT88.4 R156, [R211+0x10000] ;  /* 0x01000000d39c783b */ /* 0x000e620000004200 */
[C---:B------:R-:W-:Y:S01]  /*23140*/  FMUL.FTZ R90, R0.reuse, R90 ;  /* 0x0000005a005a7220 */ /* 0x040fe20000410000 */
[----:B------:R-:W-:Y:S01]  /*23150*/  FMUL.FTZ R91, R0, R91 ;  /* 0x0000005b005b7220 */ /* 0x000fe20000410000 */
[C---:B------:R-:W-:Y:S01]  /*23160*/  FMUL.FTZ R92, R2.reuse, R92 ;  /* 0x0000005c025c7220 */ /* 0x040fe20000410000 */
[C---:B------:R-:W-:Y:S02]  /*23170*/  HMMA.16816.F32 R4, R152.reuse, R172, R4 ;  /* 0x000000ac9804723c */ /* 0x040fe40000001804 */
[----:B------:R-:W-:Y:S03]  /*23180*/  MUFU.EX2 R186, R26 ;  /* 0x0000001a00ba7308 */ /* 0x000fe60000000800 */
[----:B------:R-:W-:Y:S01]  /*23190*/  FMUL.FTZ R93, R2, R93 ;  /* 0x0000005d025d7220 */ /* 0x000fe20000410000 */
[C---:B------:R-:W-:Y:S01]  /*231a0*/  HMMA.16816.F32 R8, R152.reuse, R174, R8 ;  /* 0x000000ae9808723c */ /* 0x040fe20000001808 */
[----:B------:R-:W2:Y:S02]  /*231b0*/  LDSM.16.MT88.4 R172, [R210+0x12000] ;  /* 0x01200000d2ac783b */ /* 0x000ea40000004200 */
[----:B------:R-:W-:Y:S02]  /*231c0*/  ISETP.GT.AND P0, PT, R238, RZ, PT ;  /* 0x000000ffee00720c */ /* 0x000fe40003f04270 */
[C---:B------:R-:W-:Y:S01]  /*231d0*/  FMUL.FTZ R94, R0.reuse, R94 ;  /* 0x0000005e005e7220 */ /* 0x040fe20000410000 */
[C---:B------:R-:W-:Y:S05]  /*231e0*/  HMMA.16816.F32 R36, R152.reuse, R176, R36 ;  /* 0x000000b09824723c */ /* 0x040fea0000001824 */
[----:B------:R-:W-:Y:S01]  /*231f0*/  FMUL.FTZ R95, R0, R95 ;  /* 0x0000005f005f7220 */ /* 0x000fe20000410000 */
[C---:B------:R-:W-:Y:S01]  /*23200*/  HMMA.16816.F32 R40, R152.reuse, R178, R40 ;  /* 0x000000b29828723c */ /* 0x040fe20000001828 */
[----:B------:R-:W-:Y:S04]  /*23210*/  LDSM.16.MT88.4 R176, [R212+0x12800] ;  /* 0x01280000d4b0783b */ /* 0x000fe80000004200 */
[C---:B------:R-:W-:Y:S01]  /*23220*/  FMUL.FTZ R96, R2.reuse, R96 ;  /* 0x0000006002607220 */ /* 0x040fe20000410000 */
[C---:B------:R-:W-:Y:S05]  /*23230*/  HMMA.16816.F32 R44, R152.reuse, R180, R44 ;  /* 0x000000b4982c723c */ /* 0x040fea000000182c */
        /* <DEDUP_REMOVED lines=51> */
[--C-:B------:R-:W-:Y:S01]  /*23570*/  FFMA.FTZ R16, R16, R148, -R151.reuse ;  /* 0x0000009410107223 */ /* 0x100fe20000010897 */
[C---:B------:R-:W-:Y:S01]  /*23580*/  FMUL.FTZ R128, R2.reuse, R128 ;  /* 0x0000008002807220 */ /* 0x040fe20000410000 */
[----:B------:R-:W-:Y:S01]  /*23590*/  FMUL.FTZ R129, R2, R129 ;  /* 0x0000008102817220 */ /* 0x000fe20000410000 */
[C---:B-1----:R-:W-:Y:S01]  /*235a0*/  HMMA.16816.F32 R100, R152.reuse, R156, R100 ;  /* 0x0000009c9864723c */ /* 0x042fe20000001864 */
[----:B------:R-:W-:Y:S02]  /*235b0*/  MUFU.EX2 R198, R16 ;  /* 0x0000001000c67308 */ /* 0x000fe40000000800 */
[C---:B------:R-:W-:Y:S01]  /*235c0*/  FMUL.FTZ R130, R0.reuse, R130 ;  /* 0x0000008200827220 */ /* 0x040fe20000410000 */
[----:B------:R-:W-:Y:S01]  /*235d0*/  FMUL.FTZ R131, R0, R131 ;  /* 0x0000008300837220 */ /* 0x000fe20000410000 */
[-CC-:B------:R-:W-:Y:S01]  /*235e0*/  FFMA.FTZ R12, R12, R148.reuse, -R151.reuse ;  /* 0x000000940c0c7223 */ /* 0x180fe20000010897 */
[C---:B------:R-:W-:Y:S01]  /*235f0*/  HMMA.16816.F32 R104, R152.reuse, R158, R104 ;  /* 0x0000009e9868723c */ /* 0x040fe20000001868 */
[----:B------:R-:W1:Y:S04]  /*23600*/  LDSM.16.MT88.4 R156, [R209+0x16000] ;  /* 0x01600000d19c783b */ /* 0x000e680000004200 */
[----:B------:R4:W-:Y:S01]  /*23610*/  MUFU.EX2 R200, R12 ;  /* 0x0000000c00c87308 */ /* 0x0009e20000000800 */
[-CC-:B------:R-:W-:Y:S01]  /*23620*/  FFMA.FTZ R13, R13, R148.reuse, -R151.reuse ;  /* 0x000000940d0d7223 */ /* 0x180fe20000010897 */
[C---:B---3--:R-:W-:Y:S04]  /*23630*/  HMMA.16816.F32 R108, R152.reuse, R160, R108 ;  /* 0x000000a0986c723c */ /* 0x048fe8000000186c */
[--C-:B------:R-:W-:Y:S02]  /*23640*/  FFMA.FTZ R14, R14, R148, -R184.reuse ;  /* 0x000000940e0e7223 */ /* 0x100fe400000108b8 */
[C---:B------:R-:W-:Y:S01]  /*23650*/  HMMA.16816.F32 R112, R152.reuse, R162, R112 ;  /* 0x000000a29870723c */ /* 0x040fe20000001870 */
[----:B------:R-:W3:Y:S01]  /*23660*/  LDSM.16.MT88.4 R160, [R210+0x16000] ;  /* 0x01600000d2a0783b */ /* 0x000ee20000004200 */
[----:B------:R5:W3:Y:S03]  /*23670*/  MUFU.EX2 R199, R13 ;  /* 0x0000000d00c77308 */ /* 0x000ae60000000800 */
[C---:B------:R-:W-:Y:S01]  /*23680*/  FMUL.FTZ R132, R2.reuse, R132 ;  /* 0x0000008402847220 */ /* 0x040fe20000410000 */
[C---:B--2---:R-:W-:Y:S06]  /*23690*/  HMMA.16816.F32 R116, R152.reuse, R172, R116 ;  /* 0x000000ac9874723c */ /* 0x044fec0000001874 */
[----:B------:R2:W-:Y:S01]  /*236a0*/  MUFU.EX2 R196, R14 ;  /* 0x0000000e00c47308 */ /* 0x0005e20000000800 */
[C---:B----4-:R-:W-:Y:S01]  /*236b0*/  FMUL.FTZ R12, R2.reuse, R164 ;  /* 0x000000a4020c7220 */ /* 0x050fe20000410000 */
[C---:B------:R-:W-:Y:S01]  /*236c0*/  HMMA.16816.F32 R120, R152.reuse, R174, R120 ;  /* 0x000000ae9878723c */ /* 0x040fe20000001878 */
[----:B------:R-:W4:Y:S02]  /*236d0*/  LDSM.16.MT88.4 R172, [R212+0x16000] ;  /* 0x01600000d4ac783b */ /* 0x000f240000004200 */
[----:B------:R-:W-:Y:S01]  /*236e0*/  FMUL.FTZ R133, R2, R133 ;  /* 0x0000008502857220 */ /* 0x000fe20000410000 */
[----:B------:R-:W-:Y:S01]  /*236f0*/  FMUL.FTZ R134, R0, R134 ;  /* 0x0000008600867220 */ /* 0x000fe20000410000 */
[----:B-----5:R-:W-:Y:S01]  /*23700*/  FMUL.FTZ R13, R2, R165 ;  /* 0x000000a5020d7220 */ /* 0x020fe20000410000 */
[----:B------:R-:W-:Y:S01]  /*23710*/  FMUL.FTZ R135, R0, R135 ;  /* 0x0000008700877220 */ /* 0x000fe20000410000 */
[--C-:B------:R-:W-:Y:S01]  /*23720*/  FFMA.FTZ R17, R17, R148, -R151.reuse ;  /* 0x0000009411117223 */ /* 0x100fe20000010897 */
[C---:B------:R-:W-:Y:S03]  /*23730*/  FMUL.FTZ R136, R2.reuse, R136 ;  /* 0x0000008802887220 */ /* 0x040fe60000410000 */
[----:B------:R-:W-:Y:S01]  /*23740*/  FMUL.FTZ R137, R2, R137 ;  /* 0x0000008902897220 */ /* 0x000fe20000410000 */
[C---:B------:R-:W-:Y:S01]  /*23750*/  FMUL.FTZ R138, R0.reuse, R138 ;  /* 0x0000008a008a7220 */ /* 0x040fe20000410000 */
[C---:B--2---:R-:W-:Y:S01]  /*23760*/  FMUL.FTZ R14, R0.reuse, R166 ;  /* 0x000000a6000e7220 */ /* 0x044fe20000410000 */
[C---:B------:R-:W-:Y:S01]  /*23770*/  FMUL.FTZ R139, R0.reuse, R139 ;  /* 0x0000008b008b7220 */ /* 0x040fe20000410000 */
[C---:B-1----:R-:W-:Y:S01]  /*23780*/  HMMA.16816.F32 R124, R152.reuse, R156, R124 ;  /* 0x0000009c987c723c */ /* 0x042fe2000000187c */
[----:B------:R-:W1:Y:S02]  /*23790*/  MUFU.EX2 R197, R17 ;  /* 0x0000001100c57308 */ /* 0x000e640000000800 */
[-CC-:B------:R-:W-:Y:S01]  /*237a0*/  FFMA.FTZ R16, R15, R148.reuse, -R184.reuse ;  /* 0x000000940f107223 */ /* 0x180fe200000108b8 */
[----:B------:R-:W-:Y:S01]  /*237b0*/  FMUL.FTZ R15, R0, R167 ;  /* 0x000000a7000f7220 */ /* 0x000fe20000410000 */
[-CC-:B------:R-:W-:Y:S01]  /*237c0*/  FFMA.FTZ R18, R18, R148.reuse, -R184.reuse ;  /* 0x0000009412127223 */ /* 0x180fe200000108b8 */
[C---:B------:R-:W-:Y:S01]  /*237d0*/  HMMA.16816.F32 R128, R152.reuse, R158, R128 ;  /* 0x0000009e9880723c */ /* 0x040fe20000001880 */
[----:B------:R-:W2:Y:S04]  /*237e0*/  LDSM.16.MT88.4 R156, [R211+0x16000] ;  /* 0x01600000d39c783b */ /* 0x000ea80000004200 */
[----:B------:R5:W1:Y:S01]  /*237f0*/  MUFU.EX2 R195, R16 ;  /* 0x0000001000c37308 */ /* 0x000a620000000800 */
[--C-:B------:R-:W-:Y:S01]  /*23800*/  FFMA.FTZ R19, R19, R148, -R184.reuse ;  /* 0x0000009413137223 */ /* 0x100fe200000108b8 */
[C---:B---3--:R-:W-:Y:S02]  /*23810*/  HMMA.16816.F32 R132, R152.reuse, R160, R132 ;  /* 0x000000a09884723c */ /* 0x048fe40000001884 */
[----:B------:R-:W-:Y:S06]  /*23820*/  LDSM.16.MT88.4 R164, [R210+0x10800] ;  /* 0x01080000d2a4783b */ /* 0x000fec0000004200 */
[----:B------:R3:W-:Y:S01]  /*23830*/  MUFU.EX2 R194, R18 ;  /* 0x0000001200c27308 */ /* 0x0007e20000000800 */
[C---:B------:R-:W-:Y:S01]  /*23840*/  HMMA.16816.F32 R136, R152.reuse, R162, R136 ;  /* 0x000000a29888723c */ /* 0x040fe20000001888 */
[----:B------:R-:W1:Y:S05]  /*23850*/  LDSM.16.MT88.4 R160, [R209+0x10800] ;  /* 0x01080000d1a0783b */ /* 0x000e6a0000004200 */
[C---:B----4-:R-:W-:Y:S03]  /*23860*/  HMMA.16816.F32 R12, R152.reuse, R172, R12 ;  /* 0x000000ac980c723c */ /* 0x050fe6000000180c */
[----:B------:R4:W1:Y:S02]  /*23870*/  MUFU.EX2 R193, R19 ;  /* 0x0000001300c17308 */ /* 0x0008640000000800 */
[C---:B------:R-:W-:Y:S01]  /*23880*/  FMUL.FTZ R140, R2.reuse, R140 ;  /* 0x0000008c028c7220 */ /* 0x040fe20000410000 */
[----:B------:R-:W-:Y:S01]  /*23890*/  FMUL.FTZ R141, R2, R141 ;  /* 0x0000008d028d7220 */ /* 0x000fe20000410000 */
[C---:B------:R-:W-:Y:S01]  /*238a0*/  FMUL.FTZ R142, R0.reuse, R142 ;  /* 0x0000008e008e7220 */ /* 0x040fe20000410000 */
[----:B------:R-:W-:Y:S03]  /*238b0*/  FMUL.FTZ R143, R0, R143 ;  /* 0x0000008f008f7220 */ /* 0x000fe60000410000 */
[C---:B-----5:R-:W-:Y:S01]  /*238c0*/  FMUL.FTZ R16, R2.reuse, R168 ;  /* 0x000000a802107220 */ /* 0x060fe20000410000 */
[----:B------:R-:W-:Y:S01]  /*238d0*/  FMUL.FTZ R17, R2, R169 ;  /* 0x000000a902117220 */ /* 0x000fe20000410000 */
[----:B---3--:R-:W-:Y:S01]  /*238e0*/  FMUL.FTZ R18, R0, R170 ;  /* 0x000000aa00127220 */ /* 0x008fe20000410000 */
[----:B------:R-:W-:Y:S01]  /*238f0*/  FMUL.FTZ R144, R2, R144 ;  /* 0x0000009002907220 */ /* 0x000fe20000410000 */
[C---:B------:R-:W-:Y:S01]  /*23900*/  HMMA.16816.F32 R140, R152.reuse, R174, R140 ;  /* 0x000000ae988c723c */ /* 0x040fe2000000188c */
[----:B------:R-:W3:Y:S02]  /*23910*/  LDSM.16.MT88.4 R172, [R212+0x10800] ;  /* 0x01080000d4ac783b */ /* 0x000ee40000004200 */
[----:B----4-:R-:W-:Y:S01]  /*23920*/  FMUL.FTZ R19, R0, R171 ;  /* 0x000000ab00137220 */ /* 0x010fe20000410000 */
[----:B------:R-:W-:Y:S01]  /*23930*/  FMUL.FTZ R145, R2, R145 ;  /* 0x0000009102917220 */ /* 0x000fe20000410000 */
[C---:B------:R-:W-:Y:S01]  /*23940*/  FMUL.FTZ R146, R0.reuse, R146 ;  /* 0x0000009200927220 */ /* 0x040fe20000410000 */
[----:B------:R-:W-:Y:S01]  /*23950*/  FMUL.FTZ R147, R0, R147 ;  /* 0x0000009300937220 */ /* 0x000fe20000410000 */
[-CC-:B------:R-:W-:Y:S01]  /*23960*/  FFMA.FTZ R20, R20, R148.reuse, -R151.reuse ;  /* 0x0000009414147223 */ /* 0x180fe20000010897 */
[-CC-:B------:R-:W-:Y:S01]  /*23970*/  FFMA.FTZ R21, R21, R148.reuse, -R151.reuse ;  /* 0x0000009415157223 */ /* 0x180fe20000010897 */
[----:B------:R-:W-:Y:S01]  /*23980*/  LDSM.16.MT88.4 R168, [R210+0x12800] ;  /* 0x01280000d2a8783b */ /* 0x000fe20000004200 */
[C---:B--2---:R-:W-:Y:S01]  /*23990*/  HMMA.16816.F32 R16, R152.reuse, R156, R16 ;  /* 0x0000009c9810723c */ /* 0x044fe20000001810 */
[----:B------:R2:W-:Y:S02]  /*239a0*/  MUFU.EX2 R192, R20 ;  /* 0x0000001400c07308 */ /* 0x0005e40000000800 */
[-CC-:B------:R-:W-:Y:S01]  /*239b0*/  FFMA.FTZ R22, R22, R148.reuse, -R184.reuse ;  /* 0x0000009416167223 */ /* 0x180fe200000108b8 */
[-CC-:B------:R-:W-:Y:S01]  /*239c0*/  FFMA.FTZ R23, R23, R148.reuse, -R184.reuse ;  /* 0x0000009417177223 */ /* 0x180fe200000108b8 */
[-CC-:B------:R-:W-:Y:S01]  /*239d0*/  FFMA.FTZ R32, R32, R148.reuse, -R151.reuse ;  /* 0x0000009420207223 */ /* 0x180fe20000010897 */
[----:B------:R-:W-:Y:S01]  /*239e0*/  HMMA.16816.F32 R144, R152, R158, R144 ;  /* 0x0000009e9890723c */ /* 0x000fe20000001890 */
[----:B------:R-:W4:Y:S04]  /*239f0*/  LDSM.16.MT88.4 R156, [R211+0x10800] ;  /* 0x01080000d39c783b */ /* 0x000f280000004200 */
[----:B------:R-:W-:Y:S01]  /*23a00*/  MUFU.EX2 R191, R21 ;  /* 0x0000001500bf7308 */ /* 0x000fe20000000800 */
[----:B------:R-:W-:Y:S01]  /*23a10*/  FFMA.FTZ R151, R33, R148, -R151 ;  /* 0x0000009421977223 */ /* 0x000fe20000010897 */
[----:B------:R-:W-:Y:S01]  /*23a20*/  FFMA.FTZ R0, R0, R248, R201 ;  /* 0x000000f800007223 */ /* 0x000fe200000100c9 */
[----:B------:R-:W-:Y:S03]  /*23a30*/  F2FP.F16.F32.PACK_AB R152, R199, R200 ;  /* 0x000000c8c798723e */ /* 0x000fe600000000ff */
[----:B-1----:R-:W-:Y:S01]  /*23a40*/  F2FP.F16.F32.PACK_AB R154, R197, R198 ;  /* 0x000000c6c59a723e */ /* 0x002fe200000000ff */
[--C-:B--2---:R-:W-:Y:S01]  /*23a50*/  FFMA.FTZ R20, R27, R148, -R184.reuse ;  /* 0x000000941b147223 */ /* 0x104fe200000108b8 */
[----:B------:R-:W-:Y:S01]  /*23a60*/  F2FP.F16.F32.PACK_AB R153, R195, R196 ;  /* 0x000000c4c399723e */ /* 0x000fe200000000ff */
[----:B------:R-:W-:Y:S01]  /*23a70*/  LDSM.16.MT88.4 R24, [R211+0x11000] ;  /* 0x01100000d318783b */ /* 0x000fe20000004200 */
[----:B------:R-:W-:Y:S01]  /*23a80*/  F2FP.F16.F32.PACK_AB R155, R193, R194 ;  /* 0x000000c2c19b723e */ /* 0x000fe200000000ff */
[----:B------:R1:W-:Y:S06]  /*23a90*/  MUFU.EX2 R188, R22 ;  /* 0x0000001600bc7308 */ /* 0x0003ec0000000800 */
[C---:B------:R-:W-:Y:S04]  /*23aa0*/  HMMA.16816.F32 R4, R152.reuse, R160, R4 ;  /* 0x000000a09804723c */ /* 0x040fe80000001804 */
[----:B------:R-:W2:Y:S02]  /*23ab0*/  MUFU.EX2 R187, R23 ;  /* 0x0000001700bb7308 */ /* 0x000ea40000000800 */
[C---:B------:R-:W-:Y:S01]  /*23ac0*/  HMMA.16816.F32 R8, R152.reuse, R162, R8 ;  /* 0x000000a29808723c */ /* 0x040fe20000001808 */
[----:B------:R-:W5:Y:S07]  /*23ad0*/  LDSM.16.MT88.4 R160, [R209+0x12800] ;  /* 0x01280000d1a0783b */ /* 0x000f6e0000004200 */
[----:B------:R4:W4:Y:S03]  /*23ae0*/  MUFU.EX2 R185, R20 ;  /* 0x0000001400b97308 */ /* 0x0009260000000800 */
[----:B-1----:R-:W-:Y:S01]  /*23af0*/  F2FP.F16.F32.PACK_AB R22, R189, R190 ;  /* 0x000000bebd16723e */ /* 0x002fe200000000ff */
[C---:B------:R-:W-:Y:S06]  /*23b00*/  HMMA.16816.F32 R36, R152.reuse, R164, R36 ;  /* 0x000000a49824723c */ /* 0x040fec0000001824 */
[C---:B------:R-:W-:Y:S01]  /*23b10*/  HMMA.16816.F32 R40, R152.reuse, R166, R40 ;  /* 0x000000a69828723c */ /* 0x040fe20000001828 */
[----:B------:R-:W1:Y:S04]  /*23b20*/  LDSM.16.MT88.4 R164, [R209+0x14800] ;  /* 0x01480000d1a4783b */ /* 0x000e680000004200 */
[----:B--2---:R-:W-:Y:S01]  /*23b30*/  F2FP.F16.F32.PACK_AB R21, R187, R188 ;  /* 0x000000bcbb15723e */ /* 0x004fe200000000ff */
[C---:B---3--:R-:W-:Y:S05]  /*23b40*/  HMMA.16816.F32 R44, R152.reuse, R172, R44 ;  /* 0x000000ac982c723c */ /* 0x048fea000000182c */
[----:B----4-:R-:W-:Y:S01]  /*23b50*/  F2FP.F16.F32.PACK_AB R20, R191, R192 ;  /* 0x000000c0bf14723e */ /* 0x010fe200000000ff */
[C---:B------:R-:W-:Y:S01]  /*23b60*/  HMMA.16816.F32 R48, R152.reuse, R174, R48 ;  /* 0x000000ae9830723c */ /* 0x040fe20000001830 */
[----:B------:R-:W2:Y:S04]  /*23b70*/  LDSM.16.MT88.4 R172, [R210+0x14800] ;  /* 0x01480000d2ac783b */ /* 0x000ea80000004200 */
[----:B------:R-:W-:Y:S01]  /*23b80*/  F2FP.F16.F32.PACK_AB R23, R185, R186 ;  /* 0x000000bab917723e */ /* 0x000fe200000000ff */
[C---:B------:R-:W-:Y:S06]  /*23b90*/  HMMA.16816.F32 R52, R152.reuse, R156, R52 ;  /* 0x0000009c9834723c */ /* 0x040fec0000001834 */
[C---:B------:R-:W-:Y:S01]  /*23ba0*/  HMMA.16816.F32 R56, R152.reuse, R158, R56 ;  /* 0x0000009e9838723c */ /* 0x040fe20000001838 */
[----:B------:R-:W3:Y:S05]  /*23bb0*/  LDSM.16.MT88.4 R156, [R212+0x14800] ;  /* 0x01480000d49c783b */ /* 0x000eea0000004200 */
[C---:B-----5:R-:W-:Y:S06]  /*23bc0*/  HMMA.16816.F32 R60, R152.reuse, R160, R60 ;  /* 0x000000a0983c723c */ /* 0x060fec000000183c */
[C---:B------:R-:W-:Y:S01]  /*23bd0*/  HMMA.16816.F32 R64, R152.reuse, R162, R64 ;  /* 0x000000a29840723c */ /* 0x040fe20000001840 */
[----:B------:R-:W4:Y:S05]  /*23be0*/  LDSM.16.MT88.4 R160, [R211+0x14800] ;  /* 0x01480000d3a0783b */ /* 0x000f2a0000004200 */
        /* <DEDUP_REMOVED lines=29> */
[----:B------:R-:W-:Y:S05]  /*23dc0*/  LDSM.16.MT88.4 R172, [R210+0x15000] ;  /* 0x01500000d2ac783b */ /* 0x000fea0000004200 */
[C---:B------:R-:W-:Y:S01]  /*23dd0*/  HMMA.16816.F32 R16, R152.reuse, R176, R16 ;  /* 0x000000b09810723c */ /* 0x040fe20000001810 */
[----:B------:R-:W-:Y:S05]  /*23de0*/  MUFU.EX2 R177, R28 ;  /* 0x0000001c00b17308 */ /* 0x000fea0000000800 */
[----:B------:R-:W-:Y:S01]  /*23df0*/  HMMA.16816.F32 R144, R152, R178, R144 ;  /* 0x000000b29890723c */ /* 0x000fe20000001890 */
[----:B------:R-:W2:Y:S04]  /*23e00*/  LDSM.16.MT88.4 R152, [R210+0x13000] ;  /* 0x01300000d298783b */ /* 0x000ea80000004200 */
[----:B------:R-:W5:Y:S01]  /*23e10*/  MUFU.EX2 R176, R29 ;  /* 0x0000001d00b07308 */ /* 0x000f620000000800 */
[C---:B---3--:R-:W-:Y:S06]  /*23e20*/  HMMA.16816.F32 R4, R20.reuse, R156, R4 ;  /* 0x0000009c1404723c */ /* 0x048fec0000001804 */
[C---:B------:R-:W-:Y:S01]  /*23e30*/  HMMA.16816.F32 R8, R20.reuse, R158, R8 ;  /* 0x0000009e1408723c */ /* 0x040fe20000001808 */
[----:B------:R-:W3:Y:S05]  /*23e40*/  LDSM.16.MT88.4 R156, [R212+0x13000] ;  /* 0x01300000d49c783b */ /* 0x000eea0000004200 */
[C---:B------:R-:W-:Y:S06]  /*23e50*/  HMMA.16816.F32 R36, R20.reuse, R180, R36 ;  /* 0x000000b41424723c */ /* 0x040fec0000001824 */
[C---:B------:R-:W-:Y:S06]  /*23e60*/  HMMA.16816.F32 R40, R20.reuse, R182, R40 ;  /* 0x000000b61428723c */ /* 0x040fec0000001828 */
[C---:B----4-:R-:W-:Y:S06]  /*23e70*/  HMMA.16816.F32 R44, R20.reuse, R160, R44 ;  /* 0x000000a0142c723c */ /* 0x050fec000000182c */
        /* <DEDUP_REMOVED lines=17> */
[C---:B------:R-:W-:Y:S06]  /*23f90*/  HMMA.16816.F32 R92, R20.reuse, R168, R92 ;  /* 0x000000a8145c723c */ /* 0x040fec000000185c */
[C---:B------:R-:W-:Y:S01]  /*23fa0*/  HMMA.16816.F32 R96, R20.reuse, R170, R96 ;  /* 0x000000aa1460723c */ /* 0x040fe20000001860 */
[----:B------:R-:W-:Y:S05]  /*23fb0*/  LDSM.16.MT88.4 R168, [R209+0x13800] ;  /* 0x01380000d1a8783b */ /* 0x000fea0000004200 */
[C---:B------:R-:W-:Y:S01]  /*23fc0*/  HMMA.16816.F32 R100, R20.reuse, R172, R100 ;  /* 0x000000ac1464723c */ /* 0x040fe20000001864 */
[----:B------:R-:W-:Y:S05]  /*23fd0*/  MUFU.EX2 R173, R30 ;  /* 0x0000001e00ad7308 */ /* 0x000fea0000000800 */
[C---:B------:R-:W-:Y:S05]  /*23fe0*/  HMMA.16816.F32 R104, R20.reuse, R174, R104 ;  /* 0x000000ae1468723c */ /* 0x040fea0000001868 */
[----:B------:R4:W-:Y:S01]  /*23ff0*/  MUFU.EX2 R175, R32 ;  /* 0x0000002000af7308 */ /* 0x0009e20000000800 */
[C---:B-----5:R-:W-:Y:S09]  /*24000*/  HMMA.16816.F32 R108, R20.reuse, R24, R108 ;  /* 0x00000018146c723c */ /* 0x060ff2000000186c */
[----:B------:R-:W5:Y:S01]  /*24010*/  MUFU.EX2 R174, R151 ;  /* 0x0000009700ae7308 */ /* 0x000f620000000800 */
[C---:B------:R-:W-:Y:S01]  /*24020*/  HMMA.16816.F32 R112, R20.reuse, R26, R112 ;  /* 0x0000001a1470723c */ /* 0x040fe20000001870 */
[----:B------:R-:W5:Y:S05]  /*24030*/  LDSM.16.MT88.4 R24, [R212+0x17000] ;  /* 0x01700000d418783b */ /* 0x000f6a0000004200 */
[C---:B-1----:R-:W-:Y:S03]  /*24040*/  HMMA.16816.F32 R116, R20.reuse, R164, R116 ;  /* 0x000000a41474723c */ /* 0x042fe60000001874 */
[----:B------:R-:W-:Y:S02]  /*24050*/  MUFU.EX2 R151, R34 ;  /* 0x0000002200977308 */ /* 0x000fe40000000800 */
[-CC-:B----4-:R-:W-:Y:S01]  /*24060*/  FFMA.FTZ R32, R31, R148.reuse, -R184.reuse ;  /* 0x000000941f207223 */ /* 0x190fe200000108b8 */
[C---:B------:R-:W-:Y:S01]  /*24070*/  HMMA.16816.F32 R120, R20.reuse, R166, R120 ;  /* 0x000000a61478723c */ /* 0x040fe20000001878 */
[----:B------:R-:W1:Y:S06]  /*24080*/  LDSM.16.MT88.4 R28, [R209+0x11800] ;  /* 0x01180000d11c783b */ /* 0x000e6c0000004200 */
[----:B------:R4:W1:Y:S01]  /*24090*/  MUFU.EX2 R172, R32 ;  /* 0x0000002000ac7308 */ /* 0x0008620000000800 */
[----:B------:R-:W-:Y:S01]  /*240a0*/  FFMA.FTZ R184, R35, R148, -R184 ;  /* 0x0000009423b87223 */ /* 0x000fe200000108b8 */
[C---:B--2---:R-:W-:Y:S01]  /*240b0*/  HMMA.16816.F32 R124, R20.reuse, R152, R124 ;  /* 0x00000098147c723c */ /* 0x044fe2000000187c */
[----:B------:R-:W-:Y:S07]  /*240c0*/  LDSM.16.MT88.4 R164, [R211+0x11800] ;  /* 0x01180000d3a4783b */ /* 0x000fee0000004200 */
[----:B------:R-:W2:Y:S01]  /*240d0*/  MUFU.EX2 R184, R184 ;  /* 0x000000b800b87308 */ /* 0x000ea20000000800 */
[C---:B------:R-:W-:Y:S01]  /*240e0*/  HMMA.16816.F32 R128, R20.reuse, R154, R128 ;  /* 0x0000009a1480723c */ /* 0x040fe20000001880 */
[----:B------:R-:W2:Y:S05]  /*240f0*/  LDSM.16.MT88.4 R152, [R210+0x11800] ;  /* 0x01180000d298783b */ /* 0x000eaa0000004200 */
[C---:B---3--:R-:W-:Y:S06]  /*24100*/  HMMA.16816.F32 R132, R20.reuse, R156, R132 ;  /* 0x0000009c1484723c */ /* 0x048fec0000001884 */
[C---:B------:R-:W-:Y:S01]  /*24110*/  HMMA.16816.F32 R136, R20.reuse, R158, R136 ;  /* 0x0000009e1488723c */ /* 0x040fe20000001888 */
[----:B----4-:R-:W3:Y:S05]  /*24120*/  LDSM.16.MT88.4 R32, [R212+0x11800] ;  /* 0x01180000d420783b */ /* 0x010eea0000004200 */
[C---:B-----5:R-:W-:Y:S06]  /*24130*/  HMMA.16816.F32 R12, R20.reuse, R24, R12 ;  /* 0x00000018140c723c */ /* 0x060fec000000180c */
[C---:B------:R-:W-:Y:S05]  /*24140*/  HMMA.16816.F32 R140, R20.reuse, R26, R140 ;  /* 0x0000001a148c723c */ /* 0x040fea000000188c */
[----:B------:R-:W-:Y:S01]  /*24150*/  F2FP.F16.F32.PACK_AB R24, R176, R177 ;  /* 0x000000b1b018723e */ /* 0x000fe200000000ff */
[C---:B------:R-:W-:Y:S05]  /*24160*/  HMMA.16816.F32 R16, R20.reuse, R160, R16 ;  /* 0x000000a01410723c */ /* 0x040fea0000001810 */
[----:B------:R-:W-:Y:S01]  /*24170*/  F2FP.F16.F32.PACK_AB R26, R174, R175 ;  /* 0x000000afae1a723e */ /* 0x000fe200000000ff */
[----:B------:R-:W-:Y:S01]  /*24180*/  HMMA.16816.F32 R144, R20, R162, R144 ;  /* 0x000000a21490723c */ /* 0x000fe20000001890 */
[----:B------:R-:W-:Y:S04]  /*24190*/  LDSM.16.MT88.4 R20, [R211+0x13800] ;  /* 0x01380000d314783b */ /* 0x000fe80000004200 */
[----:B-1----:R-:W-:Y:S02]  /*241a0*/  F2FP.F16.F32.PACK_AB R25, R172, R173 ;  /* 0x000000adac19723e */ /* 0x002fe400000000ff */
[----:B--2---:R-:W-:Y:S07]  /*241b0*/  F2FP.F16.F32.PACK_AB R27, R184, R151 ;  /* 0x00000097b81b723e */ /* 0x004fee00000000ff */
[C---:B------:R-:W-:Y:S01]  /*241c0*/  HMMA.16816.F32 R160, R24.reuse, R28, R4 ;  /* 0x0000001c18a0723c */ /* 0x040fe20000001804 */
[----:B------:R-:W1:Y:S05]  /*241d0*/  LDSM.16.MT88.4 R4, [R210+0x13800] ;  /* 0x01380000d204783b */ /* 0x000e6a0000004200 */
[C---:B------:R-:W-:Y:S03]  /*241e0*/  HMMA.16816.F32 R156, R24.reuse, R30, R8 ;  /* 0x0000001e189c723c */ /* 0x040fe60000001808 */
[----:B------:R-:W2:Y:S03]  /*241f0*/  LDSM.16.MT88.4 R8, [R212+0x13800] ;  /* 0x01380000d408783b */ /* 0x000ea60000004200 */
[C---:B------:R-:W-:Y:S05]  /*24200*/  HMMA.16816.F32 R36, R24.reuse, R152, R36 ;  /* 0x000000981824723c */ /* 0x040fea0000001824 */
[----:B------:R-:W4:Y:S01]  /*24210*/  LDSM.16.MT88.4 R28, [R209+0x15800] ;  /* 0x01580000d11c783b */ /* 0x000f220000004200 */
[C---:B------:R-:W-:Y:S06]  /*24220*/  HMMA.16816.F32 R40, R24.reuse, R154, R40 ;  /* 0x0000009a1828723c */ /* 0x040fec0000001828 */
[C---:B---3--:R-:W-:Y:S01]  /*24230*/  HMMA.16816.F32 R44, R24.reuse, R32, R44 ;  /* 0x00000020182c723c */ /* 0x048fe2000000182c */
[----:B------:R-:W3:Y:S05]  /*24240*/  LDSM.16.MT88.4 R152, [R210+0x15800] ;  /* 0x01580000d298783b */ /* 0x000eea0000004200 */
[C---:B------:R-:W-:Y:S03]  /*24250*/  HMMA.16816.F32 R48, R24.reuse, R34, R48 ;  /* 0x000000221830723c */ /* 0x040fe60000001830 */
[----:B------:R-:W5:Y:S03]  /*24260*/  LDSM.16.MT88.4 R32, [R212+0x15800] ;  /* 0x01580000d420783b */ /* 0x000f660000004200 */
[C---:B------:R-:W-:Y:S06]  /*24270*/  HMMA.16816.F32 R52, R24.reuse, R164, R52 ;  /* 0x000000a41834723c */ /* 0x040fec0000001834 */
[C---:B------:R-:W-:Y:S01]  /*24280*/  HMMA.16816.F32 R56, R24.reuse, R166, R56 ;  /* 0x000000a61838723c */ /* 0x040fe20000001838 */
[----:B------:R-:W5:Y:S05]  /*24290*/  LDSM.16.MT88.4 R164, [R211+0x15800] ;  /* 0x01580000d3a4783b */ /* 0x000f6a0000004200 */
        /* <DEDUP_REMOVED lines=12> */
[C---:B----4-:R-:W-:Y:S06]  /*24360*/  HMMA.16816.F32 R92, R24.reuse, R28, R92 ;  /* 0x0000001c185c723c */ /* 0x050fec000000185c */
[C---:B------:R-:W-:Y:S05]  /*24370*/  HMMA.16816.F32 R96, R24.reuse, R30, R96 ;  /* 0x0000001e1860723c */ /* 0x040fea0000001860 */
[----:B------:R-:W-:Y:S01]  /*24380*/  FFMA.FTZ R28, R2, R246, R205 ;  /* 0x000000f6021c7223 */ /* 0x000fe200000100cd */
[C---:B---3--:R-:W-:Y:S05]  /*24390*/  HMMA.16816.F32 R100, R24.reuse, R152, R100 ;  /* 0x000000981864723c */ /* 0x048fea0000001864 */
[----:B------:R-:W-:Y:S01]  /*243a0*/  FADD.FTZ R28, R236, R28 ;  /* 0x0000001cec1c7221 */ /* 0x000fe20000010000 */
[C---:B------:R-:W-:Y:S05]  /*243b0*/  HMMA.16816.F32 R104, R24.reuse, R154, R104 ;  /* 0x0000009a1868723c */ /* 0x040fea0000001868 */
[-C--:B------:R-:W-:Y:S01]  /*243c0*/  MOV R152, R3.reuse ;  /* 0x0000000300987202 */ /* 0x080fe20000000f00 */
[C---:B-----5:R-:W-:Y:S05]  /*243d0*/  HMMA.16816.F32 R108, R24.reuse, R32, R108 ;  /* 0x00000020186c723c */ /* 0x060fea000000186c */
        /* <DEDUP_REMOVED lines=15> */
[C---:B--2---:R-:W-:Y:S05]  /*244d0*/  HMMA.16816.F32 R164, R24.reuse, R8, R12 ;  /* 0x0000000818a4723c */ /* 0x044fea000000180c */
[----:B------:R-:W-:Y:S01]  /*244e0*/  FADD.FTZ R2, R195, R2 ;  /* 0x00000002c3027221 */ /* 0x000fe20000010000 */
[----:B------:R-:W-:Y:S01]  /*244f0*/  FADD.FTZ R4, R198, R0 ;  /* 0x00000000c6047221 */ /* 0x000fe20000010000 */
[C---:B------:R-:W-:Y:S04]  /*24500*/  HMMA.16816.F32 R140, R24.reuse, R10, R140 ;  /* 0x0000000a188c723c */ /* 0x040fe8000000188c */
[----:B------:R-:W-:Y:S01]  /*24510*/  FADD.FTZ R0, R194, R2 ;  /* 0x00000002c2007221 */ /* 0x000fe20000010000 */
[----:B------:R-:W-:Y:S01]  /*24520*/  FADD.FTZ R4, R197, R4 ;  /* 0x00000004c5047221 */ /* 0x000fe20000010000 */
[C---:B------:R-:W-:Y:S05]  /*24530*/  HMMA.16816.F32 R168, R24.reuse, R20, R16 ;  /* 0x0000001418a8723c */ /* 0x040fea0000001810 */
[----:B------:R-:W-:Y:S01]  /*24540*/  FADD.FTZ R2, R193, R0 ;  /* 0x00000000c1027221 */ /* 0x000fe20000010000 */
[----:B------:R-:W-:Y:S01]  /*24550*/  FADD.FTZ R0, R192, R4 ;  /* 0x00000004c0007221 */ /* 0x000fe20000010000 */
[----:B------:R-:W-:Y:S04]  /*24560*/  HMMA.16816.F32 R144, R24, R22, R144 ;  /* 0x000000161890723c */ /* 0x000fe80000001890 */
[----:B------:R-:W-:Y:S01]  /*24570*/  FADD.FTZ R2, R188, R2 ;  /* 0x00000002bc027221 */ /* 0x000fe20000010000 */
[----:B------:R-:W-:Y:S01]  /*24580*/  FADD.FTZ R4, R191, R0 ;  /* 0x00000000bf047221 */ /* 0x000fe20000010000 */
[----:B------:R-:W-:Y:S02]  /*24590*/  MOV R18, R3 ;  /* 0x0000000300127202 */ /* 0x000fe40000000f00 */
        /* <DEDUP_REMOVED lines=11> */
[----:B------:R-:W-:Y:S02]  /*24650*/  IADD3 R0, R238, -0x1, RZ ;  /* 0xffffffffee007810 */ /* 0x000fe40007ffe0ff */
[----:B------:R-:W-:Y:S01]  /*24660*/  MOV R151, R150 ;  /* 0x0000009600977202 */ /* 0x000fe20000000f00 */
[----:B------:R-:W-:Y:S01]  /*24670*/  FADD.FTZ R246, R174, R4 ;  /* 0x00000004aef67221 */ /* 0x000fe20000010000 */
[----:B------:R-:W-:Y:S01]  /*24680*/  MOV R238, R0 ;  /* 0x0000000000ee7202 */ /* 0x000fe20000000f00 */
[----:B------:R-:W-:Y:S01]  /*24690*/  FADD.FTZ R248, R184, R2 ;  /* 0x00000002b8f87221 */ /* 0x000fe20000010000 */
[----:B------:R-:W-:Y:S06]  /*246a0*/  @P0 BRA `(.L_x_4813) ;  /* 0xffffffb000400947 */ /* 0x000fec000383ffff */
.L_x_4804:
[----:B-----5:R-:W1:Y:S08]  /*246b0*/  LDC.64 R148, c[0x0][0x208] ;  /* 0x00008200ff947b82 */ /* 0x020e700000000a00 */
        /* <DEDUP_REMOVED lines=13> */
.L_x_4830:
[----:B------:R-:W2:Y:S01]  /*24790*/  LDL R175, [R1+0x8] ;  /* 0x0000080001af7983 */ /* 0x000ea20000100800 */
        /* <DEDUP_REMOVED lines=12> */
[C---:B------:R-:W-:Y:S01]  /*24860*/  FMUL.FTZ R85, R0.reuse, R85 ;  /* 0x0000005500557220 */ /* 0x040fe20000410000 */
[C---:B------:R-:W-:Y:S01]  /*24870*/  FMUL.FTZ R160, R0.reuse, R160 ;  /* 0x000000a000a07220 */ /* 0x040fe20000410000 */
[C---:B------:R-:W-:Y:S01]  /*24880*/  FMUL.FTZ R7, R0.reuse, R161 ;  /* 0x000000a100077220 */ /* 0x040fe20000410000 */
[C---:B------:R-:W-:Y:S01]  /*24890*/  FMUL.FTZ R156, R0.reuse, R156 ;  /* 0x0000009c009c7220 */ /* 0x040fe20000410000 */
[C---:B------:R-:W-:Y:S01]  /*248a0*/  FMUL.FTZ R157, R0.reuse, R157 ;  /* 0x0000009d009d7220 */ /* 0x040fe20000410000 */
[----:B------:R-:W-:Y:S01]  /*248b0*/  F2FP.F16.F32.PACK_AB R84, R85, R84 ;  /* 0x000000545554723e */ /* 0x000fe200000000ff */
[C---:B------:R-:W-:Y:S01]  /*248c0*/  FMUL.FTZ R36, R0.reuse, R36 ;  /* 0x0000002400247220 */ /* 0x040fe20000410000 */
[----:B------:R-:W1:Y:S01]  /*248d0*/  S2R R85, SR_TID.X ;  /* 0x0000000000557919 */ /* 0x000e620000002100 */
[C---:B------:R-:W-:Y:S01]  /*248e0*/  FMUL.FTZ R37, R0.reuse, R37 ;  /* 0x0000002500257220 */ /* 0x040fe20000410000 */
[C---:B------:R-:W-:Y:S01]  /*248f0*/  FMUL.FTZ R40, R0.reuse, R40 ;  /* 0x0000002800287220 */ /* 0x040fe20000410000 */
[C---:B------:R-:W-:Y:S01]  /*24900*/  FMUL.FTZ R3, R0.reuse, R41 ;  /* 0x0000002900037220 */ /* 0x040fe20000410000 */
        /* <DEDUP_REMOVED lines=55> */
[----:B------:R-:W-:Y:S02]  /*24c80*/  F2FP.F16.F32.PACK_AB R45, R3, R40 ;  /* 0x00000028032d723e */ /* 0x000fe400000000ff */
[----:B------:R-:W-:Y:S02]  /*24c90*/  F2FP.F16.F32.PACK_AB R44, R37, R36 ;  /* 0x00000024252c723e */ /* 0x000fe400000000ff */
[----:B------:R-:W3:Y:S01]  /*24ca0*/  @P3 MUFU.RCP R0, R151 ;  /* 0x0000009700003308 */ /* 0x000ee20000001000 */
[----:B------:R-:W-:Y:S02]  /*24cb0*/  F2FP.F16.F32.PACK_AB R153, R153, R2 ;  /* 0x000000029999723e */ /* 0x000fe400000000ff */
[----:B------:R-:W-:Y:S02]  /*24cc0*/  F2FP.F16.F32.PACK_AB R7, R7, R160 ;  /* 0x000000a00707723e */ /* 0x000fe400000000ff */
[----:B------:R-:W-:Y:S02]  /*24cd0*/  F2FP.F16.F32.PACK_AB R41, R157, R156 ;  /* 0x0000009c9d29723e */ /* 0x000fe400000000ff */
[----:B------:R-:W-:-:S02]  /*24ce0*/  F2FP.F16.F32.PACK_AB R48, R49, R48 ;  /* 0x000000303130723e */ /* 0x000fc400000000ff */
[----:B------:R-:W-:Y:S02]  /*24cf0*/  F2FP.F16.F32.PACK_AB R52, R53, R52 ;  /* 0x000000343534723e */ /* 0x000fe400000000ff */
[----:B------:R-:W-:Y:S02]  /*24d00*/  F2FP.F16.F32.PACK_AB R56, R57, R56 ;  /* 0x000000383938723e */ /* 0x000fe400000000ff */
[----:B------:R-:W-:Y:S02]  /*24d10*/  F2FP.F16.F32.PACK_AB R60, R61, R60 ;  /* 0x0000003c3d3c723e */ /* 0x000fe400000000ff */
[----:B------:R-:W-:Y:S01]  /*24d20*/  F2FP.F16.F32.PACK_AB R64, R65, R64 ;  /* 0x000000404140723e */ /* 0x000fe200000000ff */
[C---:B---3--:R-:W-:Y:S01]  /*24d30*/  FMUL.FTZ R29, R0.reuse, R86 ;  /* 0x00000056001d7220 */ /* 0x048fe20000410000 */
        /* <DEDUP_REMOVED lines=65> */
[----:B------:R-:W-:-:S02]  /*25150*/  SHF.R.S32.HI R2, RZ, 0x2, R3 ;  /* 0x00000002ff027819 */ /* 0x000fc40000011403 */
[----:B------:R-:W-:Y:S02]  /*25160*/  SHF.R.S32.HI R0, RZ, 0x1f, R3 ;  /* 0x0000001fff007819 */ /* 0x000fe40000011403 */
[----:B------:R-:W-:Y:S02]  /*25170*/  LEA.HI R40, R86, R85, RZ, 0x5 ;  /* 0x0000005556287211 */ /* 0x000fe400078f28ff */
[----:B------:R-:W-:Y:S02]  /*25180*/  LEA.HI R0, R0, R2, RZ, 0x3 ;  /* 0x0000000200007211 */ /* 0x000fe400078f18ff */
[----:B------:R-:W-:Y:S02]  /*25190*/  F2FP.F16.F32.PACK_AB R19, R39, R19 ;  /* 0x000000132713723e */ /* 0x000fe400000000ff */
[----:B------:R-:W-:Y:S02]  /*251a0*/  LOP3.LUT R0, R0, 0xfffffff8, RZ, 0xc0, !PT ;  /* 0xfffffff800007812 */ /* 0x000fe400078ec0ff */
[----:B------:R-:W-:-:S02]  /*251b0*/  SHF.R.S32.HI R39, RZ, 0x5, R40 ;  /* 0x00000005ff277819 */ /* 0x000fc40000011428 */
[----:B------:R-:W-:Y:S02]  /*251c0*/  IADD3 R2, R2, -R0, RZ ;  /* 0x8000000002027210 */ /* 0x000fe40007ffe0ff */
[----:B------:R-:W-:Y:S02]  /*251d0*/  LOP3.LUT R0, R3, 0x3ffffffc, RZ, 0xc0, !PT ;  /* 0x3ffffffc03007812 */ /* 0x000fe400078ec0ff */
[----:B------:R-:W-:Y:S02]  /*251e0*/  SHF.L.U32 R3, R2, 0x6, RZ ;  /* 0x0000000602037819 */ /* 0x000fe400000006ff */
[----:B------:R-:W-:Y:S02]  /*251f0*/  IADD3 R0, -R0, R85, RZ ;  /* 0x0000005500007210 */ /* 0x000fe40007ffe1ff */
[----:B------:R-:W-:Y:S02]  /*25200*/  LOP3.LUT R3, R3, 0x1c0, RZ, 0xc0, !PT ;  /* 0x000001c003037812 */ /* 0x000fe400078ec0ff */
[----:B------:R-:W-:-:S02]  /*25210*/  LOP3.LUT R4, R2, 0x1, RZ, 0xc0, !PT ;  /* 0x0000000102047812 */ /* 0x000fc400078ec0ff */
[----:B------:R-:W-:Y:S02]  /*25220*/  LEA R0, R39, R0, 0x9 ;  /* 0x0000000027007211 */ /* 0x000fe400078e48ff */
[----:B------:R-:W-:Y:S02]  /*25230*/  LEA.HI R3, R3, R3, RZ, 0x1d ;  /* 0x0000000303037211 */ /* 0x000fe400078fe8ff */
[----:B------:R-:W-:Y:S02]  /*25240*/  ISETP.NE.U32.AND P0, PT, R4, 0x1, PT ;  /* 0x000000010400780c */ /* 0x000fe40003f05070 */
[----:B------:R-:W-:Y:S02]  /*25250*/  LEA R0, R0, R3, 0x1 ;  /* 0x0000000300007211 */ /* 0x000fe400078e08ff */
[----:B------:R-:W-:Y:S02]  /*25260*/  R2P PR, R2, 0x6 ;  /* 0x0000000602007804 */ /* 0x000fe40000000000 */
[----:B------:R-:W-:-:S02]  /*25270*/  LEA R0, R0, UR4, 0x1 ;  /* 0x0000000400007c11 */ /* 0x000fc4000f8e08ff */
[----:B------:R-:W-:Y:S02]  /*25280*/  MOV R3, 0x20 ;  /* 0x0000002000037802 */ /* 0x000fe40000000f00 */
[----:B------:R-:W-:Y:S01]  /*25290*/  F2FP.F16.F32.PACK_AB R5, R163, R5 ;  /* 0x00000005a305723e */ /* 0x000fe200000000ff */
[----:B------:R1:W-:Y:S01]  /*252a0*/  STS [R0], R7 ;  /* 0x0000000700007388 */ /* 0x0003e20000000800 */
[C---:B------:R-:W-:Y:S02]  /*252b0*/  IADD3 R2, R0.reuse, -0x10, RZ ;  /* 0xfffffff000027810 */ /* 0x040fe40007ffe0ff */
[----:B------:R-:W-:Y:S01]  /*252c0*/  SEL R3, R3, 0xffffffe0, !P1 ;  /* 0xffffffe003037807 */ /* 0x000fe20004800000 */
[----:B------:R3:W-:Y:S01]  /*252d0*/  STS [R0+0x400], R5 ;  /* 0x0004000500007388 */ /* 0x0007e20000000800 */
[----:B------:R-:W-:Y:S02]  /*252e0*/  @P0 IADD3 R2, R0, 0x10, RZ ;  /* 0x0000001000020810 */ /* 0x000fe40007ffe0ff */
[----:B------:R-:W-:-:S02]  /*252f0*/  F2FP.F16.F32.PACK_AB R6, R159, R6 ;  /* 0x000000069f06723e */ /* 0x000fc400000000ff */
[----:B------:R-:W-:Y:S01]  /*25300*/  IADD3 R4, R0, R3, RZ ;  /* 0x0000000300047210 */ /* 0x000fe20007ffe0ff */
[----:B------:R-:W-:Y:S01]  /*25310*/  STS [R2], R41 ;  /* 0x0000002902007388 */ /* 0x000fe20000000800 */
[----:B------:R-:W-:Y:S02]  /*25320*/  F2FP.F16.F32.PACK_AB R8, R43, R8 ;  /* 0x000000082b08723e */ /* 0x000fe400000000ff */
[----:B------:R-:W-:Y:S01]  /*25330*/  IADD3 R3, R3, R2, RZ ;  /* 0x0000000203037210 */ /* 0x000fe20007ffe0ff */
[----:B------:R4:W-:Y:S01]  /*25340*/  STS [R2+0x400], R6 ;  /* 0x0004000602007388 */ /* 0x0009e20000000800 */
[----:B------:R-:W-:Y:S02]  /*25350*/  F2FP.F16.F32.PACK_AB R23, R47, R23 ;  /* 0x000000172f17723e */ /* 0x000fe400000000ff */
[----:B------:R-:W-:Y:S01]  /*25360*/  F2FP.F16.F32.PACK_AB R38, R51, R38 ;  /* 0x000000263326723e */ /* 0x000fe200000000ff */
[----:B------:R-:W-:Y:S01]  /*25370*/  STS [R4], R44 ;  /* 0x0000002c04007388 */ /* 0x000fe20000000800 */
[----:B------:R-:W-:-:S02]  /*25380*/  F2FP.F16.F32.PACK_AB R37, R55, R37 ;  /* 0x000000253725723e */ /* 0x000fc400000000ff */
[----:B------:R-:W-:Y:S01]  /*25390*/  F2FP.F16.F32.PACK_AB R36, R59, R36 ;  /* 0x000000243b24723e */ /* 0x000fe200000000ff */
[----:B------:R-:W-:Y:S01]  /*253a0*/  STS [R4+0x400], R19 ;  /* 0x0004001304007388 */ /* 0x000fe20000000800 */
[----:B------:R-:W-:Y:S02]  /*253b0*/  F2FP.F16.F32.PACK_AB R35, R63, R35 ;  /* 0x000000233f23723e */ /* 0x000fe400000000ff */
[----:B-1----:R-:W-:Y:S01]  /*253c0*/  MOV R7, 0x40 ;  /* 0x0000004000077802 */ /* 0x002fe20000000f00 */
[----:B------:R1:W-:Y:S01]  /*253d0*/  STS [R3+0x400], R8 ;  /* 0x0004000803007388 */ /* 0x0003e20000000800 */
[----:B------:R-:W-:Y:S02]  /*253e0*/  F2FP.F16.F32.PACK_AB R34, R67, R34 ;  /* 0x000000224322723e */ /* 0x000fe400000000ff */
[----:B---3--:R-:W-:Y:S01]  /*253f0*/  SEL R5, R7, 0xffffffc0, !P2 ;  /* 0xffffffc007057807 */ /* 0x008fe20005000000 */
[----:B------:R-:W-:Y:S01]  /*25400*/  STS [R3], R45 ;  /* 0x0000002d03007388 */ /* 0x000fe20000000800 */
[----:B------:R-:W-:-:S02]  /*25410*/  F2FP.F16.F32.PACK_AB R68, R69, R68 ;  /* 0x000000444544723e */ /* 0x000fc400000000ff */
[----:B------:R-:W-:Y:S02]  /*25420*/  IADD3 R7, R0, R5, RZ ;  /* 0x0000000500077210 */ /* 0x000fe40007ffe0ff */
[----:B------:R-:W-:Y:S02]  /*25430*/  F2FP.F16.F32.PACK_AB R33, R71, R33 ;  /* 0x000000214721723e */ /* 0x000fe400000000ff */
[----:B------:R-:W-:Y:S01]  /*25440*/  F2FP.F16.F32.PACK_AB R72, R73, R72 ;  /* 0x000000484948723e */ /* 0x000fe200000000ff */
[----:B------:R-:W-:Y:S01]  /*25450*/  STS [R7], R153 ;  /* 0x0000009907007388 */ /* 0x000fe20000000800 */
[----:B----4-:R-:W-:Y:S02]  /*25460*/  IADD3 R6, R4, R5, RZ ;  /* 0x0000000504067210 */ /* 0x010fe40007ffe0ff */
[----:B------:R-:W-:Y:S01]  /*25470*/  F2FP.F16.F32.PACK_AB R32, R75, R32 ;  /* 0x000000204b20723e */ /* 0x000fe200000000ff */
[----:B------:R-:W-:Y:S01]  /*25480*/  STS [R7+0x400], R23 ;  /* 0x0004001707007388 */ /* 0x000fe20000000800 */
[----:B------:R-:W-:-:S02]  /*25490*/  F2FP.F16.F32.PACK_AB R76, R77, R76 ;  /* 0x0000004c4d4c723e */ /* 0x000fc400000000ff */
[----:B------:R-:W-:Y:S02]  /*254a0*/  F2FP.F16.F32.PACK_AB R31, R79, R31 ;  /* 0x0000001f4f1f723e */ /* 0x000fe400000000ff */
[----:B------:R-:W-:Y:S02]  /*254b0*/  F2FP.F16.F32.PACK_AB R80, R81, R80 ;  /* 0x000000505150723e */ /* 0x000fe400000000ff */
[----:B------:R-:W-:Y:S02]  /*254c0*/  F2FP.F16.F32.PACK_AB R30, R83, R30 ;  /* 0x0000001e531e723e */ /* 0x000fe400000000ff */
[----:B-1----:R-:W-:Y:S02]  /*254d0*/  IADD3 R8, R5, R2, RZ ;  /* 0x0000000205087210 */ /* 0x002fe40007ffe0ff */
[----:B------:R-:W-:Y:S02]  /*254e0*/  IADD3 R5, R3, R5, RZ ;  /* 0x0000000503057210 */ /* 0x000fe40007ffe0ff */
        /* <DEDUP_REMOVED lines=14> */
[----:B--2---:R-:W-:Y:S02]  /*255d0*/  ISETP.NE.AND P0, PT, R175, -0x1, PT ;  /* 0xffffffffaf00780c */ /* 0x004fe40003f05270 */
        /* <DEDUP_REMOVED lines=18> */
[----:B------:R-:W-:Y:S01]  /*25700*/  R2UR UR4, R148 ;  /* 0x00000000940472ca */ /* 0x000fe200000e0000 */
        /* <DEDUP_REMOVED lines=16> */
[----:B------:R-:W-:Y:S02]  /*25810*/  @!P0 R2UR UR8, R148 ;  /* 0x00000000940882ca */ /* 0x000fe400000e0000 */
[----:B------:R-:W-:Y:S01]  /*25820*/  @!P0 R2UR UR9, R149 ;  /* 0x00000000950982ca */ /* 0x000fe200000e0000 */
[----:B------:R-:W-:Y:S01]  /*25830*/  STS [R8+0x2400], R30 ;  /* 0x0024001e08007388 */ /* 0x000fe20000000800 */
[----:B------:R-:W-:Y:S02]  /*25840*/  F2FP.F16.F32.PACK_AB R168, R169, R168 ;  /* 0x000000a8a9a8723e */ /* 0x000fe400000000ff */
[----:B------:R-:W-:Y:S01]  /*25850*/  F2FP.F16.F32.PACK_AB R10, R171, R10 ;  /* 0x0000000aab0a723e */ /* 0x000fe200000000ff */
[----:B------:R-:W-:Y:S01]  /*25860*/  STS [R6+0x2000], R84 ;  /* 0x0020005406007388 */ /* 0x000fe20000000800 */
[----:B------:R-:W-:-:S02]  /*25870*/  F2FP.F16.F32.PACK_AB R144, R145, R144 ;  /* 0x000000909190723e */ /* 0x000fc400000000ff */
        /* <DEDUP_REMOVED lines=36> */
[----:B-1----:R-:W4:Y:S04]  /*25ac0*/  LD.E.U8 R0, desc[UR4][R172.64+0x1c8] ;  /* 0x0001c804ac007980 */ /* 0x002f28000c101100 */
[----:B--2---:R-:W2:Y:S01]  /*25ad0*/  LD.E.64 R2, desc[UR10][R172.64+0x88] ;  /* 0x0000880aac027980 */ /* 0x004ea2000c101b00 */
[----:B------:R-:W1:Y:S01]  /*25ae0*/  S2R R174, SR_CTAID.Y ;  /* 0x0000000000ae7919 */ /* 0x000e620000002600 */
[----:B---3--:R-:W3:Y:S01]  /*25af0*/  @P3 MUFU.LG2 R8, R151 ;  /* 0x0000009700083308 */ /* 0x008ee20000000c00 */
[----:B------:R-:W2:Y:S01]  /*25b00*/  S2R R155, SR_CTAID.Z ;  /* 0x00000000009b7919 */ /* 0x000ea20000002700 */
[----:B------:R-:W-:Y:S01]  /*25b10*/  BSSY B0, `(.L_x_4815) ;  /* 0x0000029000007945 */ /* 0x000fe20003800000 */
[----:B------:R-:W-:Y:S01]  /*25b20*/  MOV R12, 0x7f800000 ;  /* 0x7f800000000c7802 */ /* 0x000fe20000000f00 */
[----:B------:R1:W5:Y:S04]  /*25b30*/  LD.E.64 R14, desc[UR4][R172.64+0x90] ;  /* 0x00009004ac0e7980 */ /* 0x000368000c101b00 */
[----:B----4-:R-:W4:Y:S01]  /*25b40*/  @!P0 LD.E.64 R4, desc[UR8][R172.64+0x80] ;  /* 0x00008008ac048980 */ /* 0x010f22000c101b00 */
[----:B------:R-:W1:Y:S01]  /*25b50*/  @P4 MUFU.LG2 R9, R152 ;  /* 0x0000009800094308 */ /* 0x000e620000000c00 */
[----:B------:R-:W-:Y:S01]  /*25b60*/  MOV R13, 0x7f800000 ;  /* 0x7f800000000d7802 */ /* 0x000fe20000000f00 */
[----:B---3--:R-:W-:Y:S01]  /*25b70*/  @P3 FMUL.FTZ R8, R8, 0.69314718246459960938 ;  /* 0x3f31721808083820 */ /* 0x008fe20000410000 */
[----:B-1----:R-:W-:Y:S01]  /*25b80*/  @!P0 SHF.R.S32.HI R10, RZ, 0x1f, R174 ;  /* 0x0000001fff0a8819 */ /* 0x002fe200000114ae */
[----:B------:R-:W-:-:S02]  /*25b90*/  @P4 FMUL.FTZ R9, R9, 0.69314718246459960938 ;  /* 0x3f31721809094820 */ /* 0x000fc40000410000 */
[C---:B-----5:R-:W-:Y:S02]  /*25ba0*/  @P3 FFMA.FTZ R13, R154.reuse, R18, R8 ;  /* 0x000000129a0d3223 */ /* 0x060fe40000010008 */
[----:B------:R-:W-:Y:S01]  /*25bb0*/  @P4 FFMA.FTZ R12, R154, R150, R9 ;  /* 0x000000969a0c4223 */ /* 0x000fe20000010009 */
[----:B------:R-:W-:Y:S01]  /*25bc0*/  ISETP.NE.AND P1, PT, R0, RZ, PT ;  /* 0x000000ff0000720c */ /* 0x000fe20003f25270 */
[-C--:B--2---:R-:W-:Y:S02]  /*25bd0*/  @P0 IMAD R0, R3, R175.reuse, RZ ;  /* 0x000000af03000224 */ /* 0x084fe400078e02ff */
[----:B------:R-:W-:-:S05]  /*25be0*/  @P0 IMAD.WIDE.U32 R6, R2, R175, RZ ;  /* 0x000000af02060225 */ /* 0x000fca00078e00ff */
[----:B------:R-:W-:Y:S01]  /*25bf0*/  @P0 IADD3 R19, R7, R0, RZ ;  /* 0x0000000007130210 */ /* 0x000fe20007ffe0ff */
[----:B----4-:R-:W-:-:S04]  /*25c00*/  @!P0 IMAD R5, R5, R174, RZ ;  /* 0x000000ae05058224 */ /* 0x010fc800078e02ff */
[C---:B------:R-:W-:Y:S02]  /*25c10*/  @!P0 IMAD R10, R4.reuse, R10, R5 ;  /* 0x0000000a040a8224 */ /* 0x040fe400078e0205 */
[----:B------:R-:W-:Y:S01]  /*25c20*/  @!P0 IMAD.WIDE.U32 R4, R4, R174, RZ ;  /* 0x000000ae04048225 */ /* 0x000fe200078e00ff */
[----:B------:R-:W-:-:S04]  /*25c30*/  @P0 MOV R17, R6 ;  /* 0x0000000600110202 */ /* 0x000fc80000000f00 */
        /* <DEDUP_REMOVED lines=10> */
[----:B---3--:R-:W-:-:S05]  /*25ce0*/  @!P0 IMAD R175, R0, R174, RZ ;  /* 0x000000ae00af8224 */ /* 0x008fca00078e02ff */
[----:B------:R1:W-:Y:S01]  /*25cf0*/  @!P0 STL [R1+0x8], R175 ;  /* 0x000008af01008387 */ /* 0x0003e20000100800 */
[----:B--2---:R-:W-:Y:S01]  /*25d00*/  IMAD R8, R4, R155, R175 ;  /* 0x0000009b04087224 */ /* 0x004fe200078e02af */
[----:B------:R-:W-:Y:S05]  /*25d10*/  BRA `(.L_x_4817) ;  /* 0x0000000000207947 */ /* 0x000fea0003800000 */
.L_x_4816:
        /* <DEDUP_REMOVED lines=8> */
.L_x_4817:
[----:B------:R-:W-:Y:S05]  /*25da0*/  BSYNC B0 ;  /* 0x0000000000007941 */ /* 0x000fea0003800000 */
.L_x_4815:
[----:B------:R2:W5:Y:S01]  /*25db0*/  LDL R87, [R1+0x10] ;  /* 0x0000100001577983 */ /* 0x0005620000100800 */
[----:B------:R-:W-:Y:S02]  /*25dc0*/  SHF.R.S32.HI R4, RZ, 0x1f, R39 ;  /* 0x0000001fff047819 */ /* 0x000fe40000011427 */
[C---:B------:R-:W-:Y:S01]  /*25dd0*/  R2UR UR8, R148.reuse ;  /* 0x00000000940872ca */ /* 0x040fe200000e0000 */
[----:B------:R-:W3:Y:S01]  /*25de0*/  S2R R18, SR_TID.X ;  /* 0x0000000000127919 */ /* 0x000ee20000002100 */
[C---:B------:R-:W-:Y:S02]  /*25df0*/  R2UR UR9, R149.reuse ;  /* 0x00000000950972ca */ /* 0x040fe400000e0000 */
[----:B------:R-:W-:Y:S02]  /*25e00*/  R2UR UR4, R148 ;  /* 0x00000000940472ca */ /* 0x000fe400000e0000 */
[----:B------:R-:W-:Y:S02]  /*25e10*/  R2UR UR5, R149 ;  /* 0x00000000950572ca */ /* 0x000fe400000e0000 */
[----:B------:R-:W-:-:S02]  /*25e20*/  LOP3.LUT R5, R40, 0xffffffe0, RZ, 0xc0, !PT ;  /* 0xffffffe028057812 */ /* 0x000fc400078ec0ff */
[----:B------:R-:W-:-:S03]  /*25e30*/  LEA.HI R4, R4, R39, RZ, 0x2 ;  /* 0x0000002704047211 */ /* 0x000fc600078f10ff */
[----:B------:R-:W-:Y:S01]  /*25e40*/  IMAD.IADD R5, R85, 0x1, -R5 ;  /* 0x0000000155057824 */ /* 0x000fe200078e0a05 */
[----:B------:R-:W-:Y:S01]  /*25e50*/  LOP3.LUT R4, R4, 0xffffffc, RZ, 0xc0, !PT ;  /* 0x0ffffffc04047812 */ /* 0x000fe200078ec0ff */
[----:B------:R2:W5:Y:S03]  /*25e60*/  LD.E.64 R10, desc[UR8][R172.64+0x70] ;  /* 0x00007008ac0a7980 */ /* 0x000566000c101b00 */
[----:B------:R-:W-:Y:S02]  /*25e70*/  LOP3.LUT P0, RZ, R5, 0x3, RZ, 0xc0, !PT ;  /* 0x0000000305ff7812 */ /* 0x000fe4000780c0ff */
[----:B---3--:R-:W-:-:S04]  /*25e80*/  SHF.R.S32.HI R0, RZ, 0x1f, R18 ;  /* 0x0000001fff007819 */ /* 0x008fc80000011412 */
[----:B------:R-:W-:-:S04]  /*25e90*/  LEA.HI R0, R0, R18, RZ, 0x5 ;  /* 0x0000001200007211 */ /* 0x000fc800078f28ff */
[----:B------:R-:W-:-:S05]  /*25ea0*/  LOP3.LUT R0, R0, 0xffffffe0, RZ, 0xc0, !PT ;  /* 0xffffffe000007812 */ /* 0x000fca00078ec0ff */
[----:B------:R-:W-:-:S05]  /*25eb0*/  IMAD.IADD R0, R18, 0x1, -R0 ;  /* 0x0000000112007824 */ /* 0x000fca00078e0a00 */
[----:B------:R-:W-:-:S04]  /*25ec0*/  SHF.R.S32.HI R6, RZ, 0x1f, R0 ;  /* 0x0000001fff067819 */ /* 0x000fc80000011400 */
[----:B------:R-:W-:Y:S01]  /*25ed0*/  LEA.HI R0, R6, R0, RZ, 0x2 ;  /* 0x0000000006007211 */ /* 0x000fe200078f10ff */
[----:B------:R-:W-:Y:S02]  /*25ee0*/  IMAD.IADD R6, R39, 0x1, -R4 ;  /* 0x0000000127067824 */ /* 0x000fe400078e0a04 */
[----:B------:R2:W5:Y:S01]  /*25ef0*/  LD.E.64 R4, desc[UR4][R172.64+0xa0] ;  /* 0x0000a004ac047980 */ /* 0x000562000c101b00 */
[----:B------:R-:W-:Y:S05]  /*25f00*/  WARPSYNC.ALL ;  /* 0x0000000000007948 */ /* 0x000fea0003800000 */
[----:B------:R-:W-:Y:S06]  /*25f10*/  BAR.SYNC.DEFER_BLOCKING 0x0 ;  /* 0x0000000000007b1d */ /* 0x000fec0000010000 */
[----:B------:R-:W3:Y:S01]  /*25f20*/  S2R R9, SR_CTAID.X ;  /* 0x0000000000097919 */ /* 0x000ee20000002500 */
[----:B------:R2:W4:Y:S04]  /*25f30*/  LDS.128 R32, [R235] ;  /* 0x00000000eb207984 */ /* 0x0005280000000c00 */
        /* <DEDUP_REMOVED lines=15> */
[----:B------:R-:W-:Y:S01]  /*26030*/  SHF.R.S32.HI R0, RZ, 0x2, R0 ;  /* 0x00000002ff007819 */ /* 0x000fe20000011400 */
[----:B------:R-:W-:Y:S04]  /*26040*/  BSSY B0, `(.L_x_4818) ;  /* 0x0000013000007945 */ /* 0x000fe80003800000 */
[----:B------:R-:W-:Y:S01]  /*26050*/  IMAD R0, R6, 0x10, R0 ;  /* 0x0000001006007824 */ /* 0x000fe200078e0200 */
[----:B---34-:R-:W-:Y:S06]  /*26060*/  @P0 BRA `(.L_x_4819) ;  /* 0x0000000000400947 */ /* 0x018fec0003800000 */
[----:B-----5:R-:W-:Y:S02]  /*26070*/  IMAD R6, R9, -0x40, R87 ;  /* 0xffffffc009067824 */ /* 0x020fe400078e0257 */
[----:B------:R-:W-:-:S03]  /*26080*/  VIADD R7, R0, 0x8 ;  /* 0x0000000800077836 */ /* 0x000fc60000000000 */
[-C--:B------:R-:W-:Y:S02]  /*26090*/  ISETP.GE.AND P2, PT, R0, R6.reuse, PT ;  /* 0x000000060000720c */ /* 0x080fe40003f46270 */
[----:B------:R-:W-:Y:S01]  /*260a0*/  ISETP.GE.AND P1, PT, R7, R6, PT ;  /* 0x000000060700720c */ /* 0x000fe20003f26270 */
[----:B------:R-:W-:-:S05]  /*260b0*/  IMAD R6, R9, 0x40, R8 ;  /* 0x0000004009067824 */ /* 0x000fca00078e0208 */
[----:B------:R-:W-:Y:S02]  /*260c0*/  SHF.R.S32.HI R7, RZ, 0x1f, R6 ;  /* 0x0000001fff077819 */ /* 0x000fe40000011406 */
[----:B------:R-:W-:-:S03]  /*260d0*/  IADD3 R6, P0, R0, R6, RZ ;  /* 0x0000000600067210 */ /* 0x000fc60007f1e0ff */
[C---:B------:R-:W-:Y:S02]  /*260e0*/  @!P2 R2UR UR8, R148.reuse ;  /* 0x000000009408a2ca */ /* 0x040fe400000e0000 */
[C---:B------:R-:W-:Y:S02]  /*260f0*/  @!P2 R2UR UR9, R149.reuse ;  /* 0x000000009509a2ca */ /* 0x040fe400000e0000 */
[----:B------:R-:W-:Y:S02]  /*26100*/  @!P1 R2UR UR4, R148 ;  /* 0x00000000940492ca */ /* 0x000fe400000e0000 */
[----:B------:R-:W-:Y:S02]  /*26110*/  @!P1 R2UR UR5, R149 ;  /* 0x00000000950592ca */ /* 0x000fe400000e0000 */
[----:B------:R-:W-:Y:S02]  /*26120*/  LEA.HI.X.SX32 R0, R0, R7, 0x1, P0 ;  /* 0x0000000700007211 */ /* 0x000fe400000f0eff */
[----:B------:R-:W-:-:S04]  /*26130*/  LEA R4, P0, R6, R4, 0x2 ;  /* 0x0000000406047211 */ /* 0x000fc800078010ff */
[----:B------:R-:W-:-:S05]  /*26140*/  LEA.HI.X R5, R6, R5, R0, 0x2, P0 ;  /* 0x0000000506057211 */ /* 0x000fca00000f1400 */
[----:B------:R3:W-:Y:S04]  /*26150*/  @!P2 ST.E desc[UR8][R4.64], R12 ;  /* 0x0000000c0400a985 */ /* 0x0007e8000c101908 */
[----:B------:R3:W-:Y:S02]  /*26160*/  @!P1 ST.E desc[UR4][R4.64+0x20], R13 ;  /* 0x0000200d04009985 */ /* 0x0007e4000c101904 */
.L_x_4819:
[----:B------:R-:W-:Y:S05]  /*26170*/  BSYNC B0 ;  /* 0x0000000000007941 */ /* 0x000fea0003800000 */
.L_x_4818:
[----:B------:R-:W-:Y:S02]  /*26180*/  LEA.HI R6, R86, R85, RZ, 0x3 ;  /* 0x0000005556067211 */ /* 0x000fe400078f18ff */
[----:B------:R-:W-:Y:S02]  /*26190*/  R2UR UR4, R148 ;  /* 0x00000000940472ca */ /* 0x000fe400000e0000 */
[----:B------:R-:W-:Y:S02]  /*261a0*/  LOP3.LUT R6, R6, 0xfffffff8, RZ, 0xc0, !PT ;  /* 0xfffffff806067812 */ /* 0x000fe400078ec0ff */
[----:B------:R-:W-:-:S03]  /*261b0*/  R2UR UR5, R149 ;  /* 0x00000000950572ca */ /* 0x000fc600000e0000 */
[----:B------:R-:W-:-:S04]  /*261c0*/  IMAD.IADD R6, R85, 0x1, -R6 ;  /* 0x0000000155067824 */ /* 0x000fc800078e0a06 */
[----:B------:R-:W-:Y:S02]  /*261d0*/  IMAD.SHL.U32 R6, R6, 0x8, RZ ;  /* 0x0000000806067824 */ /* 0x000fe400078e00ff */
[----:B---3--:R-:W-:Y:S01]  /*261e0*/  IMAD.SHL.U32 R13, R9, 0x40, RZ ;  /* 0x00000040090d7824 */ /* 0x008fe200078e00ff */
[----:B------:R-:W-:Y:S02]  /*261f0*/  SHF.R.S32.HI R9, RZ, 0x1f, R18 ;  /* 0x0000001fff097819 */ /* 0x000fe40000011412 */
[--C-:B------:R-:W-:Y:S01]  /*26200*/  SHF.R.S32.HI R7, RZ, 0x1f, R6.reuse ;  /* 0x0000001fff077819 */ /* 0x100fe20000011406 */
[----:B------:R-:W-:Y:S01]  /*26210*/  IMAD R16, R15, R155, RZ ;  /* 0x0000009b0f107224 */ /* 0x000fe200078e02ff */
[--C-:B------:R-:W-:Y:S01]  /*26220*/  SHF.R.S32.HI R15, RZ, 0x1f, R13.reuse ;  /* 0x0000001fff0f7819 */ /* 0x100fe2000001140d */
[----:B-----5:R-:W-:Y:S01]  /*26230*/  IMAD.IADD R8, R87, 0x1, -R13 ;  /* 0x0000000157087824 */ /* 0x020fe200078e0a0d */
[----:B------:R-:W-:Y:S01]  /*26240*/  LEA.HI R9, R9, R18, RZ, 0x3 ;  /* 0x0000001209097211 */ /* 0x000fe200078f18ff */
[-C--:B------:R-:W-:Y:S01]  /*26250*/  IMAD.WIDE.U32 R4, R2, R13.reuse, R6 ;  /* 0x0000000d02047225 */ /* 0x080fe200078e0006 */
[----:B------:R-:W-:Y:S01]  /*26260*/  SHF.R.S32.HI R84, RZ, 0x1f, R155 ;  /* 0x0000001fff547819 */ /* 0x000fe2000001149b */
[----:B------:R3:W5:Y:S01]  /*26270*/  LD.E R0, desc[UR4][R172.64+0xc0] ;  /* 0x0000c004ac007980 */ /* 0x000762000c101900 */
[----:B------:R-:W-:Y:S01]  /*26280*/  SHF.R.S32.HI R12, RZ, 0x3, R9 ;  /* 0x00000003ff0c7819 */ /* 0x000fe20000011409 */
[----:B------:R-:W-:Y:S01]  /*26290*/  IMAD R13, R3, R13, RZ ;  /* 0x0000000d030d7224 */ /* 0x000fe200078e02ff */
[----:B------:R-:W-:Y:S01]  /*262a0*/  IADD3 R4, P1, R17, R4, RZ ;  /* 0x0000000411047210 */ /* 0x000fe20007f3e0ff */
[----:B------:R-:W-:Y:S01]  /*262b0*/  IMAD R16, R14, R84, R16 ;  /* 0x000000540e107224 */ /* 0x000fe200078e0210 */
[----:B------:R-:W-:Y:S01]  /*262c0*/  LOP3.LUT R9, R9, 0xfffffff8, RZ, 0xc0, !PT ;  /* 0xfffffff809097812 */ /* 0x000fe200078ec0ff */
[----:B------:R-:W-:Y:S01]  /*262d0*/  IMAD R13, R2, R15, R13 ;  /* 0x0000000f020d7224 */ /* 0x000fe200078e020d */
[C---:B------:R-:W-:Y:S01]  /*262e0*/  IADD3 R17, R12.reuse, 0x20, RZ ;  /* 0x000000200c117810 */ /* 0x040fe20007ffe0ff */
[----:B------:R-:W-:Y:S01]  /*262f0*/  VIADD R15, R12, 0x10 ;  /* 0x000000100c0f7836 */ /* 0x000fe20000000000 */
[----:B------:R-:W-:Y:S01]  /*26300*/  BSSY B0, `(.L_x_4820) ;  /* 0x0000027000007945 */ /* 0x000fe20003800000 */
[----:B------:R-:W-:Y:S01]  /*26310*/  IMAD.IADD R9, R18, 0x1, -R9 ;  /* 0x0000000112097824 */ /* 0x000fe200078e0a09 */
[----:B------:R-:W-:-:S02]  /*26320*/  IADD3.X R5, R19, R5, R13, P1, !PT ;  /* 0x0000000513057210 */ /* 0x000fc40000ffe40d */
[CC--:B------:R-:W-:Y:S02]  /*26330*/  ISETP.GE.AND P1, PT, R12.reuse, R8.reuse, PT ;  /* 0x000000080c00720c */ /* 0x0c0fe40003f26270 */
[-C--:B------:R-:W-:Y:S01]  /*26340*/  ISETP.GE.AND P0, PT, R15, R8.reuse, PT ;  /* 0x000000080f00720c */ /* 0x080fe20003f06270 */
[----:B------:R-:W-:Y:S01]  /*26350*/  VIADD R15, R12, 0x30 ;  /* 0x000000300c0f7836 */ /* 0x000fe20000000000 */
[-C--:B------:R-:W-:Y:S02]  /*26360*/  ISETP.GE.AND P6, PT, R17, R8.reuse, PT ;  /* 0x000000081100720c */ /* 0x080fe40003fc6270 */
[----:B------:R-:W-:Y:S02]  /*26370*/  SHF.R.S32.HI R84, RZ, 0x1f, R12 ;  /* 0x0000001fff547819 */ /* 0x000fe4000001140c */
[----:B------:R-:W-:Y:S01]  /*26380*/  ISETP.GE.AND P5, PT, R15, R8, PT ;  /* 0x000000080f00720c */ /* 0x000fe20003fa6270 */
[----:B------:R-:W-:Y:S02]  /*26390*/  IMAD.SHL.U32 R8, R9, 0x8, RZ ;  /* 0x0000000809087824 */ /* 0x000fe400078e00ff */
[----:B------:R-:W-:-:S03]  /*263a0*/  IMAD.WIDE.U32 R14, R14, R155, R4 ;  /* 0x0000009b0e0e7225 */ /* 0x000fc600078e0004 */
[C---:B------:R-:W-:Y:S01]  /*263b0*/  IADD3 R18, R8.reuse, 0x40, RZ ;  /* 0x0000004008127810 */ /* 0x040fe20007ffe0ff */
[C---:B------:R-:W-:Y:S02]  /*263c0*/  VIADD R19, R8.reuse, 0xc0 ;  /* 0x000000c008137836 */ /* 0x040fe40000000000 */
[----:B------:R-:W-:Y:S02]  /*263d0*/  VIADD R13, R8, 0x80 ;  /* 0x00000080080d7836 */ /* 0x000fe40000000000 */
[----:B------:R-:W-:Y:S01]  /*263e0*/  IMAD.IADD R9, R15, 0x1, R16 ;  /* 0x000000010f097824 */ /* 0x000fe200078e0210 */
[----:B---3--:R-:W-:Y:S06]  /*263f0*/  @P1 BRA `(.L_x_4821) ;  /* 0x00000000005c1947 */ /* 0x008fec0003800000 */
        /* <DEDUP_REMOVED lines=20> */
[----:B-1----:R3:W-:Y:S04]  /*26540*/  @!P3 ST.E.128 desc[UR10][R4.64+0x80], R28 ;  /* 0x0000801c0400b985 */ /* 0x0027e8000c101d0a */
[----:B------:R3:W-:Y:S04]  /*26550*/  @!P2 ST.E.128 desc[UR8][R4.64+0x100], R24 ;  /* 0x000100180400a985 */ /* 0x0007e8000c101d08 */
[----:B------:R3:W-:Y:S02]  /*26560*/  @!P1 ST.E.128 desc[UR4][R4.64+0x180], R20 ;  /* 0x0001801404009985 */ /* 0x0007e4000c101d04 */
.L_x_4821:
[----:B------:R-:W-:Y:S05]  /*26570*/  BSYNC B0 ;  /* 0x0000000000007941 */ /* 0x000fea0003800000 */
.L_x_4820:
[----:B------:R-:W-:Y:S04]  /*26580*/  BSSY B0, `(.L_x_4822) ;  /* 0x000001c000007945 */ /* 0x000fe80003800000 */
[----:B------:R-:W-:Y:S05]  /*26590*/  @P0 BRA `(.L_x_4823) ;  /* 0x0000000000680947 */ /* 0x000fea0003800000 */
[----:B-1-3--:R-:W-:Y:S01]  /*265a0*/  IADD3 R20, P3, R12, 0x10, RZ ;  /* 0x000000100c147810 */ /* 0x00afe20007f7e0ff */
[----:B------:R-:W-:Y:S01]  /*265b0*/  IMAD.MOV.U32 R5, RZ, RZ, R9 ;  /* 0x000000ffff057224 */ /* 0x000fe200078e0009 */
[-C--:B-----5:R-:W-:Y:S02]  /*265c0*/  ISETP.GE.AND P4, PT, R6, R0.reuse, PT ;  /* 0x000000000600720c */ /* 0x0a0fe40003f86270 */
[-C--:B------:R-:W-:Y:S01]  /*265d0*/  ISETP.GE.AND P2, PT, R18, R0.reuse, PT ;  /* 0x000000001200720c */ /* 0x080fe20003f46270 */
[----:B------:R-:W-:Y:S01]  /*265e0*/  IMAD.X R4, RZ, RZ, R84, P3 ;  /* 0x000000ffff047224 */ /* 0x000fe200018e0654 */
[-C--:B------:R-:W-:Y:S02]  /*265f0*/  ISETP.GE.AND P1, PT, R13, R0.reuse, PT ;  /* 0x000000000d00720c */ /* 0x080fe40003f26270 */
[----:B------:R-:W-:Y:S01]  /*26600*/  ISETP.GE.AND P0, PT, R19, R0, PT ;  /* 0x000000001300720c */ /* 0x000fe20003f06270 */
[----:B------:R-:W-:Y:S02]  /*26610*/  IMAD R21, R4, R2, RZ ;  /* 0x0000000204157224 */ /* 0x000fe400078e02ff */
[----:B------:R-:W-:-:S04]  /*26620*/  IMAD.MOV.U32 R4, RZ, RZ, R14 ;  /* 0x000000ffff047224 */ /* 0x000fc800078e000e */
[-C--:B------:R-:W-:Y:S01]  /*26630*/  IMAD.WIDE.U32 R16, R2, R20.reuse, R4 ;  /* 0x0000001402107225 */ /* 0x080fe200078e0004 */
[C---:B------:R-:W-:Y:S02]  /*26640*/  @!P4 R2UR UR12, R148.reuse ;  /* 0x00000000940cc2ca */ /* 0x040fe400000e0000 */
[----:B------:R-:W-:Y:S01]  /*26650*/  @!P4 R2UR UR13, R149 ;  /* 0x00000000950dc2ca */ /* 0x000fe200000e0000 */
        /* <DEDUP_REMOVED lines=14> */
.L_x_4823:
[----:B------:R-:W-:Y:S05]  /*26740*/  BSYNC B0 ;  /* 0x0000000000007941 */ /* 0x000fea0003800000 */
.L_x_4822:
[----:B------:R-:W-:Y:S04]  /*26750*/  BSSY B0, `(.L_x_4824) ;  /* 0x000001c000007945 */ /* 0x000fe80003800000 */
[----:B------:R-:W-:Y:S05]  /*26760*/  @P6 BRA `(.L_x_4825) ;  /* 0x0000000000686947 */ /* 0x000fea0003800000 */
[----:B-1-3--:R-:W-:Y:S01]  /*26770*/  IADD3 R20, P3, R12, 0x20, RZ ;  /* 0x000000200c147810 */ /* 0x00afe20007f7e0ff */
[----:B----4-:R-:W-:Y:S01]  /*26780*/  IMAD.MOV.U32 R5, RZ, RZ, R9 ;  /* 0x000000ffff057224 */ /* 0x010fe200078e0009 */
        /* <DEDUP_REMOVED lines=24> */
.L_x_4825:
[----:B------:R-:W-:Y:S05]  /*26910*/  BSYNC B0 ;  /* 0x0000000000007941 */ /* 0x000fea0003800000 */
.L_x_4824:
[----:B------:R-:W-:Y:S02]  /*26920*/  MOV R16, 0x50 ;  /* 0x0000005000107802 */ /* 0x000fe40000000f00 */
[----:B-1-34-:R-:W-:-:S03]  /*26930*/  MOV R5, 0x0 ;  /* 0x0000000000057802 */ /* 0x01afc60000000f00 */
[----:B------:R-:W-:-:S04]  /*26940*/  IMAD.MOV.U32 R4, RZ, RZ, R16 ;  /* 0x000000ffff047224 */ /* 0x000fc800078e0010 */
[----:B--2--5:R-:W-:Y:S05]  /*26950*/  @P5 RET.REL.NODEC R4 `(_ZN5flash24flash_fwd_splitkv_kernelI23Flash_fwd_kernel_traitsILi256ELi64ELi64ELi4ELb0ELb0EN7cutlass6half_tE19Flash_kernel_traitsILi256ELi64ELi64ELi4ES3_EELb0ELb0ELb1ELb0ELb0ELb0ELb0ELb1EEEvNS_16Flash_fwd_paramsE) ;  /* 0xfffffd9404a85950 */ /* 0x024fea0003c3ffff */
[----:B------:R-:W-:Y:S01]  /*26960*/  IADD3 R7, P0, R12, 0x30, RZ ;  /* 0x000000300c077810 */ /* 0x000fe20007f1e0ff */
[----:B------:R-:W-:Y:S01]  /*26970*/  IMAD.MOV.U32 R5, RZ, RZ, R9 ;  /* 0x000000ffff057224 */ /* 0x000fe200078e0009 */
[-C--:B------:R-:W-:Y:S02]  /*26980*/  ISETP.GE.AND P3, PT, R6, R0.reuse, PT ;  /* 0x000000000600720c */ /* 0x080fe40003f66270 */
[-C--:B------:R-:W-:Y:S01]  /*26990*/  ISETP.GE.AND P2, PT, R18, R0.reuse, PT ;  /* 0x000000001200720c */ /* 0x080fe20003f46270 */
[----:B------:R-:W-:Y:S01]  /*269a0*/  IMAD.X R4, RZ, RZ, R84, P0 ;  /* 0x000000ffff047224 */ /* 0x000fe200000e0654 */
[-C--:B------:R-:W-:Y:S02]  /*269b0*/  ISETP.GE.AND P1, PT, R13, R0.reuse, PT ;  /* 0x000000000d00720c */ /* 0x080fe40003f26270 */
[----:B------:R-:W-:Y:S01]  /*269c0*/  ISETP.GE.AND P0, PT, R19, R0, PT ;  /* 0x000000001300720c */ /* 0x000fe20003f06270 */
[----:B------:R-:W-:Y:S02]  /*269d0*/  IMAD R6, R4, R2, RZ ;  /* 0x0000000204067224 */ /* 0x000fe400078e02ff */
[----:B------:R-:W-:-:S02]  /*269e0*/  IMAD.MOV.U32 R4, RZ, RZ, R14 ;  /* 0x000000ffff047224 */ /* 0x000fc400078e000e */
[-C--:B------:R-:W-:Y:S02]  /*269f0*/  IMAD R3, R3, R7.reuse, R6 ;  /* 0x0000000703037224 */ /* 0x080fe400078e0206 */
[----:B------:R-:W-:Y:S01]  /*26a00*/  IMAD.WIDE.U32 R4, R2, R7, R4 ;  /* 0x0000000702047225 */ /* 0x000fe200078e0004 */
[C---:B------:R-:W-:Y:S02]  /*26a10*/  @!P3 R2UR UR10, R148.reuse ;  /* 0x00000000940ab2ca */ /* 0x040fe400000e0000 */
[----:B------:R-:W-:Y:S01]  /*26a20*/  @!P3 R2UR UR11, R149 ;  /* 0x00000000950bb2ca */ /* 0x000fe200000e0000 */
[----:B------:R-:W-:Y:S01]  /*26a30*/  IMAD.IADD R3, R5, 0x1, R3 ;  /* 0x0000000105037824 */ /* 0x000fe200078e0203 */
[C---:B------:R-:W-:Y:S01]  /*26a40*/  @!P2 R2UR UR8, R148.reuse ;  /* 0x000000009408a2ca */ /* 0x040fe200000e0000 */
[----:B------:R-:W-:Y:S01]  /*26a50*/  IMAD.MOV.U32 R5, RZ, RZ, 0x0 ;  /* 0x00000000ff057424 */ /* 0x000fe200078e00ff */
[----:B------:R-:W-:Y:S02]  /*26a60*/  @!P2 R2UR UR9, R149 ;  /* 0x000000009509a2ca */ /* 0x000fe400000e0000 */
[----:B------:R-:W-:-:S02]  /*26a70*/  @!P1 R2UR UR4, R148 ;  /* 0x00000000940492ca */ /* 0x000fc400000e0000 */
[----:B------:R-:W-:Y:S02]  /*26a80*/  @!P1 R2UR UR5, R149 ;  /* 0x00000000950592ca */ /* 0x000fe400000e0000 */
[----:B------:R-:W-:-:S04]  /*26a90*/  LEA R2, P4, R4, R10, 0x1 ;  /* 0x0000000a04027211 */ /* 0x000fc800078808ff */
[----:B------:R-:W-:Y:S01]  /*26aa0*/  LEA.HI.X R3, R4, R11, R3, 0x1, P4 ;  /* 0x0000000b04037211 */ /* 0x000fe200020f0c03 */
[----:B------:R-:W-:-:S04]  /*26ab0*/  IMAD.MOV.U32 R4, RZ, RZ, R16 ;  /* 0x000000ffff047224 */ /* 0x000fc800078e0010 */
[----:B------:R-:W-:Y:S04]  /*26ac0*/  @!P3 ST.E.128 desc[UR10][R2.64], R80 ;  /* 0x000000500200b985 */ /* 0x000fe8000c101d0a */
[----:B------:R-:W-:Y:S04]  /*26ad0*/  @!P2 ST.E.128 desc[UR8][R2.64+0x80], R76 ;  /* 0x0000804c0200a985 */ /* 0x000fe8000c101d08 */
[----:B------:R1:W-:Y:S02]  /*26ae0*/  @!P1 ST.E.128 desc[UR4][R2.64+0x100], R72 ;  /* 0x0001004802009985 */ /* 0x0003e4000c101d04 */
[----:B-1----:R-:W-:Y:S05]  /*26af0*/  @P0 RET.REL.NODEC R4 `(_ZN5flash24flash_fwd_splitkv_kernelI23Flash_fwd_kernel_traitsILi256ELi64ELi64ELi4ELb0ELb0EN7cutlass6half_tE19Flash_kernel_traitsILi256ELi64ELi64ELi4ES3_EELb0ELb0ELb1ELb0ELb0ELb0ELb0ELb1EEEvNS_16Flash_fwd_paramsE) ;  /* 0xfffffd9404400950 */ /* 0x002fea0003c3ffff */
[----:B------:R-:W-:Y:S02]  /*26b00*/  R2UR UR4, R148 ;  /* 0x00000000940472ca */ /* 0x000fe400000e0000 */
[----:B------:R-:W-:-:S13]  /*26b10*/  R2UR UR5, R149 ;  /* 0x00000000950572ca */ /* 0x000fda00000e0000 */
[----:B------:R1:W-:Y:S02]  /*26b20*/  ST.E.128 desc[UR4][R2.64+0x180], R68 ;  /* 0x0001804402007985 */ /* 0x0003e4000c101d04 */
[----:B-1----:R-:W-:Y:S02]  /*26b30*/  IMAD.MOV.U32 R2, RZ, RZ, R16 ;  /* 0x000000ffff027224 */ /* 0x002fe400078e0010 */
[----:B------:R-:W-:-:S04]  /*26b40*/  IMAD.MOV.U32 R3, RZ, RZ, 0x0 ;  /* 0x00000000ff037424 */ /* 0x000fc800078e00ff */
[----:B------:R-:W-:Y:S05]  /*26b50*/  RET.REL.NODEC R2 `(_ZN5flash24flash_fwd_splitkv_kernelI23Flash_fwd_kernel_traitsILi256ELi64ELi64ELi4ELb0ELb0EN7cutlass6half_tE19Flash_kernel_traitsILi256ELi64ELi64ELi4ES3_EELb0ELb0ELb1ELb0ELb0ELb0ELb0ELb1EEEvNS_16Flash_fwd_paramsE) ;  /* 0xfffffd9402287950 */ /* 0x000fea0003c3ffff */
.L_x_4814:
[----:B------:R-:W-:Y:S01]  /*26b60*/  IMAD.MOV.U32 R0, RZ, RZ, 0x2 ;  /* 0x00000002ff007424 */ /* 0x000fe200078e00ff */
[----:B------:R-:W-:Y:S01]  /*26b70*/  MOV R2, R246 ;  /* 0x000000f600027202 */ /* 0x000fe20000000f00 */
[----:B------:R-:W-:Y:S01]  /*26b80*/  IMAD.MOV.U32 R4, RZ, RZ, -0x1 ;  /* 0xffffffffff047424 */ /* 0x000fe200078e00ff */
[----:B------:R-:W-:-:S07]  /*26b90*/  MOV R3, 0x1f ;  /* 0x0000001f00037802 */ /* 0x000fce0000000f00 */
[----:B-1---5:R-:W-:Y:S05]  /*26ba0*/  WARPSYNC.COLLECTIVE R4, `(.L_x_4826) ;  /* 0x0000000004087348 */ /* 0x022fea0003c00000 */
[----:B------:R2:W3:Y:S02]  /*26bb0*/  SHFL.BFLY P0, R0, R2, R0, R3 ;  /* 0x0c00000002007389 */ /* 0x0004e40000000003 */
[----:B-123-5:R-:W-:Y:S01]  /*26bc0*/  ENDCOLLECTIVE ;  /* 0x000000000000791b */ /* 0x02efe20003800000 */
.L_x_4826:
[----:B------:R-:W-:Y:S02]  /*26bd0*/  MOV R5, R0 ;  /* 0x0000000000057202 */ /* 0x000fe40000000f00 */
[----:B------:R-:W-:-:S03]  /*26be0*/  MOV R0, 0x1 ;  /* 0x0000000100007802 */ /* 0x000fc60000000f00 */
[----:B------:R-:W-:-:S04]  /*26bf0*/  FADD.FTZ R5, R5, R246 ;  /* 0x000000f605057221 */ /* 0x000fc80000010000 */
[----:B------:R-:W-:-:S07]  /*26c00*/  IMAD.MOV.U32 R2, RZ, RZ, R5 ;  /* 0x000000ffff027224 */ /* 0x000fce00078e0005 */
[----:B------:R-:W-:Y:S05]  /*26c10*/  WARPSYNC.COLLECTIVE R4, `(.L_x_4827) ;  /* 0x0000000004087348 */ /* 0x000fea0003c00000 */
[----:B------:R1:W2:Y:S02]  /*26c20*/  SHFL.BFLY P0, R0, R2, R0, R3 ;  /* 0x0c00000002007389 */ /* 0x0002a40000000003 */
[----:B-12---:R-:W-:Y:S01]  /*26c30*/  ENDCOLLECTIVE ;  /* 0x000000000000791b */ /* 0x006fe20003800000 */
.L_x_4827:
[----:B------:R-:W-:Y:S01]  /*26c40*/  IMAD.MOV.U32 R6, RZ, RZ, R0 ;  /* 0x000000ffff067224 */ /* 0x000fe200078e0000 */
[----:B------:R-:W-:Y:S02]  /*26c50*/  MOV R0, 0x2 ;  /* 0x0000000200007802 */ /* 0x000fe40000000f00 */
[----:B------:R-:W-:Y:S01]  /*26c60*/  MOV R2, R248 ;  /* 0x000000f800027202 */ /* 0x000fe20000000f00 */
[----:B------:R-:W-:-:S07]  /*26c70*/  FADD.FTZ R152, R5, R6 ;  /* 0x0000000605987221 */ /* 0x000fce0000010000 */
[----:B------:R-:W-:Y:S05]  /*26c80*/  WARPSYNC.COLLECTIVE R4, `(.L_x_4828) ;  /* 0x0000000004087348 */ /* 0x000fea0003c00000 */
[----:B------:R1:W2:Y:S02]  /*26c90*/  SHFL.BFLY P0, R0, R2, R0, R3 ;  /* 0x0c00000002007389 */ /* 0x0002a40000000003 */
[----:B-12---:R-:W-:Y:S01]  /*26ca0*/  ENDCOLLECTIVE ;  /* 0x000000000000791b */ /* 0x006fe20003800000 */
.L_x_4828:
[----:B------:R-:W-:Y:S01]  /*26cb0*/  IMAD.MOV.U32 R2, RZ, RZ, R0 ;  /* 0x000000ffff027224 */ /* 0x000fe200078e0000 */
[----:B------:R-:W-:-:S03]  /*26cc0*/  MOV R0, 0x1 ;  /* 0x0000000100007802 */ /* 0x000fc60000000f00 */
[----:B------:R-:W-:-:S07]  /*26cd0*/  FADD.FTZ R2, R2, R248 ;  /* 0x000000f802027221 */ /* 0x000fce0000010000 */
[----:B------:R-:W-:Y:S05]  /*26ce0*/  WARPSYNC.COLLECTIVE R4, `(.L_x_4829) ;  /* 0x0000000004087348 */ /* 0x000fea0003c00000 */
[----:B------:R1:W2:Y:S02]  /*26cf0*/  SHFL.BFLY P0, R0, R2, R0, R3 ;  /* 0x0c00000002007389 */ /* 0x0002a40000000003 */
[----:B-12---:R-:W-:Y:S01]  /*26d00*/  ENDCOLLECTIVE ;  /* 0x000000000000791b */ /* 0x006fe20003800000 */
.L_x_4829:
[----:B------:R-:W-:Y:S01]  /*26d10*/  MOV R3, R0 ;  /* 0x0000000000037202 */ /* 0x000fe20000000f00 */
[----:B------:R-:W-:Y:S06]  /*26d20*/  BRA `(.L_x_4830) ;  /* 0xffffffd800987947 */ /* 0x000fec000383ffff */
.L_x_4831:
        /* <DEDUP_REMOVED lines=13> */
.L_x_8860:


//--------------------- .text._ZN5flash24flash_fwd_splitkv_kernelI23Flash_fwd_kernel_traitsILi256ELi64ELi64ELi4ELb0ELb0EN7cutlass6half_tE19Flash_kernel_traitsILi256ELi64ELi64ELi4ES3_EELb0ELb0ELb1ELb0ELb0ELb1ELb0ELb1EEEvNS_16Flash_fwd_paramsE --------------------------
	.section	.text._ZN5flash24flash_fwd_splitkv_kernelI23Flash_fwd_kernel_traitsILi256ELi64ELi64ELi4ELb0ELb0EN7cutlass6half_tE19Flash_kernel_traitsILi256ELi64ELi64ELi4ES3_EELb0ELb0ELb1ELb0ELb0ELb1ELb0ELb1EEEvNS_16Flash_fwd_paramsE,"ax",@progbits
	.align	128
        .global         _ZN5flash24flash_fwd_splitkv_kernelI23Flash_fwd_kernel_traitsILi256ELi64ELi64ELi4ELb0ELb0EN7cutlass6half_tE19Flash_kernel_traitsILi256ELi64ELi64ELi4ES3_EELb0ELb0ELb1ELb0ELb0ELb1ELb0ELb1EEEvNS_16Flash_fwd_paramsE
        .type           _ZN5flash24flash_fwd_splitkv_kernelI23Flash_fwd_kernel_traitsILi256ELi64ELi64ELi4ELb0ELb0EN7cutlass6half_tE19Flash_kernel_traitsILi256ELi64ELi64ELi4ES3_EELb0ELb0ELb1ELb0ELb0ELb1ELb0ELb1EEEvNS_16Flash_fwd_paramsE,@function
        .size           _ZN5flash24flash_fwd_splitkv_kernelI23Flash_fwd_kernel_traitsILi256ELi64ELi64ELi4ELb0ELb0EN7cutlass6half_tE19Flash_kernel_traitsILi256ELi64ELi64ELi4ES3_EELb0ELb0ELb1ELb0ELb0ELb1ELb0ELb1EEEvNS_16Flash_fwd_paramsE,(.L_x_8861 - _ZN5flash24flash_fwd_splitkv_kernelI23Flash_fwd_kernel_traitsILi256ELi64ELi64ELi4ELb0ELb0EN7cutlass6half_tE19Flash_kernel_traitsILi256ELi64ELi64ELi4ES3_EELb0ELb0ELb1ELb0ELb0ELb1ELb0ELb1EEEvNS_16Flash_fwd_paramsE)
        .other          _ZN5flash24flash_fwd_splitkv_kernelI23Flash_fwd_kernel_traitsILi256ELi64ELi64ELi4ELb0ELb0EN7cutlass6half_tE19Flash_kernel_traitsILi256ELi64ELi64ELi4ES3_EELb0ELb0ELb1ELb0ELb0ELb1ELb0ELb1EEEvNS_16Flash_fwd_paramsE,@"STO_CUDA_ENTRY STV_DEFAULT"
_ZN5flash24flash_fwd_splitkv_kernelI23Flash_fwd_kernel_traitsILi256ELi64ELi64ELi4ELb0ELb0EN7cutlass6half_tE19Flash_kernel_traitsILi256ELi64ELi64ELi4ES3_EELb0ELb0ELb1ELb0ELb0ELb1ELb0ELb1EEEvNS_16Flash_fwd_paramsE:
.text._ZN5flash24flash_fwd_splitkv_kernelI23Flash_fwd_kernel_traitsILi256ELi64ELi64ELi4ELb0ELb0EN7cutlass6half_tE19Flash_kernel_traitsILi256ELi64ELi64ELi4ES3_EELb0ELb0ELb1ELb0ELb0ELb1ELb0ELb1EEEvNS_16Flash_fwd_paramsE:
[----:B------:R-:W1:Y:S08]  /*0000*/  LDC R1, c[0x0][0x28] ;  /* 0x00000a00ff017b82 */ /* 0x000e700000000800 */
[----:B------:R-:W2:Y:S01]  /*0010*/  LDC.64 R28, c[0x0][0x198] ;  /* 0x00006600ff1c7b82 */ /* 0x000ea20000000a00 */
[----:B------:R-:W-:Y:S01]  /*0020*/  BSSY B4, `(.L_x_4832) ;  /* 0x0000003000047945 */ /* 0x000fe20003800000 */
[----:B-1----:R-:W-:-:S06]  /*0030*/  IADD3 R1, R1, -0x40, RZ ;  /* 0xffffffc001017810 */ /* 0x002fcc0007ffe0ff */
[----:B--2---:R-:W-:Y:S05]  /*0040*/  CALL.REL.NOINC `($_ZN5flash24flash_fwd_splitkv_kernelI23Flash_fwd_kernel_traitsILi256ELi64ELi64ELi4ELb0ELb0EN7cutlass6half_tE19Flash_kernel_traitsILi256ELi64ELi64ELi4ES3_EELb0ELb0ELb1ELb0ELb0ELb1ELb0ELb1EEEvNS_16Flash_fwd_paramsE$_ZN5flash30compute_attn_1rowblock_splitkvI23Flash_fwd_kernel_traitsILi256ELi64ELi64ELi4ELb0ELb0EN7cutlass6half_tE19Flash_kernel_traitsILi256ELi64ELi64ELi4ES3_EELb0ELb0ELb1ELb0ELb0ELb1ELb0ELb1ENS_16Flash_fwd_paramsEEEvRKT8_iiiii) ;  /* 0x0000000000087944 */ /* 0x004fea0003c00000 */
[----:B------:R-:W-:Y:S05]  /*0050*/  BSYNC B4 ;  /* 0x0000000000047941 */ /* 0x000fea0003800000 */
.L_x_4832:
[----:B------:R-:W-:Y:S05]  /*0060*/  EXIT ;  /* 0x000000000000794d */ /* 0x000fea0003800000 */
        .type           $_ZN5flash24flash_fwd_splitkv_kernelI23Flash_fwd_kernel_traitsILi256ELi64ELi64ELi4ELb0ELb0EN7cutlass6half_tE19Flash_kernel_traitsILi256ELi64ELi64ELi4ES3_EELb0ELb0ELb1ELb0ELb0ELb1ELb0ELb1EEEvNS_16Flash_fwd_paramsE$_ZN5flash30compute_attn_1rowblock_splitkvI23Flash_fwd_kernel_traitsILi256ELi64ELi64ELi4ELb0ELb0EN7cutlass6half_tE19Flash_kernel_traitsILi256ELi64ELi64ELi4ES3_EELb0ELb0ELb1ELb0ELb0ELb1ELb0ELb1ENS_16Flash_fwd_paramsEEEvRKT8_iiiii,@function
        .size           $_ZN5flash24flash_fwd_splitkv_kernelI23Flash_fwd_kernel_traitsILi256ELi64ELi64ELi4ELb0ELb0EN7cutlass6half_tE19Flash_kernel_traitsILi256ELi64ELi64ELi4ES3_EELb0ELb0ELb1ELb0ELb0ELb1ELb0ELb1EEEvNS_16Flash_fwd_paramsE$_ZN5flash30compute_attn_1rowblock_splitkvI23Flash_fwd_kernel_traitsILi256ELi64ELi64ELi4ELb0ELb0EN7cutlass6half_tE19Flash_kernel_traitsILi256ELi64ELi64ELi4ES3_EELb0ELb0ELb1ELb0ELb0ELb1ELb0ELb1ENS_16Flash_fwd_paramsEEEvRKT8_iiiii,(.L_x_8861 - $_ZN5flash24flash_fwd_splitkv_kernelI23Flash_fwd_kernel_traitsILi256ELi64ELi64ELi4ELb0ELb0EN7cutlass6half_tE19Flash_kernel_traitsILi256ELi64ELi64ELi4ES3_EELb0ELb0ELb1ELb0ELb0ELb1ELb0ELb1EEEvNS_16Flash_fwd_paramsE$_ZN5flash30compute_attn_1rowblock_splitkvI23Flash_fwd_kernel_traitsILi256ELi64ELi64ELi4ELb0ELb0EN7cutlass6half_tE19Flash_kernel_traitsILi256ELi64ELi64ELi4ES3_EELb0ELb0ELb1ELb0ELb0ELb1ELb0ELb1ENS_16Flash_fwd_paramsEEEvRKT8_iiiii)
$_ZN5flash24flash_fwd_splitkv_kernelI23Flash_fwd_kernel_traitsILi256ELi64ELi64ELi4ELb0ELb0EN7cutlass6half_tE19Flash_kernel_traitsILi256ELi64ELi64ELi4ES3_EELb0ELb0ELb1ELb0ELb0ELb1ELb0ELb1EEEvNS_16Flash_fwd_paramsE$_ZN5flash30compute_attn_1rowblock_splitkvI23Flash_fwd_kernel_traitsILi256ELi64ELi64ELi4ELb0ELb0EN7cutlass6half_tE19Flash_kernel_traitsILi256ELi64ELi64ELi4ES3_EELb0ELb0ELb1ELb0ELb0ELb1ELb0ELb1ENS_16Flash_fwd_paramsEEEvRKT8_iiiii:
        /* <DEDUP_REMOVED lines=31> */
.L_x_4834:
[----:B------:R-:W-:Y:S05]  /*0260*/  BSYNC B0 ;  /* 0x0000000000007941 */ /* 0x000fea0003800000 */
.L_x_4833:
        /* <DEDUP_REMOVED lines=8> */
.L_x_4836:
[----:B------:R3:W5:Y:S02]  /*02f0*/  LD.E R0, desc[UR6][R28.64+0xb8] ;  /* 0x0000b8061c007980 */ /* 0x000764000c101900 */
.L_x_4837:
[----:B------:R-:W-:Y:S05]  /*0300*/  BSYNC B0 ;  /* 0x0000000000007941 */ /* 0x000fea0003800000 */
.L_x_4835:
        /* <DEDUP_REMOVED lines=10> */
.L_x_4839:
[----:B------:R-:W2:Y:S01]  /*03b0*/  LD.E.64 R2, desc[UR6][R28.64+0x108] ;  /* 0x000108061c027980 */ /* 0x000ea2000c101b00 */
[----:B------:R-:W-:Y:S01]  /*03c0*/  BSSY B0, `(.L_x_4841) ;  /* 0x0000006000007945 */ /* 0x000fe20003800000 */
[----:B------:R-:W-:Y:S01]  /*03d0*/  IMAD.MOV.U32 R0, RZ, RZ, RZ ;  /* 0x000000ffff007224 */ /* 0x000fe200078e00ff */
[----:B--2---:R-:W-:-:S04]  /*03e0*/  ISETP.NE.U32.AND P0, PT, R2, RZ, PT ;  /* 0x000000ff0200720c */ /* 0x004fc80003f05070 */
[----:B------:R-:W-:-:S13]  /*03f0*/  ISETP.NE.AND.EX P0, PT, R3, RZ, PT, P0 ;  /* 0x000000ff0300720c */ /* 0x000fda0003f05300 */
[----:B------:R-:W-:Y:S05]  /*0400*/  @!P0 BRA `(.L_x_4842) ;  /* 0x0000000000048947 */ /* 0x000fea0003800000 */
[----:B------:R2:W5:Y:S02]  /*0410*/  LD.E R0, desc[UR6][R28.64+0xbc] ;  /* 0x0000bc061c007980 */ /* 0x000564000c101900 */
.L_x_4842:
[----:B------:R-:W-:Y:S05]  /*0420*/  BSYNC B0 ;  /* 0x0000000000007941 */ /* 0x000fea0003800000 */
.L_x_4841:
[----:B-----5:R-:W-:Y:S02]  /*0430*/  IADD3 R241, R131, R0, RZ ;  /* 0x0000000083f17210 */ /* 0x020fe40007ffe0ff */
.L_x_4840:
[----:B------:R-:W-:Y:S05]  /*0440*/  BSYNC B1 ;  /* 0x0000000000017941 */ /* 0x000fea0003800000 */
.L_x_4838:
[----:B------:R-:W4:Y:S01]  /*0450*/  S2R R34, SR_CTAID.X ;  /* 0x0000000000227919 */ /* 0x000f220000002500 */
[----:B------:R-:W-:Y:S01]  /*0460*/  MOV R27, 0x50 ;  /* 0x00000050001b7802 */ /* 0x000fe20000000f00 */
[----:B------:R-:W-:-:S03]  /*0470*/  IMAD.MOV.U32 R3, RZ, RZ, 0x0 ;  /* 0x00000000ff037424 */ /* 0x000fc600078e00ff */
[----:B------:R-:W-:Y:S01]  /*0480*/  MOV R2, R27 ;  /* 0x0000001b00027202 */ /* 0x000fe20000000f00 */
[----:B----4-:R-:W-:-:S05]  /*0490*/  IMAD.SHL.U32 R186, R34, 0x40, RZ ;  /* 0x0000004022ba7824 */ /* 0x010fca00078e00ff */
[----:B------:R-:W-:-:S13]  /*04a0*/  ISETP.GT.AND P0, PT, R19, R186, PT ;  /* 0x000000ba1300720c */ /* 0x000fda0003f04270 */
[----:B-123--:R-:W-:Y:S05]  /*04b0*/  @!P0 RET.REL.NODEC R2 `(_ZN5flash24flash_fwd_splitkv_kernelI23Flash_fwd_kernel_traitsILi256ELi64ELi64ELi4ELb0ELb0EN7cutlass6half_tE19Flash_kernel_traitsILi256ELi64ELi64ELi4ES3_EELb0ELb0ELb1ELb0ELb0ELb1ELb0ELb1EEEvNS_16Flash_fwd_paramsE) ;  /* 0xfffffff802d08950 */ /* 0x00efea0003c3ffff */
        /* <DEDUP_REMOVED lines=78> */
.L_x_4845:
[----:B------:R-:W-:Y:S05]  /*09a0*/  BSYNC B0 ;  /* 0x0000000000007941 */ /* 0x000fea0003800000 */
.L_x_4844:
        /* <DEDUP_REMOVED lines=21> */
.L_x_4847:
[----:B------:R-:W-:Y:S05]  /*0b00*/  BSYNC B0 ;  /* 0x0000000000007941 */ /* 0x000fea0003800000 */
.L_x_4846:
        /* <DEDUP_REMOVED lines=23> */
.L_x_4849:
[----:B------:R-:W-:Y:S05]  /*0c80*/  BSYNC B0 ;  /* 0x0000000000007941 */ /* 0x000fea0003800000 */
.L_x_4848:
        /* <DEDUP_REMOVED lines=31> */
.L_x_4851:
[----:B------:R-:W-:Y:S05]  /*0e80*/  BSYNC B0 ;  /* 0x0000000000007941 */ /* 0x000fea0003800000 */
.L_x_4850:
[----:B-1----:R-:W-:Y:S01]  /*0e90*/  MOV R2, R27 ;  /* 0x0000001b00027202 */ /* 0x002fe20000000f00 */
[----:B------:R-:W-:Y:S01]  /*0ea0*/  @!P6 ST.E desc[UR6][R6.64], R15 ;  /* 0x0000000f0600e985 */ /* 0x000fe2000c101906 */
[----:B------:R-:W-:-:S03]  /*0eb0*/  MOV R3, 0x0 ;  /* 0x0000000000037802 */ /* 0x000fc60000000f00 */
[----:B------:R-:W-:Y:S04]  /*0ec0*/  @!P5 ST.E desc[UR6][R6.64+0x40], R14 ;  /* 0x0000400e0600d985 */ /* 0x000fe8000c101906 */
[----:B------:R1:W-:Y:S02]  /*0ed0*/  @!P4 ST.E desc[UR6][R6.64+0x80], R9 ;  /* 0x000080090600c985 */ /* 0x0003e4000c101906 */
[----:B-1----:R-:W-:Y:S05]  /*0ee0*/  @P3 RET.REL.NODEC R2 `(_ZN5flash24flash_fwd_splitkv_kernelI23Flash_fwd_kernel_traitsILi256ELi64ELi64ELi4ELb0ELb0EN7cutlass6half_tE19Flash_kernel_traitsILi256ELi64ELi64ELi4ES3_EELb0ELb0ELb1ELb0ELb0ELb1ELb0ELb1EEEvNS_16Flash_fwd_paramsE) ;  /* 0xfffffff002443950 */ /* 0x002fea0003c3ffff */
[----:B------:R-:W-:Y:S02]  /*0ef0*/  MOV R0, 0x7f800000 ;  /* 0x7f80000000007802 */ /* 0x000fe40000000f00 */
[----:B------:R-:W-:Y:S02]  /*0f00*/  MOV R2, R27 ;  /* 0x0000001b00027202 */ /* 0x000fe40000000f00 */
[----:B------:R-:W-:Y:S01]  /*0f10*/  MOV R3, 0x0 ;  /* 0x0000000000037802 */ /* 0x000fe20000000f00 */
[----:B------:R1:W-:Y:S03]  /*0f20*/  ST.E desc[UR6][R6.64+0xc0], R0 ;  /* 0x0000c00006007985 */ /* 0x0003e6000c101906 */
[----:B-1----:R-:W-:Y:S05]  /*0f30*/  RET.REL.NODEC R2 `(_ZN5flash24flash_fwd_splitkv_kernelI23Flash_fwd_kernel_traitsILi256ELi64ELi64ELi4ELb0ELb0EN7cutlass6half_tE19Flash_kernel_traitsILi256ELi64ELi64ELi4ES3_EELb0ELb0ELb1ELb0ELb0ELb1ELb0ELb1EEEvNS_16Flash_fwd_paramsE) ;  /* 0xfffffff002307950 */ /* 0x002fea0003c3ffff */
.L_x_4843:
        /* <DEDUP_REMOVED lines=116> */
.L_x_4853:
        /* <DEDUP_REMOVED lines=82> */
.L_x_4854:
[----:B------:R-:W-:Y:S05]  /*1ba0*/  BSYNC B0 ;  /* 0x0000000000007941 */ /* 0x000fea0003800000 */
.L_x_4852:
        /* <DEDUP_REMOVED lines=63> */
[----:B------:R-:W-:Y:S02]  /*1fa0*/  SHF.L.U32 R248, R118, 0x4, RZ ;  /* 0x0000000476f87819 */ /* 0x000fe400000006ff */
        /* <DEDUP_REMOVED lines=33> */
[----:B------:R-:W-:Y:S01]  /*21c0*/  LEA.HI R0, R0, R131, RZ, 0x6 ;  /* 0x0000008300007211 */ /* 0x000fe200078f30ff */
[----:B------:R-:W-:Y:S01]  /*21d0*/  IMAD.WIDE.U32 R136, R4, R150, R2 ;  /* 0x0000009604887225 */ /* 0x000fe200078e0002 */
[----:B------:R-:W-:Y:S02]  /*21e0*/  ISETP.GE.AND P0, PT, R22, R154, PT ;  /* 0x0000009a1600720c */ /* 0x000fe40003f06270 */
[----:B------:R-:W-:Y:S01]  /*21f0*/  SHF.R.S32.HI R0, RZ, 0x6, R0 ;  /* 0x00000006ff007819 */ /* 0x000fe20000011400 */
[C---:B------:R-:W-:Y:S01]  /*2200*/  IMAD.SHL.U32 R2, R162.reuse, 0x10, RZ ;  /* 0x00000010a2027824 */ /* 0x040fe200078e00ff */
[----:B------:R-:W-:Y:S02]  /*2210*/  SEL R5, RZ, 0x8, P0 ;  /* 0x00000008ff057807 */ /* 0x000fe40000000000 */
[----:B------:R-:W-:Y:S02]  /*2220*/  SHF.L.U64.HI R3, R162, 0x4, R163 ;  /* 0x00000004a2037819 */ /* 0x000fe400000102a3 */
[----:B------:R1:W-:Y:S01]  /*2230*/  STL [R1], R2 ;  /* 0x0000000201007387 */ /* 0x0003e20000100800 */
[----:B------:R-:W-:Y:S01]  /*2240*/  VIMNMX R122, RZ, R0, !PT ;  /* 0x00000000ff7a7248 */ /* 0x000fe20007fe0100 */
[----:B------:R-:W-:Y:S01]  /*2250*/  @!P4 IMAD.MOV.U32 R35, RZ, RZ, RZ ;  /* 0x000000ffff23c224 */ /* 0x000fe200078e00ff */
[----:B------:R-:W-:Y:S01]  /*2260*/  ISETP.GE.AND P1, PT, R20, R154, PT ;  /* 0x0000009a1400720c */ /* 0x000fe20003f26270 */
[----:B------:R2:W-:Y:S01]  /*2270*/  STL [R1+0x8], R3 ;  /* 0x0000080301007387 */ /* 0x0005e20000100800 */
[----:B------:R-:W-:Y:S01]  /*2280*/  ISETP.GT.AND P4, PT, R36, R122, PT ;  /* 0x0000007a2400720c */ /* 0x000fe20003f84270 */
[----:B------:R-:W-:-:S02]  /*2290*/  IMAD R4, R119, R116, RZ ;  /* 0x0000007477047224 */ /* 0x000fc400078e02ff */
[----:B------:R-:W-:Y:S01]  /*22a0*/  IMAD R0, R163, R116, RZ ;  /* 0x00000074a3007224 */ /* 0x000fe200078e02ff */
[----:B------:R-:W-:Y:S01]  /*22b0*/  SEL R6, RZ, 0x4, P1 ;  /* 0x00000004ff067807 */ /* 0x000fe20000800000 */
[C---:B------:R-:W-:Y:S02]  /*22c0*/  IMAD R4, R117.reuse, R118, R4 ;  /* 0x0000007675047224 */ /* 0x040fe400078e0204 */
[----:B------:R-:W-:Y:S01]  /*22d0*/  IMAD R0, R117, R162, R0 ;  /* 0x000000a275007224 */ /* 0x000fe200078e0200 */
[----:B-1----:R-:W-:-:S05]  /*22e0*/  IADD3 R2, P0, R18, R26, RZ ;  /* 0x0000001a12027210 */ /* 0x002fca0007f1e0ff */
[----:B--2---:R-:W-:Y:S02]  /*22f0*/  IMAD.X R3, R19, 0x1, R27, P0 ;  /* 0x0000000113037824 */ /* 0x004fe400000e061b */
[----:B------:R-:W-:Y:S01]  /*2300*/  IMAD.WIDE.U32 R172, R116, R118, R2 ;  /* 0x0000007674ac7225 */ /* 0x000fe200078e0002 */
[----:B------:R-:W-:Y:S02]  /*2310*/  LOP3.LUT R246, R5, R7, R6, 0xfe, !PT ;  /* 0x0000000705f67212 */ /* 0x000fe400078efe06 */
[----:B------:R-:W-:Y:S01]  /*2320*/  LEA.HI R5, R30, R185, RZ, 0x5 ;  /* 0x000000b91e057211 */ /* 0x000fe200078f28ff */
[----:B------:R-:W-:Y:S01]  /*2330*/  IMAD.IADD R171, R173, 0x1, R4 ;  /* 0x00000001adab7824 */ /* 0x000fe200078e0204 */
[----:B------:R-:W-:Y:S01]  /*2340*/  LEA R247, P1, R172, R156, 0x1 ;  /* 0x0000009cacf77211 */ /* 0x000fe200078208ff */
[----:B------:R-:W-:Y:S01]  /*2350*/  IMAD.IADD R167, R169, 0x1, R0 ;  /* 0x00000001a9a77824 */ /* 0x000fe200078e0200 */
[----:B------:R-:W-:Y:S01]  /*2360*/  LEA R245, P0, R168, R158, 0x1 ;  /* 0x0000009ea8f57211 */ /* 0x000fe200078008ff */
[----:B------:R-:W-:Y:S01]  /*2370*/  IMAD.IADD R155, R137, 0x1, R10 ;  /* 0x00000001899b7824 */ /* 0x000fe200078e020a */
[----:B------:R-:W-:-:S02]  /*2380*/  SHF.R.S32.HI R184, RZ, 0x5, R5 ;  /* 0x00000005ffb87819 */ /* 0x000fc40000011405 */
[----:B------:R-:W-:Y:S02]  /*2390*/  LEA.HI.X R249, R172, R157, R171, 0x1, P1 ;  /* 0x0000009dacf97211 */ /* 0x000fe400008f0cab */
        /* <DEDUP_REMOVED lines=108> */
[----:B------:R-:W-:Y:S01]  /*2a60*/  IADD3.X R102, RZ, R252, RZ, P2, !PT ;  /* 0x000000fcff667210 */ /* 0x000fe200017fe4ff */
[C---:B------:R-:W-:Y:S01]  /*2a70*/  IMAD.SHL.U32 R93, R0.reuse, 0x20, RZ ;  /* 0x00000020005d7824 */ /* 0x040fe200078e00ff */
[-C--:B------:R-:W-:Y:S01]  /*2a80*/  IADD3 R78, P2, R81, R248.reuse, RZ ;  /* 0x000000f8514e7210 */ /* 0x080fe20007f5e0ff */
[--C-:B------:R-:W-:Y:S01]  /*2a90*/  IMAD.X R101, RZ, RZ, R252.reuse, P1 ;  /* 0x000000ffff657224 */ /* 0x100fe200008e06fc */
[-C--:B------:R-:W-:Y:S01]  /*2aa0*/  IADD3 R76, P0, R79, R248.reuse, RZ ;  /* 0x000000f84f4c7210 */ /* 0x080fe20007f1e0ff */
[----:B------:R-:W-:Y:S01]  /*2ab0*/  IMAD R92, R0, 0x30, RZ ;  /* 0x00000030005c7824 */ /* 0x000fe200078e02ff */
[----:B------:R-:W-:Y:S01]  /*2ac0*/  IADD3 R77, P1, R80, R248, RZ ;  /* 0x000000f8504d7210 */ /* 0x000fe20007f3e0ff */
[--C-:B------:R-:W-:Y:S01]  /*2ad0*/  IMAD.X R99, R102, 0x1, R252.reuse, P2 ;  /* 0x0000000166637824 */ /* 0x100fe200010e06fc */
[----:B------:R-:W-:Y:S01]  /*2ae0*/  SHF.L.U64.HI R7, R162, 0x5, R163 ;  /* 0x00000005a2077819 */ /* 0x000fe200000102a3 */
[----:B------:R-:W-:Y:S01]  /*2af0*/  IMAD.X R97, R100, 0x1, R252, P0 ;  /* 0x0000000164617824 */ /* 0x000fe200000e06fc */
        /* <DEDUP_REMOVED lines=58> */
.L_x_4973:
        /* <DEDUP_REMOVED lines=33> */
.L_x_4857:
[----:B------:R-:W-:Y:S05]  /*30b0*/  BSYNC B0 ;  /* 0x0000000000007941 */ /* 0x000fea0003800000 */
.L_x_4856:
[----:B------:R-:W-:Y:S04]  /*30c0*/  BSSY B0, `(.L_x_4858) ;  /* 0x0000014000007945 */ /* 0x000fe80003800000 */
[----:B------:R-:W-:Y:S05]  /*30d0*/  @!P0 BRA `(.L_x_4859) ;  /* 0x0000000000488947 */ /* 0x000fea0003800000 */
[----:B------:R-:W2:Y:S01]  /*30e0*/  LDL R0, [R1] ;  /* 0x0000000001007983 */ /* 0x000ea20000100800 */
[----:B------:R-:W-:Y:S02]  /*30f0*/  ISETP.NE.AND P1, PT, R66, RZ, PT ;  /* 0x000000ff4200720c */ /* 0x000fe40003f25270 */
[----:B------:R-:W-:Y:S01]  /*3100*/  IADD3 R6, P0, R2, R144, RZ ;  /* 0x0000009002067210 */ /* 0x000fe20007f1e0ff */
[----:B------:R-:W3:Y:S04]  /*3110*/  LDL R12, [R1+0x8] ;  /* 0x00000800010c7983 */ /* 0x000ee80000100800 */
[----:B------:R-:W-:Y:S01]  /*3120*/  IMAD.X R7, R3, 0x1, R145, P0 ;  /* 0x0000000103077824 */ /* 0x000fe200000e0691 */
[----:B------:R-:W-:Y:S05]  /*3130*/  ISETP.NE.AND P0, PT, R69, RZ, PT ;  /* 0x000000ff4500720c */ /* 0x000fea0003f05270 */
[----:B-1----:R-:W4:Y:S01]  /*3140*/  @P1 LD.E.128 R8, desc[UR6][R6.64] ;  /* 0x0000000606081980 */ /* 0x002f22000c101d00 */
[C---:B--2---:R-:W-:Y:S04]  /*3150*/  LEA R4, P2, R0.reuse, R62, 0x1 ;  /* 0x0000003e00047211 */ /* 0x044fe800078408ff */
[----:B---3--:R-:W-:Y:S05]  /*3160*/  LEA.HI.X R5, R0, R61, R12, 0x1, P2 ;  /* 0x0000003d00057211 */ /* 0x008fea00010f0c0c */
[----:B----4-:R1:W-:Y:S01]  /*3170*/  @P1 ST.E.128 desc[UR6][R4.64], R8 ;  /* 0x0000000804001985 */ /* 0x0103e2000c101d06 */
        /* <DEDUP_REMOVED lines=8> */
.L_x_4859:
[----:B------:R-:W-:Y:S05]  /*3200*/  BSYNC B0 ;  /* 0x0000000000007941 */ /* 0x000fea0003800000 */
.L_x_4858:
        /* <DEDUP_REMOVED lines=21> */
.L_x_4861:
[----:B------:R-:W-:Y:S05]  /*3360*/  BSYNC B0 ;  /* 0x0000000000007941 */ /* 0x000fea0003800000 */
.L_x_4860:
        /* <DEDUP_REMOVED lines=18> */
.L_x_4863:
[----:B------:R-:W-:Y:S05]  /*3490*/  BSYNC B0 ;  /* 0x0000000000007941 */ /* 0x000fea0003800000 */
.L_x_4862:
        /* <DEDUP_REMOVED lines=74> */
.L_x_4870:
[----:B------:R-:W-:Y:S05]  /*3940*/  BSYNC B0 ;  /* 0x0000000000007941 */ /* 0x000fea0003800000 */
.L_x_4869:
        /* <DEDUP_REMOVED lines=55> */
.L_x_4872:
[----:B------:R-:W-:Y:S05]  /*3cc0*/  BSYNC B0 ;  /* 0x0000000000007941 */ /* 0x000fea0003800000 */
.L_x_4871:
        /* <DEDUP_REMOVED lines=55> */
.L_x_4874:
[----:B------:R-:W-:Y:S05]  /*4040*/  BSYNC B0 ;  /* 0x0000000000007941 */ /* 0x000fea0003800000 */
.L_x_4873:
        /* <DEDUP_REMOVED lines=54> */
.L_x_4868:
[----:B------:R-:W-:Y:S05]  /*43b0*/  BSYNC B1 ;  /* 0x0000000000017941 */ /* 0x000fea0003800000 */
.L_x_4867:
        /* <DEDUP_REMOVED lines=70> */
.L_x_4878:
[----:B------:R-:W-:Y:S05]  /*4820*/  BSYNC B0 ;  /* 0x0000000000007941 */ /* 0x000fea0003800000 */
.L_x_4877:
        /* <DEDUP_REMOVED lines=55> */
.L_x_4880:
[----:B------:R-:W-:Y:S05]  /*4ba0*/  BSYNC B0 ;  /* 0x0000000000007941 */ /* 0x000fea0003800000 */
.L_x_4879:
        /* <DEDUP_REMOVED lines=55> */
.L_x_4882:
[----:B------:R-:W-:Y:S05]  /*4f20*/  BSYNC B0 ;  /* 0x0000000000007941 */ /* 0x000fea0003800000 */
.L_x_4881:
        /* <DEDUP_REMOVED lines=54> */
.L_x_4876:
[----:B------:R-:W-:Y:S05]  /*5290*/  BSYNC B1 ;  /* 0x0000000000017941 */ /* 0x000fea0003800000 */
.L_x_4875:
        /* <DEDUP_REMOVED lines=70> */
.L_x_4886:
[----:B------:R-:W-:Y:S05]  /*5700*/  BSYNC B0 ;  /* 0x0000000000007941 */ /* 0x000fea0003800000 */
.L_x_4885:
        /* <DEDUP_REMOVED lines=55> */
.L_x_4888:
[----:B------:R-:W-:Y:S05]  /*5a80*/  BSYNC B0 ;  /* 0x0000000000007941 */ /* 0x000fea0003800000 */
.L_x_4887:
        /* <DEDUP_REMOVED lines=55> */
.L_x_4890:
[----:B------:R-:W-:Y:S05]  /*5e00*/  BSYNC B0 ;  /* 0x0000000000007941 */ /* 0x000fea0003800000 */
.L_x_4889:
        /* <DEDUP_REMOVED lines=54> */
.L_x_4884:
[----:B------:R-:W-:Y:S05]  /*6170*/  BSYNC B1 ;  /* 0x0000000000017941 */ /* 0x000fea0003800000 */
.L_x_4883:
        /* <DEDUP_REMOVED lines=77> */
.L_x_4894:
[----:B------:R-:W-:Y:S05]  /*6650*/  BSYNC B0 ;  /* 0x0000000000007941 */ /* 0x000fea0003800000 */
.L_x_4893:
        /* <DEDUP_REMOVED lines=55> */
.L_x_4896:
[----:B------:R-:W-:Y:S05]  /*69d0*/  BSYNC B0 ;  /* 0x0000000000007941 */ /* 0x000fea0003800000 */
.L_x_4895:
        /* <DEDUP_REMOVED lines=55> */
.L_x_4898:
[----:B------:R-:W-:Y:S05]  /*6d50*/  BSYNC B0 ;  /* 0x0000000000007941 */ /* 0x000fea0003800000 */
.L_x_4897:
        /* <DEDUP_REMOVED lines=54> */
.L_x_4892:
[----:B------:R-:W-:Y:S05]  /*70c0*/  BSYNC B1 ;  /* 0x0000000000017941 */ /* 0x000fea0003800000 */
.L_x_4891:
[----:B------:R-:W2:Y:S02]  /*70d0*/  LD.E R0, desc[UR6][R28.64+0xd0] ;  /* 0x0000d0061c007980 */ /* 0x000ea4000c101900 */
[----:B--2---:R-:W-:Y:S05]  /*70e0*/  IMAD.U32 R0, R0, -0x20, RZ ;  /* 0xffffffe000007824 */ /* 0x004fea00078e00ff */
[C---:B------:R-:W-:Y:S02]  /*70f0*/  LEA R24, P1, R0.reuse, R24, 0x1 ;  /* 0x0000001800187211 */ /* 0x040fe400078208ff */
[C---:B------:R-:W-:Y:S02]  /*7100*/  LEA R40, P0, R0.reuse, R40, 0x1 ;  /* 0x0000002800287211 */ /* 0x040fe400078008ff */
[C---:B------:R-:W-:Y:S02]  /*7110*/  LEA.HI.X.SX32 R25, R0.reuse, R25, 0x1, P1 ;  /* 0x0000001900197211 */ /* 0x040fe400008f0eff */
[----:B------:R-:W-:Y:S01]  /*7120*/  LEA.HI.X.SX32 R41, R0, R41, 0x1, P0 ;  /* 0x0000002900297211 */ /* 0x000fe200000f0eff */
[----:B------:R-:W-:Y:S05]  /*7130*/  BRA `(.L_x_4899) ;  /* 0x0000007000187947 */ /* 0x000fea0003800000 */
.L_x_4866:
        /* <DEDUP_REMOVED lines=101> */
.L_x_4905:
[----:B------:R-:W-:Y:S05]  /*7790*/  BSYNC B0 ;  /* 0x0000000000007941 */ /* 0x000fea0003800000 */
.L_x_4904:
[----:B-----5:R2:W-:Y:S02]  /*77a0*/  ST.E.128 desc[UR6][R48.64], R8 ;  /* 0x0000000830007985 */ /* 0x0205e4000c101d06 */
.L_x_4903:
[----:B------:R-:W-:Y:S05]  /*77b0*/  BSYNC B1 ;  /* 0x0000000000017941 */ /* 0x000fea0003800000 */
.L_x_4902:
        /* <DEDUP_REMOVED lines=99> */
.L_x_4909:
[----:B------:R-:W-:Y:S05]  /*7df0*/  BSYNC B0 ;  /* 0x0000000000007941 */ /* 0x000fea0003800000 */
.L_x_4908:
[----:B-----5:R2:W-:Y:S02]  /*7e00*/  ST.E.128 desc[UR6][R48.64+0x80], R8 ;  /* 0x0000800830007985 */ /* 0x0205e4000c101d06 */
.L_x_4907:
[----:B------:R-:W-:Y:S05]  /*7e10*/  BSYNC B1 ;  /* 0x0000000000017941 */ /* 0x000fea0003800000 */
.L_x_4906:
        /* <DEDUP_REMOVED lines=99> */
.L_x_4913:
[----:B------:R-:W-:Y:S05]  /*8450*/  BSYNC B0 ;  /* 0x0000000000007941 */ /* 0x000fea0003800000 */
.L_x_4912:
[----:B-----5:R2:W-:Y:S02]  /*8460*/  ST.E.128 desc[UR6][R48.64+0x100], R8 ;  /* 0x0001000830007985 */ /* 0x0205e4000c101d06 */
.L_x_4911:
[----:B------:R-:W-:Y:S05]  /*8470*/  BSYNC B1 ;  /* 0x0000000000017941 */ /* 0x000fea0003800000 */
.L_x_4910:
        /* <DEDUP_REMOVED lines=98> */
.L_x_4915:
[----:B------:R-:W-:Y:S05]  /*8aa0*/  BSYNC B0 ;  /* 0x0000000000007941 */ /* 0x000fea0003800000 */
.L_x_4914:
[----:B-----5:R2:W-:Y:S02]  /*8ab0*/  ST.E.128 desc[UR6][R48.64+0x180], R8 ;  /* 0x0001800830007985 */ /* 0x0205e4000c101d06 */
.L_x_4901:
[----:B------:R-:W-:Y:S05]  /*8ac0*/  BSYNC B2 ;  /* 0x0000000000027941 */ /* 0x000fea0003800000 */
.L_x_4900:
        /* <DEDUP_REMOVED lines=104> */
.L_x_4921:
[----:B------:R-:W-:Y:S05]  /*9150*/  BSYNC B0 ;  /* 0x0000000000007941 */ /* 0x000fea0003800000 */
.L_x_4920:
[----:B-----5:R2:W-:Y:S02]  /*9160*/  ST.E.128 desc[UR6][R48.64], R8 ;  /* 0x0000000830007985 */ /* 0x0205e4000c101d06 */
.L_x_4919:
[----:B------:R-:W-:Y:S05]  /*9170*/  BSYNC B1 ;  /* 0x0000000000017941 */ /* 0x000fea0003800000 */
.L_x_4918:
        /* <DEDUP_REMOVED lines=99> */
.L_x_4925:
[----:B------:R-:W-:Y:S05]  /*97b0*/  BSYNC B0 ;  /* 0x0000000000007941 */ /* 0x000fea0003800000 */
.L_x_4924:
[----:B-----5:R2:W-:Y:S02]  /*97c0*/  ST.E.128 desc[UR6][R48.64], R8 ;  /* 0x0000000830007985 */ /* 0x0205e4000c101d06 */
.L_x_4923:
[----:B------:R-:W-:Y:S05]  /*97d0*/  BSYNC B1 ;  /* 0x0000000000017941 */ /* 0x000fea0003800000 */
.L_x_4922:
        /* <DEDUP_REMOVED lines=99> */
.L_x_4929:
[----:B------:R-:W-:Y:S05]  /*9e10*/  BSYNC B0 ;  /* 0x0000000000007941 */ /* 0x000fea0003800000 */
.L_x_4928:
[----:B-----5:R2:W-:Y:S02]  /*9e20*/  ST.E.128 desc[UR6][R48.64], R8 ;  /* 0x0000000830007985 */ /* 0x0205e4000c101d06 */
.L_x_4927:
[----:B------:R-:W-:Y:S05]  /*9e30*/  BSYNC B1 ;  /* 0x0000000000017941 */ /* 0x000fea0003800000 */
.L_x_4926:
        /* <DEDUP_REMOVED lines=98> */
.L_x_4931:
[----:B------:R-:W-:Y:S05]  /*a460*/  BSYNC B0 ;  /* 0x0000000000007941 */ /* 0x000fea0003800000 */
.L_x_4930:
[----:B-----5:R2:W-:Y:S02]  /*a470*/  ST.E.128 desc[UR6][R48.64], R8 ;  /* 0x0000000830007985 */ /* 0x0205e4000c101d06 */
.L_x_4917:
[----:B------:R-:W-:Y:S05]  /*a480*/  BSYNC B2 ;  /* 0x0000000000027941 */ /* 0x000fea0003800000 */
.L_x_4916:
        /* <DEDUP_REMOVED lines=104> */
.L_x_4937:
[----:B------:R-:W-:Y:S05]  /*ab10*/  BSYNC B0 ;  /* 0x0000000000007941 */ /* 0x000fea0003800000 */
.L_x_4936:
[----:B-----5:R2:W-:Y:S02]  /*ab20*/  ST.E.128 desc[UR6][R48.64], R8 ;  /* 0x0000000830007985 */ /* 0x0205e4000c101d06 */
.L_x_4935:
[----:B------:R-:W-:Y:S05]  /*ab30*/  BSYNC B1 ;  /* 0x0000000000017941 */ /* 0x000fea0003800000 */
.L_x_4934:
        /* <DEDUP_REMOVED lines=99> */
.L_x_4941:
[----:B------:R-:W-:Y:S05]  /*b170*/  BSYNC B0 ;  /* 0x0000000000007941 */ /* 0x000fea0003800000 */
.L_x_4940:
[----:B-----5:R2:W-:Y:S02]  /*b180*/  ST.E.128 desc[UR6][R48.64], R8 ;  /* 0x0000000830007985 */ /* 0x0205e4000c101d06 */
.L_x_4939:
[----:B------:R-:W-:Y:S05]  /*b190*/  BSYNC B1 ;  /* 0x0000000000017941 */ /* 0x000fea0003800000 */
.L_x_4938:
        /* <DEDUP_REMOVED lines=99> */
.L_x_4945:
[----:B------:R-:W-:Y:S05]  /*b7d0*/  BSYNC B0 ;  /* 0x0000000000007941 */ /* 0x000fea0003800000 */
.L_x_4944:
[----:B-----5:R2:W-:Y:S02]  /*b7e0*/  ST.E.128 desc[UR6][R48.64], R8 ;  /* 0x0000000830007985 */ /* 0x0205e4000c101d06 */
.L_x_4943:
[----:B------:R-:W-:Y:S05]  /*b7f0*/  BSYNC B1 ;  /* 0x0000000000017941 */ /* 0x000fea0003800000 */
.L_x_4942:
        /* <DEDUP_REMOVED lines=98> */
.L_x_4947:
[----:B------:R-:W-:Y:S05]  /*be20*/  BSYNC B0 ;  /* 0x0000000000007941 */ /* 0x000fea0003800000 */
.L_x_4946:
[----:B-----5:R2:W-:Y:S02]  /*be30*/  ST.E.128 desc[UR6][R48.64], R8 ;  /* 0x0000000830007985 */ /* 0x0205e4000c101d06 */
.L_x_4933:
[----:B------:R-:W-:Y:S05]  /*be40*/  BSYNC B2 ;  /* 0x0000000000027941 */ /* 0x000fea0003800000 */
.L_x_4932:
        /* <DEDUP_REMOVED lines=111> */
.L_x_4953:
[----:B------:R-:W-:Y:S05]  /*c540*/  BSYNC B0 ;  /* 0x0000000000007941 */ /* 0x000fea0003800000 */
.L_x_4952:
[----:B-----5:R2:W-:Y:S02]  /*c550*/  ST.E.128 desc[UR6][R48.64], R8 ;  /* 0x0000000830007985 */ /* 0x0205e4000c101d06 */
.L_x_4951:
[----:B------:R-:W-:Y:S05]  /*c560*/  BSYNC B1 ;  /* 0x0000000000017941 */ /* 0x000fea0003800000 */
.L_x_4950:
        /* <DEDUP_REMOVED lines=99> */
.L_x_4957:
[----:B------:R-:W-:Y:S05]  /*cba0*/  BSYNC B0 ;  /* 0x0000000000007941 */ /* 0x000fea0003800000 */
.L_x_4956:
[----:B-----5:R2:W-:Y:S02]  /*cbb0*/  ST.E.128 desc[UR6][R48.64], R8 ;  /* 0x0000000830007985 */ /* 0x0205e4000c101d06 */
.L_x_4955:
[----:B------:R-:W-:Y:S05]  /*cbc0*/  BSYNC B1 ;  /* 0x0000000000017941 */ /* 0x000fea0003800000 */
.L_x_4954:
        /* <DEDUP_REMOVED lines=99> */
.L_x_4961:
[----:B------:R-:W-:Y:S05]  /*d200*/  BSYNC B0 ;  /* 0x0000000000007941 */ /* 0x000fea0003800000 */
.L_x_4960:
[----:B-----5:R2:W-:Y:S02]  /*d210*/  ST.E.128 desc[UR6][R48.64], R8 ;  /* 0x0000000830007985 */ /* 0x0205e4000c101d06 */
.L_x_4959:
[----:B------:R-:W-:Y:S05]  /*d220*/  BSYNC B1 ;  /* 0x0000000000017941 */ /* 0x000fea0003800000 */
.L_x_4958:
        /* <DEDUP_REMOVED lines=98> */
.L_x_4963:
[----:B------:R-:W-:Y:S05]  /*d850*/  BSYNC B0 ;  /* 0x0000000000007941 */ /* 0x000fea0003800000 */
.L_x_4962:
[----:B-----5:R2:W-:Y:S02]  /*d860*/  ST.E.128 desc[UR6][R48.64], R8 ;  /* 0x0000000830007985 */ /* 0x0205e4000c101d06 */
.L_x_4949:
[----:B------:R-:W-:Y:S05]  /*d870*/  BSYNC B2 ;  /* 0x0000000000027941 */ /* 0x000fea0003800000 */
.L_x_4948:
        /* <DEDUP_REMOVED lines=11> */
.L_x_4865:
        /* <DEDUP_REMOVED lines=37> */
.L_x_4965:
[----:B------:R-:W-:Y:S05]  /*db80*/  BSYNC B0 ;  /* 0x0000000000007941 */ /* 0x000fea0003800000 */
.L_x_4964:
        /* <DEDUP_REMOVED lines=30> */
.L_x_4967:
[----:B------:R-:W-:Y:S05]  /*dd70*/  BSYNC B0 ;  /* 0x0000000000007941 */ /* 0x000fea0003800000 */
.L_x_4966:
        /* <DEDUP_REMOVED lines=30> */
.L_x_4969:
[----:B------:R-:W-:Y:S05]  /*df60*/  BSYNC B0 ;  /* 0x0000000000007941 */ /* 0x000fea0003800000 */
.L_x_4968:
        /* <DEDUP_REMOVED lines=35> */
.L_x_4899:
[----:B------:R-:W-:Y:S05]  /*e1a0*/  BSYNC B3 ;  /* 0x0000000000037941 */ /* 0x000fea0003800000 */
.L_x_4864:
        /* <DEDUP_REMOVED lines=92> */
.L_x_4971:
        /* <DEDUP_REMOVED lines=12> */
.L_x_4972:
[----:B------:R-:W-:Y:S05]  /*e830*/  BSYNC B0 ;  /* 0x0000000000007941 */ /* 0x000fea0003800000 */
.L_x_4970:
[----:B------:R-:W-:Y:S04]  /*e840*/  IADD3 R26, R26, -0x1, RZ ;  /* 0xffffffff1a1a7810 */ /* 0x000fe80007ffe0ff */
[----:B------:R-:W-:Y:S11]  /*e850*/  ISETP.GT.AND P0, PT, R26, R122, PT ;  /* 0x0000007a1a00720c */ /* 0x000ff60003f04270 */
[----:B------:R-:W-:Y:S02]  /*e860*/  @!UPT UIADD3 URZ, URZ, URZ, URZ ;  /* 0x0000003f3f3ff290 */ /* 0x000fe4000fffe03f */
[----:B------:R-:W-:Y:S05]  /*e870*/  @P0 BRA `(.L_x_4973) ;  /* 0xffffff4400880947 */ /* 0x000fea000383ffff */
.L_x_4855:
        /* <DEDUP_REMOVED lines=114> */
.L_x_4982:
[----:B------:R-:W-:Y:S05]  /*efa0*/  BSYNC B0 ;  /* 0x0000000000007941 */ /* 0x000fea0003800000 */
.L_x_4981:
[----:B-----5:R3:W-:Y:S02]  /*efb0*/  STS.128 [R239], R4 ;  /* 0x00000004ef007388 */ /* 0x0207e40000000c00 */
.L_x_4980:
[----:B------:R-:W-:Y:S05]  /*efc0*/  BSYNC B1 ;  /* 0x0000000000017941 */ /* 0x000fea0003800000 */
.L_x_4979:
        /* <DEDUP_REMOVED lines=50> */
.L_x_4986:
[----:B------:R-:W-:Y:S05]  /*f2f0*/  BSYNC B0 ;  /* 0x0000000000007941 */ /* 0x000fea0003800000 */
.L_x_4985:
[----:B-----5:R1:W-:Y:S02]  /*f300*/  STS.128 [R239+0x2000], R4 ;  /* 0x00200004ef007388 */ /* 0x0203e40000000c00 */
.L_x_4984:
[----:B------:R-:W-:Y:S05]  /*f310*/  BSYNC B1 ;  /* 0x0000000000017941 */ /* 0x000fea0003800000 */
.L_x_4983:
        /* <DEDUP_REMOVED lines=50> */
.L_x_4990:
[----:B------:R-:W-:Y:S05]  /*f640*/  BSYNC B0 ;  /* 0x0000000000007941 */ /* 0x000fea0003800000 */
.L_x_4989:
[----:B-----5:R3:W-:Y:S02]  /*f650*/  STS.128 [R239+0x4000], R4 ;  /* 0x00400004ef007388 */ /* 0x0207e40000000c00 */
.L_x_4988:
[----:B------:R-:W-:Y:S05]  /*f660*/  BSYNC B1 ;  /* 0x0000000000017941 */ /* 0x000fea0003800000 */
.L_x_4987:
        /* <DEDUP_REMOVED lines=49> */
.L_x_4992:
[----:B------:R-:W-:Y:S05]  /*f980*/  BSYNC B0 ;  /* 0x0000000000007941 */ /* 0x000fea0003800000 */
.L_x_4991:
[----:B-----5:R3:W-:Y:S02]  /*f990*/  STS.128 [R239+0x6000], R4 ;  /* 0x00600004ef007388 */ /* 0x0207e40000000c00 */
.L_x_4978:
[----:B------:R-:W-:Y:S05]  /*f9a0*/  BSYNC B2 ;  /* 0x0000000000027941 */ /* 0x000fea0003800000 */
.L_x_4977:
        /* <DEDUP_REMOVED lines=55> */
.L_x_4998:
[----:B------:R-:W-:Y:S05]  /*fd20*/  BSYNC B0 ;  /* 0x0000000000007941 */ /* 0x000fea0003800000 */
.L_x_4997:
[----:B-----5:R3:W-:Y:S02]  /*fd30*/  STS.128 [R239+0x800], R4 ;  /* 0x00080004ef007388 */ /* 0x0207e40000000c00 */
.L_x_4996:
[----:B------:R-:W-:Y:S05]  /*fd40*/  BSYNC B1 ;  /* 0x0000000000017941 */ /* 0x000fea0003800000 */
.L_x_4995:
        /* <DEDUP_REMOVED lines=50> */
.L_x_5002:
[----:B------:R-:W-:Y:S05]  /*10070*/  BSYNC B0 ;  /* 0x0000000000007941 */ /* 0x000fea0003800000 */
.L_x_5001:
[----:B-----5:R3:W-:Y:S02]  /*10080*/  STS.128 [R239+0x2800], R4 ;  /* 0x00280004ef007388 */ /* 0x0207e40000000c00 */
.L_x_5000:
[----:B------:R-:W-:Y:S05]  /*10090*/  BSYNC B1 ;  /* 0x0000000000017941 */ /* 0x000fea0003800000 */
.L_x_4999:
        /* <DEDUP_REMOVED lines=50> */
.L_x_5006:
[----:B------:R-:W-:Y:S05]  /*103c0*/  BSYNC B0 ;  /* 0x0000000000007941 */ /* 0x000fea0003800000 */
.L_x_5005:
[----:B-----5:R3:W-:Y:S02]  /*103d0*/  STS.128 [R239+0x4800], R4 ;  /* 0x00480004ef007388 */ /* 0x0207e40000000c00 */
.L_x_5004:
[----:B------:R-:W-:Y:S05]  /*103e0*/  BSYNC B1 ;  /* 0x0000000000017941 */ /* 0x000fea0003800000 */
.L_x_5003:
        /* <DEDUP_REMOVED lines=49> */
.L_x_5008:
[----:B------:R-:W-:Y:S05]  /*10700*/  BSYNC B0 ;  /* 0x0000000000007941 */ /* 0x000fea0003800000 */
.L_x_5007:
[----:B-----5:R3:W-:Y:S02]  /*10710*/  STS.128 [R239+0x6800], R4 ;  /* 0x00680004ef007388 */ /* 0x0207e40000000c00 */
.L_x_4994:
[----:B------:R-:W-:Y:S05]  /*10720*/  BSYNC B2 ;  /* 0x0000000000027941 */ /* 0x000fea0003800000 */
.L_x_4993:
        /* <DEDUP_REMOVED lines=55> */
.L_x_5014:
[----:B------:R-:W-:Y:S05]  /*10aa0*/  BSYNC B0 ;  /* 0x0000000000007941 */ /* 0x000fea0003800000 */
.L_x_5013:
[----:B-----5:R3:W-:Y:S02]  /*10ab0*/  STS.128 [R239+0x1000], R4 ;  /* 0x00100004ef007388 */ /* 0x0207e40000000c00 */
.L_x_5012:
[----:B------:R-:W-:Y:S05]  /*10ac0*/  BSYNC B1 ;  /* 0x0000000000017941 */ /* 0x000fea0003800000 */
.L_x_5011:
        /* <DEDUP_REMOVED lines=50> */
.L_x_5018:
[----:B------:R-:W-:Y:S05]  /*10df0*/  BSYNC B0 ;  /* 0x0000000000007941 */ /* 0x000fea0003800000 */
.L_x_5017:
[----:B-----5:R3:W-:Y:S02]  /*10e00*/  STS.128 [R239+0x3000], R4 ;  /* 0x00300004ef007388 */ /* 0x0207e40000000c00 */
.L_x_5016:
[----:B------:R-:W-:Y:S05]  /*10e10*/  BSYNC B1 ;  /* 0x0000000000017941 */ /* 0x000fea0003800000 */
.L_x_5015:
        /* <DEDUP_REMOVED lines=50> */
.L_x_5022:
[----:B------:R-:W-:Y:S05]  /*11140*/  BSYNC B0 ;  /* 0x0000000000007941 */ /* 0x000fea0003800000 */
.L_x_5021:
[----:B-----5:R3:W-:Y:S02]  /*11150*/  STS.128 [R239+0x5000], R4 ;  /* 0x00500004ef007388 */ /* 0x0207e40000000c00 */
.L_x_5020:
[----:B------:R-:W-:Y:S05]  /*11160*/  BSYNC B1 ;  /* 0x0000000000017941 */ /* 0x000fea0003800000 */
.L_x_5019:
        /* <DEDUP_REMOVED lines=49> */
.L_x_5024:
[----:B------:R-:W-:Y:S05]  /*11480*/  BSYNC B0 ;  /* 0x0000000000007941 */ /* 0x000fea0003800000 */
.L_x_5023:
[----:B-----5:R3:W-:Y:S02]  /*11490*/  STS.128 [R239+0x7000], R4 ;  /* 0x00700004ef007388 */ /* 0x0207e40000000c00 */
.L_x_5010:
[----:B------:R-:W-:Y:S05]  /*114a0*/  BSYNC B2 ;  /* 0x0000000000027941 */ /* 0x000fea0003800000 */
.L_x_5009:
        /* <DEDUP_REMOVED lines=54> */
.L_x_5029:
[----:B------:R-:W-:Y:S05]  /*11810*/  BSYNC B0 ;  /* 0x0000000000007941 */ /* 0x000fea0003800000 */
.L_x_5028:
[----:B-----5:R3:W-:Y:S02]  /*11820*/  STS.128 [R239+0x1800], R4 ;  /* 0x00180004ef007388 */ /* 0x0207e40000000c00 */
.L_x_5027:
[----:B------:R-:W-:Y:S05]  /*11830*/  BSYNC B1 ;  /* 0x0000000000017941 */ /* 0x000fea0003800000 */
.L_x_5026:
        /* <DEDUP_REMOVED lines=50> */
.L_x_5033:
[----:B------:R-:W-:Y:S05]  /*11b60*/  BSYNC B0 ;  /* 0x0000000000007941 */ /* 0x000fea0003800000 */
.L_x_5032:
[----:B-----5:R3:W-:Y:S02]  /*11b70*/  STS.128 [R239+0x3800], R4 ;  /* 0x00380004ef007388 */ /* 0x0207e40000000c00 */
.L_x_5031:
[----:B------:R-:W-:Y:S05]  /*11b80*/  BSYNC B1 ;  /* 0x0000000000017941 */ /* 0x000fea0003800000 */
.L_x_5030:
        /* <DEDUP_REMOVED lines=50> */
.L_x_5037:
[----:B------:R-:W-:Y:S05]  /*11eb0*/  BSYNC B0 ;  /* 0x0000000000007941 */ /* 0x000fea0003800000 */
.L_x_5036:
[----:B-----5:R3:W-:Y:S02]  /*11ec0*/  STS.128 [R239+0x5800], R4 ;  /* 0x00580004ef007388 */ /* 0x0207e40000000c00 */
.L_x_5035:
[----:B------:R-:W-:Y:S05]  /*11ed0*/  BSYNC B1 ;  /* 0x0000000000017941 */ /* 0x000fea0003800000 */
.L_x_5034:
        /* <DEDUP_REMOVED lines=49> */
.L_x_5039:
[----:B------:R-:W-:Y:S05]  /*121f0*/  BSYNC B0 ;  /* 0x0000000000007941 */ /* 0x000fea0003800000 */
.L_x_5038:
[----:B-----5:R3:W-:Y:S01]  /*12200*/  STS.128 [R239+0x7800], R4 ;  /* 0x00780004ef007388 */ /* 0x0207e20000000c00 */
[----:B------:R-:W-:Y:S05]  /*12210*/  BRA `(.L_x_5025) ;  /* 0x0000006800f07947 */ /* 0x000fea0003800000 */
.L_x_4976:
        /* <DEDUP_REMOVED lines=96> */
.L_x_5045:
[----:B------:R-:W-:Y:S05]  /*12820*/  BSYNC B0 ;  /* 0x0000000000007941 */ /* 0x000fea0003800000 */
.L_x_5044:
[----:B-----5:R3:W-:Y:S02]  /*12830*/  STS.128 [R239], R4 ;  /* 0x00000004ef007388 */ /* 0x0207e40000000c00 */
.L_x_5043:
[----:B------:R-:W-:Y:S05]  /*12840*/  BSYNC B1 ;  /* 0x0000000000017941 */ /* 0x000fea0003800000 */
.L_x_5042:
        /* <DEDUP_REMOVED lines=94> */
.L_x_5049:
[----:B------:R-:W-:Y:S05]  /*12e30*/  BSYNC B0 ;  /* 0x0000000000007941 */ /* 0x000fea0003800000 */
.L_x_5048:
[----:B-----5:R1:W-:Y:S02]  /*12e40*/  STS.128 [R239+0x2000], R4 ;  /* 0x00200004ef007388 */ /* 0x0203e40000000c00 */
.L_x_5047:
[----:B------:R-:W-:Y:S05]  /*12e50*/  BSYNC B1 ;  /* 0x0000000000017941 */ /* 0x000fea0003800000 */
.L_x_5046:
        /* <DEDUP_REMOVED lines=94> */
.L_x_5053:
[----:B------:R-:W-:Y:S05]  /*13440*/  BSYNC B0 ;  /* 0x0000000000007941 */ /* 0x000fea0003800000 */
.L_x_5052:
[----:B-----5:R3:W-:Y:S02]  /*13450*/  STS.128 [R239+0x4000], R4 ;  /* 0x00400004ef007388 */ /* 0x0207e40000000c00 */
.L_x_5051:
[----:B------:R-:W-:Y:S05]  /*13460*/  BSYNC B1 ;  /* 0x0000000000017941 */ /* 0x000fea0003800000 */
.L_x_5050:
        /* <DEDUP_REMOVED lines=94> */
.L_x_5055:
[----:B------:R-:W-:Y:S05]  /*13a50*/  BSYNC B0 ;  /* 0x0000000000007941 */ /* 0x000fea0003800000 */
.L_x_5054:
[----:B-----5:R3:W-:Y:S02]  /*13a60*/  STS.128 [R239+0x6000], R4 ;  /* 0x00600004ef007388 */ /* 0x0207e40000000c00 */
.L_x_5041:
[----:B------:R-:W-:Y:S05]  /*13a70*/  BSYNC B2 ;  /* 0x0000000000027941 */ /* 0x000fea0003800000 */
.L_x_5040:
        /* <DEDUP_REMOVED lines=99> */
.L_x_5061:
[----:B------:R-:W-:Y:S05]  /*140b0*/  BSYNC B0 ;  /* 0x0000000000007941 */ /* 0x000fea0003800000 */
.L_x_5060:
[----:B-----5:R3:W-:Y:S02]  /*140c0*/  STS.128 [R239+0x800], R4 ;  /* 0x00080004ef007388 */ /* 0x0207e40000000c00 */
.L_x_5059:
[----:B------:R-:W-:Y:S05]  /*140d0*/  BSYNC B1 ;  /* 0x0000000000017941 */ /* 0x000fea0003800000 */
.L_x_5058:
        /* <DEDUP_REMOVED lines=94> */
.L_x_5065:
[----:B------:R-:W-:Y:S05]  /*146c0*/  BSYNC B0 ;  /* 0x0000000000007941 */ /* 0x000fea0003800000 */
.L_x_5064:
[----:B-----5:R3:W-:Y:S02]  /*146d0*/  STS.128 [R239+0x2800], R4 ;  /* 0x00280004ef007388 */ /* 0x0207e40000000c00 */
.L_x_5063:
[----:B------:R-:W-:Y:S05]  /*146e0*/  BSYNC B1 ;  /* 0x0000000000017941 */ /* 0x000fea0003800000 */
.L_x_5062:
        /* <DEDUP_REMOVED lines=94> */
.L_x_5069:
[----:B------:R-:W-:Y:S05]  /*14cd0*/  BSYNC B0 ;  /* 0x0000000000007941 */ /* 0x000fea0003800000 */
.L_x_5068:
[----:B-----5:R3:W-:Y:S02]  /*14ce0*/  STS.128 [R239+0x4800], R4 ;  /* 0x00480004ef007388 */ /* 0x0207e40000000c00 */
.L_x_5067:
[----:B------:R-:W-:Y:S05]  /*14cf0*/  BSYNC B1 ;  /* 0x0000000000017941 */ /* 0x000fea0003800000 */
.L_x_5066:
        /* <DEDUP_REMOVED lines=94> */
.L_x_5071:
[----:B------:R-:W-:Y:S05]  /*152e0*/  BSYNC B0 ;  /* 0x0000000000007941 */ /* 0x000fea0003800000 */
.L_x_5070:
[----:B-----5:R3:W-:Y:S02]  /*152f0*/  STS.128 [R239+0x6800], R4 ;  /* 0x00680004ef007388 */ /* 0x0207e40000000c00 */
.L_x_5057:
[----:B------:R-:W-:Y:S05]  /*15300*/  BSYNC B2 ;  /* 0x0000000000027941 */ /* 0x000fea0003800000 */
.L_x_5056:
        /* <DEDUP_REMOVED lines=99> */
.L_x_5077:
[----:B------:R-:W-:Y:S05]  /*15940*/  BSYNC B0 ;  /* 0x0000000000007941 */ /* 0x000fea0003800000 */
.L_x_5076:
[----:B-----5:R3:W-:Y:S02]  /*15950*/  STS.128 [R239+0x1000], R4 ;  /* 0x00100004ef007388 */ /* 0x0207e40000000c00 */
.L_x_5075:
[----:B------:R-:W-:Y:S05]  /*15960*/  BSYNC B1 ;  /* 0x0000000000017941 */ /* 0x000fea0003800000 */
.L_x_5074:
        /* <DEDUP_REMOVED lines=94> */
.L_x_5081:
[----:B------:R-:W-:Y:S05]  /*15f50*/  BSYNC B0 ;  /* 0x0000000000007941 */ /* 0x000fea0003800000 */
.L_x_5080:
[----:B-----5:R3:W-:Y:S02]  /*15f60*/  STS.128 [R239+0x3000], R4 ;  /* 0x00300004ef007388 */ /* 0x0207e40000000c00 */
.L_x_5079:
[----:B------:R-:W-:Y:S05]  /*15f70*/  BSYNC B1 ;  /* 0x0000000000017941 */ /* 0x000fea0003800000 */
.L_x_5078:
        /* <DEDUP_REMOVED lines=94> */
.L_x_5085:
[----:B------:R-:W-:Y:S05]  /*16560*/  BSYNC B0 ;  /* 0x0000000000007941 */ /* 0x000fea0003800000 */
.L_x_5084:
[----:B-----5:R3:W-:Y:S02]  /*16570*/  STS.128 [R239+0x5000], R4 ;  /* 0x00500004ef007388 */ /* 0x0207e40000000c00 */
.L_x_5083:
[----:B------:R-:W-:Y:S05]  /*16580*/  BSYNC B1 ;  /* 0x0000000000017941 */ /* 0x000fea0003800000 */
.L_x_5082:
        /* <DEDUP_REMOVED lines=94> */
.L_x_5087:
[----:B------:R-:W-:Y:S05]  /*16b70*/  BSYNC B0 ;  /* 0x0000000000007941 */ /* 0x000fea0003800000 */
.L_x_5086:
[----:B-----5:R3:W-:Y:S02]  /*16b80*/  STS.128 [R239+0x7000], R4 ;  /* 0x00700004ef007388 */ /* 0x0207e40000000c00 */
.L_x_5073:
[----:B------:R-:W-:Y:S05]  /*16b90*/  BSYNC B2 ;  /* 0x0000000000027941 */ /* 0x000fea0003800000 */
.L_x_5072:
        /* <DEDUP_REMOVED lines=99> */
.L_x_5091:
[----:B------:R-:W-:Y:S05]  /*171d0*/  BSYNC B0 ;  /* 0x0000000000007941 */ /* 0x000fea0003800000 */
.L_x_5090:
[----:B-----5:R3:W-:Y:S02]  /*171e0*/  STS.128 [R239+0x1800], R4 ;  /* 0x00180004ef007388 */ /* 0x0207e40000000c00 */
.L_x_5089:
[----:B------:R-:W-:Y:S05]  /*171f0*/  BSYNC B1 ;  /* 0x0000000000017941 */ /* 0x000fea0003800000 */
.L_x_5088:
        /* <DEDUP_REMOVED lines=95> */
.L_x_5095:
[----:B------:R-:W-:Y:S05]  /*177f0*/  BSYNC B0 ;  /* 0x0000000000007941 */ /* 0x000fea0003800000 */
.L_x_5094:
[----:B-----5:R3:W-:Y:S02]  /*17800*/  STS.128 [R239+0x3800], R4 ;  /* 0x00380004ef007388 */ /* 0x0207e40000000c00 */
.L_x_5093:
[----:B------:R-:W-:Y:S05]  /*17810*/  BSYNC B1 ;  /* 0x0000000000017941 */ /* 0x000fea0003800000 */
.L_x_5092:
        /* <DEDUP_REMOVED lines=95> */
.L_x_5099:
[----:B------:R-:W-:Y:S05]  /*17e10*/  BSYNC B0 ;  /* 0x0000000000007941 */ /* 0x000fea0003800000 */
.L_x_5098:
[----:B-----5:R3:W-:Y:S02]  /*17e20*/  STS.128 [R239+0x5800], R4 ;  /* 0x00580004ef007388 */ /* 0x0207e40000000c00 */
.L_x_5097:
[----:B------:R-:W-:Y:S05]  /*17e30*/  BSYNC B1 ;  /* 0x0000000000017941 */ /* 0x000fea0003800000 */
.L_x_5096:
        /* <DEDUP_REMOVED lines=97> */
.L_x_5101:
[----:B------:R-:W-:Y:S05]  /*18450*/  BSYNC B0 ;  /* 0x0000000000007941 */ /* 0x000fea0003800000 */
.L_x_5100:
[----:B-----5:R3:W-:Y:S01]  /*18460*/  STS.128 [R239+0x7800], R4 ;  /* 0x00780004ef007388 */ /* 0x0207e20000000c00 */
[----:B------:R-:W-:Y:S05]  /*18470*/  BRA `(.L_x_5025) ;  /* 0x0000000800587947 */ /* 0x000fea0003800000 */
.L_x_4975:
        /* <DEDUP_REMOVED lines=42> */
.L_x_5103:
[----:B------:R-:W-:Y:S05]  /*18720*/  BSYNC B0 ;  /* 0x0000000000007941 */ /* 0x000fea0003800000 */
.L_x_5102:
        /* <DEDUP_REMOVED lines=35> */
.L_x_5105:
[----:B------:R-:W-:Y:S05]  /*18960*/  BSYNC B0 ;  /* 0x0000000000007941 */ /* 0x000fea0003800000 */
.L_x_5104:
        /* <DEDUP_REMOVED lines=34> */
.L_x_5107:
[----:B------:R-:W-:Y:S05]  /*18b90*/  BSYNC B0 ;  /* 0x0000000000007941 */ /* 0x000fea0003800000 */
.L_x_5106:
        /* <DEDUP_REMOVED lines=36> */
.L_x_5025:
[----:B------:R-:W-:Y:S05]  /*18de0*/  BSYNC B3 ;  /* 0x0000000000037941 */ /* 0x000fea0003800000 */
.L_x_4974:
        /* <DEDUP_REMOVED lines=41> */
.L_x_5109:
[----:B------:R-:W-:Y:S05]  /*19080*/  BSYNC B0 ;  /* 0x0000000000007941 */ /* 0x000fea0003800000 */
.L_x_5108:
[----:B------:R-:W-:Y:S04]  /*19090*/  BSSY B0, `(.L_x_5110) ;  /* 0x0000025000007945 */ /* 0x000fe80003800000 */
[----:B------:R-:W-:Y:S05]  /*190a0*/  @P5 BRA `(.L_x_5111) ;  /* 0x00000000008c5947 */ /* 0x000fea0003800000 */
[C---:B------:R-:W-:Y:S02]  /*190b0*/  LOP3.LUT R0, R246.reuse, 0x1, RZ, 0xc0, !PT ;  /* 0x00000001f6007812 */ /* 0x040fe400078ec0ff */
[----:B------:R-:W-:Y:S02]  /*190c0*/  LOP3.LUT P5, RZ, R246, 0x2, RZ, 0xc0, !PT ;  /* 0x00000002f6ff7812 */ /* 0x000fe400078ac0ff */
        /* <DEDUP_REMOVED lines=33> */
.L_x_5111:
[----:B------:R-:W-:Y:S05]  /*192e0*/  BSYNC B0 ;  /* 0x0000000000007941 */ /* 0x000fea0003800000 */
.L_x_5110:
[----:B------:R-:W-:Y:S04]  /*192f0*/  BSSY B0, `(.L_x_5112) ;  /* 0x0000027000007945 */ /* 0x000fe80003800000 */
[----:B------:R-:W-:Y:S05]  /*19300*/  @P4 BRA `(.L_x_5113) ;  /* 0x0000000000944947 */ /* 0x000fea0003800000 */
[----:B------:R-:W-:Y:S01]  /*19310*/  LOP3.LUT R0, R246, 0x1, RZ, 0xc0, !PT ;  /* 0x00000001f6007812 */ /* 0x000fe200078ec0ff */
[----:B-1234-:R-:W-:Y:S01]  /*19320*/  IMAD.SHL.U32 R2, R118, 0x20, RZ ;  /* 0x0000002076027824 */ /* 0x01efe200078e00ff */
[----:B------:R-:W-:Y:S02]  /*19330*/  LOP3.LUT P5, RZ, R246, 0x2, RZ, 0xc0, !PT ;  /* 0x00000002f6ff7812 */ /* 0x000fe400078ac0ff */
        /* <DEDUP_REMOVED lines=34> */
.L_x_5113:
[----:B------:R-:W-:Y:S05]  /*19560*/  BSYNC B0 ;  /* 0x0000000000007941 */ /* 0x000fea0003800000 */
.L_x_5112:
        /* <DEDUP_REMOVED lines=43> */
.L_x_5115:
[----:B------:R-:W-:Y:S05]  /*19820*/  BSYNC B0 ;  /* 0x0000000000007941 */ /* 0x000fea0003800000 */
.L_x_5114:
        /* <DEDUP_REMOVED lines=57> */
.L_x_5117:
[----:B------:R-:W-:Y:S05]  /*19bc0*/  BSYNC B0 ;  /* 0x0000000000007941 */ /* 0x000fea0003800000 */
.L_x_5116:
[----:B------:R4:W-:Y:S01]  /*19bd0*/  @P6 STS.128 [R239+0x10800], RZ ;  /* 0x010800ffef006388 */ /* 0x0009e20000000c00 */
[----:B------:R-:W-:Y:S03]  /*19be0*/  BSSY B0, `(.L_x_5118) ;  /* 0x000002a000007945 */ /* 0x000fe60003800000 */
[----:B------:R4:W-:Y:S04]  /*19bf0*/  @P6 STS.128 [R239+0x12800], RZ ;  /* 0x012800ffef006388 */ /* 0x0009e80000000c00 */
[----:B------:R4:W-:Y:S04]  /*19c00*/  @P6 STS.128 [R239+0x14800], RZ ;  /* 0x014800ffef006388 */ /* 0x0009e80000000c00 */
[----:B------:R4:W-:Y:S01]  /*19c10*/  @P6 STS.128 [R239+0x16800], RZ ;  /* 0x016800ffef006388 */ /* 0x0009e20000000c00 */
[----:B------:R-:W-:Y:S05]  /*19c20*/  @P6 BRA `(.L_x_5119) ;  /* 0x0000000000946947 */ /* 0x000fea0003800000 */
[----:B-1-3--:R-:W3:Y:S04]  /*19c30*/  LDL R3, [R1] ;  /* 0x0000000001037983 */ /* 0x00aee80000100800 */
[----:B------:R-:W2:Y:S01]  /*19c40*/  LDL R2, [R1+0x8] ;  /* 0x0000080001027983 */ /* 0x000ea20000100800 */
[C---:B------:R-:W-:Y:S02]  /*19c50*/  LOP3.LUT R0, R246.reuse, 0x1, RZ, 0xc0, !PT ;  /* 0x00000001f6007812 */ /* 0x040fe400078ec0ff */
[----:B------:R-:W-:Y:S02]  /*19c60*/  LOP3.LUT P5, RZ, R246, 0x2, RZ, 0xc0, !PT ;  /* 0x00000002f6ff7812 */ /* 0x000fe400078ac0ff */
[----:B------:R-:W-:Y:S02]  /*19c70*/  ISETP.NE.U32.AND P6, PT, R0, 0x1, PT ;  /* 0x000000010000780c */ /* 0x000fe40003fc5070 */
[----:B------:R-:W-:-:S11]  /*19c80*/  LOP3.LUT P3, RZ, R246, 0x4, RZ, 0xc0, !PT ;  /* 0x00000004f6ff7812 */ /* 0x000fd6000786c0ff */
[C---:B---3--:R-:W-:Y:S02]  /*19c90*/  @!P6 LEA R8, P2, R3.reuse, R245, 0x1 ;  /* 0x000000f50308e211 */ /* 0x048fe400078408ff */
[C---:B------:R-:W-:Y:S02]  /*19ca0*/  IADD3 R0, P1, R3.reuse, R168, RZ ;  /* 0x000000a803007210 */ /* 0x040fe40007f3e0ff */
[----:B--2---:R-:W-:Y:S02]  /*19cb0*/  @!P6 LEA.HI.X R9, R3, R244, R2, 0x1, P2 ;  /* 0x000000f40309e211 */ /* 0x004fe400010f0c02 */
[----:B------:R-:W-:Y:S01]  /*19cc0*/  LOP3.LUT P2, RZ, R246, 0x8, RZ, 0xc0, !PT ;  /* 0x00000008f6ff7812 */ /* 0x000fe2000784c0ff */
[----:B------:R-:W-:Y:S01]  /*19cd0*/  IMAD.X R3, R2, 0x1, R167, P1 ;  /* 0x0000000102037824 */ /* 0x000fe200008e06a7 */
[CC--:B------:R-:W-:Y:S01]  /*19ce0*/  @P5 LEA R6, P1, R0.reuse, R158.reuse, 0x1 ;  /* 0x0000009e00065211 */ /* 0x0c0fe200078208ff */
[----:B------:R-:W-:Y:S01]  /*19cf0*/  @!PT LDS RZ, [RZ] ;  /* 0x00000000fffff984 */ /* 0x000fe20000000800 */
[----:B------:R-:W-:Y:S01]  /*19d00*/  @!PT LDS RZ, [RZ] ;  /* 0x00000000fffff984 */ /* 0x000fe20000000800 */
[----:B------:R-:W-:Y:S01]  /*19d10*/  @!PT LDS RZ, [RZ] ;  /* 0x00000000fffff984 */ /* 0x000fe20000000800 */
[----:B------:R1:W-:Y:S03]  /*19d20*/  @!P6 LDGSTS.E.BYPASS.LTC128B.128 [R239+0x10800], desc[UR6][R8.64] ;  /* 0x1080000008efefae */ /* 0x0003e6000b901d46 */
[C---:B------:R-:W-:Y:S01]  /*19d30*/  @P5 LEA.HI.X R7, R0.reuse, R159, R3, 0x1, P1 ;  /* 0x0000009f00075211 */ /* 0x040fe200008f0c03 */
[----:B------:R1:W-:Y:S01]  /*19d40*/  @P6 STS.128 [R239+0x10800], RZ ;  /* 0x010800ffef006388 */ /* 0x0003e20000000c00 */
[----:B------:R-:W-:-:S03]  /*19d50*/  @P3 LEA R4, P1, R0, R158, 0x1 ;  /* 0x0000009e00043211 */ /* 0x000fc600078208ff */
[----:B------:R-:W-:Y:S01]  /*19d60*/  @!PT LDS RZ, [RZ] ;  /* 0x00000000fffff984 */ /* 0x000fe20000000800 */
[----:B------:R-:W-:Y:S01]  /*19d70*/  @!PT LDS RZ, [RZ] ;  /* 0x00000000fffff984 */ /* 0x000fe20000000800 */
[----:B------:R-:W-:Y:S01]  /*19d80*/  @!PT LDS RZ, [RZ] ;  /* 0x00000000fffff984 */ /* 0x000fe20000000800 */
[----:B------:R1:W-:Y:S01]  /*19d90*/  @P5 LDGSTS.E.BYPASS.LTC128B.128 [R239+0x12800], desc[UR6][R6.64+0x80] ;  /* 0x1280008006ef5fae */ /* 0x0003e2000b901d46 */
[CCC-:B------:R-:W-:Y:S02]  /*19da0*/  @P3 LEA.HI.X R5, R0.reuse, R159.reuse, R3.reuse, 0x1, P1 ;  /* 0x0000009f00053211 */ /* 0x1c0fe400008f0c03 */
[C---:B------:R-:W-:Y:S01]  /*19db0*/  @P2 LEA R2, P1, R0.reuse, R158, 0x1 ;  /* 0x0000009e00022211 */ /* 0x040fe200078208ff */
[----:B------:R1:W-:Y:S03]  /*19dc0*/  @!P5 STS.128 [R239+0x12800], RZ ;  /* 0x012800ffef00d388 */ /* 0x0003e60000000c00 */
[----:B------:R-:W-:Y:S01]  /*19dd0*/  @P2 LEA.HI.X R3, R0, R159, R3, 0x1, P1 ;  /* 0x0000009f00032211 */ /* 0x000fe200008f0c03 */
        /* <DEDUP_REMOVED lines=10> */
.L_x_5119:
[----:B------:R-:W-:Y:S05]  /*19e80*/  BSYNC B0 ;  /* 0x0000000000007941 */ /* 0x000fea0003800000 */
.L_x_5118:
[----:B------:R1:W-:Y:S01]  /*19e90*/  @P4 STS.128 [R239+0x11000], RZ ;  /* 0x011000ffef004388 */ /* 0x0003e20000000c00 */
[----:B------:R-:W-:Y:S03]  /*19ea0*/  BSSY B0, `(.L_x_5120) ;  /* 0x000002a000007945 */ /* 0x000fe60003800000 */
[----:B------:R1:W-:Y:S04]  /*19eb0*/  @P4 STS.128 [R239+0x13000], RZ ;  /* 0x013000ffef004388 */ /* 0x0003e80000000c00 */
[----:B------:R1:W-:Y:S04]  /*19ec0*/  @P4 STS.128 [R239+0x15000], RZ ;  /* 0x015000ffef004388 */ /* 0x0003e80000000c00 */
[----:B------:R1:W-:Y:S01]  /*19ed0*/  @P4 STS.128 [R239+0x17000], RZ ;  /* 0x017000ffef004388 */ /* 0x0003e20000000c00 */
[----:B------:R-:W-:Y:S05]  /*19ee0*/  @P4 BRA `(.L_x_5121) ;  /* 0x0000000000944947 */ /* 0x000fea0003800000 */
[----:B-1----:R-:W-:Y:S01]  /*19ef0*/  LOP3.LUT R0, R246, 0x1, RZ, 0xc0, !PT ;  /* 0x00000001f6007812 */ /* 0x002fe200078ec0ff */
[----:B---3--:R-:W-:Y:S01]  /*19f00*/  IMAD.SHL.U32 R2, R162, 0x20, RZ ;  /* 0x00000020a2027824 */ /* 0x008fe200078e00ff */
        /* <DEDUP_REMOVED lines=35> */
.L_x_5121:
[----:B------:R-:W-:Y:S05]  /*1a140*/  BSYNC B0 ;  /* 0x0000000000007941 */ /* 0x000fea0003800000 */
.L_x_5120:
        /* <DEDUP_REMOVED lines=52> */
.L_x_5124:
[----:B------:R2:W-:Y:S02]  /*1a490*/  STS.128 [R239+0x17800], RZ ;  /* 0x017800ffef007388 */ /* 0x0005e40000000c00 */
.L_x_5123:
[----:B------:R-:W-:Y:S05]  /*1a4a0*/  BSYNC B0 ;  /* 0x0000000000007941 */ /* 0x000fea0003800000 */
.L_x_5122:
[C---:B------:R-:W-:Y:S01]  /*1a4b0*/  IMAD.SHL.U32 R0, R174.reuse, 0x40, RZ ;  /* 0x00000040ae007824 */ /* 0x040fe200078e00ff */
[----:B------:R-:W-:Y:S01]  /*1a4c0*/  R2P PR, R174, 0x6 ;  /* 0x00000006ae007804 */ /* 0x000fe20000000000 */
[----:B-1-3--:R-:W-:Y:S01]  /*1a4d0*/  IMAD.SHL.U32 R2, R116, 0x8, RZ ;  /* 0x0000000874027824 */ /* 0x00afe200078e00ff */
[----:B------:R-:W0:Y:S02]  /*1a4e0*/  LDGDEPBAR ;  /* 0x00000000000079af */ /* 0x000e240000000000 */
        /* <DEDUP_REMOVED lines=9> */
[----:B------:R-:W-:Y:S01]  /*1a580*/  IMAD R220, R43, 0x2, R219 ;  /* 0x000000022bdc7824 */ /* 0x000fe200078e02db */
[C---:B------:R-:W-:Y:S02]  /*1a590*/  LEA R222, R39.reuse, R219, 0x1 ;  /* 0x000000db27de7211 */ /* 0x040fe400078e08ff */
[----:B------:R-:W1:Y:S01]  /*1a5a0*/  LDSM.16.M88.4 R16, [R212+0x8000] ;  /* 0x00800000d410783b */ /* 0x000e620000000200 */
[C---:B------:R-:W-:Y:S01]  /*1a5b0*/  IADD3 R0, R212.reuse, 0x8000, RZ ;  /* 0x00008000d4007810 */ /* 0x040fe20007ffe0ff */
[----:B------:R-:W-:Y:S02]  /*1a5c0*/  VIADD R223, R212, 0x8020 ;  /* 0x00008020d4df7836 */ /* 0x000fe40000000000 */
[----:B------:R-:W3:Y:S01]  /*1a5d0*/  LDSM.16.M88.4 R12, [R212+0x8800] ;  /* 0x00880000d40c783b */ /* 0x000ee20000000200 */
[----:B------:R-:W-:-:S02]  /*1a5e0*/  IMAD R221, R39, 0x2, R220 ;  /* 0x0000000227dd7824 */ /* 0x000fc400078e02dc */
[----:B------:R-:W-:Y:S01]  /*1a5f0*/  @P1 VIADD R223, R0, 0xffffffe0 ;  /* 0xffffffe000df1836 */ /* 0x000fe20000000000 */
[----:B------:R-:W5:Y:S01]  /*1a600*/  LDSM.16.M88.4 R20, [R212+0x9000] ;  /* 0x00900000d414783b */ /* 0x000f620000000200 */
[----:B------:R-:W-:-:S03]  /*1a610*/  IMAD.MOV.U32 R0, RZ, RZ, 0x40 ;  /* 0x00000040ff007424 */ /* 0x000fc600078e00ff */
[----:B------:R-:W-:Y:S02]  /*1a620*/  LDSM.16.M88.4 R8, [R220] ;  /* 0x00000000dc08783b */ /* 0x000fe40000000200 */
[----:B------:R-:W-:Y:S02]  /*1a630*/  SEL R0, R0, 0xffffffc0, !P2 ;  /* 0xffffffc000007807 */ /* 0x000fe40005000000 */
[----:B------:R-:W4:Y:S03]  /*1a640*/  LDSM.16.M88.4 R48, [R223] ;  /* 0x00000000df30783b */ /* 0x000f260000000200 */
[----:B------:R-:W-:Y:S01]  /*1a650*/  IMAD.IADD R218, R212, 0x1, R0 ;  /* 0x00000001d4da7824 */ /* 0x000fe200078e0200 */
[----:B------:R-:W2:Y:S01]  /*1a660*/  LDSM.16.M88.4 R52, [R212+0x9800] ;  /* 0x00980000d434783b */ /* 0x000ea20000000200 */
[----:B------:R-:W-:-:S03]  /*1a670*/  IMAD.IADD R217, R0, 0x1, R223 ;  /* 0x0000000100d97824 */ /* 0x000fc600078e02df */
[----:B------:R-:W2:Y:S04]  /*1a680*/  LDSM.16.M88.4 R60, [R223+0x800] ;  /* 0x00080000df3c783b */ /* 0x000ea80000000200 */
[----:B------:R-:W2:Y:S04]  /*1a690*/  LDSM.16.M88.4 R68, [R223+0x1000] ;  /* 0x00100000df44783b */ /* 0x000ea80000000200 */
[----:B------:R-:W-:Y:S04]  /*1a6a0*/  LDSM.16.M88.4 R96, [R218+0x8000] ;  /* 0x00800000da60783b */ /* 0x000fe80000000200 */
[----:B------:R-:W-:Y:S01]  /*1a6b0*/  LDSM.16.M88.4 R84, [R223+0x1800] ;  /* 0x00180000df54783b */ /* 0x000fe20000000200 */
[C---:B-1----:R-:W-:Y:S03]  /*1a6c0*/  HMMA.16816.F32 R44, R4.reuse, R16, RZ ;  /* 0x00000010042c723c */ /* 0x042fe600000018ff */
[----:B------:R-:W-:Y:S04]  /*1a6d0*/  LDSM.16.M88.4 R92, [R218+0x8800] ;  /* 0x00880000da5c783b */ /* 0x000fe80000000200 */
[----:B------:R-:W-:Y:S01]  /*1a6e0*/  LDSM.16.M88.4 R88, [R218+0x9000] ;  /* 0x00900000da58783b */ /* 0x000fe20000000200 */
[C---:B------:R-:W-:Y:S03]  /*1a6f0*/  HMMA.16816.F32 R24, R4.reuse, R18, RZ ;  /* 0x000000120418723c */ /* 0x040fe600000018ff */
[----:B------:R-:W1:Y:S03]  /*1a700*/  LDSM.16.M88.4 R16, [R222] ;  /* 0x00000000de10783b */ /* 0x000e660000000200 */
[C---:B---3--:R-:W-:Y:S01]  /*1a710*/  HMMA.16816.F32 R32, R4.reuse, R12, RZ ;  /* 0x0000000c0420723c */ /* 0x048fe200000018ff */
[----:B------:R-:W-:Y:S04]  /*1a720*/  LDSM.16.M88.4 R100, [R217] ;  /* 0x00000000d964783b */ /* 0x000fe80000000200 */
[----:B------:R-:W3:Y:S01]  /*1a730*/  LD.E R0, desc[UR6][R28.64+0x18c] ;  /* 0x00018c061c007980 */ /* 0x000ee2000c101900 */
[C---:B-----5:R-:W-:Y:S06]  /*1a740*/  HMMA.16816.F32 R56, R4.reuse, R20, RZ ;  /* 0x000000140438723c */ /* 0x060fec00000018ff */
[C---:B------:R-:W-:Y:S06]  /*1a750*/  HMMA.16816.F32 R12, R4.reuse, R14, RZ ;  /* 0x0000000e040c723c */ /* 0x040fec00000018ff */
[----:B------:R-:W-:Y:S06]  /*1a760*/  HMMA.16816.F32 R64, R4, R22, RZ ;  /* 0x000000160440723c */ /* 0x000fec00000018ff */
[----:B----4-:R-:W-:Y:S06]  /*1a770*/  HMMA.16816.F32 R72, R8, R48, R44 ;  /* 0x000000300848723c */ /* 0x010fec000000182c */
[C---:B--2---:R-:W-:Y:S06]  /*1a780*/  HMMA.16816.F32 R76, R4.reuse, R52, RZ ;  /* 0x00000034044c723c */ /* 0x044fec00000018ff */
[----:B------:R-:W-:Y:S06]  /*1a790*/  HMMA.16816.F32 R80, R4, R54, RZ ;  /* 0x000000360450723c */ /* 0x000fec00000018ff */
[C---:B------:R-:W-:Y:S06]  /*1a7a0*/  HMMA.16816.F32 R4, R8.reuse, R60, R32 ;  /* 0x0000003c0804723c */ /* 0x040fec0000001820 */
[C---:B------:R-:W-:Y:S01]  /*1a7b0*/  HMMA.16816.F32 R32, R8.reuse, R68, R56 ;  /* 0x000000440820723c */ /* 0x040fe20000001838 */
[----:B------:R-:W2:Y:S05]  /*1a7c0*/  LDSM.16.M88.4 R56, [R218+0x9800] ;  /* 0x00980000da38783b */ /* 0x000eaa0000000200 */
[C---:B------:R-:W-:Y:S06]  /*1a7d0*/  HMMA.16816.F32 R20, R8.reuse, R50, R24 ;  /* 0x000000320814723c */ /* 0x040fec0000001818 */
[C---:B------:R-:W-:Y:S01]  /*1a7e0*/  HMMA.16816.F32 R24, R8.reuse, R62, R12 ;  /* 0x0000003e0818723c */ /* 0x040fe2000000180c */
[----:B------:R-:W4:Y:S05]  /*1a7f0*/  LDSM.16.M88.4 R12, [R221] ;  /* 0x00000000dd0c783b */ /* 0x000f2a0000000200 */
[----:B------:R-:W-:Y:S01]  /*1a800*/  HMMA.16816.F32 R44, R8, R70, R64 ;  /* 0x00000046082c723c */ /* 0x000fe20000001840 */
[----:B------:R-:W-:Y:S05]  /*1a810*/  LDSM.16.M88.4 R68, [R217+0x1000] ;  /* 0x00100000d944783b */ /* 0x000fea0000000200 */
[----:B-1----:R-:W-:Y:S01]  /*1a820*/  HMMA.16816.F32 R64, R16, R96, R72 ;  /* 0x000000601040723c */ /* 0x002fe20000001848 */
[----:B------:R-:W1:Y:S05]  /*1a830*/  LDSM.16.M88.4 R72, [R217+0x800] ;  /* 0x00080000d948783b */ /* 0x000e6a0000000200 */
[C---:B------:R-:W-:Y:S01]  /*1a840*/  HMMA.16816.F32 R52, R8.reuse, R84, R76 ;  /* 0x000000540834723c */ /* 0x040fe2000000184c */
[----:B------:R-:W5:Y:S05]  /*1a850*/  LDSM.16.M88.4 R76, [R217+0x1800] ;  /* 0x00180000d94c783b */ /* 0x000f6a0000000200 */
[----:B------:R-:W-:Y:S01]  /*1a860*/  HMMA.16816.F32 R60, R8, R86, R80 ;  /* 0x00000056083c723c */ /* 0x000fe20000001850 */
[----:B------:R-:W-:Y:S04]  /*1a870*/  LDSM.16.M88.4 R8, [R219+0x2000] ;  /* 0x00200000db08783b */ /* 0x000fe80000000200 */
[----:B------:R-:W5:Y:S01]  /*1a880*/  LDSM.16.M88.4 R84, [R212+0xa000] ;  /* 0x00a00000d454783b */ /* 0x000f620000000200 */
[C---:B------:R-:W-:Y:S03]  /*1a890*/  HMMA.16816.F32 R48, R16.reuse, R98, R20 ;  /* 0x000000621030723c */ /* 0x040fe60000001814 */
[----:B------:R-:W5:Y:S03]  /*1a8a0*/  LDSM.16.M88.4 R80, [R212+0xa800] ;  /* 0x00a80000d450783b */ /* 0x000f660000000200 */
[C---:B------:R-:W-:Y:S01]  /*1a8b0*/  HMMA.16816.F32 R20, R16.reuse, R92, R4 ;  /* 0x0000005c1014723c */ /* 0x040fe20000001804 */
[----:B------:R-:W-:Y:S05]  /*1a8c0*/  LDSM.16.M88.4 R96, [R223+0x2000] ;  /* 0x00200000df60783b */ /* 0x000fea0000000200 */
[C---:B------:R-:W-:Y:S01]  /*1a8d0*/  HMMA.16816.F32 R4, R16.reuse, R94, R24 ;  /* 0x0000005e1004723c */ /* 0x040fe20000001818 */
[----:B------:R-:W-:Y:S05]  /*1a8e0*/  LDSM.16.M88.4 R92, [R212+0xb800] ;  /* 0x00b80000d45c783b */ /* 0x000fea0000000200 */
[C---:B------:R-:W-:Y:S06]  /*1a8f0*/  HMMA.16816.F32 R24, R16.reuse, R88, R32 ;  /* 0x000000581018723c */ /* 0x040fec0000001820 */
[C---:B------:R-:W-:Y:S01]  /*1a900*/  HMMA.16816.F32 R32, R16.reuse, R90, R44 ;  /* 0x0000005a1020723c */ /* 0x040fe2000000182c */
[----:B------:R-:W5:Y:S05]  /*1a910*/  LDSM.16.M88.4 R88, [R212+0xb000] ;  /* 0x00b00000d458783b */ /* 0x000f6a0000000200 */
[C---:B--2---:R-:W-:Y:S06]  /*1a920*/  HMMA.16816.F32 R44, R16.reuse, R56, R52 ;  /* 0x00000038102c723c */ /* 0x044fec0000001834 */
[----:B------:R-:W-:Y:S06]  /*1a930*/  HMMA.16816.F32 R60, R16, R58, R60 ;  /* 0x0000003a103c723c */ /* 0x000fec000000183c */
[C---:B----4-:R-:W-:Y:S06]  /*1a940*/  HMMA.16816.F32 R56, R12.reuse, R102, R48 ;  /* 0x000000660c38723c */ /* 0x050fec0000001830 */
[C---:B------:R-:W-:Y:S01]  /*1a950*/  HMMA.16816.F32 R64, R12.reuse, R100, R64 ;  /* 0x000000640c40723c */ /* 0x040fe20000001840 */
[----:B------:R-:W-:Y:S05]  /*1a960*/  LDSM.16.M88.4 R100, [R217+0x2000] ;  /* 0x00200000d964783b */ /* 0x000fea0000000200 */
[C---:B-1----:R-:W-:Y:S06]  /*1a970*/  HMMA.16816.F32 R52, R12.reuse, R72, R20 ;  /* 0x000000480c34723c */ /* 0x042fec0000001814 */
[C---:B------:R-:W-:Y:S01]  /*1a980*/  HMMA.16816.F32 R20, R12.reuse, R74, R4 ;  /* 0x0000004a0c14723c */ /* 0x040fe20000001804 */
[----:B------:R-:W1:Y:S04]  /*1a990*/  LDSM.16.M88.4 R4, [R220+0x2000] ;  /* 0x00200000dc04783b */ /* 0x000e680000000200 */
[----:B------:R-:W2:Y:S01]  /*1a9a0*/  LDSM.16.M88.4 R72, [R223+0x2800] ;  /* 0x00280000df48783b */ /* 0x000ea20000000200 */
[C---:B------:R-:W-:Y:S06]  /*1a9b0*/  HMMA.16816.F32 R16, R12.reuse, R68, R24 ;  /* 0x000000440c10723c */ /* 0x040fec0000001818 */
[C---:B------:R-:W-:Y:S01]  /*1a9c0*/  HMMA.16816.F32 R32, R12.reuse, R70, R32 ;  /* 0x000000460c20723c */ /* 0x040fe20000001820 */
[----:B------:R-:W4:Y:S05]  /*1a9d0*/  LDSM.16.M88.4 R68, [R223+0x3000] ;  /* 0x00300000df44783b */ /* 0x000f2a0000000200 */
[C---:B-----5:R-:W-:Y:S06]  /*1a9e0*/  HMMA.16816.F32 R44, R12.reuse, R76, R44 ;  /* 0x0000004c0c2c723c */ /* 0x060fec000000182c */
[----:B------:R-:W-:Y:S01]  /*1a9f0*/  HMMA.16816.F32 R48, R12, R78, R60 ;  /* 0x0000004e0c30723c */ /* 0x000fe2000000183c */
[----:B------:R-:W5:Y:S05]  /*1aa00*/  LDSM.16.M88.4 R76, [R223+0x3800] ;  /* 0x00380000df4c783b */ /* 0x000f6a0000000200 */
[C---:B------:R-:W-:Y:S06]  /*1aa10*/  HMMA.16816.F32 R60, R8.reuse, R86, R56 ;  /* 0x00000056083c723c */ /* 0x040fec0000001838 */
[C---:B------:R-:W-:Y:S01]  /*1aa20*/  HMMA.16816.F32 R64, R8.reuse, R84, R64 ;  /* 0x000000540840723c */ /* 0x040fe20000001840 */
[----:B------:R-:W-:Y:S05]  /*1aa30*/  LDSM.16.M88.4 R84, [R218+0xa000] ;  /* 0x00a00000da54783b */ /* 0x000fea0000000200 */
[C---:B------:R-:W-:Y:S06]  /*1aa40*/  HMMA.16816.F32 R56, R8.reuse, R80, R52 ;  /* 0x000000500838723c */ /* 0x040fec0000001834 */
[C---:B------:R-:W-:Y:S01]  /*1aa50*/  HMMA.16816.F32 R52, R8.reuse, R82, R20 ;  /* 0x000000520834723c */ /* 0x040fe20000001814 */
[----:B------:R-:W-:Y:S05]  /*1aa60*/  LDSM.16.M88.4 R80, [R218+0xa800] ;  /* 0x00a80000da50783b */ /* 0x000fea0000000200 */
[C---:B------:R-:W-:Y:S01]  /*1aa70*/  HMMA.16816.F32 R24, R8.reuse, R88, R16 ;  /* 0x000000580818723c */ /* 0x040fe20000001810 */
[----:B------:R-:W5:Y:S05]  /*1aa80*/  LDSM.16.M88.4 R16, [R222+0x2000] ;  /* 0x00200000de10783b */ /* 0x000f6a0000000200 */
[C---:B------:R-:W-:Y:S01]  /*1aa90*/  HMMA.16816.F32 R20, R8.reuse, R90, R32 ;  /* 0x0000005a0814723c */ /* 0x040fe20000001820 */
[----:B------:R-:W-:Y:S05]  /*1aaa0*/  LDSM.16.M88.4 R88, [R218+0xb800] ;  /* 0x00b80000da58783b */ /* 0x000fea0000000200 */
[C---:B------:R-:W-:Y:S06]  /*1aab0*/  HMMA.16816.F32 R12, R8.reuse, R92, R44 ;  /* 0x0000005c080c723c */ /* 0x040fec000000182c */
[----:B------:R-:W-:Y:S01]  /*1aac0*/  HMMA.16816.F32 R32, R8, R94, R48 ;  /* 0x0000005e0820723c */ /* 0x000fe20000001830 */
[----:B------:R-:W5:Y:S05]  /*1aad0*/  LDSM.16.M88.4 R92, [R218+0xb000] ;  /* 0x00b00000da5c783b */ /* 0x000f6a0000000200 */
[C---:B-1----:R-:W-:Y:S06]  /*1aae0*/  HMMA.16816.F32 R44, R4.reuse, R96, R64 ;  /* 0x00000060042c723c */ /* 0x042fec0000001840 */
[C---:B--2---:R-:W-:Y:S06]  /*1aaf0*/  HMMA.16816.F32 R56, R4.reuse, R72, R56 ;  /* 0x000000480438723c */ /* 0x044fec0000001838 */
[C---:B------:R-:W-:Y:S01]  /*1ab00*/  HMMA.16816.F32 R48, R4.reuse, R74, R52 ;  /* 0x0000004a0430723c */ /* 0x040fe20000001834 */
[----:B------:R-:W-:Y:S05]  /*1ab10*/  LDSM.16.M88.4 R72, [R217+0x2800] ;  /* 0x00280000d948783b */ /* 0x000fea0000000200 */
[C---:B------:R-:W-:Y:S01]  /*1ab20*/  HMMA.16816.F32 R60, R4.reuse, R98, R60 ;  /* 0x00000062043c723c */ /* 0x040fe2000000183c */
[----:B------:R-:W-:Y:S05]  /*1ab30*/  LDSM.16.M88.4 R96, [R212+0xc000] ;  /* 0x00c00000d460783b */ /* 0x000fea0000000200 */
[C---:B----4-:R-:W-:Y:S06]  /*1ab40*/  HMMA.16816.F32 R20, R4.reuse, R70, R20 ;  /* 0x000000460414723c */ /* 0x050fec0000001814 */
[C---:B------:R-:W-:Y:S01]  /*1ab50*/  HMMA.16816.F32 R64, R4.reuse, R68, R24 ;  /* 0x000000440440723c */ /* 0x040fe20000001818 */
[----:B------:R-:W-:Y:S05]  /*1ab60*/  LDSM.16.M88.4 R68, [R217+0x3000] ;  /* 0x00300000d944783b */ /* 0x000fea0000000200 */
[C---:B-----5:R-:W-:Y:S01]  /*1ab70*/  HMMA.16816.F32 R8, R4.reuse, R76, R12 ;  /* 0x0000004c0408723c */ /* 0x060fe2000000180c */
[----:B------:R-:W1:Y:S05]  /*1ab80*/  LDSM.16.M88.4 R12, [R221+0x2000] ;  /* 0x00200000dd0c783b */ /* 0x000e6a0000000200 */
[----:B------:R-:W-:Y:S01]  /*1ab90*/  HMMA.16816.F32 R4, R4, R78, R32 ;  /* 0x0000004e0404723c */ /* 0x000fe20000001820 */
[----:B------:R-:W2:Y:S05]  /*1aba0*/  LDSM.16.M88.4 R76, [R217+0x3800] ;  /* 0x00380000d94c783b */ /* 0x000eaa0000000200 */
[C---:B------:R-:W-:Y:S06]  /*1abb0*/  HMMA.16816.F32 R24, R16.reuse, R84, R44 ;  /* 0x000000541018723c */ /* 0x040fec000000182c */
[C---:B------:R-:W-:Y:S06]  /*1abc0*/  HMMA.16816.F32 R52, R16.reuse, R80, R56 ;  /* 0x000000501034723c */ /* 0x040fec0000001838 */
[C---:B------:R-:W-:Y:S01]  /*1abd0*/  HMMA.16816.F32 R44, R16.reuse, R82, R48 ;  /* 0x00000052102c723c */ /* 0x040fe20000001830 */
[----:B------:R-:W-:Y:S05]  /*1abe0*/  LDSM.16.M88.4 R80, [R223+0x4000] ;  /* 0x00400000df50783b */ /* 0x000fea0000000200 */
[C---:B------:R-:W-:Y:S01]  /*1abf0*/  HMMA.16816.F32 R60, R16.reuse, R86, R60 ;  /* 0x00000056103c723c */ /* 0x040fe2000000183c */
[----:B------:R-:W-:Y:S05]  /*1ac00*/  LDSM.16.M88.4 R84, [R212+0xc800] ;  /* 0x00c80000d454783b */ /* 0x000fea0000000200 */
[C---:B------:R-:W-:Y:S06]  /*1ac10*/  HMMA.16816.F32 R32, R16.reuse, R94, R20 ;  /* 0x0000005e1020723c */ /* 0x040fec0000001814 */
[C---:B------:R-:W-:Y:S01]  /*1ac20*/  HMMA.16816.F32 R64, R16.reuse, R92, R64 ;  /* 0x0000005c1040723c */ /* 0x040fe20000001840 */
[----:B------:R-:W-:Y:S05]  /*1ac30*/  LDSM.16.M88.4 R92, [R212+0xd000] ;  /* 0x00d00000d45c783b */ /* 0x000fea0000000200 */
[C---:B------:R-:W-:Y:S01]  /*1ac40*/  HMMA.16816.F32 R20, R16.reuse, R88, R8 ;  /* 0x000000581014723c */ /* 0x040fe20000001808 */
[----:B------:R-:W4:Y:S05]  /*1ac50*/  LDSM.16.M88.4 R8, [R219+0x4000] ;  /* 0x00400000db08783b */ /* 0x000f2a0000000200 */
[----:B------:R-:W-:Y:S01]  /*1ac60*/  HMMA.16816.F32 R16, R16, R90, R4 ;  /* 0x0000005a1010723c */ /* 0x000fe20000001804 */
[----:B------:R-:W5:Y:S04]  /*1ac70*/  LDSM.16.M88.4 R88, [R212+0xd800] ;  /* 0x00d80000d458783b */ /* 0x000f680000000200 */
[----:B------:R-:W-:Y:S01]  /*1ac80*/  LDSM.16.M88.4 R4, [R220+0x4000] ;  /* 0x00400000dc04783b */ /* 0x000fe20000000200 */
[C---:B-1----:R-:W-:Y:S06]  /*1ac90*/  HMMA.16816.F32 R52, R12.reuse, R72, R52 ;  /* 0x000000480c34723c */ /* 0x042fec0000001834 */
[C---:B------:R-:W-:Y:S01]  /*1aca0*/  HMMA.16816.F32 R48, R12.reuse, R74, R44 ;  /* 0x0000004a0c30723c */ /* 0x040fe2000000182c */
[----:B------:R-:W-:Y:S05]  /*1acb0*/  LDSM.16.M88.4 R72, [R223+0x5800] ;  /* 0x00580000df48783b */ /* 0x000fea0000000200 */
[C---:B------:R-:W-:Y:S06]  /*1acc0*/  HMMA.16816.F32 R24, R12.reuse, R100, R24 ;  /* 0x000000640c18723c */ /* 0x040fec0000001818 */
[C---:B------:R-:W-:Y:S06]  /*1acd0*/  HMMA.16816.F32 R56, R12.reuse, R102, R60 ;  /* 0x000000660c38723c */ /* 0x040fec000000183c */
[C---:B------:R-:W-:Y:S01]  /*1ace0*/  HMMA.16816.F32 R60, R12.reuse, R68, R64 ;  /* 0x000000440c3c723c */ /* 0x040fe20000001840 */
[----:B------:R-:W-:Y:S05]  /*1acf0*/  LDSM.16.M88.4 R64, [R223+0x5000] ;  /* 0x00500000df40783b */ /* 0x000fea0000000200 */
[C---:B------:R-:W-:Y:S01]  /*1ad00*/  HMMA.16816.F32 R44, R12.reuse, R70, R32 ;  /* 0x000000460c2c723c */ /* 0x040fe20000001820 */
[----:B------:R-:W1:Y:S05]  /*1ad10*/  LDSM.16.M88.4 R68, [R223+0x4800] ;  /* 0x00480000df44783b */ /* 0x000e6a0000000200 */
[C---:B--2---:R-:W-:Y:S06]  /*1ad20*/  HMMA.16816.F32 R20, R12.reuse, R76, R20 ;  /* 0x0000004c0c14723c */ /* 0x044fec0000001814 */
[----:B------:R-:W-:Y:S01]  /*1ad30*/  HMMA.16816.F32 R12, R12, R78, R16 ;  /* 0x0000004e0c0c723c */ /* 0x000fe20000001810 */
[----:B------:R-:W-:Y:S04]  /*1ad40*/  LDSM.16.M88.4 R16, [R222+0x4000] ;  /* 0x00400000de10783b */ /* 0x000fe80000000200 */
[----:B------:R-:W-:Y:S01]  /*1ad50*/  LDSM.16.M88.4 R76, [R218+0xd000] ;  /* 0x00d00000da4c783b */ /* 0x000fe20000000200 */
[C---:B----4-:R-:W-:Y:S06]  /*1ad60*/  HMMA.16816.F32 R52, R8.reuse, R84, R52 ;  /* 0x000000540834723c */ /* 0x050fec0000001834 */
[C---:B------:R-:W-:Y:S01]  /*1ad70*/  HMMA.16816.F32 R48, R8.reuse, R86, R48 ;  /* 0x000000560830723c */ /* 0x040fe20000001830 */
[----:B------:R-:W2:Y:S05]  /*1ad80*/  LDSM.16.M88.4 R84, [R218+0xc000] ;  /* 0x00c00000da54783b */ /* 0x000eaa0000000200 */
[C---:B------:R-:W-:Y:S06]  /*1ad90*/  HMMA.16816.F32 R24, R8.reuse, R96, R24 ;  /* 0x000000600818723c */ /* 0x040fec0000001818 */
[C---:B------:R-:W-:Y:S06]  /*1ada0*/  HMMA.16816.F32 R32, R8.reuse, R98, R56 ;  /* 0x000000620820723c */ /* 0x040fec0000001838 */
[C---:B------:R-:W-:Y:S06]  /*1adb0*/  HMMA.16816.F32 R60, R8.reuse, R92, R60 ;  /* 0x0000005c083c723c */ /* 0x040fec000000183c */
[C---:B------:R-:W-:Y:S01]  /*1adc0*/  HMMA.16816.F32 R56, R8.reuse, R94, R44 ;  /* 0x0000005e0838723c */ /* 0x040fe2000000182c */
[----:B------:R-:W-:Y:S05]  /*1add0*/  LDSM.16.M88.4 R92, [R212+0xe000] ;  /* 0x00e00000d45c783b */ /* 0x000fea0000000200 */
[C---:B-----5:R-:W-:Y:S06]  /*1ade0*/  HMMA.16816.F32 R20, R8.reuse, R88, R20 ;  /* 0x000000580814723c */ /* 0x060fec0000001814 */
        /* <DEDUP_REMOVED lines=14> */
[----:B------:R-:W5:Y:S04]  /*1aed0*/  LDSM.16.M88.4 R4, [R221+0x4000] ;  /* 0x00400000dd04783b */ /* 0x000f680000000200 */
[----:B------:R-:W3:Y:S01]  /*1aee0*/  LDSM.16.M88.4 R72, [R217+0x4800] ;  /* 0x00480000d948783b */ /* 0x000ee20000000200 */
[C---:B--2---:R-:W-:Y:S06]  /*1aef0*/  HMMA.16816.F32 R24, R16.reuse, R84, R24 ;  /* 0x000000541018723c */ /* 0x044fec0000001818 */
[C---:B----4-:R-:W-:Y:S06]  /*1af00*/  HMMA.16816.F32 R44, R16.reuse, R12, R44 ;  /* 0x0000000c102c723c */ /* 0x050fec000000182c */
[C---:B------:R-:W-:Y:S01]  /*1af10*/  HMMA.16816.F32 R32, R16.reuse, R86, R32 ;  /* 0x000000561020723c */ /* 0x040fe20000001820 */
[----:B------:R-:W2:Y:S05]  /*1af20*/  LDSM.16.M88.4 R84, [R217+0x5800] ;  /* 0x00580000d954783b */ /* 0x000eaa0000000200 */
[C---:B------:R-:W-:Y:S01]  /*1af30*/  HMMA.16816.F32 R48, R16.reuse, R14, R48 ;  /* 0x0000000e1030723c */ /* 0x040fe20000001830 */
[----:B------:R-:W4:Y:S05]  /*1af40*/  LDSM.16.M88.4 R12, [R219+0x6000] ;  /* 0x00600000db0c783b */ /* 0x000f2a0000000200 */
[C---:B------:R-:W-:Y:S06]  /*1af50*/  HMMA.16816.F32 R52, R16.reuse, R76, R52 ;  /* 0x0000004c1034723c */ /* 0x040fec0000001834 */
[C---:B------:R-:W-:Y:S01]  /*1af60*/  HMMA.16816.F32 R56, R16.reuse, R78, R56 ;  /* 0x0000004e1038723c */ /* 0x040fe20000001838 */
[----:B------:R-:W-:Y:S05]  /*1af70*/  LDSM.16.M88.4 R76, [R223+0x6000] ;  /* 0x00600000df4c783b */ /* 0x000fea0000000200 */
[C---:B-1----:R-:W-:Y:S01]  /*1af80*/  HMMA.16816.F32 R60, R16.reuse, R68, R20 ;  /* 0x00000044103c723c */ /* 0x042fe20000001814 */
[----:B------:R-:W1:Y:S05]  /*1af90*/  LDSM.16.M88.4 R20, [R212+0xf000] ;  /* 0x00f00000d414783b */ /* 0x000e6a0000000200 */
[----:B------:R-:W-:Y:S01]  /*1afa0*/  HMMA.16816.F32 R8, R16, R70, R8 ;  /* 0x000000461008723c */ /* 0x000fe20000001808 */
[----:B------:R-:W1:Y:S04]  /*1afb0*/  LDSM.16.M88.4 R68, [R212+0xf800] ;  /* 0x00f80000d444783b */ /* 0x000e680000000200 */
[----:B------:R-:W1:Y:S01]  /*1afc0*/  LDSM.16.M88.4 R16, [R220+0x6000] ;  /* 0x00600000dc10783b */ /* 0x000e620000000200 */
[C---:B-----5:R-:W-:Y:S06]  /*1afd0*/  HMMA.16816.F32 R24, R4.reuse, R64, R24 ;  /* 0x000000400418723c */ /* 0x060fec0000001818 */
[C---:B---3--:R-:W-:Y:S06]  /*1afe0*/  HMMA.16816.F32 R44, R4.reuse, R72, R44 ;  /* 0x00000048042c723c */ /* 0x048fec000000182c */
[C---:B------:R-:W-:Y:S01]  /*1aff0*/  HMMA.16816.F32 R32, R4.reuse, R66, R32 ;  /* 0x000000420420723c */ /* 0x040fe20000001820 */
[----:B------:R-:W3:Y:S05]  /*1b000*/  LDSM.16.M88.4 R64, [R223+0x6800] ;  /* 0x00680000df40783b */ /* 0x000eea0000000200 */
[C---:B------:R-:W-:Y:S01]  /*1b010*/  HMMA.16816.F32 R48, R4.reuse, R74, R48 ;  /* 0x0000004a0430723c */ /* 0x040fe20000001830 */
[----:B------:R-:W5:Y:S05]  /*1b020*/  LDSM.16.M88.4 R72, [R223+0x7000] ;  /* 0x00700000df48783b */ /* 0x000f6a0000000200 */
[C---:B------:R-:W-:Y:S06]  /*1b030*/  HMMA.16816.F32 R52, R4.reuse, R80, R52 ;  /* 0x000000500434723c */ /* 0x040fec0000001834 */
[C---:B------:R-:W-:Y:S01]  /*1b040*/  HMMA.16816.F32 R56, R4.reuse, R82, R56 ;  /* 0x000000520438723c */ /* 0x040fe20000001838 */
[----:B------:R-:W-:Y:S05]  /*1b050*/  LDSM.16.M88.4 R80, [R218+0xe000] ;  /* 0x00e00000da50783b */ /* 0x000fea0000000200 */
[C---:B--2---:R-:W-:Y:S06]  /*1b060*/  HMMA.16816.F32 R60, R4.reuse, R84, R60 ;  /* 0x00000054043c723c */ /* 0x044fec000000183c */
[----:B------:R-:W-:Y:S01]  /*1b070*/  HMMA.16816.F32 R4, R4, R86, R8 ;  /* 0x000000560404723c */ /* 0x000fe20000001808 */
[----:B------:R-:W2:Y:S04]  /*1b080*/  LDSM.16.M88.4 R84, [R223+0x7800] ;  /* 0x00780000df54783b */ /* 0x000ea80000000200 */
[----:B------:R-:W2:Y:S01]  /*1b090*/  LDSM.16.M88.4 R8, [R222+0x6000] ;  /* 0x00600000de08783b */ /* 0x000ea20000000200 */
[C---:B----4-:R-:W-:Y:S06]  /*1b0a0*/  HMMA.16816.F32 R24, R12.reuse, R92, R24 ;  /* 0x0000005c0c18723c */ /* 0x050fec0000001818 */
[C---:B------:R-:W-:Y:S06]  /*1b0b0*/  HMMA.16816.F32 R44, R12.reuse, R88, R44 ;  /* 0x000000580c2c723c */ /* 0x040fec000000182c */
[C---:B------:R-:W-:Y:S06]  /*1b0c0*/  HMMA.16816.F32 R32, R12.reuse, R94, R32 ;  /* 0x0000005e0c20723c */ /* 0x040fec0000001820 */
[C---:B------:R-:W-:Y:S01]  /*1b0d0*/  HMMA.16816.F32 R48, R12.reuse, R90, R48 ;  /* 0x0000005a0c30723c */ /* 0x040fe20000001830 */
[----:B------:R-:W4:Y:S05]  /*1b0e0*/  LDSM.16.M88.4 R88, [R218+0xe800] ;  /* 0x00e80000da58783b */ /* 0x000f2a0000000200 */
[C---:B-1----:R-:W-:Y:S06]  /*1b0f0*/  HMMA.16816.F32 R52, R12.reuse, R20, R52 ;  /* 0x000000140c34723c */ /* 0x042fec0000001834 */
[C---:B------:R-:W-:Y:S06]  /*1b100*/  HMMA.16816.F32 R56, R12.reuse, R22, R56 ;  /* 0x000000160c38723c */ /* 0x040fec0000001838 */
[C---:B------:R-:W-:Y:S06]  /*1b110*/  HMMA.16816.F32 R60, R12.reuse, R68, R60 ;  /* 0x000000440c3c723c */ /* 0x040fec000000183c */
[----:B------:R-:W-:Y:S01]  /*1b120*/  HMMA.16816.F32 R20, R12, R70, R4 ;  /* 0x000000460c14723c */ /* 0x000fe20000001804 */
[----:B------:R-:W1:Y:S04]  /*1b130*/  LDSM.16.M88.4 R68, [R218+0xf000] ;  /* 0x00f00000da44783b */ /* 0x000e680000000200 */
[----:B------:R-:W-:Y:S01]  /*1b140*/  LDSM.16.M88.4 R4, [R221+0x6000] ;  /* 0x00600000dd04783b */ /* 0x000fe20000000200 */
[C---:B------:R-:W-:Y:S06]  /*1b150*/  HMMA.16816.F32 R12, R16.reuse, R76, R24 ;  /* 0x0000004c100c723c */ /* 0x040fec0000001818 */
[C---:B---3--:R-:W-:Y:S06]  /*1b160*/  HMMA.16816.F32 R44, R16.reuse, R64, R44 ;  /* 0x00000040102c723c */ /* 0x048fec000000182c */
[C---:B------:R-:W-:Y:S01]  /*1b170*/  HMMA.16816.F32 R32, R16.reuse, R78, R32 ;  /* 0x0000004e1020723c */ /* 0x040fe20000001820 */
[----:B------:R-:W-:Y:S05]  /*1b180*/  LDSM.16.M88.4 R76, [R217+0x6000] ;  /* 0x00600000d94c783b */ /* 0x000fea0000000200 */
[C---:B------:R-:W-:Y:S01]  /*1b190*/  HMMA.16816.F32 R48, R16.reuse, R66, R48 ;  /* 0x000000421030723c */ /* 0x040fe20000001830 */
[----:B------:R-:W3:Y:S05]  /*1b1a0*/  LDSM.16.M88.4 R64, [R218+0xf800] ;  /* 0x00f80000da40783b */ /* 0x000eea0000000200 */
[C---:B-----5:R-:W-:Y:S06]  /*1b1b0*/  HMMA.16816.F32 R52, R16.reuse, R72, R52 ;  /* 0x000000481034723c */ /* 0x060fec0000001834 */
[C---:B------:R-:W-:Y:S01]  /*1b1c0*/  HMMA.16816.F32 R56, R16.reuse, R74, R56 ;  /* 0x0000004a1038723c */ /* 0x040fe20000001838 */
[----:B------:R-:W5:Y:S05]  /*1b1d0*/  LDSM.16.M88.4 R72, [R217+0x6800] ;  /* 0x00680000d948783b */ /* 0x000f6a0000000200 */
[C---:B--2---:R-:W-:Y:S06]  /*1b1e0*/  HMMA.16816.F32 R60, R16.reuse, R84, R60 ;  /* 0x00000054103c723c */ /* 0x044fec000000183c */
[----:B------:R-:W-:Y:S01]  /*1b1f0*/  HMMA.16816.F32 R24, R16, R86, R20 ;  /* 0x000000561018723c */ /* 0x000fe20000001814 */
[----:B------:R-:W-:Y:S05]  /*1b200*/  LDSM.16.M88.4 R84, [R217+0x7000] ;  /* 0x00700000d954783b */ /* 0x000fea0000000200 */
[C---:B------:R-:W-:Y:S06]  /*1b210*/  HMMA.16816.F32 R20, R8.reuse, R80, R12 ;  /* 0x000000500814723c */ /* 0x040fec000000180c */
[C---:B----4-:R-:W-:Y:S06]  /*1b220*/  HMMA.16816.F32 R12, R8.reuse, R88, R44 ;  /* 0x00000058080c723c */ /* 0x050fec000000182c */
[----:B------:R-:W-:Y:S01]  /*1b230*/  HMMA.16816.F32 R16, R8, R82, R32 ;  /* 0x000000520810723c */ /* 0x000fe20000001820 */
[----:B------:R-:W2:Y:S01]  /*1b240*/  LDSM.16.M88.4 R80, [R217+0x7800] ;  /* 0x00780000d950783b */ /* 0x000ea20000000200 */
[----:B------:R-:W-:Y:S01]  /*1b250*/  SHF.R.S32.HI R2, RZ, 0x1f, R30 ;  /* 0x0000001fff027819 */ /* 0x000fe2000001141e */
[----:B------:R-:W-:-:S04]  /*1b260*/  DEPBAR.LE SB0, 0x0 ;  /* 0x000080000000791a */ /* 0x000fc80000000000 */
[C---:B------:R-:W-:Y:S06]  /*1b270*/  HMMA.16816.F32 R32, R8.reuse, R90, R48 ;  /* 0x0000005a0820723c */ /* 0x040fec0000001830 */
[C---:B-1----:R-:W-:Y:S06]  /*1b280*/  HMMA.16816.F32 R48, R8.reuse, R68, R52 ;  /* 0x000000440830723c */ /* 0x042fec0000001834 */
[C---:B------:R-:W-:Y:S06]  /*1b290*/  HMMA.16816.F32 R52, R8.reuse, R70, R56 ;  /* 0x000000460834723c */ /* 0x040fec0000001838 */
[C---:B---3--:R-:W-:Y:S06]  /*1b2a0*/  HMMA.16816.F32 R56, R8.reuse, R64, R60 ;  /* 0x000000400838723c */ /* 0x048fec000000183c */
[----:B------:R-:W-:Y:S06]  /*1b2b0*/  HMMA.16816.F32 R44, R8, R66, R24 ;  /* 0x00000042082c723c */ /* 0x000fec0000001818 */
[C---:B-----5:R-:W-:Y:S06]  /*1b2c0*/  HMMA.16816.F32 R12, R4.reuse, R72, R12 ;  /* 0x00000048040c723c */ /* 0x060fec000000180c */
[C---:B------:R-:W-:Y:S06]  /*1b2d0*/  HMMA.16816.F32 R24, R4.reuse, R76, R20 ;  /* 0x0000004c0418723c */ /* 0x040fec0000001814 */
[C---:B------:R-:W-:Y:S06]  /*1b2e0*/  HMMA.16816.F32 R20, R4.reuse, R78, R16 ;  /* 0x0000004e0414723c */ /* 0x040fec0000001810 */
[----:B------:R-:W-:Y:S01]  /*1b2f0*/  HMMA.16816.F32 R8, R4, R74, R32 ;  /* 0x0000004a0408723c */ /* 0x000fe20000001820 */
[----:B------:R-:W-:-:S04]  /*1b300*/  LEA.HI R2, R2, R30, RZ, 0x2 ;  /* 0x0000001e02027211 */ /* 0x000fc800078f10ff */
[----:B------:R-:W-:Y:S01]  /*1b310*/  SHF.R.S32.HI R2, RZ, 0x2, R2 ;  /* 0x00000002ff027819 */ /* 0x000fe20000011402 */
[----:B--2---:R-:W-:Y:S01]  /*1b320*/  HMMA.16816.F32 R56, R4, R80, R56 ;  /* 0x000000500438723c */ /* 0x004fe20000001838 */
[----:B------:R-:W-:-:S05]  /*1b330*/  FMUL.FTZ R40, R14, R0 ;  /* 0x000000000e287220 */ /* 0x000fca0000410000 */
[----:B------:R-:W-:Y:S01]  /*1b340*/  HMMA.16816.F32 R16, R4, R84, R48 ;  /* 0x000000540410723c */ /* 0x000fe20000001830 */
[----:B------:R-:W-:-:S05]  /*1b350*/  IMAD R2, R184, 0x10, R2 ;  /* 0x00000010b8027824 */ /* 0x000fca00078e0202 */
[C---:B------:R-:W-:Y:S06]  /*1b360*/  HMMA.16816.F32 R52, R4.reuse, R86, R52 ;  /* 0x000000560434723c */ /* 0x040fec0000001834 */
[----:B------:R-:W-:Y:S07]  /*1b370*/  HMMA.16816.F32 R80, R4, R82, R44 ;  /* 0x000000520450723c */ /* 0x000fee000000182c */
[----:B------:R-:W-:Y:S01]  /*1b380*/  IMAD.SHL.U32 R5, R185, 0x2, RZ ;  /* 0x00000002b9057824 */ /* 0x000fe200078e00ff */
[----:B------:R-:W-:Y:S01]  /*1b390*/  IADD3 R36, R186, R2, RZ ;  /* 0x00000002ba247210 */ /* 0x000fe20007ffe0ff */
[----:B------:R-:W-:-:S03]  /*1b3a0*/  FMUL.FTZ R2, R20, R0 ;  /* 0x0000000014027220 */ /* 0x000fc60000410000 */
[----:B------:R-:W-:Y:S01]  /*1b3b0*/  LOP3.LUT R14, R5, 0x6, RZ, 0xc0, !PT ;  /* 0x00000006050e7812 */ /* 0x000fe200078ec0ff */
[-C--:B------:R-:W-:Y:S01]  /*1b3c0*/  FMUL.FTZ R3, R24, R0.reuse ;  /* 0x0000000018037220 */ /* 0x080fe20000410000 */
[-C--:B------:R-:W-:Y:S01]  /*1b3d0*/  FMUL.FTZ R24, R9, R0.reuse ;  /* 0x0000000009187220 */ /* 0x080fe20000410000 */
[-C--:B------:R-:W-:Y:S02]  /*1b3e0*/  FMUL.FTZ R4, R25, R0.reuse ;  /* 0x0000000019047220 */ /* 0x080fe40000410000 */
[----:B------:R-:W-:Y:S01]  /*1b3f0*/  IMAD R14, R105, 0x40, R14 ;  /* 0x00000040690e7824 */ /* 0x000fe200078e020e */
[----:B------:R1:W-:Y:S01]  /*1b400*/  MUFU.TANH R9, R2 ;  /* 0x0000000200097308 */ /* 0x0003e20000002400 */
[-C--:B------:R-:W-:Y:S01]  /*1b410*/  FMUL.FTZ R44, R10, R0.reuse ;  /* 0x000000000a2c7220 */ /* 0x080fe20000410000 */
[-C--:B------:R-:W-:Y:S01]  /*1b420*/  FMUL.FTZ R20, R12, R0.reuse ;  /* 0x000000000c147220 */ /* 0x080fe20000410000 */
[----:B------:R-:W-:Y:S01]  /*1b430*/  FMUL.FTZ R45, R11, R0 ;  /* 0x000000000b2d7220 */ /* 0x000fe20000410000 */
[C---:B------:R-:W-:Y:S01]  /*1b440*/  VIADD R10, R14.reuse, 0xffffffc0 ;  /* 0xffffffc00e0a7836 */ /* 0x040fe20000000000 */
[C---:B------:R-:W-:Y:S01]  /*1b450*/  IADD3 R12, R14.reuse, -0x38, RZ ;  /* 0xffffffc80e0c7810 */ /* 0x040fe20007ffe0ff */
[----:B------:R-:W-:-:S02]  /*1b460*/  VIADD R11, R14, 0xffffffc1 ;  /* 0xffffffc10e0b7836 */ /* 0x000fc40000000000 */
[----:B------:R2:W-:Y:S01]  /*1b470*/  MUFU.TANH R25, R3 ;  /* 0x0000000300197308 */ /* 0x0005e20000002400 */
[-C--:B------:R-:W-:Y:S01]  /*1b480*/  FMUL.FTZ R37, R22, R0.reuse ;  /* 0x0000000016257220 */ /* 0x080fe20000410000 */
[-C--:B------:R-:W-:Y:S01]  /*1b490*/  FMUL.FTZ R41, R15, R0.reuse ;  /* 0x000000000f297220 */ /* 0x080fe20000410000 */
[----:B------:R-:W-:Y:S01]  /*1b4a0*/  FMUL.FTZ R15, R8, R0 ;  /* 0x00000000080f7220 */ /* 0x000fe20000410000 */
[----:B-1----:R-:W-:-:S04]  /*1b4b0*/  IADD3 R2, R241, R36, -R188 ;  /* 0x00000024f1027210 */ /* 0x002fc80007ffe8bc */
[----:B------:R1:W-:Y:S01]  /*1b4c0*/  MUFU.TANH R22, R4 ;  /* 0x0000000400167308 */ /* 0x0003e20000002400 */
[-C--:B--2---:R-:W-:Y:S01]  /*1b4d0*/  FMUL.FTZ R3, R21, R0.reuse ;  /* 0x0000000015037220 */ /* 0x084fe20000410000 */
[----:B------:R-:W-:Y:S01]  /*1b4e0*/  FMUL.FTZ R21, R13, R0 ;  /* 0x000000000d157220 */ /* 0x000fe20000410000 */
[----:B------:R-:W-:-:S05]  /*1b4f0*/  VIADD R13, R14, 0xffffffc9 ;  /* 0xffffffc90e0d7836 */ /* 0x000fca0000000000 */
[----:B------:R2:W3:Y:S01]  /*1b500*/  MUFU.TANH R8, R3 ;  /* 0x0000000300087308 */ /* 0x0004e20000002400 */
[C---:B------:R-:W-:Y:S02]  /*1b510*/  IMAD.IADD R5, R2.reuse, 0x1, -R12 ;  /* 0x0000000102057824 */ /* 0x040fe400078e0a0c */
[C---:B-1----:R-:W-:Y:S01]  /*1b520*/  IMAD.IADD R4, R2.reuse, 0x1, -R10 ;  /* 0x0000000102047824 */ /* 0x042fe200078e0a0a */
[----:B------:R-:W-:-:S04]  /*1b530*/  IADD3 R7, R2, -R13, RZ ;  /* 0x8000000d02077210 */ /* 0x000fc80007ffe0ff */
[----:B------:R-:W-:Y:S01]  /*1b540*/  IABS R6, R4 ;  /* 0x0000000400067213 */ /* 0x000fe20000000000 */
[----:B--2---:R-:W-:-:S05]  /*1b550*/  IMAD.IADD R3, R2, 0x1, -R11 ;  /* 0x0000000102037824 */ /* 0x004fca00078e0a0b */
[----:B------:R-:W-:Y:S02]  /*1b560*/  IABS R4, R3 ;  /* 0x0000000300047213 */ /* 0x000fe40000000000 */
[----:B------:R-:W-:Y:S02]  /*1b570*/  IABS R3, R5 ;  /* 0x0000000500037213 */ /* 0x000fe40000000000 */
[----:B------:R-:W-:Y:S01]  /*1b580*/  IABS R5, R7 ;  /* 0x0000000700057213 */ /* 0x000fe20000000000 */
[----:B------:R-:W-:Y:S02]  /*1b590*/  IMAD.MOV.U32 R7, RZ, RZ, R6 ;  /* 0x000000ffff077224 */ /* 0x000fe400078e0006 */
[----:B------:R-:W-:Y:S02]  /*1b5a0*/  IMAD.MOV.U32 R6, RZ, RZ, R4 ;  /* 0x000000ffff067224 */ /* 0x000fe400078e0004 */
[----:B------:R-:W-:Y:S02]  /*1b5b0*/  IMAD.MOV.U32 R4, RZ, RZ, R3 ;  /* 0x000000ffff047224 */ /* 0x000fe400078e0003 */
[----:B------:R-:W-:-:S02]  /*1b5c0*/  IMAD.MOV.U32 R3, RZ, RZ, R5 ;  /* 0x000000ffff037224 */ /* 0x000fc400078e0005 */
[-C--:B------:R-:W-:Y:S01]  /*1b5d0*/  FMUL.FTZ R34, R27, R0.reuse ;  /* 0x000000001b227220 */ /* 0x080fe20000410000 */
[-C--:B------:R-:W-:Y:S01]  /*1b5e0*/  FMUL.FTZ R31, R26, R0.reuse ;  /* 0x000000001a1f7220 */ /* 0x080fe20000410000 */
[----:B------:R-:W-:Y:S01]  /*1b5f0*/  FMUL.FTZ R27, R16, R0 ;  /* 0x00000000101b7220 */ /* 0x000fe20000410000 */
[----:B------:R-:W-:Y:S02]  /*1b600*/  I2FP.F32.S32 R6, R6 ;  /* 0x0000000600067245 */ /* 0x000fe40000201400 */
[----:B------:R-:W-:Y:S01]  /*1b610*/  I2FP.F32.S32 R3, R3 ;  /* 0x0000000300037245 */ /* 0x000fe20000201400 */
[----:B------:R-:W-:Y:S01]  /*1b620*/  FMUL.FTZ R60, R19, R0 ;  /* 0x00000000133c7220 */ /* 0x000fe20000410000 */
[----:B------:R-:W-:Y:S01]  /*1b630*/  I2FP.F32.S32 R4, R4 ;  /* 0x0000000400047245 */ /* 0x000fe20000201400 */
[----:B------:R1:W-:Y:S01]  /*1b640*/  MUFU.TANH R26, R15 ;  /* 0x0000000f001a7308 */ /* 0x0003e20000002400 */
[----:B------:R-:W-:Y:S01]  /*1b650*/  I2FP.F32.S32 R7, R7 ;  /* 0x0000000700077245 */ /* 0x000fe20000201400 */
[----:B------:R-:W-:-:S02]  /*1b660*/  VIADD R16, R14, 0xffffffd1 ;  /* 0xffffffd10e107836 */ /* 0x000fc40000000000 */
[----:B------:R-:W-:Y:S01]  /*1b670*/  VIADD R19, R14, 0xffffffd8 ;  /* 0xffffffd80e137836 */ /* 0x000fe20000000000 */
[----:B------:R2:W-:Y:S01]  /*1b680*/  STL [R1+0xc], R36 ;  /* 0x00000c2401007387 */ /* 0x0005e20000100800 */
[----:B---3--:R-:W-:Y:S02]  /*1b690*/  FFMA.FTZ R33, -R133, R3, R8 ;  /* 0x0000000385217223 */ /* 0x008fe40000010108 */
[----:B------:R3:W-:Y:S01]  /*1b6a0*/  MUFU.TANH R30, R20 ;  /* 0x00000014001e7308 */ /* 0x0007e20000002400 */
[----:B------:R-:W-:Y:S01]  /*1b6b0*/  FMUL.FTZ R38, R23, R0 ;  /* 0x0000000017267220 */ /* 0x000fe20000410000 */
[C---:B------:R-:W-:Y:S01]  /*1b6c0*/  FFMA.FTZ R22, -R133.reuse, R6, R22 ;  /* 0x0000000685167223 */ /* 0x040fe20000010116 */
[C---:B------:R-:W-:Y:S02]  /*1b6d0*/  IMAD.IADD R3, R2.reuse, 0x1, -R16 ;  /* 0x0000000102037824 */ /* 0x040fe400078e0a10 */
[----:B------:R-:W-:Y:S01]  /*1b6e0*/  FFMA.FTZ R23, -R133, R7, R25 ;  /* 0x0000000785177223 */ /* 0x000fe20000010119 */
[----:B------:R-:W-:Y:S01]  /*1b6f0*/  IMAD.IADD R6, R2, 0x1, -R19 ;  /* 0x0000000102067824 */ /* 0x000fe200078e0a13 */
[C---:B-1----:R-:W-:Y:S01]  /*1b700*/  IADD3 R15, R14.reuse, -0x30, RZ ;  /* 0xffffffd00e0f7810 */ /* 0x042fe20007ffe0ff */
[----:B------:R1:W-:Y:S01]  /*1b710*/  MUFU.TANH R32, R21 ;  /* 0x0000001500207308 */ /* 0x0003e20000002400 */
[----:B------:R-:W-:Y:S01]  /*1b720*/  FMUL.FTZ R51, R17, R0 ;  /* 0x0000000011337220 */ /* 0x000fe20000410000 */
[----:B---3--:R-:W-:-:S02]  /*1b730*/  VIADD R20, R14, 0xffffffd9 ;  /* 0xffffffd90e147836 */ /* 0x008fc40000000000 */
[----:B--2---:R-:W-:Y:S01]  /*1b740*/  FFMA.FTZ R36, -R133, R4, R9 ;  /* 0x0000000485247223 */ /* 0x004fe20000010109 */
[C---:B------:R-:W-:Y:S01]  /*1b750*/  IADD3 R4, R2.reuse, -R15, RZ ;  /* 0x8000000f02047210 */ /* 0x040fe20007ffe0ff */
[----:B------:R-:W-:Y:S02]  /*1b760*/  IMAD.IADD R7, R2, 0x1, -R20 ;  /* 0x0000000102077824 */ /* 0x000fe400078e0a14 */
[----:B-1----:R-:W-:Y:S01]  /*1b770*/  VIADD R21, R14, 0xffffffe0 ;  /* 0xffffffe00e157836 */ /* 0x002fe20000000000 */
[----:B------:R-:W1:Y:S01]  /*1b780*/  MUFU.TANH R17, R27 ;  /* 0x0000001b00117308 */ /* 0x000e620000002400 */
[----:B------:R-:W-:Y:S02]  /*1b790*/  IABS R8, R4 ;  /* 0x0000000400087213 */ /* 0x000fe40000000000 */
[----:B------:R-:W-:Y:S02]  /*1b7a0*/  IABS R5, R3 ;  /* 0x0000000300057213 */ /* 0x000fe40000000000 */
[----:B------:R-:W-:-:S02]  /*1b7b0*/  IADD3 R9, R2, -R21, RZ ;  /* 0x8000001502097210 */ /* 0x000fc40007ffe0ff */
[----:B------:R-:W-:Y:S02]  /*1b7c0*/  IABS R4, R6 ;  /* 0x0000000600047213 */ /* 0x000fe40000000000 */
[----:B------:R-:W-:Y:S01]  /*1b7d0*/  IABS R3, R7 ;  /* 0x0000000700037213 */ /* 0x000fe20000000000 */
[----:B------:R-:W-:Y:S01]  /*1b7e0*/  FMUL.FTZ R50, R18, R0 ;  /* 0x0000000012327220 */ /* 0x000fe20000410000 */
[----:B------:R-:W-:Y:S01]  /*1b7f0*/  IABS R6, R9 ;  /* 0x0000000900067213 */ /* 0x000fe20000000000 */
[----:B------:R1:W2:Y:S01]  /*1b800*/  MUFU.TANH R18, R24 ;  /* 0x0000001800127308 */ /* 0x0002a20000002400 */
[----:B------:R-:W-:Y:S02]  /*1b810*/  IMAD.MOV.U32 R7, RZ, RZ, R5 ;  /* 0x000000ffff077224 */ /* 0x000fe400078e0005 */
[----:B------:R-:W-:Y:S02]  /*1b820*/  IMAD.MOV.U32 R5, RZ, RZ, R4 ;  /* 0x000000ffff057224 */ /* 0x000fe400078e0004 */
[----:B------:R-:W-:Y:S01]  /*1b830*/  IMAD.MOV.U32 R4, RZ, RZ, R3 ;  /* 0x000000ffff047224 */ /* 0x000fe200078e0003 */
[----:B------:R-:W-:-:S04]  /*1b840*/  MOV R3, R6 ;  /* 0x0000000600037202 */ /* 0x000fc80000000f00 */
[----:B------:R-:W-:Y:S02]  /*1b850*/  I2FP.F32.S32 R3, R3 ;  /* 0x0000000300037245 */ /* 0x000fe40000201400 */
[----:B------:R-:W-:Y:S02]  /*1b860*/  I2FP.F32.S32 R5, R5 ;  /* 0x0000000500057245 */ /* 0x000fe40000201400 */
[----:B------:R-:W-:Y:S01]  /*1b870*/  I2FP.F32.S32 R4, R4 ;  /* 0x0000000400047245 */ /* 0x000fe20000201400 */
[C---:B-1----:R-:W-:Y:S01]  /*1b880*/  FFMA.FTZ R24, -R133.reuse, R3, R17 ;  /* 0x0000000385187223 */ /* 0x042fe20000010111 */
[----:B------:R-:W-:Y:S01]  /*1b890*/  VIADD R3, R2, 0x8 ;  /* 0x0000000802037836 */ /* 0x000fe20000000000 */
[----:B------:R-:W-:Y:S01]  /*1b8a0*/  I2FP.F32.S32 R6, R8 ;  /* 0x0000000800067245 */ /* 0x000fe20000201400 */
[C---:B------:R-:W-:Y:S01]  /*1b8b0*/  FFMA.FTZ R26, -R133.reuse, R5, R26 ;  /* 0x00000005851a7223 */ /* 0x040fe2000001011a */
[----:B------:R-:W-:Y:S01]  /*1b8c0*/  I2FP.F32.S32 R7, R7 ;  /* 0x0000000700077245 */ /* 0x000fe20000201400 */
[----:B--2---:R-:W-:Y:S01]  /*1b8d0*/  FFMA.FTZ R25, -R133, R4, R18 ;  /* 0x0000000485197223 */ /* 0x004fe20000010112 */
[----:B------:R-:W-:-:S02]  /*1b8e0*/  IMAD.IADD R5, R3, 0x1, -R10 ;  /* 0x0000000103057824 */ /* 0x000fc400078e0a0a */
[----:B------:R-:W-:Y:S01]  /*1b8f0*/  IMAD.IADD R4, R3, 0x1, -R11 ;  /* 0x0000000103047824 */ /* 0x000fe200078e0a0b */
[----:B------:R-:W-:Y:S01]  /*1b900*/  MUFU.TANH R35, R31 ;  /* 0x0000001f00237308 */ /* 0x000fe20000002400 */
[C---:B------:R-:W-:Y:S01]  /*1b910*/  FFMA.FTZ R30, -R133.reuse, R6, R30 ;  /* 0x00000006851e7223 */ /* 0x040fe2000001011e */
[----:B------:R-:W-:Y:S01]  /*1b920*/  FFMA.FTZ R27, -R133, R7, R32 ;  /* 0x00000007851b7223 */ /* 0x000fe20000010120 */
[----:B------:R-:W-:Y:S01]  /*1b930*/  IADD3 R6, -R12, R3, RZ ;  /* 0x000000030c067210 */ /* 0x000fe20007ffe1ff */
[----:B------:R-:W-:Y:S01]  /*1b940*/  IMAD.IADD R8, R3, 0x1, -R13 ;  /* 0x0000000103087824 */ /* 0x000fe200078e0a0d */
[----:B------:R-:W-:-:S03]  /*1b950*/  IABS R7, R5 ;  /* 0x0000000500077213 */ /* 0x000fc60000000000 */
[----:B------:R-:W1:Y:S01]  /*1b960*/  MUFU.TANH R31, R34 ;  /* 0x00000022001f7308 */ /* 0x000e620000002400 */
[----:B------:R-:W-:Y:S02]  /*1b970*/  IABS R5, R4 ;  /* 0x0000000400057213 */ /* 0x000fe40000000000 */
[----:B------:R-:W-:Y:S02]  /*1b980*/  IABS R4, R6 ;  /* 0x0000000600047213 */ /* 0x000fe40000000000 */
[----:B------:R-:W-:Y:S01]  /*1b990*/  IABS R6, R8 ;  /* 0x0000000800067213 */ /* 0x000fe20000000000 */
[----:B------:R-:W-:Y:S02]  /*1b9a0*/  IMAD.MOV.U32 R8, RZ, RZ, R7 ;  /* 0x000000ffff087224 */ /* 0x000fe400078e0007 */
[----:B------:R-:W2:Y:S01]  /*1b9b0*/  MUFU.TANH R9, R38 ;  /* 0x0000002600097308 */ /* 0x000ea20000002400 */
[----:B------:R-:W-:Y:S01]  /*1b9c0*/  IMAD.MOV.U32 R7, RZ, RZ, R5 ;  /* 0x000000ffff077224 */ /* 0x000fe200078e0005 */
[----:B------:R-:W-:Y:S01]  /*1b9d0*/  MOV R5, R4 ;  /* 0x0000000400057202 */ /* 0x000fe20000000f00 */
[----:B------:R-:W-:Y:S01]  /*1b9e0*/  IMAD.MOV.U32 R4, RZ, RZ, R6 ;  /* 0x000000ffff047224 */ /* 0x000fe200078e0006 */
[----:B------:R-:W-:-:S04]  /*1b9f0*/  I2FP.F32.S32 R6, R8 ;  /* 0x0000000800067245 */ /* 0x000fc80000201400 */
[----:B------:R-:W3:Y:S01]  /*1ba00*/  MUFU.TANH R18, R37 ;  /* 0x0000002500127308 */ /* 0x000ee20000002400 */
[----:B------:R-:W-:Y:S02]  /*1ba10*/  I2FP.F32.S32 R8, R7 ;  /* 0x0000000700087245 */ /* 0x000fe40000201400 */
[----:B------:R-:W-:Y:S02]  /*1ba20*/  I2FP.F32.S32 R7, R5 ;  /* 0x0000000500077245 */ /* 0x000fe40000201400 */
[----:B------:R-:W-:Y:S01]  /*1ba30*/  I2FP.F32.S32 R4, R4 ;  /* 0x0000000400047245 */ /* 0x000fe20000201400 */
[----:B-1----:R-:W-:Y:S01]  /*1ba40*/  FFMA.FTZ R5, -R133, R8, R31 ;  /* 0x0000000885057223 */ /* 0x002fe2000001011f */
[-C--:B------:R-:W-:Y:S01]  /*1ba50*/  ISETP.GE.AND P0, PT, R11, R241.reuse, PT ;  /* 0x000000f10b00720c */ /* 0x080fe20003f06270 */
[C---:B------:R-:W-:Y:S01]  /*1ba60*/  FFMA.FTZ R6, -R133.reuse, R6, R35 ;  /* 0x0000000685067223 */ /* 0x040fe20000010123 */
[----:B------:R-:W-:Y:S01]  /*1ba70*/  ISETP.GE.AND P1, PT, R10, R241, PT ;  /* 0x000000f10a00720c */ /* 0x000fe20003f26270 */
[----:B--2---:R-:W-:Y:S01]  /*1ba80*/  FFMA.FTZ R17, -R133, R4, R9 ;  /* 0x0000000485117223 */ /* 0x004fe20000010109 */
[----:B------:R-:W-:Y:S01]  /*1ba90*/  FSEL R49, R5, -INF , !P0 ;  /* 0xff80000005317808 */ /* 0x000fe20004000000 */
[----:B------:R-:W-:-:S02]  /*1baa0*/  IMAD.IADD R4, R3, 0x1, -R16 ;  /* 0x0000000103047824 */ /* 0x000fc400078e0a10 */
[C---:B------:R-:W-:Y:S02]  /*1bab0*/  IMAD.IADD R5, R3.reuse, 0x1, -R15 ;  /* 0x0000000103057824 */ /* 0x040fe400078e0a0f */
[----:B------:R-:W-:Y:S02]  /*1bac0*/  IMAD.IADD R8, R3, 0x1, -R20 ;  /* 0x0000000103087824 */ /* 0x000fe400078e0a14 */
[----:B---3--:R-:W-:Y:S01]  /*1bad0*/  FFMA.FTZ R18, -R133, R7, R18 ;  /* 0x0000000785127223 */ /* 0x008fe20000010112 */
[----:B------:R-:W-:Y:S01]  /*1bae0*/  IADD3 R7, -R19, R3, RZ ;  /* 0x0000000313077210 */ /* 0x000fe20007ffe1ff */
[----:B------:R-:W-:Y:S01]  /*1baf0*/  IMAD.IADD R10, R3, 0x1, -R21 ;  /* 0x00000001030a7824 */ /* 0x000fe200078e0a15 */
[----:B------:R-:W-:Y:S01]  /*1bb00*/  FSEL R48, R6, -INF , !P1 ;  /* 0xff80000006307808 */ /* 0x000fe20004800000 */
[----:B------:R-:W-:Y:S01]  /*1bb10*/  MUFU.TANH R34, R40 ;  /* 0x0000002800227308 */ /* 0x000fe20000002400 */
[-C--:B------:R-:W-:Y:S02]  /*1bb20*/  ISETP.GE.AND P5, PT, R12, R241.reuse, PT ;  /* 0x000000f10c00720c */ /* 0x080fe40003fa6270 */
[----:B------:R-:W-:-:S02]  /*1bb30*/  ISETP.GE.AND P6, PT, R13, R241, PT ;  /* 0x000000f10d00720c */ /* 0x000fc40003fc6270 */
[----:B------:R-:W-:Y:S02]  /*1bb40*/  IABS R6, R4 ;  /* 0x0000000400067213 */ /* 0x000fe40000000000 */
[----:B------:R-:W-:Y:S01]  /*1bb50*/  IABS R9, R5 ;  /* 0x0000000500097213 */ /* 0x000fe20000000000 */
[----:B------:R-:W-:Y:S01]  /*1bb60*/  MUFU.TANH R32, R41 ;  /* 0x0000002900207308 */ /* 0x000fe20000002400 */
[----:B------:R-:W-:Y:S02]  /*1bb70*/  IABS R5, R7 ;  /* 0x0000000700057213 */ /* 0x000fe40000000000 */
[----:B------:R-:W-:Y:S02]  /*1bb80*/  IABS R4, R8 ;  /* 0x0000000800047213 */ /* 0x000fe40000000000 */
[----:B------:R-:W-:-:S03]  /*1bb90*/  IABS R7, R10 ;  /* 0x0000000a00077213 */ /* 0x000fc60000000000 */
[----:B------:R-:W1:Y:S01]  /*1bba0*/  MUFU.TANH R13, R44 ;  /* 0x0000002c000d7308 */ /* 0x000e620000002400 */
[----:B------:R-:W-:Y:S01]  /*1bbb0*/  IMAD.MOV.U32 R8, RZ, RZ, R6 ;  /* 0x000000ffff087224 */ /* 0x000fe200078e0006 */
[----:B------:R-:W-:-:S06]  /*1bbc0*/  MOV R6, R5 ;  /* 0x0000000500067202 */ /* 0x000fcc0000000f00 */
[----:B------:R-:W2:Y:S01]  /*1bbd0*/  MUFU.TANH R12, R45 ;  /* 0x0000002d000c7308 */ /* 0x000ea20000002400 */
[----:B------:R-:W-:-:S07]  /*1bbe0*/  IMAD.MOV.U32 R5, RZ, RZ, R4 ;  /* 0x000000ffff057224 */ /* 0x000fce00078e0004 */
[----:B------:R-:W3:Y:S01]  /*1bbf0*/  MUFU.TANH R11, R50 ;  /* 0x00000032000b7308 */ /* 0x000ee20000002400 */
[----:B------:R-:W-:Y:S01]  /*1bc00*/  IMAD.MOV.U32 R4, RZ, RZ, R7 ;  /* 0x000000ffff047224 */ /* 0x000fe200078e0007 */
[----:B------:R-:W-:Y:S02]  /*1bc10*/  I2FP.F32.S32 R9, R9 ;  /* 0x0000000900097245 */ /* 0x000fe40000201400 */
[----:B------:R-:W-:Y:S02]  /*1bc20*/  I2FP.F32.S32 R7, R8 ;  /* 0x0000000800077245 */ /* 0x000fe40000201400 */
[----:B------:R-:W-:Y:S02]  /*1bc30*/  I2FP.F32.S32 R6, R6 ;  /* 0x0000000600067245 */ /* 0x000fe40000201400 */
[----:B------:R-:W-:Y:S02]  /*1bc40*/  I2FP.F32.S32 R5, R5 ;  /* 0x0000000500057245 */ /* 0x000fe40000201400 */
[----:B------:R-:W-:Y:S01]  /*1bc50*/  I2FP.F32.S32 R4, R4 ;  /* 0x0000000400047245 */ /* 0x000fe20000201400 */
[----:B-1----:R-:W-:Y:S01]  /*1bc60*/  FFMA.FTZ R13, -R133, R6, R13 ;  /* 0x00000006850d7223 */ /* 0x002fe2000001010d */
[----:B------:R-:W-:Y:S01]  /*1bc70*/  ISETP.GE.AND P4, PT, R15, R241, PT ;  /* 0x000000f10f00720c */ /* 0x000fe20003f86270 */
[C---:B------:R-:W-:Y:S01]  /*1bc80*/  FFMA.FTZ R15, -R133.reuse, R7, R32 ;  /* 0x00000007850f7223 */ /* 0x040fe20000010120 */
[----:B------:R-:W-:Y:S01]  /*1bc90*/  ISETP.GE.AND P3, PT, R16, R241, PT ;  /* 0x000000f11000720c */ /* 0x000fe20003f66270 */
[----:B------:R-:W-:Y:S01]  /*1bca0*/  FFMA.FTZ R16, -R133, R9, R34 ;  /* 0x0000000985107223 */ /* 0x000fe20000010122 */
[----:B------:R-:W-:Y:S01]  /*1bcb0*/  FSEL R47, R23, -INF , !P1 ;  /* 0xff800000172f7808 */ /* 0x000fe20004800000 */
[C---:B--2---:R-:W-:Y:S01]  /*1bcc0*/  FFMA.FTZ R12, -R133.reuse, R5, R12 ;  /* 0x00000005850c7223 */ /* 0x044fe2000001010c */
[----:B------:R-:W-:Y:S01]  /*1bcd0*/  FSEL R46, R22, -INF , !P0 ;  /* 0xff800000162e7808 */ /* 0x000fe20004000000 */
[----:B---3--:R-:W-:Y:S01]  /*1bce0*/  FFMA.FTZ R11, -R133, R4, R11 ;  /* 0x00000004850b7223 */ /* 0x008fe2000001010b */
[-C--:B------:R-:W-:Y:S01]  /*1bcf0*/  ISETP.GE.AND P2, PT, R19, R241.reuse, PT ;  /* 0x000000f11300720c */ /* 0x080fe20003f46270 */
[----:B------:R-:W-:Y:S01]  /*1bd00*/  VIADD R8, R14, 0xffffffe9 ;  /* 0xffffffe90e087836 */ /* 0x000fe20000000000 */
[-C--:B------:R-:W-:Y:S01]  /*1bd10*/  ISETP.GE.AND P1, PT, R20, R241.reuse, PT ;  /* 0x000000f11400720c */ /* 0x080fe20003f26270 */
[C---:B------:R-:W-:Y:S01]  /*1bd20*/  VIADD R4, R14.reuse, 0xfffffff9 ;  /* 0xfffffff90e047836 */ /* 0x040fe20000000000 */
[----:B------:R-:W-:Y:S01]  /*1bd30*/  ISETP.GE.AND P0, PT, R21, R241, PT ;  /* 0x000000f11500720c */ /* 0x000fe20003f06270 */
[C---:B------:R-:W-:Y:S01]  /*1bd40*/  VIADD R10, R14.reuse, 0xffffffe1 ;  /* 0xffffffe10e0a7836 */ /* 0x040fe20000000000 */
[C---:B------:R-:W-:Y:S01]  /*1bd50*/  IADD3 R9, R14.reuse, -0x18, RZ ;  /* 0xffffffe80e097810 */ /* 0x040fe20007ffe0ff */
[C---:B------:R-:W-:Y:S01]  /*1bd60*/  VIADD R7, R14.reuse, 0xfffffff0 ;  /* 0xfffffff00e077836 */ /* 0x040fe20000000000 */
[C---:B------:R-:W-:Y:S01]  /*1bd70*/  IADD3 R5, R14.reuse, -0x8, RZ ;  /* 0xfffffff80e057810 */ /* 0x040fe20007ffe0ff */
[----:B------:R-:W-:Y:S01]  /*1bd80*/  VIADD R6, R14, 0xfffffff1 ;  /* 0xfffffff10e067836 */ /* 0x000fe20000000000 */
[----:B------:R-:W-:Y:S01]  /*1bd90*/  FSEL R45, R17, -INF , !P6 ;  /* 0xff800000112d7808 */ /* 0x000fe20007000000 */
[----:B------:R-:W-:Y:S01]  /*1bda0*/  IMAD.IADD R14, R2, 0x1, -R7 ;  /* 0x00000001020e7824 */ /* 0x000fe200078e0a07 */
[----:B------:R-:W-:Y:S01]  /*1bdb0*/  FSEL R125, R16, -INF , !P4 ;  /* 0xff800000107d7808 */ /* 0x000fe20006000000 */
[C---:B------:R-:W-:Y:S01]  /*1bdc0*/  IMAD.IADD R17, R2.reuse, 0x1, -R5 ;  /* 0x0000000102117824 */ /* 0x040fe200078e0a05 */
[----:B------:R-:W-:Y:S01]  /*1bdd0*/  FSEL R128, R15, -INF , !P3 ;  /* 0xff8000000f807808 */ /* 0x000fe20005800000 */
[----:B------:R-:W-:Y:S01]  /*1bde0*/  IMAD.IADD R15, R2, 0x1, -R6 ;  /* 0x00000001020f7824 */ /* 0x000fe200078e0a06 */
[----:B------:R-:W-:-:S02]  /*1bdf0*/  FSEL R132, R13, -INF , !P2 ;  /* 0xff8000000d847808 */ /* 0x000fc40005000000 */
[----:B------:R-:W-:Y:S01]  /*1be00*/  FSEL R140, R12, -INF , !P1 ;  /* 0xff8000000c8c7808 */ /* 0x000fe20004800000 */
[C---:B------:R-:W-:Y:S01]  /*1be10*/  IMAD.IADD R12, R2.reuse, 0x1, -R9 ;  /* 0x00000001020c7824 */ /* 0x040fe200078e0a09 */
[----:B------:R-:W-:Y:S01]  /*1be20*/  FSEL R165, R11, -INF , !P0 ;  /* 0xff8000000ba57808 */ /* 0x000fe20004000000 */
[C---:B------:R-:W-:Y:S01]  /*1be30*/  IMAD.IADD R11, R2.reuse, 0x1, -R10 ;  /* 0x00000001020b7824 */ /* 0x040fe200078e0a0a */
[C---:B------:R-:W-:Y:S02]  /*1be40*/  IADD3 R13, R2.reuse, -R8, RZ ;  /* 0x80000008020d7210 */ /* 0x040fe40007ffe0ff */
[----:B------:R-:W-:Y:S01]  /*1be50*/  IADD3 R16, R2, -R4, RZ ;  /* 0x8000000402107210 */ /* 0x000fe20007ffe0ff */
[-C--:B------:R-:W-:Y:S01]  /*1be60*/  FMUL.FTZ R2, R56, R0.reuse ;  /* 0x0000000038027220 */ /* 0x080fe20000410000 */
[----:B------:R-:W-:Y:S01]  /*1be70*/  FSEL R64, R30, -INF , !P4 ;  /* 0xff8000001e407808 */ /* 0x000fe20006000000 */
[----:B------:R-:W-:Y:S01]  /*1be80*/  IMAD.IADD R22, R3, 0x1, -R8 ;  /* 0x0000000103167824 */ /* 0x000fe200078e0a08 */
[----:B------:R-:W-:Y:S01]  /*1be90*/  ISETP.GE.AND P4, PT, R8, R241, PT ;  /* 0x000000f10800720c */ /* 0x000fe20003f86270 */
[-C--:B------:R-:W-:Y:S01]  /*1bea0*/  FMUL.FTZ R53, R53, R0.reuse ;  /* 0x0000000035357220 */ /* 0x080fe20000410000 */
[----:B------:R1:W-:Y:S01]  /*1beb0*/  MUFU.TANH R8, R2 ;  /* 0x0000000200087308 */ /* 0x0003e20000002400 */
[----:B------:R-:W-:Y:S01]  /*1bec0*/  FMUL.FTZ R52, R52, R0 ;  /* 0x0000000034347220 */ /* 0x000fe20000410000 */
[----:B------:R-:W-:-:S02]  /*1bed0*/  FSEL R41, R36, -INF , !P5 ;  /* 0xff80000024297808 */ /* 0x000fc40006800000 */
[----:B------:R-:W-:Y:S02]  /*1bee0*/  FSEL R44, R18, -INF , !P5 ;  /* 0xff800000122c7808 */ /* 0x000fe40006800000 */
[----:B------:R-:W-:Y:S01]  /*1bef0*/  FSEL R40, R33, -INF , !P6 ;  /* 0xff80000021287808 */ /* 0x000fe20007000000 */
[----:B------:R-:W-:Y:S01]  /*1bf00*/  IMAD.IADD R20, R3, 0x1, -R6 ;  /* 0x0000000103147824 */ /* 0x000fe200078e0a06 */
[-C--:B------:R-:W-:Y:S01]  /*1bf10*/  ISETP.GE.AND P5, PT, R10, R241.reuse, PT ;  /* 0x000000f10a00720c */ /* 0x080fe20003fa6270 */
[----:B------:R-:W2:Y:S01]  /*1bf20*/  MUFU.TANH R23, R53 ;  /* 0x0000003500177308 */ /* 0x000ea20000002400 */
[-C--:B------:R-:W-:Y:S01]  /*1bf30*/  ISETP.GE.AND P6, PT, R9, R241.reuse, PT ;  /* 0x000000f10900720c */ /* 0x080fe20003fc6270 */
[----:B------:R-:W-:Y:S01]  /*1bf40*/  IMAD.IADD R10, R3, 0x1, -R10 ;  /* 0x00000001030a7824 */ /* 0x000fe200078e0a0a */
[----:B------:R-:W-:Y:S01]  /*1bf50*/  FSEL R100, R27, -INF , !P3 ;  /* 0xff8000001b647808 */ /* 0x000fe20005800000 */
[----:B------:R-:W-:Y:S01]  /*1bf60*/  IMAD.IADD R9, R3, 0x1, -R9 ;  /* 0x0000000103097824 */ /* 0x000fe200078e0a09 */
[----:B------:R-:W-:Y:S01]  /*1bf70*/  FSEL R120, R26, -INF , !P2 ;  /* 0xff8000001a787808 */ /* 0x000fe20005000000 */
[-C--:B-1----:R-:W-:Y:S01]  /*1bf80*/  FMUL.FTZ R2, R57, R0.reuse ;  /* 0x0000000039027220 */ /* 0x082fe20000410000 */
[-C--:B------:R-:W-:Y:S01]  /*1bf90*/  ISETP.GE.AND P3, PT, R7, R241.reuse, PT ;  /* 0x000000f10700720c */ /* 0x080fe20003f66270 */
[C---:B------:R-:W-:Y:S01]  /*1bfa0*/  IMAD.IADD R19, R3.reuse, 0x1, -R5 ;  /* 0x0000000103137824 */ /* 0x040fe200078e0a05 */
[----:B------:R-:W-:Y:S01]  /*1bfb0*/  ISETP.GE.AND P2, PT, R6, R241, PT ;  /* 0x000000f10600720c */ /* 0x000fe20003f46270 */
[----:B------:R-:W-:Y:S01]  /*1bfc0*/  IMAD.IADD R18, R3, 0x1, -R4 ;  /* 0x0000000103127824 */ /* 0x000fe200078e0a04 */
[----:B------:R-:W-:Y:S01]  /*1bfd0*/  IADD3 R21, -R7, R3, RZ ;  /* 0x0000000307157210 */ /* 0x000fe20007ffe1ff */
[----:B------:R1:W-:Y:S01]  /*1bfe0*/  MUFU.TANH R27, R2 ;  /* 0x00000002001b7308 */ /* 0x0003e20000002400 */
[-C--:B------:R-:W-:Y:S01]  /*1bff0*/  FMUL.FTZ R54, R54, R0.reuse ;  /* 0x0000000036367220 */ /* 0x080fe20000410000 */
[-C--:B------:R-:W-:Y:S01]  /*1c000*/  FMUL.FTZ R55, R55, R0.reuse ;  /* 0x0000000037377220 */ /* 0x080fe20000410000 */
[----:B------:R-:W-:Y:S01]  /*1c010*/  FSEL R251, R24, -INF , !P0 ;  /* 0xff80000018fb7808 */ /* 0x000fe20004000000 */
[-C--:B------:R-:W-:Y:S01]  /*1c020*/  FMUL.FTZ R6, R58, R0.reuse ;  /* 0x000000003a067220 */ /* 0x080fe20000410000 */
[-C--:B------:R-:W-:Y:S01]  /*1c030*/  FMUL.FTZ R30, R59, R0.reuse ;  /* 0x000000003b1e7220 */ /* 0x080fe20000410000 */
[-C--:B------:R-:W-:Y:S01]  /*1c040*/  FMUL.FTZ R7, R80, R0.reuse ;  /* 0x0000000050077220 */ /* 0x080fe20000410000 */
[-C--:B------:R-:W-:Y:S01]  /*1c050*/  FMUL.FTZ R26, R81, R0.reuse ;  /* 0x00000000511a7220 */ /* 0x080fe20000410000 */
[----:B------:R-:W3:Y:S01]  /*1c060*/  MUFU.TANH R31, R52 ;  /* 0x00000034001f7308 */ /* 0x000ee20000002400 */
[-C--:B------:R-:W-:Y:S01]  /*1c070*/  FMUL.FTZ R32, R82, R0.reuse ;  /* 0x0000000052207220 */ /* 0x080fe20000410000 */
[----:B------:R-:W-:Y:S01]  /*1c080*/  FMUL.FTZ R33, R83, R0 ;  /* 0x0000000053217220 */ /* 0x000fe20000410000 */
[----:B------:R-:W-:-:S02]  /*1c090*/  IABS R3, R11 ;  /* 0x0000000b00037213 */ /* 0x000fc40000000000 */
[----:B------:R-:W-:Y:S02]  /*1c0a0*/  ISETP.GE.AND P0, PT, R4, R241, PT ;  /* 0x000000f10400720c */ /* 0x000fe40003f06270 */
[----:B------:R-:W-:Y:S02]  /*1c0b0*/  IABS R0, R13 ;  /* 0x0000000d00007213 */ /* 0x000fe40000000000 */
[----:B-1----:R-:W-:Y:S02]  /*1c0c0*/  IABS R2, R12 ;  /* 0x0000000c00027213 */ /* 0x002fe40000000000 */
[----:B------:R-:W-:Y:S02]  /*1c0d0*/  FSEL R124, R25, -INF , !P1 ;  /* 0xff800000197c7808 */ /* 0x000fe40004800000 */
[----:B------:R-:W-:Y:S02]  /*1c0e0*/  IABS R4, R14 ;  /* 0x0000000e00047213 */ /* 0x000fe40000000000 */
[----:B------:R-:W-:Y:S01]  /*1c0f0*/  ISETP.GE.AND P1, PT, R5, R241, PT ;  /* 0x000000f10500720c */ /* 0x000fe20003f26270 */
[----:B------:R-:W1:Y:S01]  /*1c100*/  MUFU.TANH R35, R51 ;  /* 0x0000003300237308 */ /* 0x000e620000002400 */
[----:B------:R-:W-:Y:S01]  /*1c110*/  MOV R5, R3 ;  /* 0x0000000300057202 */ /* 0x000fe20000000f00 */
[----:B------:R-:W-:-:S02]  /*1c120*/  IMAD.MOV.U32 R3, RZ, RZ, R2 ;  /* 0x000000ffff037224 */ /* 0x000fc400078e0002 */
[----:B------:R-:W-:Y:S02]  /*1c130*/  IMAD.MOV.U32 R2, RZ, RZ, R0 ;  /* 0x000000ffff027224 */ /* 0x000fe400078e0000 */
[----:B------:R-:W-:Y:S01]  /*1c140*/  IMAD.MOV.U32 R0, RZ, RZ, R4 ;  /* 0x000000ffff007224 */ /* 0x000fe200078e0004 */
[----:B------:R-:W-:Y:S02]  /*1c150*/  I2FP.F32.S32 R3, R3 ;  /* 0x0000000300037245 */ /* 0x000fe40000201400 */
[----:B------:R-:W-:Y:S02]  /*1c160*/  I2FP.F32.S32 R2, R2 ;  /* 0x0000000200027245 */ /* 0x000fe40000201400 */
[----:B------:R-:W-:Y:S01]  /*1c170*/  I2FP.F32.S32 R0, R0 ;  /* 0x0000000000007245 */ /* 0x000fe20000201400 */
[----:B------:R-:W4:Y:S01]  /*1c180*/  MUFU.TANH R37, R60 ;  /* 0x0000003c00257308 */ /* 0x000f220000002400 */
[----:B------:R-:W-:Y:S01]  /*1c190*/  I2FP.F32.S32 R5, R5 ;  /* 0x0000000500057245 */ /* 0x000fe20000201400 */
[C---:B--2---:R-:W-:Y:S01]  /*1c1a0*/  FFMA.FTZ R24, -R133.reuse, R2, R23 ;  /* 0x0000000285187223 */ /* 0x044fe20000010117 */
[C---:B---3--:R-:W-:Y:S01]  /*1c1b0*/  FFMA.FTZ R25, -R133.reuse, R3, R31 ;  /* 0x0000000385197223 */ /* 0x048fe2000001011f */
[----:B------:R-:W-:Y:S01]  /*1c1c0*/  FFMA.FTZ R23, -R133, R0, R8 ;  /* 0x0000000085177223 */ /* 0x000fe20000010108 */
[----:B------:R-:W-:-:S03]  /*1c1d0*/  IABS R3, R15 ;  /* 0x0000000f00037213 */ /* 0x000fc60000000000 */
[----:B------:R-:W2:Y:S01]  /*1c1e0*/  MUFU.TANH R36, R54 ;  /* 0x0000003600247308 */ /* 0x000ea20000002400 */
[----:B------:R-:W-:Y:S02]  /*1c1f0*/  IABS R2, R17 ;  /* 0x0000001100027213 */ /* 0x000fe40000000000 */
[----:B------:R-:W-:-:S05]  /*1c200*/  IABS R0, R16 ;  /* 0x0000001000007213 */ /* 0x000fca0000000000 */
[----:B------:R-:W3:Y:S01]  /*1c210*/  MUFU.TANH R11, R7 ;  /* 0x00000007000b7308 */ /* 0x000ee20000002400 */
[----:B-1----:R-:W-:Y:S01]  /*1c220*/  FFMA.FTZ R13, -R133, R5, R35 ;  /* 0x00000005850d7223 */ /* 0x002fe20000010123 */
[----:B------:R-:W-:-:S06]  /*1c230*/  MOV R4, R3 ;  /* 0x0000000300047202 */ /* 0x000fcc0000000f00 */
[----:B------:R-:W1:Y:S01]  /*1c240*/  MUFU.TANH R7, R26 ;  /* 0x0000001a00077308 */ /* 0x000e620000002400 */
[----:B------:R-:W-:Y:S01]  /*1c250*/  IMAD.MOV.U32 R3, RZ, RZ, R2 ;  /* 0x000000ffff037224 */ /* 0x000fe200078e0002 */
[----:B------:R-:W-:Y:S01]  /*1c260*/  IABS R2, R10 ;  /* 0x0000000a00027213 */ /* 0x000fe20000000000 */
[----:B------:R-:W-:Y:S01]  /*1c270*/  IMAD.MOV.U32 R5, RZ, RZ, R0 ;  /* 0x000000ffff057224 */ /* 0x000fe200078e0000 */
[----:B------:R-:W-:Y:S02]  /*1c280*/  IABS R0, R9 ;  /* 0x0000000900007213 */ /* 0x000fe40000000000 */
[----:B------:R-:W-:Y:S02]  /*1c290*/  I2FP.F32.S32 R2, R2 ;  /* 0x0000000200027245 */ /* 0x000fe40000201400 */
[----:B------:R5:W-:Y:S01]  /*1c2a0*/  MUFU.TANH R34, R6 ;  /* 0x0000000600227308 */ /* 0x000be20000002400 */
[----:B------:R-:W-:Y:S02]  /*1c2b0*/  I2FP.F32.S32 R0, R0 ;  /* 0x0000000000007245 */ /* 0x000fe40000201400 */
[----:B------:R-:W-:Y:S01]  /*1c2c0*/  I2FP.F32.S32 R4, R4 ;  /* 0x0000000400047245 */ /* 0x000fe20000201400 */
[C---:B----4-:R-:W-:Y:S01]  /*1c2d0*/  FFMA.FTZ R8, -R133.reuse, R2, R37 ;  /* 0x0000000285087223 */ /* 0x050fe20000010125 */
[----:B------:R-:W-:Y:S01]  /*1c2e0*/  IABS R2, R21 ;  /* 0x0000001500027213 */ /* 0x000fe20000000000 */
[C---:B--2---:R-:W-:Y:S01]  /*1c2f0*/  FFMA.FTZ R9, -R133.reuse, R0, R36 ;  /* 0x0000000085097223 */ /* 0x044fe20000010124 */
[----:B------:R-:W-:Y:S01]  /*1c300*/  IABS R0, R20 ;  /* 0x0000001400007213 */ /* 0x000fe20000000000 */
[----:B------:R-:W2:Y:S01]  /*1c310*/  MUFU.TANH R38, R55 ;  /* 0x0000003700267308 */ /* 0x000ea20000002400 */
[----:B------:R-:W-:Y:S01]  /*1c320*/  FFMA.FTZ R12, -R133, R4, R27 ;  /* 0x00000004850c7223 */ /* 0x000fe2000001011b */
[----:B------:R-:W-:-:S02]  /*1c330*/  IABS R4, R19 ;  /* 0x0000001300047213 */ /* 0x000fc40000000000 */
[----:B-----5:R-:W-:Y:S02]  /*1c340*/  I2FP.F32.S32 R6, R3 ;  /* 0x0000000300067245 */ /* 0x020fe40000201400 */
[----:B------:R-:W-:Y:S02]  /*1c350*/  I2FP.F32.S32 R3, R5 ;  /* 0x0000000500037245 */ /* 0x000fe40000201400 */
[----:B------:R-:W4:Y:S01]  /*1c360*/  MUFU.TANH R16, R30 ;  /* 0x0000001e00107308 */ /* 0x000f220000002400 */
[C---:B---3--:R-:W-:Y:S02]  /*1c370*/  FFMA.FTZ R11, -R133.reuse, R6, R11 ;  /* 0x00000006850b7223 */ /* 0x048fe4000001010b */
[----:B-1----:R-:W-:Y:S01]  /*1c380*/  FFMA.FTZ R10, -R133, R3, R7 ;  /* 0x00000003850a7223 */ /* 0x002fe20000010107 */
[----:B------:R-:W-:-:S04]  /*1c390*/  IABS R3, R22 ;  /* 0x0000001600037213 */ /* 0x000fc80000000000 */
[----:B------:R-:W1:Y:S01]  /*1c3a0*/  MUFU.TANH R15, R32 ;  /* 0x00000020000f7308 */ /* 0x000e620000002400 */
[----:B------:R-:W-:Y:S02]  /*1c3b0*/  IABS R6, R18 ;  /* 0x0000001200067213 */ /* 0x000fe40000000000 */
[----:B------:R-:W-:-:S05]  /*1c3c0*/  MOV R5, R2 ;  /* 0x0000000200057202 */ /* 0x000fca0000000f00 */
[----:B------:R-:W3:Y:S01]  /*1c3d0*/  MUFU.TANH R14, R33 ;  /* 0x00000021000e7308 */ /* 0x000ee20000002400 */
[----:B------:R-:W-:Y:S01]  /*1c3e0*/  IMAD.MOV.U32 R2, RZ, RZ, R0 ;  /* 0x000000ffff027224 */ /* 0x000fe200078e0000 */
[----:B------:R-:W-:Y:S01]  /*1c3f0*/  FSEL R192, R13, -INF , !P5 ;  /* 0xff8000000dc07808 */ /* 0x000fe20006800000 */
[----:B------:R-:W-:Y:S01]  /*1c400*/  IMAD.MOV.U32 R7, RZ, RZ, R3 ;  /* 0x000000ffff077224 */ /* 0x000fe200078e0003 */
[----:B------:R-:W-:Y:S01]  /*1c410*/  FSEL R195, R8, -INF , !P5 ;  /* 0xff80000008c37808 */ /* 0x000fe20006800000 */
[----:B------:R-:W-:Y:S01]  /*1c420*/  IMAD.MOV.U32 R0, RZ, RZ, R4 ;  /* 0x000000ffff007224 */ /* 0x000fe200078e0004 */
[----:B------:R-:W-:Y:S01]  /*1c430*/  ISETP.GE.AND P5, PT, R105, 0x2, PT ;  /* 0x000000026900780c */ /* 0x000fe20003fa6270 */
[----:B------:R-:W-:Y:S01]  /*1c440*/  IMAD.MOV.U32 R3, RZ, RZ, R6 ;  /* 0x000000ffff037224 */ /* 0x000fe200078e0006 */
[----:B------:R-:W-:Y:S02]  /*1c450*/  I2FP.F32.S32 R4, R2 ;  /* 0x0000000200047245 */ /* 0x000fe40000201400 */
[----:B------:R-:W-:-:S02]  /*1c460*/  I2FP.F32.S32 R2, R0 ;  /* 0x0000000000027245 */ /* 0x000fc40000201400 */
[----:B------:R-:W-:Y:S02]  /*1c470*/  I2FP.F32.S32 R7, R7 ;  /* 0x0000000700077245 */ /* 0x000fe40000201400 */
[----:B------:R-:W-:Y:S02]  /*1c480*/  I2FP.F32.S32 R5, R5 ;  /* 0x0000000500057245 */ /* 0x000fe40000201400 */
[----:B------:R-:W-:Y:S01]  /*1c490*/  I2FP.F32.S32 R0, R3 ;  /* 0x0000000300007245 */ /* 0x000fe20000201400 */
[C---:B--2---:R-:W-:Y:S01]  /*1c4a0*/  FFMA.FTZ R7, -R133.reuse, R7, R38 ;  /* 0x0000000785077223 */ /* 0x044fe20000010126 */
[C---:B----4-:R-:W-:Y:S01]  /*1c4b0*/  FFMA.FTZ R4, -R133.reuse, R4, R16 ;  /* 0x0000000485047223 */ /* 0x050fe20000010110 */
[C---:B------:R-:W-:Y:S01]  /*1c4c0*/  FFMA.FTZ R5, -R133.reuse, R5, R34 ;  /* 0x0000000585057223 */ /* 0x040fe20000010122 */
[C---:B-1----:R-:W-:Y:S01]  /*1c4d0*/  FFMA.FTZ R2, -R133.reuse, R2, R15 ;  /* 0x0000000285027223 */ /* 0x042fe2000001010f */
[----:B---3--:R-:W-:Y:S01]  /*1c4e0*/  FFMA.FTZ R0, -R133, R0, R14 ;  /* 0x0000000085007223 */ /* 0x008fe2000001010e */
[----:B------:R-:W-:Y:S01]  /*1c4f0*/  BSSY B1, `(.L_x_5125) ;  /* 0x00000e1000017945 */ /* 0x000fe20003800000 */
[C---:B------:R-:W-:Y:S01]  /*1c500*/  IADD3 R238, R223.reuse, 0x800, RZ ;  /* 0x00000800dfee7810 */ /* 0x040fe20007ffe0ff */
[C---:B------:R-:W-:Y:S01]  /*1c510*/  VIADD R237, R223.reuse, 0x1000 ;  /* 0x00001000dfed7836 */ /* 0x040fe20000000000 */
[C---:B------:R-:W-:Y:S01]  /*1c520*/  IADD3 R234, R223.reuse, 0x2800, RZ ;  /* 0x00002800dfea7810 */ /* 0x040fe20007ffe0ff */
[C---:B------:R-:W-:Y:S01]  /*1c530*/  VIADD R236, R223.reuse, 0x1800 ;  /* 0x00001800dfec7836 */ /* 0x040fe20000000000 */
[C---:B------:R-:W-:Y:S01]  /*1c540*/  IADD3 R230, R223.reuse, 0x4800, RZ ;  /* 0x00004800dfe67810 */ /* 0x040fe20007ffe0ff */
[C---:B------:R-:W-:Y:S01]  /*1c550*/  VIADD R235, R223.reuse, 0x2000 ;  /* 0x00002000dfeb7836 */ /* 0x040fe20000000000 */
[C---:B------:R-:W-:Y:S01]  /*1c560*/  IADD3 R226, R223.reuse, 0x6800, RZ ;  /* 0x00006800dfe27810 */ /* 0x040fe20007ffe0ff */
[----:B------:R-:W-:Y:S01]  /*1c570*/  VIADD R233, R223, 0x3000 ;  /* 0x00003000dfe97836 */ /* 0x000fe20000000000 */
[----:B------:R-:W-:Y:S01]  /*1c580*/  FSEL R193, R25, -INF , !P6 ;  /* 0xff80000019c17808 */ /* 0x000fe20007000000 */
[----:B------:R-:W-:Y:S01]  /*1c590*/  VIADD R232, R223, 0x3800 ;  /* 0x00003800dfe87836 */ /* 0x000fe20000000000 */
[----:B------:R-:W-:Y:S01]  /*1c5a0*/  FSEL R240, R9, -INF , !P6 ;  /* 0xff80000009f07808 */ /* 0x000fe20007000000 */
[C---:B------:R-:W-:Y:S01]  /*1c5b0*/  VIADD R231, R223.reuse, 0x4000 ;  /* 0x00004000dfe77836 */ /* 0x040fe20000000000 */
[----:B------:R-:W-:Y:S01]  /*1c5c0*/  FSEL R194, R24, -INF , !P4 ;  /* 0xff80000018c27808 */ /* 0x000fe20006000000 */
[----:B------:R-:W-:Y:S01]  /*1c5d0*/  VIADD R229, R223, 0x5000 ;  /* 0x00005000dfe57836 */ /* 0x000fe20000000000 */
[----:B------:R-:W-:Y:S01]  /*1c5e0*/  FSEL R250, R7, -INF , !P4 ;  /* 0xff80000007fa7808 */ /* 0x000fe20006000000 */
[----:B------:R-:W-:Y:S01]  /*1c5f0*/  VIADD R228, R223, 0x5800 ;  /* 0x00005800dfe47836 */ /* 0x000fe20000000000 */
[----:B------:R-:W-:Y:S01]  /*1c600*/  FSEL R164, R23, -INF , !P3 ;  /* 0xff80000017a47808 */ /* 0x000fe20005800000 */
[----:B------:R-:W-:Y:S01]  /*1c610*/  VIADD R227, R223, 0x6000 ;  /* 0x00006000dfe37836 */ /* 0x000fe20000000000 */
[----:B------:R-:W-:Y:S01]  /*1c620*/  FSEL R158, R5, -INF , !P3 ;  /* 0xff800000059e7808 */ /* 0x000fe20005800000 */
[C---:B------:R-:W-:Y:S01]  /*1c630*/  VIADD R225, R223.reuse, 0x7000 ;  /* 0x00007000dfe17836 */ /* 0x040fe20000000000 */
[----:B------:R-:W-:Y:S01]  /*1c640*/  FSEL R38, R12, -INF , !P2 ;  /* 0xff8000000c267808 */ /* 0x000fe20005000000 */
[----:B------:R-:W-:Y:S01]  /*1c650*/  VIADD R224, R223, 0x7800 ;  /* 0x00007800dfe07836 */ /* 0x000fe20000000000 */
        /* <DEDUP_REMOVED lines=71> */
.L_x_5128:
[----:B------:R-:W2:Y:S02]  /*1cad0*/  LD.E R2, desc[UR6][R28.64+0x38] ;  /* 0x000038061c027980 */ /* 0x000ea4000c101900 */
[----:B--2---:R-:W-:-:S04]  /*1cae0*/  LEA R2, -R2, RZ, 0x6 ;  /* 0x000000ff02027211 */ /* 0x004fc800078e31ff */
[----:B------:R-:W-:Y:S02]  /*1caf0*/  SHF.R.S32.HI R3, RZ, 0x1f, R2 ;  /* 0x0000001fff037819 */ /* 0x000fe40000011402 */
.L_x_5129:
[----:B------:R-:W-:Y:S05]  /*1cb00*/  BSYNC B0 ;  /* 0x0000000000007941 */ /* 0x000fea0003800000 */
.L_x_5127:
[C---:B------:R-:W-:Y:S02]  /*1cb10*/  LOP3.LUT P3, RZ, R246.reuse, 0x4, RZ, 0xc0, !PT ;  /* 0x00000004f6ff7812 */ /* 0x040fe4000786c0ff */
[----:B------:R-:W-:Y:S02]  /*1cb20*/  LOP3.LUT P4, RZ, R246, 0x2, RZ, 0xc0, !PT ;  /* 0x00000002f6ff7812 */ /* 0x000fe4000788c0ff */
[----:B------:R-:W-:Y:S02]  /*1cb30*/  IADD3 R0, P1, R2, R172, RZ ;  /* 0x000000ac02007210 */ /* 0x000fe40007f3e0ff */
[C---:B------:R-:W-:Y:S02]  /*1cb40*/  LOP3.LUT P2, RZ, R246.reuse, 0x8, RZ, 0xc0, !PT ;  /* 0x00000008f6ff7812 */ /* 0x040fe4000784c0ff */
[----:B------:R-:W-:Y:S01]  /*1cb50*/  LOP3.LUT P6, RZ, R246, 0x1, RZ, 0xc0, !PT ;  /* 0x00000001f6ff7812 */ /* 0x000fe200078cc0ff */
[----:B------:R-:W-:Y:S01]  /*1cb60*/  IMAD.X R6, R3, 0x1, R171, P1 ;  /* 0x0000000103067824 */ /* 0x000fe200008e06ab */
[----:B------:R-:W-:-:S03]  /*1cb70*/  LEA R4, P0, R2, R247, 0x1 ;  /* 0x000000f702047211 */ /* 0x000fc600078008ff */
[----:B------:R-:W-:Y:S02]  /*1cb80*/  @P3 LEA R34, P1, R0, R156, 0x1 ;  /* 0x0000009c00223211 */ /* 0x000fe400078208ff */
[----:B------:R-:W-:Y:S02]  /*1cb90*/  LEA.HI.X R5, R2, R249, R3, 0x1, P0 ;  /* 0x000000f902057211 */ /* 0x000fe400000f0c03 */
[-C--:B------:R-:W-:Y:S02]  /*1cba0*/  @P3 LEA.HI.X R35, R0, R157.reuse, R6, 0x1, P1 ;  /* 0x0000009d00233211 */ /* 0x080fe400008f0c06 */
        /* <DEDUP_REMOVED lines=117> */
.L_x_5126:
[----:B------:R-:W-:Y:S05]  /*1d300*/  BSYNC B1 ;  /* 0x0000000000017941 */ /* 0x000fea0003800000 */
.L_x_5125:
[----:B------:R2:W3:Y:S01]  /*1d310*/  LD.E R0, desc[UR6][R28.64+0xdc] ;  /* 0x0000dc061c007980 */ /* 0x0004e2000c101900 */
[----:B------:R-:W-:-:S03]  /*1d320*/  FMNMX.FTZ R2, R47, R46, !PT ;  /* 0x0000002e2f027209 */ /* 0x000fc60007810000 */
[----:B------:R-:W-:Y:S01]  /*1d330*/  STL [R1+0x3c], R223 ;  /* 0x00003cdf01007387 */ /* 0x000fe20000100800 */
[----:B------:R-:W-:-:S03]  /*1d340*/  FMNMX.FTZ R2, R41, R2, !PT ;  /* 0x0000000229027209 */ /* 0x000fc60007810000 */
[----:B------:R-:W-:Y:S01]  /*1d350*/  STL [R1+0x38], R222 ;  /* 0x000038de01007387 */ /* 0x000fe20000100800 */
[----:B------:R-:W-:-:S03]  /*1d360*/  FMNMX.FTZ R2, R40, R2, !PT ;  /* 0x0000000228027209 */ /* 0x000fc60007810000 */
[----:B------:R-:W-:Y:S01]  /*1d370*/  STL [R1+0x34], R221 ;  /* 0x000034dd01007387 */ /* 0x000fe20000100800 */
[----:B------:R-:W-:-:S03]  /*1d380*/  FMNMX.FTZ R2, R64, R2, !PT ;  /* 0x0000000240027209 */ /* 0x000fc60007810000 */
[----:B------:R-:W-:Y:S01]  /*1d390*/  STL [R1+0x30], R220 ;  /* 0x000030dc01007387 */ /* 0x000fe20000100800 */
[----:B------:R-:W-:Y:S02]  /*1d3a0*/  FMNMX.FTZ R3, R100, R2, !PT ;  /* 0x0000000264037209 */ /* 0x000fe40007810000 */
[----:B------:R-:W-:Y:S01]  /*1d3b0*/  FMNMX.FTZ R2, R48, R49, !PT ;  /* 0x0000003130027209 */ /* 0x000fe20007810000 */
[----:B------:R-:W-:Y:S01]  /*1d3c0*/  STL [R1+0x2c], R219 ;  /* 0x00002cdb01007387 */ /* 0x000fe20000100800 */
[----:B------:R-:W-:Y:S02]  /*1d3d0*/  FMNMX.FTZ R3, R120, R3, !PT ;  /* 0x0000000378037209 */ /* 0x000fe40007810000 */
[----:B------:R-:W-:Y:S01]  /*1d3e0*/  FMNMX.FTZ R2, R44, R2, !PT ;  /* 0x000000022c027209 */ /* 0x000fe20007810000 */
[----:B------:R4:W-:Y:S01]  /*1d3f0*/  STL [R1+0x28], R218 ;  /* 0x000028da01007387 */ /* 0x0009e20000100800 */
[----:B------:R-:W-:Y:S02]  /*1d400*/  FMNMX.FTZ R135, R124, R3, !PT ;  /* 0x000000037c877209 */ /* 0x000fe40007810000 */
[----:B------:R-:W-:Y:S01]  /*1d410*/  FMNMX.FTZ R2, R45, R2, !PT ;  /* 0x000000022d027209 */ /* 0x000fe20007810000 */
[----:B------:R-:W-:Y:S01]  /*1d420*/  STL [R1+0x24], R217 ;  /* 0x000024d901007387 */ /* 0x000fe20000100800 */
[----:B------:R-:W-:-:S02]  /*1d430*/  FMNMX.FTZ R135, R251, R135, !PT ;  /* 0x00000087fb877209 */ /* 0x000fc40007810000 */
[----:B------:R-:W-:Y:S01]  /*1d440*/  FMNMX.FTZ R2, R125, R2, !PT ;  /* 0x000000027d027209 */ /* 0x000fe20007810000 */
[----:B------:R-:W-:Y:S01]  /*1d450*/  STL [R1+0x20], R212 ;  /* 0x000020d401007387 */ /* 0x000fe20000100800 */
[----:B------:R-:W-:Y:S02]  /*1d460*/  FMNMX.FTZ R135, R192, R135, !PT ;  /* 0x00000087c0877209 */ /* 0x000fe40007810000 */
[----:B------:R-:W-:Y:S01]  /*1d470*/  FMNMX.FTZ R2, R128, R2, !PT ;  /* 0x0000000280027209 */ /* 0x000fe20007810000 */
[----:B------:R-:W-:Y:S01]  /*1d480*/  STL [R1+0x1c], R133 ;  /* 0x00001c8501007387 */ /* 0x000fe20000100800 */
[----:B------:R-:W-:Y:S02]  /*1d490*/  FMNMX.FTZ R135, R193, R135, !PT ;  /* 0x00000087c1877209 */ /* 0x000fe40007810000 */
[----:B------:R-:W-:Y:S02]  /*1d4a0*/  FMNMX.FTZ R2, R132, R2, !PT ;  /* 0x0000000284027209 */ /* 0x000fe40007810000 */
[----:B------:R-:W-:-:S02]  /*1d4b0*/  FMNMX.FTZ R135, R194, R135, !PT ;  /* 0x00000087c2877209 */ /* 0x000fc40007810000 */
[----:B------:R-:W-:Y:S02]  /*1d4c0*/  FMNMX.FTZ R2, R140, R2, !PT ;  /* 0x000000028c027209 */ /* 0x000fe40007810000 */
[----:B------:R-:W-:Y:S02]  /*1d4d0*/  FMNMX.FTZ R135, R164, R135, !PT ;  /* 0x00000087a4877209 */ /* 0x000fe40007810000 */
[----:B------:R-:W-:Y:S01]  /*1d4e0*/  FMNMX.FTZ R2, R165, R2, !PT ;  /* 0x00000002a5027209 */ /* 0x000fe20007810000 */
[----:B----4-:R-:W-:Y:S01]  /*1d4f0*/  IMAD.MOV.U32 R218, RZ, RZ, R38 ;  /* 0x000000ffffda7224 */ /* 0x010fe200078e0026 */
[----:B------:R-:W-:Y:S02]  /*1d500*/  MOV R220, R50 ;  /* 0x0000003200dc7202 */ /* 0x000fe40000000f00 */
[----:B------:R-:W-:Y:S02]  /*1d510*/  FMNMX.FTZ R2, R195, R2, !PT ;  /* 0x00000002c3027209 */ /* 0x000fe40007810000 */
[----:B------:R-:W-:-:S02]  /*1d520*/  FMNMX.FTZ R135, R218, R135, !PT ;  /* 0x00000087da877209 */ /* 0x000fc40007810000 */
[----:B------:R-:W-:Y:S02]  /*1d530*/  FMNMX.FTZ R2, R240, R2, !PT ;  /* 0x00000002f0027209 */ /* 0x000fe40007810000 */
[----:B------:R-:W-:Y:S02]  /*1d540*/  FMNMX.FTZ R135, R167, R135, !PT ;  /* 0x00000087a7877209 */ /* 0x000fe40007810000 */
[----:B------:R-:W-:Y:S02]  /*1d550*/  FMNMX.FTZ R2, R250, R2, !PT ;  /* 0x00000002fa027209 */ /* 0x000fe40007810000 */
[----:B------:R-:W-:Y:S02]  /*1d560*/  FMNMX.FTZ R135, R220, R135, !PT ;  /* 0x00000087dc877209 */ /* 0x000fe40007810000 */
[----:B------:R-:W-:-:S03]  /*1d570*/  FMNMX.FTZ R2, R158, R2, !PT ;  /* 0x000000029e027209 */ /* 0x000fc60007810000 */
[----:B-1----:R-:W1:Y:S01]  /*1d580*/  SHFL.BFLY PT, R4, R135, 0x2, 0x1f ;  /* 0x0c401f0087047f89 */ /* 0x002e6200000e0000 */
[----:B------:R-:W-:-:S04]  /*1d590*/  FMNMX.FTZ R2, R168, R2, !PT ;  /* 0x00000002a8027209 */ /* 0x000fc80007810000 */
[----:B------:R-:W-:-:S04]  /*1d5a0*/  FMNMX.FTZ R2, R152, R2, !PT ;  /* 0x0000000298027209 */ /* 0x000fc80007810000 */
[----:B------:R-:W-:-:S05]  /*1d5b0*/  FMNMX.FTZ R2, R148, R2, !PT ;  /* 0x0000000294027209 */ /* 0x000fca0007810000 */
[----:B------:R-:W4:Y:S01]  /*1d5c0*/  SHFL.BFLY PT, R3, R2, 0x2, 0x1f ;  /* 0x0c401f0002037f89 */ /* 0x000f2200000e0000 */
[----:B-1----:R-:W-:-:S05]  /*1d5d0*/  FMNMX.FTZ R135, R135, R4, !PT ;  /* 0x0000000487877209 */ /* 0x002fca0007810000 */
[----:B------:R-:W1:Y:S01]  /*1d5e0*/  SHFL.BFLY PT, R4, R135, 0x1, 0x1f ;  /* 0x0c201f0087047f89 */ /* 0x000e6200000e0000 */
[----:B----4-:R-:W-:-:S05]  /*1d5f0*/  FMNMX.FTZ R2, R2, R3, !PT ;  /* 0x0000000302027209 */ /* 0x010fca0007810000 */
[----:B------:R-:W4:Y:S01]  /*1d600*/  SHFL.BFLY PT, R134, R2, 0x1, 0x1f ;  /* 0x0c201f0002867f89 */ /* 0x000f2200000e0000 */
[----:B-1----:R-:W-:-:S04]  /*1d610*/  FMNMX.FTZ R135, R135, R4, !PT ;  /* 0x0000000487877209 */ /* 0x002fc80007810000 */
[----:B------:R-:W-:Y:S02]  /*1d620*/  FSETP.NEU.FTZ.AND P0, PT, R135, -INF , PT ;  /* 0xff8000008700780b */ /* 0x000fe40003f1d000 */
[----:B----4-:R-:W-:Y:S02]  /*1d630*/  FMNMX.FTZ R134, R2, R134, !PT ;  /* 0x0000008602867209 */ /* 0x010fe40007810000 */
[----:B------:R-:W-:-:S04]  /*1d640*/  LEA R213, R42, UR4, 0x1 ;  /* 0x000000042ad57c11 */ /* 0x000fc8000f8e08ff */
[----:B------:R-:W-:Y:S01]  /*1d650*/  LEA R214, R43, R213, 0x1 ;  /* 0x000000d52bd67211 */ /* 0x000fe200078e08ff */
[C---:B------:R-:W-:Y:S01]  /*1d660*/  IMAD R216, R39.reuse, 0x2, R213 ;  /* 0x0000000227d87824 */ /* 0x040fe200078e02d5 */
[----:B------:R-:W-:Y:S04]  /*1d670*/  LDSM.16.MT88.4 R16, [R213+0x12000] ;  /* 0x01200000d510783b */ /* 0x000fe80000004200 */
[----:B--2---:R-:W1:Y:S04]  /*1d680*/  LDSM.16.MT88.4 R28, [R214+0x10000] ;  /* 0x01000000d61c783b */ /* 0x004e680000004200 */
[----:B------:R-:W2:Y:S01]  /*1d690*/  LDSM.16.MT88.4 R8, [R216+0x12000] ;  /* 0x01200000d808783b */ /* 0x000ea20000004200 */
[----:B------:R-:W-:-:S03]  /*1d6a0*/  LEA R215, R39, R214, 0x1 ;  /* 0x000000d627d77211 */ /* 0x000fc600078e08ff */
[----:B------:R-:W-:Y:S04]  /*1d6b0*/  LDSM.16.MT88.4 R12, [R214+0x12000] ;  /* 0x01200000d60c783b */ /* 0x000fe80000004200 */
[----:B------:R-:W4:Y:S04]  /*1d6c0*/  LDSM.16.MT88.4 R20, [R215+0x10000] ;  /* 0x01000000d714783b */ /* 0x000f280000004200 */
[----:B------:R-:W4:Y:S04]  /*1d6d0*/  LDSM.16.MT88.4 R24, [R216+0x10000] ;  /* 0x01000000d818783b */ /* 0x000f280000004200 */
[----:B------:R-:W-:Y:S04]  /*1d6e0*/  LDSM.16.MT88.4 R32, [R215+0x12000] ;  /* 0x01200000d720783b */ /* 0x000fe80000004200 */
[----:B------:R-:W-:Y:S01]  /*1d6f0*/  LDSM.16.MT88.4 R36, [R214+0x14000] ;  /* 0x01400000d624783b */ /* 0x000fe20000004200 */
[----:B---3--:R-:W-:-:S05]  /*1d700*/  FMUL.FTZ R3, R0, R135 ;  /* 0x0000008700037220 */ /* 0x008fca0000410000 */
[----:B------:R-:W-:-:S05]  /*1d710*/  FSEL R3, R3, RZ, P0 ;  /* 0x000000ff03037208 */ /* 0x000fca0000000000 */
[-CC-:B------:R-:W-:Y:S01]  /*1d720*/  FFMA.FTZ R4, R47, R0.reuse, -R3.reuse ;  /* 0x000000002f047223 */ /* 0x180fe20000010803 */
[-CC-:B------:R-:W-:Y:S01]  /*1d730*/  FFMA.FTZ R2, R46, R0.reuse, -R3.reuse ;  /* 0x000000002e027223 */ /* 0x180fe20000010803 */
[----:B------:R-:W-:Y:S02]  /*1d740*/  FSETP.NEU.FTZ.AND P0, PT, R134, -INF , PT ;  /* 0xff8000008600780b */ /* 0x000fe40003f1d000 */
[----:B------:R3:W-:Y:S08]  /*1d750*/  MUFU.EX2 R153, R4 ;  /* 0x0000000400997308 */ /* 0x0007f00000000800 */
[----:B------:R1:W-:Y:S01]  /*1d760*/  MUFU.EX2 R221, R2 ;  /* 0x0000000200dd7308 */ /* 0x0003e20000000800 */
[----:B---3--:R-:W-:-:S07]  /*1d770*/  FFMA.FTZ R4, R41, R0, -R3 ;  /* 0x0000000029047223 */ /* 0x008fce0000010803 */
[----:B------:R3:W-:Y:S01]  /*1d780*/  MUFU.EX2 R133, R4 ;  /* 0x0000000400857308 */ /* 0x0007e20000000800 */
[----:B-1----:R-:W-:-:S05]  /*1d790*/  FMUL.FTZ R2, R0, R134 ;  /* 0x0000008600027220 */ /* 0x002fca0000410000 */
[----:B------:R-:W-:Y:S01]  /*1d7a0*/  FSEL R2, R2, RZ, P0 ;  /* 0x000000ff02027208 */ /* 0x000fe20000000000 */
[-C--:B---3--:R-:W-:Y:S02]  /*1d7b0*/  FFMA.FTZ R4, R40, R0.reuse, -R3 ;  /* 0x0000000028047223 */ /* 0x088fe40000010803 */
[----:B------:R-:W1:Y:S02]  /*1d7c0*/  LDSM.16.MT88.4 R40, [R213+0x10000] ;  /* 0x01000000d528783b */ /* 0x000e640000004200 */
[----:B------:R3:W2:Y:S02]  /*1d7d0*/  MUFU.EX2 R149, R4 ;  /* 0x0000000400957308 */ /* 0x0006a40000000800 */
[----:B---3--:R-:W-:-:S06]  /*1d7e0*/  FFMA.FTZ R4, R48, R0, -R2 ;  /* 0x0000000030047223 */ /* 0x008fcc0000010802 */
[----:B------:R3:W-:Y:S02]  /*1d7f0*/  MUFU.EX2 R212, R4 ;  /* 0x0000000400d47308 */ /* 0x0007e40000000800 */
[----:B---3--:R-:W-:-:S06]  /*1d800*/  FFMA.FTZ R4, R49, R0, -R2 ;  /* 0x0000000031047223 */ /* 0x008fcc0000010802 */
[----:B------:R3:W4:Y:S02]  /*1d810*/  MUFU.EX2 R223, R4 ;  /* 0x0000000400df7308 */ /* 0x0007240000000800 */
[----:B---3--:R-:W-:-:S06]  /*1d820*/  FFMA.FTZ R4, R44, R0, -R2 ;  /* 0x000000002c047223 */ /* 0x008fcc0000010802 */
[----:B------:R3:W-:Y:S02]  /*1d830*/  MUFU.EX2 R217, R4 ;  /* 0x0000000400d97308 */ /* 0x0007e40000000800 */
[----:B---3--:R-:W-:Y:S01]  /*1d840*/  FFMA.FTZ R4, R45, R0, -R2 ;  /* 0x000000002d047223 */ /* 0x008fe20000010802 */
[----:B--2---:R-:W-:Y:S01]  /*1d850*/  F2FP.F16.F32.PACK_AB R6, R149, R133 ;  /* 0x000000859506723e */ /* 0x004fe200000000ff */
[----:B------:R-:W-:Y:S04]  /*1d860*/  LDSM.16.MT88.4 R44, [R213+0x14000] ;  /* 0x01400000d52c783b */ /* 0x000fe80000004200 */
[----:B------:R2:W3:Y:S01]  /*1d870*/  MUFU.EX2 R222, R4 ;  /* 0x0000000400de7308 */ /* 0x0004e20000000800 */
[----:B----4-:R-:W-:Y:S02]  /*1d880*/  F2FP.F16.F32.PACK_AB R5, R223, R212 ;  /* 0x000000d4df05723e */ /* 0x010fe400000000ff */
        /* <DEDUP_REMOVED lines=8> */
[C---:B------:R-:W-:Y:S06]  /*1d910*/  HMMA.16816.F32 R84, R4.reuse, R20, RZ ;  /* 0x000000140454723c */ /* 0x040fec00000018ff */
[----:B------:R-:W-:Y:S01]  /*1d920*/  HMMA.16816.F32 R112, R4, R22, RZ ;  /* 0x000000160470723c */ /* 0x000fe200000018ff */
[----:B------:R-:W4:Y:S01]  /*1d930*/  LDSM.16.MT88.4 R20, [R215+0x14000] ;  /* 0x01400000d714783b */ /* 0x000f220000004200 */
[----:B---3--:R-:W-:-:S04]  /*1d940*/  FFMA.FTZ R8, R100, R0, -R3 ;  /* 0x0000000064087223 */ /* 0x008fc80000010803 */
[----:B------:R3:W4:Y:S01]  /*1d950*/  MUFU.EX2 R219, R8 ;  /* 0x0000000800db7308 */ /* 0x0007220000000800 */
[----:B------:R-:W-:Y:S01]  /*1d960*/  HMMA.16816.F32 R76, R4, R12, RZ ;  /* 0x0000000c044c723c */ /* 0x000fe200000018ff */
[----:B---3--:R-:W-:-:S06]  /*1d970*/  FFMA.FTZ R8, R120, R0, -R3 ;  /* 0x0000000078087223 */ /* 0x008fcc0000010803 */
[----:B------:R3:W-:Y:S01]  /*1d980*/  MUFU.EX2 R151, R8 ;  /* 0x0000000800977308 */ /* 0x0007e20000000800 */
[----:B------:R-:W-:Y:S01]  /*1d990*/  HMMA.16816.F32 R48, R4, R14, RZ ;  /* 0x0000000e0430723c */ /* 0x000fe200000018ff */
[----:B------:R-:W4:Y:S01]  /*1d9a0*/  LDSM.16.MT88.4 R12, [R215+0x16000] ;  /* 0x01600000d70c783b */ /* 0x000f220000004200 */
[----:B---3--:R-:W-:-:S05]  /*1d9b0*/  FFMA.FTZ R8, R124, R0, -R3 ;  /* 0x000000007c087223 */ /* 0x008fca0000010803 */
[----:B------:R3:W-:Y:S01]  /*1d9c0*/  MUFU.EX2 R156, R8 ;  /* 0x00000008009c7308 */ /* 0x0007e20000000800 */
[C---:B------:R-:W-:Y:S06]  /*1d9d0*/  HMMA.16816.F32 R88, R4.reuse, R24, RZ ;  /* 0x000000180458723c */ /* 0x040fec00000018ff */
[----:B------:R-:W-:Y:S01]  /*1d9e0*/  HMMA.16816.F32 R116, R4, R26, RZ ;  /* 0x0000001a0474723c */ /* 0x000fe200000018ff */
[----:B------:R-:W4:Y:S01]  /*1d9f0*/  LDSM.16.MT88.4 R24, [R214+0x16000] ;  /* 0x01600000d618783b */ /* 0x000f220000004200 */
[----:B---3--:R-:W-:-:S04]  /*1da00*/  FFMA.FTZ R8, R125, R0, -R2 ;  /* 0x000000007d087223 */ /* 0x008fc80000010802 */
[C---:B-1----:R-:W-:Y:S01]  /*1da10*/  HMMA.16816.F32 R96, R4.reuse, R40, RZ ;  /* 0x000000280460723c */ /* 0x042fe200000018ff */
[----:B------:R1:W-:Y:S05]  /*1da20*/  MUFU.EX2 R159, R8 ;  /* 0x00000008009f7308 */ /* 0x0003ea0000000800 */
[C---:B------:R-:W-:Y:S01]  /*1da30*/  HMMA.16816.F32 R60, R4.reuse, R42, RZ ;  /* 0x0000002a043c723c */ /* 0x040fe200000018ff */
[----:B------:R-:W3:Y:S05]  /*1da40*/  LDSM.16.MT88.4 R40, [R216+0x14000] ;  /* 0x01400000d828783b */ /* 0x000eea0000004200 */
[----:B------:R-:W-:Y:S01]  /*1da50*/  HMMA.16816.F32 R80, R4, R16, RZ ;  /* 0x000000100450723c */ /* 0x000fe200000018ff */
[----:B-1----:R-:W-:-:S05]  /*1da60*/  FFMA.FTZ R8, R128, R0, -R2 ;  /* 0x0000000080087223 */ /* 0x002fca0000010802 */
[C---:B------:R-:W-:Y:S01]  /*1da70*/  HMMA.16816.F32 R52, R4.reuse, R18, RZ ;  /* 0x000000120434723c */ /* 0x040fe200000018ff */
[----:B------:R-:W1:Y:S01]  /*1da80*/  LDSM.16.MT88.4 R16, [R216+0x16000] ;  /* 0x01600000d810783b */ /* 0x000e620000004200 */
[----:B------:R4:W1:Y:S04]  /*1da90*/  MUFU.EX2 R166, R8 ;  /* 0x0000000800a67308 */ /* 0x0008680000000800 */
[----:B--2---:R-:W-:Y:S01]  /*1daa0*/  HMMA.16816.F32 R136, R4, R28, RZ ;  /* 0x0000001c0488723c */ /* 0x004fe200000018ff */
[----:B----4-:R-:W-:-:S04]  /*1dab0*/  FFMA.FTZ R8, R132, R0, -R2 ;  /* 0x0000000084087223 */ /* 0x010fc80000010802 */
[----:B------:R2:W-:Y:S01]  /*1dac0*/  MUFU.EX2 R132, R8 ;  /* 0x0000000800847308 */ /* 0x0005e20000000800 */
[----:B------:R-:W-:Y:S01]  /*1dad0*/  HMMA.16816.F32 R124, R4, R20, RZ ;  /* 0x00000014047c723c */ /* 0x000fe200000018ff */
[----:B--2---:R-:W-:-:S05]  /*1dae0*/  FFMA.FTZ R8, R140, R0, -R2 ;  /* 0x000000008c087223 */ /* 0x004fca0000010802 */
[C---:B------:R-:W-:Y:S01]  /*1daf0*/  HMMA.16816.F32 R140, R4.reuse, R30, RZ ;  /* 0x0000001e048c723c */ /* 0x040fe200000018ff */
[----:B------:R-:W2:Y:S01]  /*1db00*/  LDSM.16.MT88.4 R28, [R216+0x10800] ;  /* 0x01080000d81c783b */ /* 0x000ea20000004200 */
[----:B------:R4:W1:Y:S04]  /*1db10*/  MUFU.EX2 R157, R8 ;  /* 0x00000008009d7308 */ /* 0x0008680000000800 */
[C---:B------:R-:W-:Y:S01]  /*1db20*/  HMMA.16816.F32 R128, R4.reuse, R22, RZ ;  /* 0x000000160480723c */ /* 0x040fe200000018ff */
[----:B------:R-:W2:Y:S05]  /*1db30*/  LDSM.16.MT88.4 R20, [R214+0x10800] ;  /* 0x01080000d614783b */ /* 0x000eaa0000004200 */
[C---:B------:R-:W-:Y:S01]  /*1db40*/  HMMA.16816.F32 R108, R4.reuse, R10, RZ ;  /* 0x0000000a046c723c */ /* 0x040fe200000018ff */
[----:B----4-:R-:W4:Y:S05]  /*1db50*/  LDSM.16.MT88.4 R8, [R213+0x12800] ;  /* 0x01280000d508783b */ /* 0x010f2a0000004200 */
[C---:B------:R-:W-:Y:S06]  /*1db60*/  HMMA.16816.F32 R68, R4.reuse, R32, RZ ;  /* 0x000000200444723c */ /* 0x040fec00000018ff */
[C---:B------:R-:W-:Y:S01]  /*1db70*/  HMMA.16816.F32 R104, R4.reuse, R34, RZ ;  /* 0x000000220468723c */ /* 0x040fe200000018ff */
[----:B------:R-:W4:Y:S05]  /*1db80*/  LDSM.16.MT88.4 R32, [R213+0x10800] ;  /* 0x01080000d520783b */ /* 0x000f2a0000004200 */
[C---:B------:R-:W-:Y:S06]  /*1db90*/  HMMA.16816.F32 R188, R4.reuse, R12, RZ ;  /* 0x0000000c04bc723c */ /* 0x040fec00000018ff */
[C---:B------:R-:W-:Y:S01]  /*1dba0*/  HMMA.16816.F32 R184, R4.reuse, R14, RZ ;  /* 0x0000000e04b8723c */ /* 0x040fe200000018ff */
[----:B------:R-:W4:Y:S05]  /*1dbb0*/  LDSM.16.MT88.4 R12, [R215+0x10800] ;  /* 0x01080000d70c783b */ /* 0x000f2a0000004200 */
[C---:B------:R-:W-:Y:S06]  /*1dbc0*/  HMMA.16816.F32 R144, R4.reuse, R24, RZ ;  /* 0x000000180490723c */ /* 0x040fec00000018ff */
[----:B------:R-:W-:Y:S01]  /*1dbd0*/  HMMA.16816.F32 R64, R4, R44, RZ ;  /* 0x0000002c0440723c */ /* 0x000fe200000018ff */
[----:B------:R-:W-:Y:S01]  /*1dbe0*/  IMAD.MOV.U32 R25, RZ, RZ, R153 ;  /* 0x000000ffff197224 */ /* 0x000fe200078e0099 */
[----:B------:R-:W-:-:S04]  /*1dbf0*/  MOV R24, R152 ;  /* 0x0000009800187202 */ /* 0x000fc80000000f00 */
[C---:B------:R-:W-:Y:S06]  /*1dc00*/  HMMA.16816.F32 R100, R4.reuse, R36, RZ ;  /* 0x000000240464723c */ /* 0x040fec00000018ff */
[C---:B---3--:R-:W-:Y:S06]  /*1dc10*/  HMMA.16816.F32 R120, R4.reuse, R40, RZ ;  /* 0x000000280478723c */ /* 0x048fec00000018ff */
[C---:B------:R-:W-:Y:S06]  /*1dc20*/  HMMA.16816.F32 R44, R4.reuse, R46, RZ ;  /* 0x0000002e042c723c */ /* 0x040fec00000018ff */
[C---:B------:R-:W-:Y:S06]  /*1dc30*/  HMMA.16816.F32 R36, R4.reuse, R38, RZ ;  /* 0x000000260424723c */ /* 0x040fec00000018ff */
[C---:B------:R-:W-:Y:S06]  /*1dc40*/  HMMA.16816.F32 R40, R4.reuse, R42, RZ ;  /* 0x0000002a0428723c */ /* 0x040fec00000018ff */
[C---:B------:R-:W-:Y:S06]  /*1dc50*/  HMMA.16816.F32 R152, R4.reuse, R26, RZ ;  /* 0x0000001a0498723c */ /* 0x040fec00000018ff */
[C---:B-1----:R-:W-:Y:S06]  /*1dc60*/  HMMA.16816.F32 R160, R4.reuse, R16, RZ ;  /* 0x0000001004a0723c */ /* 0x042fec00000018ff */
[----:B------:R-:W-:Y:S01]  /*1dc70*/  HMMA.16816.F32 R172, R4, R18, RZ ;  /* 0x0000001204ac723c */ /* 0x000fe200000018ff */
[----:B------:R-:W1:Y:S06]  /*1dc80*/  LDSM.16.MT88.4 R16, [R214+0x12800] ;  /* 0x01280000d610783b */ /* 0x000e6c0000004200 */
[----:B------:R-:W-:-:S02]  /*1dc90*/  F2FP.F16.F32.PACK_AB R4, R219, R150 ;  /* 0x00000096db04723e */ /* 0x000fc400000000ff */
[----:B------:R-:W-:Y:S02]  /*1dca0*/  F2FP.F16.F32.PACK_AB R5, R166, R159 ;  /* 0x0000009fa605723e */ /* 0x000fe400000000ff */
[----:B------:R-:W-:Y:S02]  /*1dcb0*/  F2FP.F16.F32.PACK_AB R6, R156, R151 ;  /* 0x000000979c06723e */ /* 0x000fe400000000ff */
[----:B------:R-:W-:-:S07]  /*1dcc0*/  F2FP.F16.F32.PACK_AB R7, R157, R132 ;  /* 0x000000849d07723e */ /* 0x000fce00000000ff */
[C---:B--2---:R-:W-:Y:S06]  /*1dcd0*/  HMMA.16816.F32 R200, R4.reuse, R28, R88 ;  /* 0x0000001c04c8723c */ /* 0x044fec0000001858 */
[----:B------:R-:W-:Y:S01]  /*1dce0*/  HMMA.16816.F32 R28, R4, R30, R116 ;  /* 0x0000001e041c723c */ /* 0x000fe20000001874 */
[----:B------:R-:W-:-:S05]  /*1dcf0*/  IMAD.MOV.U32 R91, RZ, RZ, R168 ;  /* 0x000000ffff5b7224 */ /* 0x000fca00078e00a8 */
[C---:B------:R-:W-:Y:S06]  /*1dd00*/  HMMA.16816.F32 R204, R4.reuse, R20, R92 ;  /* 0x0000001404cc723c */ /* 0x040fec000000185c */
[C---:B------:R-:W-:Y:S01]  /*1dd10*/  HMMA.16816.F32 R56, R4.reuse, R22, R56 ;  /* 0x000000160438723c */ /* 0x040fe20000001838 */
[----:B------:R-:W2:Y:S05]  /*1dd20*/  LDSM.16.MT88.4 R20, [R216+0x12800] ;  /* 0x01280000d814783b */ /* 0x000eaa0000004200 */
[C---:B----4-:R-:W-:Y:S06]  /*1dd30*/  HMMA.16816.F32 R176, R4.reuse, R8, R80 ;  /* 0x0000000804b0723c */ /* 0x050fec0000001850 */
[----:B------:R-:W-:Y:S01]  /*1dd40*/  HMMA.16816.F32 R168, R4, R10, R52 ;  /* 0x0000000a04a8723c */ /* 0x000fe20000001834 */
[----:B------:R-:W3:Y:S01]  /*1dd50*/  LDSM.16.MT88.4 R8, [R214+0x14800] ;  /* 0x01480000d608783b */ /* 0x000ee20000004200 */
[----:B------:R-:W-:Y:S01]  /*1dd60*/  IMAD.MOV.U32 R89, RZ, RZ, R30 ;  /* 0x000000ffff597224 */ /* 0x000fe200078e001e */
[----:B------:R-:W-:-:S03]  /*1dd70*/  MOV R88, R31 ;  /* 0x0000001f00587202 */ /* 0x000fc60000000f00 */
[C---:B------:R-:W-:Y:S07]  /*1dd80*/  HMMA.16816.F32 R208, R4.reuse, R32, R96 ;  /* 0x0000002004d0723c */ /* 0x040fee0000001860 */
[----:B------:R-:W-:Y:S01]  /*1dd90*/  IMAD.MOV.U32 R33, RZ, RZ, R29 ;  /* 0x000000ffff217224 */ /* 0x000fe200078e001d */
[----:B------:R-:W-:Y:S02]  /*1dda0*/  MOV R32, R28 ;  /* 0x0000001c00207202 */ /* 0x000fe40000000f00 */
[----:B------:R-:W4:Y:S01]  /*1ddb0*/  LDSM.16.MT88.4 R28, [R215+0x12800] ;  /* 0x01280000d71c783b */ /* 0x000f220000004200 */
[C---:B------:R-:W-:Y:S06]  /*1ddc0*/  HMMA.16816.F32 R196, R4.reuse, R12, R84 ;  /* 0x0000000c04c4723c */ /* 0x040fec0000001854 */
[C---:B------:R-:W-:Y:S01]  /*1ddd0*/  HMMA.16816.F32 R180, R4.reuse, R14, R112 ;  /* 0x0000000e04b4723c */ /* 0x040fe20000001870 */
[----:B------:R-:W4:Y:S01]  /*1dde0*/  LDSM.16.MT88.4 R12, [R213+0x14800] ;  /* 0x01480000d50c783b */ /* 0x000f220000004200 */
[----:B------:R-:W-:Y:S01]  /*1ddf0*/  IMAD.MOV.U32 R27, RZ, RZ, R57 ;  /* 0x000000ffff1b7224 */ /* 0x000fe200078e0039 */
[----:B------:R-:W-:Y:S01]  /*1de00*/  MOV R26, R56 ;  /* 0x00000038001a7202 */ /* 0x000fe20000000f00 */
[----:B------:R-:W-:Y:S01]  /*1de10*/  IMAD.MOV.U32 R83, RZ, RZ, R33 ;  /* 0x000000ffff537224 */ /* 0x000fe200078e0021 */
[----:B------:R-:W-:Y:S01]  /*1de20*/  MOV R82, R32 ;  /* 0x0000002000527202 */ /* 0x000fe20000000f00 */
[----:B------:R-:W-:Y:S01]  /*1de30*/  HMMA.16816.F32 R96, R4, R34, R60 ;  /* 0x000000220460723c */ /* 0x000fe2000000183c */
[----:B------:R-:W-:Y:S01]  /*1de40*/  MOV R90, R167 ;  /* 0x000000a7005a7202 */ /* 0x000fe20000000f00 */
[----:B------:R-:W-:-:S02]  /*1de50*/  IMAD.MOV.U32 R33, RZ, RZ, R166 ;  /* 0x000000ffff217224 */ /* 0x000fc400078e00a6 */
[----:B------:R-:W-:-:S03]  /*1de60*/  IMAD.MOV.U32 R32, RZ, RZ, R164 ;  /* 0x000000ffff207224 */ /* 0x000fc600078e00a4 */
[----:B------:R-:W-:Y:S02]  /*1de70*/  MOV R63, R165 ;  /* 0x000000a5003f7202 */ /* 0x000fe40000000f00 */
[----:B-1----:R-:W-:Y:S07]  /*1de80*/  HMMA.16816.F32 R164, R4, R16, R76 ;  /* 0x0000001004a4723c */ /* 0x002fee000000184c */
[----:B------:R-:W-:Y:S01]  /*1de90*/  MOV R79, R27 ;  /* 0x0000001b004f7202 */ /* 0x000fe20000000f00 */
[----:B------:R-:W-:Y:S01]  /*1dea0*/  IMAD.MOV.U32 R78, RZ, RZ, R26 ;  /* 0x000000ffff4e7224 */ /* 0x000fe200078e001a */
[----:B------:R-:W-:Y:S01]  /*1deb0*/  MOV R77, R24 ;  /* 0x00000018004d7202 */ /* 0x000fe20000000f00 */
[----:B------:R-:W-:-:S02]  /*1dec0*/  IMAD.MOV.U32 R76, RZ, RZ, R25 ;  /* 0x000000ffff4c7224 */ /* 0x000fc400078e0019 */
[----:B------:R-:W1:Y:S01]  /*1ded0*/  LDSM.16.MT88.4 R24, [R215+0x14800] ;  /* 0x01480000d718783b */ /* 0x000e620000004200 */
[----:B------:R-:W-:Y:S01]  /*1dee0*/  MOV R92, R151 ;  /* 0x00000097005c7202 */ /* 0x000fe20000000f00 */
[----:B------:R-:W-:Y:S01]  /*1def0*/  IMAD.MOV.U32 R93, RZ, RZ, R150 ;  /* 0x000000ffff5d7224 */ /* 0x000fe200078e0096 */
[----:B------:R-:W-:Y:S01]  /*1df00*/  MOV R94, R149 ;  /* 0x00000095005e7202 */ /* 0x000fe20000000f00 */
[----:B------:R-:W-:Y:S02]  /*1df10*/  IMAD.MOV.U32 R95, RZ, RZ, R148 ;  /* 0x000000ffff5f7224 */ /* 0x000fe400078e0094 */
[----:B--2---:R-:W-:Y:S01]  /*1df20*/  HMMA.16816.F32 R148, R4, R20, R72 ;  /* 0x000000140494723c */ /* 0x004fe20000001848 */
[----:B------:R-:W-:-:S05]  /*1df30*/  IMAD.MOV.U32 R35, RZ, RZ, R58 ;  /* 0x000000ffff237224 */ /* 0x000fca00078e003a */
[----:B---3--:R-:W-:Y:S01]  /*1df40*/  HMMA.16816.F32 R72, R4, R8, R100 ;  /* 0x000000080448723c */ /* 0x008fe20000001864 */
[----:B------:R-:W-:-:S06]  /*1df50*/  MOV R34, R59 ;  /* 0x0000003b00227202 */ /* 0x000fcc0000000f00 */
[----:B------:R-:W-:Y:S01]  /*1df60*/  FFMA.FTZ R8, R251, R0, -R3 ;  /* 0x00000000fb087223 */ /* 0x000fe20000010803 */
[----:B------:R-:W-:Y:S01]  /*1df70*/  MOV R103, R220 ;  /* 0x000000dc00677202 */ /* 0x000fe20000000f00 */
[----:B------:R-:W-:Y:S02]  /*1df80*/  IMAD.MOV.U32 R85, RZ, RZ, R158 ;  /* 0x000000ffff557224 */ /* 0x000fe400078e009e */
[----:B------:R2:W-:Y:S01]  /*1df90*/  MUFU.EX2 R220, R8 ;  /* 0x0000000800dc7308 */ /* 0x0005e20000000800 */
[----:B------:R-:W-:Y:S01]  /*1dfa0*/  MOV R84, R159 ;  /* 0x0000009f00547202 */ /* 0x000fe20000000f00 */
[----:B------:R-:W-:Y:S01]  /*1dfb0*/  IMAD.MOV.U32 R87, RZ, RZ, R156 ;  /* 0x000000ffff577224 */ /* 0x000fe200078e009c */
[----:B------:R-:W-:Y:S01]  /*1dfc0*/  MOV R86, R157 ;  /* 0x0000009d00567202 */ /* 0x000fe20000000f00 */
[----:B------:R-:W-:Y:S01]  /*1dfd0*/  IMAD.MOV.U32 R102, RZ, RZ, R217 ;  /* 0x000000ffff667224 */ /* 0x000fe200078e00d9 */
[C---:B------:R-:W-:Y:S01]  /*1dfe0*/  HMMA.16816.F32 R156, R4.reuse, R18, R48 ;  /* 0x00000012049c723c */ /* 0x040fe20000001830 */
[----:B------:R-:W3:Y:S01]  /*1dff0*/  LDSM.16.MT88.4 R16, [R216+0x14800] ;  /* 0x01480000d810783b */ /* 0x000ee20000004200 */
[----:B------:R-:W-:Y:S01]  /*1e000*/  MOV R80, R35 ;  /* 0x0000002300507202 */ /* 0x000fe20000000f00 */
[----:B------:R-:W-:Y:S01]  /*1e010*/  IMAD.MOV.U32 R81, RZ, RZ, R34 ;  /* 0x000000ffff517224 */ /* 0x000fe200078e0022 */
[----:B------:R-:W-:Y:S01]  /*1e020*/  MOV R101, R33 ;  /* 0x0000002100657202 */ /* 0x000fe20000000f00 */
[----:B------:R-:W-:Y:S01]  /*1e030*/  IMAD.MOV.U32 R100, RZ, RZ, R32 ;  /* 0x000000ffff647224 */ /* 0x000fe200078e0020 */
[C---:B------:R-:W-:Y:S01]  /*1e040*/  HMMA.16816.F32 R116, R4.reuse, R22, R108 ;  /* 0x000000160474723c */ /* 0x040fe2000000186c */
[----:B------:R-:W-:Y:S05]  /*1e050*/  LDSM.16.MT88.4 R32, [R216+0x16800] ;  /* 0x01680000d820783b */ /* 0x000fea0000004200 */
[C---:B----4-:R-:W-:Y:S01]  /*1e060*/  HMMA.16816.F32 R112, R4.reuse, R28, R68 ;  /* 0x0000001c0470723c */ /* 0x050fe20000001844 */
[-CC-:B--2---:R-:W-:Y:S01]  /*1e070*/  FFMA.FTZ R8, R192, R0.reuse, -R3.reuse ;  /* 0x00000000c0087223 */ /* 0x184fe20000010803 */
[----:B------:R-:W-:Y:S01]  /*1e080*/  MOV R9, R63 ;  /* 0x0000003f00097202 */ /* 0x000fe20000000f00 */
[----:B------:R-:W-:Y:S02]  /*1e090*/  LDSM.16.MT88.4 R20, [R214+0x16800] ;  /* 0x01680000d614783b */ /* 0x000fe40000004200 */
[----:B------:R2:W-:Y:S01]  /*1e0a0*/  MUFU.EX2 R217, R8 ;  /* 0x0000000800d97308 */ /* 0x0005e20000000800 */
[C---:B------:R-:W-:Y:S01]  /*1e0b0*/  HMMA.16816.F32 R108, R4.reuse, R30, R104 ;  /* 0x0000001e046c723c */ /* 0x040fe20000001868 */
[----:B------:R-:W4:Y:S05]  /*1e0c0*/  LDSM.16.MT88.4 R28, [R213+0x16800] ;  /* 0x01680000d51c783b */ /* 0x000f2a0000004200 */
[----:B------:R-:W-:Y:S01]  /*1e0d0*/  HMMA.16816.F32 R104, R4, R12, R64 ;  /* 0x0000000c0468723c */ /* 0x000fe20000001840 */
[----:B--2---:R-:W-:-:S04]  /*1e0e0*/  FFMA.FTZ R8, R193, R0, -R3 ;  /* 0x00000000c1087223 */ /* 0x004fc80000010803 */
[----:B------:R2:W3:Y:S01]  /*1e0f0*/  MUFU.EX2 R12, R8 ;  /* 0x00000008000c7308 */ /* 0x0004e20000000800 */
[C---:B------:R-:W-:Y:S06]  /*1e100*/  HMMA.16816.F32 R56, R4.reuse, R14, R44 ;  /* 0x0000000e0438723c */ /* 0x040fec000000182c */
[----:B-1----:R-:W-:Y:S01]  /*1e110*/  HMMA.16816.F32 R44, R4, R26, R128 ;  /* 0x0000001a042c723c */ /* 0x002fe20000001880 */
[----:B--2---:R-:W-:-:S06]  /*1e120*/  FFMA.FTZ R8, R194, R0, -R3 ;  /* 0x00000000c2087223 */ /* 0x004fcc0000010803 */
[----:B---3--:R-:W-:Y:S02]  /*1e130*/  IMAD.MOV.U32 R131, RZ, RZ, R12 ;  /* 0x000000ffff837224 */ /* 0x008fe400078e000c */
[----:B------:R-:W1:Y:S01]  /*1e140*/  LDSM.16.MT88.4 R12, [R215+0x16800] ;  /* 0x01680000d70c783b */ /* 0x000e620000004200 */
[----:B------:R2:W3:Y:S01]  /*1e150*/  MUFU.EX2 R129, R8 ;  /* 0x0000000800817308 */ /* 0x0004e20000000800 */
[----:B------:R-:W-:Y:S07]  /*1e160*/  HMMA.16816.F32 R52, R4, R10, R36 ;  /* 0x0000000a0434723c */ /* 0x000fee0000001824 */
[----:B------:R-:W-:-:S02]  /*1e170*/  IMAD.MOV.U32 R10, RZ, RZ, R219 ;  /* 0x000000ffff0a7224 */ /* 0x000fc400078e00db */
[----:B--2---:R-:W-:-:S04]  /*1e180*/  FFMA.FTZ R8, R9, R0, -R2 ;  /* 0x0000000009087223 */ /* 0x004fc80000010802 */
[----:B------:R2:W-:Y:S01]  /*1e190*/  MUFU.EX2 R219, R8 ;  /* 0x0000000800db7308 */ /* 0x0005e20000000800 */
[----:B------:R-:W-:Y:S01]  /*1e1a0*/  MOV R251, R218 ;  /* 0x000000da00fb7202 */ /* 0x000fe20000000f00 */
[----:B------:R-:W-:Y:S01]  /*1e1b0*/  IMAD.MOV.U32 R11, RZ, RZ, R101 ;  /* 0x000000ffff0b7224 */ /* 0x000fe200078e0065 */
[----:B------:R-:W-:Y:S01]  /*1e1c0*/  MOV R9, R100 ;  /* 0x0000006400097202 */ /* 0x000fe20000000f00 */
[----:B------:R-:W-:Y:S01]  /*1e1d0*/  HMMA.16816.F32 R68, R4, R16, R120 ;  /* 0x000000100444723c */ /* 0x000fe20000001878 */
[----:B------:R-:W-:Y:S01]  /*1e1e0*/  MOV R193, R78 ;  /* 0x0000004e00c17202 */ /* 0x000fe20000000f00 */
[----:B--2---:R-:W-:-:S04]  /*1e1f0*/  FFMA.FTZ R8, R195, R0, -R2 ;  /* 0x00000000c3087223 */ /* 0x004fc80000010802 */
[----:B------:R2:W1:Y:S01]  /*1e200*/  MUFU.EX2 R128, R8 ;  /* 0x0000000800807308 */ /* 0x0004620000000800 */
[C---:B------:R-:W-:Y:S01]  /*1e210*/  HMMA.16816.F32 R64, R4.reuse, R24, R124 ;  /* 0x000000180440723c */ /* 0x040fe2000000187c */
[----:B------:R-:W-:Y:S01]  /*1e220*/  MOV R121, R76 ;  /* 0x0000004c00797202 */ /* 0x000fe20000000f00 */
[----:B------:R-:W-:Y:S02]  /*1e230*/  IMAD.MOV.U32 R120, RZ, RZ, R77 ;  /* 0x000000ffff787224 */ /* 0x000fe400078e004d */
[----:B------:R-:W-:Y:S02]  /*1e240*/  IMAD.MOV.U32 R194, RZ, RZ, R11 ;  /* 0x000000ffffc27224 */ /* 0x000fe400078e000b */
[----:B------:R-:W-:Y:S01]  /*1e250*/  HMMA.16816.F32 R48, R4, R18, R40 ;  /* 0x000000120430723c */ /* 0x000fe20000001828 */
[----:B------:R-:W-:Y:S02]  /*1e260*/  IMAD.MOV.U32 R124, RZ, RZ, R79 ;  /* 0x000000ffff7c7224 */ /* 0x000fe400078e004f */
[----:B--2---:R-:W-:-:S03]  /*1e270*/  FFMA.FTZ R8, R240, R0, -R2 ;  /* 0x00000000f0087223 */ /* 0x004fc60000010802 */
[C---:B----4-:R-:W-:Y:S01]  /*1e280*/  HMMA.16816.F32 R60, R4.reuse, R28, R136 ;  /* 0x0000001c043c723c */ /* 0x050fe20000001888 */
[----:B------:R-:W-:Y:S01]  /*1e290*/  MOV R125, R80 ;  /* 0x00000050007d7202 */ /* 0x000fe20000000f00 */
[----:B------:R-:W-:Y:S01]  /*1e2a0*/  IMAD.MOV.U32 R123, RZ, RZ, R103 ;  /* 0x000000ffff7b7224 */ /* 0x000fe200078e0067 */
[----:B------:R2:W-:Y:S01]  /*1e2b0*/  MUFU.EX2 R218, R8 ;  /* 0x0000000800da7308 */ /* 0x0005e20000000800 */
[----:B------:R-:W-:Y:S01]  /*1e2c0*/  MOV R122, R102 ;  /* 0x00000066007a7202 */ /* 0x000fe20000000f00 */
[----:B------:R-:W-:Y:S01]  /*1e2d0*/  IMAD.MOV.U32 R192, RZ, RZ, R91 ;  /* 0x000000ffffc07224 */ /* 0x000fe200078e005b */
[C---:B------:R-:W-:Y:S01]  /*1e2e0*/  HMMA.16816.F32 R76, R4.reuse, R34, R172 ;  /* 0x00000022044c723c */ /* 0x040fe200000018ac */
[----:B------:R-:W-:Y:S01]  /*1e2f0*/  MOV R139, R10 ;  /* 0x0000000a008b7202 */ /* 0x000fe20000000f00 */
[----:B------:R-:W-:Y:S04]  /*1e300*/  LDSM.16.MT88.4 R24, [R213+0x11000] ;  /* 0x01100000d518783b */ /* 0x000fe80000004200 */
[----:B------:R-:W-:Y:S01]  /*1e310*/  HMMA.16816.F32 R40, R4, R30, R140 ;  /* 0x0000001e0428723c */ /* 0x000fe2000000188c */
[----:B---3--:R-:W-:Y:S01]  /*1e320*/  MOV R175, R129 ;  /* 0x0000008100af7202 */ /* 0x008fe20000000f00 */
[----:B------:R-:W3:Y:S01]  /*1e330*/  LDSM.16.MT88.4 R28, [R216+0x11000] ;  /* 0x01100000d81c783b */ /* 0x000ee20000004200 */
[----:B------:R-:W-:Y:S01]  /*1e340*/  MOV R129, R9 ;  /* 0x0000000900817202 */ /* 0x000fe20000000f00 */
[----:B------:R-:W-:Y:S01]  /*1e350*/  IMAD.MOV.U32 R130, RZ, RZ, R84 ;  /* 0x000000ffff827224 */ /* 0x000fe200078e0054 */
[----:B------:R-:W-:Y:S01]  /*1e360*/  MOV R127, R90 ;  /* 0x0000005a007f7202 */ /* 0x000fe20000000f00 */
[----:B------:R-:W-:Y:S01]  /*1e370*/  LDSM.16.MT88.4 R16, [R214+0x11000] ;  /* 0x01100000d610783b */ /* 0x000fe20000004200 */
[----:B--2---:R-:W-:-:S04]  /*1e380*/  FFMA.FTZ R8, R250, R0, -R2 ;  /* 0x00000000fa087223 */ /* 0x004fc80000010802 */
[----:B------:R2:W4:Y:S02]  /*1e390*/  MUFU.EX2 R240, R8 ;  /* 0x0000000800f07308 */ /* 0x0005240000000800 */
[----:B--2---:R-:W2:Y:S01]  /*1e3a0*/  LDSM.16.MT88.4 R8, [R213+0x13000] ;  /* 0x01300000d508783b */ /* 0x004ea20000004200 */
        /* <DEDUP_REMOVED lines=8> */
[----:B------:R-:W-:-:S02]  /*1e430*/  MOV R125, R87 ;  /* 0x00000057007d7202 */ /* 0x000fc40000000f00 */
[C---:B-1----:R-:W-:Y:S06]  /*1e440*/  HMMA.16816.F32 R84, R4.reuse, R12, R188 ;  /* 0x0000000c0454723c */ /* 0x042fec00000018bc */
[----:B------:R-:W-:Y:S01]  /*1e450*/  HMMA.16816.F32 R32, R4, R14, R184 ;  /* 0x0000000e0420723c */ /* 0x000fe200000018b8 */
[----:B------:R-:W1:Y:S01]  /*1e460*/  LDSM.16.MT88.4 R12, [R215+0x11000] ;  /* 0x01100000d70c783b */ /* 0x000e620000004200 */
[----:B------:R-:W-:Y:S01]  /*1e470*/  IMAD.MOV.U32 R126, RZ, RZ, R81 ;  /* 0x000000ffff7e7224 */ /* 0x000fe200078e0051 */
[----:B------:R-:W-:Y:S01]  /*1e480*/  MOV R100, R82 ;  /* 0x0000005200647202 */ /* 0x000fe20000000f00 */
[----:B------:R-:W-:-:S02]  /*1e490*/  IMAD.MOV.U32 R101, RZ, RZ, R83 ;  /* 0x000000ffff657224 */ /* 0x000fc400078e0053 */
[C---:B------:R-:W-:Y:S06]  /*1e4a0*/  HMMA.16816.F32 R36, R4.reuse, R20, R144 ;  /* 0x000000140424723c */ /* 0x040fec0000001890 */
[----:B------:R-:W-:Y:S01]  /*1e4b0*/  HMMA.16816.F32 R80, R4, R22, R152 ;  /* 0x000000160450723c */ /* 0x000fe20000001898 */
[----:B------:R-:W1:Y:S06]  /*1e4c0*/  LDSM.16.MT88.4 R20, [R214+0x13000] ;  /* 0x01300000d614783b */ /* 0x000e6c0000004200 */
[----:B------:R-:W-:-:S02]  /*1e4d0*/  F2FP.F16.F32.PACK_AB R4, R217, R220 ;  /* 0x000000dcd904723e */ /* 0x000fc400000000ff */
[----:B------:R-:W-:Y:S02]  /*1e4e0*/  F2FP.F16.F32.PACK_AB R5, R128, R219 ;  /* 0x000000db8005723e */ /* 0x000fe400000000ff */
[----:B------:R-:W-:Y:S02]  /*1e4f0*/  F2FP.F16.F32.PACK_AB R6, R175, R131 ;  /* 0x00000083af06723e */ /* 0x000fe400000000ff */
[----:B----4-:R-:W-:-:S07]  /*1e500*/  F2FP.F16.F32.PACK_AB R7, R240, R218 ;  /* 0x000000daf007723e */ /* 0x010fce00000000ff */
[C---:B---3--:R-:W-:Y:S06]  /*1e510*/  HMMA.16816.F32 R160, R4.reuse, R28, R200 ;  /* 0x0000001c04a0723c */ /* 0x048fec00000018c8 */
[C---:B------:R-:W-:Y:S06]  /*1e520*/  HMMA.16816.F32 R100, R4.reuse, R30, R100 ;  /* 0x0000001e0464723c */ /* 0x040fec0000001864 */
[C---:B--2---:R-:W-:Y:S06]  /*1e530*/  HMMA.16816.F32 R28, R4.reuse, R8, R176 ;  /* 0x00000008041c723c */ /* 0x044fec00000018b0 */
[----:B------:R-:W-:Y:S01]  /*1e540*/  HMMA.16816.F32 R8, R4, R10, R168 ;  /* 0x0000000a0408723c */ /* 0x000fe200000018a8 */
        /* <DEDUP_REMOVED lines=10> */
[----:B------:R-:W-:Y:S01]  /*1e5f0*/  IMAD.MOV.U32 R173, RZ, RZ, R193 ;  /* 0x000000ffffad7224 */ /* 0x000fe200078e00c1 */
[C---:B------:R-:W-:Y:S01]  /*1e600*/  HMMA.16816.F32 R92, R4.reuse, R26, R96 ;  /* 0x0000001a045c723c */ /* 0x040fe20000001860 */
[----:B------:R-:W-:Y:S02]  /*1e610*/  IMAD.MOV.U32 R189, RZ, RZ, R136 ;  /* 0x000000ffffbd7224 */ /* 0x000fe400078e0088 */
[----:B------:R-:W-:Y:S02]  /*1e620*/  IMAD.MOV.U32 R136, RZ, RZ, R125 ;  /* 0x000000ffff887224 */ /* 0x000fe400078e007d */
[----:B------:R-:W-:Y:S01]  /*1e630*/  IMAD.MOV.U32 R129, RZ, RZ, R132 ;  /* 0x000000ffff817224 */ /* 0x000fe200078e0084 */
[C---:B------:R-:W-:Y:S06]  /*1e640*/  HMMA.16816.F32 R152, R4.reuse, R16, R204 ;  /* 0x000000100498723c */ /* 0x040fec00000018cc */
[----:B------:R-:W-:Y:S01]  /*1e650*/  HMMA.16816.F32 R96, R4, R18, R140 ;  /* 0x000000120460723c */ /* 0x000fe2000000188c */
[----:B------:R-:W-:Y:S01]  /*1e660*/  MOV R207, R172 ;  /* 0x000000ac00cf7202 */ /* 0x000fe20000000f00 */
[----:B------:R-:W-:Y:S01]  /*1e670*/  IMAD.MOV.U32 R172, RZ, RZ, R173 ;  /* 0x000000ffffac7224 */ /* 0x000fe200078e00ad */
[----:B------:R-:W-:-:S03]  /*1e680*/  MOV R173, R174 ;  /* 0x000000ae00ad7202 */ /* 0x000fc60000000f00 */
[C---:B-1----:R-:W-:Y:S01]  /*1e690*/  HMMA.16816.F32 R16, R4.reuse, R12, R196 ;  /* 0x0000000c0410723c */ /* 0x042fe200000018c4 */
[----:B------:R-:W-:Y:S01]  /*1e6a0*/  IMAD.MOV.U32 R174, RZ, RZ, R136 ;  /* 0x000000ffffae7224 */ /* 0x000fe200078e0088 */
[----:B------:R-:W-:Y:S01]  /*1e6b0*/  MOV R136, R129 ;  /* 0x0000008100887202 */ /* 0x000fe20000000f00 */
[----:B------:R-:W-:Y:S01]  /*1e6c0*/  IMAD.MOV.U32 R170, RZ, RZ, R9 ;  /* 0x000000ffffaa7224 */ /* 0x000fe200078e0009 */
[----:B------:R-:W-:Y:S01]  /*1e6d0*/  MOV R169, R10 ;  /* 0x0000000a00a97202 */ /* 0x000fe20000000f00 */
[----:B------:R-:W-:Y:S01]  /*1e6e0*/  IMAD.MOV.U32 R168, RZ, RZ, R8 ;  /* 0x000000ffffa87224 */ /* 0x000fe200078e0008 */
[----:B------:R-:W-:Y:S01]  /*1e6f0*/  HMMA.16816.F32 R144, R4, R24, R208 ;  /* 0x000000180490723c */ /* 0x000fe200000018d0 */
[----:B------:R-:W1:Y:S01]  /*1e700*/  LDSM.16.MT88.4 R24, [R216+0x13000] ;  /* 0x01300000d818783b */ /* 0x000e620000004200 */
[----:B------:R-:W-:-:S03]  /*1e710*/  MOV R129, R11 ;  /* 0x0000000b00817202 */ /* 0x000fc60000000f00 */
[----:B------:R-:W2:Y:S01]  /*1e720*/  LDSM.16.MT88.4 R8, [R214+0x15000] ;  /* 0x01500000d608783b */ /* 0x000ea20000004200 */
        /* <DEDUP_REMOVED lines=8> */
[----:B------:R-:W-:-:S03]  /*1e7b0*/  IMAD.MOV.U32 R199, RZ, RZ, R190 ;  /* 0x000000ffffc77224 */ /* 0x000fc600078e00be */
[----:B------:R-:W-:Y:S01]  /*1e7c0*/  MOV R141, R16 ;  /* 0x00000010008d7202 */ /* 0x000fe20000000f00 */
[----:B------:R-:W-:Y:S01]  /*1e7d0*/  IMAD.MOV.U32 R140, RZ, RZ, R17 ;  /* 0x000000ffff8c7224 */ /* 0x000fe200078e0011 */
[----:B------:R-:W-:Y:S01]  /*1e7e0*/  MOV R132, R18 ;  /* 0x0000001200847202 */ /* 0x000fe20000000f00 */
[----:B------:R-:W-:Y:S02]  /*1e7f0*/  IMAD.MOV.U32 R251, RZ, RZ, R19 ;  /* 0x000000fffffb7224 */ /* 0x000fe400078e0013 */
[----:B------:R-:W3:Y:S01]  /*1e800*/  LDSM.16.MT88.4 R16, [R215+0x13000] ;  /* 0x01300000d710783b */ /* 0x000ee20000004200 */
[----:B------:R-:W-:Y:S01]  /*1e810*/  MOV R138, R194 ;  /* 0x000000c2008a7202 */ /* 0x000fe20000000f00 */
[----:B------:R-:W-:Y:S01]  /*1e820*/  HMMA.16816.F32 R208, R4, R20, R164 ;  /* 0x0000001404d0723c */ /* 0x000fe200000018a4 */
[----:B------:R-:W-:-:S05]  /*1e830*/  MOV R130, R192 ;  /* 0x000000c000827202 */ /* 0x000fca0000000f00 */
[C---:B------:R-:W-:Y:S01]  /*1e840*/  HMMA.16816.F32 R188, R4.reuse, R22, R156 ;  /* 0x0000001604bc723c */ /* 0x040fe2000000189c */
[----:B------:R-:W-:Y:S05]  /*1e850*/  LDSM.16.MT88.4 R20, [R215+0x15000] ;  /* 0x01500000d714783b */ /* 0x000fea0000004200 */
[C---:B------:R-:W-:Y:S01]  /*1e860*/  HMMA.16816.F32 R192, R4.reuse, R14, R180 ;  /* 0x0000000e04c0723c */ /* 0x040fe200000018b4 */
        /* <DEDUP_REMOVED lines=11> */
[----:B-1----:R-:W-:Y:S01]  /*1e920*/  HMMA.16816.F32 R184, R4, R26, R116 ;  /* 0x0000001a04b8723c */ /* 0x002fe20000001874 */
[----:B------:R-:W-:-:S05]  /*1e930*/  IMAD.MOV.U32 R171, RZ, RZ, R207 ;  /* 0x000000ffffab7224 */ /* 0x000fca00078e00cf */
[C---:B------:R-:W-:Y:S06]  /*1e940*/  HMMA.16816.F32 R120, R4.reuse, R24, R148 ;  /* 0x000000180478723c */ /* 0x040fec0000001894 */
[C---:B--2---:R-:W-:Y:S06]  /*1e950*/  HMMA.16816.F32 R24, R4.reuse, R10, R52 ;  /* 0x0000000a0418723c */ /* 0x044fec0000001834 */
[----:B------:R-:W-:Y:S01]  /*1e960*/  HMMA.16816.F32 R200, R4, R8, R72 ;  /* 0x0000000804c8723c */ /* 0x000fe20000001848 */
[----:B------:R-:W-:-:S06]  /*1e970*/  MOV R118, R206 ;  /* 0x000000ce00767202 */ /* 0x000fcc0000000f00 */
[----:B------:R-:W-:-:S04]  /*1e980*/  FFMA.FTZ R8, R171, R0, -R3 ;  /* 0x00000000ab087223 */ /* 0x000fc80000010803 */
[----:B------:R1:W2:Y:S01]  /*1e990*/  MUFU.EX2 R52, R8 ;  /* 0x0000000800347308 */ /* 0x0002a20000000800 */
[C---:B---3--:R-:W-:Y:S01]  /*1e9a0*/  HMMA.16816.F32 R112, R4.reuse, R16, R112 ;  /* 0x000000100470723c */ /* 0x048fe20000001870 */
[----:B------:R-:W-:Y:S01]  /*1e9b0*/  MOV R159, R166 ;  /* 0x000000a6009f7202 */ /* 0x000fe20000000f00 */
[----:B------:R-:W-:Y:S01]  /*1e9c0*/  IMAD.MOV.U32 R119, RZ, RZ, R167 ;  /* 0x000000ffff777224 */ /* 0x000fe200078e00a7 */
[----:B------:R-:W-:Y:S01]  /*1e9d0*/  MOV R165, R173 ;  /* 0x000000ad00a57202 */ /* 0x000fe20000000f00 */
[----:B------:R-:W-:Y:S02]  /*1e9e0*/  IMAD.MOV.U32 R164, RZ, RZ, R172 ;  /* 0x000000ffffa47224 */ /* 0x000fe400078e00ac */
[----:B------:R-:W-:Y:S01]  /*1e9f0*/  HMMA.16816.F32 R180, R4, R18, R108 ;  /* 0x0000001204b4723c */ /* 0x000fe2000000186c */
[----:B------:R-:W3:Y:S01]  /*1ea00*/  LDSM.16.MT88.4 R16, [R213+0x17000] ;  /* 0x01700000d510783b */ /* 0x000ee20000004200 */
[----:B------:R-:W-:Y:S02]  /*1ea10*/  IMAD.MOV.U32 R166, RZ, RZ, R174 ;  /* 0x000000ffffa67224 */ /* 0x000fe400078e00ae */
[----:B-1----:R-:W-:-:S04]  /*1ea20*/  FFMA.FTZ R8, R250, R0, -R3 ;  /* 0x00000000fa087223 */ /* 0x002fc80000010803 */
[----:B------:R1:W-:Y:S01]  /*1ea30*/  MUFU.EX2 R250, R8 ;  /* 0x0000000800fa7308 */ /* 0x0003e20000000800 */
[----:B------:R-:W-:Y:S01]  /*1ea40*/  MOV R167, R175 ;  /* 0x000000af00a77202 */ /* 0x000fe20000000f00 */
[----:B----4-:R-:W-:Y:S01]  /*1ea50*/  HMMA.16816.F32 R176, R4, R14, R56 ;  /* 0x0000000e04b0723c */ /* 0x010fe20000001838 */
[----:B------:R-:W-:-:S05]  /*1ea60*/  MOV R116, R25 ;  /* 0x0000001900747202 */ /* 0x000fca0000000f00 */
[----:B------:R-:W-:Y:S01]  /*1ea70*/  HMMA.16816.F32 R172, R4, R20, R64 ;  /* 0x0000001404ac723c */ /* 0x000fe20000001840 */
[----:B------:R-:W-:Y:S01]  /*1ea80*/  IMAD.MOV.U32 R58, RZ, RZ, R26 ;  /* 0x000000ffff3a7224 */ /* 0x000fe200078e001a */
[----:B------:R-:W-:Y:S01]  /*1ea90*/  MOV R57, R27 ;  /* 0x0000001b00397202 */ /* 0x000fe20000000f00 */
[----:B------:R-:W-:Y:S02]  /*1eaa0*/  IMAD.MOV.U32 R56, RZ, RZ, R24 ;  /* 0x000000ffff387224 */ /* 0x000fe400078e0018 */
[----:B------:R-:W-:Y:S01]  /*1eab0*/  LDSM.16.MT88.4 R24, [R216+0x17000] ;  /* 0x01700000d818783b */ /* 0x000fe20000004200 */
[----:B-1----:R-:W-:-:S04]  /*1eac0*/  FFMA.FTZ R8, R118, R0, -R3 ;  /* 0x0000000076087223 */ /* 0x002fc80000010803 */
[----:B------:R1:W-:Y:S01]  /*1ead0*/  MUFU.EX2 R64, R8 ;  /* 0x0000000800407308 */ /* 0x0003e20000000800 */
[----:B------:R-:W-:Y:S01]  /*1eae0*/  MOV R156, R170 ;  /* 0x000000aa009c7202 */ /* 0x000fe20000000f00 */
[----:B------:R-:W-:Y:S01]  /*1eaf0*/  IMAD.MOV.U32 R157, RZ, RZ, R169 ;  /* 0x000000ffff9d7224 */ /* 0x000fe200078e00a9 */
[----:B------:R-:W-:Y:S01]  /*1eb00*/  MOV R158, R168 ;  /* 0x000000a8009e7202 */ /* 0x000fe20000000f00 */
[----:B------:R-:W-:Y:S01]  /*1eb10*/  FFMA.FTZ R3, R119, R0, -R3 ;  /* 0x0000000077037223 */ /* 0x000fe20000010803 */
[----:B------:R-:W-:Y:S01]  /*1eb20*/  MOV R148, R196 ;  /* 0x000000c400947202 */ /* 0x000fe20000000f00 */
[----:B------:R-:W-:Y:S01]  /*1eb30*/  IMAD.MOV.U32 R149, RZ, RZ, R197 ;  /* 0x000000ffff957224 */ /* 0x000fe200078e00c5 */
[----:B-1----:R-:W1:Y:S01]  /*1eb40*/  LDSM.16.MT88.4 R8, [R215+0x17000] ;  /* 0x01700000d708783b */ /* 0x002e620000004200 */
[----:B------:R-:W-:Y:S01]  /*1eb50*/  MOV R150, R198 ;  /* 0x000000c600967202 */ /* 0x000fe20000000f00 */
[----:B------:R-:W-:Y:S01]  /*1eb60*/  IMAD.MOV.U32 R151, RZ, RZ, R199 ;  /* 0x000000ffff977224 */ /* 0x000fe200078e00c7 */
[----:B------:R-:W-:Y:S01]  /*1eb70*/  MOV R169, R137 ;  /* 0x0000008900a97202 */ /* 0x000fe20000000f00 */
[----:B------:R-:W-:Y:S01]  /*1eb80*/  IMAD.MOV.U32 R168, RZ, RZ, R136 ;  /* 0x000000ffffa87224 */ /* 0x000fe200078e0088 */
[----:B------:R-:W-:Y:S01]  /*1eb90*/  MOV R171, R139 ;  /* 0x0000008b00ab7202 */ /* 0x000fe20000000f00 */
[----:B------:R-:W-:Y:S01]  /*1eba0*/  IMAD.MOV.U32 R170, RZ, RZ, R138 ;  /* 0x000000ffffaa7224 */ /* 0x000fe200078e008a */
[C---:B------:R-:W-:Y:S06]  /*1ebb0*/  HMMA.16816.F32 R196, R4.reuse, R28, R68 ;  /* 0x0000001c04c4723c */ /* 0x040fec0000001844 */
[C---:B------:R-:W-:Y:S06]  /*1ebc0*/  HMMA.16816.F32 R136, R4.reuse, R30, R48 ;  /* 0x0000001e0488723c */ /* 0x040fec0000001830 */
[C---:B------:R-:W-:Y:S01]  /*1ebd0*/  HMMA.16816.F32 R28, R4.reuse, R22, R44 ;  /* 0x00000016041c723c */ /* 0x040fe2000000182c */
[----:B------:R4:W1:Y:S05]  /*1ebe0*/  MUFU.EX2 R44, R3 ;  /* 0x00000003002c7308 */ /* 0x00086a0000000800 */
[----:B------:R-:W-:Y:S01]  /*1ebf0*/  HMMA.16816.F32 R204, R4, R12, R104 ;  /* 0x0000000c04cc723c */ /* 0x000fe20000001868 */
[----:B--2---:R-:W-:Y:S01]  /*1ec00*/  IMAD.MOV.U32 R48, RZ, RZ, R52 ;  /* 0x000000ffff307224 */ /* 0x004fe200078e0034 */
[----:B------:R-:W-:Y:S01]  /*1ec10*/  MOV R50, R56 ;  /* 0x0000003800327202 */ /* 0x000fe20000000f00 */
[----:B------:R-:W-:-:S02]  /*1ec20*/  IMAD.MOV.U32 R49, RZ, RZ, R116 ;  /* 0x000000ffff317224 */ /* 0x000fc400078e0074 */
[----:B------:R-:W-:Y:S01]  /*1ec30*/  IMAD.MOV.U32 R59, RZ, RZ, R148 ;  /* 0x000000ffff3b7224 */ /* 0x000fe200078e0094 */
[----:B------:R-:W-:Y:S01]  /*1ec40*/  MOV R51, R124 ;  /* 0x0000007c00337202 */ /* 0x000fe20000000f00 */
[----:B------:R-:W-:Y:S01]  /*1ec50*/  IMAD.MOV.U32 R105, RZ, RZ, R158 ;  /* 0x000000ffff697224 */ /* 0x000fe200078e009e */
[----:B------:R-:W-:Y:S01]  /*1ec60*/  MOV R68, R58 ;  /* 0x0000003a00447202 */ /* 0x000fe20000000f00 */
[----:B------:R-:W-:Y:S02]  /*1ec70*/  IMAD.MOV.U32 R158, RZ, RZ, R167 ;  /* 0x000000ffff9e7224 */ /* 0x000fe400078e00a7 */
[----:B----4-:R-:W-:Y:S01]  /*1ec80*/  FFMA.FTZ R3, R164, R0, -R2 ;  /* 0x00000000a4037223 */ /* 0x010fe20000010802 */
[----:B------:R-:W-:Y:S01]  /*1ec90*/  MOV R167, R240 ;  /* 0x000000f000a77202 */ /* 0x000fe20000000f00 */
[----:B------:R-:W-:Y:S01]  /*1eca0*/  IMAD.MOV.U32 R69, RZ, RZ, R57 ;  /* 0x000000ffff457224 */ /* 0x000fe200078e0039 */
[----:B------:R-:W-:Y:S01]  /*1ecb0*/  MOV R107, R157 ;  /* 0x0000009d006b7202 */ /* 0x000fe20000000f00 */
[----:B------:R2:W-:Y:S01]  /*1ecc0*/  MUFU.EX2 R240, R3 ;  /* 0x0000000300f07308 */ /* 0x0005e20000000800 */
        /* <DEDUP_REMOVED lines=12> */
[----:B---3--:R-:W-:Y:S01]  /*1ed90*/  HMMA.16816.F32 R20, R4, R16, R60 ;  /* 0x000000100414723c */ /* 0x008fe2000000183c */
[----:B------:R-:W3:Y:S01]  /*1eda0*/  LDSM.16.MT88.4 R12, [R214+0x17000] ;  /* 0x01700000d60c783b */ /* 0x000ee20000004200 */
[----:B--2---:R-:W-:Y:S01]  /*1edb0*/  FFMA.FTZ R3, R143, R0, -R2 ;  /* 0x000000008f037223 */ /* 0x004fe20000010802 */
[----:B------:R-:W-:-:S03]  /*1edc0*/  MOV R50, R51 ;  /* 0x0000003300327202 */ /* 0x000fc60000000f00 */
[----:B------:R2:W4:Y:S01]  /*1edd0*/  MUFU.EX2 R132, R3 ;  /* 0x0000000300847308 */ /* 0x0005220000000800 */
[----:B------:R-:W-:Y:S02]  /*1ede0*/  IMAD.MOV.U32 R106, RZ, RZ, R156 ;  /* 0x000000ffff6a7224 */ /* 0x000fe400078e009c */
[----:B------:R-:W-:Y:S01]  /*1edf0*/  IMAD.MOV.U32 R51, RZ, RZ, R56 ;  /* 0x000000ffff337224 */ /* 0x000fe200078e0038 */
[----:B------:R-:W-:Y:S01]  /*1ee00*/  MOV R56, R57 ;  /* 0x0000003900387202 */ /* 0x000fe20000000f00 */
[----:B------:R-:W-:Y:S01]  /*1ee10*/  IMAD.MOV.U32 R57, RZ, RZ, R58 ;  /* 0x000000ffff397224 */ /* 0x000fe200078e003a */
[----:B------:R-:W-:Y:S01]  /*1ee20*/  MOV R159, R168 ;  /* 0x000000a8009f7202 */ /* 0x000fe20000000f00 */
[----:B------:R-:W-:Y:S02]  /*1ee30*/  IMAD.MOV.U32 R168, RZ, RZ, R142 ;  /* 0x000000ffffa87224 */ /* 0x000fe400078e008e */
[----:B--2---:R-:W-:Y:S01]  /*1ee40*/  FFMA.FTZ R3, R59, R0, -R2 ;  /* 0x000000003b037223 */ /* 0x004fe20000010802 */
[----:B------:R-:W-:-:S05]  /*1ee50*/  IMAD.MOV.U32 R59, RZ, RZ, R105 ;  /* 0x000000ffff3b7224 */ /* 0x000fca00078e0069 */
        /* <DEDUP_REMOVED lines=13> */
[C---:B-1----:R-:W-:Y:S01]  /*1ef30*/  HMMA.16816.F32 R124, R4.reuse, R8, R84 ;  /* 0x00000008047c723c */ /* 0x042fe20000001854 */
[----:B------:R-:W-:Y:S01]  /*1ef40*/  MOV R54, R117 ;  /* 0x0000007500367202 */ /* 0x000fe20000000f00 */
[----:B------:R-:W-:Y:S01]  /*1ef50*/  IMAD.MOV.U32 R63, RZ, RZ, R131 ;  /* 0x000000ffff3f7224 */ /* 0x000fe200078e0083 */
[----:B------:R-:W-:Y:S01]  /*1ef60*/  MOV R53, R166 ;  /* 0x000000a600357202 */ /* 0x000fe20000000f00 */
[----:B------:R-:W-:Y:S01]  /*1ef70*/  FFMA.FTZ R0, R104, R0, -R2 ;  /* 0x0000000068007223 */ /* 0x000fe20000010802 */
[----:B------:R-:W-:Y:S01]  /*1ef80*/  MOV R129, R223 ;  /* 0x000000df00817202 */ /* 0x000fe20000000f00 */
[C---:B------:R-:W-:Y:S01]  /*1ef90*/  HMMA.16816.F32 R116, R4.reuse, R24, R88 ;  /* 0x000000180474723c */ /* 0x040fe20000001858 */
[----:B------:R-:W-:Y:S01]  /*1efa0*/  MOV R105, R156 ;  /* 0x0000009c00697202 */ /* 0x000fe20000000f00 */
[----:B------:R1:W5:Y:S01]  /*1efb0*/  LDL.LU R223, [R1+0x3c] ;  /* 0x00003c0001df7983 */ /* 0x0003620000300800 */
[----:B------:R-:W-:Y:S01]  /*1efc0*/  MOV R9, R44 ;  /* 0x0000002c00097202 */ /* 0x000fe20000000f00 */
[----:B------:R-:W-:Y:S01]  /*1efd0*/  IMAD.MOV.U32 R104, RZ, RZ, R157 ;  /* 0x000000ffff687224 */ /* 0x000fe200078e009d */
[----:B------:R-:W-:Y:S01]  /*1efe0*/  MOV R86, R60 ;  /* 0x0000003c00567202 */ /* 0x000fe20000000f00 */
[C---:B------:R-:W-:Y:S01]  /*1eff0*/  HMMA.16816.F32 R24, R4.reuse, R26, R76 ;  /* 0x0000001a0418723c */ /* 0x040fe2000000184c */
[----:B------:R1:W5:Y:S01]  /*1f000*/  LDL.LU R222, [R1+0x38] ;  /* 0x0000380001de7983 */ /* 0x0003620000300800 */
[----:B------:R-:W-:Y:S01]  /*1f010*/  MOV R44, R221 ;  /* 0x000000dd002c7202 */ /* 0x000fe20000000f00 */
[----:B------:R-:W-:Y:S01]  /*1f020*/  IMAD.MOV.U32 R87, RZ, RZ, R61 ;  /* 0x000000ffff577224 */ /* 0x000fe200078e003d */
[----:B------:R-:W-:Y:S01]  /*1f030*/  MOV R60, R70 ;  /* 0x00000046003c7202 */ /* 0x000fe20000000f00 */
[----:B------:R1:W5:Y:S01]  /*1f040*/  LDL.LU R221, [R1+0x34] ;  /* 0x0000340001dd7983 */ /* 0x0003620000300800 */
[----:B------:R-:W-:Y:S01]  /*1f050*/  IMAD.MOV.U32 R61, RZ, RZ, R71 ;  /* 0x000000ffff3d7224 */ /* 0x000fe200078e0047 */
[----:B------:R-:W-:Y:S01]  /*1f060*/  MOV R78, R62 ;  /* 0x0000003e004e7202 */ /* 0x000fe20000000f00 */
[----:B------:R-:W-:Y:S01]  /*1f070*/  IMAD.MOV.U32 R79, RZ, RZ, R63 ;  /* 0x000000ffff4f7224 */ /* 0x000fe200078e003f */
[----:B------:R-:W-:Y:S01]  /*1f080*/  MOV R70, R220 ;  /* 0x000000dc00467202 */ /* 0x000fe20000000f00 */
[----:B------:R-:W-:Y:S01]  /*1f090*/  IMAD.MOV.U32 R71, RZ, RZ, R219 ;  /* 0x000000ffff477224 */ /* 0x000fe200078e00db */
[----:B------:R-:W-:Y:S01]  /*1f0a0*/  MOV R62, R52 ;  /* 0x00000034003e7202 */ /* 0x000fe20000000f00 */
[----:B------:R1:W5:Y:S01]  /*1f0b0*/  LDL.LU R220, [R1+0x30] ;  /* 0x0000300001dc7983 */ /* 0x0003620000300800 */
[----:B------:R-:W-:Y:S01]  /*1f0c0*/  IMAD.MOV.U32 R2, RZ, RZ, R69 ;  /* 0x000000ffff027224 */ /* 0x000fe200078e0045 */
[----:B------:R-:W-:Y:S01]  /*1f0d0*/  MOV R52, R218 ;  /* 0x000000da00347202 */ /* 0x000fe20000000f00 */
[----:B------:R-:W-:Y:S01]  /*1f0e0*/  IMAD.MOV.U32 R63, RZ, RZ, R53 ;  /* 0x000000ffff3f7224 */ /* 0x000fe200078e0035 */
        /* <DEDUP_REMOVED lines=8> */
[----:B------:R1:W5:Y:S04]  /*1f170*/  LDL.LU R217, [R1+0x24] ;  /* 0x0000240001d97983 */ /* 0x0003680000300800 */
[----:B------:R1:W5:Y:S04]  /*1f180*/  LDL.LU R212, [R1+0x20] ;  /* 0x0000200001d47983 */ /* 0x0003680000300800 */
[----:B------:R1:W5:Y:S01]  /*1f190*/  LDL.LU R133, [R1+0x1c] ;  /* 0x00001c0001857983 */ /* 0x0003620000300800 */
[----:B------:R-:W-:Y:S01]  /*1f1a0*/  IMAD.MOV.U32 R164, RZ, RZ, R169 ;  /* 0x000000ffffa47224 */ /* 0x000fe200078e00a9 */
[----:B------:R-:W-:Y:S01]  /*1f1b0*/  MOV R165, R170 ;  /* 0x000000aa00a57202 */ /* 0x000fe20000000f00 */
[C---:B------:R-:W-:Y:S01]  /*1f1c0*/  HMMA.16816.F32 R16, R4.reuse, R18, R40 ;  /* 0x000000120410723c */ /* 0x040fe20000001828 */
[----:B------:R-:W-:Y:S01]  /*1f1d0*/  MOV R169, R141 ;  /* 0x0000008d00a97202 */ /* 0x000fe20000000f00 */
[----:B------:R-:W2:Y:S01]  /*1f1e0*/  LDSM.16.MT88.4 R40, [R213+0x13800] ;  /* 0x01380000d528783b */ /* 0x000ea20000004200 */
[----:B------:R-:W-:Y:S01]  /*1f1f0*/  IMAD.MOV.U32 R170, RZ, RZ, R140 ;  /* 0x000000ffffaa7224 */ /* 0x000fe200078e008c */
[----:B------:R-:W-:Y:S01]  /*1f200*/  MOV R73, R164 ;  /* 0x000000a400497202 */ /* 0x000fe20000000f00 */
[----:B------:R-:W-:Y:S01]  /*1f210*/  IMAD.MOV.U32 R72, RZ, RZ, R165 ;  /* 0x000000ffff487224 */ /* 0x000fe200078e00a5 */
[----:B------:R-:W-:Y:S01]  /*1f220*/  MOV R47, R48 ;  /* 0x00000030002f7202 */ /* 0x000fe20000000f00 */
[----:B------:R-:W-:Y:S01]  /*1f230*/  IMAD.MOV.U32 R168, RZ, RZ, R169 ;  /* 0x000000ffffa87224 */ /* 0x000fe200078e00a9 */
[----:B------:R-:W1:Y:S01]  /*1f240*/  LDSM.16.MT88.4 R164, [R215+0x11800] ;  /* 0x01180000d7a4783b */ /* 0x000e620000004200 */
[----:B------:R-:W-:Y:S01]  /*1f250*/  IMAD.MOV.U32 R46, RZ, RZ, R49 ;  /* 0x000000ffff2e7224 */ /* 0x000fe200078e0031 */
[----:B------:R-:W-:Y:S01]  /*1f260*/  MOV R75, R158 ;  /* 0x0000009e004b7202 */ /* 0x000fe20000000f00 */
[----:B------:R-:W-:Y:S01]  /*1f270*/  IMAD.MOV.U32 R74, RZ, RZ, R159 ;  /* 0x000000ffff4a7224 */ /* 0x000fe200078e009f */
[----:B------:R-:W1:Y:S01]  /*1f280*/  LDSM.16.MT88.4 R140, [R213+0x11800] ;  /* 0x01180000d58c783b */ /* 0x000e620000004200 */
[----:B------:R-:W-:Y:S01]  /*1f290*/  MOV R169, R170 ;  /* 0x000000aa00a97202 */ /* 0x000fe20000000f00 */
[----:B------:R-:W-:Y:S01]  /*1f2a0*/  IMAD.MOV.U32 R45, RZ, RZ, R128 ;  /* 0x000000ffff2d7224 */ /* 0x000fe200078e0080 */
[----:B---3--:R-:W-:Y:S01]  /*1f2b0*/  HMMA.16816.F32 R108, R4, R12, R36 ;  /* 0x0000000c046c723c */ /* 0x008fe20000001824 */
[----:B------:R-:W-:Y:S01]  /*1f2c0*/  IMAD.MOV.U32 R170, RZ, RZ, R171 ;  /* 0x000000ffffaa7224 */ /* 0x000fe200078e00ab */
[----:B------:R-:W3:Y:S01]  /*1f2d0*/  LDSM.16.MT88.4 R156, [R216+0x11800] ;  /* 0x01180000d89c783b */ /* 0x000ee20000004200 */
[----:B------:R-:W-:Y:S01]  /*1f2e0*/  MOV R171, R251 ;  /* 0x000000fb00ab7202 */ /* 0x000fe20000000f00 */
[----:B------:R-:W-:-:S02]  /*1f2f0*/  IMAD.MOV.U32 R8, RZ, RZ, R64 ;  /* 0x000000ffff087224 */ /* 0x000fc400078e0040 */
[C---:B------:R-:W-:Y:S01]  /*1f300*/  HMMA.16816.F32 R32, R4.reuse, R10, R32 ;  /* 0x0000000a0420723c */ /* 0x040fe20000001820 */
[----:B------:R4:W-:Y:S01]  /*1f310*/  MUFU.EX2 R251, R0 ;  /* 0x0000000000fb7308 */ /* 0x0009e20000000800 */
[----:B------:R-:W-:Y:S01]  /*1f320*/  MOV R38, R56 ;  /* 0x0000003800267202 */ /* 0x000fe20000000f00 */
[----:B------:R-:W-:Y:S01]  /*1f330*/  IMAD.MOV.U32 R39, RZ, RZ, R57 ;  /* 0x000000ffff277224 */ /* 0x000fe200078e0039 */
[----:B------:R-:W-:Y:S01]  /*1f340*/  MOV R89, R46 ;  /* 0x0000002e00597202 */ /* 0x000fe20000000f00 */
[----:B------:R-:W-:Y:S01]  /*1f350*/  LDSM.16.MT88.4 R148, [R214+0x11800] ;  /* 0x01180000d694783b */ /* 0x000fe20000004200 */
[----:B------:R-:W-:Y:S01]  /*1f360*/  HMMA.16816.F32 R12, R4, R14, R80 ;  /* 0x0000000e040c723c */ /* 0x000fe20000001850 */
[----:B------:R-:W-:Y:S02]  /*1f370*/  IMAD.MOV.U32 R11, RZ, RZ, R67 ;  /* 0x000000ffff0b7224 */ /* 0x000fe400078e0043 */
[----:B------:R-:W3:Y:S01]  /*1f380*/  LDSM.16.MT88.4 R64, [R215+0x13800] ;  /* 0x01380000d740783b */ /* 0x000ee20000004200 */
[----:B------:R-:W-:Y:S01]  /*1f390*/  IMAD.MOV.U32 R88, RZ, RZ, R45 ;  /* 0x000000ffff587224 */ /* 0x000fe200078e002d */
[----:B------:R-:W-:Y:S01]  /*1f3a0*/  MOV R46, R74 ;  /* 0x0000004a002e7202 */ /* 0x000fe20000000f00 */
[----:B------:R-:W-:Y:S01]  /*1f3b0*/  IMAD.MOV.U32 R90, RZ, RZ, R47 ;  /* 0x000000ffff5a7224 */ /* 0x000fe200078e002f */
[----:B------:R-:W-:Y:S01]  /*1f3c0*/  MOV R82, R58 ;  /* 0x0000003a00527202 */ /* 0x000fe20000000f00 */
[----:B------:R-:W-:-:S02]  /*1f3d0*/  IMAD.MOV.U32 R83, RZ, RZ, R59 ;  /* 0x000000ffff537224 */ /* 0x000fc400078e003b */
[----:B------:R-:W3:Y:S01]  /*1f3e0*/  LDSM.16.MT88.4 R56, [R216+0x13800] ;  /* 0x01380000d838783b */ /* 0x000ee20000004200 */
[----:B------:R-:W-:Y:S01]  /*1f3f0*/  IMAD.MOV.U32 R45, RZ, RZ, R73 ;  /* 0x000000ffff2d7224 */ /* 0x000fe200078e0049 */
[----:B----4-:R-:W-:Y:S01]  /*1f400*/  MOV R0, R44 ;  /* 0x0000002c00007202 */ /* 0x010fe20000000f00 */
[----:B------:R-:W-:Y:S01]  /*1f410*/  IMAD.MOV.U32 R47, RZ, RZ, R75 ;  /* 0x000000ffff2f7224 */ /* 0x000fe200078e004b */
[----:B------:R-:W-:Y:S02]  /*1f420*/  MOV R44, R72 ;  /* 0x00000048002c7202 */ /* 0x000fe40000000f00 */
[----:B------:R-:W4:Y:S01]  /*1f430*/  LDSM.16.MT88.4 R72, [R213+0x15800] ;  /* 0x01580000d548783b */ /* 0x000f220000004200 */
[----:B------:R-:W2:Y:S01]  /*1f440*/  MUFU.EX2 R3, R3 ;  /* 0x0000000300037308 */ /* 0x000ea20000000800 */
[----:B------:R-:W-:Y:S01]  /*1f450*/  MOV R36, R50 ;  /* 0x0000003200247202 */ /* 0x000fe20000000f00 */
[----:B------:R-:W-:Y:S02]  /*1f460*/  IMAD.MOV.U32 R37, RZ, RZ, R51 ;  /* 0x000000ffff257224 */ /* 0x000fe400078e0033 */
[----:B------:R-:W4:Y:S01]  /*1f470*/  LDSM.16.MT88.4 R48, [R214+0x13800] ;  /* 0x01380000d630783b */ /* 0x000f220000004200 */
[----:B------:R-:W-:Y:S01]  /*1f480*/  MOV R107, R129 ;  /* 0x00000081006b7202 */ /* 0x000fe20000000f00 */
[----:B------:R-:W-:Y:S01]  /*1f490*/  IMAD.MOV.U32 R106, RZ, RZ, R130 ;  /* 0x000000ffff6a7224 */ /* 0x000fe200078e0082 */
[----:B------:R-:W-:Y:S01]  /*1f4a0*/  F2FP.F16.F32.PACK_AB R128, R250, R11 ;  /* 0x0000000bfa80723e */ /* 0x000fe200000000ff */
[----:B------:R-:W-:Y:S01]  /*1f4b0*/  IMAD.MOV.U32 R85, RZ, RZ, R83 ;  /* 0x000000ffff557224 */ /* 0x000fe200078e0053 */
[----:B------:R-:W-:-:S02]  /*1f4c0*/  F2FP.F16.F32.PACK_AB R129, R132, R240 ;  /* 0x000000f08481723e */ /* 0x000fc400000000ff */
[----:B------:R-:W-:Y:S02]  /*1f4d0*/  F2FP.F16.F32.PACK_AB R130, R9, R8 ;  /* 0x000000080982723e */ /* 0x000fe400000000ff */
[----:B------:R-:W-:Y:S01]  /*1f4e0*/  MOV R84, R82 ;  /* 0x0000005200547202 */ /* 0x000fe20000000f00 */
[----:B------:R-:W-:Y:S01]  /*1f4f0*/  IMAD.MOV.U32 R5, RZ, RZ, R90 ;  /* 0x000000ffff057224 */ /* 0x000fe200078e005a */
[----:B------:R-:W-:Y:S01]  /*1f500*/  MOV R4, R89 ;  /* 0x0000005900047202 */ /* 0x000fe20000000f00 */
[----:B------:R-:W-:Y:S01]  /*1f510*/  IMAD.MOV.U32 R7, RZ, RZ, R2 ;  /* 0x000000ffff077224 */ /* 0x000fe200078e0002 */
[----:B--2---:R-:W-:Y:S01]  /*1f520*/  F2FP.F16.F32.PACK_AB R131, R251, R3 ;  /* 0x00000003fb83723e */ /* 0x004fe200000000ff */
[----:B------:R-:W-:Y:S01]  /*1f530*/  IMAD.MOV.U32 R76, RZ, RZ, R63 ;  /* 0x000000ffff4c7224 */ /* 0x000fe200078e003f */
[----:B------:R-:W-:Y:S01]  /*1f540*/  MOV R6, R91 ;  /* 0x0000005b00067202 */ /* 0x000fe20000000f00 */
[----:B------:R-:W2:Y:S01]  /*1f550*/  LDSM.16.MT88.4 R80, [R214+0x15800] ;  /* 0x01580000d650783b */ /* 0x000ea20000004200 */
[----:B------:R-:W-:-:S03]  /*1f560*/  MOV R10, R60 ;  /* 0x0000003c000a7202 */ /* 0x000fc60000000f00 */
[----:B------:R-:W-:Y:S01]  /*1f570*/  HMMA.16816.F32 R36, R128, R40, R36 ;  /* 0x000000288024723c */ /* 0x000fe20000001824 */
[----:B------:R-:W-:Y:S01]  /*1f580*/  MOV R60, R68 ;  /* 0x00000044003c7202 */ /* 0x000fe20000000f00 */
[----:B------:R-:W-:-:S04]  /*1f590*/  IMAD.MOV.U32 R63, RZ, RZ, R71 ;  /* 0x000000ffff3f7224 */ /* 0x000fc800078e0047 */
[----:B------:R-:W-:Y:S01]  /*1f5a0*/  HMMA.16816.F32 R40, R128, R42, R84 ;  /* 0x0000002a8028723c */ /* 0x000fe20000001854 */
[----:B------:R-:W-:Y:S02]  /*1f5b0*/  MOV R68, R52 ;  /* 0x0000003400447202 */ /* 0x000fe40000000f00 */
[----:B------:R-:W-:-:S04]  /*1f5c0*/  MOV R71, R54 ;  /* 0x0000003600477202 */ /* 0x000fc80000000f00 */
[----:B------:R-:W-:Y:S01]  /*1f5d0*/  IMAD.MOV.U32 R84, RZ, RZ, R61 ;  /* 0x000000ffff547224 */ /* 0x000fe200078e003d */
[----:B------:R-:W-:Y:S01]  /*1f5e0*/  MOV R85, R62 ;  /* 0x0000003e00557202 */ /* 0x000fe20000000f00 */
[----:B------:R-:W-:Y:S01]  /*1f5f0*/  IMAD.MOV.U32 R61, RZ, RZ, R69 ;  /* 0x000000ffff3d7224 */ /* 0x000fe200078e0045 */
[----:B------:R-:W-:Y:S01]  /*1f600*/  MOV R62, R70 ;  /* 0x00000046003e7202 */ /* 0x000fe20000000f00 */
[C---:B-1----:R-:W-:Y:S01]  /*1f610*/  HMMA.16816.F32 R168, R128.reuse, R164, R168 ;  /* 0x000000a480a8723c */ /* 0x042fe200000018a8 */
[----:B------:R-:W-:Y:S01]  /*1f620*/  IMAD.MOV.U32 R87, RZ, RZ, R79 ;  /* 0x000000ffff577224 */ /* 0x000fe200078e004f */
[----:B------:R-:W-:Y:S01]  /*1f630*/  MOV R79, R0 ;  /* 0x00000000004f7202 */ /* 0x000fe20000000f00 */
[----:B------:R-:W-:Y:S01]  /*1f640*/  IMAD.MOV.U32 R69, RZ, RZ, R53 ;  /* 0x000000ffff457224 */ /* 0x000fe200078e0035 */
[----:B------:R-:W-:Y:S01]  /*1f650*/  MOV R0, R46 ;  /* 0x0000002e00007202 */ /* 0x000fe20000000f00 */
[----:B------:R-:W-:Y:S01]  /*1f660*/  IMAD.MOV.U32 R70, RZ, RZ, R55 ;  /* 0x000000ffff467224 */ /* 0x000fe200078e0037 */
[----:B------:R-:W-:Y:S01]  /*1f670*/  HMMA.16816.F32 R144, R128, R140, R144 ;  /* 0x0000008c8090723c */ /* 0x000fe20000001890 */
[----:B------:R-:W-:-:S05]  /*1f680*/  IMAD.MOV.U32 R2, RZ, RZ, R47 ;  /* 0x000000ffff027224 */ /* 0x000fca00078e002f */
[C---:B------:R-:W-:Y:S06]  /*1f690*/  HMMA.16816.F32 R164, R128.reuse, R166, R192 ;  /* 0x000000a680a4723c */ /* 0x040fec00000018c0 */
[C---:B------:R-:W-:Y:S01]  /*1f6a0*/  HMMA.16816.F32 R140, R128.reuse, R142, R92 ;  /* 0x0000008e808c723c */ /* 0x040fe2000000185c */
[----:B------:R-:W-:Y:S01]  /*1f6b0*/  IMAD.MOV.U32 R192, RZ, RZ, R4 ;  /* 0x000000ffffc07224 */ /* 0x000fe200078e0004 */
[----:B------:R-:W-:Y:S01]  /*1f6c0*/  MOV R193, R5 ;  /* 0x0000000500c17202 */ /* 0x000fe20000000f00 */
[----:B------:R-:W-:Y:S01]  /*1f6d0*/  IMAD.MOV.U32 R194, RZ, RZ, R6 ;  /* 0x000000ffffc27224 */ /* 0x000fe200078e0006 */
[----:B------:R-:W-:Y:S01]  /*1f6e0*/  MOV R195, R7 ;  /* 0x0000000700c37202 */ /* 0x000fe20000000f00 */
[----:B------:R-:W-:Y:S01]  /*1f6f0*/  IMAD.MOV.U32 R4, RZ, RZ, R60 ;  /* 0x000000ffff047224 */ /* 0x000fe200078e003c */
[----:B---3--:R-:W-:Y:S01]  /*1f700*/  HMMA.16816.F32 R160, R128, R156, R160 ;  /* 0x0000009c80a0723c */ /* 0x008fe200000018a0 */
[----:B------:R-:W-:Y:S01]  /*1f710*/  MOV R95, R78 ;  /* 0x0000004e005f7202 */ /* 0x000fe20000000f00 */
[----:B------:R-:W-:Y:S01]  /*1f720*/  IMAD.MOV.U32 R6, RZ, RZ, R62 ;  /* 0x000000ffff067224 */ /* 0x000fe200078e003e */
[----:B------:R-:W-:-:S02]  /*1f730*/  MOV R5, R61 ;  /* 0x0000003d00057202 */ /* 0x000fc40000000f00 */
[----:B------:R-:W-:Y:S01]  /*1f740*/  MOV R7, R63 ;  /* 0x0000003f00077202 */ /* 0x000fe20000000f00 */
[----:B------:R-:W-:Y:S01]  /*1f750*/  HMMA.16816.F32 R156, R128, R158, R100 ;  /* 0x0000009e809c723c */ /* 0x000fe20000001864 */
[----:B------:R-:W-:Y:S01]  /*1f760*/  IMAD.MOV.U32 R94, RZ, RZ, R0 ;  /* 0x000000ffff5e7224 */ /* 0x000fe200078e0000 */
[----:B------:R-:W-:-:S04]  /*1f770*/  MOV R0, R105 ;  /* 0x0000006900007202 */ /* 0x000fc80000000f00 */
[C---:B------:R-:W-:Y:S01]  /*1f780*/  HMMA.16816.F32 R60, R128.reuse, R64, R112 ;  /* 0x00000040803c723c */ /* 0x040fe20000001870 */
[----:B------:R-:W-:Y:S01]  /*1f790*/  IMAD.MOV.U32 R101, RZ, RZ, R10 ;  /* 0x000000ffff657224 */ /* 0x000fe200078e000a */
[----:B------:R-:W-:Y:S01]  /*1f7a0*/  MOV R102, R84 ;  /* 0x0000005400667202 */ /* 0x000fe20000000f00 */
[----:B------:R-:W-:Y:S01]  /*1f7b0*/  IMAD.MOV.U32 R10, RZ, RZ, R85 ;  /* 0x000000ffff0a7224 */ /* 0x000fe200078e0055 */
[----:B------:R-:W-:Y:S01]  /*1f7c0*/  MOV R85, R69 ;  /* 0x0000004500557202 */ /* 0x000fe20000000f00 */
[----:B------:R-:W-:Y:S01]  /*1f7d0*/  IMAD.MOV.U32 R84, RZ, RZ, R68 ;  /* 0x000000ffff547224 */ /* 0x000fe200078e0044 */
[C---:B------:R-:W-:Y:S01]  /*1f7e0*/  HMMA.16816.F32 R52, R128.reuse, R56, R120 ;  /* 0x000000388034723c */ /* 0x040fe20000001878 */
[----:B------:R-:W-:Y:S01]  /*1f7f0*/  MOV R77, R44 ;  /* 0x0000002c004d7202 */ /* 0x000fe20000000f00 */
[----:B------:R-:W-:Y:S01]  /*1f800*/  IMAD.MOV.U32 R78, RZ, RZ, R45 ;  /* 0x000000ffff4e7224 */ /* 0x000fe200078e002d */
[----:B------:R-:W-:Y:S01]  /*1f810*/  MOV R103, R76 ;  /* 0x0000004c00677202 */ /* 0x000fe20000000f00 */
[----:B------:R-:W-:Y:S01]  /*1f820*/  IMAD.MOV.U32 R86, RZ, RZ, R88 ;  /* 0x000000ffff567224 */ /* 0x000fe200078e0058 */
[----:B------:R-:W-:Y:S01]  /*1f830*/  LDSM.16.MT88.4 R112, [R214+0x17800] ;  /* 0x01780000d670783b */ /* 0x000fe20000004200 */
[C---:B------:R-:W-:Y:S06]  /*1f840*/  HMMA.16816.F32 R64, R128.reuse, R66, R180 ;  /* 0x000000428040723c */ /* 0x040fec00000018b4 */
[C---:B------:R-:W-:Y:S01]  /*1f850*/  HMMA.16816.F32 R56, R128.reuse, R58, R184 ;  /* 0x0000003a8038723c */ /* 0x040fe200000018b8 */
[----:B------:R-:W-:Y:S01]  /*1f860*/  MOV R183, R70 ;  /* 0x0000004600b77202 */ /* 0x000fe20000000f00 */
[----:B------:R-:W-:Y:S01]  /*1f870*/  IMAD.MOV.U32 R182, RZ, RZ, R71 ;  /* 0x000000ffffb67224 */ /* 0x000fe200078e0047 */
[----:B------:R-:W-:Y:S01]  /*1f880*/  MOV R180, R107 ;  /* 0x0000006b00b47202 */ /* 0x000fe20000000f00 */
[----:B------:R-:W-:Y:S01]  /*1f890*/  IMAD.MOV.U32 R92, RZ, RZ, R77 ;  /* 0x000000ffff5c7224 */ /* 0x000fe200078e004d */
[----:B------:R-:W1:Y:S01]  /*1f8a0*/  LDSM.16.MT88.4 R88, [R216+0x15800] ;  /* 0x01580000d858783b */ /* 0x000e620000004200 */
[----:B----4-:R-:W-:Y:S01]  /*1f8b0*/  HMMA.16816.F32 R68, R128, R72, R204 ;  /* 0x000000488044723c */ /* 0x010fe200000018cc */
[----:B------:R-:W-:-:S02]  /*1f8c0*/  MOV R184, R95 ;  /* 0x0000005f00b87202 */ /* 0x000fc40000000f00 */
[----:B------:R-:W-:Y:S01]  /*1f8d0*/  MOV R95, R2 ;  /* 0x00000002005f7202 */ /* 0x000fe20000000f00 */
[----:B------:R-:W-:Y:S01]  /*1f8e0*/  IMAD.MOV.U32 R2, RZ, RZ, R106 ;  /* 0x000000ffff027224 */ /* 0x000fe200078e006a */
[----:B------:R-:W-:Y:S02]  /*1f8f0*/  LDSM.16.MT88.4 R120, [R216+0x17800] ;  /* 0x01780000d878783b */ /* 0x000fe40000004200 */
[----:B------:R-:W-:Y:S01]  /*1f900*/  MOV R207, R79 ;  /* 0x0000004f00cf7202 */ /* 0x000fe20000000f00 */
[----:B------:R-:W-:Y:S01]  /*1f910*/  FADD.FTZ R0, R0, R180 ;  /* 0x000000b400007221 */ /* 0x000fe20000010000 */
[----:B------:R-:W-:Y:S01]  /*1f920*/  MOV R181, R104 ;  /* 0x0000006800b57202 */ /* 0x000fe20000000f00 */
[----:B------:R-:W-:Y:S01]  /*1f930*/  IMAD.MOV.U32 R185, RZ, RZ, R101 ;  /* 0x000000ffffb97224 */ /* 0x000fe200078e0065 */
[----:B------:R-:W-:Y:S01]  /*1f940*/  MOV R186, R102 ;  /* 0x0000006600ba7202 */ /* 0x000fe20000000f00 */
[----:B------:R-:W-:Y:S01]  /*1f950*/  FADD.FTZ R2, R2, R207 ;  /* 0x000000cf02027221 */ /* 0x000fe20000010000 */
[----:B------:R-:W-:Y:S01]  /*1f960*/  FADD.FTZ R0, R182, R0 ;  /* 0x00000000b6007221 */ /* 0x000fe20000010000 */
[C---:B------:R-:W-:Y:S01]  /*1f970*/  HMMA.16816.F32 R152, R128.reuse, R148, R152 ;  /* 0x000000948098723c */ /* 0x040fe20000001898 */
[----:B------:R-:W-:Y:S01]  /*1f980*/  MOV R93, R78 ;  /* 0x0000004e005d7202 */ /* 0x000fe20000000f00 */
[----:B------:R-:W-:Y:S01]  /*1f990*/  FADD.FTZ R2, R181, R2 ;  /* 0x00000002b5027221 */ /* 0x000fe20000010000 */
[----:B------:R-:W-:Y:S01]  /*1f9a0*/  FADD.FTZ R0, R184, R0 ;  /* 0x00000000b8007221 */ /* 0x000fe20000010000 */
[----:B------:R-:W-:Y:S02]  /*1f9b0*/  LDSM.16.MT88.4 R104, [R213+0x17800] ;  /* 0x01780000d568783b */ /* 0x000fe40000004200 */
[----:B------:R-:W-:Y:S01]  /*1f9c0*/  FADD.FTZ R2, R183, R2 ;  /* 0x00000002b7027221 */ /* 0x000fe20000010000 */
[----:B------:R-:W-:Y:S01]  /*1f9d0*/  HMMA.16816.F32 R44, R128, R48, R208 ;  /* 0x00000030802c723c */ /* 0x000fe200000018d0 */
[----:B------:R-:W-:Y:S01]  /*1f9e0*/  MOV R187, R103 ;  /* 0x0000006700bb7202 */ /* 0x000fe20000000f00 */
[----:B------:R-:W-:Y:S01]  /*1f9f0*/  FADD.FTZ R0, R186, R0 ;  /* 0x00000000ba007221 */ /* 0x000fe20000010000 */
[----:B------:R-:W-:-:S03]  /*1fa00*/  FADD.FTZ R2, R185, R2 ;  /* 0x00000002b9027221 */ /* 0x000fc60000010000 */
[C---:B------:R-:W-:Y:S01]  /*1fa10*/  HMMA.16816.F32 R148, R128.reuse, R150, R96 ;  /* 0x000000968094723c */ /* 0x040fe20000001860 */
[----:B------:R-:W3:Y:S01]  /*1fa20*/  LDSM.16.MT88.4 R96, [R215+0x15800] ;  /* 0x01580000d760783b */ /* 0x000ee20000004200 */
[----:B------:R-:W-:Y:S01]  /*1fa30*/  MOV R208, R5 ;  /* 0x0000000500d07202 */ /* 0x000fe20000000f00 */
[----:B------:R-:W-:Y:S01]  /*1fa40*/  IMAD.MOV.U32 R209, RZ, RZ, R6 ;  /* 0x000000ffffd17224 */ /* 0x000fe200078e0006 */
[----:B------:R-:W-:Y:S02]  /*1fa50*/  MOV R210, R7 ;  /* 0x0000000700d27202 */ /* 0x000fe40000000f00 */
[----:B------:R-:W-:Y:S01]  /*1fa60*/  HMMA.16816.F32 R48, R128, R50, R188 ;  /* 0x000000328030723c */ /* 0x000fe200000018bc */
[----:B------:R-:W-:-:S06]  /*1fa70*/  FADD.FTZ R2, R187, R2 ;  /* 0x00000002bb027221 */ /* 0x000fcc0000010000 */
[----:B------:R-:W-:Y:S01]  /*1fa80*/  MOV R191, R4 ;  /* 0x0000000400bf7202 */ /* 0x000fe20000000f00 */
[----:B------:R-:W-:Y:S01]  /*1fa90*/  IMAD.MOV.U32 R188, RZ, RZ, R92 ;  /* 0x000000ffffbc7224 */ /* 0x000fe200078e005c */
[----:B------:R-:W4:Y:S01]  /*1faa0*/  LDSM.16.MT88.4 R4, [R215+0x17800] ;  /* 0x01780000d704783b */ /* 0x000f220000004200 */
[----:B------:R-:W-:Y:S02]  /*1fab0*/  MOV R189, R93 ;  /* 0x0000005d00bd7202 */ /* 0x000fe40000000f00 */
[----:B------:R-:W-:Y:S01]  /*1fac0*/  MOV R190, R94 ;  /* 0x0000005e00be7202 */ /* 0x000fe20000000f00 */
[----:B------:R-:W-:Y:S02]  /*1fad0*/  FADD.FTZ R0, R188, R0 ;  /* 0x00000000bc007221 */ /* 0x000fe40000010000 */
[----:B------:R-:W-:Y:S02]  /*1fae0*/  FADD.FTZ R2, R189, R2 ;  /* 0x00000002bd027221 */ /* 0x000fe40000010000 */
[----:B------:R-:W-:Y:S01]  /*1faf0*/  FADD.FTZ R0, R190, R0 ;  /* 0x00000000be007221 */ /* 0x000fe20000010000 */
[----:B--2---:R-:W-:Y:S01]  /*1fb00*/  HMMA.16816.F32 R76, R128, R80, R200 ;  /* 0x00000050804c723c */ /* 0x004fe200000018c8 */
[----:B------:R-:W-:-:S02]  /*1fb10*/  FADD.FTZ R2, R191, R2 ;  /* 0x00000002bf027221 */ /* 0x000fc40000010000 */
[----:B------:R-:W-:Y:S01]  /*1fb20*/  FADD.FTZ R0, R208, R0 ;  /* 0x00000000d0007221 */ /* 0x000fe20000010000 */
[----:B------:R-:W-:Y:S02]  /*1fb30*/  IMAD.MOV.U32 R211, RZ, RZ, R85 ;  /* 0x000000ffffd37224 */ /* 0x000fe400078e0055 */
[----:B------:R-:W-:Y:S01]  /*1fb40*/  HMMA.16816.F32 R80, R128, R82, R192 ;  /* 0x000000528050723c */ /* 0x000fe200000018c0 */
[----:B------:R-:W-:Y:S01]  /*1fb50*/  FADD.FTZ R2, R209, R2 ;  /* 0x00000002d1027221 */ /* 0x000fe20000010000 */
[----:B------:R-:W-:-:S05]  /*1fb60*/  FADD.FTZ R0, R210, R0 ;  /* 0x00000000d2007221 */ /* 0x000fca0000010000 */
[----:B------:R-:W-:Y:S01]  /*1fb70*/  MOV R192, R86 ;  /* 0x0000005600c07202 */ /* 0x000fe20000000f00 */
[----:B------:R-:W-:Y:S01]  /*1fb80*/  FADD.FTZ R2, R211, R2 ;  /* 0x00000002d3027221 */ /* 0x000fe20000010000 */
[----:B------:R-:W-:Y:S02]  /*1fb90*/  MOV R194, R84 ;  /* 0x0000005400c27202 */ /* 0x000fe40000000f00 */
[----:B------:R-:W-:Y:S01]  /*1fba0*/  MOV R193, R87 ;  /* 0x0000005700c17202 */ /* 0x000fe20000000f00 */
[----:B------:R-:W-:Y:S01]  /*1fbb0*/  FADD.FTZ R0, R192, R0 ;  /* 0x00000000c0007221 */ /* 0x000fe20000010000 */
[----:B------:R-:W-:-:S03]  /*1fbc0*/  IMAD.MOV.U32 R195, RZ, RZ, R95 ;  /* 0x000000ffffc37224 */ /* 0x000fc600078e005f */
        /* <DEDUP_REMOVED lines=11> */
[----:B---3--:R-:W-:Y:S01]  /*1fc80*/  HMMA.16816.F32 R92, R128, R96, R172 ;  /* 0x00000060805c723c */ /* 0x008fe200000018ac */
[----:B------:R-:W-:-:S05]  /*1fc90*/  FADD.FTZ R250, R9, R250 ;  /* 0x000000fa09fa7221 */ /* 0x000fca0000010000 */
[----:B------:R-:W-:Y:S01]  /*1fca0*/  HMMA.16816.F32 R100, R128, R104, R20 ;  /* 0x000000688064723c */ /* 0x000fe20000001814 */
[----:B------:R-:W-:-:S05]  /*1fcb0*/  FADD.FTZ R251, R251, R0 ;  /* 0x00000000fbfb7221 */ /* 0x000fca0000010000 */
        /* <DEDUP_REMOVED lines=8> */
[C---:B----4-:R-:W-:Y:S06]  /*1fd40*/  HMMA.16816.F32 R124, R128.reuse, R4, R124 ;  /* 0x00000004807c723c */ /* 0x050fec000000187c */
        /* <DEDUP_REMOVED lines=12> */
[----:B----4-:R-:W-:-:S05]  /*1fe10*/  IADD3 R0, R241, R0, -R9 ;  /* 0x00000000f1007210 */ /* 0x010fca0007ffe809 */
[----:B------:R1:W-:Y:S02]  /*1fe20*/  STL [R1+0x4], R0 ;  /* 0x0000040001007387 */ /* 0x0003e40000100800 */
.L_x_5139:
[----:B------:R-:W2:Y:S01]  /*1fe30*/  LDC.64 R134, c[0x0][0x208] ;  /* 0x00008200ff867b82 */ /* 0x000ea20000000a00 */
[----:B------:R-:W-:Y:S04]  /*1fe40*/  DEPBAR.LE SB0, 0x0 ;  /* 0x000080000000791a */ /* 0x000fe80000000000 */
[----:B------:R-:W-:Y:S05]  /*1fe50*/  WARPSYNC.ALL ;  /* 0x0000000000007948 */ /* 0x000fea0003800000 */
[----:B------:R-:W3:Y:S08]  /*1fe60*/  LDC.64 R172, c[0x0][0x198] ;  /* 0x00006600ffac7b82 */ /* 0x000ef00000000a00 */
[----:B------:R-:W-:Y:S01]  /*1fe70*/  BAR.SYNC.DEFER_BLOCKING 0x0 ;  /* 0x0000000000007b1d */ /* 0x000fe20000010000 */
[----:B------:R-:W-:Y:S04]  /*1fe80*/  ISETP.NE.U32.AND P0, PT, R242, RZ, PT ;  /* 0x000000fff200720c */ /* 0x000fe80003f05070 */
[----:B------:R-:W-:Y:S01]  /*1fe90*/  ISETP.NE.AND.EX P0, PT, R243, RZ, PT, P0 ;  /* 0x000000fff300720c */ /* 0x000fe20003f05300 */
[----:B------:R-:W-:Y:S11]  /*1fea0*/  BSSY B0, `(.L_x_5131) ;  /* 0x0000050000007945 */ /* 0x000ff60003800000 */
[----:B------:R-:W-:Y:S01]  /*1feb0*/  @!UPT UIADD3 URZ, URZ, URZ, URZ ;  /* 0x0000003f3f3ff290 */ /* 0x000fe2000fffe03f */
[----:B------:R-:W-:Y:S05]  /*1fec0*/  @!P0 BRA `(.L_x_5132) ;  /* 0x00000004001c8947 */ /* 0x000fea0003800000 */
[----:B------:R-:W-:Y:S01]  /*1fed0*/  IMAD.SHL.U32 R8, R240, 0x40, RZ ;  /* 0x00000040f0087824 */ /* 0x000fe200078e00ff */
[----:B--2---:R-:W-:Y:S02]  /*1fee0*/  R2UR UR4, R134 ;  /* 0x00000000860472ca */ /* 0x004fe400000e0000 */
        /* <DEDUP_REMOVED lines=8> */
[----:B---3--:R-:W1:Y:S01]  /*1ff70*/  LD.E R2, desc[UR4][R172.64+0x170] ;  /* 0x00017004ac027980 */ /* 0x008e62000c101900 */
[----:B------:R-:W-:Y:S02]  /*1ff80*/  R2UR UR8, R134 ;  /* 0x00000000860872ca */ /* 0x000fe400000e0000 */
[----:B------:R-:W-:Y:S02]  /*1ff90*/  R2UR UR9, R135 ;  /* 0x00000000870972ca */ /* 0x000fe400000e0000 */
[-C--:B-1----:R-:W-:Y:S02]  /*1ffa0*/  IABS R0, R2.reuse ;  /* 0x0000000200007213 */ /* 0x082fe40000000000 */
        /* <DEDUP_REMOVED lines=57> */
.L_x_5132:
[----:B--2---:R-:W-:Y:S02]  /*20340*/  R2UR UR4, R134 ;  /* 0x00000000860472ca */ /* 0x004fe400000e0000 */
[----:B------:R-:W-:Y:S11]  /*20350*/  R2UR UR5, R135 ;  /* 0x00000000870572ca */ /* 0x000ff600000e0000 */
[----:B------:R-:W-:Y:S02]  /*20360*/  @!UPT UIADD3 URZ, URZ, URZ, URZ ;  /* 0x0000003f3f3ff290 */ /* 0x000fe4000fffe03f */
[----:B-1-3--:R-:W2:Y:S02]  /*20370*/  LD.E R0, desc[UR4][R172.64+0x40] ;  /* 0x00004004ac007980 */ /* 0x00aea4000c101900 */
[----:B--2---:R-:W-:Y:S05]  /*20380*/  IMAD.U32 R0, R0, -0x40, RZ ;  /* 0xffffffc000007824 */ /* 0x004fea00078e00ff */
[----:B------:R-:W-:Y:S02]  /*20390*/  SHF.R.S32.HI R3, RZ, 0x1f, R0 ;  /* 0x0000001fff037819 */ /* 0x000fe40000011400 */
.L_x_5133:
[----:B------:R-:W-:Y:S05]  /*203a0*/  BSYNC B0 ;  /* 0x0000000000007941 */ /* 0x000fea0003800000 */
.L_x_5131:
[----:B------:R-:W2:Y:S01]  /*203b0*/  LDL R5, [R1] ;  /* 0x0000000001057983 */ /* 0x000ea20000100800 */
[C---:B------:R-:W-:Y:S01]  /*203c0*/  LOP3.LUT P6, RZ, R246.reuse, 0x1, RZ, 0xc0, !PT ;  /* 0x00000001f6ff7812 */ /* 0x040fe200078cc0ff */
[----:B------:R-:W-:Y:S01]  /*203d0*/  BSSY B1, `(.L_x_5134) ;  /* 0x0000283000017945 */ /* 0x000fe20003800000 */
[C---:B------:R-:W-:Y:S01]  /*203e0*/  LOP3.LUT P5, RZ, R246.reuse, 0x2, RZ, 0xc0, !PT ;  /* 0x00000002f6ff7812 */ /* 0x040fe200078ac0ff */
[----:B------:R-:W3:Y:S01]  /*203f0*/  LDL R4, [R1+0x8] ;  /* 0x0000080001047983 */ /* 0x000ee20000100800 */
[C---:B------:R-:W-:Y:S02]  /*20400*/  LOP3.LUT P4, RZ, R246.reuse, 0x4, RZ, 0xc0, !PT ;  /* 0x00000004f6ff7812 */ /* 0x040fe4000788c0ff */
[----:B------:R-:W-:Y:S02]  /*20410*/  LOP3.LUT P3, RZ, R246, 0x8, RZ, 0xc0, !PT ;  /* 0x00000008f6ff7812 */ /* 0x000fe4000786c0ff */
[C---:B------:R-:W-:Y:S04]  /*20420*/  LEA R174, P1, R0.reuse, R245, 0x1 ;  /* 0x000000f500ae7211 */ /* 0x040fe800078208ff */
[-C--:B------:R-:W-:Y:S02]  /*20430*/  LEA.HI.X R175, R0, R244.reuse, R3, 0x1, P1 ;  /* 0x000000f400af7211 */ /* 0x080fe400008f0c03 */
[C---:B------:R-:W-:Y:S02]  /*20440*/  @P6 R2UR UR4, R134.reuse ;  /* 0x00000000860462ca */ /* 0x040fe400000e0000 */
[C---:B------:R-:W-:Y:S02]  /*20450*/  @P6 R2UR UR5, R135.reuse ;  /* 0x00000000870562ca */ /* 0x040fe400000e0000 */
        /* <DEDUP_REMOVED lines=10> */
[C---:B------:R-:W-:Y:S02]  /*20500*/  @P4 R2UR UR4, R134.reuse ;  /* 0x00000000860442ca */ /* 0x040fe400000e0000 */
[C---:B------:R-:W-:Y:S01]  /*20510*/  @P4 R2UR UR5, R135.reuse ;  /* 0x00000000870542ca */ /* 0x040fe200000e0000 */
[----:B------:R-:W-:Y:S01]  /*20520*/  @!P6 STS.128 [R239+0x10000], RZ ;  /* 0x010000ffef00e388 */ /* 0x000fe20000000c00 */
[----:B------:R-:W-:Y:S02]  /*20530*/  @P3 R2UR UR14, R134 ;  /* 0x00000000860e32ca */ /* 0x000fe400000e0000 */
[----:B------:R-:W-:Y:S02]  /*20540*/  @P3 R2UR UR15, R135 ;  /* 0x00000000870f32ca */ /* 0x000fe400000e0000 */
[----:B--2---:R-:W-:Y:S04]  /*20550*/  IADD3 R2, P0, R0, R5, RZ ;  /* 0x0000000500027210 */ /* 0x004fe80007f1e0ff */
[CC--:B------:R-:W-:Y:S01]  /*20560*/  @P5 LEA R24, P2, R2.reuse, R245.reuse, 0x1 ;  /* 0x000000f502185211 */ /* 0x0c0fe200078408ff */
[--C-:B---3--:R-:W-:Y:S01]  /*20570*/  IMAD.X R3, R3, 0x1, R4.reuse, P0 ;  /* 0x0000000103037824 */ /* 0x108fe200000e0604 */
[CC--:B------:R-:W-:Y:S02]  /*20580*/  @P6 LEA R26, P0, R2.reuse, R245.reuse, 0x1 ;  /* 0x000000f5021a6211 */ /* 0x0c0fe400078008ff */
[CC--:B------:R-:W-:Y:S02]  /*20590*/  @P4 LEA R22, P1, R2.reuse, R245.reuse, 0x1 ;  /* 0x000000f502164211 */ /* 0x0c0fe400078208ff */
[CCC-:B------:R-:W-:Y:S02]  /*205a0*/  @P6 LEA.HI.X R27, R2.reuse, R244.reuse, R3.reuse, 0x1, P0 ;  /* 0x000000f4021b6211 */ /* 0x1c0fe400000f0c03 */
[CCC-:B------:R-:W-:Y:S02]  /*205b0*/  @P5 LEA.HI.X R25, R2.reuse, R244.reuse, R3.reuse, 0x1, P2 ;  /* 0x000000f402195211 */ /* 0x1c0fe400010f0c03 */
        /* <DEDUP_REMOVED lines=18> */
[CC--:B------:R-:W-:Y:S02]  /*206e0*/  @P4 LEA R6, P1, R2.reuse, R245.reuse, 0x1 ;  /* 0x000000f502064211 */ /* 0x0c0fe400078208ff */
[C---:B------:R-:W-:Y:S01]  /*206f0*/  @P3 LEA R4, P0, R2.reuse, R245, 0x1 ;  /* 0x000000f502043211 */ /* 0x040fe200078008ff */
[--C-:B------:R-:W-:Y:S01]  /*20700*/  IMAD.MOV.U32 R245, RZ, RZ, R174.reuse ;  /* 0x000000fffff57224 */ /* 0x100fe200078e00ae */
[CCC-:B------:R-:W-:Y:S02]  /*20710*/  @P5 LEA.HI.X R9, R2.reuse, R244.reuse, R3.reuse, 0x1, P2 ;  /* 0x000000f402095211 */ /* 0x1c0fe400010f0c03 */
[CCC-:B------:R-:W-:Y:S02]  /*20720*/  @P4 LEA.HI.X R7, R2.reuse, R244.reuse, R3.reuse, 0x1, P1 ;  /* 0x000000f402074211 */ /* 0x1c0fe400008f0c03 */
[----:B------:R-:W-:Y:S01]  /*20730*/  @P3 LEA.HI.X R5, R2, R244, R3, 0x1, P0 ;  /* 0x000000f402053211 */ /* 0x000fe200000f0c03 */
[--C-:B------:R-:W-:Y:S01]  /*20740*/  @P5 IMAD.MOV.U32 R2, RZ, RZ, R174.reuse ;  /* 0x000000ffff025224 */ /* 0x100fe200078e00ae */
[----:B------:R-:W-:Y:S01]  /*20750*/  ISETP.GE.AND P0, PT, R240, 0x1, PT ;  /* 0x00000001f000780c */ /* 0x000fe20003f06270 */
[--C-:B------:R-:W-:Y:S02]  /*20760*/  @P5 IMAD.MOV.U32 R3, RZ, RZ, R175.reuse ;  /* 0x000000ffff035224 */ /* 0x100fe400078e00af */
[--C-:B------:R-:W-:Y:S03]  /*20770*/  IMAD.MOV.U32 R244, RZ, RZ, R175.reuse ;  /* 0x000000fffff47224 */ /* 0x100fe600078e00af */
        /* <DEDUP_REMOVED lines=89> */
[----:B-----5:R-:W-:Y:S04]  /*20d10*/  LDSM.16.M88.4 R32, [R219] ;  /* 0x00000000db20783b */ /* 0x020fe80000000200 */
[----:B-1----:R-:W2:Y:S04]  /*20d20*/  LDSM.16.M88.4 R8, [R212+0x8000] ;  /* 0x00800000d408783b */ /* 0x002ea80000000200 */
[----:B------:R-:W1:Y:S04]  /*20d30*/  LDSM.16.M88.4 R16, [R212+0x8800] ;  /* 0x00880000d410783b */ /* 0x000e680000000200 */
[----:B------:R-:W3:Y:S04]  /*20d40*/  LDSM.16.M88.4 R24, [R212+0x9000] ;  /* 0x00900000d418783b */ /* 0x000ee80000000200 */
        /* <DEDUP_REMOVED lines=10> */
[C---:B------:R-:W-:Y:S03]  /*20df0*/  HMMA.16816.F32 R8, R32.reuse, R10, RZ ;  /* 0x0000000a2008723c */ /* 0x040fe600000018ff */
[----:B------:R-:W-:Y:S03]  /*20e00*/  LDSM.16.M88.4 R208, [R217] ;  /* 0x00000000d9d0783b */ /* 0x000fe60000000200 */
[C---:B-1----:R-:W-:Y:S01]  /*20e10*/  HMMA.16816.F32 R12, R32.reuse, R16, RZ ;  /* 0x00000010200c723c */ /* 0x042fe200000018ff */
[----:B------:R-:W2:Y:S05]  /*20e20*/  LD.E R0, desc[UR4][R172.64+0x18c] ;  /* 0x00018c04ac007980 */ /* 0x000eaa000c101900 */
[C---:B------:R-:W-:Y:S06]  /*20e30*/  HMMA.16816.F32 R16, R32.reuse, R18, RZ ;  /* 0x000000122010723c */ /* 0x040fec00000018ff */
[C---:B---3--:R-:W-:Y:S06]  /*20e40*/  HMMA.16816.F32 R20, R32.reuse, R24, RZ ;  /* 0x000000182014723c */ /* 0x048fec00000018ff */
[C---:B------:R-:W-:Y:S06]  /*20e50*/  HMMA.16816.F32 R24, R32.reuse, R26, RZ ;  /* 0x0000001a2018723c */ /* 0x040fec00000018ff */
[C---:B----4-:R-:W-:Y:S06]  /*20e60*/  HMMA.16816.F32 R28, R32.reuse, R176, RZ ;  /* 0x000000b0201c723c */ /* 0x050fec00000018ff */
[----:B------:R-:W-:Y:S01]  /*20e70*/  HMMA.16816.F32 R32, R32, R178, RZ ;  /* 0x000000b22020723c */ /* 0x000fe200000018ff */
        /* <DEDUP_REMOVED lines=8> */
[C---:B------:R-:W-:Y:S01]  /*20f00*/  HMMA.16816.F32 R24, R180.reuse, R194, R24 ;  /* 0x000000c2b418723c */ /* 0x040fe20000001818 */
[----:B------:R-:W4:Y:S05]  /*20f10*/  LDSM.16.M88.4 R192, [R221] ;  /* 0x00000000ddc0783b */ /* 0x000f2a0000000200 */
[C---:B------:R-:W-:Y:S06]  /*20f20*/  HMMA.16816.F32 R28, R180.reuse, R196, R28 ;  /* 0x000000c4b41c723c */ /* 0x040fec000000181c */
[----:B------:R-:W-:Y:S01]  /*20f30*/  HMMA.16816.F32 R32, R180, R198, R32 ;  /* 0x000000c6b420723c */ /* 0x000fe20000001820 */
[----:B------:R-:W4:Y:S04]  /*20f40*/  LDSM.16.M88.4 R180, [R217+0x800] ;  /* 0x00080000d9b4783b */ /* 0x000f280000000200 */
[----:B------:R-:W4:Y:S01]  /*20f50*/  LDSM.16.M88.4 R196, [R217+0x1000] ;  /* 0x00100000d9c4783b */ /* 0x000f220000000200 */
        /* <DEDUP_REMOVED lines=9> */
[C---:B----4-:R-:W-:Y:S06]  /*20ff0*/  HMMA.16816.F32 R28, R200.reuse, R188, R28 ;  /* 0x000000bcc81c723c */ /* 0x050fec000000181c */
[----:B------:R-:W-:Y:S01]  /*21000*/  HMMA.16816.F32 R32, R200, R190, R32 ;  /* 0x000000bec820723c */ /* 0x000fe20000001820 */
[----:B------:R-:W3:Y:S04]  /*21010*/  LDSM.16.M88.4 R188, [R212+0xa800] ;  /* 0x00a80000d4bc783b */ /* 0x000ee80000000200 */
[----:B------:R-:W4:Y:S01]  /*21020*/  LDSM.16.M88.4 R200, [R212+0xb000] ;  /* 0x00b00000d4c8783b */ /* 0x000f220000000200 */
[C---:B------:R-:W-:Y:S06]  /*21030*/  HMMA.16816.F32 R4, R192.reuse, R208, R4 ;  /* 0x000000d0c004723c */ /* 0x040fec0000001804 */
[C---:B------:R-:W-:Y:S01]  /*21040*/  HMMA.16816.F32 R8, R192.reuse, R210, R8 ;  /* 0x000000d2c008723c */ /* 0x040fe20000001808 */
[----:B------:R-:W4:Y:S05]  /*21050*/  LDSM.16.M88.4 R208, [R212+0xb800] ;  /* 0x00b80000d4d0783b */ /* 0x000f2a0000000200 */
[C---:B------:R-:W-:Y:S06]  /*21060*/  HMMA.16816.F32 R12, R192.reuse, R180, R12 ;  /* 0x000000b4c00c723c */ /* 0x040fec000000180c */
[C---:B------:R-:W-:Y:S01]  /*21070*/  HMMA.16816.F32 R16, R192.reuse, R182, R16 ;  /* 0x000000b6c010723c */ /* 0x040fe20000001810 */
[----:B------:R-:W-:Y:S05]  /*21080*/  LDSM.16.M88.4 R180, [R220+0x2000] ;  /* 0x00200000dcb4783b */ /* 0x000fea0000000200 */
[C---:B------:R-:W-:Y:S06]  /*21090*/  HMMA.16816.F32 R20, R192.reuse, R196, R20 ;  /* 0x000000c4c014723c */ /* 0x040fec0000001814 */
[C---:B------:R-:W-:Y:S01]  /*210a0*/  HMMA.16816.F32 R24, R192.reuse, R198, R24 ;  /* 0x000000c6c018723c */ /* 0x040fe20000001818 */
[----:B------:R-:W4:Y:S05]  /*210b0*/  LDSM.16.M88.4 R196, [R235] ;  /* 0x00000000ebc4783b */ /* 0x000f2a0000000200 */
[C---:B--2---:R-:W-:Y:S06]  /*210c0*/  HMMA.16816.F32 R28, R192.reuse, R204, R28 ;  /* 0x000000ccc01c723c */ /* 0x044fec000000181c */
[----:B------:R-:W-:Y:S01]  /*210d0*/  HMMA.16816.F32 R32, R192, R206, R32 ;  /* 0x000000cec020723c */ /* 0x000fe20000001820 */
[----:B------:R-:W2:Y:S04]  /*210e0*/  LDSM.16.M88.4 R192, [R234] ;  /* 0x00000000eac0783b */ /* 0x000ea80000000200 */
[----:B------:R-:W-:Y:S01]  /*210f0*/  LDSM.16.M88.4 R204, [R218+0xa000] ;  /* 0x00a00000dacc783b */ /* 0x000fe20000000200 */
[C---:B-1----:R-:W-:Y:S06]  /*21100*/  HMMA.16816.F32 R4, R176.reuse, R184, R4 ;  /* 0x000000b8b004723c */ /* 0x042fec0000001804 */
[C---:B------:R-:W-:Y:S01]  /*21110*/  HMMA.16816.F32 R8, R176.reuse, R186, R8 ;  /* 0x000000bab008723c */ /* 0x040fe20000001808 */
[----:B------:R-:W1:Y:S05]  /*21120*/  LDSM.16.M88.4 R184, [R233] ;  /* 0x00000000e9b8783b */ /* 0x000e6a0000000200 */
[C---:B---3--:R-:W-:Y:S06]  /*21130*/  HMMA.16816.F32 R12, R176.reuse, R188, R12 ;  /* 0x000000bcb00c723c */ /* 0x048fec000000180c */
[C---:B------:R-:W-:Y:S01]  /*21140*/  HMMA.16816.F32 R16, R176.reuse, R190, R16 ;  /* 0x000000beb010723c */ /* 0x040fe20000001810 */
[----:B------:R-:W3:Y:S05]  /*21150*/  LDSM.16.M88.4 R188, [R232] ;  /* 0x00000000e8bc783b */ /* 0x000eea0000000200 */
[C---:B----4-:R-:W-:Y:S06]  /*21160*/  HMMA.16816.F32 R20, R176.reuse, R200, R20 ;  /* 0x000000c8b014723c */ /* 0x050fec0000001814 */
[C---:B------:R-:W-:Y:S01]  /*21170*/  HMMA.16816.F32 R24, R176.reuse, R202, R24 ;  /* 0x000000cab018723c */ /* 0x040fe20000001818 */
[----:B------:R-:W4:Y:S05]  /*21180*/  LDSM.16.M88.4 R200, [R222+0x2000] ;  /* 0x00200000dec8783b */ /* 0x000f2a0000000200 */
[C---:B------:R-:W-:Y:S06]  /*21190*/  HMMA.16816.F32 R28, R176.reuse, R208, R28 ;  /* 0x000000d0b01c723c */ /* 0x040fec000000181c */
[----:B------:R-:W-:Y:S01]  /*211a0*/  HMMA.16816.F32 R32, R176, R210, R32 ;  /* 0x000000d2b020723c */ /* 0x000fe20000001820 */
[----:B------:R-:W4:Y:S04]  /*211b0*/  LDSM.16.M88.4 R176, [R218+0xa800] ;  /* 0x00a80000dab0783b */ /* 0x000f280000000200 */
[----:B------:R-:W-:Y:S01]  /*211c0*/  LDSM.16.M88.4 R208, [R218+0xb800] ;  /* 0x00b80000dad0783b */ /* 0x000fe20000000200 */
[C---:B------:R-:W-:Y:S06]  /*211d0*/  HMMA.16816.F32 R4, R180.reuse, R196, R4 ;  /* 0x000000c4b404723c */ /* 0x040fec0000001804 */
[C---:B------:R-:W-:Y:S01]  /*211e0*/  HMMA.16816.F32 R8, R180.reuse, R198, R8 ;  /* 0x000000c6b408723c */ /* 0x040fe20000001808 */
[----:B------:R-:W4:Y:S05]  /*211f0*/  LDSM.16.M88.4 R196, [R218+0xb000] ;  /* 0x00b00000dac4783b */ /* 0x000f2a0000000200 */
[C---:B--2---:R-:W-:Y:S06]  /*21200*/  HMMA.16816.F32 R12, R180.reuse, R192, R12 ;  /* 0x000000c0b40c723c */ /* 0x044fec000000180c */
[C---:B------:R-:W-:Y:S01]  /*21210*/  HMMA.16816.F32 R16, R180.reuse, R194, R16 ;  /* 0x000000c2b410723c */ /* 0x040fe20000001810 */
[----:B------:R-:W-:Y:S05]  /*21220*/  LDSM.16.M88.4 R192, [R217+0x3000] ;  /* 0x00300000d9c0783b */ /* 0x000fea0000000200 */
[C---:B-1----:R-:W-:Y:S06]  /*21230*/  HMMA.16816.F32 R20, R180.reuse, R184, R20 ;  /* 0x000000b8b414723c */ /* 0x042fec0000001814 */
[C---:B------:R-:W-:Y:S01]  /*21240*/  HMMA.16816.F32 R24, R180.reuse, R186, R24 ;  /* 0x000000bab418723c */ /* 0x040fe20000001818 */
[----:B------:R-:W-:Y:S05]  /*21250*/  LDSM.16.M88.4 R184, [R217+0x2000] ;  /* 0x00200000d9b8783b */ /* 0x000fea0000000200 */
[C---:B---3--:R-:W-:Y:S06]  /*21260*/  HMMA.16816.F32 R28, R180.reuse, R188, R28 ;  /* 0x000000bcb41c723c */ /* 0x048fec000000181c */
[----:B------:R-:W-:Y:S01]  /*21270*/  HMMA.16816.F32 R32, R180, R190, R32 ;  /* 0x000000beb420723c */ /* 0x000fe20000001820 */
[----:B------:R-:W1:Y:S04]  /*21280*/  LDSM.16.M88.4 R180, [R221+0x2000] ;  /* 0x00200000ddb4783b */ /* 0x000e680000000200 */
[----:B------:R-:W2:Y:S01]  /*21290*/  LDSM.16.M88.4 R188, [R217+0x2800] ;  /* 0x00280000d9bc783b */ /* 0x000ea20000000200 */
        /* <DEDUP_REMOVED lines=9> */
[C---:B------:R-:W-:Y:S06]  /*21330*/  HMMA.16816.F32 R28, R200.reuse, R208, R28 ;  /* 0x000000d0c81c723c */ /* 0x040fec000000181c */
[----:B------:R-:W-:Y:S01]  /*21340*/  HMMA.16816.F32 R32, R200, R210, R32 ;  /* 0x000000d2c820723c */ /* 0x000fe20000001820 */
        /* <DEDUP_REMOVED lines=9> */
[----:B------:R-:W-:Y:S05]  /*213e0*/  LDSM.16.M88.4 R192, [R231] ;  /* 0x00000000e7c0783b */ /* 0x000fea0000000200 */
[C---:B---3--:R-:W-:Y:S06]  /*213f0*/  HMMA.16816.F32 R28, R180.reuse, R204, R28 ;  /* 0x000000ccb41c723c */ /* 0x048fec000000181c */
[----:B------:R-:W-:Y:S01]  /*21400*/  HMMA.16816.F32 R32, R180, R206, R32 ;  /* 0x000000ceb420723c */ /* 0x000fe20000001820 */
[----:B------:R-:W2:Y:S04]  /*21410*/  LDSM.16.M88.4 R180, [R212+0xd800] ;  /* 0x00d80000d4b4783b */ /* 0x000ea80000000200 */
[----:B------:R-:W3:Y:S01]  /*21420*/  LDSM.16.M88.4 R204, [R230] ;  /* 0x00000000e6cc783b */ /* 0x000ee20000000200 */
[C---:B----4-:R-:W-:Y:S06]  /*21430*/  HMMA.16816.F32 R4, R176.reuse, R196, R4 ;  /* 0x000000c4b004723c */ /* 0x050fec0000001804 */
[C---:B------:R-:W-:Y:S01]  /*21440*/  HMMA.16816.F32 R8, R176.reuse, R198, R8 ;  /* 0x000000c6b008723c */ /* 0x040fe20000001808 */
[----:B------:R-:W4:Y:S05]  /*21450*/  LDSM.16.M88.4 R196, [R229] ;  /* 0x00000000e5c4783b */ /* 0x000f2a0000000200 */
[C---:B------:R-:W-:Y:S06]  /*21460*/  HMMA.16816.F32 R12, R176.reuse, R200, R12 ;  /* 0x000000c8b00c723c */ /* 0x040fec000000180c */
[C---:B------:R-:W-:Y:S01]  /*21470*/  HMMA.16816.F32 R16, R176.reuse, R202, R16 ;  /* 0x000000cab010723c */ /* 0x040fe20000001810 */
[----:B------:R-:W4:Y:S05]  /*21480*/  LDSM.16.M88.4 R200, [R228] ;  /* 0x00000000e4c8783b */ /* 0x000f2a0000000200 */
[C---:B-1----:R-:W-:Y:S06]  /*21490*/  HMMA.16816.F32 R20, R176.reuse, R184, R20 ;  /* 0x000000b8b014723c */ /* 0x042fec0000001814 */
[C---:B------:R-:W-:Y:S01]  /*214a0*/  HMMA.16816.F32 R24, R176.reuse, R186, R24 ;  /* 0x000000bab018723c */ /* 0x040fe20000001818 */
[----:B------:R-:W-:Y:S05]  /*214b0*/  LDSM.16.M88.4 R184, [R218+0xc800] ;  /* 0x00c80000dab8783b */ /* 0x000fea0000000200 */
[C---:B--2---:R-:W-:Y:S06]  /*214c0*/  HMMA.16816.F32 R28, R176.reuse, R180, R28 ;  /* 0x000000b4b01c723c */ /* 0x044fec000000181c */
[----:B------:R-:W-:Y:S01]  /*214d0*/  HMMA.16816.F32 R32, R176, R182, R32 ;  /* 0x000000b6b020723c */ /* 0x000fe20000001820 */
[----:B------:R-:W-:Y:S04]  /*214e0*/  LDSM.16.M88.4 R176, [R222+0x4000] ;  /* 0x00400000deb0783b */ /* 0x000fe80000000200 */
[----:B------:R-:W1:Y:S01]  /*214f0*/  LDSM.16.M88.4 R180, [R218+0xc000] ;  /* 0x00c00000dab4783b */ /* 0x000e620000000200 */
[C---:B------:R-:W-:Y:S06]  /*21500*/  HMMA.16816.F32 R4, R188.reuse, R192, R4 ;  /* 0x000000c0bc04723c */ /* 0x040fec0000001804 */
        /* <DEDUP_REMOVED lines=36> */
[----:B------:R-:W1:Y:S04]  /*21750*/  LDSM.16.M88.4 R176, [R220+0x6000] ;  /* 0x00600000dcb0783b */ /* 0x000e680000000200 */
[----:B------:R-:W2:Y:S01]  /*21760*/  LDSM.16.M88.4 R188, [R226] ;  /* 0x00000000e2bc783b */ /* 0x000ea20000000200 */
        /* <DEDUP_REMOVED lines=21> */
[----:B------:R-:W2:Y:S05]  /*218c0*/  LDSM.16.M88.4 R192, [R218+0xf800] ;  /* 0x00f80000dac0783b */ /* 0x000eaa0000000200 */
[C---:B---3--:R-:W-:Y:S06]  /*218d0*/  HMMA.16816.F32 R28, R176.reuse, R204, R28 ;  /* 0x000000ccb01c723c */ /* 0x048fec000000181c */
[----:B------:R-:W-:Y:S01]  /*218e0*/  HMMA.16816.F32 R32, R176, R206, R32 ;  /* 0x000000ceb020723c */ /* 0x000fe20000001820 */
[----:B------:R-:W3:Y:S05]  /*218f0*/  LDSM.16.M88.4 R176, [R221+0x6000] ;  /* 0x00600000ddb0783b */ /* 0x000eea0000000200 */
[C---:B----4-:R-:W-:Y:S06]  /*21900*/  HMMA.16816.F32 R4, R184.reuse, R196, R4 ;  /* 0x000000c4b804723c */ /* 0x050fec0000001804 */
        /* <DEDUP_REMOVED lines=8> */
[C---:B---3--:R-:W-:Y:S06]  /*21990*/  HMMA.16816.F32 R4, R176.reuse, R200, R4 ;  /* 0x000000c8b004723c */ /* 0x048fec0000001804 */
[C---:B------:R-:W-:Y:S06]  /*219a0*/  HMMA.16816.F32 R8, R176.reuse, R202, R8 ;  /* 0x000000cab008723c */ /* 0x040fec0000001808 */
        /* <DEDUP_REMOVED lines=43> */
[C---:B--2---:R-:W-:Y:S03]  /*21c60*/  HMMA.16816.F32 R28, R176.reuse, R8, R28 ;  /* 0x00000008b01c723c */ /* 0x044fe6000000181c */
[-C--:B------:R-:W-:Y:S01]  /*21c70*/  FMUL.FTZ R24, R24, R0.reuse ;  /* 0x0000000018187220 */ /* 0x080fe20000410000 */
[-C--:B------:R-:W-:Y:S01]  /*21c80*/  FMUL.FTZ R25, R25, R0.reuse ;  /* 0x0000000019197220 */ /* 0x080fe20000410000 */
[-C--:B------:R-:W-:Y:S01]  /*21c90*/  FMUL.FTZ R26, R26, R0.reuse ;  /* 0x000000001a1a7220 */ /* 0x080fe20000410000 */
[----:B------:R-:W-:Y:S03]  /*21ca0*/  HMMA.16816.F32 R32, R176, R10, R32 ;  /* 0x0000000ab020723c */ /* 0x000fe60000001820 */
[----:B------:R4:W2:Y:S02]  /*21cb0*/  MUFU.TANH R186, R19 ;  /* 0x0000001300ba7308 */ /* 0x0008a40000002400 */
[-C--:B------:R-:W-:Y:S08]  /*21cc0*/  FMUL.FTZ R27, R27, R0.reuse ;  /* 0x000000001b1b7220 */ /* 0x080ff00000410000 */
[----:B------:R4:W1:Y:S10]  /*21cd0*/  MUFU.TANH R189, R20 ;  /* 0x0000001400bd7308 */ /* 0x0008740000002400 */
        /* <DEDUP_REMOVED lines=21> */
[----:B------:R4:W1:Y:S10]  /*21e30*/  MUFU.TANH R138, R34 ;  /* 0x00000022008a7308 */ /* 0x0008740000002400 */
[----:B------:R-:W1:Y:S01]  /*21e40*/  MUFU.TANH R2, R2 ;  /* 0x0000000200027308 */ /* 0x000e620000002400 */
[----:B--23--:R-:W-:Y:S05]  /*21e50*/  @!P0 BRA `(.L_x_5135) ;  /* 0x0000000c00688947 */ /* 0x00cfea0003800000 */
        /* <DEDUP_REMOVED lines=16> */
[----:B------:R-:W-:Y:S02]  /*21f60*/  R2UR UR9, R135 ;  /* 0x00000000870972ca */ /* 0x000fe400000e0000 */
[-C--:B--2---:R-:W-:Y:S02]  /*21f70*/  IABS R0, R3.reuse ;  /* 0x0000000300007213 */ /* 0x084fe40000000000 */
[-C--:B------:R-:W-:Y:S02]  /*21f80*/  IABS R8, R3.reuse ;  /* 0x0000000300087213 */ /* 0x080fe40000000000 */
[----:B------:R-:W2:Y:S01]  /*21f90*/  I2F.RP R4, R0 ;  /* 0x0000000000047306 */ /* 0x000ea20000209400 */
[----:B------:R-:W-:Y:S02]  /*21fa0*/  LOP3.LUT R10, R10, R3, RZ, 0x3c, !PT ;  /* 0x000000030a0a7212 */ /* 0x000fe400078e3cff */
[----:B------:R-:W-:Y:S07]  /*21fb0*/  IMAD.MOV R8, RZ, RZ, -R8 ;  /* 0x000000ffff087224 */ /* 0x000fee00078e0a08 */
[----:B--2---:R-:W2:Y:S02]  /*21fc0*/  MUFU.RCP R4, R4 ;  /* 0x0000000400047308 */ /* 0x004ea40000001000 */
[----:B--2---:R-:W-:Y:S08]  /*21fd0*/  VIADD R4, R4, 0xffffffe ;  /* 0x0ffffffe04047836 */ /* 0x004ff00000000000 */
[----:B------:R-:W2:Y:S02]  /*21fe0*/  F2I.FTZ.U32.TRUNC.NTZ R5, R4 ;  /* 0x0000000400057305 */ /* 0x000ea4000021f000 */
[--C-:B--2---:R-:W-:Y:S04]  /*21ff0*/  IMAD.MOV R4, RZ, RZ, -R5.reuse ;  /* 0x000000ffff047224 */ /* 0x104fe800078e0a05 */
[----:B------:R-:W-:Y:S02]  /*22000*/  IMAD R7, R4, R0, RZ ;  /* 0x0000000004077224 */ /* 0x000fe400078e02ff */
[----:B------:R-:W-:Y:S04]  /*22010*/  IMAD.MOV.U32 R4, RZ, RZ, RZ ;  /* 0x000000ffff047224 */ /* 0x000fe800078e00ff */
[----:B------:R-:W-:Y:S01]  /*22020*/  IMAD.HI.U32 R5, R5, R7, R4 ;  /* 0x0000000705057227 */ /* 0x000fe200078e0004 */
[----:B------:R-:W-:Y:S02]  /*22030*/  IABS R7, R9 ;  /* 0x0000000900077213 */ /* 0x000fe40000000000 */
[----:B------:R-:W-:Y:S03]  /*22040*/  LOP3.LUT R9, R9, R3, RZ, 0x3c, !PT ;  /* 0x0000000309097212 */ /* 0x000fe600078e3cff */
        /* <DEDUP_REMOVED lines=13> */
[----:B------:R-:W2:Y:S01]  /*22120*/  LD.E.64 R6, desc[UR4][R172.64+0x38] ;  /* 0x00003804ac067980 */ /* 0x000ea2000c101b00 */
[----:B------:R-:W-:Y:S04]  /*22130*/  LOP3.LUT R0, RZ, R3, RZ, 0x33, !PT ;  /* 0x00000003ff007212 */ /* 0x000fe800078e33ff */
[----:B------:R-:W-:Y:S01]  /*22140*/  @P1 VIADD R4, R4, 0x1 ;  /* 0x0000000104041836 */ /* 0x000fe20000000000 */
[----:B------:R-:W-:Y:S03]  /*22150*/  ISETP.GE.AND P1, PT, R9, RZ, PT ;  /* 0x000000ff0900720c */ /* 0x000fe60003f26270 */
        /* <DEDUP_REMOVED lines=8> */
[----:B-1----:R1:W3:Y:S01]  /*221e0*/  LD.E R12, desc[UR10][R10.64] ;  /* 0x0000000a0a0c7980 */ /* 0x0022e2000c101900 */
[C---:B------:R-:W-:Y:S01]  /*221f0*/  LEA R8, P0, R5.reuse, R242, 0x2 ;  /* 0x000000f205087211 */ /* 0x040fe200078010ff */
[C---:B------:R-:W-:Y:S03]  /*22200*/  IMAD.IADD R4, R5.reuse, 0x1, -R4 ;  /* 0x0000000105047824 */ /* 0x040fe600078e0a04 */
[----:B------:R-:W-:Y:S01]  /*22210*/  LEA.HI.X.SX32 R9, R5, R243, 0x2, P0 ;  /* 0x000000f305097211 */ /* 0x000fe200000f16ff */
[----:B------:R-:W-:Y:S04]  /*22220*/  IMAD R3, R3, R4, -0x40 ;  /* 0xffffffc003037424 */ /* 0x000fe800078e0204 */
[----:B------:R-:W3:Y:S01]  /*22230*/  LD.E R11, desc[UR12][R8.64] ;  /* 0x0000000c080b7980 */ /* 0x000ee2000c101900 */
[----:B-1----:R-:W-:Y:S03]  /*22240*/  SHF.R.S32.HI R10, RZ, 0x1f, R3 ;  /* 0x0000001fff0a7819 */ /* 0x002fe60000011403 */
[----:B------:R-:W5:Y:S01]  /*22250*/  LD.E.64 R8, desc[UR8][R172.64+0x20] ;  /* 0x00002008ac087980 */ /* 0x000f62000c101b00 */
[-C--:B--2---:R-:W-:Y:S02]  /*22260*/  IMAD R0, R7, R3.reuse, RZ ;  /* 0x0000000307007224 */ /* 0x084fe400078e02ff */
[C---:B------:R-:W-:Y:S04]  /*22270*/  IMAD.WIDE.U32 R4, R6.reuse, R3, RZ ;  /* 0x0000000306047225 */ /* 0x040fe800078e00ff */
[----:B------:R-:W-:Y:S04]  /*22280*/  IMAD R6, R6, R10, R0 ;  /* 0x0000000a06067224 */ /* 0x000fe800078e0200 */
[----:B------:R-:W-:Y:S01]  /*22290*/  IMAD.IADD R5, R5, 0x1, R6 ;  /* 0x0000000105057824 */ /* 0x000fe200078e0206 */
[----:B---3--:R-:W-:Y:S04]  /*222a0*/  IADD3 R11, -R11, R12, RZ ;  /* 0x0000000c0b0b7210 */ /* 0x008fe80007ffe1ff */
[----:B------:R-:W-:Y:S01]  /*222b0*/  SHF.R.S32.HI R0, RZ, 0x1f, R11 ;  /* 0x0000001fff007819 */ /* 0x000fe2000001140b */
[----:B-----5:R-:W-:Y:S02]  /*222c0*/  IMAD R6, R9, R11, RZ ;  /* 0x0000000b09067224 */ /* 0x020fe400078e02ff */
[----:B------:R-:W-:Y:S04]  /*222d0*/  IMAD.WIDE.U32 R4, R11, R8, R4 ;  /* 0x000000080b047225 */ /* 0x000fe800078e0004 */
[----:B------:R-:W-:Y:S02]  /*222e0*/  IMAD R6, R8, R0, R6 ;  /* 0x0000000008067224 */ /* 0x000fe400078e0206 */
[----:B------:R-:W-:Y:S02]  /*222f0*/  IMAD.MOV.U32 R0, RZ, RZ, R4 ;  /* 0x000000ffff007224 */ /* 0x000fe400078e0004 */
[----:B------:R-:W-:Y:S01]  /*22300*/  IMAD.IADD R6, R5, 0x1, R6 ;  /* 0x0000000105067824 */ /* 0x000fe200078e0206 */
[----:B------:R-:W-:Y:S05]  /*22310*/  BRA `(.L_x_5138) ;  /* 0x0000000000187947 */ /* 0x000fea0003800000 */
.L_x_5137:
[----:B------:R-:W-:Y:S02]  /*22320*/  R2UR UR4, R134 ;  /* 0x00000000860472ca */ /* 0x000fe400000e0000 */
[----:B------:R-:W-:Y:S11]  /*22330*/  R2UR UR5, R135 ;  /* 0x00000000870572ca */ /* 0x000ff600000e0000 */
[----:B------:R-:W-:Y:S02]  /*22340*/  @!UPT UIADD3 URZ, URZ, URZ, URZ ;  /* 0x0000003f3f3ff290 */ /* 0x000fe4000fffe03f */
[----:B------:R-:W2:Y:S02]  /*22350*/  LD.E R0, desc[UR4][R172.64+0x38] ;  /* 0x00003804ac007980 */ /* 0x000ea4000c101900 */
[----:B--2---:R-:W-:Y:S05]  /*22360*/  IMAD.U32 R0, R0, -0x40, RZ ;  /* 0xffffffc000007824 */ /* 0x004fea00078e00ff */
[----:B------:R-:W-:Y:S02]  /*22370*/  SHF.R.S32.HI R6, RZ, 0x1f, R0 ;  /* 0x0000001fff067819 */ /* 0x000fe40000011400 */
.L_x_5138:
[----:B------:R-:W-:Y:S05]  /*22380*/  BSYNC B0 ;  /* 0x0000000000007941 */ /* 0x000fea0003800000 */
.L_x_5136:
        /* <DEDUP_REMOVED lines=24> */
[-C--:B------:R-:W-:Y:S03]  /*22510*/  IADD3 R3, P0, R0, R248.reuse, RZ ;  /* 0x000000f800037210 */ /* 0x080fe60007f1e0ff */
[----:B------:R-:W-:Y:S01]  /*22520*/  @!PT LDS RZ, [RZ] ;  /* 0x00000000fffff984 */ /* 0x000fe20000000800 */
[----:B------:R-:W-:Y:S01]  /*22530*/  @!PT LDS RZ, [RZ] ;  /* 0x00000000fffff984 */ /* 0x000fe20000000800 */
[----:B------:R-:W-:Y:S01]  /*22540*/  @!PT LDS RZ, [RZ] ;  /* 0x00000000fffff984 */ /* 0x000fe20000000800 */
[----:B------:R2:W-:Y:S01]  /*22550*/  @P4 LDGSTS.E.BYPASS.LTC128B.128 [R239+0xc000], desc[UR4][R4.64+0x100] ;  /* 0x0c00010004ef4fae */ /* 0x0005e2000b901d44 */
[CC--:B----4-:R-:W-:Y:S01]  /*22560*/  @P5 LEA R28, P2, R3.reuse, R247.reuse, 0x1 ;  /* 0x000000f7031c5211 */ /* 0x0d0fe200078408ff */
[----:B------:R-:W-:Y:S01]  /*22570*/  IMAD.X R6, R6, 0x1, R252, P0 ;  /* 0x0000000106067824 */ /* 0x000fe200000e06fc */
        /* <DEDUP_REMOVED lines=21> */
[----:B------:R-:W-:Y:S01]  /*226d0*/  IMAD.X R6, R6, 0x1, R252, P2 ;  /* 0x0000000106067824 */ /* 0x000fe200010e06fc */
        /* <DEDUP_REMOVED lines=17> */
[-C--:B-1----:R-:W-:Y:S01]  /*227f0*/  @P6 LEA R14, P0, R3, R247.reuse, 0x1 ;  /* 0x000000f7030e6211 */ /* 0x082fe200078008ff */
        /* <DEDUP_REMOVED lines=8> */
[C---:B------:R-:W-:Y:S02]  /*22880*/  @P5 LEA R12, P2, R3.reuse, R247, 0x1 ;  /* 0x000000f7030c5211 */ /* 0x040fe400078408ff */
        /* <DEDUP_REMOVED lines=8> */
[C-C-:B------:R-:W-:Y:S02]  /*22910*/  @P5 LEA.HI.X R13, R3.reuse, R249, R6.reuse, 0x1, P2 ;  /* 0x000000f9030d5211 */ /* 0x140fe400010f0c06 */
[----:B------:R-:W-:Y:S01]  /*22920*/  @P4 LEA R10, P1, R3, R247, 0x1 ;  /* 0x000000f7030a4211 */ /* 0x000fe200078208ff */
[----:B------:R-:W-:Y:S01]  /*22930*/  @!PT LDS RZ, [RZ] ;  /* 0x00000000fffff984 */ /* 0x000fe20000000800 */
[----:B------:R-:W-:Y:S01]  /*22940*/  @!PT LDS RZ, [RZ] ;  /* 0x00000000fffff984 */ /* 0x000fe20000000800 */
[----:B------:R-:W-:Y:S01]  /*22950*/  @!PT LDS RZ, [RZ] ;  /* 0x00000000fffff984 */ /* 0x000fe20000000800 */
[----:B------:R2:W-:Y:S01]  /*22960*/  @P5 LDGSTS.E.BYPASS.LTC128B.128 [R239+0xb000], desc[UR8][R20.64+0x80] ;  /* 0x0b00008014ef5fae */ /* 0x0005e2000b901d48 */
[C---:B------:R-:W-:Y:S02]  /*22970*/  @P4 R2UR UR8, R134.reuse ;  /* 0x00000000860842ca */ /* 0x040fe400000e0000 */
[----:B------:R-:W-:Y:S01]  /*22980*/  @P4 R2UR UR9, R135 ;  /* 0x00000000870942ca */ /* 0x000fe200000e0000 */
        /* <DEDUP_REMOVED lines=39> */
.L_x_5135:
[----:B------:R-:W-:Y:S05]  /*22c00*/  BSYNC B1 ;  /* 0x0000000000017941 */ /* 0x000fea0003800000 */
.L_x_5134:
[----:B------:R-:W3:Y:S01]  /*22c10*/  LDL R0, [R1+0x4] ;  /* 0x0000040001007983 */ /* 0x000ee20000100800 */
[----:B------:R-:W-:Y:S02]  /*22c20*/  R2UR UR4, R134 ;  /* 0x00000000860472ca */ /* 0x000fe400000e0000 */
[----:B------:R-:W-:Y:S01]  /*22c30*/  R2UR UR5, R135 ;  /* 0x00000000870572ca */ /* 0x000fe200000e0000 */
[----:B--2-4-:R-:W-:Y:S11]  /*22c40*/  LDSM.16.MT88.4 R28, [R216+0x10000] ;  /* 0x01000000d81c783b */ /* 0x014ff60000004200 */
[----:B------:R-:W-:Y:S01]  /*22c50*/  @!UPT UIADD3 URZ, URZ, URZ, URZ ;  /* 0x0000003f3f3ff290 */ /* 0x000fe2000fffe03f */
[----:B------:R2:W4:Y:S01]  /*22c60*/  LD.E R132, desc[UR4][R172.64+0xdc] ;  /* 0x0000dc04ac847980 */ /* 0x000522000c101900 */
[----:B---3--:R-:W-:Y:S05]  /*22c70*/  IMAD R0, R240, -0x40, R0 ;  /* 0xffffffc0f0007824 */ /* 0x008fea00078e0200 */
[C---:B------:R-:W-:Y:S02]  /*22c80*/  IADD3 R4, R0.reuse, 0x8, RZ ;  /* 0x0000000800047810 */ /* 0x040fe40007ffe0ff */
[C---:B------:R-:W-:Y:S02]  /*22c90*/  IADD3 R3, R0.reuse, 0x7, RZ ;  /* 0x0000000700037810 */ /* 0x040fe40007ffe0ff */
[----:B------:R-:W-:Y:S02]  /*22ca0*/  IADD3 R17, R0, -0x1, RZ ;  /* 0xffffffff00117810 */ /* 0x000fe40007ffe0ff */
        /* <DEDUP_REMOVED lines=10> */
[C---:B------:R-:W-:Y:S02]  /*22d50*/  @!P1 IADD3 R4, -R0.reuse, -0x8, RZ ;  /* 0xfffffff800049810 */ /* 0x040fe40007ffe1ff */
[C---:B------:R-:W-:Y:S02]  /*22d60*/  @!P0 IADD3 R3, -R0.reuse, -0x7, RZ ;  /* 0xfffffff900038810 */ /* 0x040fe40007ffe1ff */
        /* <DEDUP_REMOVED lines=22> */
[----:B------:R-:W-:Y:S02]  /*22ed0*/  IABS R25, R0 ;  /* 0x0000000000197213 */ /* 0x000fe40000000000 */
[----:B------:R-:W-:Y:S02]  /*22ee0*/  ISETP.GE.AND P5, PT, R9, RZ, PT ;  /* 0x000000ff0900720c */ /* 0x000fe40003fa6270 */
[----:B------:R-:W-:Y:S02]  /*22ef0*/  ISETP.GE.AND P4, PT, R8, RZ, PT ;  /* 0x000000ff0800720c */ /* 0x000fe40003f86270 */
[----:B------:R-:W-:Y:S02]  /*22f00*/  ISETP.GE.AND P3, PT, R7, RZ, PT ;  /* 0x000000ff0700720c */ /* 0x000fe40003f66270 */
[----:B------:R-:W-:Y:S02]  /*22f10*/  ISETP.GE.AND P2, PT, R6, RZ, PT ;  /* 0x000000ff0600720c */ /* 0x000fe40003f46270 */
[----:B------:R-:W-:Y:S02]  /*22f20*/  ISETP.GE.AND P1, PT, R5, RZ, PT ;  /* 0x000000ff0500720c */ /* 0x000fe40003f26270 */
[----:B------:R-:W-:Y:S02]  /*22f30*/  ISETP.GE.AND P0, PT, R19, RZ, PT ;  /* 0x000000ff1300720c */ /* 0x000fe40003f06270 */
[----:B------:R-:W-:Y:S02]  /*22f40*/  ISETP.GE.AND P6, PT, R18, RZ, PT ;  /* 0x000000ff1200720c */ /* 0x000fe40003fc6270 */
[----:B------:R-:W-:Y:S02]  /*22f50*/  I2FP.F32.S32 R25, R25 ;  /* 0x0000001900197245 */ /* 0x000fe40000201400 */
[----:B------:R-:W-:Y:S02]  /*22f60*/  I2FP.F32.S32 R17, R17 ;  /* 0x0000001100117245 */ /* 0x000fe40000201400 */
[----:B------:R-:W-:Y:S01]  /*22f70*/  I2FP.F32.S32 R20, R4 ;  /* 0x0000000400147245 */ /* 0x000fe20000201400 */
[C---:B------:R-:W-:Y:S01]  /*22f80*/  FFMA.FTZ R21, -R133.reuse, R25, R201 ;  /* 0x0000001985157223 */ /* 0x040fe200000101c9 */
[----:B------:R-:W-:Y:S01]  /*22f90*/  I2FP.F32.S32 R16, R16 ;  /* 0x0000001000107245 */ /* 0x000fe20000201400 */
[CC--:B------:R-:W-:Y:S01]  /*22fa0*/  FFMA.FTZ R22, -R133.reuse, R17.reuse, R202 ;  /* 0x0000001185167223 */ /* 0x0c0fe200000101ca */
[C---:B------:R-:W-:Y:S01]  /*22fb0*/  @!P5 IADD3 R9, -R0.reuse, 0x21, RZ ;  /* 0x000000210009d810 */ /* 0x040fe20007ffe1ff */
[C---:B------:R-:W-:Y:S01]  /*22fc0*/  FFMA.FTZ R20, -R133.reuse, R20, R200 ;  /* 0x0000001485147223 */ /* 0x040fe200000101c8 */
[C---:B------:R-:W-:Y:S01]  /*22fd0*/  @!P4 IADD3 R8, -R0.reuse, 0x28, RZ ;  /* 0x000000280008c810 */ /* 0x040fe20007ffe1ff */
[C---:B------:R-:W-:Y:S01]  /*22fe0*/  FFMA.FTZ R23, -R133.reuse, R17, R193 ;  /* 0x0000001185177223 */ /* 0x040fe200000101c1 */
[C---:B------:R-:W-:Y:S01]  /*22ff0*/  @!P3 IADD3 R7, -R0.reuse, 0x29, RZ ;  /* 0x000000290007b810 */ /* 0x040fe20007ffe1ff */
[CC--:B------:R-:W-:Y:S01]  /*23000*/  FFMA.FTZ R17, -R133.reuse, R16.reuse, R199 ;  /* 0x0000001085117223 */ /* 0x0c0fe200000101c7 */
[C---:B------:R-:W-:Y:S01]  /*23010*/  @!P2 IADD3 R6, -R0.reuse, 0x30, RZ ;  /* 0x000000300006a810 */ /* 0x040fe20007ffe1ff */
[C---:B------:R-:W-:Y:S01]  /*23020*/  FFMA.FTZ R175, -R133.reuse, R16, R191 ;  /* 0x0000001085af7223 */ /* 0x040fe200000101bf */
[C---:B------:R-:W-:Y:S01]  /*23030*/  @!P1 IADD3 R5, -R0.reuse, 0x31, RZ ;  /* 0x0000003100059810 */ /* 0x040fe20007ffe1ff */
[----:B------:R-:W-:Y:S01]  /*23040*/  FFMA.FTZ R25, -R133, R25, R194 ;  /* 0x0000001985197223 */ /* 0x000fe200000101c2 */
[C---:B------:R-:W-:Y:S02]  /*23050*/  @!P0 IADD3 R19, -R0.reuse, 0x38, RZ ;  /* 0x0000003800138810 */ /* 0x040fe40007ffe1ff */
[----:B------:R-:W-:Y:S02]  /*23060*/  @!P6 IADD3 R18, -R0, 0x39, RZ ;  /* 0x000000390012e810 */ /* 0x000fe40007ffe1ff */
[----:B------:R-:W-:Y:S02]  /*23070*/  I2FP.F32.S32 R24, R3 ;  /* 0x0000000300187245 */ /* 0x000fe40000201400 */
[----:B------:R-:W-:Y:S02]  /*23080*/  FMNMX.FTZ R0, R21, R136, !PT ;  /* 0x0000008815007209 */ /* 0x000fe40007810000 */
[----:B------:R-:W-:Y:S01]  /*23090*/  I2FP.F32.S32 R15, R15 ;  /* 0x0000000f000f7245 */ /* 0x000fe20000201400 */
[C---:B------:R-:W-:Y:S01]  /*230a0*/  FFMA.FTZ R24, -R133.reuse, R24, R197 ;  /* 0x0000001885187223 */ /* 0x040fe200000101c5 */
[----:B------:R-:W-:Y:S02]  /*230b0*/  FMNMX.FTZ R0, R22, R0, !PT ;  /* 0x0000000016007209 */ /* 0x000fe40007810000 */
[----:B------:R-:W-:Y:S01]  /*230c0*/  FMNMX.FTZ R3, R20, R137, !PT ;  /* 0x0000008914037209 */ /* 0x000fe20007810000 */
[CC--:B------:R-:W-:Y:S01]  /*230d0*/  FFMA.FTZ R16, -R133.reuse, R15.reuse, R198 ;  /* 0x0000000f85107223 */ /* 0x0c0fe200000101c6 */
[----:B------:R-:W-:Y:S01]  /*230e0*/  I2FP.F32.S32 R14, R14 ;  /* 0x0000000e000e7245 */ /* 0x000fe20000201400 */
[----:B------:R-:W-:Y:S01]  /*230f0*/  FFMA.FTZ R188, -R133, R15, R188 ;  /* 0x0000000f85bc7223 */ /* 0x000fe200000101bc */
[----:B------:R-:W-:Y:S02]  /*23100*/  FMNMX.FTZ R0, R17, R0, !PT ;  /* 0x0000000011007209 */ /* 0x000fe40007810000 */
[----:B------:R-:W-:Y:S01]  /*23110*/  FMNMX.FTZ R4, R24, R3, !PT ;  /* 0x0000000318047209 */ /* 0x000fe20007810000 */
[CC--:B------:R-:W-:Y:S01]  /*23120*/  FFMA.FTZ R139, -R133.reuse, R14.reuse, R139 ;  /* 0x0000000e858b7223 */ /* 0x0c0fe2000001018b */
[----:B------:R-:W-:Y:S01]  /*23130*/  I2FP.F32.S32 R13, R13 ;  /* 0x0000000d000d7245 */ /* 0x000fe20000201400 */
[----:B------:R-:W-:Y:S01]  /*23140*/  FFMA.FTZ R185, -R133, R14, R185 ;  /* 0x0000000e85b97223 */ /* 0x000fe200000101b9 */
[----:B------:R-:W-:Y:S02]  /*23150*/  FMNMX.FTZ R3, R16, R0, !PT ;  /* 0x0000000010037209 */ /* 0x000fe40007810000 */
[----:B------:R-:W-:Y:S01]  /*23160*/  FMNMX.FTZ R0, R25, R4, !PT ;  /* 0x0000000419007209 */ /* 0x000fe20007810000 */
[CC--:B--2---:R-:W-:Y:S01]  /*23170*/  FFMA.FTZ R172, -R133.reuse, R13.reuse, R196 ;  /* 0x0000000d85ac7223 */ /* 0x0c4fe200000101c4 */
[----:B------:R-:W-:Y:S01]  /*23180*/  I2FP.F32.S32 R12, R12 ;  /* 0x0000000c000c7245 */ /* 0x000fe20000201400 */
[----:B------:R-:W-:Y:S01]  /*23190*/  FFMA.FTZ R186, -R133, R13, R186 ;  /* 0x0000000d85ba7223 */ /* 0x000fe200000101ba */
[----:B------:R-:W-:Y:S02]  /*231a0*/  FMNMX.FTZ R4, R139, R3, !PT ;  /* 0x000000038b047209 */ /* 0x000fe40007810000 */
[----:B------:R-:W-:Y:S01]  /*231b0*/  FMNMX.FTZ R3, R23, R0, !PT ;  /* 0x0000000017037209 */ /* 0x000fe20007810000 */
[CC--:B------:R-:W-:Y:S01]  /*231c0*/  FFMA.FTZ R173, -R133.reuse, R12.reuse, R192 ;  /* 0x0000000c85ad7223 */ /* 0x0c0fe200000101c0 */
[----:B------:R-:W-:Y:S01]  /*231d0*/  I2FP.F32.S32 R11, R11 ;  /* 0x0000000b000b7245 */ /* 0x000fe20000201400 */
[----:B------:R-:W-:Y:S01]  /*231e0*/  FFMA.FTZ R182, -R133, R12, R182 ;  /* 0x0000000c85b67223 */ /* 0x000fe200000101b6 */
[----:B------:R-:W-:Y:S01]  /*231f0*/  FMNMX.FTZ R0, R172, R4, !PT ;  /* 0x00000004ac007209 */ /* 0x000fe20007810000 */
[----:B------:R-:W-:Y:S01]  /*23200*/  LDSM.16.MT88.4 R12, [R213+0x10000] ;  /* 0x01000000d50c783b */ /* 0x000fe20000004200 */
        /* <DEDUP_REMOVED lines=36> */
[----:B------:R-:W-:Y:S01]  /*23450*/  FFMA.FTZ R204, -R133, R19, R32 ;  /* 0x0000001385cc7223 */ /* 0x000fe20000010120 */
[----:B------:R-:W-:Y:S02]  /*23460*/  I2FP.F32.S32 R18, R18 ;  /* 0x0000001200127245 */ /* 0x000fe40000201400 */
[----:B------:R-:W-:Y:S02]  /*23470*/  FMNMX.FTZ R135, R179, R135, !PT ;  /* 0x00000087b3877209 */ /* 0x000fe40007810000 */
[----:B------:R-:W-:Y:S01]  /*23480*/  FMNMX.FTZ R3, R176, R3, !PT ;  /* 0x00000003b0037209 */ /* 0x000fe20007810000 */
[----:B------:R-:W-:Y:S01]  /*23490*/  FFMA.FTZ R203, -R133, R18, R33 ;  /* 0x0000001285cb7223 */ /* 0x000fe20000010121 */
[----:B------:R-:W-:Y:S02]  /*234a0*/  FMNMX.FTZ R135, R204, R135, !PT ;  /* 0x00000087cc877209 */ /* 0x000fe40007810000 */
[----:B------:R-:W-:Y:S02]  /*234b0*/  FMNMX.FTZ R3, R178, R3, !PT ;  /* 0x00000003b2037209 */ /* 0x000fe40007810000 */
[----:B------:R-:W-:Y:S02]  /*234c0*/  FMNMX.FTZ R135, R203, R135, !PT ;  /* 0x00000087cb877209 */ /* 0x000fe40007810000 */
[----:B------:R-:W-:Y:S03]  /*234d0*/  FMNMX.FTZ R0, R138, R3, !PT ;  /* 0x000000038a007209 */ /* 0x000fe60007810000 */
[----:B------:R-:W1:Y:S01]  /*234e0*/  SHFL.BFLY PT, R4, R135, 0x2, 0x1f ;  /* 0x0c401f0087047f89 */ /* 0x000e6200000e0000 */
[----:B------:R-:W-:Y:S07]  /*234f0*/  FMNMX.FTZ R0, R2, R0, !PT ;  /* 0x0000000002007209 */ /* 0x000fee0007810000 */
[----:B------:R-:W2:Y:S01]  /*23500*/  SHFL.BFLY PT, R3, R0, 0x2, 0x1f ;  /* 0x0c401f0000037f89 */ /* 0x000ea200000e0000 */
[----:B-1----:R-:W-:Y:S07]  /*23510*/  FMNMX.FTZ R135, R135, R4, !PT ;  /* 0x0000000487877209 */ /* 0x002fee0007810000 */
[----:B------:R-:W1:Y:S01]  /*23520*/  SHFL.BFLY PT, R5, R135, 0x1, 0x1f ;  /* 0x0c201f0087057f89 */ /* 0x000e6200000e0000 */
[----:B--2---:R-:W-:Y:S07]  /*23530*/  FMNMX.FTZ R0, R0, R3, !PT ;  /* 0x0000000300007209 */ /* 0x004fee0007810000 */
[----:B------:R-:W2:Y:S01]  /*23540*/  SHFL.BFLY PT, R4, R0, 0x1, 0x1f ;  /* 0x0c201f0000047f89 */ /* 0x000ea200000e0000 */
[----:B-1----:R-:W-:Y:S04]  /*23550*/  FMNMX.FTZ R135, R135, R5, !PT ;  /* 0x0000000587877209 */ /* 0x002fe80007810000 */
[C---:B------:R-:W-:Y:S01]  /*23560*/  FSETP.NEU.FTZ.AND P0, PT, R135.reuse, -INF , PT ;  /* 0xff8000008700780b */ /* 0x040fe20003f1d000 */
[----:B------:R-:W-:Y:S01]  /*23570*/  FADD.FTZ R3, -R135, R136 ;  /* 0x0000008887037221 */ /* 0x000fe20000010100 */
[----:B--2---:R-:W-:Y:S01]  /*23580*/  FMNMX.FTZ R134, R0, R4, !PT ;  /* 0x0000000400867209 */ /* 0x004fe20007810000 */
[C---:B----4-:R-:W-:Y:S02]  /*23590*/  FMUL.FTZ R136, R132.reuse, R135 ;  /* 0x0000008784887220 */ /* 0x050fe40000410000 */
[----:B------:R-:W-:Y:S02]  /*235a0*/  FMUL.FTZ R3, R132, R3 ;  /* 0x0000000384037220 */ /* 0x000fe40000410000 */
[----:B------:R-:W-:Y:S01]  /*235b0*/  FADD.FTZ R0, -R134, R137 ;  /* 0x0000008986007221 */ /* 0x000fe20000010100 */
[----:B------:R-:W-:Y:S01]  /*235c0*/  FSEL R136, R136, RZ, P0 ;  /* 0x000000ff88887208 */ /* 0x000fe20000000000 */
[----:B------:R-:W-:Y:S01]  /*235d0*/  FMUL.FTZ R137, R132, R134 ;  /* 0x0000008684897220 */ /* 0x000fe20000410000 */
        /* <DEDUP_REMOVED lines=8> */
[-CC-:B------:R-:W-:Y:S01]  /*23660*/  FFMA.FTZ R139, R139, R132.reuse, -R136.reuse ;  /* 0x000000848b8b7223 */ /* 0x180fe20000010888 */
[-CC-:B------:R-:W-:Y:S03]  /*23670*/  FFMA.FTZ R20, R20, R132.reuse, -R137.reuse ;  /* 0x0000008414147223 */ /* 0x180fe60000010889 */
[----:B------:R-:W-:Y:S01]  /*23680*/  MUFU.EX2 R209, R21 ;  /* 0x0000001500d17308 */ /* 0x000fe20000000800 */
[-CC-:B------:R-:W-:Y:S01]  /*23690*/  FFMA.FTZ R4, R23, R132.reuse, -R137.reuse ;  /* 0x0000008417047223 */ /* 0x180fe20000010889 */
[-CC-:B------:R-:W-:Y:S01]  /*236a0*/  FFMA.FTZ R25, R25, R132.reuse, -R137.reuse ;  /* 0x0000008419197223 */ /* 0x180fe20000010889 */
[-CC-:B------:R-:W-:Y:S01]  /*236b0*/  FFMA.FTZ R24, R24, R132.reuse, -R137.reuse ;  /* 0x0000008418187223 */ /* 0x180fe20000010889 */
[--C-:B------:R-:W-:Y:S01]  /*236c0*/  FFMA.FTZ R138, R138, R132, -R137.reuse ;  /* 0x000000848a8a7223 */ /* 0x100fe20000010889 */
[----:B------:R-:W-:Y:S05]  /*236d0*/  ISETP.GT.AND P0, PT, R240, RZ, PT ;  /* 0x000000fff000720c */ /* 0x000fea0003f04270 */
[----:B------:R-:W-:Y:S01]  /*236e0*/  MUFU.EX2 R241, R22 ;  /* 0x0000001600f17308 */ /* 0x000fe20000000800 */
[C---:B-1----:R-:W-:Y:S01]  /*236f0*/  FMUL.FTZ R5, R3.reuse, R145 ;  /* 0x0000009103057220 */ /* 0x042fe20000410000 */
[C---:B------:R-:W-:Y:S01]  /*23700*/  FMUL.FTZ R8, R3.reuse, R140 ;  /* 0x0000008c03087220 */ /* 0x040fe20000410000 */
[C---:B------:R-:W-:Y:S01]  /*23710*/  FMUL.FTZ R9, R3.reuse, R141 ;  /* 0x0000008d03097220 */ /* 0x040fe20000410000 */
[C---:B------:R-:W-:Y:S01]  /*23720*/  FMUL.FTZ R32, R3.reuse, R164 ;  /* 0x000000a403207220 */ /* 0x040fe20000410000 */
[C---:B------:R-:W-:Y:S01]  /*23730*/  FMUL.FTZ R33, R3.reuse, R165 ;  /* 0x000000a503217220 */ /* 0x040fe20000410000 */
        /* <DEDUP_REMOVED lines=9> */
[C---:B------:R-:W-:Y:S03]  /*237d0*/  FMUL.FTZ R52, R3.reuse, R52 ;  /* 0x0000003403347220 */ /* 0x040fe60000410000 */
[----:B------:R-:W2:Y:S01]  /*237e0*/  MUFU.EX2 R0, R0 ;  /* 0x0000000000007308 */ /* 0x000ea20000000800 */
[C---:B------:R-:W-:Y:S01]  /*237f0*/  FMUL.FTZ R53, R3.reuse, R53 ;  /* 0x0000003503357220 */ /* 0x040fe20000410000 */
[C---:B------:R-:W-:Y:S01]  /*23800*/  FMUL.FTZ R56, R3.reuse, R56 ;  /* 0x0000003803387220 */ /* 0x040fe20000410000 */
[C---:B------:R-:W-:Y:S01]  /*23810*/  FMUL.FTZ R57, R3.reuse, R57 ;  /* 0x0000003903397220 */ /* 0x040fe20000410000 */
[C---:B------:R-:W-:Y:S01]  /*23820*/  FMUL.FTZ R60, R3.reuse, R60 ;  /* 0x0000003c033c7220 */ /* 0x040fe20000410000 */
[C---:B------:R-:W-:Y:S01]  /*23830*/  FMUL.FTZ R61, R3.reuse, R61 ;  /* 0x0000003d033d7220 */ /* 0x040fe20000410000 */
[C---:B------:R-:W-:Y:S01]  /*23840*/  FMUL.FTZ R64, R3.reuse, R64 ;  /* 0x0000004003407220 */ /* 0x040fe20000410000 */
[C---:B------:R-:W-:Y:S03]  /*23850*/  FMUL.FTZ R65, R3.reuse, R65 ;  /* 0x0000004103417220 */ /* 0x040fe60000410000 */
[----:B------:R3:W-:Y:S01]  /*23860*/  MUFU.EX2 R206, R4 ;  /* 0x0000000400ce7308 */ /* 0x0007e20000000800 */
[----:B-1----:R-:W1:Y:S01]  /*23870*/  LDSM.16.MT88.4 R20, [R214+0x10000] ;  /* 0x01000000d614783b */ /* 0x002e620000004200 */
[C---:B------:R-:W-:Y:S01]  /*23880*/  FMUL.FTZ R68, R3.reuse, R68 ;  /* 0x0000004403447220 */ /* 0x040fe20000410000 */
[C---:B------:R-:W-:Y:S01]  /*23890*/  FMUL.FTZ R69, R3.reuse, R69 ;  /* 0x0000004503457220 */ /* 0x040fe20000410000 */
[C---:B------:R-:W-:Y:S01]  /*238a0*/  FMUL.FTZ R72, R3.reuse, R72 ;  /* 0x0000004803487220 */ /* 0x040fe20000410000 */
[C---:B------:R-:W-:Y:S01]  /*238b0*/  FMUL.FTZ R73, R3.reuse, R73 ;  /* 0x0000004903497220 */ /* 0x040fe20000410000 */
[C---:B------:R-:W-:Y:S01]  /*238c0*/  FMUL.FTZ R76, R3.reuse, R76 ;  /* 0x0000004c034c7220 */ /* 0x040fe20000410000 */
[C---:B------:R-:W-:Y:S03]  /*238d0*/  FMUL.FTZ R77, R3.reuse, R77 ;  /* 0x0000004d034d7220 */ /* 0x040fe60000410000 */
[----:B------:R4:W-:Y:S01]  /*238e0*/  MUFU.EX2 R211, R17 ;  /* 0x0000001100d37308 */ /* 0x0009e20000000800 */
[C---:B--2---:R-:W-:Y:S01]  /*238f0*/  FMUL.FTZ R6, R0.reuse, R146 ;  /* 0x0000009200067220 */ /* 0x044fe20000410000 */
[C---:B------:R-:W-:Y:S01]  /*23900*/  FMUL.FTZ R7, R0.reuse, R147 ;  /* 0x0000009300077220 */ /* 0x040fe20000410000 */
[C---:B------:R-:W-:Y:S01]  /*23910*/  FMUL.FTZ R10, R0.reuse, R142 ;  /* 0x0000008e000a7220 */ /* 0x040fe20000410000 */
[C---:B------:R-:W-:Y:S01]  /*23920*/  FMUL.FTZ R11, R0.reuse, R143 ;  /* 0x0000008f000b7220 */ /* 0x040fe20000410000 */
[C---:B------:R-:W-:Y:S01]  /*23930*/  FMUL.FTZ R18, R0.reuse, R150 ;  /* 0x0000009600127220 */ /* 0x040fe20000410000 */
[C---:B------:R-:W-:Y:S01]  /*23940*/  FMUL.FTZ R19, R0.reuse, R151 ;  /* 0x0000009700137220 */ /* 0x040fe20000410000 */
[----:B------:R-:W2:Y:S03]  /*23950*/  LDSM.16.MT88.4 R140, [R215+0x10000] ;  /* 0x01000000d78c783b */ /* 0x000ea60000004200 */
[----:B------:R-:W5:Y:S01]  /*23960*/  MUFU.EX2 R210, R16 ;  /* 0x0000001000d27308 */ /* 0x000f620000000800 */
[----:B---3--:R-:W-:Y:S01]  /*23970*/  FMUL.FTZ R4, R3, R144 ;  /* 0x0000009003047220 */ /* 0x008fe20000410000 */
[----:B------:R-:W-:Y:S01]  /*23980*/  F2FP.F16.F32.PACK_AB R144, R241, R209 ;  /* 0x000000d1f190723e */ /* 0x000fe200000000ff */
[C---:B------:R-:W-:Y:S01]  /*23990*/  FMUL.FTZ R26, R0.reuse, R158 ;  /* 0x0000009e001a7220 */ /* 0x040fe20000410000 */
[C---:B------:R-:W-:Y:S01]  /*239a0*/  FMUL.FTZ R27, R0.reuse, R159 ;  /* 0x0000009f001b7220 */ /* 0x040fe20000410000 */
[C---:B------:R-:W-:Y:S01]  /*239b0*/  FMUL.FTZ R34, R0.reuse, R166 ;  /* 0x000000a600227220 */ /* 0x040fe20000410000 */
[C---:B------:R-:W-:Y:S01]  /*239c0*/  FMUL.FTZ R35, R0.reuse, R167 ;  /* 0x000000a700237220 */ /* 0x040fe20000410000 */
[C---:B------:R-:W-:Y:S03]  /*239d0*/  FMUL.FTZ R38, R0.reuse, R38 ;  /* 0x0000002600267220 */ /* 0x040fe60000410000 */
[----:B------:R-:W3:Y:S01]  /*239e0*/  MUFU.EX2 R208, R24 ;  /* 0x0000001800d07308 */ /* 0x000ee20000000800 */
[C---:B----4-:R-:W-:Y:S01]  /*239f0*/  FMUL.FTZ R17, R3.reuse, R149 ;  /* 0x0000009503117220 */ /* 0x050fe20000410000 */
[C---:B------:R-:W-:Y:S01]  /*23a00*/  FMUL.FTZ R39, R0.reuse, R39 ;  /* 0x0000002700277220 */ /* 0x040fe20000410000 */
[C---:B------:R-:W-:Y:S01]  /*23a10*/  FMUL.FTZ R42, R0.reuse, R42 ;  /* 0x0000002a002a7220 */ /* 0x040fe20000410000 */
[C---:B------:R-:W-:Y:S01]  /*23a20*/  FMUL.FTZ R43, R0.reuse, R43 ;  /* 0x0000002b002b7220 */ /* 0x040fe20000410000 */
[C---:B------:R-:W-:Y:S01]  /*23a30*/  FMUL.FTZ R46, R0.reuse, R46 ;  /* 0x0000002e002e7220 */ /* 0x040fe20000410000 */
[----:B------:R-:W-:Y:S01]  /*23a40*/  FMUL.FTZ R47, R0, R47 ;  /* 0x0000002f002f7220 */ /* 0x000fe20000410000 */
[----:B------:R-:W-:Y:S03]  /*23a50*/  LDSM.16.MT88.4 R164, [R216+0x12800] ;  /* 0x01280000d8a4783b */ /* 0x000fe60000004200 */
[----:B------:R-:W4:Y:S01]  /*23a60*/  MUFU.EX2 R207, R25 ;  /* 0x0000001900cf7308 */ /* 0x000f220000000800 */
[----:B-----5:R-:W-:Y:S01]  /*23a70*/  F2FP.F16.F32.PACK_AB R146, R210, R211 ;  /* 0x000000d3d292723e */ /* 0x020fe200000000ff */
[C---:B------:R-:W-:Y:S01]  /*23a80*/  FMUL.FTZ R16, R3.reuse, R148 ;  /* 0x0000009403107220 */ /* 0x040fe20000410000 */
[C---:B------:R-:W-:Y:S01]  /*23a90*/  FMUL.FTZ R50, R0.reuse, R50 ;  /* 0x0000003200327220 */ /* 0x040fe20000410000 */
[C---:B------:R-:W-:Y:S01]  /*23aa0*/  FMUL.FTZ R51, R0.reuse, R51 ;  /* 0x0000003300337220 */ /* 0x040fe20000410000 */
[C---:B------:R-:W-:Y:S01]  /*23ab0*/  FMUL.FTZ R54, R0.reuse, R54 ;  /* 0x0000003600367220 */ /* 0x040fe20000410000 */
[C---:B------:R-:W-:Y:S01]  /*23ac0*/  FMUL.FTZ R55, R0.reuse, R55 ;  /* 0x0000003700377220 */ /* 0x040fe20000410000 */
[----:B------:R-:W5:Y:S01]  /*23ad0*/  LDSM.16.MT88.4 R148, [R213+0x12000] ;  /* 0x01200000d594783b */ /* 0x000f620000004200 */
[----:B------:R-:W-:Y:S01]  /*23ae0*/  FMUL.FTZ R58, R0, R58 ;  /* 0x0000003a003a7220 */ /* 0x000fe20000410000 */
[----:B---3--:R-:W-:Y:S01]  /*23af0*/  F2FP.F16.F32.PACK_AB R145, R208, R205 ;  /* 0x000000cdd091723e */ /* 0x008fe200000000ff */
[----:B------:R-:W-:Y:S01]  /*23b00*/  FMUL.FTZ R24, R3, R156 ;  /* 0x0000009c03187220 */ /* 0x000fe20000410000 */
[--C-:B------:R-:W-:Y:S01]  /*23b10*/  FFMA.FTZ R156, R173, R132, -R136.reuse ;  /* 0x00000084ad9c7223 */ /* 0x100fe20000010888 */
[C---:B------:R-:W-:Y:S01]  /*23b20*/  FMUL.FTZ R59, R0.reuse, R59 ;  /* 0x0000003b003b7220 */ /* 0x040fe20000410000 */
[C---:B------:R-:W-:Y:S01]  /*23b30*/  FMUL.FTZ R62, R0.reuse, R62 ;  /* 0x0000003e003e7220 */ /* 0x040fe20000410000 */
[C---:B------:R-:W-:Y:S01]  /*23b40*/  FMUL.FTZ R63, R0.reuse, R63 ;  /* 0x0000003f003f7220 */ /* 0x040fe20000410000 */
[C---:B------:R-:W-:Y:S01]  /*23b50*/  FMUL.FTZ R66, R0.reuse, R66 ;  /* 0x0000004200427220 */ /* 0x040fe20000410000 */
[----:B------:R-:W-:Y:S01]  /*23b60*/  FMUL.FTZ R67, R0, R67 ;  /* 0x0000004300437220 */ /* 0x000fe20000410000 */
[----:B----4-:R-:W-:Y:S01]  /*23b70*/  F2FP.F16.F32.PACK_AB R147, R206, R207 ;  /* 0x000000cfce93723e */ /* 0x010fe200000000ff */
[C---:B------:R-:W-:Y:S01]  /*23b80*/  FMUL.FTZ R25, R3.reuse, R157 ;  /* 0x0000009d03197220 */ /* 0x040fe20000410000 */
[C---:B------:R-:W-:Y:S01]  /*23b90*/  FMUL.FTZ R70, R0.reuse, R70 ;  /* 0x0000004600467220 */ /* 0x040fe20000410000 */
[C---:B------:R-:W-:Y:S01]  /*23ba0*/  FMUL.FTZ R71, R0.reuse, R71 ;  /* 0x0000004700477220 */ /* 0x040fe20000410000 */
[----:B------:R3:W-:Y:S01]  /*23bb0*/  MUFU.EX2 R202, R139 ;  /* 0x0000008b00ca7308 */ /* 0x0007e20000000800 */
[C---:B------:R-:W-:Y:S01]  /*23bc0*/  FMUL.FTZ R74, R0.reuse, R74 ;  /* 0x0000004a004a7220 */ /* 0x040fe20000410000 */
[C---:B------:R-:W-:Y:S01]  /*23bd0*/  FMUL.FTZ R75, R0.reuse, R75 ;  /* 0x0000004b004b7220 */ /* 0x040fe20000410000 */
[C---:B------:R-:W-:Y:S05]  /*23be0*/  HMMA.16816.F32 R4, R144.reuse, R12, R4 ;  /* 0x0000000c9004723c */ /* 0x040fea0000001804 */
[C---:B------:R-:W-:Y:S01]  /*23bf0*/  FMUL.FTZ R78, R0.reuse, R78 ;  /* 0x0000004e004e7220 */ /* 0x040fe20000410000 */
[C---:B------:R-:W-:Y:S01]  /*23c00*/  HMMA.16816.F32 R8, R144.reuse, R14, R8 ;  /* 0x0000000e9008723c */ /* 0x040fe20000001808 */
[----:B------:R4:W-:Y:S04]  /*23c10*/  MUFU.EX2 R200, R156 ;  /* 0x0000009c00c87308 */ /* 0x0009e80000000800 */
[C---:B------:R-:W-:Y:S01]  /*23c20*/  FMUL.FTZ R12, R3.reuse, R152 ;  /* 0x00000098030c7220 */ /* 0x040fe20000410000 */
[C---:B------:R-:W-:Y:S01]  /*23c30*/  FMUL.FTZ R13, R3.reuse, R153 ;  /* 0x00000099030d7220 */ /* 0x040fe20000410000 */
[C---:B------:R-:W-:Y:S01]  /*23c40*/  FMUL.FTZ R14, R0.reuse, R154 ;  /* 0x0000009a000e7220 */ /* 0x040fe20000410000 */
[----:B------:R-:W-:Y:S02]  /*23c50*/  FMUL.FTZ R15, R0, R155 ;  /* 0x0000009b000f7220 */ /* 0x000fe40000410000 */
[----:B------:R-:W5:Y:S01]  /*23c60*/  LDSM.16.MT88.4 R152, [R214+0x12000] ;  /* 0x01200000d698783b */ /* 0x000f620000004200 */
[--C-:B---3--:R-:W-:Y:S01]  /*23c70*/  FFMA.FTZ R139, R172, R132, -R136.reuse ;  /* 0x00000084ac8b7223 */ /* 0x108fe20000010888 */
[----:B------:R-:W-:Y:S01]  /*23c80*/  FMUL.FTZ R79, R0, R79 ;  /* 0x0000004f004f7220 */ /* 0x000fe20000410000 */
[C---:B------:R-:W-:Y:S01]  /*23c90*/  FMUL.FTZ R80, R3.reuse, R80 ;  /* 0x0000005003507220 */ /* 0x040fe20000410000 */
[C---:B------:R-:W-:Y:S01]  /*23ca0*/  FMUL.FTZ R81, R3.reuse, R81 ;  /* 0x0000005103517220 */ /* 0x040fe20000410000 */
[C---:B-1----:R-:W-:Y:S01]  /*23cb0*/  HMMA.16816.F32 R12, R144.reuse, R20, R12 ;  /* 0x00000014900c723c */ /* 0x042fe2000000180c */
[----:B------:R1:W3:Y:S02]  /*23cc0*/  MUFU.EX2 R201, R139 ;  /* 0x0000008b00c97308 */ /* 0x0002e40000000800 */
[--C-:B----4-:R-:W-:Y:S01]  /*23cd0*/  FFMA.FTZ R156, R188, R132, -R137.reuse ;  /* 0x00000084bc9c7223 */ /* 0x110fe20000010889 */
[C---:B------:R-:W-:Y:S01]  /*23ce0*/  FMUL.FTZ R82, R0.reuse, R82 ;  /* 0x0000005200527220 */ /* 0x040fe20000410000 */
[C---:B------:R-:W-:Y:S01]  /*23cf0*/  FMUL.FTZ R83, R0.reuse, R83 ;  /* 0x0000005300537220 */ /* 0x040fe20000410000 */
[C---:B------:R-:W-:Y:S05]  /*23d00*/  HMMA.16816.F32 R16, R144.reuse, R22, R16 ;  /* 0x000000169010723c */ /* 0x040fea0000001810 */
[----:B------:R4:W-:Y:S01]  /*23d10*/  MUFU.EX2 R197, R156 ;  /* 0x0000009c00c57308 */ /* 0x0009e20000000800 */
[C---:B------:R-:W-:Y:S01]  /*23d20*/  FMUL.FTZ R20, R3.reuse, R160 ;  /* 0x000000a003147220 */ /* 0x040fe20000410000 */
[C---:B------:R-:W-:Y:S01]  /*23d30*/  FMUL.FTZ R21, R3.reuse, R161 ;  /* 0x000000a103157220 */ /* 0x040fe20000410000 */
[C---:B------:R-:W-:Y:S03]  /*23d40*/  FMUL.FTZ R22, R0.reuse, R162 ;  /* 0x000000a200167220 */ /* 0x040fe60000410000 */
[----:B------:R-:W-:Y:S02]  /*23d50*/  FMUL.FTZ R23, R0, R163 ;  /* 0x000000a300177220 */ /* 0x000fe40000410000 */
[----:B------:R-:W-:Y:S01]  /*23d60*/  LDSM.16.MT88.4 R160, [R214+0x12800] ;  /* 0x01280000d6a0783b */ /* 0x000fe20000004200 */
[C---:B------:R-:W-:Y:S01]  /*23d70*/  FMUL.FTZ R84, R3.reuse, R84 ;  /* 0x0000005403547220 */ /* 0x040fe20000410000 */
[--C-:B-1----:R-:W-:Y:S01]  /*23d80*/  FFMA.FTZ R139, R174, R132, -R136.reuse ;  /* 0x00000084ae8b7223 */ /* 0x102fe20000010888 */
[C---:B------:R-:W-:Y:S01]  /*23d90*/  FMUL.FTZ R85, R3.reuse, R85 ;  /* 0x0000005503557220 */ /* 0x040fe20000410000 */
[C---:B------:R-:W-:Y:S01]  /*23da0*/  FMUL.FTZ R86, R0.reuse, R86 ;  /* 0x0000005600567220 */ /* 0x040fe20000410000 */
[C---:B------:R-:W-:Y:S01]  /*23db0*/  HMMA.16816.F32 R20, R144.reuse, R28, R20 ;  /* 0x0000001c9014723c */ /* 0x040fe20000001814 */
[----:B------:R1:W3:Y:S02]  /*23dc0*/  MUFU.EX2 R199, R139 ;  /* 0x0000008b00c77308 */ /* 0x0002e40000000800 */
[C---:B------:R-:W-:Y:S01]  /*23dd0*/  FMUL.FTZ R87, R0.reuse, R87 ;  /* 0x0000005700577220 */ /* 0x040fe20000410000 */
[C---:B------:R-:W-:Y:S01]  /*23de0*/  FMUL.FTZ R88, R3.reuse, R88 ;  /* 0x0000005803587220 */ /* 0x040fe20000410000 */
[----:B----4-:R-:W-:Y:S01]  /*23df0*/  LDSM.16.MT88.4 R156, [R214+0x10800] ;  /* 0x01080000d69c783b */ /* 0x010fe20000004200 */
[C---:B------:R-:W-:Y:S05]  /*23e00*/  HMMA.16816.F32 R24, R144.reuse, R30, R24 ;  /* 0x0000001e9018723c */ /* 0x040fea0000001818 */
[C---:B------:R-:W-:Y:S01]  /*23e10*/  FMUL.FTZ R28, R3.reuse, R168 ;  /* 0x000000a8031c7220 */ /* 0x040fe20000410000 */
[C---:B------:R-:W-:Y:S01]  /*23e20*/  FMUL.FTZ R29, R3.reuse, R169 ;  /* 0x000000a9031d7220 */ /* 0x040fe20000410000 */
[C---:B------:R-:W-:Y:S01]  /*23e30*/  FMUL.FTZ R30, R0.reuse, R170 ;  /* 0x000000aa001e7220 */ /* 0x040fe20000410000 */
[C---:B------:R-:W-:Y:S02]  /*23e40*/  FMUL.FTZ R31, R0.reuse, R171 ;  /* 0x000000ab001f7220 */ /* 0x040fe40000410000 */
[----:B------:R-:W-:Y:S01]  /*23e50*/  LDSM.16.MT88.4 R168, [R215+0x12800] ;  /* 0x01280000d7a8783b */ /* 0x000fe20000004200 */
[----:B------:R-:W-:Y:S01]  /*23e60*/  FMUL.FTZ R89, R3, R89 ;  /* 0x0000005903597220 */ /* 0x000fe20000410000 */
[--C-:B-1----:R-:W-:Y:S01]  /*23e70*/  FFMA.FTZ R139, R175, R132, -R137.reuse ;  /* 0x00000084af8b7223 */ /* 0x102fe20000010889 */
[C---:B------:R-:W-:Y:S01]  /*23e80*/  FMUL.FTZ R90, R0.reuse, R90 ;  /* 0x0000005a005a7220 */ /* 0x040fe20000410000 */
[C---:B------:R-:W-:Y:S01]  /*23e90*/  FMUL.FTZ R91, R0.reuse, R91 ;  /* 0x0000005b005b7220 */ /* 0x040fe20000410000 */
[C---:B--2---:R-:W-:Y:S01]  /*23ea0*/  HMMA.16816.F32 R28, R144.reuse, R140, R28 ;  /* 0x0000008c901c723c */ /* 0x044fe2000000181c */
[----:B------:R1:W2:Y:S02]  /*23eb0*/  MUFU.EX2 R198, R139 ;  /* 0x0000008b00c67308 */ /* 0x0002a40000000800 */
[----:B------:R-:W-:Y:S01]  /*23ec0*/  LDSM.16.MT88.4 R172, [R214+0x11000] ;  /* 0x01100000d6ac783b */ /* 0x000fe20000004200 */
[C---:B------:R-:W-:Y:S01]  /*23ed0*/  FMUL.FTZ R92, R3.reuse, R92 ;  /* 0x0000005c035c7220 */ /* 0x040fe20000410000 */
[C---:B------:R-:W-:Y:S01]  /*23ee0*/  FMUL.FTZ R93, R3.reuse, R93 ;  /* 0x0000005d035d7220 */ /* 0x040fe20000410000 */
[C---:B------:R-:W-:Y:S05]  /*23ef0*/  HMMA.16816.F32 R32, R144.reuse, R142, R32 ;  /* 0x0000008e9020723c */ /* 0x040fea0000001820 */
[----:B------:R-:W4:Y:S01]  /*23f00*/  LDSM.16.MT88.4 R140, [R216+0x12000] ;  /* 0x01200000d88c783b */ /* 0x000f220000004200 */
[C---:B-----5:R-:W-:Y:S05]  /*23f10*/  HMMA.16816.F32 R36, R144.reuse, R148, R36 ;  /* 0x000000949024723c */ /* 0x060fea0000001824 */
[C---:B------:R-:W-:Y:S01]  /*23f20*/  FMUL.FTZ R94, R0.reuse, R94 ;  /* 0x0000005e005e7220 */ /* 0x040fe20000410000 */
[C---:B------:R-:W-:Y:S01]  /*23f30*/  HMMA.16816.F32 R40, R144.reuse, R150, R40 ;  /* 0x000000969028723c */ /* 0x040fe20000001828 */
[----:B------:R-:W5:Y:S04]  /*23f40*/  LDSM.16.MT88.4 R148, [R215+0x12000] ;  /* 0x01200000d794783b */ /* 0x000f680000004200 */
[C---:B------:R-:W-:Y:S01]  /*23f50*/  FMUL.FTZ R95, R0.reuse, R95 ;  /* 0x0000005f005f7220 */ /* 0x040fe20000410000 */
[C---:B------:R-:W-:Y:S05]  /*23f60*/  HMMA.16816.F32 R44, R144.reuse, R152, R44 ;  /* 0x00000098902c723c */ /* 0x040fea000000182c */
[C---:B------:R-:W-:Y:S01]  /*23f70*/  FMUL.FTZ R96, R3.reuse, R96 ;  /* 0x0000006003607220 */ /* 0x040fe20000410000 */
[C---:B------:R-:W-:Y:S01]  /*23f80*/  HMMA.16816.F32 R48, R144.reuse, R154, R48 ;  /* 0x0000009a9030723c */ /* 0x040fe20000001830 */
[----:B------:R-:W3:Y:S04]  /*23f90*/  LDSM.16.MT88.4 R152, [R213+0x14000] ;  /* 0x01400000d598783b */ /* 0x000ee80000004200 */
[C---:B------:R-:W-:Y:S01]  /*23fa0*/  FMUL.FTZ R97, R3.reuse, R97 ;  /* 0x0000006103617220 */ /* 0x040fe20000410000 */
[C---:B------:R-:W-:Y:S01]  /*23fb0*/  FMUL.FTZ R98, R0.reuse, R98 ;  /* 0x0000006200627220 */ /* 0x040fe20000410000 */
[C---:B------:R-:W-:Y:S01]  /*23fc0*/  FMUL.FTZ R99, R0.reuse, R99 ;  /* 0x0000006300637220 */ /* 0x040fe20000410000 */
[C---:B------:R-:W-:Y:S03]  /*23fd0*/  FMUL.FTZ R100, R3.reuse, R100 ;  /* 0x0000006403647220 */ /* 0x040fe60000410000 */
        /* <DEDUP_REMOVED lines=10> */
[C---:B----4-:R-:W-:Y:S03]  /*24080*/  HMMA.16816.F32 R52, R144.reuse, R140, R52 ;  /* 0x0000008c9034723c */ /* 0x050fe60000001834 */
[C---:B------:R-:W-:Y:S01]  /*24090*/  FMUL.FTZ R111, R0.reuse, R111 ;  /* 0x0000006f006f7220 */ /* 0x040fe20000410000 */
[C---:B------:R-:W-:Y:S01]  /*240a0*/  FMUL.FTZ R112, R3.reuse, R112 ;  /* 0x0000007003707220 */ /* 0x040fe20000410000 */
[C---:B------:R-:W-:Y:S01]  /*240b0*/  FMUL.FTZ R113, R3.reuse, R113 ;  /* 0x0000007103717220 */ /* 0x040fe20000410000 */
[C---:B------:R-:W-:Y:S01]  /*240c0*/  HMMA.16816.F32 R56, R144.reuse, R142, R56 ;  /* 0x0000008e9038723c */ /* 0x040fe20000001838 */
[----:B------:R-:W4:Y:S04]  /*240d0*/  LDSM.16.MT88.4 R140, [R214+0x14000] ;  /* 0x01400000d68c783b */ /* 0x000f280000004200 */
[C---:B------:R-:W-:Y:S01]  /*240e0*/  FMUL.FTZ R114, R0.reuse, R114 ;  /* 0x0000007200727220 */ /* 0x040fe20000410000 */
[C---:B-----5:R-:W-:Y:S05]  /*240f0*/  HMMA.16816.F32 R60, R144.reuse, R148, R60 ;  /* 0x00000094903c723c */ /* 0x060fea000000183c */
[C---:B------:R-:W-:Y:S01]  /*24100*/  FMUL.FTZ R115, R0.reuse, R115 ;  /* 0x0000007300737220 */ /* 0x040fe20000410000 */
[C---:B------:R-:W-:Y:S01]  /*24110*/  HMMA.16816.F32 R64, R144.reuse, R150, R64 ;  /* 0x000000969040723c */ /* 0x040fe20000001840 */
[----:B------:R-:W5:Y:S04]  /*24120*/  LDSM.16.MT88.4 R148, [R216+0x14000] ;  /* 0x01400000d894783b */ /* 0x000f680000004200 */
[C---:B------:R-:W-:Y:S01]  /*24130*/  FMUL.FTZ R116, R3.reuse, R116 ;  /* 0x0000007403747220 */ /* 0x040fe20000410000 */
[C---:B---3--:R-:W-:Y:S05]  /*24140*/  HMMA.16816.F32 R68, R144.reuse, R152, R68 ;  /* 0x000000989044723c */ /* 0x048fea0000001844 */
        /* <DEDUP_REMOVED lines=15> */
[----:B------:R-:W-:Y:S01]  /*24240*/  FMUL.FTZ R129, R3, R129 ;  /* 0x0000008103817220 */ /* 0x000fe20000410000 */
[C---:B------:R-:W-:Y:S01]  /*24250*/  FMUL.FTZ R130, R0.reuse, R130 ;  /* 0x0000008200827220 */ /* 0x040fe20000410000 */
[C---:B------:R-:W-:Y:S01]  /*24260*/  HMMA.16816.F32 R80, R144.reuse, R142, R80 ;  /* 0x0000008e9050723c */ /* 0x040fe20000001850 */
[----:B------:R-:W4:Y:S04]  /*24270*/  LDSM.16.MT88.4 R140, [R213+0x16000] ;  /* 0x01600000d58c783b */ /* 0x000f280000004200 */
[C---:B------:R-:W-:Y:S01]  /*24280*/  FMUL.FTZ R131, R0.reuse, R131 ;  /* 0x0000008300837220 */ /* 0x040fe20000410000 */
[C---:B-----5:R-:W-:Y:S05]  /*24290*/  HMMA.16816.F32 R84, R144.reuse, R148, R84 ;  /* 0x000000949054723c */ /* 0x060fea0000001854 */
[----:B-1----:R-:W-:Y:S01]  /*242a0*/  FFMA.FTZ R139, R185, R132, -R137 ;  /* 0x00000084b98b7223 */ /* 0x002fe20000010889 */
[C---:B------:R-:W-:Y:S01]  /*242b0*/  HMMA.16816.F32 R88, R144.reuse, R150, R88 ;  /* 0x000000969058723c */ /* 0x040fe20000001858 */
[----:B------:R-:W1:Y:S02]  /*242c0*/  LDSM.16.MT88.4 R148, [R214+0x16000] ;  /* 0x01600000d694783b */ /* 0x000e640000004200 */
[----:B------:R5:W-:Y:S02]  /*242d0*/  MUFU.EX2 R196, R139 ;  /* 0x0000008b00c47308 */ /* 0x000be40000000800 */
[----:B------:R-:W-:Y:S01]  /*242e0*/  FFMA.FTZ R3, R3, R250, R209 ;  /* 0x000000fa03037223 */ /* 0x000fe200000100d1 */
[C---:B---3--:R-:W-:Y:S05]  /*242f0*/  HMMA.16816.F32 R92, R144.reuse, R152, R92 ;  /* 0x00000098905c723c */ /* 0x048fea000000185c */
[----:B------:R-:W-:Y:S01]  /*24300*/  FFMA.FTZ R0, R0, R251, R205 ;  /* 0x000000fb00007223 */ /* 0x000fe200000100cd */
[C---:B------:R-:W-:Y:S01]  /*24310*/  HMMA.16816.F32 R96, R144.reuse, R154, R96 ;  /* 0x0000009a9060723c */ /* 0x040fe20000001860 */
[----:B------:R-:W3:Y:S04]  /*24320*/  LDSM.16.MT88.4 R152, [R216+0x16000] ;  /* 0x01600000d898783b */ /* 0x000ee80000004200 */
[----:B------:R-:W-:Y:S01]  /*24330*/  FADD.FTZ R3, R241, R3 ;  /* 0x00000003f1037221 */ /* 0x000fe20000010000 */
[-CC-:B-----5:R-:W-:Y:S04]  /*24340*/  FFMA.FTZ R139, R186, R132.reuse, -R137.reuse ;  /* 0x00000084ba8b7223 */ /* 0x1a0fe80000010889 */
[----:B------:R5:W2:Y:S01]  /*24350*/  MUFU.EX2 R195, R139 ;  /* 0x0000008b00c37308 */ /* 0x000aa20000000800 */
[C---:B----4-:R-:W-:Y:S06]  /*24360*/  HMMA.16816.F32 R100, R144.reuse, R140, R100 ;  /* 0x0000008c9064723c */ /* 0x050fec0000001864 */
[C---:B------:R-:W-:Y:S01]  /*24370*/  HMMA.16816.F32 R104, R144.reuse, R142, R104 ;  /* 0x0000008e9068723c */ /* 0x040fe20000001868 */
[----:B------:R-:W4:Y:S05]  /*24380*/  LDSM.16.MT88.4 R140, [R215+0x16000] ;  /* 0x01600000d78c783b */ /* 0x000f2a0000004200 */
[C---:B-1----:R-:W-:Y:S05]  /*24390*/  HMMA.16816.F32 R108, R144.reuse, R148, R108 ;  /* 0x00000094906c723c */ /* 0x042fea000000186c */
[-CC-:B-----5:R-:W-:Y:S01]  /*243a0*/  FFMA.FTZ R139, R189, R132.reuse, -R136.reuse ;  /* 0x00000084bd8b7223 */ /* 0x1a0fe20000010888 */
[C---:B------:R-:W-:Y:S01]  /*243b0*/  HMMA.16816.F32 R112, R144.reuse, R150, R112 ;  /* 0x000000969070723c */ /* 0x040fe20000001870 */
[----:B------:R-:W1:Y:S02]  /*243c0*/  LDSM.16.MT88.4 R148, [R213+0x10800] ;  /* 0x01080000d594783b */ /* 0x000e640000004200 */
[----:B------:R5:W-:Y:S03]  /*243d0*/  MUFU.EX2 R194, R139 ;  /* 0x0000008b00c27308 */ /* 0x000be60000000800 */
[C---:B---3--:R-:W-:Y:S06]  /*243e0*/  HMMA.16816.F32 R116, R144.reuse, R152, R116 ;  /* 0x000000989074723c */ /* 0x048fec0000001874 */
[C---:B------:R-:W-:Y:S01]  /*243f0*/  HMMA.16816.F32 R120, R144.reuse, R154, R120 ;  /* 0x0000009a9078723c */ /* 0x040fe20000001878 */
[----:B------:R-:W3:Y:S04]  /*24400*/  LDSM.16.MT88.4 R152, [R216+0x10800] ;  /* 0x01080000d898783b */ /* 0x000ee80000004200 */
[--C-:B-----5:R-:W-:Y:S04]  /*24410*/  FFMA.FTZ R139, R190, R132, -R136.reuse ;  /* 0x00000084be8b7223 */ /* 0x120fe80000010888 */
[----:B------:R5:W3:Y:S01]  /*24420*/  MUFU.EX2 R193, R139 ;  /* 0x0000008b00c17308 */ /* 0x000ae20000000800 */
[C---:B----4-:R-:W-:Y:S06]  /*24430*/  HMMA.16816.F32 R124, R144.reuse, R140, R124 ;  /* 0x0000008c907c723c */ /* 0x050fec000000187c */
[----:B------:R-:W-:Y:S01]  /*24440*/  HMMA.16816.F32 R128, R144, R142, R128 ;  /* 0x0000008e9080723c */ /* 0x000fe20000001880 */
[----:B------:R-:W4:Y:S04]  /*24450*/  LDSM.16.MT88.4 R144, [R215+0x10800] ;  /* 0x01080000d790783b */ /* 0x000f280000004200 */
[----:B------:R-:W-:Y:S01]  /*24460*/  F2FP.F16.F32.PACK_AB R140, R201, R202 ;  /* 0x000000cac98c723e */ /* 0x000fe200000000ff */
[--C-:B-----5:R-:W-:Y:S01]  /*24470*/  FFMA.FTZ R139, R184, R132, -R136.reuse ;  /* 0x00000084b88b7223 */ /* 0x120fe20000010888 */
[----:B------:R-:W-:Y:S03]  /*24480*/  F2FP.F16.F32.PACK_AB R142, R199, R200 ;  /* 0x000000c8c78e723e */ /* 0x000fe600000000ff */
[----:B------:R5:W-:Y:S01]  /*24490*/  MUFU.EX2 R192, R139 ;  /* 0x0000008b00c07308 */ /* 0x000be20000000800 */
[----:B--2---:R-:W-:Y:S02]  /*244a0*/  F2FP.F16.F32.PACK_AB R141, R197, R198 ;  /* 0x000000c6c58d723e */ /* 0x004fe400000000ff */
[----:B------:R-:W-:Y:S07]  /*244b0*/  F2FP.F16.F32.PACK_AB R143, R195, R196 ;  /* 0x000000c4c38f723e */ /* 0x000fee00000000ff */
[C---:B-1----:R-:W-:Y:S06]  /*244c0*/  HMMA.16816.F32 R4, R140.reuse, R148, R4 ;  /* 0x000000948c04723c */ /* 0x042fec0000001804 */
[C---:B------:R-:W-:Y:S01]  /*244d0*/  HMMA.16816.F32 R8, R140.reuse, R150, R8 ;  /* 0x000000968c08723c */ /* 0x040fe20000001808 */
[----:B------:R-:W1:Y:S04]  /*244e0*/  LDSM.16.MT88.4 R148, [R213+0x12800] ;  /* 0x01280000d594783b */ /* 0x000e680000004200 */
[-CC-:B-----5:R-:W-:Y:S01]  /*244f0*/  FFMA.FTZ R139, R187, R132.reuse, -R136.reuse ;  /* 0x00000084bb8b7223 */ /* 0x1a0fe20000010888 */
[C---:B------:R-:W-:Y:S03]  /*24500*/  HMMA.16816.F32 R12, R140.reuse, R156, R12 ;  /* 0x0000009c8c0c723c */ /* 0x040fe6000000180c */
[----:B------:R2:W5:Y:S03]  /*24510*/  MUFU.EX2 R191, R139 ;  /* 0x0000008b00bf7308 */ /* 0x0005660000000800 */
[C---:B------:R-:W-:Y:S01]  /*24520*/  HMMA.16816.F32 R16, R140.reuse, R158, R16 ;  /* 0x0000009e8c10723c */ /* 0x040fe20000001810 */
[----:B------:R-:W5:Y:S05]  /*24530*/  LDSM.16.MT88.4 R156, [R213+0x14800] ;  /* 0x01480000d59c783b */ /* 0x000f6a0000004200 */
[C---:B---3--:R-:W-:Y:S06]  /*24540*/  HMMA.16816.F32 R20, R140.reuse, R152, R20 ;  /* 0x000000988c14723c */ /* 0x048fec0000001814 */
[C---:B------:R-:W-:Y:S01]  /*24550*/  HMMA.16816.F32 R24, R140.reuse, R154, R24 ;  /* 0x0000009a8c18723c */ /* 0x040fe20000001818 */
[----:B------:R-:W3:Y:S04]  /*24560*/  LDSM.16.MT88.4 R152, [R214+0x14800] ;  /* 0x01480000d698783b */ /* 0x000ee80000004200 */
[-CC-:B--2---:R-:W-:Y:S01]  /*24570*/  FFMA.FTZ R139, R182, R132.reuse, -R137.reuse ;  /* 0x00000084b68b7223 */ /* 0x184fe20000010889 */
[C---:B----4-:R-:W-:Y:S03]  /*24580*/  HMMA.16816.F32 R28, R140.reuse, R144, R28 ;  /* 0x000000908c1c723c */ /* 0x050fe6000000181c */
[----:B------:R2:W-:Y:S03]  /*24590*/  MUFU.EX2 R190, R139 ;  /* 0x0000008b00be7308 */ /* 0x0005e60000000800 */
[C---:B------:R-:W-:Y:S01]  /*245a0*/  HMMA.16816.F32 R32, R140.reuse, R146, R32 ;  /* 0x000000928c20723c */ /* 0x040fe20000001820 */
[----:B------:R-:W4:Y:S05]  /*245b0*/  LDSM.16.MT88.4 R144, [R216+0x14800] ;  /* 0x01480000d890783b */ /* 0x000f2a0000004200 */
[C---:B-1----:R-:W-:Y:S06]  /*245c0*/  HMMA.16816.F32 R36, R140.reuse, R148, R36 ;  /* 0x000000948c24723c */ /* 0x042fec0000001824 */
[C---:B------:R-:W-:Y:S01]  /*245d0*/  HMMA.16816.F32 R40, R140.reuse, R150, R40 ;  /* 0x000000968c28723c */ /* 0x040fe20000001828 */
[----:B------:R-:W1:Y:S04]  /*245e0*/  LDSM.16.MT88.4 R148, [R215+0x14800] ;  /* 0x01480000d794783b */ /* 0x000e680000004200 */
[-CC-:B--2---:R-:W-:Y:S01]  /*245f0*/  FFMA.FTZ R139, R183, R132.reuse, -R137.reuse ;  /* 0x00000084b78b7223 */ /* 0x184fe20000010889 */
[C---:B------:R-:W-:Y:S03]  /*24600*/  HMMA.16816.F32 R44, R140.reuse, R160, R44 ;  /* 0x000000a08c2c723c */ /* 0x040fe6000000182c */
[----:B------:R2:W1:Y:S03]  /*24610*/  MUFU.EX2 R189, R139 ;  /* 0x0000008b00bd7308 */ /* 0x0004660000000800 */
[C---:B------:R-:W-:Y:S01]  /*24620*/  HMMA.16816.F32 R48, R140.reuse, R162, R48 ;  /* 0x000000a28c30723c */ /* 0x040fe20000001830 */
[----:B------:R-:W-:Y:S05]  /*24630*/  LDSM.16.MT88.4 R160, [R216+0x16800] ;  /* 0x01680000d8a0783b */ /* 0x000fea0000004200 */
[C---:B------:R-:W-:Y:S06]  /*24640*/  HMMA.16816.F32 R52, R140.reuse, R164, R52 ;  /* 0x000000a48c34723c */ /* 0x040fec0000001834 */
[C---:B------:R-:W-:Y:S01]  /*24650*/  HMMA.16816.F32 R56, R140.reuse, R166, R56 ;  /* 0x000000a68c38723c */ /* 0x040fe20000001838 */
[----:B------:R-:W-:Y:S04]  /*24660*/  LDSM.16.MT88.4 R164, [R215+0x16800] ;  /* 0x01680000d7a4783b */ /* 0x000fe80000004200 */
[-CC-:B--2---:R-:W-:Y:S01]  /*24670*/  FFMA.FTZ R139, R180, R132.reuse, -R137.reuse ;  /* 0x00000084b48b7223 */ /* 0x184fe20000010889 */
[C---:B------:R-:W-:Y:S01]  /*24680*/  HMMA.16816.F32 R60, R140.reuse, R168, R60 ;  /* 0x000000a88c3c723c */ /* 0x040fe2000000183c */
[----:B------:R-:W-:Y:S05]  /*24690*/  MUFU.EX2 R180, R138 ;  /* 0x0000008a00b47308 */ /* 0x000fea0000000800 */
[C---:B------:R-:W-:Y:S01]  /*246a0*/  HMMA.16816.F32 R64, R140.reuse, R170, R64 ;  /* 0x000000aa8c40723c */ /* 0x040fe20000001840 */
[----:B------:R-:W-:Y:S04]  /*246b0*/  LDSM.16.MT88.4 R168, [R213+0x11000] ;  /* 0x01100000d5a8783b */ /* 0x000fe80000004200 */
[----:B------:R2:W-:Y:S01]  /*246c0*/  MUFU.EX2 R188, R139 ;  /* 0x0000008b00bc7308 */ /* 0x0005e20000000800 */
[C---:B-----5:R-:W-:Y:S06]  /*246d0*/  HMMA.16816.F32 R68, R140.reuse, R156, R68 ;  /* 0x0000009c8c44723c */ /* 0x060fec0000001844 */
[C---:B------:R-:W-:Y:S01]  /*246e0*/  HMMA.16816.F32 R72, R140.reuse, R158, R72 ;  /* 0x0000009e8c48723c */ /* 0x040fe20000001848 */
[----:B------:R-:W5:Y:S05]  /*246f0*/  LDSM.16.MT88.4 R156, [R213+0x16800] ;  /* 0x01680000d59c783b */ /* 0x000f6a0000004200 */
[C---:B---3--:R-:W-:Y:S05]  /*24700*/  HMMA.16816.F32 R76, R140.reuse, R152, R76 ;  /* 0x000000988c4c723c */ /* 0x048fea000000184c */
[--C-:B--2---:R-:W-:Y:S01]  /*24710*/  FFMA.FTZ R139, R181, R132, -R137.reuse ;  /* 0x00000084b58b7223 */ /* 0x104fe20000010889 */
[C---:B------:R-:W-:Y:S01]  /*24720*/  HMMA.16816.F32 R80, R140.reuse, R154, R80 ;  /* 0x0000009a8c50723c */ /* 0x040fe20000001850 */
[----:B------:R-:W2:Y:S02]  /*24730*/  LDSM.16.MT88.4 R152, [R214+0x16800] ;  /* 0x01680000d698783b */ /* 0x000ea40000004200 */
[----:B------:R3:W5:Y:S03]  /*24740*/  MUFU.EX2 R187, R139 ;  /* 0x0000008b00bb7308 */ /* 0x0007660000000800 */
[C---:B----4-:R-:W-:Y:S06]  /*24750*/  HMMA.16816.F32 R84, R140.reuse, R144, R84 ;  /* 0x000000908c54723c */ /* 0x050fec0000001854 */
[C---:B------:R-:W-:Y:S05]  /*24760*/  HMMA.16816.F32 R88, R140.reuse, R146, R88 ;  /* 0x000000928c58723c */ /* 0x040fea0000001858 */
[----:B------:R-:W-:Y:S01]  /*24770*/  F2FP.F16.F32.PACK_AB R144, R193, R194 ;  /* 0x000000c2c190723e */ /* 0x000fe200000000ff */
[C---:B-1----:R-:W-:Y:S05]  /*24780*/  HMMA.16816.F32 R92, R140.reuse, R148, R92 ;  /* 0x000000948c5c723c */ /* 0x042fea000000185c */
[--C-:B---3--:R-:W-:Y:S01]  /*24790*/  FFMA.FTZ R139, R177, R132, -R136.reuse ;  /* 0x00000084b18b7223 */ /* 0x108fe20000010888 */
[C---:B------:R-:W-:Y:S01]  /*247a0*/  HMMA.16816.F32 R96, R140.reuse, R150, R96 ;  /* 0x000000968c60723c */ /* 0x040fe20000001860 */
[----:B------:R-:W1:Y:S02]  /*247b0*/  LDSM.16.MT88.4 R148, [R216+0x11000] ;  /* 0x01100000d894783b */ /* 0x000e640000004200 */
[----:B------:R3:W-:Y:S02]  /*247c0*/  MUFU.EX2 R186, R139 ;  /* 0x0000008b00ba7308 */ /* 0x0007e40000000800 */
[----:B------:R-:W-:Y:S01]  /*247d0*/  F2FP.F16.F32.PACK_AB R146, R191, R192 ;  /* 0x000000c0bf92723e */ /* 0x000fe200000000ff */
[C---:B-----5:R-:W-:Y:S05]  /*247e0*/  HMMA.16816.F32 R100, R140.reuse, R156, R100 ;  /* 0x0000009c8c64723c */ /* 0x060fea0000001864 */
[----:B------:R-:W-:Y:S01]  /*247f0*/  F2FP.F16.F32.PACK_AB R145, R189, R190 ;  /* 0x000000bebd91723e */ /* 0x000fe200000000ff */
[C---:B------:R-:W-:Y:S01]  /*24800*/  HMMA.16816.F32 R104, R140.reuse, R158, R104 ;  /* 0x0000009e8c68723c */ /* 0x040fe20000001868 */
[----:B------:R-:W4:Y:S04]  /*24810*/  LDSM.16.MT88.4 R156, [R215+0x11000] ;  /* 0x01100000d79c783b */ /* 0x000f280000004200 */
[----:B------:R-:W-:Y:S01]  /*24820*/  F2FP.F16.F32.PACK_AB R147, R187, R188 ;  /* 0x000000bcbb93723e */ /* 0x000fe200000000ff */
[C---:B--2---:R-:W-:Y:S05]  /*24830*/  HMMA.16816.F32 R108, R140.reuse, R152, R108 ;  /* 0x000000988c6c723c */ /* 0x044fea000000186c */
[-CC-:B---3--:R-:W-:Y:S01]  /*24840*/  FFMA.FTZ R139, R179, R132.reuse, -R136.reuse ;  /* 0x00000084b38b7223 */ /* 0x188fe20000010888 */
[C---:B------:R-:W-:Y:S01]  /*24850*/  HMMA.16816.F32 R112, R140.reuse, R154, R112 ;  /* 0x0000009a8c70723c */ /* 0x040fe20000001870 */
[----:B------:R-:W2:Y:S02]  /*24860*/  LDSM.16.MT88.4 R152, [R213+0x13000] ;  /* 0x01300000d598783b */ /* 0x000ea40000004200 */
[----:B------:R3:W-:Y:S03]  /*24870*/  MUFU.EX2 R185, R139 ;  /* 0x0000008b00b97308 */ /* 0x0007e60000000800 */
[C---:B------:R-:W-:Y:S06]  /*24880*/  HMMA.16816.F32 R116, R140.reuse, R160, R116 ;  /* 0x000000a08c74723c */ /* 0x040fec0000001874 */
[C---:B------:R-:W-:Y:S01]  /*24890*/  HMMA.16816.F32 R120, R140.reuse, R162, R120 ;  /* 0x000000a28c78723c */ /* 0x040fe20000001878 */
[----:B------:R-:W-:Y:S05]  /*248a0*/  LDSM.16.MT88.4 R160, [R216+0x13000] ;  /* 0x01300000d8a0783b */ /* 0x000fea0000004200 */
[C---:B------:R-:W-:Y:S05]  /*248b0*/  HMMA.16816.F32 R124, R140.reuse, R164, R124 ;  /* 0x000000a48c7c723c */ /* 0x040fea000000187c */
[-CC-:B---3--:R-:W-:Y:S01]  /*248c0*/  FFMA.FTZ R139, R204, R132.reuse, -R136.reuse ;  /* 0x00000084cc8b7223 */ /* 0x188fe20000010888 */
[----:B------:R-:W-:Y:S01]  /*248d0*/  HMMA.16816.F32 R128, R140, R166, R128 ;  /* 0x000000a68c80723c */ /* 0x000fe20000001880 */
[----:B------:R-:W3:Y:S02]  /*248e0*/  LDSM.16.MT88.4 R140, [R214+0x13000] ;  /* 0x01300000d68c783b */ /* 0x000ee40000004200 */
[----:B------:R-:W-:Y:S02]  /*248f0*/  MUFU.EX2 R184, R139 ;  /* 0x0000008b00b87308 */ /* 0x000fe40000000800 */
[-C--:B------:R-:W-:Y:S01]  /*24900*/  FFMA.FTZ R136, R203, R132.reuse, -R136 ;  /* 0x00000084cb887223 */ /* 0x080fe20000010888 */
[C---:B------:R-:W-:Y:S03]  /*24910*/  HMMA.16816.F32 R4, R144.reuse, R168, R4 ;  /* 0x000000a89004723c */ /* 0x040fe60000001804 */
[----:B------:R-:W-:Y:S04]  /*24920*/  LDSM.16.MT88.4 R164, [R213+0x15000] ;  /* 0x01500000d5a4783b */ /* 0x000fe80000004200 */
[----:B------:R5:W4:Y:S01]  /*24930*/  MUFU.EX2 R183, R136 ;  /* 0x0000008800b77308 */ /* 0x000b220000000800 */
[C---:B------:R-:W-:Y:S03]  /*24940*/  HMMA.16816.F32 R8, R144.reuse, R170, R8 ;  /* 0x000000aa9008723c */ /* 0x040fe60000001808 */
[----:B------:R-:W-:Y:S03]  /*24950*/  LDSM.16.MT88.4 R168, [R214+0x15000] ;  /* 0x01500000d6a8783b */ /* 0x000fe60000004200 */
[C---:B------:R-:W-:Y:S06]  /*24960*/  HMMA.16816.F32 R12, R144.reuse, R172, R12 ;  /* 0x000000ac900c723c */ /* 0x040fec000000180c */
[C---:B------:R-:W-:Y:S01]  /*24970*/  HMMA.16816.F32 R16, R144.reuse, R174, R16 ;  /* 0x000000ae9010723c */ /* 0x040fe20000001810 */
[----:B------:R-:W-:Y:S04]  /*24980*/  LDSM.16.MT88.4 R172, [R215+0x11800] ;  /* 0x01180000d7ac783b */ /* 0x000fe80000004200 */
[--C-:B-----5:R-:W-:Y:S01]  /*24990*/  FFMA.FTZ R136, R176, R132, -R137.reuse ;  /* 0x00000084b0887223 */ /* 0x120fe20000010889 */
[C---:B-1----:R-:W-:Y:S03]  /*249a0*/  HMMA.16816.F32 R20, R144.reuse, R148, R20 ;  /* 0x000000949014723c */ /* 0x042fe60000001814 */
[----:B------:R1:W-:Y:S02]  /*249b0*/  MUFU.EX2 R182, R136 ;  /* 0x0000008800b67308 */ /* 0x0003e40000000800 */
[----:B----4-:R-:W-:Y:S01]  /*249c0*/  F2FP.F16.F32.PACK_AB R138, R183, R184 ;  /* 0x000000b8b78a723e */ /* 0x010fe200000000ff */
[C---:B------:R-:W-:Y:S01]  /*249d0*/  HMMA.16816.F32 R24, R144.reuse, R150, R24 ;  /* 0x000000969018723c */ /* 0x040fe20000001818 */
[----:B------:R-:W4:Y:S05]  /*249e0*/  LDSM.16.MT88.4 R148, [R215+0x13000] ;  /* 0x01300000d794783b */ /* 0x000f2a0000004200 */
[C---:B------:R-:W-:Y:S06]  /*249f0*/  HMMA.16816.F32 R28, R144.reuse, R156, R28 ;  /* 0x0000009c901c723c */ /* 0x040fec000000181c */
[C---:B------:R-:W-:Y:S01]  /*24a00*/  HMMA.16816.F32 R32, R144.reuse, R158, R32 ;  /* 0x0000009e9020723c */ /* 0x040fe20000001820 */
[----:B------:R-:W5:Y:S04]  /*24a10*/  LDSM.16.MT88.4 R156, [R216+0x15000] ;  /* 0x01500000d89c783b */ /* 0x000f680000004200 */
[-CC-:B-1----:R-:W-:Y:S01]  /*24a20*/  FFMA.FTZ R136, R178, R132.reuse, -R137.reuse ;  /* 0x00000084b2887223 */ /* 0x182fe20000010889 */
[C---:B--2---:R-:W-:Y:S03]  /*24a30*/  HMMA.16816.F32 R36, R144.reuse, R152, R36 ;  /* 0x000000989024723c */ /* 0x044fe60000001824 */
[----:B------:R-:W-:Y:S01]  /*24a40*/  LDSM.16.MT88.4 R176, [R213+0x13800] ;  /* 0x01380000d5b0783b */ /* 0x000fe20000004200 */
[----:B------:R1:W2:Y:S01]  /*24a50*/  MUFU.EX2 R181, R136 ;  /* 0x0000008800b57308 */ /* 0x0002a20000000800 */
[----:B------:R-:W-:Y:S01]  /*24a60*/  FFMA.FTZ R137, R2, R132, -R137 ;  /* 0x0000008402897223 */ /* 0x000fe20000010889 */
[C---:B------:R-:W-:Y:S05]  /*24a70*/  HMMA.16816.F32 R40, R144.reuse, R154, R40 ;  /* 0x0000009a9028723c */ /* 0x040fea0000001828 */
[----:B------:R-:W5:Y:S01]  /*24a80*/  LDSM.16.MT88.4 R152, [R215+0x15000] ;  /* 0x01500000d798783b */ /* 0x000f620000004200 */
[C---:B---3--:R-:W-:Y:S02]  /*24a90*/  HMMA.16816.F32 R44, R144.reuse, R140, R44 ;  /* 0x0000008c902c723c */ /* 0x048fe4000000182c */
[----:B------:R2:W3:Y:S03]  /*24aa0*/  MUFU.EX2 R132, R137 ;  /* 0x0000008900847308 */ /* 0x0004e60000000800 */
[----:B------:R-:W-:Y:S01]  /*24ab0*/  FADD.FTZ R2, R208, R0 ;  /* 0x00000000d0027221 */ /* 0x000fe20000010000 */
[C---:B------:R-:W-:Y:S01]  /*24ac0*/  HMMA.16816.F32 R48, R144.reuse, R142, R48 ;  /* 0x0000008e9030723c */ /* 0x040fe20000001830 */
[----:B------:R-:W5:Y:S04]  /*24ad0*/  LDSM.16.MT88.4 R140, [R213+0x17000] ;  /* 0x01700000d58c783b */ /* 0x000f680000004200 */
[----:B-1----:R-:W-:Y:S01]  /*24ae0*/  F2FP.F16.F32.PACK_AB R136, R185, R186 ;  /* 0x000000bab988723e */ /* 0x002fe200000000ff */
[C---:B------:R-:W-:Y:S05]  /*24af0*/  HMMA.16816.F32 R52, R144.reuse, R160, R52 ;  /* 0x000000a09034723c */ /* 0x040fea0000001834 */
[----:B------:R-:W-:Y:S01]  /*24b00*/  FADD.FTZ R0, R211, R3 ;  /* 0x00000003d3007221 */ /* 0x000fe20000010000 */
[C---:B------:R-:W-:Y:S05]  /*24b10*/  HMMA.16816.F32 R56, R144.reuse, R162, R56 ;  /* 0x000000a29038723c */ /* 0x040fea0000001838 */
[----:B--2---:R-:W-:Y:S01]  /*24b20*/  F2FP.F16.F32.PACK_AB R137, R181, R182 ;  /* 0x000000b6b589723e */ /* 0x004fe200000000ff */
[C---:B----4-:R-:W-:Y:S05]  /*24b30*/  HMMA.16816.F32 R60, R144.reuse, R148, R60 ;  /* 0x00000094903c723c */ /* 0x050fea000000183c */
[----:B---3--:R-:W-:Y:S01]  /*24b40*/  F2FP.F16.F32.PACK_AB R139, R132, R180 ;  /* 0x000000b4848b723e */ /* 0x008fe200000000ff */
        /* <DEDUP_REMOVED lines=12> */
[C---:B-----5:R-:W-:Y:S05]  /*24c10*/  HMMA.16816.F32 R84, R144.reuse, R156, R84 ;  /* 0x0000009c9054723c */ /* 0x060fea0000001854 */
[----:B------:R-:W-:Y:S01]  /*24c20*/  FADD.FTZ R0, R201, R3 ;  /* 0x00000003c9007221 */ /* 0x000fe20000010000 */
[C---:B------:R-:W-:Y:S01]  /*24c30*/  HMMA.16816.F32 R88, R144.reuse, R158, R88 ;  /* 0x0000009e9058723c */ /* 0x040fe20000001858 */
[----:B------:R-:W2:Y:S04]  /*24c40*/  LDSM.16.MT88.4 R156, [R216+0x17000] ;  /* 0x01700000d89c783b */ /* 0x000ea80000004200 */
        /* <DEDUP_REMOVED lines=18> */
[C---:B------:R-:W-:Y:S05]  /*24d70*/  HMMA.16816.F32 R120, R144.reuse, R158, R120 ;  /* 0x0000009e9078723c */ /* 0x040fea0000001878 */
[----:B------:R-:W-:Y:S01]  /*24d80*/  FADD.FTZ R0, R189, R2 ;  /* 0x00000002bd007221 */ /* 0x000fe20000010000 */
[C---:B---3--:R-:W-:Y:S05]  /*24d90*/  HMMA.16816.F32 R124, R144.reuse, R152, R124 ;  /* 0x00000098907c723c */ /* 0x048fea000000187c */
[----:B------:R-:W-:Y:S01]  /*24da0*/  FADD.FTZ R3, R192, R3 ;  /* 0x00000003c0037221 */ /* 0x000fe20000010000 */
[----:B------:R-:W-:Y:S05]  /*24db0*/  HMMA.16816.F32 R128, R144, R154, R128 ;  /* 0x0000009a9080723c */ /* 0x000fea0000001880 */
[----:B------:R-:W-:Y:S01]  /*24dc0*/  FADD.FTZ R2, R188, R0 ;  /* 0x00000000bc027221 */ /* 0x000fe20000010000 */
[C---:B----4-:R-:W-:Y:S01]  /*24dd0*/  HMMA.16816.F32 R144, R136.reuse, R140, R4 ;  /* 0x0000008c8890723c */ /* 0x050fe20000001804 */
        /* <DEDUP_REMOVED lines=10> */
[----:B------:R-:W4:Y:S04]  /*24e80*/  LDSM.16.MT88.4 R16, [R213+0x15800] ;  /* 0x01580000d510783b */ /* 0x000f280000004200 */
[----:B------:R-:W-:Y:S01]  /*24e90*/  FADD.FTZ R0, R182, R2 ;  /* 0x00000002b6007221 */ /* 0x000fe20000010000 */
[C---:B------:R-:W-:Y:S03]  /*24ea0*/  HMMA.16816.F32 R156, R136.reuse, R166, R24 ;  /* 0x000000a6889c723c */ /* 0x040fe60000001818 */
[----:B------:R-:W5:Y:S02]  /*24eb0*/  LDSM.16.MT88.4 R20, [R214+0x15800] ;  /* 0x01580000d614783b */ /* 0x000f640000004200 */
        /* <DEDUP_REMOVED lines=9> */
[----:B------:R-:W5:Y:S02]  /*24f50*/  LDSM.16.MT88.4 R32, [R213+0x17800] ;  /* 0x01780000d520783b */ /* 0x000f640000004200 */
[----:B------:R-:W-:Y:S01]  /*24f60*/  FADD.FTZ R2, R180, R0 ;  /* 0x00000000b4027221 */ /* 0x000fe20000010000 */
[C---:B--2---:R-:W-:Y:S05]  /*24f70*/  HMMA.16816.F32 R44, R136.reuse, R4, R44 ;  /* 0x00000004882c723c */ /* 0x044fea000000182c */
[----:B------:R-:W-:Y:S01]  /*24f80*/  IADD3 R0, R240, -0x1, RZ ;  /* 0xfffffffff0007810 */ /* 0x000fe20007ffe0ff */
[C---:B------:R-:W-:Y:S01]  /*24f90*/  HMMA.16816.F32 R48, R136.reuse, R6, R48 ;  /* 0x000000068830723c */ /* 0x040fe20000001830 */
[----:B------:R-:W2:Y:S04]  /*24fa0*/  LDSM.16.MT88.4 R4, [R214+0x17800] ;  /* 0x01780000d604783b */ /* 0x000ea80000004200 */
[----:B------:R-:W-:Y:S01]  /*24fb0*/  FADD.FTZ R250, R183, R3 ;  /* 0x00000003b7fa7221 */ /* 0x000fe20000010000 */
[C---:B---3--:R-:W-:Y:S05]  /*24fc0*/  HMMA.16816.F32 R52, R136.reuse, R8, R52 ;  /* 0x000000088834723c */ /* 0x048fea0000001834 */
[----:B------:R-:W-:Y:S01]  /*24fd0*/  FADD.FTZ R251, R132, R2 ;  /* 0x0000000284fb7221 */ /* 0x000fe20000010000 */
[C---:B------:R-:W-:Y:S01]  /*24fe0*/  HMMA.16816.F32 R56, R136.reuse, R10, R56 ;  /* 0x0000000a8838723c */ /* 0x040fe20000001838 */
[----:B------:R-:W3:Y:S04]  /*24ff0*/  LDSM.16.MT88.4 R8, [R216+0x17800] ;  /* 0x01780000d808783b */ /* 0x000ee80000004200 */
[----:B------:R-:W-:Y:S01]  /*25000*/  MOV R240, R0 ;  /* 0x0000000000f07202 */ /* 0x000fe20000000f00 */
[C---:B-1----:R-:W-:Y:S06]  /*25010*/  HMMA.16816.F32 R60, R136.reuse, R12, R60 ;  /* 0x0000000c883c723c */ /* 0x042fec000000183c */
[C---:B------:R-:W-:Y:S01]  /*25020*/  HMMA.16816.F32 R64, R136.reuse, R14, R64 ;  /* 0x0000000e8840723c */ /* 0x040fe20000001840 */
[----:B------:R-:W1:Y:S05]  /*25030*/  LDSM.16.MT88.4 R12, [R215+0x17800] ;  /* 0x01780000d70c783b */ /* 0x000e6a0000004200 */
[C---:B----4-:R-:W-:Y:S06]  /*25040*/  HMMA.16816.F32 R68, R136.reuse, R16, R68 ;  /* 0x000000108844723c */ /* 0x050fec0000001844 */
[C---:B------:R-:W-:Y:S06]  /*25050*/  HMMA.16816.F32 R72, R136.reuse, R18, R72 ;  /* 0x000000128848723c */ /* 0x040fec0000001848 */
[C---:B-----5:R-:W-:Y:S06]  /*25060*/  HMMA.16816.F32 R76, R136.reuse, R20, R76 ;  /* 0x00000014884c723c */ /* 0x060fec000000184c */
        /* <DEDUP_REMOVED lines=9> */
[C---:B---3--:R-:W-:Y:S06]  /*25100*/  HMMA.16816.F32 R116, R136.reuse, R8, R116 ;  /* 0x000000088874723c */ /* 0x048fec0000001874 */
[C---:B------:R-:W-:Y:S06]  /*25110*/  HMMA.16816.F32 R120, R136.reuse, R10, R120 ;  /* 0x0000000a8878723c */ /* 0x040fec0000001878 */
[C---:B-1----:R-:W-:Y:S06]  /*25120*/  HMMA.16816.F32 R124, R136.reuse, R12, R124 ;  /* 0x0000000c887c723c */ /* 0x042fec000000187c */
[----:B------:R-:W-:Y:S07]  /*25130*/  HMMA.16816.F32 R128, R136, R14, R128 ;  /* 0x0000000e8880723c */ /* 0x000fee0000001880 */
[----:B------:R-:W-:Y:S04]  /*25140*/  MOV R136, R135 ;  /* 0x0000008700887202 */ /* 0x000fe80000000f00 */
[----:B------:R-:W-:Y:S01]  /*25150*/  MOV R137, R134 ;  /* 0x0000008600897202 */ /* 0x000fe20000000f00 */
[----:B------:R-:W-:Y:S01]  /*25160*/  @!UPT UIADD3 URZ, URZ, URZ, URZ ;  /* 0x0000003f3f3ff290 */ /* 0x000fe2000fffe03f */
[----:B------:R-:W-:Y:S11]  /*25170*/  @P0 BRA `(.L_x_5139) ;  /* 0xffffffac002c0947 */ /* 0x000ff6000383ffff */
.L_x_5130:
        /* <DEDUP_REMOVED lines=14> */
.L_x_5156:
        /* <DEDUP_REMOVED lines=15> */
[C---:B---3--:R-:W-:Y:S01]  /*25350*/  FMUL.FTZ R2, R0.reuse, R140 ;  /* 0x0000008c00027220 */ /* 0x048fe20000410000 */
        /* <DEDUP_REMOVED lines=142> */
[----:B------:R-:W-:Y:S02]  /*25c40*/  F2FP.F16.F32.PACK_AB R34, R39, R34 ;  /* 0x000000222722723e */ /* 0x000fe400000000ff */
[----:B------:R-:W-:Y:S02]  /*25c50*/  LEA.HI R0, R0, R2, RZ, 0x3 ;  /* 0x0000000200007211 */ /* 0x000fe400078f18ff */
[----:B------:R-:W-:Y:S02]  /*25c60*/  LEA.HI R39, R86, R85, RZ, 0x5 ;  /* 0x0000005556277211 */ /* 0x000fe400078f28ff */
        /* <DEDUP_REMOVED lines=22> */
[----:B------:R-:W-:Y:S01]  /*25dd0*/  F2FP.F16.F32.PACK_AB R18, R155, R18 ;  /* 0x000000129b12723e */ /* 0x000fe200000000ff */
[----:B------:R-:W-:Y:S01]  /*25de0*/  STS [R2], R138 ;  /* 0x0000008a02007388 */ /* 0x000fe20000000800 */
[----:B------:R-:W-:Y:S02]  /*25df0*/  IADD3 R4, R0, R3, RZ ;  /* 0x0000000300047210 */ /* 0x000fe40007ffe0ff */
[----:B------:R-:W-:Y:S01]  /*25e00*/  F2FP.F16.F32.PACK_AB R8, R151, R8 ;  /* 0x000000089708723e */ /* 0x000fe200000000ff */
[----:B------:R4:W-:Y:S01]  /*25e10*/  STS [R2+0x400], R6 ;  /* 0x0004000602007388 */ /* 0x0009e20000000800 */
[----:B------:R-:W-:Y:S02]  /*25e20*/  IADD3 R3, R3, R2, RZ ;  /* 0x0000000203037210 */ /* 0x000fe40007ffe0ff */
        /* <DEDUP_REMOVED lines=12> */
[-C--:B------:R-:W-:Y:S02]  /*25ef0*/  IADD3 R7, R0, R5.reuse, RZ ;  /* 0x0000000500077210 */ /* 0x080fe40007ffe0ff */
        /* <DEDUP_REMOVED lines=143> */
.L_x_5142:
        /* <DEDUP_REMOVED lines=8> */
.L_x_5143:
[----:B------:R-:W-:Y:S05]  /*26870*/  BSYNC B0 ;  /* 0x0000000000007941 */ /* 0x000fea0003800000 */
.L_x_5141:
        /* <DEDUP_REMOVED lines=60> */
.L_x_5145:
[----:B------:R-:W-:Y:S05]  /*26c40*/  BSYNC B0 ;  /* 0x0000000000007941 */ /* 0x000fea0003800000 */
.L_x_5144:
        /* <DEDUP_REMOVED lines=63> */
.L_x_5147:
[----:B------:R-:W-:Y:S05]  /*27040*/  BSYNC B0 ;  /* 0x0000000000007941 */ /* 0x000fea0003800000 */
.L_x_5146:
        /* <DEDUP_REMOVED lines=28> */
.L_x_5149:
[----:B------:R-:W-:Y:S05]  /*27210*/  BSYNC B0 ;  /* 0x0000000000007941 */ /* 0x000fea0003800000 */
.L_x_5148:
        /* <DEDUP_REMOVED lines=28> */
.L_x_5151:
[----:B------:R-:W-:Y:S05]  /*273e0*/  BSYNC B0 ;  /* 0x0000000000007941 */ /* 0x000fea0003800000 */
.L_x_5150:
[----:B------:R-:W-:Y:S02]  /*273f0*/  MOV R16, 0x50 ;  /* 0x0000005000107802 */ /* 0x000fe40000000f00 */
[----:B-1-34-:R-:W-:-:S03]  /*27400*/  MOV R5, 0x0 ;  /* 0x0000000000057802 */ /* 0x01afc60000000f00 */
[----:B------:R-:W-:-:S04]  /*27410*/  IMAD.MOV.U32 R4, RZ, RZ, R16 ;  /* 0x000000ffff047224 */ /* 0x000fc800078e0010 */
[----:B--2--5:R-:W-:Y:S05]  /*27420*/  @P5 RET.REL.NODEC R4 `(_ZN5flash24flash_fwd_splitkv_kernelI23Flash_fwd_kernel_traitsILi256ELi64ELi64ELi4ELb0ELb0EN7cutlass6half_tE19Flash_kernel_traitsILi256ELi64ELi64ELi4ES3_EELb0ELb0ELb1ELb0ELb0ELb1ELb0ELb1EEEvNS_16Flash_fwd_paramsE) ;  /* 0xfffffd8804f45950 */ /* 0x024fea0003c3ffff */
        /* <DEDUP_REMOVED lines=25> */
[----:B-1----:R-:W-:Y:S05]  /*275c0*/  @P0 RET.REL.NODEC R4 `(_ZN5flash24flash_fwd_splitkv_kernelI23Flash_fwd_kernel_traitsILi256ELi64ELi64ELi4ELb0ELb0EN7cutlass6half_tE19Flash_kernel_traitsILi256ELi64ELi64ELi4ES3_EELb0ELb0ELb1ELb0ELb0ELb1ELb0ELb1EEEvNS_16Flash_fwd_paramsE) ;  /* 0xfffffd88048c0950 */ /* 0x002fea0003c3ffff */
[----:B------:R-:W-:Y:S02]  /*275d0*/  R2UR UR4, R132 ;  /* 0x00000000840472ca */ /* 0x000fe400000e0000 */
[----:B------:R-:W-:-:S13]  /*275e0*/  R2UR UR5, R133 ;  /* 0x00000000850572ca */ /* 0x000fda00000e0000 */
[----:B------:R1:W-:Y:S02]  /*275f0*/  ST.E.128 desc[UR4][R2.64+0x180], R68 ;  /* 0x0001804402007985 */ /* 0x0003e4000c101d04 */
[----:B-1----:R-:W-:Y:S02]  /*27600*/  IMAD.MOV.U32 R2, RZ, RZ, R16 ;  /* 0x000000ffff027224 */ /* 0x002fe400078e0010 */
[----:B------:R-:W-:-:S04]  /*27610*/  IMAD.MOV.U32 R3, RZ, RZ, 0x0 ;  /* 0x00000000ff037424 */ /* 0x000fc800078e00ff */
[----:B------:R-:W-:Y:S05]  /*27620*/  RET.REL.NODEC R2 `(_ZN5flash24flash_fwd_splitkv_kernelI23Flash_fwd_kernel_traitsILi256ELi64ELi64ELi4ELb0ELb0EN7cutlass6half_tE19Flash_kernel_traitsILi256ELi64ELi64ELi4ES3_EELb0ELb0ELb1ELb0ELb0ELb1ELb0ELb1EEEvNS_16Flash_fwd_paramsE) ;  /* 0xfffffd8802747950 */ /* 0x000fea0003c3ffff */
.L_x_5140:
[----:B------:R-:W-:Y:S01]  /*27630*/  IMAD.MOV.U32 R0, RZ, RZ, 0x2 ;  /* 0x00000002ff007424 */ /* 0x000fe200078e00ff */
[----:B------:R-:W-:Y:S01]  /*27640*/  MOV R2, R250 ;  /* 0x000000fa00027202 */ /* 0x000fe20000000f00 */
[----:B------:R-:W-:Y:S01]  /*27650*/  IMAD.MOV.U32 R4, RZ, RZ, -0x1 ;  /* 0xffffffffff047424 */ /* 0x000fe200078e00ff */
[----:B------:R-:W-:-:S07]  /*27660*/  MOV R3, 0x1f ;  /* 0x0000001f00037802 */ /* 0x000fce0000000f00 */
[----:B-1---5:R-:W-:Y:S05]  /*27670*/  WARPSYNC.COLLECTIVE R4, `(.L_x_5152) ;  /* 0x0000000004087348 */ /* 0x022fea0003c00000 */
[----:B------:R2:W3:Y:S02]  /*27680*/  SHFL.BFLY P0, R0, R2, R0, R3 ;  /* 0x0c00000002007389 */ /* 0x0004e40000000003 */
[----:B-123-5:R-:W-:Y:S01]  /*27690*/  ENDCOLLECTIVE ;  /* 0x000000000000791b */ /* 0x02efe20003800000 */
.L_x_5152:
[----:B------:R-:W-:Y:S02]  /*276a0*/  MOV R5, R0 ;  /* 0x0000000000057202 */ /* 0x000fe40000000f00 */
[----:B------:R-:W-:-:S03]  /*276b0*/  MOV R0, 0x1 ;  /* 0x0000000100007802 */ /* 0x000fc60000000f00 */
[----:B------:R-:W-:-:S04]  /*276c0*/  FADD.FTZ R5, R5, R250 ;  /* 0x000000fa05057221 */ /* 0x000fc80000010000 */
[----:B------:R-:W-:-:S07]  /*276d0*/  IMAD.MOV.U32 R2, RZ, RZ, R5 ;  /* 0x000000ffff027224 */ /* 0x000fce00078e0005 */
[----:B------:R-:W-:Y:S05]  /*276e0*/  WARPSYNC.COLLECTIVE R4, `(.L_x_5153) ;  /* 0x0000000004087348 */ /* 0x000fea0003c00000 */
[----:B------:R1:W2:Y:S02]  /*276f0*/  SHFL.BFLY P0, R0, R2, R0, R3 ;  /* 0x0c00000002007389 */ /* 0x0002a40000000003 */
[----:B-12---:R-:W-:Y:S01]  /*27700*/  ENDCOLLECTIVE ;  /* 0x000000000000791b */ /* 0x006fe20003800000 */
.L_x_5153:
[----:B------:R-:W-:Y:S01]  /*27710*/  IMAD.MOV.U32 R6, RZ, RZ, R0 ;  /* 0x000000ffff067224 */ /* 0x000fe200078e0000 */
[----:B------:R-:W-:Y:S02]  /*27720*/  MOV R0, 0x2 ;  /* 0x0000000200007802 */ /* 0x000fe40000000f00 */
[----:B------:R-:W-:Y:S01]  /*27730*/  MOV R2, R251 ;  /* 0x000000fb00027202 */ /* 0x000fe20000000f00 */
[----:B------:R-:W-:-:S07]  /*27740*/  FADD.FTZ R137, R5, R6 ;  /* 0x0000000605897221 */ /* 0x000fce0000010000 */
[----:B------:R-:W-:Y:S05]  /*27750*/  WARPSYNC.COLLECTIVE R4, `(.L_x_5154) ;  /* 0x0000000004087348 */ /* 0x000fea0003c00000 */
[----:B------:R1:W2:Y:S02]  /*27760*/  SHFL.BFLY P0, R0, R2, R0, R3 ;  /* 0x0c00000002007389 */ /* 0x0002a40000000003 */
[----:B-12---:R-:W-:Y:S01]  /*27770*/  ENDCOLLECTIVE ;  /* 0x000000000000791b */ /* 0x006fe20003800000 */
.L_x_5154:
[----:B------:R-:W-:Y:S01]  /*27780*/  IMAD.MOV.U32 R2, RZ, RZ, R0 ;  /* 0x000000ffff027224 */ /* 0x000fe200078e0000 */
[----:B------:R-:W-:-:S03]  /*27790*/  MOV R0, 0x1 ;  /* 0x0000000100007802 */ /* 0x000fc60000000f00 */
[----:B------:R-:W-:-:S07]  /*277a0*/  FADD.FTZ R2, R2, R251 ;  /* 0x000000fb02027221 */ /* 0x000fce0000010000 */
[----:B------:R-:W-:Y:S05]  /*277b0*/  WARPSYNC.COLLECTIVE R4, `(.L_x_5155) ;  /* 0x0000000004087348 */ /* 0x000fea0003c00000 */
[----:B------:R1:W2:Y:S02]  /*277c0*/  SHFL.BFLY P0, R0, R2, R0, R3 ;  /* 0x0c00000002007389 */ /* 0x0002a40000000003 */
[----:B-12---:R-:W-:Y:S01]  /*277d0*/  ENDCOLLECTIVE ;  /* 0x000000000000791b */ /* 0x006fe20003800000 */
.L_x_5155:
[----:B------:R-:W-:Y:S01]  /*277e0*/  MOV R3, R0 ;  /* 0x0000000000037202 */ /* 0x000fe20000000f00 */
[----:B------:R-:W-:Y:S06]  /*277f0*/  BRA `(.L_x_5156) ;  /* 0xffffffd800987947 */ /* 0x000fec000383ffff */
.L_x_5157:
        /* <DEDUP_REMOVED lines=16> */
.L_x_8861:


//--------------------- .text._ZN5flash24flash_fwd_splitkv_kernelI23Flash_fwd_kernel_traitsILi256ELi64ELi64ELi4ELb0ELb0EN7cutlass6half_tE19Flash_kernel_traitsILi256ELi64ELi64ELi4ES3_EELb0ELb0ELb0ELb0ELb1ELb0ELb1ELb0EEEvNS_16Flash_fwd_paramsE --------------------------
	.section	.text._ZN5flash24flash_fwd_splitkv_kernelI23Flash_fwd_kernel_traitsILi256ELi64ELi64ELi4ELb0ELb0EN7cutlass6half_tE19Flash_kernel_traitsILi256ELi64ELi64ELi4ES3_EELb0ELb0ELb0ELb0ELb1ELb0ELb1ELb0EEEvNS_16Flash_fwd_paramsE,"ax",@progbits
	.align	128
        .global         _ZN5flash24flash_fwd_splitkv_kernelI23Flash_fwd_kernel_traitsILi256ELi64ELi64ELi4ELb0ELb0EN7cutlass6half_tE19Flash_kernel_traitsILi256ELi64ELi64ELi4ES3_EELb0ELb0ELb0ELb0ELb1ELb0ELb1ELb0EEEvNS_16Flash_fwd_paramsE
        .type           _ZN5flash24flash_fwd_splitkv_kernelI23Flash_fwd_kernel_traitsILi256ELi64ELi64ELi4ELb0ELb0EN7cutlass6half_tE19Flash_kernel_traitsILi256ELi64ELi64ELi4ES3_EELb0ELb0ELb0ELb0ELb1ELb0ELb1ELb0EEEvNS_16Flash_fwd_paramsE,@function
        .size           _ZN5flash24flash_fwd_splitkv_kernelI23Flash_fwd_kernel_traitsILi256ELi64ELi64ELi4ELb0ELb0EN7cutlass6half_tE19Flash_kernel_traitsILi256ELi64ELi64ELi4ES3_EELb0ELb0ELb0ELb0ELb1ELb0ELb1ELb0EEEvNS_16Flash_fwd_paramsE,(.L_x_8908 - _ZN5flash24flash_fwd_splitkv_kernelI23Flash_fwd_kernel_traitsILi256ELi64ELi64ELi4ELb0ELb0EN7cutlass6half_tE19Flash_kernel_traitsILi256ELi64ELi64ELi4ES3_EELb0ELb0ELb0ELb0ELb1ELb0ELb1ELb0EEEvNS_16Flash_fwd_paramsE)
        .other          _ZN5flash24flash_fwd_splitkv_kernelI23Flash_fwd_kernel_traitsILi256ELi64ELi64ELi4ELb0ELb0EN7cutlass6half_tE19Flash_kernel_traitsILi256ELi64ELi64ELi4ES3_EELb0ELb0ELb0ELb0ELb1ELb0ELb1ELb0EEEvNS_16Flash_fwd_paramsE,@"STO_CUDA_ENTRY STV_DEFAULT"
_ZN5flash24flash_fwd_splitkv_kernelI23Flash_fwd_kernel_traitsILi256ELi64ELi64ELi4ELb0ELb0EN7cutlass6half_tE19Flash_kernel_traitsILi256ELi64ELi64ELi4ES3_EELb0ELb0ELb0ELb0ELb1ELb0ELb1ELb0EEEvNS_16Flash_fwd_paramsE:
.text._ZN5flash24flash_fwd_splitkv_kernelI23Flash_fwd_kernel_traitsILi256ELi64ELi64ELi4ELb0ELb0EN7cutlass6half_tE19Flash_kernel_traitsILi256ELi64ELi64ELi4ES3_EELb0ELb0ELb0ELb0ELb1ELb0ELb1ELb0EEEvNS_16Flash_fwd_paramsE:
[----:B------:R-:W-:Y:S08]  /*0000*/  LDC R1, c[0x0][0x28] ;  /* 0x00000a00ff017b82 */ /* 0x000ff00000000800 */
[----:B------:R-:W1:Y:S01]  /*0010*/  LDC R5, c[0x0][0x270] ;  /* 0x00009c00ff057b82 */ /* 0x000e620000000800 */
[----:B------:R-:W-:Y:S01]  /*0020*/  MOV R2, RZ ;  /* 0x000000ff00027202 */ /* 0x000fe20000000f00 */
[----:B------:R-:W-:Y:S01]  /*0030*/  ULDC.64 UR4, c[0x0][0x2f0] ;  /* 0x0000bc0000047ab9 */ /* 0x000fe20000000a00 */
[----:B------:R-:W-:Y:S01]  /*0040*/  MOV R9, 0xffffffff ;  /* 0xffffffff00097802 */ /* 0x000fe20000000f00 */
[----:B------:R-:W-:Y:S01]  /*0050*/  ULDC.64 UR12, c[0x0][0x208] ;  /* 0x00008200000c7ab9 */ /* 0x000fe20000000a00 */
[----:B------:R-:W-:-:S03]  /*0060*/  ISETP.NE.U32.AND P1, PT, RZ, UR4, PT ;  /* 0x00000004ff007c0c */ /* 0x000fc6000bf25070 */
[----:B------:R-:W2:Y:S01]  /*0070*/  S2UR UR6, SR_CTAID.Z ;  /* 0x00000000000679c3 */ /* 0x000ea20000002700 */
[----:B------:R-:W-:-:S07]  /*0080*/  ISETP.NE.AND.EX P1, PT, RZ, UR5, PT, P1 ;  /* 0x00000005ff007c0c */ /* 0x000fce000bf25310 */
[----:B------:R-:W3:Y:S01]  /*0090*/  LDC.64 R12, c[0x0][0x2f8] ;  /* 0x0000be00ff0c7b82 */ /* 0x000ee20000000a00 */
[----:B-1----:R-:W1:Y:S01]  /*00a0*/  I2F.U32.RP R6, R5 ;  /* 0x0000000500067306 */ /* 0x002e620000209000 */
[----:B------:R-:W-:-:S07]  /*00b0*/  ISETP.NE.U32.AND P2, PT, R5, RZ, PT ;  /* 0x000000ff0500720c */ /* 0x000fce0003f45070 */
[----:B-1----:R-:W1:Y:S02]  /*00c0*/  MUFU.RCP R4, R6 ;  /* 0x0000000600047308 */ /* 0x002e640000001000 */
[----:B-1----:R-:W-:-:S06]  /*00d0*/  VIADD R4, R4, 0xffffffe ;  /* 0x0ffffffe04047836 */ /* 0x002fcc0000000000 */
[----:B------:R-:W1:Y:S02]  /*00e0*/  F2I.FTZ.U32.TRUNC.NTZ R3, R4 ;  /* 0x0000000400037305 */ /* 0x000e64000021f000 */
[----:B-1----:R-:W-:Y:S01]  /*00f0*/  IMAD.MOV R0, RZ, RZ, -R3 ;  /* 0x000000ffff007224 */ /* 0x002fe200078e0a03 */
[----:B------:R-:W1:Y:S03]  /*0100*/  LDC.U8 R4, c[0x0][0x3c2] ;  /* 0x0000f080ff047b82 */ /* 0x000e660000000000 */
[----:B------:R-:W-:-:S04]  /*0110*/  IMAD R7, R0, R5, RZ ;  /* 0x0000000500077224 */ /* 0x000fc800078e02ff */
[----:B------:R-:W-:Y:S02]  /*0120*/  IMAD.HI.U32 R7, R3, R7, R2 ;  /* 0x0000000703077227 */ /* 0x000fe400078e0002 */
[----:B------:R-:W4:Y:S04]  /*0130*/  LDC.64 R2, c[0x0][0x300] ;  /* 0x0000c000ff027b82 */ /* 0x000f280000000a00 */
[----:B--2---:R-:W-:-:S04]  /*0140*/  IMAD.HI.U32 R239, R7, UR6, RZ ;  /* 0x0000000607ef7c27 */ /* 0x004fc8000f8e00ff */
[----:B------:R-:W-:Y:S01]  /*0150*/  IMAD.MOV R0, RZ, RZ, -R239 ;  /* 0x000000ffff007224 */ /* 0x000fe200078e0aef */
[----:B------:R-:W2:Y:S03]  /*0160*/  LDC.64 R6, c[0x0][0x2f0] ;  /* 0x0000bc00ff067b82 */ /* 0x000ea60000000a00 */
[----:B------:R-:W-:-:S05]  /*0170*/  IMAD R0, R5, R0, UR6 ;  /* 0x0000000605007e24 */ /* 0x000fca000f8e0200 */
[----:B------:R-:W-:Y:S02]  /*0180*/  ISETP.GE.U32.AND P4, PT, R0, R5, PT ;  /* 0x000000050000720c */ /* 0x000fe40003f86070 */
[----:B----4-:R-:W-:-:S04]  /*0190*/  ISETP.NE.U32.AND P0, PT, R2, RZ, PT ;  /* 0x000000ff0200720c */ /* 0x010fc80003f05070 */
[----:B------:R-:W-:-:S07]  /*01a0*/  ISETP.NE.AND.EX P0, PT, R3, RZ, PT, P0 ;  /* 0x000000ff0300720c */ /* 0x000fce0003f05300 */
[----:B------:R-:W-:Y:S01]  /*01b0*/  @P4 IMAD.IADD R0, R0, 0x1, -R5 ;  /* 0x0000000100004824 */ /* 0x000fe200078e0a05 */
[----:B------:R-:W-:Y:S01]  /*01c0*/  @P4 IADD3 R239, R239, 0x1, RZ ;  /* 0x00000001efef4810 */ /* 0x000fe20007ffe0ff */
[----:B------:R-:W4:Y:S03]  /*01d0*/  LDC.64 R2, c[0x0][0x2f8] ;  /* 0x0000be00ff027b82 */ /* 0x000f260000000a00 */
[----:B------:R-:W-:-:S13]  /*01e0*/  ISETP.GE.U32.AND P3, PT, R0, R5, PT ;  /* 0x000000050000720c */ /* 0x000fda0003f66070 */
[----:B------:R-:W-:Y:S01]  /*01f0*/  @P3 VIADD R239, R239, 0x1 ;  /* 0x00000001efef3836 */ /* 0x000fe20000000000 */
[----:B------:R-:W-:-:S05]  /*0200*/  @!P2 LOP3.LUT R239, RZ, R5, RZ, 0x33, !PT ;  /* 0x00000005ffefa212 */ /* 0x000fca00078e33ff */
[C---:B--2---:R-:W-:Y:S01]  /*0210*/  IMAD.WIDE R14, R239.reuse, 0x4, R6 ;  /* 0x00000004ef0e7825 */ /* 0x044fe200078e0206 */
[----:B-1----:R-:W-:Y:S01]  /*0220*/  ISETP.NE.AND P3, PT, R4, RZ, PT ;  /* 0x000000ff0400720c */ /* 0x002fe20003f65270 */
[----:B------:R-:W1:Y:S03]  /*0230*/  @P0 LDC.64 R6, c[0x0][0x300] ;  /* 0x0000c000ff060b82 */ /* 0x000e660000000a00 */
[----:B------:R-:W2:Y:S04]  /*0240*/  @P1 LDG.E R9, desc[UR12][R14.64] ;  /* 0x0000000c0e091981 */ /* 0x000ea8000c1e1900 */
[----:B------:R-:W2:Y:S01]  /*0250*/  @P1 LDG.E R0, desc[UR12][R14.64+0x4] ;  /* 0x0000040c0e001981 */ /* 0x000ea2000c1e1900 */
[----:B----4-:R-:W-:Y:S01]  /*0260*/  ISETP.EQ.U32.AND P2, PT, R2, RZ, PT ;  /* 0x000000ff0200720c */ /* 0x010fe20003f42070 */
[----:B---3--:R-:W-:Y:S01]  /*0270*/  IMAD.WIDE R12, R239, 0x4, R12 ;  /* 0x00000004ef0c7825 */ /* 0x008fe200078e020c */
[----:B------:R-:W-:-:S02]  /*0280*/  MOV R8, 0xffffffff ;  /* 0xffffffff00087802 */ /* 0x000fc40000000f00 */
[----:B------:R-:W-:Y:S01]  /*0290*/  ISETP.EQ.OR.EX P2, PT, R3, RZ, !P3, P2 ;  /* 0x000000ff0300720c */ /* 0x000fe20005f42720 */
[----:B------:R-:W-:Y:S01]  /*02a0*/  IMAD.MOV.U32 R11, RZ, RZ, RZ ;  /* 0x000000ffff0b7224 */ /* 0x000fe200078e00ff */
[----:B------:R-:W3:Y:S01]  /*02b0*/  S2R R37, SR_CTAID.X ;  /* 0x0000000000257919 */ /* 0x000ee20000002500 */
[----:B------:R-:W4:Y:S01]  /*02c0*/  S2R R4, SR_CTAID.Y ;  /* 0x0000000000047919 */ /* 0x000f220000002600 */
[----:B-1----:R-:W-:-:S09]  /*02d0*/  @P0 IMAD.WIDE R6, R239, 0x4, R6 ;  /* 0x00000004ef060825 */ /* 0x002fd200078e0206 */
[----:B------:R1:W5:Y:S04]  /*02e0*/  @!P2 LDG.E R8, desc[UR12][R12.64] ;  /* 0x0000000c0c08a981 */ /* 0x000368000c1e1900 */
[----:B------:R1:W5:Y:S01]  /*02f0*/  @P0 LDG.E R11, desc[UR12][R6.64] ;  /* 0x0000000c060b0981 */ /* 0x000362000c1e1900 */
[----:B------:R-:W-:Y:S01]  /*0300*/  ISETP.NE.U32.AND P0, PT, R2, RZ, PT ;  /* 0x000000ff0200720c */ /* 0x000fe20003f05070 */
[----:B------:R-:W1:Y:S03]  /*0310*/  S2R R86, SR_TID.X ;  /* 0x0000000000567919 */ /* 0x000e660000002100 */
[----:B------:R-:W-:Y:S02]  /*0320*/  ISETP.NE.AND.EX P0, PT, R3, RZ, PT, P0 ;  /* 0x000000ff0300720c */ /* 0x000fe40003f05300 */
[----:B------:R-:W-:-:S05]  /*0330*/  IADD3 R30, -R239, RZ, RZ ;  /* 0x000000ffef1e7210 */ /* 0x000fca0007ffe1ff */
[----:B------:R-:W-:Y:S02]  /*0340*/  IMAD R30, R5, R30, UR6 ;  /* 0x00000006051e7e24 */ /* 0x000fe4000f8e021e */
[----:B--2---:R-:W-:-:S06]  /*0350*/  @P1 IMAD.IADD R235, R0, 0x1, -R9 ;  /* 0x0000000100eb1824 */ /* 0x004fcc00078e0a09 */
[----:B------:R-:W2:Y:S01]  /*0360*/  @!P1 LDC R235, c[0x0][0x2c4] ;  /* 0x0000b100ffeb9b82 */ /* 0x000ea20000000800 */
[----:B-1-34-:R-:W-:Y:S05]  /*0370*/  @!P0 BRA `(.L_x_5158) ;  /* 0x0000000000108947 */ /* 0x01afea0003800000 */
[----:B------:R-:W3:Y:S02]  /*0380*/  @P3 LDG.E R3, desc[UR12][R12.64+0x4] ;  /* 0x0000040c0c033981 */ /* 0x000ee4000c1e1900 */
[----:B---3-5:R-:W-:-:S06]  /*0390*/  @P3 IADD3 R6, R3, -R8, RZ ;  /* 0x8000000803063210 */ /* 0x028fcc0007ffe0ff */
[----:B------:R3:W5:Y:S01]  /*03a0*/  @!P3 LDG.E R6, desc[UR12][R12.64] ;  /* 0x0000000c0c06b981 */ /* 0x000762000c1e1900 */
[----:B------:R-:W-:Y:S05]  /*03b0*/  BRA `(.L_x_5159) ;  /* 0x0000000000047947 */ /* 0x000fea0003800000 */
.L_x_5158:
[----:B------:R-:W1:Y:S02]  /*03c0*/  LDC R6, c[0x0][0x2c8] ;  /* 0x0000b200ff067b82 */ /* 0x000e640000000800 */
.L_x_5159:
[----:B------:R-:W4:Y:S02]  /*03d0*/  LDC.64 R2, c[0x0][0x308] ;  /* 0x0000c200ff027b82 */ /* 0x000f240000000a00 */
[----:B----4-:R-:W-:-:S04]  /*03e0*/  ISETP.NE.U32.AND P3, PT, R2, RZ, PT ;  /* 0x000000ff0200720c */ /* 0x010fc80003f65070 */
[----:B------:R-:W-:-:S13]  /*03f0*/  ISETP.NE.AND.EX P3, PT, R3, RZ, PT, P3 ;  /* 0x000000ff0300720c */ /* 0x000fda0003f65330 */
[----:B------:R-:W4:Y:S02]  /*0400*/  @P3 LDC.64 R2, c[0x0][0x308] ;  /* 0x0000c200ff023b82 */ /* 0x000f240000000a00 */
[----:B----4-:R-:W-:-:S05]  /*0410*/  @P3 IMAD.WIDE R2, R239, 0x4, R2 ;  /* 0x00000004ef023825 */ /* 0x010fca00078e0202 */
[----:B------:R4:W5:Y:S01]  /*0420*/  @P3 LDG.E R16, desc[UR12][R2.64] ;  /* 0x0000000c02103981 */ /* 0x000962000c1e1900 */
[----:B------:R-:W-:-:S05]  /*0430*/  IMAD.SHL.U32 R0, R37, 0x40, RZ ;  /* 0x0000004025007824 */ /* 0x000fca00078e00ff */
[----:B--2---:R-:W-:-:S13]  /*0440*/  ISETP.GT.AND P0, PT, R235, R0, PT ;  /* 0x00000000eb00720c */ /* 0x004fda0003f04270 */
[----:B------:R-:W-:Y:S05]  /*0450*/  @!P0 EXIT ;  /* 0x000000000000894d */ /* 0x000fea0003800000 */
[----:B------:R-:W3:Y:S01]  /*0460*/  LDC R10, c[0x0][0x10] ;  /* 0x00000400ff0a7b82 */ /* 0x000ee20000000800 */
[----:B-----5:R-:W-:-:S07]  /*0470*/  @P3 IMAD.IADD R89, R16, 0x1, -R11 ;  /* 0x0000000110593824 */ /* 0x020fce00078e0a0b */
[----:B----4-:R-:W2:Y:S01]  /*0480*/  LDC R2, c[0x0][0x2c8] ;  /* 0x0000b200ff027b82 */ /* 0x010ea20000000800 */
[----:B---3--:R-:W-:-:S04]  /*0490*/  IABS R13, R10 ;  /* 0x0000000a000d7213 */ /* 0x008fc80000000000 */
[----:B------:R-:W3:Y:S01]  /*04a0*/  I2F.RP R3, R13 ;  /* 0x0000000d00037306 */ /* 0x000ee20000209400 */
[----:B--2---:R-:W-:-:S05]  /*04b0*/  VIADD R2, R2, 0x3f ;  /* 0x0000003f02027836 */ /* 0x004fca0000000000 */
[----:B------:R-:W-:-:S04]  /*04c0*/  SHF.R.S32.HI R15, RZ, 0x1f, R2 ;  /* 0x0000001fff0f7819 */ /* 0x000fc80000011402 */
[----:B------:R-:W-:Y:S01]  /*04d0*/  LEA.HI R15, R15, R2, RZ, 0x6 ;  /* 0x000000020f0f7211 */ /* 0x000fe200078f30ff */
[----:B---3--:R-:W2:Y:S03]  /*04e0*/  MUFU.RCP R18, R3 ;  /* 0x0000000300127308 */ /* 0x008ea60000001000 */
[----:B------:R-:W-:-:S05]  /*04f0*/  LEA.HI.SX32 R15, R15, R10, 0x1a ;  /* 0x0000000a0f0f7211 */ /* 0x000fca00078fd2ff */
[----:B------:R-:W-:Y:S02]  /*0500*/  VIADD R15, R15, 0xffffffff ;  /* 0xffffffff0f0f7836 */ /* 0x000fe40000000000 */
[----:B--2---:R-:W-:-:S03]  /*0510*/  VIADD R18, R18, 0xffffffe ;  /* 0x0ffffffe12127836 */ /* 0x004fc60000000000 */
[----:B------:R-:W-:Y:S02]  /*0520*/  IABS R3, R15 ;  /* 0x0000000f00037213 */ /* 0x000fe40000000000 */
[-C--:B------:R-:W-:Y:S01]  /*0530*/  LOP3.LUT R15, R15, R10.reuse, RZ, 0x3c, !PT ;  /* 0x0000000a0f0f7212 */ /* 0x080fe200078e3cff */
[----:B------:R-:W2:Y:S03]  /*0540*/  F2I.FTZ.U32.TRUNC.NTZ R19, R18 ;  /* 0x0000001200137305 */ /* 0x000ea6000021f000 */
[----:B------:R-:W-:Y:S01]  /*0550*/  ISETP.GE.AND P0, PT, R15, RZ, PT ;  /* 0x000000ff0f00720c */ /* 0x000fe20003f06270 */
[----:B--2---:R-:W-:Y:S02]  /*0560*/  IMAD.MOV R2, RZ, RZ, -R19 ;  /* 0x000000ffff027224 */ /* 0x004fe400078e0a13 */
[----:B------:R-:W-:Y:S02]  /*0570*/  IMAD.MOV.U32 R18, RZ, RZ, RZ ;  /* 0x000000ffff127224 */ /* 0x000fe400078e00ff */
[----:B------:R-:W-:Y:S01]  /*0580*/  IMAD R7, R2, R13, RZ ;  /* 0x0000000d02077224 */ /* 0x000fe200078e02ff */
[----:B------:R-:W-:-:S03]  /*0590*/  IABS R2, R10 ;  /* 0x0000000a00027213 */ /* 0x000fc60000000000 */
[----:B------:R-:W-:-:S04]  /*05a0*/  IMAD.HI.U32 R7, R19, R7, R18 ;  /* 0x0000000713077227 */ /* 0x000fc800078e0012 */
[----:B------:R-:W-:Y:S02]  /*05b0*/  IMAD.MOV R2, RZ, RZ, -R2 ;  /* 0x000000ffff027224 */ /* 0x000fe400078e0a02 */
[----:B------:R-:W-:Y:S02]  /*05c0*/  IMAD.HI.U32 R12, R7, R3, RZ ;  /* 0x00000003070c7227 */ /* 0x000fe400078e00ff */
[----:B------:R-:W2:Y:S02]  /*05d0*/  @!P3 LDC R7, c[0x0][0x2cc] ;  /* 0x0000b300ff07bb82 */ /* 0x000ea40000000800 */
[----:B------:R-:W-:-:S05]  /*05e0*/  IMAD R14, R12, R2, R3 ;  /* 0x000000020c0e7224 */ /* 0x000fca00078e0203 */
[----:B------:R-:W-:Y:S01]  /*05f0*/  ISETP.GT.U32.AND P1, PT, R13, R14, PT ;  /* 0x0000000e0d00720c */ /* 0x000fe20003f24070 */
[----:B------:R-:W3:-:S12]  /*0600*/  @!P3 LDC.64 R2, c[0x0][0x318] ;  /* 0x0000c600ff02bb82 */ /* 0x000ed80000000a00 */
[----:B------:R-:W-:Y:S02]  /*0610*/  @!P1 IMAD.IADD R14, R14, 0x1, -R13 ;  /* 0x000000010e0e9824 */ /* 0x000fe400078e0a0d */
[----:B------:R-:W-:Y:S01]  /*0620*/  @!P1 VIADD R12, R12, 0x1 ;  /* 0x000000010c0c9836 */ /* 0x000fe20000000000 */
[----:B------:R-:W-:Y:S02]  /*0630*/  ISETP.NE.AND P1, PT, R10, RZ, PT ;  /* 0x000000ff0a00720c */ /* 0x000fe40003f25270 */
[----:B------:R-:W-:Y:S02]  /*0640*/  ISETP.GE.U32.AND P4, PT, R14, R13, PT ;  /* 0x0000000d0e00720c */ /* 0x000fe40003f86070 */
[----:B---3--:R-:W-:-:S04]  /*0650*/  @!P3 ISETP.NE.U32.AND P2, PT, R2, RZ, PT ;  /* 0x000000ff0200b20c */ /* 0x008fc80003f45070 */
[----:B------:R-:W-:-:S07]  /*0660*/  @!P3 ISETP.NE.AND.EX P2, PT, R3, RZ, PT, P2 ;  /* 0x000000ff0300b20c */ /* 0x000fce0003f45320 */
[----:B------:R-:W-:Y:S01]  /*0670*/  @P4 VIADD R12, R12, 0x1 ;  /* 0x000000010c0c4836 */ /* 0x000fe20000000000 */
[----:B--2---:R-:W-:-:S03]  /*0680*/  @!P3 SEL R7, R7, RZ, P2 ;  /* 0x000000ff0707b207 */ /* 0x004fc60001000000 */
[----:B------:R-:W-:Y:S01]  /*0690*/  @!P0 IMAD.MOV R12, RZ, RZ, -R12 ;  /* 0x000000ffff0c8224 */ /* 0x000fe200078e0a0c */
[----:B------:R-:W-:Y:S02]  /*06a0*/  @!P1 LOP3.LUT R12, RZ, R10, RZ, 0x33, !PT ;  /* 0x0000000aff0c9212 */ /* 0x000fe400078e33ff */
[----:B-1----:R-:W-:-:S03]  /*06b0*/  @!P3 IADD3 R89, R7, R6, -R11 ;  /* 0x000000060759b210 */ /* 0x002fc60007ffe80b */
[----:B------:R-:W-:Y:S02]  /*06c0*/  IMAD R236, R12, R4, RZ ;  /* 0x000000040cec7224 */ /* 0x000fe400078e02ff */
[----:B------:R-:W-:-:S05]  /*06d0*/  VIADD R3, R89, 0x3f ;  /* 0x0000003f59037836 */ /* 0x000fca0000000000 */
[----:B------:R-:W-:-:S04]  /*06e0*/  SHF.R.S32.HI R2, RZ, 0x1f, R3 ;  /* 0x0000001fff027819 */ /* 0x000fc80000011403 */
[----:B------:R-:W-:-:S04]  /*06f0*/  LEA.HI R2, R2, R3, RZ, 0x6 ;  /* 0x0000000302027211 */ /* 0x000fc800078f30ff */
[----:B------:R-:W-:-:S04]  /*0700*/  SHF.R.S32.HI R165, RZ, 0x6, R2 ;  /* 0x00000006ffa57819 */ /* 0x000fc80000011402 */
[----:B------:R-:W-:-:S04]  /*0710*/  VIADDMNMX R165, R236, R12, R165, PT ;  /* 0x0000000ceca57246 */ /* 0x000fc800038001a5 */
[----:B------:R-:W-:-:S13]  /*0720*/  ISETP.GE.AND P0, PT, R236, R165, PT ;  /* 0x000000a5ec00720c */ /* 0x000fda0003f06270 */
[----:B------:R-:W-:Y:S05]  /*0730*/  @!P0 BRA `(.L_x_5160) ;  /* 0x0000000400908947 */ /* 0x000fea0003800000 */
[----:B------:R-:W1:Y:S01]  /*0740*/  LDC.64 R2, c[0x0][0x2c0] ;  /* 0x0000b000ff027b82 */ /* 0x000e620000000a00 */
[----:B------:R-:W-:Y:S01]  /*0750*/  SHF.R.S32.HI R7, RZ, 0x1f, R86 ;  /* 0x0000001fff077819 */ /* 0x000fe20000011456 */
[----:B------:R-:W-:Y:S01]  /*0760*/  ULDC UR4, c[0x0][0x2dc] ;  /* 0x0000b70000047ab9 */ /* 0x000fe20000000800 */
[----:B------:R-:W-:Y:S01]  /*0770*/  IMAD.IADD R235, R235, 0x1, -R0 ;  /* 0x00000001ebeb7824 */ /* 0x000fe200078e0a00 */
[----:B------:R-:W-:Y:S02]  /*0780*/  LOP3.LUT P6, RZ, R86, 0xf, RZ, 0xc0, !PT ;  /* 0x0000000f56ff7812 */ /* 0x000fe400078cc0ff */
[----:B------:R-:W-:-:S04]  /*0790*/  LEA.HI R6, R7, R86, RZ, 0x4 ;  /* 0x0000005607067211 */ /* 0x000fc800078f20ff */
[----:B------:R-:W-:-:S05]  /*07a0*/  LOP3.LUT R7, R6, 0x3ffffff0, RZ, 0xc0, !PT ;  /* 0x3ffffff006077812 */ /* 0x000fca00078ec0ff */
[----:B------:R-:W-:-:S04]  /*07b0*/  IMAD.IADD R7, R86, 0x1, -R7 ;  /* 0x0000000156077824 */ /* 0x000fc800078e0a07 */
[----:B------:R-:W-:Y:S02]  /*07c0*/  IMAD.SHL.U32 R8, R7, 0x4, RZ ;  /* 0x0000000407087824 */ /* 0x000fe400078e00ff */
[----:B-1----:R-:W-:-:S03]  /*07d0*/  IMAD R2, R4, R2, R239 ;  /* 0x0000000204027224 */ /* 0x002fc600078e02ef */
[----:B------:R-:W-:Y:S01]  /*07e0*/  SHF.R.S32.HI R9, RZ, 0x1f, R8 ;  /* 0x0000001fff097819 */ /* 0x000fe20000011408 */
[----:B------:R-:W-:-:S04]  /*07f0*/  IMAD R2, R2, R5, R30 ;  /* 0x0000000502027224 */ /* 0x000fc800078e021e */
[----:B------:R-:W-:Y:S01]  /*0800*/  IMAD R3, R2, R3, R0 ;  /* 0x0000000302037224 */ /* 0x000fe200078e0200 */
[----:B------:R-:W-:-:S03]  /*0810*/  SHF.R.S32.HI R2, RZ, 0x4, R6 ;  /* 0x00000004ff027819 */ /* 0x000fc60000011406 */
[----:B------:R-:W-:Y:S01]  /*0820*/  IMAD R5, R3, UR4, RZ ;  /* 0x0000000403057c24 */ /* 0x000fe2000f8e02ff */
[C---:B------:R-:W-:Y:S01]  /*0830*/  ISETP.GE.AND P3, PT, R2.reuse, R235, PT ;  /* 0x000000eb0200720c */ /* 0x040fe20003f66270 */
[----:B------:R-:W-:Y:S01]  /*0840*/  IMAD.WIDE R6, R2, 0x100, R8 ;  /* 0x0000010002067825 */ /* 0x000fe200078e0208 */
[----:B------:R-:W-:-:S03]  /*0850*/  ULDC.64 UR4, c[0x0][0x288] ;  /* 0x0000a20000047ab9 */ /* 0x000fc60000000a00 */
[C---:B------:R-:W-:Y:S01]  /*0860*/  VIADD R10, R2.reuse, 0x18 ;  /* 0x00000018020a7836 */ /* 0x040fe20000000000 */
[C---:B------:R-:W-:Y:S01]  /*0870*/  IADD3 R4, P0, R5.reuse, R6, RZ ;  /* 0x0000000605047210 */ /* 0x040fe20007f1e0ff */
[C---:B------:R-:W-:Y:S02]  /*0880*/  VIADD R6, R2.reuse, 0x8 ;  /* 0x0000000802067836 */ /* 0x040fe40000000000 */
[C---:B------:R-:W-:Y:S01]  /*0890*/  VIADD R0, R2.reuse, 0x10 ;  /* 0x0000001002007836 */ /* 0x040fe20000000000 */
[----:B------:R-:W-:Y:S01]  /*08a0*/  LEA.HI.X.SX32 R5, R5, R7, 0x1, P0 ;  /* 0x0000000705057211 */ /* 0x000fe200000f0eff */
[----:B------:R-:W-:Y:S01]  /*08b0*/  VIADD R8, R2, 0x20 ;  /* 0x0000002002087836 */ /* 0x000fe20000000000 */
[----:B------:R-:W-:Y:S02]  /*08c0*/  LEA R12, P0, R4, UR4, 0x2 ;  /* 0x00000004040c7c11 */ /* 0x000fe4000f8010ff */
[-C--:B------:R-:W-:Y:S02]  /*08d0*/  ISETP.GE.AND P2, PT, R6, R235.reuse, PT ;  /* 0x000000eb0600720c */ /* 0x080fe40003f46270 */
[----:B------:R-:W-:Y:S01]  /*08e0*/  LEA.HI.X R13, R4, UR5, R5, 0x2, P0 ;  /* 0x00000005040d7c11 */ /* 0x000fe200080f1405 */
[----:B------:R-:W-:Y:S01]  /*08f0*/  VIADD R4, R2, 0x30 ;  /* 0x0000003002047836 */ /* 0x000fe20000000000 */
[-C--:B------:R-:W-:Y:S01]  /*0900*/  ISETP.GE.AND P0, PT, R10, R235.reuse, PT ;  /* 0x000000eb0a00720c */ /* 0x080fe20003f06270 */
[----:B------:R-:W-:Y:S01]  /*0910*/  ULDC.64 UR4, c[0x0][0x2b8] ;  /* 0x0000ae0000047ab9 */ /* 0x000fe20000000a00 */
[-C--:B------:R-:W-:Y:S01]  /*0920*/  ISETP.GE.AND P1, PT, R0, R235.reuse, PT ;  /* 0x000000eb0000720c */ /* 0x080fe20003f26270 */
[----:B------:R-:W-:Y:S01]  /*0930*/  @!P3 STG.E.128 desc[UR12][R12.64], RZ ;  /* 0x000000ff0c00b986 */ /* 0x000fe2000c101d0c */
[-C--:B------:R-:W-:Y:S01]  /*0940*/  ISETP.GE.OR P5, PT, R6, R235.reuse, P6 ;  /* 0x000000eb0600720c */ /* 0x080fe200037a6670 */
[----:B------:R-:W-:Y:S01]  /*0950*/  VIADD R6, R2, 0x28 ;  /* 0x0000002802067836 */ /* 0x000fe20000000000 */
[----:B------:R-:W-:Y:S01]  /*0960*/  ISETP.GE.OR P4, PT, R0, R235, P6 ;  /* 0x000000eb0000720c */ /* 0x000fe20003786670 */
[----:B------:R-:W-:Y:S01]  /*0970*/  @!P3 STG.E.128 desc[UR12][R12.64+0x100], RZ ;  /* 0x000100ff0c00b986 */ /* 0x000fe2000c101d0c */
[----:B------:R-:W-:Y:S01]  /*0980*/  VIADD R0, R2, 0x38 ;  /* 0x0000003802007836 */ /* 0x000fe20000000000 */
[----:B------:R-:W-:-:S02]  /*0990*/  SHF.R.S32.HI R5, RZ, 0x1f, R3 ;  /* 0x0000001fff057819 */ /* 0x000fc40000011403 */
[----:B------:R-:W-:Y:S04]  /*09a0*/  @!P3 STG.E.128 desc[UR12][R12.64+0x200], RZ ;  /* 0x000200ff0c00b986 */ /* 0x000fe8000c101d0c */
[----:B------:R-:W-:Y:S01]  /*09b0*/  @!P3 STG.E.128 desc[UR12][R12.64+0x300], RZ ;  /* 0x000300ff0c00b986 */ /* 0x000fe2000c101d0c */
[----:B------:R-:W-:-:S03]  /*09c0*/  ISETP.GE.AND P3, PT, R8, R235, PT ;  /* 0x000000eb0800720c */ /* 0x000fc60003f66270 */
[----:B------:R-:W-:Y:S01]  /*09d0*/  @!P0 STG.E.128 desc[UR12][R12.64+0x6000], RZ ;  /* 0x006000ff0c008986 */ /* 0x000fe2000c101d0c */
[----:B------:R-:W-:-:S03]  /*09e0*/  @!P4 IMAD.MOV.U32 R15, RZ, RZ, -0x800000 ;  /* 0xff800000ff0fc424 */ /* 0x000fc600078e00ff */
[----:B------:R-:W-:Y:S04]  /*09f0*/  @!P0 STG.E.128 desc[UR12][R12.64+0x6100], RZ ;  /* 0x006100ff0c008986 */ /* 0x000fe8000c101d0c */
[----:B------:R-:W-:Y:S04]  /*0a00*/  @!P0 STG.E.128 desc[UR12][R12.64+0x6200], RZ ;  /* 0x006200ff0c008986 */ /* 0x000fe8000c101d0c */
[----:B------:R-:W-:Y:S01]  /*0a10*/  @!P0 STG.E.128 desc[UR12][R12.64+0x6300], RZ ;  /* 0x006300ff0c008986 */ /* 0x000fe2000c101d0c */
[----:B------:R-:W-:-:S03]  /*0a20*/  IADD3 R3, P0, R3, R2, RZ ;  /* 0x0000000203037210 */ /* 0x000fc60007f1e0ff */
[----:B------:R-:W-:Y:S01]  /*0a30*/  @!P2 STG.E.128 desc[UR12][R12.64+0x2000], RZ ;  /* 0x002000ff0c00a986 */ /* 0x000fe2000c101d0c */
[----:B------:R-:W-:Y:S02]  /*0a40*/  LEA.HI.X.SX32 R14, R2, R5, 0x1, P0 ;  /* 0x00000005020e7211 */ /* 0x000fe400000f0eff */
[C---:B------:R-:W-:Y:S01]  /*0a50*/  LEA R16, P0, R3.reuse, UR4, 0x2 ;  /* 0x0000000403107c11 */ /* 0x040fe2000f8010ff */
[----:B------:R-:W-:Y:S03]  /*0a60*/  @!P2 STG.E.128 desc[UR12][R12.64+0x2100], RZ ;  /* 0x002100ff0c00a986 */ /* 0x000fe6000c101d0c */
[----:B------:R-:W-:Y:S01]  /*0a70*/  LEA.HI.X R17, R3, UR5, R14, 0x2, P0 ;  /* 0x0000000503117c11 */ /* 0x000fe200080f140e */
[----:B------:R-:W-:Y:S01]  /*0a80*/  @!P2 STG.E.128 desc[UR12][R12.64+0x2200], RZ ;  /* 0x002200ff0c00a986 */ /* 0x000fe2000c101d0c */
[----:B------:R-:W-:Y:S01]  /*0a90*/  @!P5 IMAD.MOV.U32 R3, RZ, RZ, -0x800000 ;  /* 0xff800000ff03d424 */ /* 0x000fe200078e00ff */
[----:B------:R-:W-:-:S02]  /*0aa0*/  ISETP.GE.OR P0, PT, R4, R235, P6 ;  /* 0x000000eb0400720c */ /* 0x000fc40003706670 */
[----:B------:R-:W-:Y:S01]  /*0ab0*/  @!P2 STG.E.128 desc[UR12][R12.64+0x2300], RZ ;  /* 0x002300ff0c00a986 */ /* 0x000fe2000c101d0c */
[----:B------:R-:W-:-:S03]  /*0ac0*/  ISETP.GE.AND P2, PT, R6, R235, PT ;  /* 0x000000eb0600720c */ /* 0x000fc60003f46270 */
[----:B------:R-:W-:Y:S04]  /*0ad0*/  @!P1 STG.E.128 desc[UR12][R12.64+0x4000], RZ ;  /* 0x004000ff0c009986 */ /* 0x000fe8000c101d0c */
[----:B------:R-:W-:Y:S03]  /*0ae0*/  @!P1 STG.E.128 desc[UR12][R12.64+0x4100], RZ ;  /* 0x004100ff0c009986 */ /* 0x000fe6000c101d0c */
[----:B------:R-:W-:Y:S01]  /*0af0*/  @!P0 IMAD.MOV.U32 R5, RZ, RZ, -0x800000 ;  /* 0xff800000ff058424 */ /* 0x000fe200078e00ff */
[----:B------:R-:W-:Y:S04]  /*0b00*/  @!P1 STG.E.128 desc[UR12][R12.64+0x4200], RZ ;  /* 0x004200ff0c009986 */ /* 0x000fe8000c101d0c */
[----:B------:R-:W-:Y:S01]  /*0b10*/  @!P1 STG.E.128 desc[UR12][R12.64+0x4300], RZ ;  /* 0x004300ff0c009986 */ /* 0x000fe2000c101d0c */
[----:B------:R-:W-:-:S03]  /*0b20*/  ISETP.GE.AND P1, PT, R4, R235, PT ;  /* 0x000000eb0400720c */ /* 0x000fc60003f26270 */
[----:B------:R-:W-:Y:S04]  /*0b30*/  @!P3 STG.E.128 desc[UR12][R12.64+0x8000], RZ ;  /* 0x008000ff0c00b986 */ /* 0x000fe8000c101d0c */
[----:B------:R-:W-:Y:S04]  /*0b40*/  @!P3 STG.E.128 desc[UR12][R12.64+0x8100], RZ ;  /* 0x008100ff0c00b986 */ /* 0x000fe8000c101d0c */
[----:B------:R-:W-:Y:S04]  /*0b50*/  @!P3 STG.E.128 desc[UR12][R12.64+0x8200], RZ ;  /* 0x008200ff0c00b986 */ /* 0x000fe8000c101d0c */
[----:B------:R-:W-:Y:S01]  /*0b60*/  @!P3 STG.E.128 desc[UR12][R12.64+0x8300], RZ ;  /* 0x008300ff0c00b986 */ /* 0x000fe2000c101d0c */
[----:B------:R-:W-:-:S03]  /*0b70*/  ISETP.GE.AND P3, PT, R0, R235, PT ;  /* 0x000000eb0000720c */ /* 0x000fc60003f66270 */
[----:B------:R-:W-:Y:S04]  /*0b80*/  @!P2 STG.E.128 desc[UR12][R12.64+0xa000], RZ ;  /* 0x00a000ff0c00a986 */ /* 0x000fe8000c101d0c */
[----:B------:R-:W-:Y:S04]  /*0b90*/  @!P2 STG.E.128 desc[UR12][R12.64+0xa100], RZ ;  /* 0x00a100ff0c00a986 */ /* 0x000fe8000c101d0c */
[----:B------:R-:W-:Y:S04]  /*0ba0*/  @!P2 STG.E.128 desc[UR12][R12.64+0xa200], RZ ;  /* 0x00a200ff0c00a986 */ /* 0x000fe8000c101d0c */
[----:B------:R-:W-:Y:S01]  /*0bb0*/  @!P2 STG.E.128 desc[UR12][R12.64+0xa300], RZ ;  /* 0x00a300ff0c00a986 */ /* 0x000fe2000c101d0c */
[----:B------:R-:W-:-:S03]  /*0bc0*/  ISETP.GE.OR P2, PT, R10, R235, P6 ;  /* 0x000000eb0a00720c */ /* 0x000fc60003746670 */
[----:B------:R-:W-:Y:S04]  /*0bd0*/  @!P1 STG.E.128 desc[UR12][R12.64+0xc000], RZ ;  /* 0x00c000ff0c009986 */ /* 0x000fe8000c101d0c */
[----:B------:R-:W-:Y:S04]  /*0be0*/  @!P1 STG.E.128 desc[UR12][R12.64+0xc100], RZ ;  /* 0x00c100ff0c009986 */ /* 0x000fe8000c101d0c */
[----:B------:R-:W-:Y:S02]  /*0bf0*/  @!P1 STG.E.128 desc[UR12][R12.64+0xc200], RZ ;  /* 0x00c200ff0c009986 */ /* 0x000fe4000c101d0c */
[----:B------:R-:W-:-:S02]  /*0c00*/  @!P2 IMAD.MOV.U32 R11, RZ, RZ, -0x800000 ;  /* 0xff800000ff0ba424 */ /* 0x000fc400078e00ff */
[----:B------:R-:W-:Y:S01]  /*0c10*/  @!P1 STG.E.128 desc[UR12][R12.64+0xc300], RZ ;  /* 0x00c300ff0c009986 */ /* 0x000fe2000c101d0c */
[----:B------:R-:W-:-:S03]  /*0c20*/  ISETP.GE.OR P1, PT, R8, R235, P6 ;  /* 0x000000eb0800720c */ /* 0x000fc60003726670 */
[----:B------:R-:W-:Y:S04]  /*0c30*/  @!P3 STG.E.128 desc[UR12][R12.64+0xe000], RZ ;  /* 0x00e000ff0c00b986 */ /* 0x000fe8000c101d0c */
[----:B------:R-:W-:Y:S04]  /*0c40*/  @!P3 STG.E.128 desc[UR12][R12.64+0xe100], RZ ;  /* 0x00e100ff0c00b986 */ /* 0x000fe8000c101d0c */
[----:B------:R-:W-:Y:S02]  /*0c50*/  @!P3 STG.E.128 desc[UR12][R12.64+0xe200], RZ ;  /* 0x00e200ff0c00b986 */ /* 0x000fe4000c101d0c */
[----:B------:R-:W-:-:S02]  /*0c60*/  @!P1 IMAD.MOV.U32 R9, RZ, RZ, -0x800000 ;  /* 0xff800000ff099424 */ /* 0x000fc400078e00ff */
[----:B------:R1:W-:Y:S01]  /*0c70*/  @!P3 STG.E.128 desc[UR12][R12.64+0xe300], RZ ;  /* 0x00e300ff0c00b986 */ /* 0x0003e2000c101d0c */
[----:B------:R-:W-:-:S03]  /*0c80*/  ISETP.GE.OR P3, PT, R6, R235, P6 ;  /* 0x000000eb0600720c */ /* 0x000fc60003766670 */
[----:B------:R2:W-:Y:S01]  /*0c90*/  @!P5 STG.E desc[UR12][R16.64+0x20], R3 ;  /* 0x000020031000d986 */ /* 0x0005e2000c10190c */
[-C--:B------:R-:W-:Y:S02]  /*0ca0*/  ISETP.GE.OR P5, PT, R2, R235.reuse, P6 ;  /* 0x000000eb0200720c */ /* 0x080fe400037a6670 */
[----:B------:R-:W-:Y:S01]  /*0cb0*/  ISETP.GE.OR P6, PT, R0, R235, P6 ;  /* 0x000000eb0000720c */ /* 0x000fe200037c6670 */
[----:B------:R2:W-:Y:S04]  /*0cc0*/  @!P4 STG.E desc[UR12][R16.64+0x40], R15 ;  /* 0x0000400f1000c986 */ /* 0x0005e8000c10190c */
[----:B------:R2:W-:Y:S02]  /*0cd0*/  @!P2 STG.E desc[UR12][R16.64+0x60], R11 ;  /* 0x0000600b1000a986 */ /* 0x0005e4000c10190c */
[----:B------:R-:W-:-:S02]  /*0ce0*/  @!P3 IMAD.MOV.U32 R7, RZ, RZ, -0x800000 ;  /* 0xff800000ff07b424 */ /* 0x000fc400078e00ff */
[----:B------:R2:W-:Y:S04]  /*0cf0*/  @!P1 STG.E desc[UR12][R16.64+0x80], R9 ;  /* 0x0000800910009986 */ /* 0x0005e8000c10190c */
[----:B------:R2:W-:Y:S04]  /*0d00*/  @!P3 STG.E desc[UR12][R16.64+0xa0], R7 ;  /* 0x0000a0071000b986 */ /* 0x0005e8000c10190c */
[----:B------:R2:W-:Y:S01]  /*0d10*/  @!P0 STG.E desc[UR12][R16.64+0xc0], R5 ;  /* 0x0000c00510008986 */ /* 0x0005e2000c10190c */
[----:B-1----:R-:W-:-:S05]  /*0d20*/  @!P5 IMAD.MOV.U32 R13, RZ, RZ, -0x800000 ;  /* 0xff800000ff0dd424 */ /* 0x002fca00078e00ff */
[----:B------:R2:W-:Y:S01]  /*0d30*/  @!P5 STG.E desc[UR12][R16.64], R13 ;  /* 0x0000000d1000d986 */ /* 0x0005e2000c10190c */
[----:B------:R-:W-:Y:S05]  /*0d40*/  @P6 EXIT ;  /* 0x000000000000694d */ /* 0x000fea0003800000 */
[----:B--2---:R-:W-:-:S05]  /*0d50*/  MOV R3, 0xff800000 ;  /* 0xff80000000037802 */ /* 0x004fca0000000f00 */
[----:B------:R-:W-:Y:S01]  /*0d60*/  STG.E desc[UR12][R16.64+0xe0], R3 ;  /* 0x0000e00310007986 */ /* 0x000fe2000c10190c */
[----:B------:R-:W-:Y:S05]  /*0d70*/  EXIT ;  /* 0x000000000000794d */ /* 0x000fea0003800000 */
.L_x_5160:
[----:B------:R-:W1:Y:S01]  /*0d80*/  LDC.64 R2, c[0x0][0x368] ;  /* 0x0000da00ff027b82 */ /* 0x000e620000000a00 */
[----:B------:R-:W-:Y:S01]  /*0d90*/  ULDC.64 UR4, c[0x0][0x370] ;  /* 0x0000dc0000047ab9 */ /* 0x000fe20000000a00 */
[----:B------:R-:W-:Y:S01]  /*0da0*/  IMAD.MOV.U32 R10, RZ, RZ, R239 ;  /* 0x000000ffff0a7224 */ /* 0x000fe200078e00ef */
[----:B-1----:R-:W-:-:S04]  /*0db0*/  ISETP.NE.U32.AND P0, PT, R2, RZ, PT ;  /* 0x000000ff0200720c */ /* 0x002fc80003f05070 */
[----:B------:R-:W-:Y:S02]  /*0dc0*/  ISETP.NE.AND.EX P0, PT, R3, RZ, PT, P0 ;  /* 0x000000ff0300720c */ /* 0x000fe40003f05300 */
[----:B------:R-:W-:-:S11]  /*0dd0*/  ISETP.NE.U32.AND P1, PT, RZ, UR4, PT ;  /* 0x00000004ff007c0c */ /* 0x000fd6000bf25070 */
[----:B------:R-:W1:Y:S01]  /*0de0*/  @P0 LDC.64 R2, c[0x0][0x368] ;  /* 0x0000da00ff020b82 */ /* 0x000e620000000a00 */
[----:B------:R-:W-:Y:S02]  /*0df0*/  ISETP.NE.AND.EX P1, PT, RZ, UR5, PT, P1 ;  /* 0x00000005ff007c0c */ /* 0x000fe4000bf25310 */
[----:B------:R-:W-:Y:S01]  /*0e00*/  CS2R R240, SRZ ;  /* 0x0000000000f07805 */ /* 0x000fe2000001ff00 */
[----:B-1----:R-:W-:-:S05]  /*0e10*/  @P0 IMAD.WIDE R2, R239, 0x4, R2 ;  /* 0x00000004ef020825 */ /* 0x002fca00078e0202 */
[----:B------:R1:W5:Y:S01]  /*0e20*/  @P0 LDG.E R10, desc[UR12][R2.64] ;  /* 0x0000000c020a0981 */ /* 0x000362000c1e1900 */
[----:B------:R-:W-:-:S04]  /*0e30*/  PLOP3.LUT P0, PT, PT, PT, PT, 0x8, 0x0 ;  /* 0x000000000000781c */ /* 0x000fc80003f0e170 */
[----:B------:R-:W-:Y:S09]  /*0e40*/  @!P1 BRA `(.L_x_5161) ;  /* 0x00000000002c9947 */ /* 0x000ff20003800000 */
        /* <DEDUP_REMOVED lines=11> */
.L_x_5161:
[----:B------:R-:W-:Y:S05]  /*0f00*/  @!P0 BRA `(.L_x_5162) ;  /* 0x0000000400388947 */ /* 0x000fea0003800000 */
[----:B------:R-:W2:Y:S01]  /*0f10*/  LDC R8, c[0x0][0x380] ;  /* 0x0000e000ff087b82 */ /* 0x000ea20000000800 */
        /* <DEDUP_REMOVED lines=29> */
[----:B------:R3:W4:Y:S01]  /*10f0*/  LDG.E R4, desc[UR12][R14.64] ;  /* 0x0000000c0e047981 */ /* 0x000722000c1e1900 */
        /* <DEDUP_REMOVED lines=13> */
[----:B---3--:R-:W-:-:S05]  /*11d0*/  IMAD.HI.U32 R14, R12, R5, RZ ;  /* 0x000000050c0e7227 */ /* 0x008fca00078e00ff */
        /* <DEDUP_REMOVED lines=12> */
[----:B------:R-:W-:Y:S02]  /*12a0*/  @!P2 LOP3.LUT R14, RZ, R7, RZ, 0x33, !PT ;  /* 0x00000007ff0ea212 */ /* 0x000fe400078e33ff */
[----:B----4-:R-:W-:Y:S01]  /*12b0*/  SHF.R.S32.HI R5, RZ, 0x1f, R4 ;  /* 0x0000001fff057819 */ /* 0x010fe20000011404 */
[----:B-----5:R-:W-:-:S04]  /*12c0*/  IMAD.WIDE.U32 R10, R4, UR4, RZ ;  /* 0x00000004040a7c25 */ /* 0x020fc8000f8e00ff */
[C---:B------:R-:W-:Y:S02]  /*12d0*/  IMAD R13, R5.reuse, UR4, RZ ;  /* 0x00000004050d7c24 */ /* 0x040fe4000f8e02ff */
[----:B--2---:R-:W-:Y:S02]  /*12e0*/  IMAD R5, R5, R2, RZ ;  /* 0x0000000205057224 */ /* 0x004fe400078e02ff */
[C---:B------:R-:W-:Y:S01]  /*12f0*/  IMAD R6, R4.reuse, UR5, R13 ;  /* 0x0000000504067c24 */ /* 0x040fe2000f8e020d */
[----:B------:R-:W-:Y:S01]  /*1300*/  SHF.R.S32.HI R13, RZ, 0x1f, R14 ;  /* 0x0000001fff0d7819 */ /* 0x000fe2000001140e */
[----:B------:R-:W-:Y:S01]  /*1310*/  ULDC.64 UR4, c[0x0][0x260] ;  /* 0x0000980000047ab9 */ /* 0x000fe20000000a00 */
[----:B------:R-:W-:Y:S02]  /*1320*/  IMAD R3, R4, R3, R5 ;  /* 0x0000000304037224 */ /* 0x000fe400078e0205 */
[----:B------:R-:W-:Y:S01]  /*1330*/  IADD3 R11, R11, R6, RZ ;  /* 0x000000060b0b7210 */ /* 0x000fe20007ffe0ff */
[----:B-1----:R-:W-:-:S02]  /*1340*/  IMAD R6, R23, R80, RZ ;  /* 0x0000005017067224 */ /* 0x002fc400078e02ff */
[----:B------:R-:W-:Y:S02]  /*1350*/  IMAD R7, R13, UR4, RZ ;  /* 0x000000040d077c24 */ /* 0x000fe4000f8e02ff */
[C---:B------:R-:W-:Y:S02]  /*1360*/  IMAD R6, R27.reuse, R81, R6 ;  /* 0x000000511b067224 */ /* 0x040fe400078e0206 */
[----:B------:R-:W-:-:S04]  /*1370*/  IMAD.WIDE.U32 R10, R27, R80, R10 ;  /* 0x000000501b0a7225 */ /* 0x000fc800078e000a */
[----:B------:R-:W-:Y:S02]  /*1380*/  IMAD.IADD R11, R11, 0x1, R6 ;  /* 0x000000010b0b7824 */ /* 0x000fe400078e0206 */
[----:B------:R-:W-:-:S04]  /*1390*/  IMAD.WIDE.U32 R18, R4, R2, RZ ;  /* 0x0000000204127225 */ /* 0x000fc800078e00ff */
[C---:B------:R-:W-:Y:S01]  /*13a0*/  IMAD R7, R14.reuse, UR5, R7 ;  /* 0x000000050e077c24 */ /* 0x040fe2000f8e0207 */
[----:B------:R-:W-:Y:S01]  /*13b0*/  IADD3 R8, R19, R3, RZ ;  /* 0x0000000313087210 */ /* 0x000fe20007ffe0ff */
[----:B------:R-:W-:-:S05]  /*13c0*/  IMAD.WIDE.U32 R82, R14, UR4, R10 ;  /* 0x000000040e527c25 */ /* 0x000fca000f8e000a */
[----:B------:R-:W-:Y:S01]  /*13d0*/  IADD3 R4, R83, R7, RZ ;  /* 0x0000000753047210 */ /* 0x000fe20007ffe0ff */
[----:B------:R-:W-:Y:S06]  /*13e0*/  BRA `(.L_x_5163) ;  /* 0x0000000400307947 */ /* 0x000fec0003800000 */
.L_x_5162:
        /* <DEDUP_REMOVED lines=37> */
[----:B------:R-:W-:Y:S02]  /*1640*/  SHF.R.S32.HI R15, RZ, 0x1f, R11 ;  /* 0x0000001fff0f7819 */ /* 0x000fe4000001140b */
[----:B-----5:R-:W-:-:S05]  /*1650*/  SHF.R.S32.HI R17, RZ, 0x1f, R10 ;  /* 0x0000001fff117819 */ /* 0x020fca000001140a */
[----:B------:R-:W4:Y:S01]  /*1660*/  LDC.64 R6, c[0x0][0x230] ;  /* 0x00008c00ff067b82 */ /* 0x000f220000000a00 */
[-C--:B---3--:R-:W-:Y:S02]  /*1670*/  IMAD R12, R15, R80.reuse, RZ ;  /* 0x000000500f0c7224 */ /* 0x088fe400078e02ff */
        /* <DEDUP_REMOVED lines=8> */
.L_x_5164:
[----:B------:R-:W-:Y:S01]  /*1700*/  @!P1 LOP3.LUT R14, RZ, R13, RZ, 0x33, !PT ;  /* 0x0000000dff0e9212 */ /* 0x000fe200078e33ff */
[----:B------:R-:W-:Y:S01]  /*1710*/  IMAD R6, R23, R80, RZ ;  /* 0x0000005017067224 */ /* 0x000fe200078e02ff */
[----:B------:R-:W-:Y:S02]  /*1720*/  MOV R13, R7 ;  /* 0x00000007000d7202 */ /* 0x000fe40000000f00 */
[----:B------:R-:W-:Y:S01]  /*1730*/  @P4 IADD3 R8, R11, R8, RZ ;  /* 0x000000080b084210 */ /* 0x000fe20007ffe0ff */
[-C--:B------:R-:W-:Y:S02]  /*1740*/  IMAD R7, R81, R27.reuse, R6 ;  /* 0x0000001b51077224 */ /* 0x080fe400078e0206 */
[----:B------:R-:W-:Y:S01]  /*1750*/  IMAD.WIDE.U32 R16, R80, R27, R12 ;  /* 0x0000001b50107225 */ /* 0x000fe200078e000c */
[----:B------:R-:W-:-:S03]  /*1760*/  SHF.R.S32.HI R13, RZ, 0x1f, R14 ;  /* 0x0000001fff0d7819 */ /* 0x000fc6000001140e */
[----:B-1----:R-:W-:Y:S01]  /*1770*/  @P4 IMAD.WIDE.U32 R18, R8, R4, RZ ;  /* 0x0000000408124225 */ /* 0x002fe200078e00ff */
[----:B------:R-:W-:-:S03]  /*1780*/  IADD3 R17, R17, R7, RZ ;  /* 0x0000000711117210 */ /* 0x000fc60007ffe0ff */
[-C--:B--2---:R-:W-:Y:S02]  /*1790*/  IMAD R6, R13, R2.reuse, RZ ;  /* 0x000000020d067224 */ /* 0x084fe400078e02ff */
        /* <DEDUP_REMOVED lines=16> */
[----:B------:R-:W-:-:S07]  /*18a0*/  IADD3 R8, R19, R3, RZ ;  /* 0x0000000313087210 */ /* 0x000fce0007ffe0ff */
.L_x_5163:
[----:B------:R-:W-:Y:S01]  /*18b0*/  ISETP.NE.AND P5, PT, R9, -0x1, PT ;  /* 0xffffffff0900780c */ /* 0x000fe20003fa5270 */
[----:B------:R-:W-:Y:S01]  /*18c0*/  IMAD.IADD R235, R235, 0x1, -R0 ;  /* 0x00000001ebeb7824 */ /* 0x000fe200078e0a00 */
[----:B------:R-:W-:Y:S01]  /*18d0*/  SHF.R.S32.HI R5, RZ, 0x1f, R86 ;  /* 0x0000001fff057819 */ /* 0x000fe20000011456 */
[----:B------:R-:W-:Y:S01]  /*18e0*/  ULDC.64 UR4, c[0x0][0x258] ;  /* 0x0000960000047ab9 */ /* 0x000fe20000000a00 */
[----:B------:R-:W1:Y:S01]  /*18f0*/  S2UR UR6, SR_CgaCtaId ;  /* 0x00000000000679c3 */ /* 0x000e620000008800 */
[----:B------:R-:W-:Y:S01]  /*1900*/  VIADD R167, R165, 0xffffffff ;  /* 0xffffffffa5a77836 */ /* 0x000fe20000000000 */
[----:B-----5:R-:W-:-:S04]  /*1910*/  LEA.HI R10, R5, R86, RZ, 0x3 ;  /* 0x00000056050a7211 */ /* 0x020fc800078f18ff */
[----:B------:R-:W-:-:S03]  /*1920*/  SHF.R.S32.HI R24, RZ, 0x3, R10 ;  /* 0x00000003ff187819 */ /* 0x000fc6000001140a */
[----:B------:R-:W2:Y:S01]  /*1930*/  @P5 LDC.64 R6, c[0x0][0x240] ;  /* 0x00009000ff065b82 */ /* 0x000ea20000000a00 */
[----:B------:R-:W-:Y:S01]  /*1940*/  @!P5 SHF.R.S32.HI R11, RZ, 0x1f, R239 ;  /* 0x0000001fff0bd819 */ /* 0x000fe200000114ef */
[C---:B------:R-:W-:Y:S01]  /*1950*/  VIADD R22, R24.reuse, 0x10 ;  /* 0x0000001018167836 */ /* 0x040fe20000000000 */
[CC--:B------:R-:W-:Y:S01]  /*1960*/  ISETP.GE.AND P6, PT, R24.reuse, R235.reuse, PT ;  /* 0x000000eb1800720c */ /* 0x0c0fe20003fc6270 */
[C---:B------:R-:W-:Y:S01]  /*1970*/  VIADD R20, R24.reuse, 0x20 ;  /* 0x0000002018147836 */ /* 0x040fe20000000000 */
[--C-:B------:R-:W-:Y:S01]  /*1980*/  SHF.R.S32.HI R25, RZ, 0x1f, R24.reuse ;  /* 0x0000001fff197819 */ /* 0x100fe20000011418 */
[----:B------:R-:W-:Y:S01]  /*1990*/  VIADD R16, R24, 0x30 ;  /* 0x0000003018107836 */ /* 0x000fe20000000000 */
[-C--:B------:R-:W-:Y:S01]  /*19a0*/  ISETP.GE.AND P3, PT, R22, R235.reuse, PT ;  /* 0x000000eb1600720c */ /* 0x080fe20003f66270 */
[----:B------:R-:W3:Y:S01]  /*19b0*/  @!P5 LDC.64 R2, c[0x0][0x228] ;  /* 0x00008a00ff02db82 */ /* 0x000ee20000000a00 */
[-C--:B------:R-:W-:Y:S01]  /*19c0*/  ISETP.GE.AND P2, PT, R20, R235.reuse, PT ;  /* 0x000000eb1400720c */ /* 0x080fe20003f46270 */
[----:B------:R-:W-:Y:S01]  /*19d0*/  IMAD.SHL.U32 R12, R24, 0x40, RZ ;  /* 0x00000040180c7824 */ /* 0x000fe200078e00ff */
[----:B------:R-:W-:Y:S01]  /*19e0*/  ISETP.GE.AND P4, PT, R16, R235, PT ;  /* 0x000000eb1000720c */ /* 0x000fe20003f86270 */
[----:B------:R-:W-:-:S03]  /*19f0*/  IMAD.WIDE R36, R37, 0x40, R24 ;  /* 0x0000004025247825 */ /* 0x000fc600078e0218 */
[----:B------:R-:W-:Y:S01]  /*1a00*/  LOP3.LUT R12, R12, 0x1c0, RZ, 0xc0, !PT ;  /* 0x000001c00c0c7812 */ /* 0x000fe200078ec0ff */
[----:B------:R-:W-:-:S04]  /*1a10*/  IMAD R85, R25, R80, RZ ;  /* 0x0000005019557224 */ /* 0x000fc800078e02ff */
[----:B------:R-:W4:Y:S01]  /*1a20*/  @!P3 S2R R29, SR_CgaCtaId ;  /* 0x00000000001db919 */ /* 0x000f220000008800 */
[----:B------:R-:W-:Y:S02]  /*1a30*/  IMAD R85, R24, R81, R85 ;  /* 0x0000005118557224 */ /* 0x000fe400078e0255 */
[C---:B--2---:R-:W-:Y:S01]  /*1a40*/  @P5 IMAD.WIDE.U32 R34, R9.reuse, R6, RZ ;  /* 0x0000000609225225 */ /* 0x044fe200078e00ff */
[----:B------:R-:W2:Y:S03]  /*1a50*/  @!P2 S2R R21, SR_CgaCtaId ;  /* 0x000000000015a919 */ /* 0x000ea60000008800 */
[----:B------:R-:W-:Y:S01]  /*1a60*/  @P5 IMAD R7, R9, R7, R35 ;  /* 0x0000000709075224 */ /* 0x000fe200078e0223 */
[----:B------:R-:W-:Y:S01]  /*1a70*/  LOP3.LUT R9, R10, 0xfffffff8, RZ, 0xc0, !PT ;  /* 0xfffffff80a097812 */ /* 0x000fe200078ec0ff */
[----:B------:R-:W1:Y:S01]  /*1a80*/  @!P4 S2R R15, SR_CgaCtaId ;  /* 0x00000000000fc919 */ /* 0x000e620000008800 */
[----:B---3--:R-:W-:-:S03]  /*1a90*/  @!P5 IMAD R6, R11, R2, RZ ;  /* 0x000000020b06d224 */ /* 0x008fc600078e02ff */
[----:B------:R-:W-:Y:S01]  /*1aa0*/  IMAD.IADD R0, R86, 0x1, -R9 ;  /* 0x0000000156007824 */ /* 0x000fe200078e0a09 */
[----:B------:R-:W3:Y:S01]  /*1ab0*/  @!P6 LDC.64 R10, c[0x0][0x240] ;  /* 0x00009000ff0aeb82 */ /* 0x000ee20000000a00 */
[C---:B------:R-:W-:Y:S02]  /*1ac0*/  @!P5 IMAD R3, R239.reuse, R3, R6 ;  /* 0x00000003ef03d224 */ /* 0x040fe400078e0206 */
[----:B------:R-:W-:Y:S02]  /*1ad0*/  IMAD.SHL.U32 R35, R0, 0x8, RZ ;  /* 0x0000000800237824 */ /* 0x000fe400078e00ff */
[----:B------:R-:W-:Y:S01]  /*1ae0*/  @!P5 IMAD.WIDE.U32 R32, R239, R2, RZ ;  /* 0x00000002ef20d225 */ /* 0x000fe200078e00ff */
[----:B------:R-:W-:Y:S02]  /*1af0*/  @!P3 MOV R2, 0x400 ;  /* 0x000004000002b802 */ /* 0x000fe40000000f00 */
[----:B------:R-:W-:Y:S01]  /*1b00*/  IADD3 R18, P1, R35, R18, RZ ;  /* 0x0000001223127210 */ /* 0x000fe20007f3e0ff */
[----:B------:R-:W-:Y:S01]  /*1b10*/  @!P5 IMAD.IADD R7, R33, 0x1, R3 ;  /* 0x000000012107d824 */ /* 0x000fe200078e0203 */
[----:B------:R-:W-:Y:S01]  /*1b20*/  SHF.R.S32.HI R3, RZ, 0x1f, R35 ;  /* 0x0000001fff037819 */ /* 0x000fe20000011423 */
[----:B------:R-:W-:Y:S01]  /*1b30*/  @!P5 IMAD.MOV.U32 R34, RZ, RZ, R32 ;  /* 0x000000ffff22d224 */ /* 0x000fe200078e0020 */
[----:B------:R-:W-:-:S02]  /*1b40*/  IADD3 R82, P5, R35, R82, RZ ;  /* 0x0000005223527210 */ /* 0x000fc40007fbe0ff */
[----:B------:R-:W-:Y:S01]  /*1b50*/  LOP3.LUT R9, R12, 0x38, R35, 0xf8, !PT ;  /* 0x000000380c097812 */ /* 0x000fe200078ef823 */
[----:B------:R-:W-:Y:S01]  /*1b60*/  IMAD.X R19, R3, 0x1, R8, P1 ;  /* 0x0000000103137824 */ /* 0x000fe200008e0608 */
[----:B------:R-:W-:Y:S01]  /*1b70*/  IADD3 R34, P1, R35, R34, RZ ;  /* 0x0000002223227210 */ /* 0x000fe20007f3e0ff */
[----:B------:R-:W-:Y:S01]  /*1b80*/  IMAD.X R83, R3, 0x1, R4, P5 ;  /* 0x0000000103537824 */ /* 0x000fe200028e0604 */
[----:B------:R-:W-:Y:S02]  /*1b90*/  SHF.R.U32.HI R12, RZ, 0x3, R12 ;  /* 0x00000003ff0c7819 */ /* 0x000fe4000001160c */
[----:B----4-:R-:W-:Y:S01]  /*1ba0*/  @!P3 LEA R29, R29, R2, 0x18 ;  /* 0x000000021d1db211 */ /* 0x010fe200078ec0ff */
[----:B------:R-:W-:Y:S01]  /*1bb0*/  IMAD.X R35, R3, 0x1, R7, P1 ;  /* 0x0000000103237824 */ /* 0x000fe200008e0607 */
[----:B------:R-:W-:Y:S01]  /*1bc0*/  LEA.HI R3, R5, R86, RZ, 0x6 ;  /* 0x0000005605037211 */ /* 0x000fe200078f30ff */
[----:B------:R-:W4:Y:S01]  /*1bd0*/  @!P3 LDC.64 R6, c[0x0][0x240] ;  /* 0x00009000ff06bb82 */ /* 0x000f220000000a00 */
[----:B------:R-:W-:Y:S01]  /*1be0*/  @!P2 MOV R2, 0x400 ;  /* 0x000004000002a802 */ /* 0x000fe20000000f00 */
[----:B------:R-:W-:Y:S01]  /*1bf0*/  IMAD.WIDE.U32 R82, R24, R80, R82 ;  /* 0x0000005018527225 */ /* 0x000fe200078e0052 */
[----:B------:R-:W-:-:S02]  /*1c00*/  LOP3.LUT R12, R9, R12, RZ, 0x3c, !PT ;  /* 0x0000000c090c7212 */ /* 0x000fc400078e3cff */
[----:B------:R-:W-:Y:S01]  /*1c10*/  SHF.R.S32.HI R33, RZ, 0x1f, R30 ;  /* 0x0000001fff217819 */ /* 0x000fe2000001141e */
[----:B------:R-:W-:Y:S01]  /*1c20*/  IMAD.SHL.U32 R3, R3, 0x8, RZ ;  /* 0x0000000803037824 */ /* 0x000fe200078e00ff */
[----:B--2---:R-:W-:Y:S01]  /*1c30*/  @!P2 LEA R21, R21, R2, 0x18 ;  /* 0x000000021515a211 */ /* 0x004fe200078ec0ff */
[----:B------:R-:W2:Y:S01]  /*1c40*/  @!P6 LDC.64 R8, c[0x0][0x210] ;  /* 0x00008400ff08eb82 */ /* 0x000ea20000000a00 */
[----:B------:R-:W-:Y:S01]  /*1c50*/  @!P4 MOV R2, 0x400 ;  /* 0x000004000002c802 */ /* 0x000fe20000000f00 */
[----:B------:R-:W-:Y:S01]  /*1c60*/  IMAD R33, R33, UR4, RZ ;  /* 0x0000000421217c24 */ /* 0x000fe2000f8e02ff */
[----:B------:R-:W-:Y:S01]  /*1c70*/  LOP3.LUT R12, R12, 0xfffffe00, R3, 0xf8, !PT ;  /* 0xfffffe000c0c7812 */ /* 0x000fe200078ef803 */
[----:B------:R-:W-:Y:S01]  /*1c80*/  IMAD.IADD R85, R83, 0x1, R85 ;  /* 0x0000000153557824 */ /* 0x000fe200078e0255 */
[----:B-1----:R-:W-:Y:S01]  /*1c90*/  @!P4 LEA R15, R15, R2, 0x18 ;  /* 0x000000020f0fc211 */ /* 0x002fe200078ec0ff */
[----:B------:R-:W-:Y:S01]  /*1ca0*/  IMAD R33, R30, UR5, R33 ;  /* 0x000000051e217c24 */ /* 0x000fe2000f8e0221 */
[----:B------:R-:W-:Y:S01]  /*1cb0*/  @!P3 IADD3 R4, P1, R36, 0x10, RZ ;  /* 0x000000102404b810 */ /* 0x000fe20007f3e0ff */
[----:B------:R-:W1:Y:S01]  /*1cc0*/  @!P2 LDC.64 R2, c[0x0][0x240] ;  /* 0x00009000ff02ab82 */ /* 0x000e620000000a00 */
[----:B------:R-:W-:Y:S01]  /*1cd0*/  IMAD.WIDE.U32 R30, R30, UR4, R34 ;  /* 0x000000041e1e7c25 */ /* 0x000fe2000f8e0022 */
[----:B------:R-:W-:Y:S01]  /*1ce0*/  @!P2 IADD3 R28, P5, R36, 0x20, RZ ;  /* 0x00000020241ca810 */ /* 0x000fe20007fbe0ff */
[----:B------:R-:W-:-:S02]  /*1cf0*/  UMOV UR4, 0x400 ;  /* 0x0000040000047882 */ /* 0x000fc40000000000 */
[-C--:B---3--:R-:W-:Y:S01]  /*1d00*/  @!P6 IMAD R34, R37, R10.reuse, RZ ;  /* 0x0000000a2522e224 */ /* 0x088fe200078e02ff */
[----:B------:R-:W-:Y:S01]  /*1d10*/  ULEA UR4, UR6, UR4, 0x18 ;  /* 0x0000000406047291 */ /* 0x000fe2000f8ec03f */
[----:B------:R-:W-:Y:S02]  /*1d20*/  IMAD.IADD R33, R31, 0x1, R33 ;  /* 0x000000011f217824 */ /* 0x000fe400078e0221 */
[----:B------:R-:W-:Y:S01]  /*1d30*/  @!P6 IMAD.MOV.U32 R32, RZ, RZ, R30 ;  /* 0x000000ffff20e224 */ /* 0x000fe200078e001e */
[----:B------:R-:W-:Y:S01]  /*1d40*/  ULDC.64 UR6, c[0x0][0x268] ;  /* 0x00009a0000067ab9 */ /* 0x000fe20000000a00 */
[----:B------:R-:W-:Y:S01]  /*1d50*/  @!P6 IMAD R34, R36, R11, R34 ;  /* 0x0000000b2422e224 */ /* 0x000fe200078e0222 */
[----:B------:R-:W-:Y:S01]  /*1d60*/  LEA R237, R12, UR4, 0x1 ;  /* 0x000000040ced7c11 */ /* 0x000fe2000f8e08ff */
[C---:B------:R-:W-:Y:S02]  /*1d70*/  @!P6 IMAD.WIDE.U32 R38, R36.reuse, R10, R32 ;  /* 0x0000000a2426e225 */ /* 0x040fe400078e0020 */
[----:B------:R-:W3:Y:S02]  /*1d80*/  @!P3 LDC.64 R10, c[0x0][0x210] ;  /* 0x00008400ff0abb82 */ /* 0x000ee40000000a00 */
[--C-:B------:R-:W-:Y:S01]  /*1d90*/  @!P3 IMAD.X R31, RZ, RZ, R37.reuse, P1 ;  /* 0x000000ffff1fb224 */ /* 0x100fe200008e0625 */
[----:B------:R-:W-:Y:S01]  /*1da0*/  @!P4 IADD3 R26, P1, R36, 0x30, RZ ;  /* 0x00000030241ac810 */ /* 0x000fe20007f3e0ff */
[----:B------:R-:W-:Y:S01]  /*1db0*/  @!P2 IMAD.X R17, RZ, RZ, R37, P5 ;  /* 0x000000ffff11a224 */ /* 0x000fe200028e0625 */
[----:B--2---:R-:W-:Y:S01]  /*1dc0*/  @!P6 LEA R36, P5, R38, R8, 0x1 ;  /* 0x000000082624e211 */ /* 0x004fe200078a08ff */
[----:B------:R-:W-:-:S02]  /*1dd0*/  @!P6 IMAD.IADD R32, R39, 0x1, R34 ;  /* 0x000000012720e824 */ /* 0x000fc400078e0222 */
[-C--:B----4-:R-:W-:Y:S02]  /*1de0*/  @!P3 IMAD R34, R31, R6.reuse, RZ ;  /* 0x000000061f22b224 */ /* 0x090fe400078e02ff */
[----:B------:R-:W-:Y:S01]  /*1df0*/  @!P4 IMAD.X R31, RZ, RZ, R37, P1 ;  /* 0x000000ffff1fc224 */ /* 0x000fe200008e0625 */
[----:B------:R-:W-:Y:S01]  /*1e00*/  @!P6 LEA.HI.X R37, R38, R9, R32, 0x1, P5 ;  /* 0x000000092625e211 */ /* 0x000fe200028f0c20 */
[----:B------:R-:W-:Y:S01]  /*1e10*/  @!P3 IMAD.MOV.U32 R38, RZ, RZ, R30 ;  /* 0x000000ffff26b224 */ /* 0x000fe200078e001e */
[----:B------:R-:W2:Y:S01]  /*1e20*/  @!P2 LDC.64 R8, c[0x0][0x210] ;  /* 0x00008400ff08ab82 */ /* 0x000ea20000000a00 */
[----:B------:R-:W-:Y:S02]  /*1e30*/  @!P3 IMAD.MOV.U32 R39, RZ, RZ, R33 ;  /* 0x000000ffff27b224 */ /* 0x000fe400078e0021 */
[C---:B------:R-:W-:Y:S01]  /*1e40*/  @!P3 IMAD R34, R4.reuse, R7, R34 ;  /* 0x000000070422b224 */ /* 0x040fe200078e0222 */
[----:B------:R-:W-:Y:S01]  /*1e50*/  @!PT LDS RZ, [RZ] ;  /* 0x00000000fffff984 */ /* 0x000fe20000000800 */
[----:B------:R-:W-:Y:S01]  /*1e60*/  @!PT LDS RZ, [RZ] ;  /* 0x00000000fffff984 */ /* 0x000fe20000000800 */
[----:B------:R-:W-:Y:S01]  /*1e70*/  @!PT LDS RZ, [RZ] ;  /* 0x00000000fffff984 */ /* 0x000fe20000000800 */
[----:B------:R-:W-:Y:S01]  /*1e80*/  @!P6 LDGSTS.E.BYPASS.LTC128B.128 [R237], desc[UR12][R36.64] ;  /* 0x0000000024edefae */ /* 0x000fe2000b901d4c */
[----:B------:R-:W-:-:S03]  /*1e90*/  @!P3 IMAD.WIDE.U32 R38, R4, R6, R38 ;  /* 0x000000060426b225 */ /* 0x000fc600078e0026 */
[----:B------:R-:W-:Y:S01]  /*1ea0*/  @!P6 LDGSTS.E.BYPASS.LTC128B.128 [R237+0x2000], desc[UR12][R36.64+0x80] ;  /* 0x0200008024edefae */ /* 0x000fe2000b901d4c */
[----:B-1----:R-:W-:Y:S01]  /*1eb0*/  @!P2 IMAD R17, R17, R2, RZ ;  /* 0x000000021111a224 */ /* 0x002fe200078e02ff */
[----:B------:R-:W1:Y:S01]  /*1ec0*/  @!P4 LDC.64 R6, c[0x0][0x240] ;  /* 0x00009000ff06cb82 */ /* 0x000e620000000a00 */
[----:B------:R-:W-:Y:S01]  /*1ed0*/  IMAD.SHL.U32 R4, R167, 0x40, RZ ;  /* 0x00000040a7047824 */ /* 0x000fe200078e00ff */
[----:B------:R-:W-:Y:S01]  /*1ee0*/  @!P6 LDGSTS.E.BYPASS.LTC128B.128 [R237+0x4000], desc[UR12][R36.64+0x100] ;  /* 0x0400010024edefae */ /* 0x000fe2000b901d4c */
[----:B------:R-:W-:Y:S01]  /*1ef0*/  @!P2 IMAD R32, R28, R3, R17 ;  /* 0x000000031c20a224 */ /* 0x000fe200078e0211 */
[----:B---3--:R-:W-:Y:S01]  /*1f00*/  @!P3 LEA R40, P1, R38, R10, 0x1 ;  /* 0x0000000a2628b211 */ /* 0x008fe200078208ff */
[----:B------:R-:W-:Y:S01]  /*1f10*/  IMAD.IADD R17, R89, 0x1, -R4 ;  /* 0x0000000159117824 */ /* 0x000fe200078e0a04 */
[----:B------:R-:W-:Y:S01]  /*1f20*/  @!P6 LDGSTS.E.BYPASS.LTC128B.128 [R237+0x6000], desc[UR12][R36.64+0x180] ;  /* 0x0600018024edefae */ /* 0x000fe2000b901d4c */
[----:B------:R-:W-:Y:S02]  /*1f30*/  @!P3 IMAD.IADD R34, R39, 0x1, R34 ;  /* 0x000000012722b824 */ /* 0x000fe400078e0222 */
[----:B------:R-:W-:Y:S01]  /*1f40*/  @!P2 IMAD.MOV.U32 R42, RZ, RZ, R30 ;  /* 0x000000ffff2aa224 */ /* 0x000fe200078e001e */
[----:B------:R-:W-:Y:S01]  /*1f50*/  ISETP.GE.AND P6, PT, R24, R17, PT ;  /* 0x000000111800720c */ /* 0x000fe20003fc6270 */
[----:B------:R-:W-:Y:S01]  /*1f60*/  @!P2 IMAD.MOV.U32 R43, RZ, RZ, R33 ;  /* 0x000000ffff2ba224 */ /* 0x000fe200078e0021 */
[----:B------:R-:W-:Y:S01]  /*1f70*/  @!P3 LEA.HI.X R41, R38, R11, R34, 0x1, P1 ;  /* 0x0000000b2629b211 */ /* 0x000fe200008f0c22 */
[----:B------:R-:W-:-:S02]  /*1f80*/  @!P3 IMAD R29, R12, 0x2, R29 ;  /* 0x000000020c1db824 */ /* 0x000fc400078e021d */
[----:B------:R-:W-:Y:S02]  /*1f90*/  @!P2 IMAD.WIDE.U32 R42, R28, R2, R42 ;  /* 0x000000021c2aa225 */ /* 0x000fe400078e002a */
[----:B------:R-:W3:Y:S01]  /*1fa0*/  @!P4 LDC.64 R2, c[0x0][0x210] ;  /* 0x00008400ff02cb82 */ /* 0x000ee20000000a00 */
[----:B------:R-:W-:Y:S01]  /*1fb0*/  @!P3 LDGSTS.E.BYPASS.LTC128B.128 [R29+0x800], desc[UR12][R40.64] ;  /* 0x00800000281dbfae */ /* 0x000fe2000b901d4c */
[----:B------:R-:W-:Y:S01]  /*1fc0*/  @!P2 IMAD.IADD R32, R43, 0x1, R32 ;  /* 0x000000012b20a824 */ /* 0x000fe200078e0220 */
[----:B--2---:R-:W-:Y:S01]  /*1fd0*/  @!P2 LEA R34, P1, R42, R8, 0x1 ;  /* 0x000000082a22a211 */ /* 0x004fe200078208ff */
[----:B------:R-:W-:Y:S01]  /*1fe0*/  @!P4 IMAD.MOV.U32 R28, RZ, RZ, R30 ;  /* 0x000000ffff1cc224 */ /* 0x000fe200078e001e */
[----:B------:R-:W-:Y:S01]  /*1ff0*/  @!P3 LDGSTS.E.BYPASS.LTC128B.128 [R29+0x2800], desc[UR12][R40.64+0x80] ;  /* 0x02800080281dbfae */ /* 0x000fe2000b901d4c */
[----:B------:R-:W-:Y:S01]  /*2000*/  @!P4 IMAD R15, R12, 0x2, R15 ;  /* 0x000000020c0fc824 */ /* 0x000fe200078e020f */
[----:B------:R-:W-:Y:S01]  /*2010*/  @!P2 LEA.HI.X R35, R42, R9, R32, 0x1, P1 ;  /* 0x000000092a23a211 */ /* 0x000fe200008f0c20 */
[----:B-1----:R-:W-:Y:S01]  /*2020*/  @!P4 IMAD R31, R31, R6, RZ ;  /* 0x000000061f1fc224 */ /* 0x002fe200078e02ff */
[----:B------:R-:W1:Y:S01]  /*2030*/  @!P6 S2R R10, SR_CgaCtaId ;  /* 0x00000000000ae919 */ /* 0x000e620000008800 */
[----:B------:R-:W2:Y:S01]  /*2040*/  @!P6 LDC.64 R8, c[0x0][0x218] ;  /* 0x00008600ff08eb82 */ /* 0x000ea20000000a00 */
[----:B------:R-:W-:Y:S01]  /*2050*/  IADD3 R27, P1, R24, R27, RZ ;  /* 0x0000001b181b7210 */ /* 0x000fe20007f3e0ff */
[----:B------:R-:W-:Y:S01]  /*2060*/  @!P4 IMAD R7, R26, R7, R31 ;  /* 0x000000071a07c224 */ /* 0x000fe200078e021f */
[----:B------:R-:W-:Y:S01]  /*2070*/  @!P3 LDGSTS.E.BYPASS.LTC128B.128 [R29+0x4800], desc[UR12][R40.64+0x100] ;  /* 0x04800100281dbfae */ /* 0x000fe2000b901d4c */
[----:B------:R-:W-:-:S03]  /*2080*/  IMAD.WIDE.U32 R18, R14, UR6, R18 ;  /* 0x000000060e127c25 */ /* 0x000fc6000f8e0012 */
[----:B------:R4:W-:Y:S01]  /*2090*/  @!P3 LDGSTS.E.BYPASS.LTC128B.128 [R29+0x6800], desc[UR12][R40.64+0x180] ;  /* 0x06800180281dbfae */ /* 0x0009e2000b901d4c */
[-C--:B------:R-:W-:Y:S01]  /*20a0*/  ISETP.GE.AND P3, PT, R22, R17.reuse, PT ;  /* 0x000000111600720c */ /* 0x080fe20003f66270 */
[----:B------:R-:W-:Y:S01]  /*20b0*/  IMAD.X R23, R25, 0x1, R23, P1 ;  /* 0x0000000119177824 */ /* 0x000fe200008e0617 */
[----:B------:R-:W-:-:S11]  /*20c0*/  ISETP.GE.AND P1, PT, R20, R17, PT ;  /* 0x000000111400720c */ /* 0x000fd60003f26270 */
[----:B------:R-:W3:Y:S01]  /*20d0*/  @!P3 S2R R11, SR_CgaCtaId ;  /* 0x00000000000bb919 */ /* 0x000ee20000008800 */
[----:B------:R-:W-:Y:S01]  /*20e0*/  @!P3 LEA R25, P5, R80, R82, 0x4 ;  /* 0x000000525019b211 */ /* 0x000fe200078a20ff */
[----:B----4-:R-:W-:Y:S02]  /*20f0*/  @!P4 IMAD.MOV.U32 R29, RZ, RZ, R33 ;  /* 0x000000ffff1dc224 */ /* 0x010fe400078e0021 */
[----:B------:R-:W-:-:S04]  /*2100*/  @!P4 IMAD.WIDE.U32 R32, R26, R6, R28 ;  /* 0x000000061a20c225 */ /* 0x000fc800078e001c */
[----:B------:R-:W-:Y:S01]  /*2110*/  @!P2 IMAD R29, R12, 0x2, R21 ;  /* 0x000000020c1da824 */ /* 0x000fe200078e0215 */
[----:B------:R-:W-:Y:S01]  /*2120*/  @!P6 MOV R21, 0x400 ;  /* 0x000004000015e802 */ /* 0x000fe20000000f00 */
[----:B------:R-:W-:Y:S02]  /*2130*/  @!P4 IMAD.IADD R26, R33, 0x1, R7 ;  /* 0x00000001211ac824 */ /* 0x000fe400078e0207 */
[----:B------:R-:W4:Y:S01]  /*2140*/  @!P3 LDC.64 R6, c[0x0][0x218] ;  /* 0x00008600ff06bb82 */ /* 0x000f220000000a00 */
[----:B------:R-:W-:Y:S01]  /*2150*/  @!P2 LDGSTS.E.BYPASS.LTC128B.128 [R29+0x1000], desc[UR12][R34.64] ;  /* 0x01000000221dafae */ /* 0x000fe2000b901d4c */
[----:B-1----:R-:W-:Y:S02]  /*2160*/  @!P6 LEA R21, R10, R21, 0x18 ;  /* 0x000000150a15e211 */ /* 0x002fe400078ec0ff */
[----:B------:R-:W-:Y:S01]  /*2170*/  @!P3 MOV R10, 0x400 ;  /* 0x00000400000ab802 */ /* 0x000fe20000000f00 */
[----:B------:R-:W-:Y:S02]  /*2180*/  @!P2 LDGSTS.E.BYPASS.LTC128B.128 [R29+0x3000], desc[UR12][R34.64+0x80] ;  /* 0x03000080221dafae */ /* 0x000fe4000b901d4c */
[----:B------:R-:W-:Y:S01]  /*2190*/  @!P6 IMAD R21, R12, 0x2, R21 ;  /* 0x000000020c15e824 */ /* 0x000fe200078e0215 */
[----:B---3--:R-:W-:Y:S01]  /*21a0*/  @!P3 LEA R11, R11, R10, 0x18 ;  /* 0x0000000a0b0bb211 */ /* 0x008fe200078ec0ff */
[----:B------:R-:W-:Y:S01]  /*21b0*/  @!P2 LDGSTS.E.BYPASS.LTC128B.128 [R29+0x5000], desc[UR12][R34.64+0x100] ;  /* 0x05000100221dafae */ /* 0x000fe2000b901d4c */
[----:B------:R-:W-:-:S02]  /*21c0*/  LEA.HI R10, R5, R86, RZ, 0x4 ;  /* 0x00000056050a7211 */ /* 0x000fc400078f20ff */
[----:B------:R-:W-:Y:S01]  /*21d0*/  LEA.HI R5, R5, R86, RZ, 0x5 ;  /* 0x0000005605057211 */ /* 0x000fe200078f28ff */
[----:B------:R1:W-:Y:S01]  /*21e0*/  @!P2 LDGSTS.E.BYPASS.LTC128B.128 [R29+0x7000], desc[UR12][R34.64+0x180] ;  /* 0x07000180221dafae */ /* 0x0003e2000b901d4c */
[----:B------:R-:W-:Y:S01]  /*21f0*/  @!P4 LEA R30, P2, R32, R2, 0x1 ;  /* 0x00000002201ec211 */ /* 0x000fe200078408ff */
[----:B------:R-:W-:-:S03]  /*2200*/  @!P3 IMAD R11, R12, 0x2, R11 ;  /* 0x000000020c0bb824 */ /* 0x000fc600078e020b */
[----:B------:R-:W-:Y:S01]  /*2210*/  @!P4 LEA.HI.X R31, R32, R3, R26, 0x1, P2 ;  /* 0x00000003201fc211 */ /* 0x000fe200010f0c1a */
[----:B------:R-:W-:Y:S01]  /*2220*/  IMAD.WIDE.U32 R32, R80, 0x20, RZ ;  /* 0x0000002050207825 */ /* 0x000fe200078e00ff */
[----:B--2---:R-:W-:Y:S01]  /*2230*/  @!P6 LEA R28, P2, R82, R8, 0x1 ;  /* 0x00000008521ce211 */ /* 0x004fe200078408ff */
[----:B------:R-:W2:Y:S01]  /*2240*/  @!P1 LDC.64 R2, c[0x0][0x218] ;  /* 0x00008600ff029b82 */ /* 0x000ea20000000a00 */
[----:B------:R-:W3:Y:S01]  /*2250*/  @!P1 S2R R8, SR_CgaCtaId ;  /* 0x0000000000089919 */ /* 0x000ee20000008800 */
[----:B------:R-:W-:Y:S04]  /*2260*/  @!P4 LDGSTS.E.BYPASS.LTC128B.128 [R15+0x1800], desc[UR12][R30.64] ;  /* 0x018000001e0fcfae */ /* 0x000fe8000b901d4c */
[----:B------:R-:W-:Y:S04]  /*2270*/  @!P4 LDGSTS.E.BYPASS.LTC128B.128 [R15+0x3800], desc[UR12][R30.64+0x80] ;  /* 0x038000801e0fcfae */ /* 0x000fe8000b901d4c */
[----:B------:R-:W-:Y:S04]  /*2280*/  @!P4 LDGSTS.E.BYPASS.LTC128B.128 [R15+0x5800], desc[UR12][R30.64+0x100] ;  /* 0x058001001e0fcfae */ /* 0x000fe8000b901d4c */
[----:B------:R4:W-:Y:S01]  /*2290*/  @!P4 LDGSTS.E.BYPASS.LTC128B.128 [R15+0x7800], desc[UR12][R30.64+0x180] ;  /* 0x078001801e0fcfae */ /* 0x0009e2000b901d4c */
[----:B------:R-:W-:-:S02]  /*22a0*/  ISETP.GE.AND P4, PT, R22, R17, PT ;  /* 0x000000111600720c */ /* 0x000fc40003f86270 */
[C---:B-1----:R-:W-:Y:S01]  /*22b0*/  @!P6 LEA.HI.X R29, R82.reuse, R9, R85, 0x1, P2 ;  /* 0x00000009521de211 */ /* 0x042fe200010f0c55 */
[----:B------:R-:W-:Y:S01]  /*22c0*/  IMAD.SHL.U32 R9, R81, 0x20, RZ ;  /* 0x0000002051097824 */ /* 0x000fe200078e00ff */
[----:B------:R-:W-:Y:S02]  /*22d0*/  @!P1 IADD3 R26, P2, R82, R32, RZ ;  /* 0x00000020521a9210 */ /* 0x000fe40007f5e0ff */
[----:B------:R-:W-:Y:S01]  /*22e0*/  @!P3 LEA.HI.X R22, R80, R85, R81, 0x4, P5 ;  /* 0x000000555016b211 */ /* 0x000fe200028f2451 */
[----:B------:R-:W-:Y:S01]  /*22f0*/  @!P6 LDGSTS.E.BYPASS.LTC128B.128 [R21+0x8000], desc[UR12][R28.64] ;  /* 0x080000001c15efae */ /* 0x000fe2000b901d4c */
[----:B------:R-:W-:Y:S02]  /*2300*/  @!P1 IADD3.X R9, R85, R33, R9, P2, !PT ;  /* 0x0000002155099210 */ /* 0x000fe400017fe409 */
[C---:B--2---:R-:W-:Y:S01]  /*2310*/  @!P1 LEA R32, P2, R26.reuse, R2, 0x1 ;  /* 0x000000021a209211 */ /* 0x044fe200078408ff */
[----:B------:R-:W-:Y:S03]  /*2320*/  @!P6 LDGSTS.E.BYPASS.LTC128B.128 [R21+0xa000], desc[UR12][R28.64+0x80] ;  /* 0x0a0000801c15efae */ /* 0x000fe6000b901d4c */
[----:B------:R-:W-:Y:S01]  /*2330*/  @!P1 LEA.HI.X R33, R26, R3, R9, 0x1, P2 ;  /* 0x000000031a219211 */ /* 0x000fe200010f0c09 */
[----:B------:R-:W-:Y:S01]  /*2340*/  @!P6 LDGSTS.E.BYPASS.LTC128B.128 [R21+0xc000], desc[UR12][R28.64+0x100] ;  /* 0x0c0001001c15efae */ /* 0x000fe2000b901d4c */
[----:B------:R-:W1:Y:S01]  /*2350*/  LDC.64 R2, c[0x0][0x250] ;  /* 0x00009400ff027b82 */ /* 0x000e620000000a00 */
[----:B------:R-:W-:-:S02]  /*2360*/  SHF.R.S32.HI R9, RZ, 0x4, R10 ;  /* 0x00000004ff097819 */ /* 0x000fc4000001140a */
[----:B------:R-:W-:Y:S01]  /*2370*/  @!P6 LDGSTS.E.BYPASS.LTC128B.128 [R21+0xe000], desc[UR12][R28.64+0x180] ;  /* 0x0e0001801c15efae */ /* 0x000fe2000b901d4c */
[CC--:B------:R-:W-:Y:S02]  /*2380*/  ISETP.GE.AND P6, PT, R16.reuse, R17.reuse, PT ;  /* 0x000000111000720c */ /* 0x0c0fe40003fc6270 */
[----:B------:R-:W-:Y:S02]  /*2390*/  ISETP.GE.AND P2, PT, R16, R17, PT ;  /* 0x000000111000720c */ /* 0x000fe40003f46270 */
[----:B----4-:R-:W-:Y:S01]  /*23a0*/  @!P3 LEA R30, P5, R25, R6, 0x1 ;  /* 0x00000006191eb211 */ /* 0x010fe200078a08ff */
[----:B------:R-:W-:Y:S01]  /*23b0*/  IMAD R15, R13, UR6, RZ ;  /* 0x000000060d0f7c24 */ /* 0x000fe2000f8e02ff */
[----:B------:R-:W-:Y:S02]  /*23c0*/  @!P1 MOV R13, 0x400 ;  /* 0x00000400000d9802 */ /* 0x000fe40000000f00 */
[----:B------:R-:W-:Y:S01]  /*23d0*/  @!P3 LEA.HI.X R31, R25, R7, R22, 0x1, P5 ;  /* 0x00000007191fb211 */ /* 0x000fe200028f0c16 */
[----:B------:R-:W-:Y:S01]  /*23e0*/  IMAD R15, R14, UR7, R15 ;  /* 0x000000070e0f7c24 */ /* 0x000fe2000f8e020f */
[----:B---3--:R-:W-:-:S03]  /*23f0*/  @!P1 LEA R13, R8, R13, 0x18 ;  /* 0x0000000d080d9211 */ /* 0x008fc600078ec0ff */
[----:B------:R-:W2:Y:S01]  /*2400*/  @!P6 LDC.64 R6, c[0x0][0x218] ;  /* 0x00008600ff06eb82 */ /* 0x000ea20000000a00 */
[----:B------:R-:W3:Y:S01]  /*2410*/  @!P6 S2R R8, SR_CgaCtaId ;  /* 0x000000000008e919 */ /* 0x000ee20000008800 */
[----:B------:R-:W-:Y:S01]  /*2420*/  @!P6 IMAD.MOV.U32 R84, RZ, RZ, R82 ;  /* 0x000000ffff54e224 */ /* 0x000fe200078e0052 */
[----:B------:R-:W-:Y:S01]  /*2430*/  ISETP.GE.AND P5, PT, R24, R17, PT ;  /* 0x000000111800720c */ /* 0x000fe20003fa6270 */
[----:B------:R-:W-:Y:S01]  /*2440*/  @!P1 IMAD R13, R12, 0x2, R13 ;  /* 0x000000020c0d9824 */ /* 0x000fe200078e020d */
[----:B------:R-:W-:Y:S01]  /*2450*/  @!P3 LDGSTS.E.BYPASS.LTC128B.128 [R11+0x8800], desc[UR12][R30.64] ;  /* 0x088000001e0bbfae */ /* 0x000fe2000b901d4c */
[----:B------:R-:W-:Y:S01]  /*2460*/  IMAD.IADD R19, R19, 0x1, R15 ;  /* 0x0000000113137824 */ /* 0x000fe200078e020f */
[----:B------:R-:W-:Y:S02]  /*2470*/  ULDC.64 UR6, c[0x0][0x220] ;  /* 0x0000880000067ab9 */ /* 0x000fe40000000a00 */
[----:B------:R-:W-:Y:S01]  /*2480*/  @!P3 LDGSTS.E.BYPASS.LTC128B.128 [R11+0xa800], desc[UR12][R30.64+0x80] ;  /* 0x0a8000801e0bbfae */ /* 0x000fe2000b901d4c */
[----:B-1----:R-:W-:-:S03]  /*2490*/  IMAD.WIDE.U32 R18, R27, R2, R18 ;  /* 0x000000021b127225 */ /* 0x002fc600078e0012 */
[----:B------:R-:W-:Y:S04]  /*24a0*/  @!P3 LDGSTS.E.BYPASS.LTC128B.128 [R11+0xc800], desc[UR12][R30.64+0x100] ;  /* 0x0c8001001e0bbfae */ /* 0x000fe8000b901d4c */
[----:B------:R1:W-:Y:S01]  /*24b0*/  @!P3 LDGSTS.E.BYPASS.LTC128B.128 [R11+0xe800], desc[UR12][R30.64+0x180] ;  /* 0x0e8001801e0bbfae */ /* 0x0003e2000b901d4c */
[----:B------:R-:W-:Y:S01]  /*24c0*/  ISETP.GE.AND P3, PT, R20, R17, PT ;  /* 0x000000111400720c */ /* 0x000fe20003f66270 */
[----:B------:R-:W-:Y:S01]  /*24d0*/  @!P6 IMAD.WIDE.U32 R16, R80, 0x30, R84 ;  /* 0x000000305010e825 */ /* 0x000fe200078e0054 */
[C---:B------:R-:W-:Y:S01]  /*24e0*/  LEA.HI R20, R9.reuse, R9, RZ, 0x1 ;  /* 0x0000000909147211 */ /* 0x040fe200078f08ff */
[----:B------:R-:W-:Y:S03]  /*24f0*/  @!P1 LDGSTS.E.BYPASS.LTC128B.128 [R13+0x9000], desc[UR12][R32.64] ;  /* 0x09000000200d9fae */ /* 0x000fe6000b901d4c */
[----:B------:R-:W-:Y:S01]  /*2500*/  LOP3.LUT R20, R20, 0xfffffffe, RZ, 0xc0, !PT ;  /* 0xfffffffe14147812 */ /* 0x000fe200078ec0ff */
[----:B------:R-:W-:Y:S04]  /*2510*/  @!P1 LDGSTS.E.BYPASS.LTC128B.128 [R13+0xb000], desc[UR12][R32.64+0x80] ;  /* 0x0b000080200d9fae */ /* 0x000fe8000b901d4c */
[----:B------:R-:W-:Y:S01]  /*2520*/  IMAD.IADD R20, R9, 0x1, -R20 ;  /* 0x0000000109147824 */ /* 0x000fe200078e0a14 */
[----:B------:R-:W-:Y:S01]  /*2530*/  @!P1 LDGSTS.E.BYPASS.LTC128B.128 [R13+0xd000], desc[UR12][R32.64+0x100] ;  /* 0x0d000100200d9fae */ /* 0x000fe2000b901d4c */
[----:B------:R-:W-:-:S03]  /*2540*/  @!P6 IMAD R9, R81, 0x30, RZ ;  /* 0x000000305109e824 */ /* 0x000fc600078e02ff */
[----:B------:R3:W-:Y:S01]  /*2550*/  @!P1 LDGSTS.E.BYPASS.LTC128B.128 [R13+0xf000], desc[UR12][R32.64+0x180] ;  /* 0x0f000180200d9fae */ /* 0x0007e2000b901d4c */
[----:B------:R-:W-:Y:S01]  /*2560*/  @!P6 IMAD.IADD R14, R17, 0x1, R9 ;  /* 0x00000001110ee824 */ /* 0x000fe200078e0209 */
[----:B--2---:R-:W-:Y:S01]  /*2570*/  @!P6 LEA R22, P1, R16, R6, 0x1 ;  /* 0x000000061016e211 */ /* 0x004fe200078208ff */
[----:B------:R-:W-:Y:S01]  /*2580*/  IMAD R6, R23, R2, RZ ;  /* 0x0000000217067224 */ /* 0x000fe200078e02ff */
[----:B------:R-:W-:Y:S02]  /*2590*/  LOP3.LUT R9, R10, 0xfffffff0, RZ, 0xc0, !PT ;  /* 0xfffffff00a097812 */ /* 0x000fe400078ec0ff */
[----:B------:R-:W-:Y:S01]  /*25a0*/  @!P6 LEA.HI.X R23, R16, R7, R14, 0x1, P1 ;  /* 0x000000071017e211 */ /* 0x000fe200008f0c0e */
[----:B------:R-:W-:Y:S01]  /*25b0*/  IMAD.SHL.U32 R7, R0, 0x40, RZ ;  /* 0x0000004000077824 */ /* 0x000fe200078e00ff */
[----:B------:R-:W-:Y:S01]  /*25c0*/  LEA R242, P1, R18, UR6, 0x1 ;  /* 0x0000000612f27c11 */ /* 0x000fe2000f8208ff */
[----:B------:R-:W-:Y:S02]  /*25d0*/  IMAD.IADD R9, R86, 0x1, -R9 ;  /* 0x0000000156097824 */ /* 0x000fe400078e0a09 */
[----:B------:R-:W-:Y:S01]  /*25e0*/  IMAD.SHL.U32 R14, R24, 0x8, RZ ;  /* 0x00000008180e7824 */ /* 0x000fe200078e00ff */
[----:B-1----:R-:W-:Y:S01]  /*25f0*/  LOP3.LUT R11, R7, 0x1c0, RZ, 0xc0, !PT ;  /* 0x000001c0070b7812 */ /* 0x002fe200078ec0ff */
[----:B------:R-:W-:Y:S01]  /*2600*/  IMAD R6, R27, R3, R6 ;  /* 0x000000031b067224 */ /* 0x000fe200078e0206 */
[----:B------:R-:W-:Y:S01]  /*2610*/  @!P6 MOV R7, 0x400 ;  /* 0x000004000007e802 */ /* 0x000fe20000000f00 */
[----:B------:R-:W-:Y:S01]  /*2620*/  IMAD.SHL.U32 R86, R86, 0x2, RZ ;  /* 0x0000000256567824 */ /* 0x000fe200078e00ff */
[----:B------:R-:W-:Y:S01]  /*2630*/  SHF.R.S32.HI R10, RZ, 0x1f, R9 ;  /* 0x0000001fff0a7819 */ /* 0x000fe20000011409 */
[----:B------:R-:W-:Y:S01]  /*2640*/  IMAD.IADD R6, R19, 0x1, R6 ;  /* 0x0000000113067824 */ /* 0x000fe200078e0206 */
[----:B------:R-:W-:-:S02]  /*2650*/  LOP3.LUT R14, R11, 0x8, R14, 0xf8, !PT ;  /* 0x000000080b0e7812 */ /* 0x000fc400078ef80e */
[----:B------:R-:W-:Y:S02]  /*2660*/  LEA.HI R10, R10, R9, RZ, 0x3 ;  /* 0x000000090a0a7211 */ /* 0x000fe400078f18ff */
[----:B------:R-:W-:Y:S02]  /*2670*/  SHF.R.U32.HI R11, RZ, 0x3, R11 ;  /* 0x00000003ff0b7819 */ /* 0x000fe4000001160b */
[C---:B------:R-:W-:Y:S01]  /*2680*/  LOP3.LUT R16, R10.reuse, 0xfffffff8, RZ, 0xc0, !PT ;  /* 0xfffffff80a107812 */ /* 0x040fe200078ec0ff */
[----:B------:R-:W-:Y:S01]  /*2690*/  IMAD.SHL.U32 R87, R10, 0x40, RZ ;  /* 0x000000400a577824 */ /* 0x000fe200078e00ff */
[----:B------:R-:W-:Y:S01]  /*26a0*/  LOP3.LUT R11, R14, R11, RZ, 0x3c, !PT ;  /* 0x0000000b0e0b7212 */ /* 0x000fe200078e3cff */
[----:B------:R-:W-:Y:S01]  /*26b0*/  IMAD.WIDE.U32 R14, R2, 0x20, RZ ;  /* 0x00000020020e7825 */ /* 0x000fe200078e00ff */
[----:B---3--:R-:W-:Y:S02]  /*26c0*/  @!P6 LEA R13, R8, R7, 0x18 ;  /* 0x00000007080de211 */ /* 0x008fe400078ec0ff */
[----:B------:R-:W-:Y:S01]  /*26d0*/  LEA.HI.X R243, R18, UR7, R6, 0x1, P1 ;  /* 0x0000000712f37c11 */ /* 0x000fe200088f0c06 */
[----:B------:R-:W-:Y:S01]  /*26e0*/  IMAD.IADD R7, R9, 0x1, -R16 ;  /* 0x0000000109077824 */ /* 0x000fe200078e0a10 */
[----:B------:R-:W-:Y:S01]  /*26f0*/  SHF.R.S32.HI R8, RZ, 0x5, R5 ;  /* 0x00000005ff087819 */ /* 0x000fe20000011405 */
[----:B------:R-:W-:Y:S01]  /*2700*/  @!P6 IMAD R17, R12, 0x2, R13 ;  /* 0x000000020c11e824 */ /* 0x000fe200078e020d */
[----:B------:R-:W-:Y:S01]  /*2710*/  @!P4 IADD3 R12, P1, R242, R14, RZ ;  /* 0x0000000ef20cc210 */ /* 0x000fe20007f3e0ff */
[----:B------:R-:W-:Y:S01]  /*2720*/  IMAD.SHL.U32 R9, R3, 0x20, RZ ;  /* 0x0000002003097824 */ /* 0x000fe200078e00ff */
[----:B------:R-:W-:Y:S01]  /*2730*/  LOP3.LUT R87, R87, 0xfffffe00, RZ, 0xc0, !PT ;  /* 0xfffffe0057577812 */ /* 0x000fe200078ec0ff */
[C---:B------:R-:W-:Y:S01]  /*2740*/  IMAD R233, R20.reuse, 0x200, R11 ;  /* 0x0000020014e97824 */ /* 0x040fe200078e020b */
[----:B------:R-:W-:Y:S01]  /*2750*/  @!P6 LDGSTS.E.BYPASS.LTC128B.128 [R17+0x9800], desc[UR12][R22.64] ;  /* 0x098000001611efae */ /* 0x000fe2000b901d4c */
[----:B------:R-:W-:Y:S01]  /*2760*/  IMAD.SHL.U32 R20, R20, 0x8, RZ ;  /* 0x0000000814147824 */ /* 0x000fe200078e00ff */
[----:B------:R-:W-:Y:S01]  /*2770*/  @!P4 IADD3.X R13, R243, R15, R9, P1, !PT ;  /* 0x0000000ff30dc210 */ /* 0x000fe20000ffe409 */
[----:B------:R-:W-:Y:S01]  /*2780*/  IMAD.SHL.U32 R9, R7, 0x40, RZ ;  /* 0x0000004007097824 */ /* 0x000fe200078e00ff */
[----:B------:R-:W-:Y:S01]  /*2790*/  @!P6 LDGSTS.E.BYPASS.LTC128B.128 [R17+0xb800], desc[UR12][R22.64+0x80] ;  /* 0x0b8000801611efae */ /* 0x000fe2000b901d4c */
[----:B------:R-:W-:Y:S01]  /*27a0*/  @!P2 IMAD R6, R3, 0x60, RZ ;  /* 0x000000600306a824 */ /* 0x000fe200078e02ff */
[C---:B------:R-:W-:Y:S01]  /*27b0*/  @!P3 LEA R16, P1, R2.reuse, R242, 0x6 ;  /* 0x000000f20210b211 */ /* 0x040fe200078230ff */
[----:B------:R-:W-:Y:S01]  /*27c0*/  @!P2 IMAD.WIDE.U32 R14, R2, 0x60, R242 ;  /* 0x00000060020ea825 */ /* 0x000fe200078e00f2 */
[----:B------:R-:W-:Y:S01]  /*27d0*/  @!P6 LDGSTS.E.BYPASS.LTC128B.128 [R17+0xd800], desc[UR12][R22.64+0x100] ;  /* 0x0d8001001611efae */ /* 0x000fe2000b901d4c */
[----:B------:R-:W-:-:S02]  /*27e0*/  LOP3.LUT R9, R9, 0x1c0, RZ, 0xc0, !PT ;  /* 0x000001c009097812 */ /* 0x000fc400078ec0ff */
[----:B------:R-:W-:Y:S01]  /*27f0*/  @!P2 IMAD.IADD R11, R15, 0x1, R6 ;  /* 0x000000010f0ba824 */ /* 0x000fe200078e0206 */
[----:B------:R1:W-:Y:S01]  /*2800*/  @!P6 LDGSTS.E.BYPASS.LTC128B.128 [R17+0xf800], desc[UR12][R22.64+0x180] ;  /* 0x0f8001801611efae */ /* 0x0003e2000b901d4c */
[----:B------:R-:W-:Y:S01]  /*2810*/  LOP3.LUT R20, R9, 0x8, R20, 0xf8, !PT ;  /* 0x0000000809147812 */ /* 0x000fe200078ef814 */
[----:B------:R-:W-:Y:S01]  /*2820*/  IMAD R5, R8, 0x400, R87 ;  /* 0x0000040008057824 */ /* 0x000fe200078e0257 */
[----:B------:R-:W-:Y:S01]  /*2830*/  SHF.R.U32.HI R9, RZ, 0x3, R9 ;  /* 0x00000003ff097819 */ /* 0x000fe20000011609 */
[----:B------:R-:W0:Y:S01]  /*2840*/  LDGDEPBAR ;  /* 0x00000000000079af */ /* 0x000e220000000000 */
[----:B------:R-:W-:Y:S01]  /*2850*/  @!P2 IMAD.MOV.U32 R10, RZ, RZ, R14 ;  /* 0x000000ffff0aa224 */ /* 0x000fe200078e000e */
[----:B------:R-:W-:Y:S02]  /*2860*/  LEA R233, R233, UR4, 0x1 ;  /* 0x00000004e9e97c11 */ /* 0x000fe4000f8e08ff */
[----:B------:R-:W-:-:S03]  /*2870*/  LOP3.LUT R6, R20, R9, RZ, 0x3c, !PT ;  /* 0x0000000914067212 */ /* 0x000fc600078e3cff */
[----:B------:R-:W-:Y:S02]  /*2880*/  VIADD R231, R233, 0x8020 ;  /* 0x00008020e9e77836 */ /* 0x000fe40000000000 */
[----:B------:R-:W-:Y:S02]  /*2890*/  IMAD.IADD R234, R6, 0x1, R5 ;  /* 0x0000000106ea7824 */ /* 0x000fe400078e0205 */
[----:B------:R-:W-:-:S03]  /*28a0*/  IMAD.MOV.U32 R5, RZ, RZ, 0x20 ;  /* 0x00000020ff057424 */ /* 0x000fc600078e00ff */
[----:B------:R-:W-:Y:S02]  /*28b0*/  LEA R234, R234, UR4, 0x1 ;  /* 0x00000004eaea7c11 */ /* 0x000fe4000f8e08ff */
[----:B-1----:R-:W-:Y:S01]  /*28c0*/  @!P3 LEA.HI.X R17, R2, R243, R3, 0x6, P1 ;  /* 0x000000f30211b211 */ /* 0x002fe200008f3403 */
[----:B------:R-:W-:-:S04]  /*28d0*/  DEPBAR.LE SB0, 0x0 ;  /* 0x000080000000791a */ /* 0x000fc80000000000 */
[----:B------:R-:W-:Y:S01]  /*28e0*/  BAR.SYNC.DEFER_BLOCKING 0x0 ;  /* 0x0000000000007b1d */ /* 0x000fe20000010000 */
[----:B------:R-:W-:-:S05]  /*28f0*/  LOP3.LUT R3, R86, 0x6, RZ, 0xc0, !PT ;  /* 0x0000000656037812 */ /* 0x000fca00078ec0ff */
        /* <DEDUP_REMOVED lines=43> */
[----:B------:R3:W-:Y:S01]  /*2bb0*/  @!P2 LDGSTS.E.BYPASS.LTC128B.128 [R237+0x17800], desc[UR12][R10.64+0x180] ;  /* 0x178001800aedafae */ /* 0x0007e2000b901d4c */
[----:B------:R-:W-:Y:S01]  /*2bc0*/  R2P PR, R7, 0x6 ;  /* 0x0000000607007804 */ /* 0x000fe20000000000 */
[----:B------:R-:W-:-:S02]  /*2bd0*/  IMAD.MOV.U32 R7, RZ, RZ, 0x10 ;  /* 0x00000010ff077424 */ /* 0x000fc400078e00ff */
[----:B-1----:R-:W-:Y:S02]  /*2be0*/  LDSM.16.M88.4 R12, [R234] ;  /* 0x00000000ea0c783b */ /* 0x002fe40000000200 */
[----:B------:R-:W-:Y:S02]  /*2bf0*/  SEL R5, R5, 0xffffffe0, !P2 ;  /* 0xffffffe005057807 */ /* 0x000fe40005000000 */
[----:B------:R-:W1:Y:S01]  /*2c00*/  LDSM.16.M88.4 R24, [R233+0x8000] ;  /* 0x00800000e918783b */ /* 0x000e620000000200 */
[----:B------:R-:W-:Y:S02]  /*2c10*/  SEL R7, R7, 0xfffffff0, !P1 ;  /* 0xfffffff007077807 */ /* 0x000fe40004800000 */
[----:B------:R-:W-:Y:S01]  /*2c20*/  R2P PR, R0, 0x6 ;  /* 0x0000000600007804 */ /* 0x000fe20000000000 */
[----:B--2---:R-:W2:Y:S01]  /*2c30*/  LDSM.16.M88.4 R16, [R233+0x8800] ;  /* 0x00880000e910783b */ /* 0x004ea20000000200 */
[----:B------:R-:W-:Y:S02]  /*2c40*/  VIADD R0, R233, 0x8000 ;  /* 0x00008000e9007836 */ /* 0x000fe40000000000 */
[--C-:B------:R-:W-:Y:S01]  /*2c50*/  IMAD R232, R7, 0x2, R234.reuse ;  /* 0x0000000207e87824 */ /* 0x100fe200078e02ea */
[----:B------:R-:W4:Y:S01]  /*2c60*/  LDSM.16.M88.4 R60, [R233+0x9000] ;  /* 0x00900000e93c783b */ /* 0x000f220000000200 */
[----:B------:R-:W-:-:S02]  /*2c70*/  IMAD R230, R5, 0x2, R234 ;  /* 0x0000000205e67824 */ /* 0x000fc400078e02ea */
[----:B------:R-:W-:Y:S01]  /*2c80*/  IMAD R229, R5, 0x2, R232 ;  /* 0x0000000205e57824 */ /* 0x000fe200078e02e8 */
[----:B------:R-:W4:Y:S04]  /*2c90*/  LDSM.16.M88.4 R44, [R233+0x9800] ;  /* 0x00980000e92c783b */ /* 0x000f280000000200 */
[----:B------:R-:W-:Y:S01]  /*2ca0*/  @P1 VIADD R231, R0, 0xffffffe0 ;  /* 0xffffffe000e71836 */ /* 0x000fe20000000000 */
[----:B------:R-:W-:Y:S01]  /*2cb0*/  LDSM.16.M88.4 R32, [R232] ;  /* 0x00000000e820783b */ /* 0x000fe20000000200 */
[----:B------:R-:W-:Y:S02]  /*2cc0*/  IMAD.MOV.U32 R0, RZ, RZ, 0x40 ;  /* 0x00000040ff007424 */ /* 0x000fe400078e00ff */
[C---:B------:R-:W-:Y:S01]  /*2cd0*/  VIADD R223, R231.reuse, 0x800 ;  /* 0x00000800e7df7836 */ /* 0x040fe20000000000 */
[----:B------:R-:W4:Y:S01]  /*2ce0*/  LDSM.16.M88.4 R40, [R231] ;  /* 0x00000000e728783b */ /* 0x000f220000000200 */
[C---:B------:R-:W-:Y:S01]  /*2cf0*/  VIADD R222, R231.reuse, 0x1000 ;  /* 0x00001000e7de7836 */ /* 0x040fe20000000000 */
[----:B------:R-:W-:Y:S01]  /*2d00*/  SEL R0, R0, 0xffffffc0, !P2 ;  /* 0xffffffc000007807 */ /* 0x000fe20005000000 */
[C---:B------:R-:W-:Y:S01]  /*2d10*/  VIADD R221, R231.reuse, 0x1800 ;  /* 0x00001800e7dd7836 */ /* 0x040fe20000000000 */
[----:B------:R-:W4:Y:S01]  /*2d20*/  LDSM.16.M88.4 R36, [R231+0x800] ;  /* 0x00080000e724783b */ /* 0x000f220000000200 */
[----:B------:R-:W-:-:S02]  /*2d30*/  VIADD R219, R231, 0x2000 ;  /* 0x00002000e7db7836 */ /* 0x000fc40000000000 */
[----:B------:R-:W-:Y:S01]  /*2d40*/  IMAD.IADD R227, R233, 0x1, R0 ;  /* 0x00000001e9e37824 */ /* 0x000fe200078e0200 */
[----:B---3--:R-:W3:Y:S01]  /*2d50*/  LDSM.16.M88.4 R8, [R231+0x1000] ;  /* 0x00100000e708783b */ /* 0x008ee20000000200 */
[----:B------:R-:W-:Y:S02]  /*2d60*/  IMAD.IADD R220, R0, 0x1, R231 ;  /* 0x0000000100dc7824 */ /* 0x000fe400078e02e7 */
[----:B------:R-:W-:Y:S01]  /*2d70*/  IMAD.IADD R0, R4, 0x1, R3 ;  /* 0x0000000104007824 */ /* 0x000fe200078e0203 */
[----:B------:R-:W3:Y:S01]  /*2d80*/  LDSM.16.M88.4 R68, [R231+0x1800] ;  /* 0x00180000e744783b */ /* 0x000ee20000000200 */
[C---:B------:R-:W-:Y:S02]  /*2d90*/  VIADD R218, R231.reuse, 0x2800 ;  /* 0x00002800e7da7836 */ /* 0x040fe40000000000 */
[C---:B------:R-:W-:Y:S01]  /*2da0*/  VIADD R217, R231.reuse, 0x3000 ;  /* 0x00003000e7d97836 */ /* 0x040fe20000000000 */
[----:B------:R-:W-:Y:S01]  /*2db0*/  LDSM.16.M88.4 R52, [R230] ;  /* 0x00000000e634783b */ /* 0x000fe20000000200 */
[----:B------:R-:W-:Y:S01]  /*2dc0*/  ISETP.GE.AND P6, PT, R0, R89, PT ;  /* 0x000000590000720c */ /* 0x000fe20003fc6270 */
[C---:B------:R-:W-:Y:S01]  /*2dd0*/  VIADD R216, R231.reuse, 0x3800 ;  /* 0x00003800e7d87836 */ /* 0x040fe20000000000 */
[----:B-1----:R-:W-:Y:S01]  /*2de0*/  HMMA.16816.F32 R28, R12, R24, RZ ;  /* 0x000000180c1c723c */ /* 0x002fe200000018ff */
[----:B------:R-:W1:Y:S01]  /*2df0*/  LDSM.16.M88.4 R48, [R227+0x8000] ;  /* 0x00800000e330783b */ /* 0x000e620000000200 */
[----:B------:R-:W-:-:S02]  /*2e00*/  VIADD R215, R231, 0x4000 ;  /* 0x00004000e7d77836 */ /* 0x000fc40000000000 */
[C---:B------:R-:W-:Y:S01]  /*2e10*/  VIADD R214, R231.reuse, 0x4800 ;  /* 0x00004800e7d67836 */ /* 0x040fe20000000000 */
[----:B------:R-:W-:Y:S01]  /*2e20*/  LDSM.16.M88.4 R72, [R227+0x9800] ;  /* 0x00980000e348783b */ /* 0x000fe20000000200 */
[C---:B------:R-:W-:Y:S01]  /*2e30*/  HMMA.16816.F32 R24, R12.reuse, R26, RZ ;  /* 0x0000001a0c18723c */ /* 0x040fe200000018ff */
[C---:B------:R-:W-:Y:S02]  /*2e40*/  VIADD R213, R231.reuse, 0x5000 ;  /* 0x00005000e7d57836 */ /* 0x040fe40000000000 */
[----:B------:R-:W-:Y:S01]  /*2e50*/  LDSM.16.M88.4 R76, [R233+0xb800] ;  /* 0x00b80000e94c783b */ /* 0x000fe20000000200 */
[C---:B------:R-:W-:Y:S02]  /*2e60*/  VIADD R212, R231.reuse, 0x5800 ;  /* 0x00005800e7d47836 */ /* 0x040fe40000000000 */
[----:B--2---:R-:W-:Y:S01]  /*2e70*/  HMMA.16816.F32 R20, R12, R16, RZ ;  /* 0x000000100c14723c */ /* 0x004fe200000018ff */
[----:B------:R-:W0:Y:S01]  /*2e80*/  LDGDEPBAR ;  /* 0x00000000000079af */ /* 0x000e220000000000 */
[----:B------:R-:W-:-:S02]  /*2e90*/  VIADD R211, R231, 0x6000 ;  /* 0x00006000e7d37836 */ /* 0x000fc40000000000 */
[C---:B------:R-:W-:Y:S02]  /*2ea0*/  VIADD R210, R231.reuse, 0x6800 ;  /* 0x00006800e7d27836 */ /* 0x040fe40000000000 */
[----:B----4-:R-:W-:Y:S01]  /*2eb0*/  HMMA.16816.F32 R64, R12, R60, RZ ;  /* 0x0000003c0c40723c */ /* 0x010fe200000018ff */
[C---:B------:R-:W-:Y:S02]  /*2ec0*/  VIADD R209, R231.reuse, 0x7000 ;  /* 0x00007000e7d17836 */ /* 0x040fe40000000000 */
[----:B------:R-:W-:-:S03]  /*2ed0*/  VIADD R208, R231, 0x7800 ;  /* 0x00007800e7d07836 */ /* 0x000fc60000000000 */
[C---:B------:R-:W-:Y:S06]  /*2ee0*/  HMMA.16816.F32 R16, R12.reuse, R18, RZ ;  /* 0x000000120c10723c */ /* 0x040fec00000018ff */
[C---:B------:R-:W-:Y:S06]  /*2ef0*/  HMMA.16816.F32 R60, R12.reuse, R62, RZ ;  /* 0x0000003e0c3c723c */ /* 0x040fec00000018ff */
[C---:B------:R-:W-:Y:S06]  /*2f00*/  HMMA.16816.F32 R56, R12.reuse, R44, RZ ;  /* 0x0000002c0c38723c */ /* 0x040fec00000018ff */
[----:B------:R-:W-:Y:S01]  /*2f10*/  HMMA.16816.F32 R12, R12, R46, RZ ;  /* 0x0000002e0c0c723c */ /* 0x000fe200000018ff */
[----:B------:R-:W2:Y:S05]  /*2f20*/  LDSM.16.M88.4 R44, [R227+0x8800] ;  /* 0x00880000e32c783b */ /* 0x000eaa0000000200 */
[C---:B------:R-:W-:Y:S06]  /*2f30*/  HMMA.16816.F32 R28, R32.reuse, R40, R28 ;  /* 0x00000028201c723c */ /* 0x040fec000000181c */
[C---:B------:R-:W-:Y:S01]  /*2f40*/  HMMA.16816.F32 R24, R32.reuse, R42, R24 ;  /* 0x0000002a2018723c */ /* 0x040fe20000001818 */
[----:B------:R-:W4:Y:S05]  /*2f50*/  LDSM.16.M88.4 R40, [R227+0x9000] ;  /* 0x00900000e328783b */ /* 0x000f2a0000000200 */
[C---:B------:R-:W-:Y:S06]  /*2f60*/  HMMA.16816.F32 R20, R32.reuse, R36, R20 ;  /* 0x000000242014723c */ /* 0x040fec0000001814 */
[C---:B------:R-:W-:Y:S01]  /*2f70*/  HMMA.16816.F32 R16, R32.reuse, R38, R16 ;  /* 0x000000262010723c */ /* 0x040fe20000001810 */
[----:B------:R-:W-:Y:S05]  /*2f80*/  LDSM.16.M88.4 R36, [R229] ;  /* 0x00000000e524783b */ /* 0x000fea0000000200 */
[C---:B---3--:R-:W-:Y:S06]  /*2f90*/  HMMA.16816.F32 R64, R32.reuse, R8, R64 ;  /* 0x000000082040723c */ /* 0x048fec0000001840 */
[C---:B------:R-:W-:Y:S01]  /*2fa0*/  HMMA.16816.F32 R60, R32.reuse, R10, R60 ;  /* 0x0000000a203c723c */ /* 0x040fe2000000183c */
[----:B------:R-:W3:Y:S05]  /*2fb0*/  LDSM.16.M88.4 R8, [R220] ;  /* 0x00000000dc08783b */ /* 0x000eea0000000200 */
[C---:B------:R-:W-:Y:S06]  /*2fc0*/  HMMA.16816.F32 R56, R32.reuse, R68, R56 ;  /* 0x000000442038723c */ /* 0x040fec0000001838 */
        /* <DEDUP_REMOVED lines=9> */
[C---:B----4-:R-:W-:Y:S06]  /*3060*/  HMMA.16816.F32 R64, R52.reuse, R40, R64 ;  /* 0x000000283440723c */ /* 0x050fec0000001840 */
[C---:B------:R-:W-:Y:S01]  /*3070*/  HMMA.16816.F32 R60, R52.reuse, R42, R60 ;  /* 0x0000002a343c723c */ /* 0x040fe2000000183c */
[----:B------:R-:W2:Y:S05]  /*3080*/  LDSM.16.M88.4 R40, [R234+0x2000] ;  /* 0x00200000ea28783b */ /* 0x000eaa0000000200 */
[C---:B------:R-:W-:Y:S06]  /*3090*/  HMMA.16816.F32 R56, R52.reuse, R72, R56 ;  /* 0x000000483438723c */ /* 0x040fec0000001838 */
        /* <DEDUP_REMOVED lines=12> */
[C---:B-1----:R-:W-:Y:S06]  /*3160*/  HMMA.16816.F32 R56, R36.reuse, R44, R56 ;  /* 0x0000002c2438723c */ /* 0x042fec0000001838 */
[----:B------:R-:W-:Y:S01]  /*3170*/  HMMA.16816.F32 R52, R36, R46, R52 ;  /* 0x0000002e2434723c */ /* 0x000fe20000001834 */
[----:B------:R-:W1:Y:S04]  /*3180*/  LDSM.16.M88.4 R44, [R231+0x3000] ;  /* 0x00300000e72c783b */ /* 0x000e680000000200 */
[----:B------:R-:W1:Y:S01]  /*3190*/  LDSM.16.M88.4 R36, [R231+0x3800] ;  /* 0x00380000e724783b */ /* 0x000e620000000200 */
        /* <DEDUP_REMOVED lines=13> */
[C---:B------:R-:W-:Y:S06]  /*3270*/  HMMA.16816.F32 R28, R32.reuse, R72, R28 ;  /* 0x00000048201c723c */ /* 0x040fec000000181c */
        /* <DEDUP_REMOVED lines=82> */
[----:B------:R-:W2:Y:S05]  /*37a0*/  LDSM.16.M88.4 R12, [R231+0x6000] ;  /* 0x00600000e70c783b */ /* 0x000eaa0000000200 */
[C---:B---3--:R-:W-:Y:S06]  /*37b0*/  HMMA.16816.F32 R64, R68.reuse, R8, R64 ;  /* 0x000000084440723c */ /* 0x048fec0000001840 */
[----:B------:R-:W-:Y:S01]  /*37c0*/  HMMA.16816.F32 R60, R68, R10, R60 ;  /* 0x0000000a443c723c */ /* 0x000fe2000000183c */
[----:B------:R-:W3:Y:S05]  /*37d0*/  LDSM.16.M88.4 R8, [R231+0x6800] ;  /* 0x00680000e708783b */ /* 0x000eea0000000200 */
[C---:B-1----:R-:W-:Y:S06]  /*37e0*/  HMMA.16816.F32 R28, R32.reuse, R48, R28 ;  /* 0x00000030201c723c */ /* 0x042fec000000181c */
[C---:B------:R-:W-:Y:S01]  /*37f0*/  HMMA.16816.F32 R24, R32.reuse, R50, R24 ;  /* 0x000000322018723c */ /* 0x040fe20000001818 */
[----:B------:R-:W-:Y:S05]  /*3800*/  LDSM.16.M88.4 R48, [R230+0x6000] ;  /* 0x00600000e630783b */ /* 0x000fea0000000200 */
[C---:B----4-:R-:W-:Y:S06]  /*3810*/  HMMA.16816.F32 R20, R32.reuse, R44, R20 ;  /* 0x0000002c2014723c */ /* 0x050fec0000001814 */
[----:B------:R-:W-:Y:S01]  /*3820*/  HMMA.16816.F32 R16, R32, R46, R16 ;  /* 0x0000002e2010723c */ /* 0x000fe20000001810 */
[----:B------:R-:W1:Y:S05]  /*3830*/  LDSM.16.M88.4 R44, [R227+0xe000] ;  /* 0x00e00000e32c783b */ /* 0x000e6a0000000200 */
[C---:B------:R-:W-:Y:S06]  /*3840*/  HMMA.16816.F32 R56, R68.reuse, R72, R56 ;  /* 0x000000484438723c */ /* 0x040fec0000001838 */
[----:B------:R-:W-:Y:S01]  /*3850*/  HMMA.16816.F32 R52, R68, R74, R52 ;  /* 0x0000004a4434723c */ /* 0x000fe20000001834 */
[----:B------:R-:W4:Y:S04]  /*3860*/  LDSM.16.M88.4 R72, [R231+0x7000] ;  /* 0x00700000e748783b */ /* 0x000f280000000200 */
[----:B------:R-:W4:Y:S01]  /*3870*/  LDSM.16.M88.4 R68, [R231+0x7800] ;  /* 0x00780000e744783b */ /* 0x000f220000000200 */
[C---:B--2---:R-:W-:Y:S06]  /*3880*/  HMMA.16816.F32 R28, R76.reuse, R12, R28 ;  /* 0x0000000c4c1c723c */ /* 0x044fec000000181c */
[----:B------:R-:W-:Y:S01]  /*3890*/  HMMA.16816.F32 R24, R76, R14, R24 ;  /* 0x0000000e4c18723c */ /* 0x000fe20000001818 */
[----:B------:R-:W-:Y:S05]  /*38a0*/  LDSM.16.M88.4 R12, [R229+0x6000] ;  /* 0x00600000e50c783b */ /* 0x000fea0000000200 */
[C---:B------:R-:W-:Y:S06]  /*38b0*/  HMMA.16816.F32 R64, R32.reuse, R40, R64 ;  /* 0x000000282040723c */ /* 0x040fec0000001840 */
[----:B------:R-:W-:Y:S01]  /*38c0*/  HMMA.16816.F32 R60, R32, R42, R60 ;  /* 0x0000002a203c723c */ /* 0x000fe2000000183c */
[----:B------:R-:W2:Y:S05]  /*38d0*/  LDSM.16.M88.4 R40, [R227+0xe800] ;  /* 0x00e80000e328783b */ /* 0x000eaa0000000200 */
[C---:B---3--:R-:W-:Y:S06]  /*38e0*/  HMMA.16816.F32 R20, R76.reuse, R8, R20 ;  /* 0x000000084c14723c */ /* 0x048fec0000001814 */
[----:B------:R-:W-:Y:S01]  /*38f0*/  HMMA.16816.F32 R16, R76, R10, R16 ;  /* 0x0000000a4c10723c */ /* 0x000fe20000001810 */
[----:B------:R-:W3:Y:S05]  /*3900*/  LDSM.16.M88.4 R8, [R220+0x6000] ;  /* 0x00600000dc08783b */ /* 0x000eea0000000200 */
[C---:B------:R-:W-:Y:S06]  /*3910*/  HMMA.16816.F32 R56, R32.reuse, R36, R56 ;  /* 0x000000242038723c */ /* 0x040fec0000001838 */
[----:B------:R-:W-:Y:S01]  /*3920*/  HMMA.16816.F32 R52, R32, R38, R52 ;  /* 0x000000262034723c */ /* 0x000fe20000001834 */
[----:B------:R-:W3:Y:S04]  /*3930*/  LDSM.16.M88.4 R36, [R227+0xf000] ;  /* 0x00f00000e324783b */ /* 0x000ee80000000200 */
[----:B------:R-:W3:Y:S01]  /*3940*/  LDSM.16.M88.4 R32, [R227+0xf800] ;  /* 0x00f80000e320783b */ /* 0x000ee20000000200 */
[C---:B-1----:R-:W-:Y:S06]  /*3950*/  HMMA.16816.F32 R28, R48.reuse, R44, R28 ;  /* 0x0000002c301c723c */ /* 0x042fec000000181c */
[----:B------:R-:W-:Y:S06]  /*3960*/  HMMA.16816.F32 R24, R48, R46, R24 ;  /* 0x0000002e3018723c */ /* 0x000fec0000001818 */
[C---:B----4-:R-:W-:Y:S06]  /*3970*/  HMMA.16816.F32 R64, R76.reuse, R72, R64 ;  /* 0x000000484c40723c */ /* 0x050fec0000001840 */
[C---:B------:R-:W-:Y:S01]  /*3980*/  HMMA.16816.F32 R60, R76.reuse, R74, R60 ;  /* 0x0000004a4c3c723c */ /* 0x040fe2000000183c */
[----:B------:R-:W1:Y:S05]  /*3990*/  LDSM.16.M88.4 R72, [R220+0x6800] ;  /* 0x00680000dc48783b */ /* 0x000e6a0000000200 */
[C---:B------:R-:W-:Y:S06]  /*39a0*/  HMMA.16816.F32 R56, R76.reuse, R68, R56 ;  /* 0x000000444c38723c */ /* 0x040fec0000001838 */
[----:B------:R-:W-:Y:S06]  /*39b0*/  HMMA.16816.F32 R52, R76, R70, R52 ;  /* 0x000000464c34723c */ /* 0x000fec0000001834 */
[C---:B--2---:R-:W-:Y:S06]  /*39c0*/  HMMA.16816.F32 R20, R48.reuse, R40, R20 ;  /* 0x000000283014723c */ /* 0x044fec0000001814 */
[----:B------:R-:W-:Y:S01]  /*39d0*/  HMMA.16816.F32 R16, R48, R42, R16 ;  /* 0x0000002a3010723c */ /* 0x000fe20000001810 */
[----:B------:R-:W2:Y:S05]  /*39e0*/  LDSM.16.M88.4 R40, [R220+0x7000] ;  /* 0x00700000dc28783b */ /* 0x000eaa0000000200 */
[C---:B---3--:R-:W-:Y:S06]  /*39f0*/  HMMA.16816.F32 R28, R12.reuse, R8, R28 ;  /* 0x000000080c1c723c */ /* 0x048fec000000181c */
[----:B------:R-:W-:Y:S01]  /*3a00*/  HMMA.16816.F32 R24, R12, R10, R24 ;  /* 0x0000000a0c18723c */ /* 0x000fe20000001818 */
[----:B------:R-:W3:Y:S01]  /*3a10*/  LDSM.16.M88.4 R8, [R220+0x7800] ;  /* 0x00780000dc08783b */ /* 0x000ee20000000200 */
[----:B------:R-:W-:-:S04]  /*3a20*/  DEPBAR.LE SB0, 0x0 ;  /* 0x000080000000791a */ /* 0x000fc80000000000 */
[C---:B------:R-:W-:Y:S06]  /*3a30*/  HMMA.16816.F32 R64, R48.reuse, R36, R64 ;  /* 0x000000243040723c */ /* 0x040fec0000001840 */
[----:B------:R-:W-:Y:S01]  /*3a40*/  HMMA.16816.F32 R56, R48, R32, R56 ;  /* 0x000000203038723c */ /* 0x000fe20000001838 */
[----:B------:R-:W-:-:S05]  /*3a50*/  VIADD R36, R0, 0x8 ;  /* 0x0000000800247836 */ /* 0x000fca0000000000 */
[C---:B------:R-:W-:Y:S01]  /*3a60*/  HMMA.16816.F32 R60, R48.reuse, R38, R60 ;  /* 0x00000026303c723c */ /* 0x040fe2000000183c */
[----:B------:R-:W-:Y:S01]  /*3a70*/  VIADD R32, R0, 0x1 ;  /* 0x0000000100207836 */ /* 0x000fe20000000000 */
[-C--:B------:R-:W-:Y:S02]  /*3a80*/  ISETP.GE.AND P4, PT, R36, R89.reuse, PT ;  /* 0x000000592400720c */ /* 0x080fe40003f86270 */
[----:B------:R-:W-:Y:S02]  /*3a90*/  FSEL R3, R28, -INF , !P6 ;  /* 0xff8000001c037808 */ /* 0x000fe40007000000 */
[----:B------:R-:W-:Y:S01]  /*3aa0*/  HMMA.16816.F32 R52, R48, R34, R52 ;  /* 0x000000223034723c */ /* 0x000fe20000001834 */
[----:B------:R-:W-:Y:S01]  /*3ab0*/  ISETP.GE.AND P5, PT, R32, R89, PT ;  /* 0x000000592000720c */ /* 0x000fe20003fa6270 */
[----:B------:R-:W-:Y:S01]  /*3ac0*/  VIADD R32, R0, 0x10 ;  /* 0x0000001000207836 */ /* 0x000fe20000000000 */
[----:B------:R-:W-:Y:S02]  /*3ad0*/  FSEL R30, R30, -INF , !P6 ;  /* 0xff8000001e1e7808 */ /* 0x000fe40007000000 */
[----:B------:R-:W-:Y:S01]  /*3ae0*/  FSEL R28, R31, -INF , !P5 ;  /* 0xff8000001f1c7808 */ /* 0x000fe20006800000 */
[----:B-1----:R-:W-:Y:S01]  /*3af0*/  HMMA.16816.F32 R16, R12, R74, R16 ;  /* 0x0000004a0c10723c */ /* 0x002fe20000001810 */
[----:B------:R-:W-:Y:S01]  /*3b00*/  VIADD R34, R0, 0x9 ;  /* 0x0000000900227836 */ /* 0x000fe20000000000 */
[----:B------:R-:W-:-:S02]  /*3b10*/  FSEL R31, R24, -INF , !P4 ;  /* 0xff800000181f7808 */ /* 0x000fc40006000000 */
[-C--:B------:R-:W-:Y:S01]  /*3b20*/  ISETP.GE.AND P3, PT, R32, R89.reuse, PT ;  /* 0x000000592000720c */ /* 0x080fe20003f66270 */
[----:B------:R-:W-:Y:S01]  /*3b30*/  VIADD R32, R0, 0x11 ;  /* 0x0000001100207836 */ /* 0x000fe20000000000 */
[----:B------:R-:W-:Y:S01]  /*3b40*/  ISETP.GE.AND P1, PT, R34, R89, PT ;  /* 0x000000592200720c */ /* 0x000fe20003f26270 */
[C---:B------:R-:W-:Y:S01]  /*3b50*/  HMMA.16816.F32 R20, R12.reuse, R72, R20 ;  /* 0x000000480c14723c */ /* 0x040fe20000001814 */
[----:B------:R-:W-:Y:S01]  /*3b60*/  VIADD R34, R0, 0x18 ;  /* 0x0000001800227836 */ /* 0x000fe20000000000 */
[----:B------:R-:W-:Y:S02]  /*3b70*/  FSEL R29, R29, -INF , !P5 ;  /* 0xff8000001d1d7808 */ /* 0x000fe40006800000 */
[----:B------:R-:W-:Y:S02]  /*3b80*/  FSEL R24, R27, -INF , !P1 ;  /* 0xff8000001b187808 */ /* 0x000fe40004800000 */
[----:B------:R-:W-:Y:S01]  /*3b90*/  FSEL R27, R25, -INF , !P1 ;  /* 0xff800000191b7808 */ /* 0x000fe20004800000 */
[----:B--2---:R-:W-:Y:S01]  /*3ba0*/  HMMA.16816.F32 R64, R12, R40, R64 ;  /* 0x000000280c40723c */ /* 0x004fe20000001840 */
[----:B------:R-:W-:-:S02]  /*3bb0*/  ISETP.GT.AND P1, PT, R167, R236, PT ;  /* 0x000000eca700720c */ /* 0x000fc40003f24270 */
[-C--:B------:R-:W-:Y:S01]  /*3bc0*/  ISETP.GE.AND P6, PT, R34, R89.reuse, PT ;  /* 0x000000592200720c */ /* 0x080fe20003fc6270 */
[----:B------:R-:W-:Y:S01]  /*3bd0*/  VIADD R34, R0, 0x19 ;  /* 0x0000001900227836 */ /* 0x000fe20000000000 */
[-C--:B------:R-:W-:Y:S01]  /*3be0*/  ISETP.GE.AND P2, PT, R32, R89.reuse, PT ;  /* 0x000000592000720c */ /* 0x080fe20003f46270 */
[C---:B------:R-:W-:Y:S01]  /*3bf0*/  HMMA.16816.F32 R60, R12.reuse, R42, R60 ;  /* 0x0000002a0c3c723c */ /* 0x040fe2000000183c */
[----:B------:R-:W-:Y:S01]  /*3c00*/  VIADD R32, R0, 0x20 ;  /* 0x0000002000207836 */ /* 0x000fe20000000000 */
[----:B------:R-:W-:Y:S02]  /*3c10*/  FSEL R26, R26, -INF , !P4 ;  /* 0xff8000001a1a7808 */ /* 0x000fe40006000000 */
[-C--:B------:R-:W-:Y:S01]  /*3c20*/  ISETP.GE.AND P5, PT, R34, R89.reuse, PT ;  /* 0x000000592200720c */ /* 0x080fe20003fa6270 */
[----:B------:R-:W-:Y:S01]  /*3c30*/  VIADD R34, R0, 0x21 ;  /* 0x0000002100227836 */ /* 0x000fe20000000000 */
[----:B---3--:R-:W-:Y:S01]  /*3c40*/  HMMA.16816.F32 R56, R12, R8, R56 ;  /* 0x000000080c38723c */ /* 0x008fe20000001838 */
[----:B------:R-:W-:Y:S01]  /*3c50*/  ISETP.GE.AND P4, PT, R32, R89, PT ;  /* 0x000000592000720c */ /* 0x000fe20003f86270 */
[----:B------:R-:W1:Y:S01]  /*3c60*/  @!P1 LDC.64 R244, c[0x0][0x218] ;  /* 0x00008600fff49b82 */ /* 0x000e620000000a00 */
[----:B------:R-:W-:Y:S01]  /*3c70*/  VIADD R32, R0, 0x28 ;  /* 0x0000002800207836 */ /* 0x000fe20000000000 */
[----:B------:R-:W-:-:S02]  /*3c80*/  FSEL R17, R17, -INF , !P5 ;  /* 0xff80000011117808 */ /* 0x000fc40006800000 */
[----:B------:R-:W-:Y:S01]  /*3c90*/  HMMA.16816.F32 R52, R12, R10, R52 ;  /* 0x0000000a0c34723c */ /* 0x000fe20000001834 */
[----:B------:R-:W-:Y:S01]  /*3ca0*/  FSEL R8, R18, -INF , !P6 ;  /* 0xff80000012087808 */ /* 0x000fe20007000000 */
[----:B------:R-:W-:Y:S01]  /*3cb0*/  VIADD R18, R0, 0x30 ;  /* 0x0000003000127836 */ /* 0x000fe20000000000 */
[----:B------:R-:W-:Y:S02]  /*3cc0*/  FSEL R9, R16, -INF , !P6 ;  /* 0xff80000010097808 */ /* 0x000fe40007000000 */
[----:B------:R-:W-:Y:S01]  /*3cd0*/  FSEL R16, R19, -INF , !P5 ;  /* 0xff80000013107808 */ /* 0x000fe20006800000 */
[----:B------:R-:W-:Y:S01]  /*3ce0*/  BAR.SYNC.DEFER_BLOCKING 0x0 ;  /* 0x0000000000007b1d */ /* 0x000fe20000010000 */
[----:B------:R-:W-:Y:S01]  /*3cf0*/  ISETP.GE.AND P5, PT, R18, R89, PT ;  /* 0x000000591200720c */ /* 0x000fe20003fa6270 */
[----:B------:R-:W-:Y:S01]  /*3d00*/  VIADD R18, R0, 0x31 ;  /* 0x0000003100127836 */ /* 0x000fe20000000000 */
[----:B------:R-:W-:Y:S01]  /*3d10*/  FSEL R25, R20, -INF , !P3 ;  /* 0xff80000014197808 */ /* 0x000fe20005800000 */
[----:B------:R-:W-:Y:S01]  /*3d20*/  VIADD R10, R0, 0x38 ;  /* 0x00000038000a7836 */ /* 0x000fe20000000000 */
[----:B------:R-:W-:-:S02]  /*3d30*/  FSEL R20, R23, -INF , !P2 ;  /* 0xff80000017147808 */ /* 0x000fc40005000000 */
[----:B------:R-:W-:Y:S02]  /*3d40*/  FSEL R21, R21, -INF , !P2 ;  /* 0xff80000015157808 */ /* 0x000fe40005000000 */
[-C--:B------:R-:W-:Y:S01]  /*3d50*/  ISETP.GE.AND P2, PT, R32, R89.reuse, PT ;  /* 0x000000592000720c */ /* 0x080fe20003f46270 */
[----:B------:R-:W-:Y:S01]  /*3d60*/  VIADD R32, R0, 0x29 ;  /* 0x0000002900207836 */ /* 0x000fe20000000000 */
[----:B------:R-:W-:Y:S01]  /*3d70*/  FSEL R22, R22, -INF , !P3 ;  /* 0xff80000016167808 */ /* 0x000fe20005800000 */
[----:B------:R-:W-:Y:S01]  /*3d80*/  VIADD R0, R0, 0x39 ;  /* 0x0000003900007836 */ /* 0x000fe20000000000 */
[----:B------:R-:W-:Y:S02]  /*3d90*/  FSEL R184, R66, -INF , !P4 ;  /* 0xff80000042b87808 */ /* 0x000fe40006000000 */
[----:B------:R-:W-:Y:S02]  /*3da0*/  FSEL R193, R64, -INF , !P4 ;  /* 0xff80000040c17808 */ /* 0x000fe40006000000 */
[----:B------:R-:W-:-:S02]  /*3db0*/  ISETP.GE.AND P3, PT, R34, R89, PT ;  /* 0x000000592200720c */ /* 0x000fc40003f66270 */
[----:B------:R-:W-:Y:S02]  /*3dc0*/  ISETP.GE.AND P4, PT, R18, R89, PT ;  /* 0x000000591200720c */ /* 0x000fe40003f86270 */
[----:B------:R-:W-:Y:S02]  /*3dd0*/  FSEL R200, R67, -INF , !P3 ;  /* 0xff80000043c87808 */ /* 0x000fe40005800000 */
[----:B------:R-:W-:Y:S02]  /*3de0*/  FSEL R185, R65, -INF , !P3 ;  /* 0xff80000041b97808 */ /* 0x000fe40005800000 */
[----:B------:R-:W-:Y:S02]  /*3df0*/  FSEL R186, R62, -INF , !P2 ;  /* 0xff8000003eba7808 */ /* 0x000fe40005000000 */
[----:B------:R-:W-:Y:S02]  /*3e00*/  FSEL R189, R60, -INF , !P2 ;  /* 0xff8000003cbd7808 */ /* 0x000fe40005000000 */
[----:B------:R-:W-:-:S02]  /*3e10*/  FSEL R192, R59, -INF , !P4 ;  /* 0xff8000003bc07808 */ /* 0x000fc40006000000 */
[----:B------:R-:W-:Y:S02]  /*3e20*/  FSEL R199, R57, -INF , !P4 ;  /* 0xff80000039c77808 */ /* 0x000fe40006000000 */
[-C--:B------:R-:W-:Y:S02]  /*3e30*/  ISETP.GE.AND P6, PT, R32, R89.reuse, PT ;  /* 0x000000592000720c */ /* 0x080fe40003fc6270 */
[-C--:B------:R-:W-:Y:S02]  /*3e40*/  ISETP.GE.AND P3, PT, R10, R89.reuse, PT ;  /* 0x000000590a00720c */ /* 0x080fe40003f66270 */
[----:B------:R-:W-:Y:S02]  /*3e50*/  ISETP.GE.AND P2, PT, R0, R89, PT ;  /* 0x000000590000720c */ /* 0x000fe40003f46270 */
[----:B-1----:R-:W-:Y:S02]  /*3e60*/  @!P1 LEA R244, P4, R82, R244, 0x1 ;  /* 0x000000f452f49211 */ /* 0x002fe400078808ff */
[----:B------:R-:W-:-:S02]  /*3e70*/  LOP3.LUT R0, R6, R87, RZ, 0xfc, !PT ;  /* 0x0000005706007212 */ /* 0x000fc400078efcff */
        /* <DEDUP_REMOVED lines=59> */
[C---:B------:R-:W-:Y:S01]  /*4230*/  IMAD R11, R6.reuse, R81, R11 ;  /* 0x00000051060b7224 */ /* 0x040fe200078e020b */
        /* <DEDUP_REMOVED lines=10> */
.L_x_5166:
[----:B------:R-:W-:-:S04]  /*42e0*/  LEA R4, -R80, RZ, 0x6 ;  /* 0x000000ff50047211 */ /* 0x000fc800078e31ff */
[----:B------:R-:W-:-:S07]  /*42f0*/  SHF.R.S32.HI R13, RZ, 0x1f, R4 ;  /* 0x0000001fff0d7819 */ /* 0x000fce0000011404 */
.L_x_5167:
        /* <DEDUP_REMOVED lines=33> */
.L_x_5165:
        /* <DEDUP_REMOVED lines=113> */
[----:B------:R-:W-:-:S03]  /*4c20*/  ISETP.GT.AND P1, PT, R167, R236, PT ;  /* 0x000000eca700720c */ /* 0x000fc60003f24270 */
[----:B------:R-:W-:Y:S02]  /*4c30*/  FADD.FTZ R177, R177, R176 ;  /* 0x000000b0b1b17221 */ /* 0x000fe40000010000 */
[----:B------:R-:W-:Y:S02]  /*4c40*/  MUFU.EX2 R179, R179 ;  /* 0x000000b300b37308 */ /* 0x000fe40000000800 */
        /* <DEDUP_REMOVED lines=251> */
.L_x_5172:
        /* <DEDUP_REMOVED lines=66> */
.L_x_5169:
        /* <DEDUP_REMOVED lines=15> */
[----:B------:R-:W-:Y:S01]  /*6110*/  ISETP.GT.AND P1, PT, R247, R236, PT ;  /* 0x000000ecf700720c */ /* 0x000fe20003f24270 */
        /* <DEDUP_REMOVED lines=13> */
[----:B------:R-:W3:Y:S04]  /*61f0*/  LDSM.16.M88.4 R172, [R233+0x8000] ;  /* 0x00800000e9ac783b */ /* 0x000ee80000000200 */
[----:B------:R-:W4:Y:S04]  /*6200*/  LDSM.16.M88.4 R176, [R233+0x8800] ;  /* 0x00880000e9b0783b */ /* 0x000f280000000200 */
[----:B------:R-:W1:Y:S04]  /*6210*/  LDSM.16.M88.4 R180, [R233+0x9000] ;  /* 0x00900000e9b4783b */ /* 0x000e680000000200 */
[----:B------:R-:W5:Y:S04]  /*6220*/  LDSM.16.M88.4 R184, [R233+0x9800] ;  /* 0x00980000e9b8783b */ /* 0x000f680000000200 */
[----:B------:R-:W0:Y:S04]  /*6230*/  LDGDEPBAR ;  /* 0x00000000000079af */ /* 0x000e280000000000 */
[----:B------:R-:W-:Y:S04]  /*6240*/  LDSM.16.M88.4 R188, [R232] ;  /* 0x00000000e8bc783b */ /* 0x000fe80000000200 */
[----:B------:R-:W2:Y:S04]  /*6250*/  LDSM.16.M88.4 R192, [R231] ;  /* 0x00000000e7c0783b */ /* 0x000ea80000000200 */
[----:B------:R-:W2:Y:S04]  /*6260*/  LDSM.16.M88.4 R196, [R223] ;  /* 0x00000000dfc4783b */ /* 0x000ea80000000200 */
[----:B------:R-:W2:Y:S04]  /*6270*/  LDSM.16.M88.4 R200, [R222] ;  /* 0x00000000dec8783b */ /* 0x000ea80000000200 */
[----:B------:R-:W2:Y:S01]  /*6280*/  LDSM.16.M88.4 R204, [R221] ;  /* 0x00000000ddcc783b */ /* 0x000ea20000000200 */
[C---:B---3--:R-:W-:Y:S06]  /*6290*/  HMMA.16816.F32 R4, R168.reuse, R172, RZ ;  /* 0x000000aca804723c */ /* 0x048fec00000018ff */
[C---:B------:R-:W-:Y:S01]  /*62a0*/  HMMA.16816.F32 R8, R168.reuse, R174, RZ ;  /* 0x000000aea808723c */ /* 0x040fe200000018ff */
[----:B------:R-:W-:Y:S05]  /*62b0*/  LDSM.16.M88.4 R172, [R230] ;  /* 0x00000000e6ac783b */ /* 0x000fea0000000200 */
[C---:B----4-:R-:W-:Y:S06]  /*62c0*/  HMMA.16816.F32 R12, R168.reuse, R176, RZ ;  /* 0x000000b0a80c723c */ /* 0x050fec00000018ff */
[C---:B------:R-:W-:Y:S01]  /*62d0*/  HMMA.16816.F32 R16, R168.reuse, R178, RZ ;  /* 0x000000b2a810723c */ /* 0x040fe200000018ff */
[----:B------:R-:W3:Y:S05]  /*62e0*/  LDSM.16.M88.4 R176, [R227+0x8000] ;  /* 0x00800000e3b0783b */ /* 0x000eea0000000200 */
[C---:B-1----:R-:W-:Y:S06]  /*62f0*/  HMMA.16816.F32 R20, R168.reuse, R180, RZ ;  /* 0x000000b4a814723c */ /* 0x042fec00000018ff */
[C---:B------:R-:W-:Y:S01]  /*6300*/  HMMA.16816.F32 R24, R168.reuse, R182, RZ ;  /* 0x000000b6a818723c */ /* 0x040fe200000018ff */
[----:B------:R-:W1:Y:S05]  /*6310*/  LDSM.16.M88.4 R180, [R227+0x8800] ;  /* 0x00880000e3b4783b */ /* 0x000e6a0000000200 */
[C---:B-----5:R-:W-:Y:S06]  /*6320*/  HMMA.16816.F32 R28, R168.reuse, R184, RZ ;  /* 0x000000b8a81c723c */ /* 0x060fec00000018ff */
[----:B------:R-:W-:Y:S01]  /*6330*/  HMMA.16816.F32 R32, R168, R186, RZ ;  /* 0x000000baa820723c */ /* 0x000fe200000018ff */
[----:B------:R-:W4:Y:S04]  /*6340*/  LDSM.16.M88.4 R168, [R227+0x9000] ;  /* 0x00900000e3a8783b */ /* 0x000f280000000200 */
[----:B------:R-:W5:Y:S01]  /*6350*/  LDSM.16.M88.4 R184, [R227+0x9800] ;  /* 0x00980000e3b8783b */ /* 0x000f620000000200 */
        /* <DEDUP_REMOVED lines=16> */
[C---:B-1----:R-:W-:Y:S06]  /*6460*/  HMMA.16816.F32 R12, R172.reuse, R180, R12 ;  /* 0x000000b4ac0c723c */ /* 0x042fec000000180c */
[C---:B------:R-:W-:Y:S01]  /*6470*/  HMMA.16816.F32 R16, R172.reuse, R182, R16 ;  /* 0x000000b6ac10723c */ /* 0x040fe20000001810 */
[----:B------:R-:W-:Y:S05]  /*6480*/  LDSM.16.M88.4 R180, [R233+0xa800] ;  /* 0x00a80000e9b4783b */ /* 0x000fea0000000200 */
[C---:B----4-:R-:W-:Y:S06]  /*6490*/  HMMA.16816.F32 R20, R172.reuse, R168, R20 ;  /* 0x000000a8ac14723c */ /* 0x050fec0000001814 */
[C---:B------:R-:W-:Y:S01]  /*64a0*/  HMMA.16816.F32 R24, R172.reuse, R170, R24 ;  /* 0x000000aaac18723c */ /* 0x040fe20000001818 */
[----:B------:R-:W1:Y:S05]  /*64b0*/  LDSM.16.M88.4 R168, [R234+0x2000] ;  /* 0x00200000eaa8783b */ /* 0x000e6a0000000200 */
[C---:B-----5:R-:W-:Y:S06]  /*64c0*/  HMMA.16816.F32 R28, R172.reuse, R184, R28 ;  /* 0x000000b8ac1c723c */ /* 0x060fec000000181c */
[----:B------:R-:W-:Y:S01]  /*64d0*/  HMMA.16816.F32 R32, R172, R186, R32 ;  /* 0x000000baac20723c */ /* 0x000fe20000001820 */
[----:B------:R-:W3:Y:S04]  /*64e0*/  LDSM.16.M88.4 R172, [R233+0xb000] ;  /* 0x00b00000e9ac783b */ /* 0x000ee80000000200 */
[----:B------:R-:W4:Y:S01]  /*64f0*/  LDSM.16.M88.4 R184, [R233+0xb800] ;  /* 0x00b80000e9b8783b */ /* 0x000f220000000200 */
[C---:B--2---:R-:W-:Y:S06]  /*6500*/  HMMA.16816.F32 R4, R192.reuse, R196, R4 ;  /* 0x000000c4c004723c */ /* 0x044fec0000001804 */
[C---:B------:R-:W-:Y:S01]  /*6510*/  HMMA.16816.F32 R8, R192.reuse, R198, R8 ;  /* 0x000000c6c008723c */ /* 0x040fe20000001808 */
[----:B------:R-:W-:Y:S05]  /*6520*/  LDSM.16.M88.4 R196, [R219] ;  /* 0x00000000dbc4783b */ /* 0x000fea0000000200 */
[C---:B------:R-:W-:Y:S06]  /*6530*/  HMMA.16816.F32 R12, R192.reuse, R200, R12 ;  /* 0x000000c8c00c723c */ /* 0x040fec000000180c */
[C---:B------:R-:W-:Y:S01]  /*6540*/  HMMA.16816.F32 R16, R192.reuse, R202, R16 ;  /* 0x000000cac010723c */ /* 0x040fe20000001810 */
[----:B------:R-:W-:Y:S05]  /*6550*/  LDSM.16.M88.4 R200, [R218] ;  /* 0x00000000dac8783b */ /* 0x000fea0000000200 */
[C---:B------:R-:W-:Y:S06]  /*6560*/  HMMA.16816.F32 R20, R192.reuse, R188, R20 ;  /* 0x000000bcc014723c */ /* 0x040fec0000001814 */
[C---:B------:R-:W-:Y:S01]  /*6570*/  HMMA.16816.F32 R24, R192.reuse, R190, R24 ;  /* 0x000000bec018723c */ /* 0x040fe20000001818 */
[----:B------:R-:W2:Y:S05]  /*6580*/  LDSM.16.M88.4 R188, [R232+0x2000] ;  /* 0x00200000e8bc783b */ /* 0x000eaa0000000200 */
[C---:B------:R-:W-:Y:S06]  /*6590*/  HMMA.16816.F32 R28, R192.reuse, R204, R28 ;  /* 0x000000ccc01c723c */ /* 0x040fec000000181c */
[----:B------:R-:W-:Y:S01]  /*65a0*/  HMMA.16816.F32 R32, R192, R206, R32 ;  /* 0x000000cec020723c */ /* 0x000fe20000001820 */
[----:B------:R-:W5:Y:S04]  /*65b0*/  LDSM.16.M88.4 R192, [R217] ;  /* 0x00000000d9c0783b */ /* 0x000f680000000200 */
        /* <DEDUP_REMOVED lines=19> */
[----:B------:R-:W-:Y:S05]  /*66f0*/  LDSM.16.M88.4 R200, [R220+0x2800] ;  /* 0x00280000dcc8783b */ /* 0x000fea0000000200 */
[C---:B-----5:R-:W-:Y:S06]  /*6700*/  HMMA.16816.F32 R20, R188.reuse, R192, R20 ;  /* 0x000000c0bc14723c */ /* 0x060fec0000001814 */
        /* <DEDUP_REMOVED lines=25> */
[C---:B-----5:R-:W-:Y:S06]  /*68a0*/  HMMA.16816.F32 R20, R192.reuse, R188, R20 ;  /* 0x000000bcc014723c */ /* 0x060fec0000001814 */
        /* <DEDUP_REMOVED lines=171> */
.L_x_5171:
        /* <DEDUP_REMOVED lines=28> */
.L_x_5170:
        /* <DEDUP_REMOVED lines=67> */
[----:B--2---:R-:W-:Y:S01]  /*7950*/  FFMA.FTZ R167, R10, UR4, -R198 ;  /* 0x000000040aa77c23 */ /* 0x004fe200080108c6 */
        /* <DEDUP_REMOVED lines=82> */
[----:B------:R-:W-:Y:S04]  /*7e80*/  MUFU.EX2 R201, R201 ;  /* 0x000000c900c97308 */ /* 0x000fe80000000800 */
[C---:B------:R-:W-:Y:S01]  /*7e90*/  FMUL.FTZ R100, R2.reuse, R100 ;  /* 0x0000006402647220 */ /* 0x040fe20000410000 */
[C---:B------:R-:W-:Y:S01]  /*7ea0*/  HMMA.16816.F32 R36, R160.reuse, R170, R36 ;  /* 0x000000aaa024723c */ /* 0x040fe20000001824 */
[----:B------:R-:W1:Y:S02]  /*7eb0*/  LDSM.16.MT88.4 R168, [R224+0x10000] ;  /* 0x01000000e0a8783b */ /* 0x000e640000004200 */
[----:B------:R-:W-:Y:S02]  /*7ec0*/  ISETP.GT.AND P1, PT, R247, R236, PT ;  /* 0x000000ecf700720c */ /* 0x000fe40003f24270 */
        /* <DEDUP_REMOVED lines=83> */
[--C-:B------:R-:W-:Y:S01]  /*8400*/  FFMA.FTZ R207, R18, UR4, -R198.reuse ;  /* 0x0000000412cf7c23 */ /* 0x100fe200080108c6 */
[C---:B--2---:R-:W-:Y:S03]  /*8410*/  HMMA.16816.F32 R112, R160.reuse, R172, R112 ;  /* 0x000000aca070723c */ /* 0x044fe60000001870 */
[----:B------:R-:W-:Y:S03]  /*8420*/  FFMA.FTZ R248, R19, UR4, -R198 ;  /* 0x0000000413f87c23 */ /* 0x000fe600080108c6 */
[C---:B------:R-:W-:Y:S01]  /*8430*/  HMMA.16816.F32 R116, R160.reuse, R174, R116 ;  /* 0x000000aea074723c */ /* 0x040fe20000001874 */
[----:B------:R-:W2:Y:S01]  /*8440*/  LDSM.16.MT88.4 R172, [R225+0x16000] ;  /* 0x01600000e1ac783b */ /* 0x000ea20000004200 */
[----:B------:R-:W1:Y:S03]  /*8450*/  MUFU.EX2 R206, R206 ;  /* 0x000000ce00ce7308 */ /* 0x000e660000000800 */
[C---:B------:R-:W-:Y:S01]  /*8460*/  FMUL.FTZ R144, R2.reuse, R144 ;  /* 0x0000009002907220 */ /* 0x040fe20000410000 */
[C---:B----4-:R-:W-:Y:S06]  /*8470*/  HMMA.16816.F32 R120, R160.reuse, R176, R120 ;  /* 0x000000b0a078723c */ /* 0x050fec0000001878 */
[----:B------:R-:W-:Y:S01]  /*8480*/  MUFU.EX2 R207, R207 ;  /* 0x000000cf00cf7308 */ /* 0x000fe20000000800 */
[----:B------:R-:W-:Y:S01]  /*8490*/  FMUL.FTZ R145, R2, R145 ;  /* 0x0000009102917220 */ /* 0x000fe20000410000 */
[C---:B------:R-:W-:Y:S01]  /*84a0*/  HMMA.16816.F32 R124, R160.reuse, R178, R124 ;  /* 0x000000b2a07c723c */ /* 0x040fe2000000187c */
[----:B------:R-:W-:Y:S02]  /*84b0*/  LDSM.16.MT88.4 R176, [R226+0x10800] ;  /* 0x01080000e2b0783b */ /* 0x000fe40000004200 */
[C---:B------:R-:W-:Y:S03]  /*84c0*/  FMUL.FTZ R146, R0.reuse, R146 ;  /* 0x0000009200927220 */ /* 0x040fe60000410000 */
[C---:B------:R-:W-:Y:S02]  /*84d0*/  HMMA.16816.F32 R128, R160.reuse, R180, R128 ;  /* 0x000000b4a080723c */ /* 0x040fe40000001880 */
[----:B------:R-:W4:Y:S03]  /*84e0*/  MUFU.EX2 R248, R248 ;  /* 0x000000f800f87308 */ /* 0x000f260000000800 */
[----:B------:R-:W-:Y:S01]  /*84f0*/  FMUL.FTZ R147, R0, R147 ;  /* 0x0000009300937220 */ /* 0x000fe20000410000 */
[C---:B------:R-:W-:Y:S01]  /*8500*/  HMMA.16816.F32 R132, R160.reuse, R182, R132 ;  /* 0x000000b6a084723c */ /* 0x040fe20000001884 */
[----:B------:R-:W-:Y:S04]  /*8510*/  LDSM.16.MT88.4 R180, [R224+0x10800] ;  /* 0x01080000e0b4783b */ /* 0x000fe80000004200 */
[----:B------:R-:W-:Y:S01]  /*8520*/  FMUL.FTZ R16, R2, R152 ;  /* 0x0000009802107220 */ /* 0x000fe20000410000 */
[C---:B-----5:R-:W-:Y:S05]  /*8530*/  HMMA.16816.F32 R12, R160.reuse, R168, R12 ;  /* 0x000000a8a00c723c */ /* 0x060fea000000180c */
[----:B---3--:R-:W-:Y:S01]  /*8540*/  F2FP.F16.F32.PACK_AB R152, R202, R201 ;  /* 0x000000c9ca98723e */ /* 0x008fe200000000ff */
        /* <DEDUP_REMOVED lines=12> */
[C---:B------:R-:W-:Y:S03]  /*8610*/  HMMA.16816.F32 R16, R160.reuse, R156, R16 ;  /* 0x0000009ca010723c */ /* 0x040fe60000001810 */
[----:B-1----:R-:W-:Y:S01]  /*8620*/  F2FP.F16.F32.PACK_AB R153, R204, R203 ;  /* 0x000000cbcc99723e */ /* 0x002fe200000000ff */
[----:B------:R-:W-:Y:S01]  /*8630*/  FFMA.FTZ R197, R2, R251, R197 ;  /* 0x000000fb02c57223 */ /* 0x000fe200000100c5 */
[----:B------:R-:W-:Y:S01]  /*8640*/  F2FP.F16.F32.PACK_AB R154, R206, R205 ;  /* 0x000000cdce9a723e */ /* 0x000fe200000000ff */
[----:B------:R-:W-:Y:S01]  /*8650*/  HMMA.16816.F32 R148, R160, R158, R148 ;  /* 0x0000009ea094723c */ /* 0x000fe20000001894 */
[----:B------:R-:W1:Y:S04]  /*8660*/  LDSM.16.MT88.4 R156, [R228+0x12800] ;  /* 0x01280000e49c783b */ /* 0x000e680000004200 */
[----:B----4-:R-:W-:Y:S01]  /*8670*/  F2FP.F16.F32.PACK_AB R155, R248, R207 ;  /* 0x000000cff89b723e */ /* 0x010fe200000000ff */
[----:B------:R-:W-:Y:S01]  /*8680*/  FFMA.FTZ R199, R0, R249, R199 ;  /* 0x000000f900c77223 */ /* 0x000fe200000100c7 */
[----:B------:R-:W-:Y:S01]  /*8690*/  MOV R165, R164 ;  /* 0x000000a400a57202 */ /* 0x000fe20000000f00 */
[----:B------:R-:W-:Y:S01]  /*86a0*/  FADD.FTZ R0, R5, R197 ;  /* 0x000000c505007221 */ /* 0x000fe20000010000 */
[----:B------:R-:W4:Y:S02]  /*86b0*/  LDSM.16.MT88.4 R160, [R226+0x12800] ;  /* 0x01280000e2a0783b */ /* 0x000f240000004200 */
        /* <DEDUP_REMOVED lines=21> */
[C---:B-1----:R-:W-:Y:S05]  /*8810*/  HMMA.16816.F32 R64, R152.reuse, R156, R64 ;  /* 0x0000009c9840723c */ /* 0x042fea0000001840 */
[----:B------:R-:W-:Y:S01]  /*8820*/  FADD.FTZ R205, R205, R202 ;  /* 0x000000cacdcd7221 */ /* 0x000fe20000010000 */
[C---:B------:R-:W-:Y:S01]  /*8830*/  HMMA.16816.F32 R68, R152.reuse, R158, R68 ;  /* 0x0000009e9844723c */ /* 0x040fe20000001844 */
[----:B------:R-:W1:Y:S04]  /*8840*/  LDSM.16.MT88.4 R156, [R228+0x16800] ;  /* 0x01680000e49c783b */ /* 0x000e680000004200 */
[----:B------:R-:W-:Y:S01]  /*8850*/  FADD.FTZ R5, R207, R204 ;  /* 0x000000cccf057221 */ /* 0x000fe20000010000 */
[C---:B----4-:R-:W-:Y:S05]  /*8860*/  HMMA.16816.F32 R72, R152.reuse, R160, R72 ;  /* 0x000000a09848723c */ /* 0x050fea0000001848 */
[----:B------:R-:W-:Y:S01]  /*8870*/  FADD.FTZ R205, R206, R205 ;  /* 0x000000cdcecd7221 */ /* 0x000fe20000010000 */
[C---:B------:R-:W-:Y:S01]  /*8880*/  HMMA.16816.F32 R76, R152.reuse, R162, R76 ;  /* 0x000000a2984c723c */ /* 0x040fe2000000184c */
[----:B------:R-:W4:Y:S04]  /*8890*/  LDSM.16.MT88.4 R160, [R226+0x16800] ;  /* 0x01680000e2a0783b */ /* 0x000f280000004200 */
[----:B------:R-:W-:Y:S01]  /*88a0*/  FADD.FTZ R5, R248, R5 ;  /* 0x00000005f8057221 */ /* 0x000fe20000010000 */
[C---:B------:R-:W-:Y:S05]  /*88b0*/  HMMA.16816.F32 R80, R152.reuse, R184, R80 ;  /* 0x000000b89850723c */ /* 0x040fea0000001850 */
[----:B------:R-:W-:Y:S01]  /*88c0*/  IADD3 R0, R247, -0x1, RZ ;  /* 0xfffffffff7007810 */ /* 0x000fe20007ffe0ff */
[C---:B------:R-:W-:Y:S01]  /*88d0*/  HMMA.16816.F32 R84, R152.reuse, R186, R84 ;  /* 0x000000ba9854723c */ /* 0x040fe20000001854 */
[----:B------:R-:W-:Y:S04]  /*88e0*/  LDSM.16.MT88.4 R184, [R225+0x13000] ;  /* 0x01300000e1b8783b */ /* 0x000fe80000004200 */
[----:B------:R-:W-:Y:S01]  /*88f0*/  MOV R247, R0 ;  /* 0x0000000000f77202 */ /* 0x000fe20000000f00 */
[C---:B---3--:R-:W-:Y:S05]  /*8900*/  HMMA.16816.F32 R88, R152.reuse, R168, R88 ;  /* 0x000000a89858723c */ /* 0x048fea0000001858 */
[----:B------:R-:W-:Y:S01]  /*8910*/  MOV R0, R3 ;  /* 0x0000000300007202 */ /* 0x000fe20000000f00 */
[C---:B------:R-:W-:Y:S01]  /*8920*/  HMMA.16816.F32 R92, R152.reuse, R170, R92 ;  /* 0x000000aa985c723c */ /* 0x040fe2000000185c */
[----:B------:R-:W3:Y:S05]  /*8930*/  LDSM.16.MT88.4 R168, [R225+0x16800] ;  /* 0x01680000e1a8783b */ /* 0x000eea0000004200 */
        /* <DEDUP_REMOVED lines=8> */
[C---:B-----5:R-:W-:Y:S05]  /*89c0*/  HMMA.16816.F32 R112, R152.reuse, R176, R112 ;  /* 0x000000b09870723c */ /* 0x060fea0000001870 */
[----:B------:R-:W5:Y:S01]  /*89d0*/  MUFU.EX2 R189, R189 ;  /* 0x000000bd00bd7308 */ /* 0x000f620000000800 */
[----:B------:R-:W-:Y:S01]  /*89e0*/  FFMA.FTZ R193, R25, UR4, -R200 ;  /* 0x0000000419c17c23 */ /* 0x000fe200080108c8 */
[C---:B------:R-:W-:Y:S01]  /*89f0*/  HMMA.16816.F32 R116, R152.reuse, R178, R116 ;  /* 0x000000b29874723c */ /* 0x040fe20000001874 */
[----:B------:R-:W3:Y:S03]  /*8a00*/  LDSM.16.MT88.4 R176, [R224+0x16800] ;  /* 0x01680000e0b0783b */ /* 0x000ee60000004200 */
[--C-:B------:R-:W-:Y:S02]  /*8a10*/  FFMA.FTZ R194, R26, UR4, -R198.reuse ;  /* 0x000000041ac27c23 */ /* 0x100fe400080108c6 */
[C---:B--2---:R-:W-:Y:S02]  /*8a20*/  HMMA.16816.F32 R120, R152.reuse, R172, R120 ;  /* 0x000000ac9878723c */ /* 0x044fe40000001878 */
[----:B------:R-:W-:Y:S03]  /*8a30*/  MUFU.EX2 R192, R192 ;  /* 0x000000c000c07308 */ /* 0x000fe60000000800 */
[--C-:B------:R-:W-:Y:S01]  /*8a40*/  FFMA.FTZ R195, R27, UR4, -R198.reuse ;  /* 0x000000041bc37c23 */ /* 0x100fe200080108c6 */
[C---:B------:R-:W-:Y:S01]  /*8a50*/  HMMA.16816.F32 R124, R152.reuse, R174, R124 ;  /* 0x000000ae987c723c */ /* 0x040fe2000000187c */
[----:B------:R-:W-:Y:S05]  /*8a60*/  LDSM.16.MT88.4 R24, [R225+0x11000] ;  /* 0x01100000e118783b */ /* 0x000fea0000004200 */
[----:B------:R-:W2:Y:S01]  /*8a70*/  MUFU.EX2 R193, R193 ;  /* 0x000000c100c17308 */ /* 0x000ea20000000800 */
[----:B-----5:R-:W-:Y:S01]  /*8a80*/  F2FP.F16.F32.PACK_AB R20, R189, R188 ;  /* 0x000000bcbd14723e */ /* 0x020fe200000000ff */
[C---:B-1----:R-:W-:Y:S01]  /*8a90*/  HMMA.16816.F32 R128, R152.reuse, R156, R128 ;  /* 0x0000009c9880723c */ /* 0x042fe20000001880 */
[----:B------:R-:W-:Y:S02]  /*8aa0*/  LDSM.16.MT88.4 R172, [R228+0x13000] ;  /* 0x01300000e4ac783b */ /* 0x000fe40000004200 */
[--C-:B------:R-:W-:Y:S03]  /*8ab0*/  FFMA.FTZ R190, R22, UR4, -R198.reuse ;  /* 0x0000000416be7c23 */ /* 0x100fe600080108c6 */
[C---:B------:R-:W-:Y:S02]  /*8ac0*/  HMMA.16816.F32 R132, R152.reuse, R158, R132 ;  /* 0x0000009e9884723c */ /* 0x040fe40000001884 */
[----:B------:R-:W-:Y:S01]  /*8ad0*/  MUFU.EX2 R194, R194 ;  /* 0x000000c200c27308 */ /* 0x000fe20000000800 */
[----:B------:R-:W1:Y:S03]  /*8ae0*/  LDSM.16.MT88.4 R156, [R228+0x11000] ;  /* 0x01100000e49c783b */ /* 0x000e660000004200 */
[C---:B----4-:R-:W-:Y:S06]  /*8af0*/  HMMA.16816.F32 R12, R152.reuse, R160, R12 ;  /* 0x000000a0980c723c */ /* 0x050fec000000180c */
[----:B------:R-:W-:Y:S01]  /*8b00*/  MUFU.EX2 R190, R190 ;  /* 0x000000be00be7308 */ /* 0x000fe20000000800 */
[----:B------:R-:W-:Y:S01]  /*8b10*/  FFMA.FTZ R191, R23, UR4, -R198 ;  /* 0x0000000417bf7c23 */ /* 0x000fe200080108c6 */
[C---:B------:R-:W-:Y:S01]  /*8b20*/  HMMA.16816.F32 R136, R152.reuse, R162, R136 ;  /* 0x000000a29888723c */ /* 0x040fe20000001888 */
[----:B------:R-:W4:Y:S02]  /*8b30*/  LDSM.16.MT88.4 R160, [R226+0x11000] ;  /* 0x01100000e2a0783b */ /* 0x000f240000004200 */
[----:B--2---:R-:W-:Y:S03]  /*8b40*/  F2FP.F16.F32.PACK_AB R22, R193, R192 ;  /* 0x000000c0c116723e */ /* 0x004fe600000000ff */
[C---:B---3--:R-:W-:Y:S02]  /*8b50*/  HMMA.16816.F32 R140, R152.reuse, R168, R140 ;  /* 0x000000a8988c723c */ /* 0x048fe4000000188c */
[----:B------:R-:W2:Y:S03]  /*8b60*/  MUFU.EX2 R191, R191 ;  /* 0x000000bf00bf7308 */ /* 0x000ea60000000800 */
[----:B------:R-:W-:Y:S01]  /*8b70*/  FADD.FTZ R188, R188, R205 ;  /* 0x000000cdbcbc7221 */ /* 0x000fe20000010000 */
[C---:B------:R-:W-:Y:S01]  /*8b80*/  HMMA.16816.F32 R144, R152.reuse, R170, R144 ;  /* 0x000000aa9890723c */ /* 0x040fe20000001890 */
[----:B------:R-:W3:Y:S05]  /*8b90*/  LDSM.16.MT88.4 R168, [R224+0x11000] ;  /* 0x01100000e0a8783b */ /* 0x000eea0000004200 */
[----:B------:R-:W5:Y:S01]  /*8ba0*/  MUFU.EX2 R195, R195 ;  /* 0x000000c300c37308 */ /* 0x000f620000000800 */
[----:B------:R-:W-:Y:S01]  /*8bb0*/  FADD.FTZ R189, R189, R188 ;  /* 0x000000bcbdbd7221 */ /* 0x000fe20000010000 */
[C---:B------:R-:W-:Y:S03]  /*8bc0*/  HMMA.16816.F32 R16, R152.reuse, R176, R16 ;  /* 0x000000b09810723c */ /* 0x040fe60000001810 */
[----:B------:R-:W-:Y:S03]  /*8bd0*/  FADD.FTZ R192, R192, R189 ;  /* 0x000000bdc0c07221 */ /* 0x000fe60000010000 */
[----:B------:R-:W-:Y:S01]  /*8be0*/  HMMA.16816.F32 R148, R152, R178, R148 ;  /* 0x000000b29894723c */ /* 0x000fe20000001894 */
[----:B------:R-:W3:Y:S04]  /*8bf0*/  LDSM.16.MT88.4 R152, [R224+0x13000] ;  /* 0x01300000e098783b */ /* 0x000ee80000004200 */
[----:B--2---:R-:W-:Y:S01]  /*8c00*/  F2FP.F16.F32.PACK_AB R21, R191, R190 ;  /* 0x000000bebf15723e */ /* 0x004fe200000000ff */
[----:B------:R-:W-:Y:S01]  /*8c10*/  FADD.FTZ R190, R190, R5 ;  /* 0x00000005bebe7221 */ /* 0x000fe20000010000 */
[----:B------:R-:W-:Y:S01]  /*8c20*/  FADD.FTZ R193, R193, R192 ;  /* 0x000000c0c1c17221 */ /* 0x000fe20000010000 */
[----:B-----5:R-:W-:Y:S01]  /*8c30*/  F2FP.F16.F32.PACK_AB R23, R195, R194 ;  /* 0x000000c2c317723e */ /* 0x020fe200000000ff */
[----:B------:R-:W2:Y:S02]  /*8c40*/  LDSM.16.MT88.4 R176, [R228+0x15000] ;  /* 0x01500000e4b0783b */ /* 0x000ea40000004200 */
[----:B------:R-:W-:Y:S04]  /*8c50*/  FADD.FTZ R191, R191, R190 ;  /* 0x000000bebfbf7221 */ /* 0x000fe80000010000 */
[C---:B-1----:R-:W-:Y:S05]  /*8c60*/  HMMA.16816.F32 R8, R20.reuse, R156, R8 ;  /* 0x0000009c1408723c */ /* 0x042fea0000001808 */
[----:B------:R-:W-:Y:S01]  /*8c70*/  FADD.FTZ R194, R194, R191 ;  /* 0x000000bfc2c27221 */ /* 0x000fe20000010000 */
[C---:B------:R-:W-:Y:S01]  /*8c80*/  HMMA.16816.F32 R36, R20.reuse, R158, R36 ;  /* 0x0000009e1424723c */ /* 0x040fe20000001824 */
[----:B------:R-:W1:Y:S04]  /*8c90*/  LDSM.16.MT88.4 R156, [R226+0x15000] ;  /* 0x01500000e29c783b */ /* 0x000e680000004200 */
[----:B------:R-:W-:Y:S01]  /*8ca0*/  FADD.FTZ R195, R195, R194 ;  /* 0x000000c2c3c37221 */ /* 0x000fe20000010000 */
[C---:B----4-:R-:W-:Y:S06]  /*8cb0*/  HMMA.16816.F32 R40, R20.reuse, R160, R40 ;  /* 0x000000a01428723c */ /* 0x050fec0000001828 */
[C---:B------:R-:W-:Y:S01]  /*8cc0*/  HMMA.16816.F32 R44, R20.reuse, R162, R44 ;  /* 0x000000a2142c723c */ /* 0x040fe2000000182c */
[----:B------:R-:W4:Y:S05]  /*8cd0*/  LDSM.16.MT88.4 R160, [R225+0x15000] ;  /* 0x01500000e1a0783b */ /* 0x000f2a0000004200 */
[C---:B------:R-:W-:Y:S06]  /*8ce0*/  HMMA.16816.F32 R48, R20.reuse, R24, R48 ;  /* 0x000000181430723c */ /* 0x040fec0000001830 */
[C---:B------:R-:W-:Y:S01]  /*8cf0*/  HMMA.16816.F32 R52, R20.reuse, R26, R52 ;  /* 0x0000001a1434723c */ /* 0x040fe20000001834 */
[----:B------:R-:W5:Y:S05]  /*8d00*/  LDSM.16.MT88.4 R24, [R224+0x15000] ;  /* 0x01500000e018783b */ /* 0x000f6a0000004200 */
[C---:B---3--:R-:W-:Y:S06]  /*8d10*/  HMMA.16816.F32 R56, R20.reuse, R168, R56 ;  /* 0x000000a81438723c */ /* 0x048fec0000001838 */
[C---:B------:R-:W-:Y:S01]  /*8d20*/  HMMA.16816.F32 R60, R20.reuse, R170, R60 ;  /* 0x000000aa143c723c */ /* 0x040fe2000000183c */
[----:B------:R-:W3:Y:S05]  /*8d30*/  LDSM.16.MT88.4 R168, [R228+0x17000] ;  /* 0x01700000e4a8783b */ /* 0x000eea0000004200 */
        /* <DEDUP_REMOVED lines=11> */
[C---:B------:R-:W-:Y:S05]  /*8df0*/  HMMA.16816.F32 R88, R20.reuse, R152, R88 ;  /* 0x000000981458723c */ /* 0x040fea0000001858 */
[----:B------:R-:W3:Y:S01]  /*8e00*/  MUFU.EX2 R181, R181 ;  /* 0x000000b500b57308 */ /* 0x000ee20000000800 */
[----:B------:R-:W-:Y:S01]  /*8e10*/  FFMA.FTZ R183, R31, UR4, -R198 ;  /* 0x000000041fb77c23 */ /* 0x000fe200080108c6 */
[C---:B------:R-:W-:Y:S01]  /*8e20*/  HMMA.16816.F32 R92, R20.reuse, R154, R92 ;  /* 0x0000009a145c723c */ /* 0x040fe2000000185c */
[----:B------:R-:W3:Y:S03]  /*8e30*/  LDSM.16.MT88.4 R152, [R226+0x17000] ;  /* 0x01700000e298783b */ /* 0x000ee60000004200 */
[----:B------:R-:W-:Y:S02]  /*8e40*/  FFMA.FTZ R184, R32, UR4, -R200 ;  /* 0x0000000420b87c23 */ /* 0x000fe400080108c8 */
[C---:B--2---:R-:W-:Y:S02]  /*8e50*/  HMMA.16816.F32 R96, R20.reuse, R176, R96 ;  /* 0x000000b01460723c */ /* 0x044fe40000001860 */
[----:B------:R-:W-:Y:S01]  /*8e60*/  MUFU.EX2 R182, R182 ;  /* 0x000000b600b67308 */ /* 0x000fe20000000800 */
[----:B------:R-:W-:Y:S02]  /*8e70*/  LDSM.16.MT88.4 R28, [R228+0x11800] ;  /* 0x01180000e41c783b */ /* 0x000fe40000004200 */
[----:B------:R-:W-:Y:S01]  /*8e80*/  FFMA.FTZ R186, R34, UR4, -R198 ;  /* 0x0000000422ba7c23 */ /* 0x000fe200080108c6 */
[C---:B------:R-:W-:Y:S06]  /*8e90*/  HMMA.16816.F32 R100, R20.reuse, R178, R100 ;  /* 0x000000b21464723c */ /* 0x040fec0000001864 */
[----:B------:R-:W2:Y:S01]  /*8ea0*/  MUFU.EX2 R183, R183 ;  /* 0x000000b700b77308 */ /* 0x000ea20000000800 */
[----:B------:R-:W-:Y:S01]  /*8eb0*/  LDSM.16.MT88.4 R176, [R226+0x15800] ;  /* 0x01580000e2b0783b */ /* 0x000fe20000004200 */
[C---:B-1----:R-:W-:Y:S03]  /*8ec0*/  HMMA.16816.F32 R104, R20.reuse, R156, R104 ;  /* 0x0000009c1468723c */ /* 0x042fe60000001868 */
[----:B------:R-:W-:Y:S03]  /*8ed0*/  FFMA.FTZ R200, R33, UR4, -R200 ;  /* 0x0000000421c87c23 */ /* 0x000fe600080108c8 */
[C---:B------:R-:W-:Y:S01]  /*8ee0*/  HMMA.16816.F32 R108, R20.reuse, R158, R108 ;  /* 0x0000009e146c723c */ /* 0x040fe2000000186c */
[----:B------:R-:W1:Y:S01]  /*8ef0*/  LDSM.16.MT88.4 R156, [R225+0x17000] ;  /* 0x01700000e19c783b */ /* 0x000e620000004200 */
[----:B------:R-:W-:Y:S03]  /*8f00*/  MUFU.EX2 R184, R184 ;  /* 0x000000b800b87308 */ /* 0x000fe60000000800 */
[----:B------:R-:W-:Y:S01]  /*8f10*/  FFMA.FTZ R198, R35, UR4, -R198 ;  /* 0x0000000423c67c23 */ /* 0x000fe200080108c6 */
[C---:B----4-:R-:W-:Y:S03]  /*8f20*/  HMMA.16816.F32 R112, R20.reuse, R160, R112 ;  /* 0x000000a01470723c */ /* 0x050fe60000001870 */
[----:B------:R-:W-:Y:S03]  /*8f30*/  LDSM.16.MT88.4 R32, [R225+0x11800] ;  /* 0x01180000e120783b */ /* 0x000fe60000004200 */
[----:B------:R-:W4:Y:S01]  /*8f40*/  MUFU.EX2 R185, R200 ;  /* 0x000000c800b97308 */ /* 0x000f220000000800 */
[C---:B------:R-:W-:Y:S06]  /*8f50*/  HMMA.16816.F32 R116, R20.reuse, R162, R116 ;  /* 0x000000a21474723c */ /* 0x040fec0000001874 */
[C---:B-----5:R-:W-:Y:S03]  /*8f60*/  HMMA.16816.F32 R120, R20.reuse, R24, R120 ;  /* 0x000000181478723c */ /* 0x060fe60000001878 */
[----:B------:R-:W-:Y:S03]  /*8f70*/  MUFU.EX2 R186, R186 ;  /* 0x000000ba00ba7308 */ /* 0x000fe60000000800 */
[C---:B------:R-:W-:Y:S01]  /*8f80*/  HMMA.16816.F32 R124, R20.reuse, R26, R124 ;  /* 0x0000001a147c723c */ /* 0x040fe2000000187c */
[----:B------:R-:W5:Y:S06]  /*8f90*/  LDSM.16.MT88.4 R24, [R224+0x17000] ;  /* 0x01700000e018783b */ /* 0x000f6c0000004200 */
[----:B------:R-:W4:Y:S01]  /*8fa0*/  MUFU.EX2 R187, R198 ;  /* 0x000000c600bb7308 */ /* 0x000f220000000800 */
[C---:B---3--:R-:W-:Y:S06]  /*8fb0*/  HMMA.16816.F32 R128, R20.reuse, R168, R128 ;  /* 0x000000a81480723c */ /* 0x048fec0000001880 */
[C---:B------:R-:W-:Y:S01]  /*8fc0*/  HMMA.16816.F32 R132, R20.reuse, R170, R132 ;  /* 0x000000aa1484723c */ /* 0x040fe20000001884 */
[----:B------:R-:W-:Y:S05]  /*8fd0*/  LDSM.16.MT88.4 R168, [R226+0x13800] ;  /* 0x01380000e2a8783b */ /* 0x000fea0000004200 */
[C---:B------:R-:W-:Y:S06]  /*8fe0*/  HMMA.16816.F32 R12, R20.reuse, R152, R12 ;  /* 0x00000098140c723c */ /* 0x040fec000000180c */
[C---:B------:R-:W-:Y:S01]  /*8ff0*/  HMMA.16816.F32 R136, R20.reuse, R154, R136 ;  /* 0x0000009a1488723c */ /* 0x040fe20000001888 */
[----:B------:R-:W3:Y:S05]  /*9000*/  LDSM.16.MT88.4 R152, [R226+0x11800] ;  /* 0x01180000e298783b */ /* 0x000eea0000004200 */
[C---:B-1----:R-:W-:Y:S06]  /*9010*/  HMMA.16816.F32 R140, R20.reuse, R156, R140 ;  /* 0x0000009c148c723c */ /* 0x042fec000000188c */
[C---:B------:R-:W-:Y:S01]  /*9020*/  HMMA.16816.F32 R144, R20.reuse, R158, R144 ;  /* 0x0000009e1490723c */ /* 0x040fe20000001890 */
[----:B------:R-:W1:Y:S05]  /*9030*/  LDSM.16.MT88.4 R156, [R224+0x11800] ;  /* 0x01180000e09c783b */ /* 0x000e6a0000004200 */
[C---:B-----5:R-:W-:Y:S06]  /*9040*/  HMMA.16816.F32 R16, R20.reuse, R24, R16 ;  /* 0x000000181410723c */ /* 0x060fec0000001810 */
[----:B------:R-:W-:Y:S01]  /*9050*/  HMMA.16816.F32 R148, R20, R26, R148 ;  /* 0x0000001a1494723c */ /* 0x000fe20000001894 */
[----:B------:R-:W5:Y:S06]  /*9060*/  LDSM.16.MT88.4 R24, [R228+0x13800] ;  /* 0x01380000e418783b */ /* 0x000f6c0000004200 */
[----:B------:R-:W-:Y:S01]  /*9070*/  F2FP.F16.F32.PACK_AB R20, R181, R180 ;  /* 0x000000b4b514723e */ /* 0x000fe200000000ff */
[----:B------:R-:W-:Y:S03]  /*9080*/  FADD.FTZ R180, R180, R193 ;  /* 0x000000c1b4b47221 */ /* 0x000fe60000010000 */
[----:B--2---:R-:W-:Y:S01]  /*9090*/  F2FP.F16.F32.PACK_AB R21, R183, R182 ;  /* 0x000000b6b715723e */ /* 0x004fe200000000ff */
[----:B------:R-:W-:Y:S01]  /*90a0*/  FADD.FTZ R182, R182, R195 ;  /* 0x000000c3b6b67221 */ /* 0x000fe20000010000 */
[----:B----4-:R-:W-:Y:S01]  /*90b0*/  F2FP.F16.F32.PACK_AB R22, R185, R184 ;  /* 0x000000b8b916723e */ /* 0x010fe200000000ff */
[----:B------:R-:W-:Y:S01]  /*90c0*/  FADD.FTZ R181, R181, R180 ;  /* 0x000000b4b5b57221 */ /* 0x000fe20000010000 */
[----:B------:R-:W-:Y:S01]  /*90d0*/  F2FP.F16.F32.PACK_AB R23, R187, R186 ;  /* 0x000000babb17723e */ /* 0x000fe200000000ff */
[----:B------:R-:W-:Y:S02]  /*90e0*/  FADD.FTZ R183, R183, R182 ;  /* 0x000000b6b7b77221 */ /* 0x000fe40000010000 */
[----:B------:R-:W-:Y:S02]  /*90f0*/  FADD.FTZ R184, R184, R181 ;  /* 0x000000b5b8b87221 */ /* 0x000fe40000010000 */
[----:B------:R-:W-:Y:S02]  /*9100*/  FADD.FTZ R186, R186, R183 ;  /* 0x000000b7baba7221 */ /* 0x000fe40000010000 */
[C---:B------:R-:W-:Y:S01]  /*9110*/  HMMA.16816.F32 R160, R20.reuse, R28, R8 ;  /* 0x0000001c14a0723c */ /* 0x040fe20000001808 */
[----:B------:R-:W2:Y:S02]  /*9120*/  LDSM.16.MT88.4 R8, [R224+0x13800] ;  /* 0x01380000e008783b */ /* 0x000ea40000004200 */
[----:B------:R-:W-:Y:S01]  /*9130*/  FADD.FTZ R251, R185, R184 ;  /* 0x000000b8b9fb7221 */ /* 0x000fe20000010000 */
[----:B------:R-:W-:Y:S02]  /*9140*/  FADD.FTZ R249, R187, R186 ;  /* 0x000000babbf97221 */ /* 0x000fe40000010000 */
[C---:B------:R-:W-:Y:S03]  /*9150*/  HMMA.16816.F32 R36, R20.reuse, R30, R36 ;  /* 0x0000001e1424723c */ /* 0x040fe60000001824 */
[----:B------:R-:W4:Y:S03]  /*9160*/  LDSM.16.MT88.4 R28, [R228+0x15800] ;  /* 0x01580000e41c783b */ /* 0x000f260000004200 */
        /* <DEDUP_REMOVED lines=24> */
[C---:B---3--:R-:W-:Y:S06]  /*92f0*/  HMMA.16816.F32 R112, R20.reuse, R152, R112 ;  /* 0x000000981470723c */ /* 0x048fec0000001870 */
[C---:B------:R-:W-:Y:S06]  /*9300*/  HMMA.16816.F32 R116, R20.reuse, R154, R116 ;  /* 0x0000009a1474723c */ /* 0x040fec0000001874 */
[C---:B------:R-:W-:Y:S06]  /*9310*/  HMMA.16816.F32 R120, R20.reuse, R32, R120 ;  /* 0x000000201478723c */ /* 0x040fec0000001878 */
[C---:B------:R-:W-:Y:S06]  /*9320*/  HMMA.16816.F32 R124, R20.reuse, R34, R124 ;  /* 0x00000022147c723c */ /* 0x040fec000000187c */
[C---:B-1----:R-:W-:Y:S06]  /*9330*/  HMMA.16816.F32 R128, R20.reuse, R156, R128 ;  /* 0x0000009c1480723c */ /* 0x042fec0000001880 */
[C---:B------:R-:W-:Y:S06]  /*9340*/  HMMA.16816.F32 R132, R20.reuse, R158, R132 ;  /* 0x0000009e1484723c */ /* 0x040fec0000001884 */
[C---:B-----5:R-:W-:Y:S06]  /*9350*/  HMMA.16816.F32 R156, R20.reuse, R24, R12 ;  /* 0x00000018149c723c */ /* 0x060fec000000180c */
[C---:B------:R-:W-:Y:S06]  /*9360*/  HMMA.16816.F32 R136, R20.reuse, R26, R136 ;  /* 0x0000001a1488723c */ /* 0x040fec0000001888 */
[C---:B--2---:R-:W-:Y:S06]  /*9370*/  HMMA.16816.F32 R140, R20.reuse, R8, R140 ;  /* 0x00000008148c723c */ /* 0x044fec000000188c */
[C---:B------:R-:W-:Y:S06]  /*9380*/  HMMA.16816.F32 R144, R20.reuse, R10, R144 ;  /* 0x0000000a1490723c */ /* 0x040fec0000001890 */
[C---:B----4-:R-:W-:Y:S06]  /*9390*/  HMMA.16816.F32 R152, R20.reuse, R28, R16 ;  /* 0x0000001c1498723c */ /* 0x050fec0000001810 */
[----:B------:R-:W-:Y:S01]  /*93a0*/  HMMA.16816.F32 R148, R20, R30, R148 ;  /* 0x0000001e1494723c */ /* 0x000fe20000001894 */
[----:B------:R-:W-:Y:S11]  /*93b0*/  @!UPT UIADD3 URZ, URZ, URZ, URZ ;  /* 0x0000003f3f3ff290 */ /* 0x000ff6000fffe03f */
[----:B------:R-:W-:Y:S01]  /*93c0*/  @!UPT UIADD3 URZ, URZ, URZ, URZ ;  /* 0x0000003f3f3ff290 */ /* 0x000fe2000fffe03f */
[----:B------:R-:W-:Y:S11]  /*93d0*/  @P1 BRA `(.L_x_5172) ;  /* 0xffffffc800081947 */ /* 0x000ff6000383ffff */
.L_x_5168:
[----:B------:R-:W1:Y:S01]  /*93e0*/  SHFL.BFLY PT, R2, R251, 0x2, 0x1f ;  /* 0x0c401f00fb027f89 */ /* 0x000e6200000e0000 */
[----:B------:R-:W-:Y:S01]  /*93f0*/  MOV R11, 0x3f800000 ;  /* 0x3f800000000b7802 */ /* 0x000fe20000000f00 */
[----:B------:R-:W2:Y:S01]  /*9400*/  S2UR UR6, SR_CgaCtaId ;  /* 0x00000000000679c3 */ /* 0x000ea20000008800 */
[----:B------:R-:W-:Y:S01]  /*9410*/  UMOV UR4, 0x400 ;  /* 0x0000040000047882 */ /* 0x000fe20000000000 */
[----:B------:R-:W3:Y:S01]  /*9420*/  SHFL.BFLY PT, R4, R249, 0x2, 0x1f ;  /* 0x0c401f00f9047f89 */ /* 0x000ee200000e0000 */
[----:B------:R-:W-:Y:S01]  /*9430*/  BSSY B0, `(.L_x_5173) ;  /* 0x000012f000007945 */ /* 0x000fe20003800000 */
[----:B------:R-:W4:Y:S04]  /*9440*/  S2R R6, SR_TID.X ;  /* 0x0000000000067919 */ /* 0x000f280000002100 */
[----:B------:R-:W5:Y:S01]  /*9450*/  LDC R19, c[0x0][0x270] ;  /* 0x00009c00ff137b82 */ /* 0x000f620000000800 */
[----:B------:R-:W4:Y:S01]  /*9460*/  S2R R0, SR_TID.X ;  /* 0x0000000000007919 */ /* 0x000f220000002100 */
[----:B------:R-:W5:Y:S06]  /*9470*/  S2R R18, SR_CTAID.Y ;  /* 0x0000000000127919 */ /* 0x000f6c0000002600 */
[----:B------:R-:W4:Y:S01]  /*9480*/  S2UR UR5, SR_CTAID.X ;  /* 0x00000000000579c3 */ /* 0x000f220000002500 */
[----:B-1----:R-:W-:Y:S01]  /*9490*/  FADD.FTZ R2, R2, R251 ;  /* 0x000000fb02027221 */ /* 0x002fe20000010000 */
[----:B--2---:R-:W-:-:S06]  /*94a0*/  ULEA UR6, UR6, UR4, 0x18 ;  /* 0x0000000406067291 */ /* 0x004fcc000f8ec03f */
[----:B------:R-:W1:Y:S01]  /*94b0*/  S2UR UR4, SR_CTAID.Z ;  /* 0x00000000000479c3 */ /* 0x000e620000002700 */
[----:B---3--:R-:W-:Y:S01]  /*94c0*/  FADD.FTZ R17, R4, R249 ;  /* 0x000000f904117221 */ /* 0x008fe20000010000 */
[----:B------:R-:W2:Y:S04]  /*94d0*/  SHFL.BFLY PT, R5, R2, 0x1, 0x1f ;  /* 0x0c201f0002057f89 */ /* 0x000ea800000e0000 */
[----:B------:R-:W3:Y:S01]  /*94e0*/  SHFL.BFLY PT, R4, R17, 0x1, 0x1f ;  /* 0x0c201f0011047f89 */ /* 0x000ee200000e0000 */
[----:B----4-:R-:W-:Y:S01]  /*94f0*/  SHF.R.S32.HI R9, RZ, 0x1f, R6 ;  /* 0x0000001fff097819 */ /* 0x010fe20000011406 */
[----:B------:R-:W-:-:S03]  /*9500*/  USHF.L.U32 UR5, UR5, 0x6, URZ ;  /* 0x0000000605057899 */ /* 0x000fc6000800063f */
[CC--:B------:R-:W-:Y:S02]  /*9510*/  LEA.HI R15, R9.reuse, R6.reuse, RZ, 0x2 ;  /* 0x00000006090f7211 */ /* 0x0c0fe400078f10ff */
[----:B------:R-:W-:Y:S02]  /*9520*/  LEA.HI R10, R9, R6, RZ, 0x5 ;  /* 0x00000006090a7211 */ /* 0x000fe400078f28ff */
[----:B------:R-:W-:Y:S02]  /*9530*/  MOV R9, 0x3f800000 ;  /* 0x3f80000000097802 */ /* 0x000fe40000000f00 */
[----:B------:R-:W-:Y:S02]  /*9540*/  SHF.R.S32.HI R13, RZ, 0x1f, R0 ;  /* 0x0000001fff0d7819 */ /* 0x000fe40000011400 */
[----:B------:R-:W-:Y:S01]  /*9550*/  SHF.R.S32.HI R12, RZ, 0x2, R15 ;  /* 0x00000002ff0c7819 */ /* 0x000fe2000001140f */
[----:B--2---:R-:W-:Y:S01]  /*9560*/  FADD.FTZ R5, R2, R5 ;  /* 0x0000000502057221 */ /* 0x004fe20000010000 */
[----:B------:R-:W-:-:S02]  /*9570*/  SHF.R.S32.HI R7, RZ, 0x1f, R15 ;  /* 0x0000001fff077819 */ /* 0x000fc4000001140f */
[----:B------:R-:W-:Y:S01]  /*9580*/  LEA.HI R2, R13, R0, RZ, 0x4 ;  /* 0x000000000d027211 */ /* 0x000fe200078f20ff */
[----:B---3--:R-:W-:Y:S01]  /*9590*/  FADD.FTZ R4, R17, R4 ;  /* 0x0000000411047221 */ /* 0x008fe20000010000 */
[----:B------:R-:W-:Y:S01]  /*95a0*/  BAR.SYNC.DEFER_BLOCKING 0x0 ;  /* 0x0000000000007b1d */ /* 0x000fe20000010000 */
[----:B------:R-:W-:Y:S02]  /*95b0*/  FSETP.NE.FTZ.AND P4, PT, R5, RZ, PT ;  /* 0x000000ff0500720b */ /* 0x000fe40003f95000 */
[----:B------:R-:W-:Y:S02]  /*95c0*/  LOP3.LUT R17, R10, 0xffffffe0, RZ, 0xc0, !PT ;  /* 0xffffffe00a117812 */ /* 0x000fe400078ec0ff */
[----:B------:R-:W-:Y:S02]  /*95d0*/  FSETP.NE.FTZ.AND P3, PT, R4, RZ, PT ;  /* 0x000000ff0400720b */ /* 0x000fe40003f75000 */
[----:B------:R-:W-:Y:S02]  /*95e0*/  LEA.HI R7, R7, R12, RZ, 0x3 ;  /* 0x0000000c07077211 */ /* 0x000fe400078f18ff */
[----:B------:R-:W-:-:S02]  /*95f0*/  LOP3.LUT R13, R2, 0xfffffff0, RZ, 0xc0, !PT ;  /* 0xfffffff0020d7812 */ /* 0x000fc400078ec0ff */
[----:B------:R-:W-:Y:S02]  /*9600*/  LOP3.LUT R15, R15, 0x1ffffffc, RZ, 0xc0, !PT ;  /* 0x1ffffffc0f0f7812 */ /* 0x000fe400078ec0ff */
[----:B------:R-:W-:Y:S01]  /*9610*/  IADD3 R8, -R17, R6, RZ ;  /* 0x0000000611087210 */ /* 0x000fe20007ffe1ff */
[----:B------:R-:W2:Y:S01]  /*9620*/  @P4 MUFU.RCP R11, R5 ;  /* 0x00000005000b4308 */ /* 0x000ea20000001000 */
[----:B------:R-:W-:Y:S01]  /*9630*/  LOP3.LUT R7, R7, 0xfffffff8, RZ, 0xc0, !PT ;  /* 0xfffffff807077812 */ /* 0x000fe200078ec0ff */
[----:B------:R-:W5:Y:S01]  /*9640*/  LDC.64 R16, c[0x0][0x2c0] ;  /* 0x0000b000ff107b82 */ /* 0x000f620000000a00 */
[----:B------:R-:W-:Y:S02]  /*9650*/  IADD3 R0, -R13, R0, RZ ;  /* 0x000000000d007210 */ /* 0x000fe40007ffe1ff */
[----:B------:R-:W-:Y:S02]  /*9660*/  IADD3 R6, -R15, R6, RZ ;  /* 0x000000060f067210 */ /* 0x000fe40007ffe1ff */
[----:B------:R-:W-:Y:S01]  /*9670*/  SHF.R.S32.HI R13, RZ, 0x1f, R8 ;  /* 0x0000001fff0d7819 */ /* 0x000fe20000011408 */
[----:B------:R-:W3:Y:S01]  /*9680*/  @P3 MUFU.RCP R9, R4 ;  /* 0x0000000400093308 */ /* 0x000ee20000001000 */
[----:B------:R-:W-:Y:S01]  /*9690*/  IADD3 R7, R12, -R7, RZ ;  /* 0x800000070c077210 */ /* 0x000fe20007ffe0ff */
[----:B------:R-:W4:Y:S01]  /*96a0*/  @P4 LDC R21, c[0x0][0x2e8] ;  /* 0x0000ba00ff154b82 */ /* 0x000f220000000800 */
[----:B------:R-:W-:-:S02]  /*96b0*/  LOP3.LUT P5, RZ, R8, 0x3, RZ, 0xc0, !PT ;  /* 0x0000000308ff7812 */ /* 0x000fc400078ac0ff */
[----:B------:R-:W-:Y:S02]  /*96c0*/  SHF.R.S32.HI R2, RZ, 0x4, R2 ;  /* 0x00000004ff027819 */ /* 0x000fe40000011402 */
[----:B------:R-:W-:Y:S01]  /*96d0*/  LEA.HI R13, R13, R8, RZ, 0x2 ;  /* 0x000000080d0d7211 */ /* 0x000fe200078f10ff */
[----:B------:R-:W1:Y:S01]  /*96e0*/  @P4 MUFU.LG2 R5, R5 ;  /* 0x0000000500054308 */ /* 0x000e620000000c00 */
[C---:B--2---:R-:W-:Y:S01]  /*96f0*/  FMUL.FTZ R160, R11.reuse, R160 ;  /* 0x000000a00ba07220 */ /* 0x044fe20000410000 */
        /* <DEDUP_REMOVED lines=63> */
[----:B------:R-:W-:Y:S01]  /*9af0*/  SHF.R.S32.HI R11, RZ, 0x5, R10 ;  /* 0x00000005ff0b7819 */ /* 0x000fe2000001140a */
[C---:B---3--:R-:W-:Y:S01]  /*9b00*/  FMUL.FTZ R163, R9.reuse, R163 ;  /* 0x000000a309a37220 */ /* 0x048fe20000410000 */
[C---:B------:R-:W-:Y:S01]  /*9b10*/  FMUL.FTZ R162, R9.reuse, R162 ;  /* 0x000000a209a27220 */ /* 0x040fe20000410000 */
[C---:B------:R-:W-:Y:S01]  /*9b20*/  FMUL.FTZ R39, R9.reuse, R39 ;  /* 0x0000002709277220 */ /* 0x040fe20000410000 */
[----:B------:R-:W-:Y:S01]  /*9b30*/  SHF.R.S32.HI R10, RZ, 0x1f, R11 ;  /* 0x0000001fff0a7819 */ /* 0x000fe2000001140b */
[----:B------:R-:W-:Y:S01]  /*9b40*/  FMUL.FTZ R38, R9, R38 ;  /* 0x0000002609267220 */ /* 0x000fe20000410000 */
[----:B------:R-:W-:Y:S01]  /*9b50*/  LEA R6, R11, R6, 0x9 ;  /* 0x000000060b067211 */ /* 0x000fe200078e48ff */
        /* <DEDUP_REMOVED lines=8> */
[C---:B------:R-:W-:Y:S01]  /*9be0*/  FMUL.FTZ R55, R9.reuse, R55 ;  /* 0x0000003709377220 */ /* 0x040fe20000410000 */
[----:B------:R-:W-:Y:S01]  /*9bf0*/  IADD3 R10, -R10, R11, RZ ;  /* 0x0000000b0a0a7210 */ /* 0x000fe20007ffe1ff */
        /* <DEDUP_REMOVED lines=53> */
[C---:B------:R-:W-:Y:S01]  /*9f50*/  R2P PR, R7.reuse, 0x6 ;  /* 0x0000000607007804 */ /* 0x040fe20000000000 */
[----:B------:R-:W2:Y:S01]  /*9f60*/  @P3 LDC R20, c[0x0][0x2e8] ;  /* 0x0000ba00ff143b82 */ /* 0x000ea20000000800 */
[C---:B------:R-:W-:Y:S01]  /*9f70*/  LOP3.LUT R8, R7.reuse, 0x1, RZ, 0xc0, !PT ;  /* 0x0000000107087812 */ /* 0x040fe200078ec0ff */
[----:B------:R-:W3:Y:S01]  /*9f80*/  @P3 MUFU.LG2 R4, R4 ;  /* 0x0000000400043308 */ /* 0x000ee20000000c00 */
[----:B------:R-:W-:Y:S01]  /*9f90*/  SHF.L.U32 R11, R7, 0x6, RZ ;  /* 0x00000006070b7819 */ /* 0x000fe200000006ff */
[----:B-----5:R-:W-:Y:S01]  /*9fa0*/  IMAD R16, R18, R16, R239 ;  /* 0x0000001012107224 */ /* 0x020fe200078e02ef */
[----:B------:R-:W-:Y:S01]  /*9fb0*/  SHF.L.U32 R7, R2, 0x6, RZ ;  /* 0x0000000602077819 */ /* 0x000fe200000006ff */
[----:B-1----:R-:W-:Y:S01]  /*9fc0*/  @P4 FMUL.FTZ R5, R5, 0.69314718246459960938 ;  /* 0x3f31721805054820 */ /* 0x002fe20000410000 */
[----:B------:R-:W-:-:S02]  /*9fd0*/  LEA.HI R9, R0, R0, RZ, 0x1 ;  /* 0x0000000000097211 */ /* 0x000fc400078f08ff */
[----:B------:R-:W-:Y:S02]  /*9fe0*/  ISETP.NE.U32.AND P0, PT, R8, 0x1, PT ;  /* 0x000000010800780c */ /* 0x000fe40003f05070 */
[----:B------:R-:W-:Y:S02]  /*9ff0*/  LOP3.LUT R7, R7, 0x1c0, RZ, 0xc0, !PT ;  /* 0x000001c007077812 */ /* 0x000fe400078ec0ff */
[----:B------:R-:W-:Y:S02]  /*a000*/  SHF.L.U32 R8, R9, 0x2, RZ ;  /* 0x0000000209087819 */ /* 0x000fe400000006ff */
[----:B------:R-:W-:Y:S02]  /*a010*/  LOP3.LUT R11, R11, 0x1c0, RZ, 0xc0, !PT ;  /* 0x000001c00b0b7812 */ /* 0x000fe400078ec0ff */
[----:B------:R-:W-:Y:S02]  /*a020*/  LOP3.LUT R8, R7, 0x38, R8, 0xf8, !PT ;  /* 0x0000003807087812 */ /* 0x000fe400078ef808 */
[----:B------:R-:W-:Y:S01]  /*a030*/  LEA.HI R11, R11, R11, RZ, 0x1d ;  /* 0x0000000b0b0b7211 */ /* 0x000fe200078fe8ff */
[----:B---3--:R-:W-:Y:S01]  /*a040*/  @P3 FMUL.FTZ R4, R4, 0.69314718246459960938 ;  /* 0x3f31721804043820 */ /* 0x008fe20000410000 */
[----:B------:R-:W-:-:S02]  /*a050*/  SHF.R.U32.HI R7, RZ, 0x3, R7 ;  /* 0x00000003ff077819 */ /* 0x000fc40000011607 */
[----:B------:R-:W-:Y:S02]  /*a060*/  LOP3.LUT R9, R9, 0xffffffe, RZ, 0xc0, !PT ;  /* 0x0ffffffe09097812 */ /* 0x000fe400078ec0ff */
[----:B------:R-:W-:Y:S02]  /*a070*/  LEA R6, R6, R11, 0x1 ;  /* 0x0000000b06067211 */ /* 0x000fe400078e08ff */
[----:B------:R-:W-:Y:S02]  /*a080*/  LOP3.LUT R7, R8, R7, RZ, 0x3c, !PT ;  /* 0x0000000708077212 */ /* 0x000fe400078e3cff */
[----:B------:R-:W-:Y:S02]  /*a090*/  IADD3 R8, R0, -R9, RZ ;  /* 0x8000000900087210 */ /* 0x000fe40007ffe0ff */
[----:B------:R-:W-:Y:S02]  /*a0a0*/  LEA R6, R6, UR6, 0x2 ;  /* 0x0000000606067c11 */ /* 0x000fe4000f8e10ff */
[----:B------:R-:W-:-:S02]  /*a0b0*/  MOV R9, 0x40 ;  /* 0x0000004000097802 */ /* 0x000fc40000000f00 */
[----:B------:R-:W-:Y:S01]  /*a0c0*/  SHF.R.S32.HI R13, RZ, 0x2, R13 ;  /* 0x00000002ff0d7819 */ /* 0x000fe2000001140d */
[----:B------:R-:W-:Y:S01]  /*a0d0*/  STS.64 [R6], R160 ;  /* 0x000000a006007388 */ /* 0x000fe20000000a00 */
[----:B------:R-:W-:Y:S02]  /*a0e0*/  LEA R7, R8, R7, 0x2 ;  /* 0x0000000708077211 */ /* 0x000fe400078e10ff */
[----:B------:R-:W-:Y:S01]  /*a0f0*/  MOV R8, 0x80 ;  /* 0x0000008000087802 */ /* 0x000fe20000000f00 */
[----:B------:R-:W-:Y:S01]  /*a100*/  STS.64 [R6+0x800], R162 ;  /* 0x000800a206007388 */ /* 0x000fe20000000a00 */
[----:B------:R-:W-:Y:S02]  /*a110*/  IADD3 R11, R6, -0x20, RZ ;  /* 0xffffffe0060b7810 */ /* 0x000fe40007ffe0ff */
[----:B------:R-:W-:Y:S02]  /*a120*/  SEL R9, R9, 0xffffffc0, !P1 ;  /* 0xffffffc009097807 */ /* 0x000fe40004800000 */
[----:B------:R-:W-:-:S02]  /*a130*/  LEA R10, R10, R13, 0x4 ;  /* 0x0000000d0a0a7211 */ /* 0x000fc400078e20ff */
[----:B------:R-:W-:Y:S02]  /*a140*/  @P0 IADD3 R11, R6, 0x20, RZ ;  /* 0x00000020060b0810 */ /* 0x000fe40007ffe0ff */
[----:B------:R-:W-:Y:S02]  /*a150*/  SEL R13, R8, 0xffffff80, !P2 ;  /* 0xffffff80080d7807 */ /* 0x000fe40005000000 */
[C---:B------:R-:W-:Y:S01]  /*a160*/  IADD3 R12, R6.reuse, R9, RZ ;  /* 0x00000009060c7210 */ /* 0x040fe20007ffe0ff */
[----:B------:R-:W-:Y:S01]  /*a170*/  STS.64 [R11], R36 ;  /* 0x000000240b007388 */ /* 0x000fe20000000a00 */
[----:B------:R-:W-:Y:S02]  /*a180*/  IADD3 R8, R9, R11, RZ ;  /* 0x0000000b09087210 */ /* 0x000fe40007ffe0ff */
[----:B------:R-:W-:Y:S01]  /*a190*/  IADD3 R9, R6, R13, RZ ;  /* 0x0000000d06097210 */ /* 0x000fe20007ffe0ff */
[----:B------:R-:W-:Y:S01]  /*a1a0*/  STS.64 [R11+0x800], R38 ;  /* 0x000800260b007388 */ /* 0x000fe20000000a00 */
[----:B------:R-:W-:-:S02]  /*a1b0*/  IADD3 R14, R13, R11, RZ ;  /* 0x0000000b0d0e7210 */ /* 0x000fc40007ffe0ff */
[-C--:B------:R-:W-:Y:S01]  /*a1c0*/  IADD3 R15, R12, R13.reuse, RZ ;  /* 0x0000000d0c0f7210 */ /* 0x080fe20007ffe0ff */
[----:B------:R-:W-:Y:S01]  /*a1d0*/  STS.64 [R12], R40 ;  /* 0x000000280c007388 */ /* 0x000fe20000000a00 */
[----:B------:R-:W-:Y:S02]  /*a1e0*/  IADD3 R13, R8, R13, RZ ;  /* 0x0000000d080d7210 */ /* 0x000fe40007ffe0ff */
[----:B------:R-:W-:Y:S01]  /*a1f0*/  SHF.L.U32 R18, R0, 0x2, RZ ;  /* 0x0000000200127819 */ /* 0x000fe200000006ff */
[----:B------:R-:W-:Y:S01]  /*a200*/  STS.64 [R12+0x800], R42 ;  /* 0x0008002a0c007388 */ /* 0x000fe20000000a00 */
[----:B------:R-:W-:-:S03]  /*a210*/  LEA R0, R7, UR6, 0x2 ;  /* 0x0000000607007c11 */ /* 0x000fc6000f8e10ff */
        /* <DEDUP_REMOVED lines=50> */
[----:B-1----:R-:W-:-:S03]  /*a540*/  IADD3 R6, -R239, RZ, RZ ;  /* 0x000000ffef067210 */ /* 0x002fc60007ffe1ff */
[----:B------:R1:W-:Y:S02]  /*a550*/  STS.64 [R9+0xc000], R140 ;  /* 0x00c0008c09007388 */ /* 0x0003e40000000a00 */
[----:B------:R-:W-:Y:S02]  /*a560*/  IMAD R6, R19, R6, UR4 ;  /* 0x0000000413067e24 */ /* 0x000fe4000f8e0206 */
[----:B------:R1:W-:Y:S02]  /*a570*/  STS.64 [R9+0xc800], R142 ;  /* 0x00c8008e09007388 */ /* 0x0003e40000000a00 */
[----:B------:R-:W-:Y:S02]  /*a580*/  IMAD R16, R16, R19, R6 ;  /* 0x0000001310107224 */ /* 0x000fe400078e0206 */
[----:B------:R1:W-:Y:S01]  /*a590*/  STS.64 [R14+0xc000], R144 ;  /* 0x00c000900e007388 */ /* 0x0003e20000000a00 */
[----:B------:R-:W-:Y:S01]  /*a5a0*/  MOV R6, 0xff800000 ;  /* 0xff80000000067802 */ /* 0x000fe20000000f00 */
[----:B----4-:R-:W-:Y:S01]  /*a5b0*/  @P4 FFMA.FTZ R6, R164, R21, R5 ;  /* 0x00000015a4064223 */ /* 0x010fe20000010005 */
[----:B------:R-:W-:Y:S01]  /*a5c0*/  IMAD R17, R16, R17, UR5 ;  /* 0x0000000510117e24 */ /* 0x000fe2000f8e0211 */
[----:B------:R1:W-:Y:S01]  /*a5d0*/  STS.64 [R14+0xc800], R146 ;  /* 0x00c800920e007388 */ /* 0x0003e20000000a00 */
[----:B------:R-:W-:-:S03]  /*a5e0*/  SHF.R.S32.HI R19, RZ, 0x1f, R18 ;  /* 0x0000001fff137819 */ /* 0x000fc60000011412 */
[----:B------:R1:W-:Y:S04]  /*a5f0*/  STS.64 [R15+0xc000], R152 ;  /* 0x00c000980f007388 */ /* 0x0003e80000000a00 */
[----:B------:R1:W-:Y:S01]  /*a600*/  STS.64 [R15+0xc800], R154 ;  /* 0x00c8009a0f007388 */ /* 0x0003e20000000a00 */
[----:B---3--:R-:W-:Y:S01]  /*a610*/  MOV R8, 0xff800000 ;  /* 0xff80000000087802 */ /* 0x008fe20000000f00 */
[----:B--2---:R-:W-:Y:S02]  /*a620*/  @P3 FFMA.FTZ R8, R3, R20, R4 ;  /* 0x0000001403083223 */ /* 0x004fe40000010004 */
[----:B------:R1:W-:Y:S04]  /*a630*/  STS.64 [R13+0xc000], R148 ;  /* 0x00c000940d007388 */ /* 0x0003e80000000a00 */
[----:B------:R1:W-:Y:S01]  /*a640*/  STS.64 [R13+0xc800], R150 ;  /* 0x00c800960d007388 */ /* 0x0003e20000000a00 */
[----:B------:R-:W-:Y:S06]  /*a650*/  BAR.SYNC.DEFER_BLOCKING 0x0 ;  /* 0x0000000000007b1d */ /* 0x000fec0000010000 */
[----:B------:R-:W-:Y:S05]  /*a660*/  @P5 BRA `(.L_x_5174) ;  /* 0x00000000002c5947 */ /* 0x000fea0003800000 */
[C---:B------:R-:W-:Y:S01]  /*a670*/  VIADD R12, R10.reuse, 0x8 ;  /* 0x000000080a0c7836 */ /* 0x040fe20000000000 */
[----:B------:R-:W-:Y:S01]  /*a680*/  SHF.R.S32.HI R4, RZ, 0x1f, R10 ;  /* 0x0000001fff047819 */ /* 0x000fe2000001140a */
[----:B------:R-:W-:Y:S01]  /*a690*/  ULDC.64 UR4, c[0x0][0x2b8] ;  /* 0x0000ae0000047ab9 */ /* 0x000fe20000000a00 */
[C---:B------:R-:W-:Y:S02]  /*a6a0*/  IADD3 R3, P0, R17.reuse, R10, RZ ;  /* 0x0000000a11037210 */ /* 0x040fe40007f1e0ff */
[-C--:B------:R-:W-:Y:S02]  /*a6b0*/  ISETP.GE.AND P2, PT, R10, R235.reuse, PT ;  /* 0x000000eb0a00720c */ /* 0x080fe40003f46270 */
[----:B------:R-:W-:Y:S02]  /*a6c0*/  ISETP.GE.AND P1, PT, R12, R235, PT ;  /* 0x000000eb0c00720c */ /* 0x000fe40003f26270 */
[----:B------:R-:W-:Y:S02]  /*a6d0*/  LEA.HI.X.SX32 R4, R17, R4, 0x1, P0 ;  /* 0x0000000411047211 */ /* 0x000fe400000f0eff */
[----:B------:R-:W-:-:S04]  /*a6e0*/  LEA R10, P0, R3, UR4, 0x2 ;  /* 0x00000004030a7c11 */ /* 0x000fc8000f8010ff */
[----:B------:R-:W-:-:S05]  /*a6f0*/  LEA.HI.X R11, R3, UR5, R4, 0x2, P0 ;  /* 0x00000005030b7c11 */ /* 0x000fca00080f1404 */
[----:B------:R2:W-:Y:S04]  /*a700*/  @!P2 STG.E desc[UR12][R10.64], R6 ;  /* 0x000000060a00a986 */ /* 0x0005e8000c10190c */
[----:B------:R2:W-:Y:S02]  /*a710*/  @!P1 STG.E desc[UR12][R10.64+0x20], R8 ;  /* 0x000020080a009986 */ /* 0x0005e4000c10190c */
.L_x_5174:
[----:B------:R-:W-:Y:S05]  /*a720*/  BSYNC B0 ;  /* 0x0000000000007941 */ /* 0x000fea0003800000 */
.L_x_5173:
[----:B------:R-:W-:Y:S01]  /*a730*/  ULDC UR4, c[0x0][0x2dc] ;  /* 0x0000b70000047ab9 */ /* 0x000fe20000000800 */
[C---:B------:R-:W-:Y:S01]  /*a740*/  IMAD.WIDE R18, R2.reuse, 0x100, R18 ;  /* 0x0000010002127825 */ /* 0x040fe200078e0212 */
[----:B------:R-:W3:Y:S03]  /*a750*/  LDS.128 R128, [R0] ;  /* 0x0000000000807984 */ /* 0x000ee60000000c00 */
[----:B------:R-:W-:Y:S01]  /*a760*/  IMAD R3, R17, UR4, RZ ;  /* 0x0000000411037c24 */ /* 0x000fe2000f8e02ff */
[----:B------:R-:W4:Y:S01]  /*a770*/  LDS.128 R96, [R0+0x4000] ;  /* 0x0040000000607984 */ /* 0x000f220000000c00 */
[C---:B--2---:R-:W-:Y:S01]  /*a780*/  VIADD R8, R2.reuse, 0x8 ;  /* 0x0000000802087836 */ /* 0x044fe20000000000 */
[----:B------:R-:W-:Y:S01]  /*a790*/  ULDC.64 UR4, c[0x0][0x288] ;  /* 0x0000a20000047ab9 */ /* 0x000fe20000000a00 */
[C---:B------:R-:W-:Y:S01]  /*a7a0*/  VIADD R4, R2.reuse, 0x10 ;  /* 0x0000001002047836 */ /* 0x040fe20000000000 */
[----:B------:R-:W2:Y:S01]  /*a7b0*/  LDS.128 R64, [R0+0x8000] ;  /* 0x0080000000407984 */ /* 0x000ea20000000c00 */
[C---:B------:R-:W-:Y:S01]  /*a7c0*/  IADD3 R6, P0, R3.reuse, R18, RZ ;  /* 0x0000001203067210 */ /* 0x040fe20007f1e0ff */
[----:B------:R-:W-:Y:S01]  /*a7d0*/  VIADD R38, R2, 0x18 ;  /* 0x0000001802267836 */ /* 0x000fe20000000000 */
[----:B------:R-:W-:Y:S01]  /*a7e0*/  ISETP.GE.AND P6, PT, R8, R235, PT ;  /* 0x000000eb0800720c */ /* 0x000fe20003fc6270 */
[----:B------:R-:W5:Y:S01]  /*a7f0*/  LDS.128 R32, [R0+0xc000] ;  /* 0x00c0000000207984 */ /* 0x000f620000000c00 */
[----:B------:R-:W-:Y:S01]  /*a800*/  LEA.HI.X.SX32 R3, R3, R19, 0x1, P0 ;  /* 0x0000001303037211 */ /* 0x000fe200000f0eff */
[----:B------:R-:W-:Y:S01]  /*a810*/  VIADD R36, R2, 0x20 ;  /* 0x0000002002247836 */ /* 0x000fe20000000000 */
[----:B------:R-:W-:Y:S01]  /*a820*/  LEA R132, P0, R6, UR4, 0x2 ;  /* 0x0000000406847c11 */ /* 0x000fe2000f8010ff */
[----:B------:R-:W5:Y:S01]  /*a830*/  LDS.128 R124, [R0+0x800] ;  /* 0x00080000007c7984 */ /* 0x000f620000000c00 */
[-C--:B------:R-:W-:Y:S01]  /*a840*/  ISETP.GE.AND P5, PT, R4, R235.reuse, PT ;  /* 0x000000eb0400720c */ /* 0x080fe20003fa6270 */
[----:B------:R-:W-:Y:S01]  /*a850*/  VIADD R4, R2, 0x30 ;  /* 0x0000003002047836 */ /* 0x000fe20000000000 */
[----:B------:R-:W-:Y:S01]  /*a860*/  LEA.HI.X R133, R6, UR5, R3, 0x2, P0 ;  /* 0x0000000506857c11 */ /* 0x000fe200080f1403 */
[----:B------:R-:W5:Y:S01]  /*a870*/  LDS.128 R120, [R0+0x1000] ;  /* 0x0010000000787984 */ /* 0x000f620000000c00 */
[----:B------:R-:W-:Y:S01]  /*a880*/  VIADD R6, R2, 0x28 ;  /* 0x0000002802067836 */ /* 0x000fe20000000000 */
[----:B------:R-:W-:-:S02]  /*a890*/  ISETP.GE.AND P4, PT, R38, R235, PT ;  /* 0x000000eb2600720c */ /* 0x000fc40003f86270 */
[----:B------:R-:W5:Y:S01]  /*a8a0*/  LDS.128 R116, [R0+0x1800] ;  /* 0x0018000000747984 */ /* 0x000f620000000c00 */
[-C--:B------:R-:W-:Y:S02]  /*a8b0*/  ISETP.GE.AND P3, PT, R36, R235.reuse, PT ;  /* 0x000000eb2400720c */ /* 0x080fe40003f66270 */
[-C--:B------:R-:W-:Y:S01]  /*a8c0*/  ISETP.GE.AND P2, PT, R6, R235.reuse, PT ;  /* 0x000000eb0600720c */ /* 0x080fe20003f46270 */
[----:B------:R-:W5:Y:S01]  /*a8d0*/  LDS.128 R112, [R0+0x2000] ;  /* 0x0020000000707984 */ /* 0x000f620000000c00 */
[-C--:B------:R-:W-:Y:S02]  /*a8e0*/  ISETP.GE.AND P1, PT, R4, R235.reuse, PT ;  /* 0x000000eb0400720c */ /* 0x080fe40003f26270 */
[C---:B------:R-:W-:Y:S01]  /*a8f0*/  ISETP.GE.AND P0, PT, R2.reuse, R235, PT ;  /* 0x000000eb0200720c */ /* 0x040fe20003f06270 */
[----:B------:R-:W5:Y:S01]  /*a900*/  LDS.128 R108, [R0+0x2800] ;  /* 0x00280000006c7984 */ /* 0x000f620000000c00 */
[----:B------:R-:W-:-:S03]  /*a910*/  VIADD R2, R2, 0x38 ;  /* 0x0000003802027836 */ /* 0x000fc60000000000 */
[----:B------:R-:W5:Y:S04]  /*a920*/  LDS.128 R104, [R0+0x3000] ;  /* 0x0030000000687984 */ /* 0x000f680000000c00 */
        /* <DEDUP_REMOVED lines=16> */
[----:B-1----:R-:W1:Y:S04]  /*aa30*/  LDS.128 R12, [R0+0xe800] ;  /* 0x00e80000000c7984 */ /* 0x002e680000000c00 */
[----:B------:R-:W1:Y:S04]  /*aa40*/  LDS.128 R8, [R0+0xf000] ;  /* 0x00f0000000087984 */ /* 0x000e680000000c00 */
[----:B------:R1:W1:Y:S04]  /*aa50*/  LDS.128 R100, [R0+0x3800] ;  /* 0x0038000000647984 */ /* 0x0002680000000c00 */
[----:B------:R1:W1:Y:S04]  /*aa60*/  LDS.128 R68, [R0+0x7800] ;  /* 0x0078000000447984 */ /* 0x0002680000000c00 */
[----:B------:R1:W1:Y:S04]  /*aa70*/  LDS.128 R36, [R0+0xb800] ;  /* 0x00b8000000247984 */ /* 0x0002680000000c00 */
[----:B------:R1:W1:Y:S04]  /*aa80*/  LDS.128 R4, [R0+0xf800] ;  /* 0x00f8000000047984 */ /* 0x0002680000000c00 */
[----:B---3--:R3:W-:Y:S04]  /*aa90*/  @!P0 STG.E.64 desc[UR12][R132.64], R128 ;  /* 0x0000008084008986 */ /* 0x0087e8000c101b0c */
[----:B------:R3:W-:Y:S04]  /*aaa0*/  @!P0 STG.E.64 desc[UR12][R132.64+0x8], R130 ;  /* 0x0000088284008986 */ /* 0x0007e8000c101b0c */
[----:B----4-:R3:W-:Y:S04]  /*aab0*/  @!P0 STG.E.128 desc[UR12][R132.64+0x100], R96 ;  /* 0x0001006084008986 */ /* 0x0107e8000c101d0c */
[----:B--2---:R3:W-:Y:S04]  /*aac0*/  @!P0 STG.E.128 desc[UR12][R132.64+0x200], R64 ;  /* 0x0002004084008986 */ /* 0x0047e8000c101d0c */
[----:B-----5:R3:W-:Y:S01]  /*aad0*/  @!P0 STG.E.128 desc[UR12][R132.64+0x300], R32 ;  /* 0x0003002084008986 */ /* 0x0207e2000c101d0c */
[----:B------:R-:W-:-:S03]  /*aae0*/  ISETP.GE.AND P0, PT, R2, R235, PT ;  /* 0x000000eb0200720c */ /* 0x000fc60003f06270 */
[----:B------:R3:W-:Y:S04]  /*aaf0*/  @!P6 STG.E.128 desc[UR12][R132.64+0x2000], R124 ;  /* 0x0020007c8400e986 */ /* 0x0007e8000c101d0c */
        /* <DEDUP_REMOVED lines=21> */
[----:B-1----:R3:W-:Y:S04]  /*ac50*/  @!P2 STG.E.128 desc[UR12][R132.64+0xa300], R12 ;  /* 0x00a3000c8400a986 */ /* 0x0027e8000c101d0c */
[----:B------:R3:W-:Y:S01]  /*ac60*/  @!P1 STG.E.128 desc[UR12][R132.64+0xc300], R8 ;  /* 0x00c3000884009986 */ /* 0x0007e2000c101d0c */
[----:B------:R-:W-:Y:S05]  /*ac70*/  @P0 EXIT ;  /* 0x000000000000094d */ /* 0x000fea0003800000 */
[----:B------:R-:W-:Y:S04]  /*ac80*/  STG.E.128 desc[UR12][R132.64+0xe000], R100 ;  /* 0x00e0006484007986 */ /* 0x000fe8000c101d0c */
[----:B------:R-:W-:Y:S04]  /*ac90*/  STG.E.128 desc[UR12][R132.64+0xe100], R68 ;  /* 0x00e1004484007986 */ /* 0x000fe8000c101d0c */
[----:B------:R-:W-:Y:S04]  /*aca0*/  STG.E.128 desc[UR12][R132.64+0xe200], R36 ;  /* 0x00e2002484007986 */ /* 0x000fe8000c101d0c */
[----:B------:R-:W-:Y:S01]  /*acb0*/  STG.E.128 desc[UR12][R132.64+0xe300], R4 ;  /* 0x00e3000484007986 */ /* 0x000fe2000c101d0c */
[----:B------:R-:W-:Y:S05]  /*acc0*/  EXIT ;  /* 0x000000000000794d */ /* 0x000fea0003800000 */
.L_x_5175:
        /* <DEDUP_REMOVED lines=11> */
.L_x_8908:


//--------------------- .text._ZN5flash24flash_fwd_splitkv_kernelI23Flash_fwd_kernel_traitsILi256ELi64ELi64ELi4ELb0ELb0EN7cutlass6half_tE19Flash_kernel_traitsILi256ELi64ELi64ELi4ES3_EELb0ELb0ELb0ELb0ELb1ELb1ELb1ELb0EEEvNS_16Flash_fwd_paramsE --------------------------
	.section	.text._ZN5flash24flash_fwd_splitkv_kernelI23Flash_fwd_kernel_traitsILi256ELi64ELi64ELi4ELb0ELb0EN7cutlass6half_tE19Flash_kernel_traitsILi256ELi64ELi64ELi4ES3_EELb0ELb0ELb0ELb0ELb1ELb1ELb1ELb0EEEvNS_16Flash_fwd_paramsE,"ax",@progbits
	.align	128
        .global         _ZN5flash24flash_fwd_splitkv_kernelI23Flash_fwd_kernel_traitsILi256ELi64ELi64ELi4ELb0ELb0EN7cutlass6half_tE19Flash_kernel_traitsILi256ELi64ELi64ELi4ES3_EELb0ELb0ELb0ELb0ELb1ELb1ELb1ELb0EEEvNS_16Flash_fwd_paramsE
        .type           _ZN5flash24flash_fwd_splitkv_kernelI23Flash_fwd_kernel_traitsILi256ELi64ELi64ELi4ELb0ELb0EN7cutlass6half_tE19Flash_kernel_traitsILi256ELi64ELi64ELi4ES3_EELb0ELb0ELb0ELb0ELb1ELb1ELb1ELb0EEEvNS_16Flash_fwd_paramsE,@function
        .size           _ZN5flash24flash_fwd_splitkv_kernelI23Flash_fwd_kernel_traitsILi256ELi64ELi64ELi4ELb0ELb0EN7cutlass6half_tE19Flash_kernel_traitsILi256ELi64ELi64ELi4ES3_EELb0ELb0ELb0ELb0ELb1ELb1ELb1ELb0EEEvNS_16Flash_fwd_paramsE,(.L_x_8909 - _ZN5flash24flash_fwd_splitkv_kernelI23Flash_fwd_kernel_traitsILi256ELi64ELi64ELi4ELb0ELb0EN7cutlass6half_tE19Flash_kernel_traitsILi256ELi64ELi64ELi4ES3_EELb0ELb0ELb0ELb0ELb1ELb1ELb1ELb0EEEvNS_16Flash_fwd_paramsE)
        .other          _ZN5flash24flash_fwd_splitkv_kernelI23Flash_fwd_kernel_traitsILi256ELi64ELi64ELi4ELb0ELb0EN7cutlass6half_tE19Flash_kernel_traitsILi256ELi64ELi64ELi4ES3_EELb0ELb0ELb0ELb0ELb1ELb1ELb1ELb0EEEvNS_16Flash_fwd_paramsE,@"STO_CUDA_ENTRY STV_DEFAULT"
_ZN5flash24flash_fwd_splitkv_kernelI23Flash_fwd_kernel_traitsILi256ELi64ELi64ELi4ELb0ELb0EN7cutlass6half_tE19Flash_kernel_traitsILi256ELi64ELi64ELi4ES3_EELb0ELb0ELb0ELb0ELb1ELb1ELb1ELb0EEEvNS_16Flash_fwd_paramsE:
.text._ZN5flash24flash_fwd_splitkv_kernelI23Flash_fwd_kernel_traitsILi256ELi64ELi64ELi4ELb0ELb0EN7cutlass6half_tE19Flash_kernel_traitsILi256ELi64ELi64ELi4ES3_EELb0ELb0ELb0ELb0ELb1ELb1ELb1ELb0EEEvNS_16Flash_fwd_paramsE:
[----:B------:R-:W-:Y:S08]  /*0000*/  LDC R1, c[0x0][0x28] ;  /* 0x00000a00ff017b82 */ /* 0x000ff00000000800 */
[----:B------:R-:W1:Y:S01]  /*0010*/  LDC R0, c[0x0][0x270] ;  /* 0x00009c00ff007b82 */ /* 0x000e620000000800 */
[----:B------:R-:W-:Y:S01]  /*0020*/  ULDC.64 UR4, c[0x0][0x2f0] ;  /* 0x0000bc0000047ab9 */ /* 0x000fe20000000a00 */
[----:B------:R-:W-:Y:S01]  /*0030*/  MOV R10, 0xffffffff ;  /* 0xffffffff000a7802 */ /* 0x000fe20000000f00 */
[----:B------:R-:W-:Y:S01]  /*0040*/  ULDC.64 UR14, c[0x0][0x208] ;  /* 0x00008200000e7ab9 */ /* 0x000fe20000000a00 */
[----:B------:R-:W-:-:S04]  /*0050*/  ISETP.NE.U32.AND P1, PT, RZ, UR4, PT ;  /* 0x00000004ff007c0c */ /* 0x000fc8000bf25070 */
[----:B------:R-:W2:Y:S01]  /*0060*/  S2UR UR6, SR_CTAID.Z ;  /* 0x00000000000679c3 */ /* 0x000ea20000002700 */
[----:B------:R-:W-:-:S07]  /*0070*/  ISETP.NE.AND.EX P1, PT, RZ, UR5, PT, P1 ;  /* 0x00000005ff007c0c */ /* 0x000fce000bf25310 */
[----:B------:R-:W3:Y:S01]  /*0080*/  LDC.U8 R7, c[0x0][0x3c2] ;  /* 0x0000f080ff077b82 */ /* 0x000ee20000000000 */
[----:B-1----:R-:W1:Y:S01]  /*0090*/  I2F.U32.RP R2, R0 ;  /* 0x0000000000027306 */ /* 0x002e620000209000 */
[----:B------:R-:W-:-:S06]  /*00a0*/  ISETP.NE.U32.AND P2, PT, R0, RZ, PT ;  /* 0x000000ff0000720c */ /* 0x000fcc0003f45070 */
[----:B------:R-:W4:Y:S01]  /*00b0*/  LDC.64 R8, c[0x0][0x2f8] ;  /* 0x0000be00ff087b82 */ /* 0x000f220000000a00 */
[----:B-1----:R-:W1:Y:S02]  /*00c0*/  MUFU.RCP R2, R2 ;  /* 0x0000000200027308 */ /* 0x002e640000001000 */
[----:B-1----:R-:W-:-:S06]  /*00d0*/  VIADD R2, R2, 0xffffffe ;  /* 0x0ffffffe02027836 */ /* 0x002fcc0000000000 */
[----:B------:R-:W1:Y:S02]  /*00e0*/  F2I.FTZ.U32.TRUNC.NTZ R3, R2 ;  /* 0x0000000200037305 */ /* 0x000e64000021f000 */
[----:B-1----:R-:W-:-:S04]  /*00f0*/  IMAD.MOV R2, RZ, RZ, -R3 ;  /* 0x000000ffff027224 */ /* 0x002fc800078e0a03 */
[----:B------:R-:W-:Y:S01]  /*0100*/  IMAD R4, R2, R0, RZ ;  /* 0x0000000002047224 */ /* 0x000fe200078e02ff */
[----:B------:R-:W-:-:S05]  /*0110*/  MOV R2, RZ ;  /* 0x000000ff00027202 */ /* 0x000fca0000000f00 */
[----:B------:R-:W-:Y:S02]  /*0120*/  IMAD.HI.U32 R4, R3, R4, R2 ;  /* 0x0000000403047227 */ /* 0x000fe400078e0002 */
[----:B------:R-:W1:Y:S04]  /*0130*/  LDC.64 R2, c[0x0][0x300] ;  /* 0x0000c000ff027b82 */ /* 0x000e680000000a00 */
[----:B--2---:R-:W-:-:S04]  /*0140*/  IMAD.HI.U32 R238, R4, UR6, RZ ;  /* 0x0000000604ee7c27 */ /* 0x004fc8000f8e00ff */
[----:B------:R-:W-:Y:S01]  /*0150*/  IMAD.MOV R6, RZ, RZ, -R238 ;  /* 0x000000ffff067224 */ /* 0x000fe200078e0aee */
[----:B------:R-:W2:Y:S03]  /*0160*/  LDC.64 R4, c[0x0][0x2f0] ;  /* 0x0000bc00ff047b82 */ /* 0x000ea60000000a00 */
[----:B------:R-:W-:-:S05]  /*0170*/  IMAD R6, R0, R6, UR6 ;  /* 0x0000000600067e24 */ /* 0x000fca000f8e0206 */
[----:B------:R-:W-:Y:S02]  /*0180*/  ISETP.GE.U32.AND P4, PT, R6, R0, PT ;  /* 0x000000000600720c */ /* 0x000fe40003f86070 */
[----:B-1----:R-:W-:-:S04]  /*0190*/  ISETP.NE.U32.AND P0, PT, R2, RZ, PT ;  /* 0x000000ff0200720c */ /* 0x002fc80003f05070 */
[----:B------:R-:W-:-:S07]  /*01a0*/  ISETP.NE.AND.EX P0, PT, R3, RZ, PT, P0 ;  /* 0x000000ff0300720c */ /* 0x000fce0003f05300 */
[----:B------:R-:W-:Y:S01]  /*01b0*/  @P4 IMAD.IADD R6, R6, 0x1, -R0 ;  /* 0x0000000106064824 */ /* 0x000fe200078e0a00 */
[----:B------:R-:W-:Y:S01]  /*01c0*/  @P4 IADD3 R238, R238, 0x1, RZ ;  /* 0x00000001eeee4810 */ /* 0x000fe20007ffe0ff */
[----:B------:R-:W1:Y:S03]  /*01d0*/  LDC.64 R2, c[0x0][0x2f8] ;  /* 0x0000be00ff027b82 */ /* 0x000e660000000a00 */
[----:B------:R-:W-:-:S13]  /*01e0*/  ISETP.GE.U32.AND P3, PT, R6, R0, PT ;  /* 0x000000000600720c */ /* 0x000fda0003f66070 */
[----:B------:R-:W-:Y:S01]  /*01f0*/  @P3 VIADD R238, R238, 0x1 ;  /* 0x00000001eeee3836 */ /* 0x000fe20000000000 */
[----:B------:R-:W-:-:S05]  /*0200*/  @!P2 LOP3.LUT R238, RZ, R0, RZ, 0x33, !PT ;  /* 0x00000000ffeea212 */ /* 0x000fca00078e33ff */
[----:B--2---:R-:W-:Y:S01]  /*0210*/  IMAD.WIDE R12, R238, 0x4, R4 ;  /* 0x00000004ee0c7825 */ /* 0x004fe200078e0204 */
[----:B---3--:R-:W-:Y:S01]  /*0220*/  ISETP.NE.AND P3, PT, R7, RZ, PT ;  /* 0x000000ff0700720c */ /* 0x008fe20003f65270 */
[----:B------:R-:W2:Y:S03]  /*0230*/  @P0 LDC.64 R4, c[0x0][0x300] ;  /* 0x0000c000ff040b82 */ /* 0x000ea60000000a00 */
[----:B------:R-:W3:Y:S04]  /*0240*/  @P1 LDG.E R10, desc[UR14][R12.64] ;  /* 0x0000000e0c0a1981 */ /* 0x000ee8000c1e1900 */
[----:B------:R-:W3:Y:S01]  /*0250*/  @P1 LDG.E R6, desc[UR14][R12.64+0x4] ;  /* 0x0000040e0c061981 */ /* 0x000ee2000c1e1900 */
[----:B-1----:R-:W-:Y:S01]  /*0260*/  ISETP.EQ.U32.AND P2, PT, R2, RZ, PT ;  /* 0x000000ff0200720c */ /* 0x002fe20003f42070 */
[----:B----4-:R-:W-:Y:S01]  /*0270*/  IMAD.WIDE R8, R238, 0x4, R8 ;  /* 0x00000004ee087825 */ /* 0x010fe200078e0208 */
[----:B------:R-:W-:-:S02]  /*0280*/  MOV R11, 0xffffffff ;  /* 0xffffffff000b7802 */ /* 0x000fc40000000f00 */
[----:B------:R-:W-:Y:S01]  /*0290*/  ISETP.EQ.OR.EX P2, PT, R3, RZ, !P3, P2 ;  /* 0x000000ff0300720c */ /* 0x000fe20005f42720 */
[----:B------:R-:W-:Y:S01]  /*02a0*/  IMAD.MOV.U32 R7, RZ, RZ, RZ ;  /* 0x000000ffff077224 */ /* 0x000fe200078e00ff */
[----:B------:R-:W1:Y:S01]  /*02b0*/  S2R R36, SR_CTAID.X ;  /* 0x0000000000247919 */ /* 0x000e620000002500 */
[----:B------:R-:W4:Y:S01]  /*02c0*/  S2R R114, SR_TID.X ;  /* 0x0000000000727919 */ /* 0x000f220000002100 */
[----:B--2---:R-:W-:-:S09]  /*02d0*/  @P0 IMAD.WIDE R4, R238, 0x4, R4 ;  /* 0x00000004ee040825 */ /* 0x004fd200078e0204 */
[----:B------:R-:W5:Y:S04]  /*02e0*/  @!P2 LDG.E R11, desc[UR14][R8.64] ;  /* 0x0000000e080ba981 */ /* 0x000f68000c1e1900 */
[----:B------:R2:W5:Y:S01]  /*02f0*/  @P0 LDG.E R7, desc[UR14][R4.64] ;  /* 0x0000000e04070981 */ /* 0x000562000c1e1900 */
[----:B------:R-:W-:-:S04]  /*0300*/  ISETP.NE.U32.AND P0, PT, R2, RZ, PT ;  /* 0x000000ff0200720c */ /* 0x000fc80003f05070 */
[----:B------:R-:W-:Y:S02]  /*0310*/  ISETP.NE.AND.EX P0, PT, R3, RZ, PT, P0 ;  /* 0x000000ff0300720c */ /* 0x000fe40003f05300 */
[----:B------:R-:W-:Y:S01]  /*0320*/  IADD3 R34, -R238, RZ, RZ ;  /* 0x000000ffee227210 */ /* 0x000fe20007ffe1ff */
[----:B--2---:R-:W2:Y:S04]  /*0330*/  S2R R4, SR_CTAID.Y ;  /* 0x0000000000047919 */ /* 0x004ea80000002600 */
[----:B------:R-:W-:Y:S02]  /*0340*/  IMAD R34, R0, R34, UR6 ;  /* 0x0000000600227e24 */ /* 0x000fe4000f8e0222 */
[----:B---3--:R-:W-:-:S06]  /*0350*/  @P1 IMAD.IADD R6, R6, 0x1, -R10 ;  /* 0x0000000106061824 */ /* 0x008fcc00078e0a0a */
[----:B------:R-:W3:Y:S01]  /*0360*/  @!P1 LDC R6, c[0x0][0x2c4] ;  /* 0x0000b100ff069b82 */ /* 0x000ee20000000800 */
[----:B-12-4-:R-:W-:Y:S05]  /*0370*/  @!P0 BRA `(.L_x_5176) ;  /* 0x0000000000108947 */ /* 0x016fea0003800000 */
[----:B------:R-:W2:Y:S02]  /*0380*/  @P3 LDG.E R5, desc[UR14][R8.64+0x4] ;  /* 0x0000040e08053981 */ /* 0x000ea4000c1e1900 */
[----:B--2--5:R-:W-:-:S06]  /*0390*/  @P3 IADD3 R5, R5, -R11, RZ ;  /* 0x8000000b05053210 */ /* 0x024fcc0007ffe0ff */
[----:B------:R2:W5:Y:S01]  /*03a0*/  @!P3 LDG.E R5, desc[UR14][R8.64] ;  /* 0x0000000e0805b981 */ /* 0x000562000c1e1900 */
[----:B------:R-:W-:Y:S05]  /*03b0*/  BRA `(.L_x_5177) ;  /* 0x0000000000047947 */ /* 0x000fea0003800000 */
.L_x_5176:
[----:B------:R-:W1:Y:S02]  /*03c0*/  LDC R5, c[0x0][0x2c8] ;  /* 0x0000b200ff057b82 */ /* 0x000e640000000800 */
.L_x_5177:
[----:B------:R-:W4:Y:S02]  /*03d0*/  LDC.64 R2, c[0x0][0x308] ;  /* 0x0000c200ff027b82 */ /* 0x000f240000000a00 */
[----:B----4-:R-:W-:-:S04]  /*03e0*/  ISETP.NE.U32.AND P3, PT, R2, RZ, PT ;  /* 0x000000ff0200720c */ /* 0x010fc80003f65070 */
[----:B------:R-:W-:-:S13]  /*03f0*/  ISETP.NE.AND.EX P3, PT, R3, RZ, PT, P3 ;  /* 0x000000ff0300720c */ /* 0x000fda0003f65330 */
[----:B------:R-:W4:Y:S02]  /*0400*/  @P3 LDC.64 R2, c[0x0][0x308] ;  /* 0x0000c200ff023b82 */ /* 0x000f240000000a00 */
[----:B----4-:R-:W-:-:S05]  /*0410*/  @P3 IMAD.WIDE R2, R238, 0x4, R2 ;  /* 0x00000004ee023825 */ /* 0x010fca00078e0202 */
[----:B------:R4:W5:Y:S01]  /*0420*/  @P3 LDG.E R113, desc[UR14][R2.64] ;  /* 0x0000000e02713981 */ /* 0x000962000c1e1900 */
[----:B------:R-:W-:-:S05]  /*0430*/  IMAD.SHL.U32 R235, R36, 0x40, RZ ;  /* 0x0000004024eb7824 */ /* 0x000fca00078e00ff */
[----:B---3--:R-:W-:-:S13]  /*0440*/  ISETP.GT.AND P0, PT, R6, R235, PT ;  /* 0x000000eb0600720c */ /* 0x008fda0003f04270 */
[----:B------:R-:W-:Y:S05]  /*0450*/  @!P0 EXIT ;  /* 0x000000000000894d */ /* 0x000fea0003800000 */
[----:B--2---:R-:W2:Y:S01]  /*0460*/  LDC R9, c[0x0][0x10] ;  /* 0x00000400ff097b82 */ /* 0x004ea20000000800 */
[----:B-----5:R-:W-:-:S07]  /*0470*/  @P3 IMAD.IADD R113, R113, 0x1, -R7 ;  /* 0x0000000171713824 */ /* 0x020fce00078e0a07 */
[----:B----4-:R-:W3:Y:S01]  /*0480*/  LDC R2, c[0x0][0x2c8] ;  /* 0x0000b200ff027b82 */ /* 0x010ee20000000800 */
[----:B--2---:R-:W-:-:S04]  /*0490*/  IABS R13, R9 ;  /* 0x00000009000d7213 */ /* 0x004fc80000000000 */
[----:B------:R-:W2:Y:S01]  /*04a0*/  I2F.RP R16, R13 ;  /* 0x0000000d00107306 */ /* 0x000ea20000209400 */
[----:B---3--:R-:W-:-:S05]  /*04b0*/  VIADD R2, R2, 0x3f ;  /* 0x0000003f02027836 */ /* 0x008fca0000000000 */
[----:B------:R-:W-:-:S04]  /*04c0*/  SHF.R.S32.HI R15, RZ, 0x1f, R2 ;  /* 0x0000001fff0f7819 */ /* 0x000fc80000011402 */
[----:B------:R-:W-:Y:S01]  /*04d0*/  LEA.HI R15, R15, R2, RZ, 0x6 ;  /* 0x000000020f0f7211 */ /* 0x000fe200078f30ff */
[----:B--2---:R-:W2:Y:S01]  /*04e0*/  MUFU.RCP R16, R16 ;  /* 0x0000001000107308 */ /* 0x004ea20000001000 */
[-C--:B------:R-:W-:Y:S02]  /*04f0*/  IABS R2, R9.reuse ;  /* 0x0000000900027213 */ /* 0x080fe40000000000 */
[----:B------:R-:W-:-:S03]  /*0500*/  LEA.HI.SX32 R15, R15, R9, 0x1a ;  /* 0x000000090f0f7211 */ /* 0x000fc600078fd2ff */
[----:B------:R-:W-:Y:S02]  /*0510*/  IMAD.MOV R2, RZ, RZ, -R2 ;  /* 0x000000ffff027224 */ /* 0x000fe400078e0a02 */
[----:B------:R-:W-:-:S05]  /*0520*/  VIADD R15, R15, 0xffffffff ;  /* 0xffffffff0f0f7836 */ /* 0x000fca0000000000 */
[----:B------:R-:W-:Y:S02]  /*0530*/  IABS R3, R15 ;  /* 0x0000000f00037213 */ /* 0x000fe40000000000 */
[----:B------:R-:W-:Y:S01]  /*0540*/  LOP3.LUT R15, R15, R9, RZ, 0x3c, !PT ;  /* 0x000000090f0f7212 */ /* 0x000fe200078e3cff */
[----:B--2---:R-:W-:-:S03]  /*0550*/  VIADD R16, R16, 0xffffffe ;  /* 0x0ffffffe10107836 */ /* 0x004fc60000000000 */
[----:B------:R-:W-:Y:S01]  /*0560*/  ISETP.GE.AND P0, PT, R15, RZ, PT ;  /* 0x000000ff0f00720c */ /* 0x000fe20003f06270 */
[----:B------:R-:W2:Y:S02]  /*0570*/  F2I.FTZ.U32.TRUNC.NTZ R17, R16 ;  /* 0x0000001000117305 */ /* 0x000ea4000021f000 */
[----:B--2---:R-:W-:Y:S02]  /*0580*/  IMAD.MOV R8, RZ, RZ, -R17 ;  /* 0x000000ffff087224 */ /* 0x004fe400078e0a11 */
[----:B------:R-:W-:Y:S02]  /*0590*/  IMAD.MOV.U32 R16, RZ, RZ, RZ ;  /* 0x000000ffff107224 */ /* 0x000fe400078e00ff */
[----:B------:R-:W-:-:S04]  /*05a0*/  IMAD R8, R8, R13, RZ ;  /* 0x0000000d08087224 */ /* 0x000fc800078e02ff */
[----:B------:R-:W-:-:S06]  /*05b0*/  IMAD.HI.U32 R8, R17, R8, R16 ;  /* 0x0000000811087227 */ /* 0x000fcc00078e0010 */
        /* <DEDUP_REMOVED lines=35> */
[----:B------:R-:W-:Y:S01]  /*07f0*/  IMAD R2, R2, R0, R34 ;  /* 0x0000000002027224 */ /* 0x000fe200078e0222 */
[----:B------:R-:W-:-:S03]  /*0800*/  SHF.R.S32.HI R0, RZ, 0x4, R5 ;  /* 0x00000004ff007819 */ /* 0x000fc60000011405 */
[----:B------:R-:W-:Y:S01]  /*0810*/  IMAD R3, R2, R3, R235 ;  /* 0x0000000302037224 */ /* 0x000fe200078e02eb */
[C---:B------:R-:W-:Y:S01]  /*0820*/  ISETP.GE.AND P3, PT, R0.reuse, R6, PT ;  /* 0x000000060000720c */ /* 0x040fe20003f66270 */
[----:B------:R-:W-:-:S04]  /*0830*/  IMAD.WIDE R8, R0, 0x100, R8 ;  /* 0x0000010000087825 */ /* 0x000fc800078e0208 */
[----:B------:R-:W-:Y:S01]  /*0840*/  IMAD R4, R3, UR4, RZ ;  /* 0x0000000403047c24 */ /* 0x000fe2000f8e02ff */
[----:B------:R-:W-:Y:S01]  /*0850*/  ULDC.64 UR4, c[0x0][0x288] ;  /* 0x0000a20000047ab9 */ /* 0x000fe20000000a00 */
[C---:B------:R-:W-:Y:S02]  /*0860*/  VIADD R7, R0.reuse, 0x8 ;  /* 0x0000000800077836 */ /* 0x040fe40000000000 */
[----:B------:R-:W-:Y:S01]  /*0870*/  VIADD R5, R0, 0x10 ;  /* 0x0000001000057836 */ /* 0x000fe20000000000 */
[----:B------:R-:W-:Y:S01]  /*0880*/  IADD3 R2, P0, R4, R8, RZ ;  /* 0x0000000804027210 */ /* 0x000fe20007f1e0ff */
[----:B------:R-:W-:Y:S01]  /*0890*/  VIADD R8, R0, 0x20 ;  /* 0x0000002000087836 */ /* 0x000fe20000000000 */
[----:B------:R-:W-:Y:S02]  /*08a0*/  ISETP.GE.AND P2, PT, R7, R6, PT ;  /* 0x000000060700720c */ /* 0x000fe40003f46270 */
[----:B------:R-:W-:Y:S01]  /*08b0*/  LEA.HI.X.SX32 R4, R4, R9, 0x1, P0 ;  /* 0x0000000904047211 */ /* 0x000fe200000f0eff */
[----:B------:R-:W-:Y:S01]  /*08c0*/  VIADD R9, R0, 0x18 ;  /* 0x0000001800097836 */ /* 0x000fe20000000000 */
[----:B------:R-:W-:-:S02]  /*08d0*/  LEA R10, P0, R2, UR4, 0x2 ;  /* 0x00000004020a7c11 */ /* 0x000fc4000f8010ff */
[-C--:B------:R-:W-:Y:S02]  /*08e0*/  ISETP.GE.AND P1, PT, R5, R6.reuse, PT ;  /* 0x000000060500720c */ /* 0x080fe40003f26270 */
[----:B------:R-:W-:Y:S01]  /*08f0*/  LEA.HI.X R11, R2, UR5, R4, 0x2, P0 ;  /* 0x00000005020b7c11 */ /* 0x000fe200080f1404 */
[C---:B------:R-:W-:Y:S01]  /*0900*/  VIADD R4, R0.reuse, 0x38 ;  /* 0x0000003800047836 */ /* 0x040fe20000000000 */
[-C--:B------:R-:W-:Y:S01]  /*0910*/  ISETP.GE.AND P0, PT, R9, R6.reuse, PT ;  /* 0x000000060900720c */ /* 0x080fe20003f06270 */
[----:B------:R-:W-:Y:S01]  /*0920*/  ULDC.64 UR4, c[0x0][0x2b8] ;  /* 0x0000ae0000047ab9 */ /* 0x000fe20000000a00 */
[-C--:B------:R-:W-:Y:S01]  /*0930*/  ISETP.GE.OR P5, PT, R7, R6.reuse, P6 ;  /* 0x000000060700720c */ /* 0x080fe200037a6670 */
[----:B------:R-:W-:Y:S01]  /*0940*/  @!P3 STG.E.128 desc[UR14][R10.64], RZ ;  /* 0x000000ff0a00b986 */ /* 0x000fe2000c101d0e */
[----:B------:R-:W-:Y:S01]  /*0950*/  ISETP.GE.OR P4, PT, R5, R6, P6 ;  /* 0x000000060500720c */ /* 0x000fe20003786670 */
[C---:B------:R-:W-:Y:S01]  /*0960*/  VIADD R7, R0.reuse, 0x28 ;  /* 0x0000002800077836 */ /* 0x040fe20000000000 */
[----:B------:R-:W-:Y:S01]  /*0970*/  SHF.R.S32.HI R2, RZ, 0x1f, R3 ;  /* 0x0000001fff027819 */ /* 0x000fe20000011403 */
[----:B------:R-:W-:Y:S01]  /*0980*/  @!P3 STG.E.128 desc[UR14][R10.64+0x100], RZ ;  /* 0x000100ff0a00b986 */ /* 0x000fe2000c101d0e */
[----:B------:R-:W-:-:S03]  /*0990*/  VIADD R5, R0, 0x30 ;  /* 0x0000003000057836 */ /* 0x000fc60000000000 */
[----:B------:R-:W-:Y:S04]  /*09a0*/  @!P3 STG.E.128 desc[UR14][R10.64+0x200], RZ ;  /* 0x000200ff0a00b986 */ /* 0x000fe8000c101d0e */
[----:B------:R-:W-:Y:S01]  /*09b0*/  @!P3 STG.E.128 desc[UR14][R10.64+0x300], RZ ;  /* 0x000300ff0a00b986 */ /* 0x000fe2000c101d0e */
[----:B------:R-:W-:-:S03]  /*09c0*/  ISETP.GE.AND P3, PT, R8, R6, PT ;  /* 0x000000060800720c */ /* 0x000fc60003f66270 */
[----:B------:R-:W-:Y:S04]  /*09d0*/  @!P0 STG.E.128 desc[UR14][R10.64+0x6000], RZ ;  /* 0x006000ff0a008986 */ /* 0x000fe8000c101d0e */
        /* <DEDUP_REMOVED lines=41> */
[----:B------:R1:W-:Y:S01]  /*0c70*/  @!P5 STG.E desc[UR14][R12.64+0x20], R2 ;  /* 0x000020020c00d986 */ /* 0x0003e2000c10190e */
[-C--:B------:R-:W-:Y:S01]  /*0c80*/  ISETP.GE.OR P5, PT, R0, R6.reuse, P6 ;  /* 0x000000060000720c */ /* 0x080fe200037a6670 */
[----:B------:R-:W-:Y:S01]  /*0c90*/  @!P4 IMAD.MOV.U32 R0, RZ, RZ, -0x800000 ;  /* 0xff800000ff00c424 */ /* 0x000fe200078e00ff */
[----:B------:R-:W-:Y:S01]  /*0ca0*/  ISETP.GE.OR P6, PT, R4, R6, P6 ;  /* 0x000000060400720c */ /* 0x000fe200037c6670 */
[----:B------:R-:W-:Y:S04]  /*0cb0*/  @!P2 STG.E desc[UR14][R12.64+0x60], R5 ;  /* 0x000060050c00a986 */ /* 0x000fe8000c10190e */
[----:B------:R2:W-:Y:S04]  /*0cc0*/  @!P4 STG.E desc[UR14][R12.64+0x40], R0 ;  /* 0x000040000c00c986 */ /* 0x0005e8000c10190e */
[----:B------:R3:W-:Y:S02]  /*0cd0*/  @!P1 STG.E desc[UR14][R12.64+0x80], R3 ;  /* 0x000080030c009986 */ /* 0x0007e4000c10190e */
[----:B------:R-:W-:-:S05]  /*0ce0*/  @!P5 IMAD.MOV.U32 R7, RZ, RZ, -0x800000 ;  /* 0xff800000ff07d424 */ /* 0x000fca00078e00ff */
[----:B------:R3:W-:Y:S01]  /*0cf0*/  @!P5 STG.E desc[UR14][R12.64], R7 ;  /* 0x000000070c00d986 */ /* 0x0007e2000c10190e */
[----:B-1----:R-:W-:-:S05]  /*0d00*/  @!P3 IMAD.MOV.U32 R2, RZ, RZ, -0x800000 ;  /* 0xff800000ff02b424 */ /* 0x002fca00078e00ff */
[----:B------:R3:W-:Y:S01]  /*0d10*/  @!P3 STG.E desc[UR14][R12.64+0xa0], R2 ;  /* 0x0000a0020c00b986 */ /* 0x0007e2000c10190e */
[----:B--2---:R-:W-:-:S05]  /*0d20*/  @!P0 IMAD.MOV.U32 R0, RZ, RZ, -0x800000 ;  /* 0xff800000ff008424 */ /* 0x004fca00078e00ff */
[----:B------:R3:W-:Y:S01]  /*0d30*/  @!P0 STG.E desc[UR14][R12.64+0xc0], R0 ;  /* 0x0000c0000c008986 */ /* 0x0007e2000c10190e */
[----:B------:R-:W-:Y:S05]  /*0d40*/  @P6 EXIT ;  /* 0x000000000000694d */ /* 0x000fea0003800000 */
[----:B---3--:R-:W-:-:S05]  /*0d50*/  MOV R0, 0xff800000 ;  /* 0xff80000000007802 */ /* 0x008fca0000000f00 */
[----:B------:R-:W-:Y:S01]  /*0d60*/  STG.E desc[UR14][R12.64+0xe0], R0 ;  /* 0x0000e0000c007986 */ /* 0x000fe2000c10190e */
[----:B------:R-:W-:Y:S05]  /*0d70*/  EXIT ;  /* 0x000000000000794d */ /* 0x000fea0003800000 */
.L_x_5178:
        /* <DEDUP_REMOVED lines=24> */
.L_x_5179:
[----:B------:R-:W-:Y:S05]  /*0f00*/  @!P6 BRA `(.L_x_5180) ;  /* 0x000000040040e947 */ /* 0x000fea0003800000 */
[----:B------:R-:W1:Y:S01]  /*0f10*/  LDC R9, c[0x0][0x380] ;  /* 0x0000e000ff097b82 */ /* 0x000e620000000800 */
[----:B------:R-:W-:Y:S01]  /*0f20*/  LEA R27, R165, 0xffffffc0, 0x6 ;  /* 0xffffffc0a51b7811 */ /* 0x000fe200078e30ff */
[----:B------:R-:W-:-:S03]  /*0f30*/  ULDC.64 UR4, c[0x0][0x230] ;  /* 0x00008c0000047ab9 */ /* 0x000fc60000000a00 */
[----:B-----5:R-:W-:-:S03]  /*0f40*/  IABS R0, R27 ;  /* 0x0000001b00007213 */ /* 0x020fc60000000000 */
[----:B------:R-:W2:Y:S01]  /*0f50*/  LDC.64 R104, c[0x0][0x248] ;  /* 0x00009200ff687b82 */ /* 0x000ea20000000a00 */
[----:B-1----:R-:W-:-:S04]  /*0f60*/  IABS R3, R9 ;  /* 0x0000000900037213 */ /* 0x002fc80000000000 */
[----:B------:R-:W1:Y:S08]  /*0f70*/  I2F.RP R4, R3 ;  /* 0x0000000300047306 */ /* 0x000e700000209400 */
[----:B-1----:R-:W1:Y:S02]  /*0f80*/  MUFU.RCP R4, R4 ;  /* 0x0000000400047308 */ /* 0x002e640000001000 */
[----:B-1----:R-:W-:-:S06]  /*0f90*/  IADD3 R4, R4, 0xffffffe, RZ ;  /* 0x0ffffffe04047810 */ /* 0x002fcc0007ffe0ff */
[----:B------:R-:W1:Y:S02]  /*0fa0*/  F2I.FTZ.U32.TRUNC.NTZ R5, R4 ;  /* 0x0000000400057305 */ /* 0x000e64000021f000 */
[----:B-1----:R-:W-:Y:S01]  /*0fb0*/  IMAD.MOV R2, RZ, RZ, -R5 ;  /* 0x000000ffff027224 */ /* 0x002fe200078e0a05 */
[----:B------:R-:W-:-:S03]  /*0fc0*/  MOV R4, RZ ;  /* 0x000000ff00047202 */ /* 0x000fc60000000f00 */
[----:B------:R-:W-:-:S04]  /*0fd0*/  IMAD R2, R2, R3, RZ ;  /* 0x0000000302027224 */ /* 0x000fc800078e02ff */
        /* <DEDUP_REMOVED lines=11> */
[----:B------:R-:W-:-:S07]  /*1090*/  ISETP.GE.AND P0, PT, R0, RZ, PT ;  /* 0x000000ff0000720c */ /* 0x000fce0003f06270 */
[----:B------:R-:W-:-:S06]  /*10a0*/  @P2 VIADD R8, R8, 0x1 ;  /* 0x0000000108082836 */ /* 0x000fcc0000000000 */
[----:B------:R-:W-:Y:S02]  /*10b0*/  @!P0 IADD3 R8, -R8, RZ, RZ ;  /* 0x000000ff08088210 */ /* 0x000fe40007ffe1ff */
[----:B------:R-:W-:-:S05]  /*10c0*/  @!P1 LOP3.LUT R8, RZ, R9, RZ, 0x33, !PT ;  /* 0x00000009ff089212 */ /* 0x000fca00078e33ff */
[----:B------:R-:W-:-:S06]  /*10d0*/  IMAD.WIDE R4, R8, 0x4, R240 ;  /* 0x0000000408047825 */ /* 0x000fcc00078e02f0 */
[----:B------:R1:W3:Y:S01]  /*10e0*/  LDG.E R4, desc[UR14][R4.64] ;  /* 0x0000000e04047981 */ /* 0x0002e2000c1e1900 */
[----:B------:R-:W-:-:S05]  /*10f0*/  IADD3 R8, -R8, RZ, RZ ;  /* 0x000000ff08087210 */ /* 0x000fca0007ffe1ff */
[----:B------:R-:W-:-:S05]  /*1100*/  IMAD R27, R9, R8, R27 ;  /* 0x00000008091b7224 */ /* 0x000fca00078e021b */
[----:B------:R-:W-:Y:S01]  /*1110*/  SHF.R.S32.HI R24, RZ, 0x1f, R27 ;  /* 0x0000001fff187819 */ /* 0x000fe2000001141b */
[----:B-1----:R-:W1:Y:S02]  /*1120*/  LDC R5, c[0x0][0x278] ;  /* 0x00009e00ff057b82 */ /* 0x002e640000000800 */
[----:B-1----:R-:W-:-:S04]  /*1130*/  IABS R0, R5 ;  /* 0x0000000500007213 */ /* 0x002fc80000000000 */
[----:B------:R-:W1:Y:S08]  /*1140*/  I2F.RP R12, R0 ;  /* 0x00000000000c7306 */ /* 0x000e700000209400 */
[----:B-1----:R-:W1:Y:S02]  /*1150*/  MUFU.RCP R12, R12 ;  /* 0x0000000c000c7308 */ /* 0x002e640000001000 */
[----:B-1----:R-:W-:-:S06]  /*1160*/  VIADD R12, R12, 0xffffffe ;  /* 0x0ffffffe0c0c7836 */ /* 0x002fcc0000000000 */
[----:B------:R-:W1:Y:S02]  /*1170*/  F2I.FTZ.U32.TRUNC.NTZ R13, R12 ;  /* 0x0000000c000d7305 */ /* 0x000e64000021f000 */
[----:B-1----:R-:W-:Y:S01]  /*1180*/  IADD3 R2, RZ, -R13, RZ ;  /* 0x8000000dff027210 */ /* 0x002fe20007ffe0ff */
[----:B------:R-:W-:-:S04]  /*1190*/  IMAD.MOV.U32 R12, RZ, RZ, RZ ;  /* 0x000000ffff0c7224 */ /* 0x000fc800078e00ff */
[----:B------:R-:W-:Y:S01]  /*11a0*/  IMAD R3, R2, R0, RZ ;  /* 0x0000000002037224 */ /* 0x000fe200078e02ff */
[----:B------:R-:W-:-:S03]  /*11b0*/  IABS R2, R34 ;  /* 0x0000002200027213 */ /* 0x000fc60000000000 */
        /* <DEDUP_REMOVED lines=10> */
[----:B------:R-:W-:Y:S01]  /*1260*/  LOP3.LUT R0, R34, R5, RZ, 0x3c, !PT ;  /* 0x0000000522007212 */ /* 0x000fe200078e3cff */
[----:B------:R-:W1:Y:S03]  /*1270*/  LDC.64 R2, c[0x0][0x238] ;  /* 0x00008e00ff027b82 */ /* 0x000e660000000a00 */
[----:B------:R-:W-:-:S07]  /*1280*/  ISETP.GE.AND P0, PT, R0, RZ, PT ;  /* 0x000000ff0000720c */ /* 0x000fce0003f06270 */
[----:B------:R-:W-:-:S06]  /*1290*/  @P2 VIADD R19, R19, 0x1 ;  /* 0x0000000113132836 */ /* 0x000fcc0000000000 */
[----:B------:R-:W-:Y:S02]  /*12a0*/  @!P0 IADD3 R19, -R19, RZ, RZ ;  /* 0x000000ff13138210 */ /* 0x000fe40007ffe1ff */
[----:B------:R-:W-:-:S04]  /*12b0*/  @!P1 LOP3.LUT R19, RZ, R5, RZ, 0x33, !PT ;  /* 0x00000005ff139212 */ /* 0x000fc800078e33ff */
[----:B------:R-:W-:Y:S02]  /*12c0*/  SHF.R.S32.HI R18, RZ, 0x1f, R19 ;  /* 0x0000001fff127819 */ /* 0x000fe40000011413 */
[----:B---3--:R-:W-:Y:S01]  /*12d0*/  SHF.R.S32.HI R0, RZ, 0x1f, R4 ;  /* 0x0000001fff007819 */ /* 0x008fe20000011404 */
[----:B------:R-:W-:-:S04]  /*12e0*/  IMAD.WIDE.U32 R8, R4, UR4, RZ ;  /* 0x0000000404087c25 */ /* 0x000fc8000f8e00ff */
[C---:B------:R-:W-:Y:S02]  /*12f0*/  IMAD R7, R0.reuse, UR4, RZ ;  /* 0x0000000400077c24 */ /* 0x040fe4000f8e02ff */
[----:B-1----:R-:W-:Y:S02]  /*1300*/  IMAD R0, R0, R2, RZ ;  /* 0x0000000200007224 */ /* 0x002fe400078e02ff */
[C---:B------:R-:W-:Y:S01]  /*1310*/  IMAD R7, R4.reuse, UR5, R7 ;  /* 0x0000000504077c24 */ /* 0x040fe2000f8e0207 */
[----:B------:R-:W-:Y:S01]  /*1320*/  ULDC.64 UR4, c[0x0][0x260] ;  /* 0x0000980000047ab9 */ /* 0x000fe20000000a00 */
[----:B------:R-:W-:Y:S02]  /*1330*/  IMAD R0, R4, R3, R0 ;  /* 0x0000000304007224 */ /* 0x000fe400078e0200 */
[----:B------:R-:W-:Y:S02]  /*1340*/  IMAD.IADD R9, R9, 0x1, R7 ;  /* 0x0000000109097824 */ /* 0x000fe400078e0207 */
[----:B--2---:R-:W-:-:S02]  /*1350*/  IMAD R7, R24, R104, RZ ;  /* 0x0000006818077224 */ /* 0x004fc400078e02ff */
[----:B------:R-:W-:-:S04]  /*1360*/  IMAD.WIDE.U32 R8, R27, R104, R8 ;  /* 0x000000681b087225 */ /* 0x000fc800078e0008 */
[----:B------:R-:W-:Y:S02]  /*1370*/  IMAD R5, R27, R105, R7 ;  /* 0x000000691b057224 */ /* 0x000fe400078e0207 */
[----:B------:R-:W-:-:S03]  /*1380*/  IMAD.WIDE.U32 R2, R4, R2, RZ ;  /* 0x0000000204027225 */ /* 0x000fc600078e00ff */
[----:B------:R-:W-:Y:S01]  /*1390*/  IADD3 R9, R9, R5, RZ ;  /* 0x0000000509097210 */ /* 0x000fe20007ffe0ff */
[----:B------:R-:W-:Y:S02]  /*13a0*/  IMAD R5, R18, UR4, RZ ;  /* 0x0000000412057c24 */ /* 0x000fe4000f8e02ff */
[----:B------:R-:W-:Y:S02]  /*13b0*/  IMAD.MOV.U32 R22, RZ, RZ, R2 ;  /* 0x000000ffff167224 */ /* 0x000fe400078e0002 */
[C---:B------:R-:W-:Y:S02]  /*13c0*/  IMAD R5, R19.reuse, UR5, R5 ;  /* 0x0000000513057c24 */ /* 0x040fe4000f8e0205 */
[----:B------:R-:W-:Y:S01]  /*13d0*/  IMAD.WIDE.U32 R108, R19, UR4, R8 ;  /* 0x00000004136c7c25 */ /* 0x000fe2000f8e0008 */
[----:B------:R-:W-:-:S04]  /*13e0*/  IADD3 R9, R3, R0, RZ ;  /* 0x0000000003097210 */ /* 0x000fc80007ffe0ff */
[----:B------:R-:W-:Y:S01]  /*13f0*/  IADD3 R8, R109, R5, RZ ;  /* 0x000000056d087210 */ /* 0x000fe20007ffe0ff */
[----:B------:R-:W-:Y:S06]  /*1400*/  BRA `(.L_x_5181) ;  /* 0x0000000400407947 */ /* 0x000fec0003800000 */
.L_x_5180:
[----:B------:R-:W1:Y:S01]  /*1410*/  LDC R12, c[0x0][0x278] ;  /* 0x00009e00ff0c7b82 */ /* 0x000e620000000800 */
[----:B------:R-:W-:Y:S02]  /*1420*/  ISETP.NE.AND P3, PT, R11, -0x1, PT ;  /* 0xffffffff0b00780c */ /* 0x000fe40003f65270 */
[----:B------:R-:W-:-:S04]  /*1430*/  LEA R27, R165, 0xffffffc0, 0x6 ;  /* 0xffffffc0a51b7811 */ /* 0x000fc800078e30ff */
[----:B------:R-:W-:-:S07]  /*1440*/  SHF.R.S32.HI R24, RZ, 0x1f, R27 ;  /* 0x0000001fff187819 */ /* 0x000fce000001141b */
[----:B------:R-:W2:Y:S01]  /*1450*/  @P3 LDC.64 R104, c[0x0][0x248] ;  /* 0x00009200ff683b82 */ /* 0x000ea20000000a00 */
[----:B------:R-:W-:Y:S01]  /*1460*/  @P3 IMAD.IADD R14, R7, 0x1, R11 ;  /* 0x00000001070e3824 */ /* 0x000fe200078e020b */
[----:B-1----:R-:W-:-:S04]  /*1470*/  IABS R3, R12 ;  /* 0x0000000c00037213 */ /* 0x002fc80000000000 */
[----:B------:R-:W1:Y:S01]  /*1480*/  I2F.RP R8, R3 ;  /* 0x0000000300087306 */ /* 0x000e620000209400 */
[C---:B--2---:R-:W-:Y:S02]  /*1490*/  @P3 IMAD R5, R14.reuse, R105, RZ ;  /* 0x000000690e053224 */ /* 0x044fe400078e02ff */
[----:B------:R-:W-:-:S05]  /*14a0*/  @P3 IMAD.WIDE.U32 R14, R14, R104, RZ ;  /* 0x000000680e0e3225 */ /* 0x000fca00078e00ff */
[----:B-1----:R-:W1:Y:S01]  /*14b0*/  MUFU.RCP R8, R8 ;  /* 0x0000000800087308 */ /* 0x002e620000001000 */
[----:B------:R-:W-:Y:S02]  /*14c0*/  @P3 IADD3 R5, R15, R5, RZ ;  /* 0x000000050f053210 */ /* 0x000fe40007ffe0ff */
[----:B------:R-:W-:Y:S01]  /*14d0*/  @P3 MOV R13, R14 ;  /* 0x0000000e000d3202 */ /* 0x000fe20000000f00 */
[----:B-1----:R-:W-:-:S04]  /*14e0*/  VIADD R8, R8, 0xffffffe ;  /* 0x0ffffffe08087836 */ /* 0x002fc80000000000 */
[----:B------:R-:W1:Y:S02]  /*14f0*/  F2I.FTZ.U32.TRUNC.NTZ R9, R8 ;  /* 0x0000000800097305 */ /* 0x000e64000021f000 */
[----:B-1----:R-:W-:Y:S01]  /*1500*/  IMAD.MOV R2, RZ, RZ, -R9 ;  /* 0x000000ffff027224 */ /* 0x002fe200078e0a09 */
[----:B------:R-:W-:-:S03]  /*1510*/  MOV R8, RZ ;  /* 0x000000ff00087202 */ /* 0x000fc60000000f00 */
[----:B------:R-:W-:Y:S01]  /*1520*/  IMAD R4, R2, R3, RZ ;  /* 0x0000000302047224 */ /* 0x000fe200078e02ff */
[----:B------:R-:W-:-:S03]  /*1530*/  IABS R2, R34 ;  /* 0x0000002200027213 */ /* 0x000fc60000000000 */
[----:B------:R-:W-:-:S04]  /*1540*/  IMAD.HI.U32 R8, R9, R4, R8 ;  /* 0x0000000409087227 */ /* 0x000fc800078e0008 */
[----:B------:R-:W-:-:S04]  /*1550*/  IMAD.MOV.U32 R4, RZ, RZ, R2 ;  /* 0x000000ffff047224 */ /* 0x000fc800078e0002 */
[----:B------:R-:W-:Y:S02]  /*1560*/  IMAD.HI.U32 R19, R8, R4, RZ ;  /* 0x0000000408137227 */ /* 0x000fe400078e00ff */
[----:B------:R-:W1:Y:S02]  /*1570*/  @P3 LDC.64 R8, c[0x0][0x250] ;  /* 0x00009400ff083b82 */ /* 0x000e640000000a00 */
[----:B------:R-:W-:-:S04]  /*1580*/  IMAD.MOV R2, RZ, RZ, -R19 ;  /* 0x000000ffff027224 */ /* 0x000fc800078e0a13 */
[----:B------:R-:W-:Y:S01]  /*1590*/  IMAD R2, R3, R2, R4 ;  /* 0x0000000203027224 */ /* 0x000fe200078e0204 */
[----:B------:R-:W-:-:S04]  /*15a0*/  LOP3.LUT R4, R34, R12, RZ, 0x3c, !PT ;  /* 0x0000000c22047212 */ /* 0x000fc800078e3cff */
[----:B------:R-:W-:Y:S02]  /*15b0*/  ISETP.GT.U32.AND P0, PT, R3, R2, PT ;  /* 0x000000020300720c */ /* 0x000fe40003f04070 */
[----:B------:R-:W-:-:S11]  /*15c0*/  ISETP.GE.AND P1, PT, R4, RZ, PT ;  /* 0x000000ff0400720c */ /* 0x000fd60003f26270 */
        /* <DEDUP_REMOVED lines=17> */
[----:B------:R-:W-:Y:S01]  /*16e0*/  IMAD R5, R0, R5, R13 ;  /* 0x0000000500057224 */ /* 0x000fe200078e020d */
[----:B------:R-:W-:-:S05]  /*16f0*/  MOV R14, R16 ;  /* 0x00000010000e7202 */ /* 0x000fca0000000f00 */
[----:B------:R-:W-:-:S05]  /*1700*/  IMAD.WIDE.U32 R14, R0, R4, R14 ;  /* 0x00000004000e7225 */ /* 0x000fca00078e000e */
[----:B------:R-:W-:Y:S02]  /*1710*/  IADD3 R5, R15, R5, RZ ;  /* 0x000000050f057210 */ /* 0x000fe40007ffe0ff */
[----:B------:R-:W-:-:S07]  /*1720*/  MOV R13, R14 ;  /* 0x0000000e000d7202 */ /* 0x000fce0000000f00 */
.L_x_5182:
[----:B------:R-:W-:Y:S01]  /*1730*/  @!P0 LOP3.LUT R19, RZ, R12, RZ, 0x33, !PT ;  /* 0x0000000cff138212 */ /* 0x000fe200078e33ff */
[----:B------:R-:W-:Y:S01]  /*1740*/  IMAD R4, R24, R104, RZ ;  /* 0x0000006818047224 */ /* 0x000fe200078e02ff */
[----:B------:R-:W-:Y:S02]  /*1750*/  MOV R12, R13 ;  /* 0x0000000d000c7202 */ /* 0x000fe40000000f00 */
[----:B------:R-:W-:Y:S01]  /*1760*/  MOV R13, R5 ;  /* 0x00000005000d7202 */ /* 0x000fe20000000f00 */
[----:B------:R-:W-:Y:S01]  /*1770*/  IMAD R4, R105, R27, R4 ;  /* 0x0000001b69047224 */ /* 0x000fe200078e0204 */
[----:B------:R-:W-:Y:S02]  /*1780*/  SHF.R.S32.HI R18, RZ, 0x1f, R19 ;  /* 0x0000001fff127819 */ /* 0x000fe40000011413 */
[----:B------:R-:W-:Y:S01]  /*1790*/  @P3 IADD3 R11, R7, R11, RZ ;  /* 0x0000000b070b3210 */ /* 0x000fe20007ffe0ff */
[----:B------:R-:W-:-:S04]  /*17a0*/  IMAD.WIDE.U32 R12, R104, R27, R12 ;  /* 0x0000001b680c7225 */ /* 0x000fc800078e000c */
[----:B-1----:R-:W-:Y:S01]  /*17b0*/  @P3 IMAD.WIDE.U32 R22, R11, R8, RZ ;  /* 0x000000080b163225 */ /* 0x002fe200078e00ff */
[----:B------:R-:W-:-:S03]  /*17c0*/  IADD3 R13, R13, R4, RZ ;  /* 0x000000040d0d7210 */ /* 0x000fc60007ffe0ff */
[-C--:B--2---:R-:W-:Y:S02]  /*17d0*/  IMAD R4, R18, R2.reuse, RZ ;  /* 0x0000000212047224 */ /* 0x084fe400078e02ff */
[----:B------:R-:W-:-:S04]  /*17e0*/  IMAD.WIDE.U32 R12, R19, R2, R12 ;  /* 0x00000002130c7225 */ /* 0x000fc800078e000c */
[----:B------:R-:W-:Y:S01]  /*17f0*/  IMAD R3, R19, R3, R4 ;  /* 0x0000000313037224 */ /* 0x000fe200078e0204 */
[----:B------:R-:W-:Y:S01]  /*1800*/  MOV R108, R12 ;  /* 0x0000000c006c7202 */ /* 0x000fe20000000f00 */
[----:B------:R-:W-:-:S03]  /*1810*/  @P3 IMAD R9, R11, R9, R23 ;  /* 0x000000090b093224 */ /* 0x000fc600078e0217 */
[----:B------:R-:W-:Y:S01]  /*1820*/  IADD3 R8, R13, R3, RZ ;  /* 0x000000030d087210 */ /* 0x000fe20007ffe0ff */
[----:B------:R-:W-:Y:S06]  /*1830*/  @P3 BRA `(.L_x_5181) ;  /* 0x0000000000343947 */ /* 0x000fec0003800000 */
[----:B------:R-:W1:Y:S01]  /*1840*/  LDC.64 R4, c[0x0][0x250] ;  /* 0x00009400ff047b82 */ /* 0x000e620000000a00 */
[----:B------:R-:W-:Y:S02]  /*1850*/  SHF.R.S32.HI R11, RZ, 0x1f, R7 ;  /* 0x0000001fff0b7819 */ /* 0x000fe40000011407 */
[----:B-----5:R-:W-:-:S05]  /*1860*/  SHF.R.S32.HI R9, RZ, 0x1f, R0 ;  /* 0x0000001fff097819 */ /* 0x020fca0000011400 */
[----:B------:R-:W2:Y:S01]  /*1870*/  LDC.64 R2, c[0x0][0x238] ;  /* 0x00008e00ff027b82 */ /* 0x000ea20000000a00 */
[-C--:B-1----:R-:W-:Y:S02]  /*1880*/  IMAD R11, R11, R4.reuse, RZ ;  /* 0x000000040b0b7224 */ /* 0x082fe400078e02ff */
        /* <DEDUP_REMOVED lines=8> */
.L_x_5181:
[----:B------:R-:W-:Y:S01]  /*1910*/  ISETP.NE.AND P3, PT, R10, -0x1, PT ;  /* 0xffffffff0a00780c */ /* 0x000fe20003f65270 */
[----:B------:R-:W-:Y:S01]  /*1920*/  IMAD.IADD R235, R6, 0x1, -R235 ;  /* 0x0000000106eb7824 */ /* 0x000fe200078e0aeb */
[----:B-----5:R-:W-:Y:S01]  /*1930*/  SHF.R.S32.HI R0, RZ, 0x1f, R114 ;  /* 0x0000001fff007819 */ /* 0x020fe20000011472 */
[----:B------:R-:W-:Y:S01]  /*1940*/  ULDC.64 UR4, c[0x0][0x258] ;  /* 0x0000960000047ab9 */ /* 0x000fe20000000a00 */
[----:B------:R-:W-:Y:S01]  /*1950*/  SHF.R.S32.HI R12, RZ, 0x1f, R34 ;  /* 0x0000001fff0c7819 */ /* 0x000fe20000011422 */
[----:B------:R-:W-:Y:S01]  /*1960*/  VIADD R168, R165, 0xffffffff ;  /* 0xffffffffa5a87836 */ /* 0x000fe20000000000 */
[----:B------:R-:W-:Y:S01]  /*1970*/  LEA.HI R11, R0, R114, RZ, 0x3 ;  /* 0x00000072000b7211 */ /* 0x000fe200078f18ff */
[----:B------:R-:W1:Y:S01]  /*1980*/  LDC.64 R166, c[0x0][0x250] ;  /* 0x00009400ffa67b82 */ /* 0x000e620000000a00 */
[----:B------:R-:W-:Y:S01]  /*1990*/  ULDC.64 UR6, c[0x0][0x268] ;  /* 0x00009a0000067ab9 */ /* 0x000fe20000000a00 */
[----:B------:R-:W-:Y:S01]  /*19a0*/  IMAD R12, R12, UR4, RZ ;  /* 0x000000040c0c7c24 */ /* 0x000fe2000f8e02ff */
[----:B------:R-:W-:Y:S01]  /*19b0*/  SHF.R.S32.HI R16, RZ, 0x3, R11 ;  /* 0x00000003ff107819 */ /* 0x000fe2000001140b */
[----:B------:R-:W-:Y:S01]  /*19c0*/  IMAD R18, R18, UR6, RZ ;  /* 0x0000000612127c24 */ /* 0x000fe2000f8e02ff */
[----:B------:R-:W-:Y:S01]  /*19d0*/  LOP3.LUT R11, R11, 0xfffffff8, RZ, 0xc0, !PT ;  /* 0xfffffff80b0b7812 */ /* 0x000fe200078ec0ff */
[----:B------:R-:W-:Y:S01]  /*19e0*/  IMAD R12, R34, UR5, R12 ;  /* 0x00000005220c7c24 */ /* 0x000fe2000f8e020c */
[CC--:B------:R-:W-:Y:S01]  /*19f0*/  ISETP.GE.AND P5, PT, R16.reuse, R235.reuse, PT ;  /* 0x000000eb1000720c */ /* 0x0c0fe20003fa6270 */
[----:B------:R-:W2:Y:S01]  /*1a00*/  @P3 LDC.64 R4, c[0x0][0x240] ;  /* 0x00009000ff043b82 */ /* 0x000ea20000000a00 */
[C---:B------:R-:W-:Y:S01]  /*1a10*/  VIADD R20, R16.reuse, 0x10 ;  /* 0x0000001010147836 */ /* 0x040fe20000000000 */
[----:B------:R-:W-:Y:S01]  /*1a20*/  SHF.R.S32.HI R17, RZ, 0x1f, R16 ;  /* 0x0000001fff117819 */ /* 0x000fe20000011410 */
[----:B------:R-:W-:Y:S01]  /*1a30*/  VIADD R14, R16, 0x20 ;  /* 0x00000020100e7836 */ /* 0x000fe20000000000 */
[----:B------:R-:W-:Y:S01]  /*1a40*/  UMOV UR5, 0x400 ;  /* 0x0000040000057882 */ /* 0x000fe20000000000 */
[----:B------:R-:W-:Y:S01]  /*1a50*/  SHF.L.U32 R106, R168, 0x6, RZ ;  /* 0x00000006a86a7819 */ /* 0x000fe200000006ff */
[----:B------:R-:W-:Y:S01]  /*1a60*/  IMAD R18, R19, UR7, R18 ;  /* 0x0000000713127c24 */ /* 0x000fe2000f8e0212 */
[-C--:B------:R-:W-:Y:S01]  /*1a70*/  ISETP.GE.AND P2, PT, R20, R235.reuse, PT ;  /* 0x000000eb1400720c */ /* 0x080fe20003f46270 */
[----:B------:R-:W3:Y:S01]  /*1a80*/  @!P3 LDC.64 R2, c[0x0][0x228] ;  /* 0x00008a00ff02bb82 */ /* 0x000ee20000000a00 */
[----:B------:R-:W-:Y:S01]  /*1a90*/  ISETP.GE.AND P1, PT, R14, R235, PT ;  /* 0x000000eb0e00720c */ /* 0x000fe20003f26270 */
[----:B------:R-:W-:-:S04]  /*1aa0*/  IMAD.WIDE R36, R36, 0x40, R16 ;  /* 0x0000004024247825 */ /* 0x000fc800078e0210 */
[----:B------:R-:W-:-:S04]  /*1ab0*/  IMAD R110, R17, R104, RZ ;  /* 0x00000068116e7224 */ /* 0x000fc800078e02ff */
[----:B------:R-:W-:Y:S02]  /*1ac0*/  IMAD R110, R16, R105, R110 ;  /* 0x00000069106e7224 */ /* 0x000fe400078e026e */
[----:B------:R-:W4:Y:S01]  /*1ad0*/  @!P2 S2R R26, SR_CgaCtaId ;  /* 0x00000000001aa919 */ /* 0x000f220000008800 */
[C---:B--2---:R-:W-:Y:S01]  /*1ae0*/  @P3 IMAD.WIDE.U32 R6, R10.reuse, R4, RZ ;  /* 0x000000040a063225 */ /* 0x044fe200078e00ff */
[----:B------:R-:W-:Y:S01]  /*1af0*/  @!P3 SHF.R.S32.HI R4, RZ, 0x1f, R238 ;  /* 0x0000001fff04b819 */ /* 0x000fe200000114ee */
[----:B------:R-:W2:Y:S02]  /*1b00*/  @!P1 S2R R25, SR_CgaCtaId ;  /* 0x0000000000199919 */ /* 0x000ea40000008800 */
[----:B------:R-:W-:Y:S02]  /*1b10*/  @P3 IMAD R10, R10, R5, R7 ;  /* 0x000000050a0a3224 */ /* 0x000fe400078e0207 */
[----:B------:R-:W-:Y:S02]  /*1b20*/  VIADD R7, R16, 0x30 ;  /* 0x0000003010077836 */ /* 0x000fe40000000000 */
[----:B---3--:R-:W-:-:S03]  /*1b30*/  @!P3 IMAD R4, R4, R2, RZ ;  /* 0x000000020404b224 */ /* 0x008fc600078e02ff */
[----:B------:R-:W-:Y:S01]  /*1b40*/  ISETP.GE.AND P0, PT, R7, R235, PT ;  /* 0x000000eb0700720c */ /* 0x000fe20003f06270 */
[C---:B------:R-:W-:Y:S02]  /*1b50*/  @!P3 IMAD R3, R238.reuse, R3, R4 ;  /* 0x00000003ee03b224 */ /* 0x040fe400078e0204 */
[----:B------:R-:W-:-:S04]  /*1b60*/  @!P3 IMAD.WIDE.U32 R4, R238, R2, RZ ;  /* 0x00000002ee04b225 */ /* 0x000fc800078e00ff */
[----:B------:R-:W-:Y:S02]  /*1b70*/  @P3 IMAD.MOV.U32 R2, RZ, RZ, R6 ;  /* 0x000000ffff023224 */ /* 0x000fe400078e0006 */
[----:B------:R-:W-:Y:S02]  /*1b80*/  IMAD.IADD R6, R114, 0x1, -R11 ;  /* 0x0000000172067824 */ /* 0x000fe400078e0a0b */
[----:B------:R-:W-:Y:S02]  /*1b90*/  @!P3 IMAD.IADD R10, R5, 0x1, R3 ;  /* 0x00000001050ab824 */ /* 0x000fe400078e0203 */
[----:B------:R-:W-:Y:S01]  /*1ba0*/  IMAD.SHL.U32 R13, R6, 0x8, RZ ;  /* 0x00000008060d7824 */ /* 0x000fe200078e00ff */
[----:B------:R-:W3:Y:S01]  /*1bb0*/  @!P0 S2R R21, SR_CgaCtaId ;  /* 0x0000000000158919 */ /* 0x000ee20000008800 */
[----:B------:R-:W-:Y:S02]  /*1bc0*/  @!P3 IMAD.MOV.U32 R2, RZ, RZ, R4 ;  /* 0x000000ffff02b224 */ /* 0x000fe400078e0004 */
[----:B------:R-:W1:Y:S01]  /*1bd0*/  @!P5 LDC.64 R4, c[0x0][0x240] ;  /* 0x00009000ff04db82 */ /* 0x000e620000000a00 */
[----:B------:R-:W-:Y:S01]  /*1be0*/  IADD3 R22, P3, R13, R22, RZ ;  /* 0x000000160d167210 */ /* 0x000fe20007f7e0ff */
[----:B------:R-:W-:Y:S01]  /*1bf0*/  IMAD.SHL.U32 R11, R16, 0x40, RZ ;  /* 0x00000040100b7824 */ /* 0x000fe200078e00ff */
[----:B------:R-:W-:-:S02]  /*1c00*/  SHF.R.S32.HI R3, RZ, 0x1f, R13 ;  /* 0x0000001fff037819 */ /* 0x000fc4000001140d */
[----:B------:R-:W-:Y:S02]  /*1c10*/  IADD3 R108, P4, R13, R108, RZ ;  /* 0x0000006c0d6c7210 */ /* 0x000fe40007f9e0ff */
[----:B------:R-:W-:Y:S01]  /*1c20*/  LOP3.LUT R11, R11, 0x1c0, RZ, 0xc0, !PT ;  /* 0x000001c00b0b7812 */ /* 0x000fe200078ec0ff */
[----:B------:R-:W-:Y:S01]  /*1c30*/  IMAD.X R23, R3, 0x1, R9, P3 ;  /* 0x0000000103177824 */ /* 0x000fe200018e0609 */
[----:B------:R-:W-:Y:S02]  /*1c40*/  IADD3 R28, P3, R13, R2, RZ ;  /* 0x000000020d1c7210 */ /* 0x000fe40007f7e0ff */
[----:B------:R-:W-:Y:S01]  /*1c50*/  IADD3.X R109, R3, R8, RZ, P4, !PT ;  /* 0x00000008036d7210 */ /* 0x000fe200027fe4ff */
[----:B------:R-:W-:Y:S01]  /*1c60*/  IMAD.WIDE.U32 R22, R19, UR6, R22 ;  /* 0x0000000613167c25 */ /* 0x000fe2000f8e0016 */
[----:B------:R-:W3:Y:S01]  /*1c70*/  @!P5 LDC.64 R8, c[0x0][0x210] ;  /* 0x00008400ff08db82 */ /* 0x000ee20000000a00 */
[----:B------:R-:W-:Y:S01]  /*1c80*/  @!P2 MOV R2, 0x400 ;  /* 0x000004000002a802 */ /* 0x000fe20000000f00 */
[----:B------:R-:W-:Y:S01]  /*1c90*/  ULDC.64 UR6, c[0x0][0x220] ;  /* 0x0000880000067ab9 */ /* 0x000fe20000000a00 */
[----:B------:R-:W-:Y:S01]  /*1ca0*/  IMAD.X R29, R3, 0x1, R10, P3 ;  /* 0x00000001031d7824 */ /* 0x000fe200018e060a */
[----:B------:R-:W-:Y:S01]  /*1cb0*/  LOP3.LUT R15, R11, 0x38, R13, 0xf8, !PT ;  /* 0x000000380b0f7812 */ /* 0x000fe200078ef80d */
[----:B------:R-:W-:Y:S01]  /*1cc0*/  IMAD.WIDE.U32 R108, R16, R104, R108 ;  /* 0x00000068106c7225 */ /* 0x000fe200078e006c */
[----:B----4-:R-:W-:-:S02]  /*1cd0*/  @!P2 LEA R26, R26, R2, 0x18 ;  /* 0x000000021a1aa211 */ /* 0x010fc400078ec0ff */
[----:B------:R-:W4:Y:S01]  /*1ce0*/  @!P2 LDC.64 R2, c[0x0][0x240] ;  /* 0x00009000ff02ab82 */ /* 0x000f220000000a00 */
[----:B------:R-:W-:Y:S01]  /*1cf0*/  IMAD.WIDE.U32 R34, R34, UR4, R28 ;  /* 0x0000000422227c25 */ /* 0x000fe2000f8e001c */
[----:B------:R-:W-:Y:S02]  /*1d00*/  SHF.R.U32.HI R11, RZ, 0x3, R11 ;  /* 0x00000003ff0b7819 */ /* 0x000fe4000001160b */
[----:B------:R-:W-:Y:S01]  /*1d10*/  @!P2 IADD3 R32, P3, R36, 0x10, RZ ;  /* 0x000000102420a810 */ /* 0x000fe20007f7e0ff */
[----:B------:R-:W-:Y:S01]  /*1d20*/  IMAD.IADD R35, R35, 0x1, R12 ;  /* 0x0000000123237824 */ /* 0x000fe200078e020c */
[----:B------:R-:W-:Y:S01]  /*1d30*/  LOP3.LUT R15, R15, R11, RZ, 0x3c, !PT ;  /* 0x0000000b0f0f7212 */ /* 0x000fe200078e3cff */
[----:B-1----:R-:W-:Y:S01]  /*1d40*/  @!P5 IMAD R38, R37, R4, RZ ;  /* 0x000000042526d224 */ /* 0x002fe200078e02ff */
[----:B------:R-:W1:Y:S01]  /*1d50*/  S2UR UR4, SR_CgaCtaId ;  /* 0x00000000000479c3 */ /* 0x000e620000008800 */
[----:B------:R-:W-:Y:S01]  /*1d60*/  LEA.HI R10, R0, R114, RZ, 0x6 ;  /* 0x00000072000a7211 */ /* 0x000fe200078f30ff */
[----:B------:R-:W-:Y:S01]  /*1d70*/  @!P2 IMAD.X R33, RZ, RZ, R37, P3 ;  /* 0x000000ffff21a224 */ /* 0x000fe200018e0625 */
[----:B------:R-:W-:Y:S01]  /*1d80*/  @!P1 MOV R11, 0x400 ;  /* 0x00000400000b9802 */ /* 0x000fe20000000f00 */
[C---:B------:R-:W-:Y:S01]  /*1d90*/  @!P5 IMAD R38, R36.reuse, R5, R38 ;  /* 0x000000052426d224 */ /* 0x040fe200078e0226 */
[----:B------:R-:W-:Y:S01]  /*1da0*/  @!P0 IADD3 R30, P3, R36, 0x30, RZ ;  /* 0x00000030241e8810 */ /* 0x000fe20007f7e0ff */
[----:B------:R-:W-:Y:S01]  /*1db0*/  IMAD.SHL.U32 R10, R10, 0x8, RZ ;  /* 0x000000080a0a7824 */ /* 0x000fe200078e00ff */
[----:B--2---:R-:W-:Y:S01]  /*1dc0*/  @!P1 LEA R25, R25, R11, 0x18 ;  /* 0x0000000b19199211 */ /* 0x004fe200078ec0ff */
[----:B------:R-:W2:Y:S01]  /*1dd0*/  @!P2 LDC.64 R12, c[0x0][0x210] ;  /* 0x00008400ff0cab82 */ /* 0x000ea20000000a00 */
[----:B------:R-:W-:Y:S01]  /*1de0*/  @!P5 IMAD.WIDE.U32 R42, R36, R4, R34 ;  /* 0x00000004242ad225 */ /* 0x000fe200078e0022 */
[----:B------:R-:W-:-:S02]  /*1df0*/  @!P0 MOV R11, 0x400 ;  /* 0x00000400000b8802 */ /* 0x000fc40000000f00 */
[----:B------:R-:W-:Y:S01]  /*1e00*/  LOP3.LUT R15, R15, 0xfffffe00, R10, 0xf8, !PT ;  /* 0xfffffe000f0f7812 */ /* 0x000fe200078ef80a */
[----:B------:R-:W-:Y:S01]  /*1e10*/  @!P0 IMAD.X R29, RZ, RZ, R37, P3 ;  /* 0x000000ffff1d8224 */ /* 0x000fe200018e0625 */
[----:B---3--:R-:W-:Y:S01]  /*1e20*/  @!P5 LEA R40, P3, R42, R8, 0x1 ;  /* 0x000000082a28d211 */ /* 0x008fe200078608ff */
[----:B------:R-:W-:Y:S01]  /*1e30*/  @!P5 IMAD.IADD R38, R43, 0x1, R38 ;  /* 0x000000012b26d824 */ /* 0x000fe200078e0226 */
[----:B------:R-:W-:Y:S01]  /*1e40*/  @!P0 LEA R21, R21, R11, 0x18 ;  /* 0x0000000b15158211 */ /* 0x000fe200078ec0ff */
[----:B------:R-:W3:Y:S01]  /*1e50*/  @!P0 LDC.64 R4, c[0x0][0x240] ;  /* 0x00009000ff048b82 */ /* 0x000ee20000000a00 */
[----:B------:R-:W-:Y:S01]  /*1e60*/  @!P2 IMAD.MOV.U32 R44, RZ, RZ, R34 ;  /* 0x000000ffff2ca224 */ /* 0x000fe200078e0022 */
[----:B------:R-:W-:Y:S01]  /*1e70*/  @!P1 IADD3 R28, P4, R36, 0x20, RZ ;  /* 0x00000020241c9810 */ /* 0x000fe20007f9e0ff */
[----:B------:R-:W-:Y:S01]  /*1e80*/  @!P2 IMAD.MOV.U32 R45, RZ, RZ, R35 ;  /* 0x000000ffff2da224 */ /* 0x000fe200078e0023 */
[----:B------:R-:W-:Y:S01]  /*1e90*/  @!P5 LEA.HI.X R41, R42, R9, R38, 0x1, P3 ;  /* 0x000000092a29d211 */ /* 0x000fe200018f0c26 */
[----:B----4-:R-:W-:Y:S01]  /*1ea0*/  @!P2 IMAD R33, R33, R2, RZ ;  /* 0x000000022121a224 */ /* 0x010fe200078e02ff */
[----:B-1----:R-:W-:-:S02]  /*1eb0*/  ULEA UR4, UR4, UR5, 0x18 ;  /* 0x0000000504047291 */ /* 0x002fc4000f8ec03f */
[----:B------:R-:W1:Y:S01]  /*1ec0*/  @!P1 LDC.64 R10, c[0x0][0x240] ;  /* 0x00009000ff0a9b82 */ /* 0x000e620000000a00 */
[C---:B------:R-:W-:Y:S01]  /*1ed0*/  @!P2 IMAD.WIDE.U32 R38, R32.reuse, R2, R44 ;  /* 0x000000022026a225 */ /* 0x040fe200078e002c */
[----:B------:R-:W-:Y:S02]  /*1ee0*/  ULDC UR5, c[0x0][0x39c] ;  /* 0x0000e70000057ab9 */ /* 0x000fe40000000800 */
[----:B------:R-:W-:Y:S01]  /*1ef0*/  LEA R237, R15, UR4, 0x1 ;  /* 0x000000040fed7c11 */ /* 0x000fe2000f8e08ff */
[----:B------:R-:W-:-:S03]  /*1f00*/  @!P2 IMAD R3, R32, R3, R33 ;  /* 0x000000032003a224 */ /* 0x000fc600078e0221 */
[----:B------:R-:W4:Y:S01]  /*1f10*/  @!P1 LDC.64 R8, c[0x0][0x210] ;  /* 0x00008400ff089b82 */ /* 0x000f220000000a00 */
[----:B------:R-:W-:Y:S01]  /*1f20*/  @!P1 IMAD.X R31, RZ, RZ, R37, P4 ;  /* 0x000000ffff1f9224 */ /* 0x000fe200020e0625 */
[----:B------:R-:W-:Y:S01]  /*1f30*/  @!PT LDS RZ, [RZ] ;  /* 0x00000000fffff984 */ /* 0x000fe20000000800 */
[----:B------:R-:W-:Y:S01]  /*1f40*/  @!PT LDS RZ, [RZ] ;  /* 0x00000000fffff984 */ /* 0x000fe20000000800 */
[----:B------:R-:W-:Y:S01]  /*1f50*/  @!PT LDS RZ, [RZ] ;  /* 0x00000000fffff984 */ /* 0x000fe20000000800 */
[----:B------:R-:W-:Y:S01]  /*1f60*/  @!P5 LDGSTS.E.BYPASS.LTC128B.128 [R237], desc[UR14][R40.64] ;  /* 0x0000000028eddfae */ /* 0x000fe2000b901d4e */
[----:B------:R-:W-:Y:S02]  /*1f70*/  @!P2 IMAD.IADD R32, R39, 0x1, R3 ;  /* 0x000000012720a824 */ /* 0x000fe400078e0203 */
[----:B------:R-:W-:Y:S01]  /*1f80*/  @!P1 IMAD.MOV.U32 R36, RZ, RZ, R34 ;  /* 0x000000ffff249224 */ /* 0x000fe200078e0022 */
[----:B------:R-:W-:Y:S01]  /*1f90*/  @!P5 LDGSTS.E.BYPASS.LTC128B.128 [R237+0x2000], desc[UR14][R40.64+0x80] ;  /* 0x0200008028eddfae */ /* 0x000fe2000b901d4e */
[--C-:B------:R-:W-:Y:S01]  /*1fa0*/  @!P1 IMAD.MOV.U32 R37, RZ, RZ, R35.reuse ;  /* 0x000000ffff259224 */ /* 0x100fe200078e0023 */
[----:B------:R-:W4:Y:S01]  /*1fb0*/  @!P0 LDC.64 R2, c[0x0][0x210] ;  /* 0x00008400ff028b82 */ /* 0x000f220000000a00 */
[----:B------:R-:W-:Y:S01]  /*1fc0*/  @!P2 IMAD R26, R15, 0x2, R26 ;  /* 0x000000020f1aa824 */ /* 0x000fe200078e021a */
[----:B------:R-:W-:Y:S01]  /*1fd0*/  @!P5 LDGSTS.E.BYPASS.LTC128B.128 [R237+0x4000], desc[UR14][R40.64+0x100] ;  /* 0x0400010028eddfae */ /* 0x000fe2000b901d4e */
[----:B---3--:R-:W-:-:S03]  /*1fe0*/  @!P0 IMAD.WIDE.U32 R34, R30, R4, R34 ;  /* 0x000000041e228225 */ /* 0x008fc600078e0022 */
[----:B------:R2:W-:Y:S01]  /*1ff0*/  @!P5 LDGSTS.E.BYPASS.LTC128B.128 [R237+0x6000], desc[UR14][R40.64+0x180] ;  /* 0x0600018028eddfae */ /* 0x0005e2000b901d4e */
[----:B------:R-:W-:Y:S01]  /*2000*/  @!P1 IMAD R25, R15, 0x2, R25 ;  /* 0x000000020f199824 */ /* 0x000fe200078e0219 */
[----:B------:R-:W-:Y:S01]  /*2010*/  IADD3 R27, P5, R16, R27, RZ ;  /* 0x0000001b101b7210 */ /* 0x000fe20007fbe0ff */
[-C--:B-1----:R-:W-:Y:S02]  /*2020*/  @!P1 IMAD R31, R31, R10.reuse, RZ ;  /* 0x0000000a1f1f9224 */ /* 0x082fe400078e02ff */
[----:B------:R-:W-:-:S04]  /*2030*/  @!P1 IMAD.WIDE.U32 R36, R28, R10, R36 ;  /* 0x0000000a1c249225 */ /* 0x000fc800078e0024 */
[----:B------:R-:W-:Y:S02]  /*2040*/  @!P0 IMAD R10, R29, R4, RZ ;  /* 0x000000041d0a8224 */ /* 0x000fe400078e02ff */
[----:B------:R-:W-:Y:S02]  /*2050*/  @!P1 IMAD R11, R28, R11, R31 ;  /* 0x0000000b1c0b9224 */ /* 0x000fe400078e021f */
[----:B------:R-:W-:Y:S02]  /*2060*/  @!P0 IMAD R10, R30, R5, R10 ;  /* 0x000000051e0a8224 */ /* 0x000fe400078e020a */
[----:B------:R-:W-:Y:S02]  /*2070*/  @!P1 IMAD.IADD R11, R37, 0x1, R11 ;  /* 0x00000001250b9824 */ /* 0x000fe400078e020b */
[----:B------:R-:W-:Y:S02]  /*2080*/  @!P0 IMAD.IADD R10, R35, 0x1, R10 ;  /* 0x00000001230a8824 */ /* 0x000fe400078e020a */
[----:B------:R-:W-:-:S02]  /*2090*/  @!P0 IMAD R21, R15, 0x2, R21 ;  /* 0x000000020f158824 */ /* 0x000fc400078e0215 */
[----:B------:R-:W-:Y:S02]  /*20a0*/  IMAD.IADD R111, R109, 0x1, R110 ;  /* 0x000000016d6f7824 */ /* 0x000fe400078e026e */
[----:B------:R-:W-:Y:S02]  /*20b0*/  IMAD.X R24, R17, 0x1, R24, P5 ;  /* 0x0000000111187824 */ /* 0x000fe400028e0618 */
[----:B------:R-:W-:Y:S01]  /*20c0*/  IMAD.IADD R19, R23, 0x1, R18 ;  /* 0x0000000117137824 */ /* 0x000fe200078e0212 */
[C---:B--2---:R-:W-:Y:S01]  /*20d0*/  @!P2 LEA R40, P3, R38.reuse, R12, 0x1 ;  /* 0x0000000c2628a211 */ /* 0x044fe200078608ff */
[----:B------:R-:W-:Y:S02]  /*20e0*/  IMAD.IADD R12, R113, 0x1, -R106 ;  /* 0x00000001710c7824 */ /* 0x000fe400078e0a6a */
[----:B------:R-:W-:Y:S01]  /*20f0*/  IMAD.MOV.U32 R18, RZ, RZ, R22 ;  /* 0x000000ffff127224 */ /* 0x000fe200078e0016 */
[----:B------:R-:W-:Y:S01]  /*2100*/  @!P2 LEA.HI.X R41, R38, R13, R32, 0x1, P3 ;  /* 0x0000000d2629a211 */ /* 0x000fe200018f0c20 */
[----:B------:R-:W-:Y:S01]  /*2110*/  IMAD.WIDE.U32 R32, R104, 0x20, RZ ;  /* 0x0000002068207825 */ /* 0x000fe200078e00ff */
[----:B------:R-:W-:-:S02]  /*2120*/  ISETP.GE.AND P4, PT, R16, R12, PT ;  /* 0x0000000c1000720c */ /* 0x000fc40003f86270 */
[CC--:B------:R-:W-:Y:S01]  /*2130*/  ISETP.GE.AND P3, PT, R20.reuse, R12.reuse, PT ;  /* 0x0000000c1400720c */ /* 0x0c0fe20003f66270 */
[----:B------:R-:W-:Y:S01]  /*2140*/  @!P2 LDGSTS.E.BYPASS.LTC128B.128 [R26+0x800], desc[UR14][R40.64] ;  /* 0x00800000281aafae */ /* 0x000fe2000b901d4e */
[----:B------:R-:W-:Y:S01]  /*2150*/  ISETP.GE.AND P5, PT, R20, R12, PT ;  /* 0x0000000c1400720c */ /* 0x000fe20003fa6270 */
[-C--:B------:R-:W-:Y:S02]  /*2160*/  IMAD R24, R24, R166.reuse, RZ ;  /* 0x000000a618187224 */ /* 0x080fe400078e02ff */
[----:B------:R-:W-:Y:S01]  /*2170*/  @!P2 LDGSTS.E.BYPASS.LTC128B.128 [R26+0x2800], desc[UR14][R40.64+0x80] ;  /* 0x02800080281aafae */ /* 0x000fe2000b901d4e */
[----:B------:R-:W-:-:S03]  /*2180*/  IMAD.WIDE.U32 R18, R27, R166, R18 ;  /* 0x000000a61b127225 */ /* 0x000fc600078e0012 */
[----:B------:R-:W-:Y:S01]  /*2190*/  @!P2 LDGSTS.E.BYPASS.LTC128B.128 [R26+0x4800], desc[UR14][R40.64+0x100] ;  /* 0x04800100281aafae */ /* 0x000fe2000b901d4e */
[----:B------:R-:W-:Y:S01]  /*21a0*/  IMAD R24, R27, R167, R24 ;  /* 0x000000a71b187224 */ /* 0x000fe200078e0218 */
[----:B------:R-:W1:Y:S02]  /*21b0*/  @!P4 LDC.64 R4, c[0x0][0x218] ;  /* 0x00008600ff04cb82 */ /* 0x000e640000000a00 */
[----:B------:R-:W-:Y:S01]  /*21c0*/  @!P2 LDGSTS.E.BYPASS.LTC128B.128 [R26+0x6800], desc[UR14][R40.64+0x180] ;  /* 0x06800180281aafae */ /* 0x000fe2000b901d4e */
[C---:B----4-:R-:W-:Y:S01]  /*21d0*/  @!P1 LEA R28, P2, R36.reuse, R8, 0x1 ;  /* 0x00000008241c9211 */ /* 0x050fe200078408ff */
[----:B------:R-:W-:Y:S01]  /*21e0*/  IMAD.IADD R24, R19, 0x1, R24 ;  /* 0x0000000113187824 */ /* 0x000fe200078e0218 */
[----:B------:R-:W-:Y:S01]  /*21f0*/  @!P3 MOV R20, 0x400 ;  /* 0x000004000014b802 */ /* 0x000fe20000000f00 */
[----:B------:R-:W2:Y:S01]  /*2200*/  @!P4 S2R R8, SR_CgaCtaId ;  /* 0x000000000008c919 */ /* 0x000ea20000008800 */
[----:B------:R-:W-:Y:S02]  /*2210*/  @!P1 LEA.HI.X R29, R36, R9, R11, 0x1, P2 ;  /* 0x00000009241d9211 */ /* 0x000fe400010f0c0b */
[----:B------:R-:W-:Y:S01]  /*2220*/  @!P0 LEA R30, P2, R34, R2, 0x1 ;  /* 0x00000002221e8211 */ /* 0x000fe200078408ff */
[----:B------:R-:W3:Y:S01]  /*2230*/  @!P3 S2R R9, SR_CgaCtaId ;  /* 0x000000000009b919 */ /* 0x000ee20000008800 */
[----:B------:R-:W-:-:S02]  /*2240*/  @!P4 MOV R11, 0x400 ;  /* 0x00000400000bc802 */ /* 0x000fc40000000f00 */
[----:B------:R-:W-:Y:S01]  /*2250*/  @!P0 LEA.HI.X R31, R34, R3, R10, 0x1, P2 ;  /* 0x00000003221f8211 */ /* 0x000fe200010f0c0a */
[----:B------:R-:W-:Y:S01]  /*2260*/  @!P1 LDGSTS.E.BYPASS.LTC128B.128 [R25+0x1000], desc[UR14][R28.64] ;  /* 0x010000001c199fae */ /* 0x000fe2000b901d4e */
[----:B------:R-:W4:Y:S01]  /*2270*/  @!P3 LDC.64 R2, c[0x0][0x218] ;  /* 0x00008600ff02bb82 */ /* 0x000f220000000a00 */
[-C--:B------:R-:W-:Y:S02]  /*2280*/  ISETP.GE.AND P2, PT, R7, R12.reuse, PT ;  /* 0x0000000c0700720c */ /* 0x080fe40003f46270 */
[----:B------:R-:W-:Y:S04]  /*2290*/  @!P1 LDGSTS.E.BYPASS.LTC128B.128 [R25+0x3000], desc[UR14][R28.64+0x80] ;  /* 0x030000801c199fae */ /* 0x000fe8000b901d4e */
[----:B------:R-:W-:Y:S04]  /*22a0*/  @!P1 LDGSTS.E.BYPASS.LTC128B.128 [R25+0x5000], desc[UR14][R28.64+0x100] ;  /* 0x050001001c199fae */ /* 0x000fe8000b901d4e */
[----:B------:R1:W-:Y:S01]  /*22b0*/  @!P1 LDGSTS.E.BYPASS.LTC128B.128 [R25+0x7000], desc[UR14][R28.64+0x180] ;  /* 0x070001801c199fae */ /* 0x0003e2000b901d4e */
[----:B------:R-:W-:-:S02]  /*22c0*/  ISETP.GE.AND P1, PT, R14, R12, PT ;  /* 0x0000000c0e00720c */ /* 0x000fc40003f26270 */
[----:B------:R-:W-:Y:S01]  /*22d0*/  @!P2 IMAD.MOV.U32 R110, RZ, RZ, R108 ;  /* 0x000000ffff6ea224 */ /* 0x000fe200078e006c */
[----:B------:R-:W-:Y:S04]  /*22e0*/  @!P0 LDGSTS.E.BYPASS.LTC128B.128 [R21+0x1800], desc[UR14][R30.64] ;  /* 0x018000001e158fae */ /* 0x000fe8000b901d4e */
[----:B------:R-:W-:Y:S04]  /*22f0*/  @!P0 LDGSTS.E.BYPASS.LTC128B.128 [R21+0x3800], desc[UR14][R30.64+0x80] ;  /* 0x038000801e158fae */ /* 0x000fe8000b901d4e */
[----:B------:R-:W-:Y:S01]  /*2300*/  @!P0 LDGSTS.E.BYPASS.LTC128B.128 [R21+0x5800], desc[UR14][R30.64+0x100] ;  /* 0x058001001e158fae */ /* 0x000fe2000b901d4e */
[----:B--2---:R-:W-:-:S03]  /*2310*/  @!P4 LEA R11, R8, R11, 0x18 ;  /* 0x0000000b080bc211 */ /* 0x004fc600078ec0ff */
[----:B------:R4:W-:Y:S01]  /*2320*/  @!P0 LDGSTS.E.BYPASS.LTC128B.128 [R21+0x7800], desc[UR14][R30.64+0x180] ;  /* 0x078001801e158fae */ /* 0x0009e2000b901d4e */
[----:B---3--:R-:W-:Y:S02]  /*2330*/  @!P3 LEA R9, R9, R20, 0x18 ;  /* 0x000000140909b211 */ /* 0x008fe400078ec0ff */
[C---:B------:R-:W-:Y:S01]  /*2340*/  @!P4 LEA R11, R15.reuse, R11, 0x1 ;  /* 0x0000000b0f0bc211 */ /* 0x040fe200078e08ff */
[----:B------:R-:W2:Y:S02]  /*2350*/  @!P1 S2R R10, SR_CgaCtaId ;  /* 0x00000000000a9919 */ /* 0x000ea40000008800 */
[----:B------:R-:W-:Y:S01]  /*2360*/  @!P3 IMAD R9, R15, 0x2, R9 ;  /* 0x000000020f09b824 */ /* 0x000fe200078e0209 */
[----:B------:R-:W3:Y:S01]  /*2370*/  @!P2 S2R R8, SR_CgaCtaId ;  /* 0x000000000008a919 */ /* 0x000ee20000008800 */
[----:B-1----:R-:W-:-:S04]  /*2380*/  @!P4 LEA R28, P0, R108, R4, 0x1 ;  /* 0x000000046c1cc211 */ /* 0x002fc800078008ff */
[----:B------:R-:W-:Y:S02]  /*2390*/  @!P4 LEA.HI.X R29, R108, R5, R111, 0x1, P0 ;  /* 0x000000056c1dc211 */ /* 0x000fe400000f0c6f */
[----:B------:R-:W1:Y:S01]  /*23a0*/  @!P1 LDC.64 R4, c[0x0][0x218] ;  /* 0x00008600ff049b82 */ /* 0x000e620000000a00 */
[C---:B------:R-:W-:Y:S02]  /*23b0*/  @!P3 LEA R13, P0, R104.reuse, R108, 0x4 ;  /* 0x0000006c680db211 */ /* 0x040fe400078020ff */
[----:B------:R-:W-:Y:S02]  /*23c0*/  @!P4 LDGSTS.E.BYPASS.LTC128B.128 [R11+0x8000], desc[UR14][R28.64] ;  /* 0x080000001c0bcfae */ /* 0x000fe4000b901d4e */
[----:B------:R-:W-:Y:S02]  /*23d0*/  @!P3 LEA.HI.X R17, R104, R111, R105, 0x4, P0 ;  /* 0x0000006f6811b211 */ /* 0x000fe400000f2469 */
[----:B------:R-:W-:Y:S01]  /*23e0*/  @!P4 LDGSTS.E.BYPASS.LTC128B.128 [R11+0xa000], desc[UR14][R28.64+0x80] ;  /* 0x0a0000801c0bcfae */ /* 0x000fe2000b901d4e */
[----:B----4-:R-:W-:Y:S01]  /*23f0*/  @!P3 LEA R30, P0, R13, R2, 0x1 ;  /* 0x000000020d1eb211 */ /* 0x010fe200078008ff */
[----:B------:R-:W-:-:S02]  /*2400*/  IMAD.SHL.U32 R2, R105, 0x20, RZ ;  /* 0x0000002069027824 */ /* 0x000fc400078e00ff */
[----:B------:R-:W-:Y:S01]  /*2410*/  @!P4 LDGSTS.E.BYPASS.LTC128B.128 [R11+0xc000], desc[UR14][R28.64+0x100] ;  /* 0x0c0001001c0bcfae */ /* 0x000fe2000b901d4e */
[----:B------:R-:W-:Y:S02]  /*2420*/  @!P3 LEA.HI.X R31, R13, R3, R17, 0x1, P0 ;  /* 0x000000030d1fb211 */ /* 0x000fe400000f0c11 */
[----:B------:R-:W-:Y:S01]  /*2430*/  @!P1 IADD3 R13, P0, R108, R32, RZ ;  /* 0x000000206c0d9210 */ /* 0x000fe20007f1e0ff */
[----:B------:R-:W-:Y:S01]  /*2440*/  @!P4 LDGSTS.E.BYPASS.LTC128B.128 [R11+0xe000], desc[UR14][R28.64+0x180] ;  /* 0x0e0001801c0bcfae */ /* 0x000fe2000b901d4e */
[----:B------:R-:W-:Y:S02]  /*2450*/  ISETP.GE.AND P4, PT, R14, R12, PT ;  /* 0x0000000c0e00720c */ /* 0x000fe40003f86270 */
[----:B------:R-:W-:Y:S01]  /*2460*/  @!P1 IADD3.X R32, R111, R33, R2, P0, !PT ;  /* 0x000000216f209210 */ /* 0x000fe200007fe402 */
[----:B------:R-:W-:Y:S01]  /*2470*/  @!P3 LDGSTS.E.BYPASS.LTC128B.128 [R9+0x8800], desc[UR14][R30.64] ;  /* 0x088000001e09bfae */ /* 0x000fe2000b901d4e */
[----:B------:R-:W4:Y:S01]  /*2480*/  @!P2 LDC.64 R2, c[0x0][0x218] ;  /* 0x00008600ff02ab82 */ /* 0x000f220000000a00 */
[----:B-1----:R-:W-:-:S02]  /*2490*/  @!P1 LEA R20, P0, R13, R4, 0x1 ;  /* 0x000000040d149211 */ /* 0x002fc400078008ff */
[----:B------:R-:W-:Y:S01]  /*24a0*/  @!P3 LDGSTS.E.BYPASS.LTC128B.128 [R9+0xa800], desc[UR14][R30.64+0x80] ;  /* 0x0a8000801e09bfae */ /* 0x000fe2000b901d4e */
[----:B------:R-:W-:Y:S02]  /*24b0*/  @!P2 MOV R4, 0x400 ;  /* 0x000004000004a802 */ /* 0x000fe40000000f00 */
[----:B------:R-:W-:Y:S01]  /*24c0*/  @!P1 LEA.HI.X R21, R13, R5, R32, 0x1, P0 ;  /* 0x000000050d159211 */ /* 0x000fe200000f0c20 */
[----:B------:R-:W-:Y:S01]  /*24d0*/  @!P3 LDGSTS.E.BYPASS.LTC128B.128 [R9+0xc800], desc[UR14][R30.64+0x100] ;  /* 0x0c8001001e09bfae */ /* 0x000fe2000b901d4e */
[----:B------:R-:W-:Y:S02]  /*24e0*/  @!P1 MOV R5, 0x400 ;  /* 0x0000040000059802 */ /* 0x000fe40000000f00 */
[----:B---3--:R-:W-:Y:S01]  /*24f0*/  @!P2 LEA R4, R8, R4, 0x18 ;  /* 0x000000040804a211 */ /* 0x008fe200078ec0ff */
[----:B------:R1:W-:Y:S01]  /*2500*/  @!P3 LDGSTS.E.BYPASS.LTC128B.128 [R9+0xe800], desc[UR14][R30.64+0x180] ;  /* 0x0e8001801e09bfae */ /* 0x0003e2000b901d4e */
[----:B--2---:R-:W-:Y:S02]  /*2510*/  @!P1 LEA R5, R10, R5, 0x18 ;  /* 0x000000050a059211 */ /* 0x004fe400078ec0ff */
[-C--:B------:R-:W-:Y:S01]  /*2520*/  ISETP.GE.AND P3, PT, R7, R12.reuse, PT ;  /* 0x0000000c0700720c */ /* 0x080fe20003f66270 */
[----:B------:R-:W-:Y:S01]  /*2530*/  @!P2 IMAD R7, R105, 0x30, RZ ;  /* 0x000000306907a824 */ /* 0x000fe200078e02ff */
[----:B------:R-:W-:Y:S01]  /*2540*/  ISETP.GE.AND P0, PT, R16, R12, PT ;  /* 0x0000000c1000720c */ /* 0x000fe20003f06270 */
[----:B------:R-:W-:-:S02]  /*2550*/  @!P1 IMAD R5, R15, 0x2, R5 ;  /* 0x000000020f059824 */ /* 0x000fc400078e0205 */
[----:B------:R-:W-:Y:S02]  /*2560*/  @!P2 IMAD R4, R15, 0x2, R4 ;  /* 0x000000020f04a824 */ /* 0x000fe400078e0204 */
[----:B------:R-:W-:Y:S01]  /*2570*/  IMAD.WIDE.U32 R12, R166, 0x20, RZ ;  /* 0x00000020a60c7825 */ /* 0x000fe200078e00ff */
[----:B------:R-:W-:Y:S04]  /*2580*/  @!P1 LDGSTS.E.BYPASS.LTC128B.128 [R5+0x9000], desc[UR14][R20.64] ;  /* 0x0900000014059fae */ /* 0x000fe8000b901d4e */
[----:B------:R-:W-:Y:S04]  /*2590*/  @!P1 LDGSTS.E.BYPASS.LTC128B.128 [R5+0xb000], desc[UR14][R20.64+0x80] ;  /* 0x0b00008014059fae */ /* 0x000fe8000b901d4e */
[----:B------:R-:W-:Y:S04]  /*25a0*/  @!P1 LDGSTS.E.BYPASS.LTC128B.128 [R5+0xd000], desc[UR14][R20.64+0x100] ;  /* 0x0d00010014059fae */ /* 0x000fe8000b901d4e */
[----:B------:R2:W-:Y:S01]  /*25b0*/  @!P1 LDGSTS.E.BYPASS.LTC128B.128 [R5+0xf000], desc[UR14][R20.64+0x180] ;  /* 0x0f00018014059fae */ /* 0x0005e2000b901d4e */
[----:B-1----:R-:W-:-:S04]  /*25c0*/  @!P2 IMAD.WIDE.U32 R8, R104, 0x30, R110 ;  /* 0x000000306808a825 */ /* 0x002fc800078e006e */
[----:B------:R-:W-:Y:S01]  /*25d0*/  @!P2 IMAD.IADD R7, R9, 0x1, R7 ;  /* 0x000000010907a824 */ /* 0x000fe200078e0207 */
[----:B----4-:R-:W-:Y:S02]  /*25e0*/  @!P2 LEA R10, P1, R8, R2, 0x1 ;  /* 0x00000002080aa211 */ /* 0x010fe400078208ff */
[----:B------:R-:W-:Y:S02]  /*25f0*/  LEA.HI R2, R0, R114, RZ, 0x4 ;  /* 0x0000007200027211 */ /* 0x000fe400078f20ff */
[----:B------:R-:W-:Y:S01]  /*2600*/  @!P2 LEA.HI.X R11, R8, R3, R7, 0x1, P1 ;  /* 0x00000003080ba211 */ /* 0x000fe200008f0c07 */
[----:B------:R-:W-:Y:S01]  /*2610*/  IMAD.SHL.U32 R7, R16, 0x8, RZ ;  /* 0x0000000810077824 */ /* 0x000fe200078e00ff */
[----:B------:R-:W-:Y:S02]  /*2620*/  LOP3.LUT R3, R2, 0xfffffff0, RZ, 0xc0, !PT ;  /* 0xfffffff002037812 */ /* 0x000fe400078ec0ff */
[----:B------:R-:W-:Y:S01]  /*2630*/  SHF.R.S32.HI R2, RZ, 0x4, R2 ;  /* 0x00000004ff027819 */ /* 0x000fe20000011402 */
[----:B------:R-:W-:Y:S01]  /*2640*/  @!P2 LDGSTS.E.BYPASS.LTC128B.128 [R4+0x9800], desc[UR14][R10.64] ;  /* 0x098000000a04afae */ /* 0x000fe2000b901d4e */
[----:B------:R-:W-:Y:S01]  /*2650*/  LEA R242, P1, R18, UR6, 0x1 ;  /* 0x0000000612f27c11 */ /* 0x000fe2000f8208ff */
[----:B------:R-:W-:-:S02]  /*2660*/  IMAD.IADD R3, R114, 0x1, -R3 ;  /* 0x0000000172037824 */ /* 0x000fc400078e0a03 */
[----:B------:R-:W-:Y:S01]  /*2670*/  @!P2 LDGSTS.E.BYPASS.LTC128B.128 [R4+0xb800], desc[UR14][R10.64+0x80] ;  /* 0x0b8000800a04afae */ /* 0x000fe2000b901d4e */
[----:B------:R-:W-:Y:S02]  /*2680*/  LEA.HI.X R243, R18, UR7, R24, 0x1, P1 ;  /* 0x0000000712f37c11 */ /* 0x000fe400088f0c18 */
[----:B------:R-:W-:Y:S01]  /*2690*/  SHF.R.S32.HI R9, RZ, 0x1f, R3 ;  /* 0x0000001fff097819 */ /* 0x000fe20000011403 */
[----:B------:R-:W-:Y:S01]  /*26a0*/  @!P2 LDGSTS.E.BYPASS.LTC128B.128 [R4+0xd800], desc[UR14][R10.64+0x100] ;  /* 0x0d8001000a04afae */ /* 0x000fe2000b901d4e */
[----:B--2---:R-:W-:Y:S02]  /*26b0*/  SHF.L.U32 R5, R6, 0x6, RZ ;  /* 0x0000000606057819 */ /* 0x004fe400000006ff */
[----:B------:R-:W-:Y:S01]  /*26c0*/  LEA.HI R9, R9, R3, RZ, 0x3 ;  /* 0x0000000309097211 */ /* 0x000fe200078f18ff */
[----:B------:R1:W-:Y:S01]  /*26d0*/  @!P2 LDGSTS.E.BYPASS.LTC128B.128 [R4+0xf800], desc[UR14][R10.64+0x180] ;  /* 0x0f8001800a04afae */ /* 0x0003e2000b901d4e */
[----:B------:R-:W-:Y:S02]  /*26e0*/  LOP3.LUT R5, R5, 0x1c0, RZ, 0xc0, !PT ;  /* 0x000001c005057812 */ /* 0x000fe400078ec0ff */
[----:B------:R-:W-:Y:S01]  /*26f0*/  LOP3.LUT R8, R9, 0xfffffff8, RZ, 0xc0, !PT ;  /* 0xfffffff809087812 */ /* 0x000fe200078ec0ff */
[----:B------:R-:W0:Y:S01]  /*2700*/  LDGDEPBAR ;  /* 0x00000000000079af */ /* 0x000e220000000000 */
[----:B------:R-:W-:Y:S01]  /*2710*/  LOP3.LUT R7, R5, 0x8, R7, 0xf8, !PT ;  /* 0x0000000805077812 */ /* 0x000fe200078ef807 */
[----:B------:R-:W-:Y:S01]  /*2720*/  IMAD.SHL.U32 R112, R9, 0x40, RZ ;  /* 0x0000004009707824 */ /* 0x000fe200078e00ff */
[----:B------:R-:W-:Y:S01]  /*2730*/  SHF.R.U32.HI R5, RZ, 0x3, R5 ;  /* 0x00000003ff057819 */ /* 0x000fe20000011605 */
[----:B------:R-:W-:Y:S01]  /*2740*/  IMAD.IADD R8, R3, 0x1, -R8 ;  /* 0x0000000103087824 */ /* 0x000fe200078e0a08 */
[----:B------:R-:W-:-:S02]  /*2750*/  @!P5 IADD3 R12, P1, R242, R12, RZ ;  /* 0x0000000cf20cd210 */ /* 0x000fc40007f3e0ff */
[----:B------:R-:W-:Y:S02]  /*2760*/  LOP3.LUT R5, R7, R5, RZ, 0x3c, !PT ;  /* 0x0000000507057212 */ /* 0x000fe400078e3cff */
[----:B------:R-:W-:Y:S01]  /*2770*/  LEA.HI R3, R0, R114, RZ, 0x5 ;  /* 0x0000007200037211 */ /* 0x000fe200078f28ff */
[----:B------:R-:W-:Y:S01]  /*2780*/  @!P3 IMAD R0, R167, 0x60, RZ ;  /* 0x00000060a700b824 */ /* 0x000fe200078e02ff */
[----:B------:R-:W-:Y:S02]  /*2790*/  LOP3.LUT R112, R112, 0xfffffe00, RZ, 0xc0, !PT ;  /* 0xfffffe0070707812 */ /* 0x000fe400078ec0ff */
[----:B------:R-:W-:-:S05]  /*27a0*/  SHF.R.S32.HI R3, RZ, 0x5, R3 ;  /* 0x00000005ff037819 */ /* 0x000fca0000011403 */
[----:B------:R-:W-:Y:S01]  /*27b0*/  IMAD R3, R3, 0x400, R112 ;  /* 0x0000040003037824 */ /* 0x000fe200078e0270 */
[----:B-1----:R-:W-:Y:S01]  /*27c0*/  LEA.HI R10, R2, R2, RZ, 0x1 ;  /* 0x00000002020a7211 */ /* 0x002fe200078f08ff */
[----:B------:R-:W-:-:S04]  /*27d0*/  DEPBAR.LE SB0, 0x0 ;  /* 0x000080000000791a */ /* 0x000fc80000000000 */
[----:B------:R-:W-:Y:S01]  /*27e0*/  BAR.SYNC.DEFER_BLOCKING 0x0 ;  /* 0x0000000000007b1d */ /* 0x000fe20000010000 */
[----:B------:R-:W-:Y:S01]  /*27f0*/  IMAD.SHL.U32 R4, R167, 0x20, RZ ;  /* 0x00000020a7047824 */ /* 0x000fe200078e00ff */
[----:B------:R-:W-:-:S04]  /*2800*/  LOP3.LUT R10, R10, 0xfffffffe, RZ, 0xc0, !PT ;  /* 0xfffffffe0a0a7812 */ /* 0x000fc800078ec0ff */
[----:B------:R-:W-:Y:S01]  /*2810*/  @!P5 IADD3.X R13, R243, R13, R4, P1, !PT ;  /* 0x0000000df30dd210 */ /* 0x000fe20000ffe404 */
[----:B------:R-:W-:Y:S01]  /*2820*/  IMAD.IADD R2, R2, 0x1, -R10 ;  /* 0x0000000102027824 */ /* 0x000fe200078e0a0a */
[C---:B------:R-:W-:Y:S01]  /*2830*/  R2P PR, R8.reuse, 0x6 ;  /* 0x0000000608007804 */ /* 0x040fe20000000000 */
[----:B------:R-:W-:Y:S02]  /*2840*/  IMAD.SHL.U32 R8, R8, 0x40, RZ ;  /* 0x0000004008087824 */ /* 0x000fe400078e00ff */
[C---:B------:R-:W-:Y:S02]  /*2850*/  IMAD R233, R2.reuse, 0x200, R5 ;  /* 0x0000020002e97824 */ /* 0x040fe400078e0205 */
[----:B------:R-:W-:Y:S01]  /*2860*/  IMAD.SHL.U32 R2, R2, 0x8, RZ ;  /* 0x0000000802027824 */ /* 0x000fe200078e00ff */
[----:B------:R-:W-:Y:S01]  /*2870*/  LOP3.LUT R8, R8, 0x1c0, RZ, 0xc0, !PT ;  /* 0x000001c008087812 */ /* 0x000fe200078ec0ff */
[----:B------:R-:W-:Y:S01]  /*2880*/  @!P3 IMAD.WIDE.U32 R4, R166, 0x60, R242 ;  /* 0x00000060a604b825 */ /* 0x000fe200078e00f2 */
[----:B------:R-:W-:-:S02]  /*2890*/  LEA R233, R233, UR4, 0x1 ;  /* 0x00000004e9e97c11 */ /* 0x000fc4000f8e08ff */
[----:B------:R-:W-:Y:S01]  /*28a0*/  LOP3.LUT R2, R8, 0x8, R2, 0xf8, !PT ;  /* 0x0000000808027812 */ /* 0x000fe200078ef802 */
[----:B------:R-:W-:Y:S01]  /*28b0*/  @!P3 IMAD.IADD R5, R5, 0x1, R0 ;  /* 0x000000010505b824 */ /* 0x000fe200078e0200 */
[----:B------:R-:W-:Y:S01]  /*28c0*/  SHF.R.U32.HI R107, RZ, 0x3, R8 ;  /* 0x00000003ff6b7819 */ /* 0x000fe20000011608 */
[----:B------:R-:W-:Y:S02]  /*28d0*/  IMAD.MOV.U32 R0, RZ, RZ, 0x20 ;  /* 0x00000020ff007424 */ /* 0x000fe400078e00ff */
[----:B------:R-:W-:Y:S01]  /*28e0*/  VIADD R231, R233, 0x8020 ;  /* 0x00008020e9e77836 */ /* 0x000fe20000000000 */
[----:B------:R-:W-:Y:S01]  /*28f0*/  @P0 STS.128 [R237+0x10000], RZ ;  /* 0x010000ffed000388 */ /* 0x000fe20000000c00 */
[----:B------:R-:W-:Y:S02]  /*2900*/  LOP3.LUT R107, R2, R107, RZ, 0x3c, !PT ;  /* 0x0000006b026b7212 */ /* 0x000fe400078e3cff */
[----:B------:R-:W-:Y:S01]  /*2910*/  MOV R2, 0x10 ;  /* 0x0000001000027802 */ /* 0x000fe20000000f00 */
[----:B------:R-:W-:Y:S01]  /*2920*/  @P0 STS.128 [R237+0x12000], RZ ;  /* 0x012000ffed000388 */ /* 0x000fe20000000c00 */
[----:B------:R-:W-:Y:S01]  /*2930*/  SEL R0, R0, 0xffffffe0, !P2 ;  /* 0xffffffe000007807 */ /* 0x000fe20005000000 */
[----:B------:R-:W-:Y:S01]  /*2940*/  IMAD.IADD R234, R107, 0x1, R3 ;  /* 0x000000016bea7824 */ /* 0x000fe200078e0203 */
[----:B------:R-:W-:Y:S01]  /*2950*/  SEL R2, R2, 0xfffffff0, !P1 ;  /* 0xfffffff002027807 */ /* 0x000fe20004800000 */
[----:B------:R-:W-:Y:S01]  /*2960*/  @P0 STS.128 [R237+0x14000], RZ ;  /* 0x014000ffed000388 */ /* 0x000fe20000000c00 */
[----:B------:R-:W-:Y:S01]  /*2970*/  VIADD R3, R233, 0x8000 ;  /* 0x00008000e9037836 */ /* 0x000fe20000000000 */
[----:B------:R-:W-:-:S02]  /*2980*/  LOP3.LUT R228, R107, R112, RZ, 0xfc, !PT ;  /* 0x000000706be47212 */ /* 0x000fc400078efcff */
[----:B------:R-:W-:Y:S01]  /*2990*/  @P0 STS.128 [R237+0x16000], RZ ;  /* 0x016000ffed000388 */ /* 0x000fe20000000c00 */
[----:B------:R-:W-:-:S03]  /*29a0*/  LEA R234, R234, UR4, 0x1 ;  /* 0x00000004eaea7c11 */ /* 0x000fc6000f8e08ff */
[----:B------:R-:W-:Y:S01]  /*29b0*/  @!PT LDS RZ, [RZ] ;  /* 0x00000000fffff984 */ /* 0x000fe20000000800 */
[----:B------:R-:W-:Y:S01]  /*29c0*/  @!PT LDS RZ, [RZ] ;  /* 0x00000000fffff984 */ /* 0x000fe20000000800 */
[----:B------:R-:W-:Y:S01]  /*29d0*/  @!PT LDS RZ, [RZ] ;  /* 0x00000000fffff984 */ /* 0x000fe20000000800 */
[----:B------:R-:W-:Y:S02]  /*29e0*/  @!P0 LDGSTS.E.BYPASS.LTC128B.128 [R237+0x10000], desc[UR14][R242.64] ;  /* 0x10000000f2ed8fae */ /* 0x000fe4000b901d4e */
[--C-:B------:R-:W-:Y:S02]  /*29f0*/  IMAD R232, R2, 0x2, R234.reuse ;  /* 0x0000000202e87824 */ /* 0x100fe400078e02ea */
[----:B------:R-:W-:Y:S01]  /*2a00*/  @!P0 LDGSTS.E.BYPASS.LTC128B.128 [R237+0x12000], desc[UR14][R242.64+0x80] ;  /* 0x12000080f2ed8fae */ /* 0x000fe2000b901d4e */
[C---:B------:R-:W-:Y:S02]  /*2a10*/  IMAD R230, R0.reuse, 0x2, R234 ;  /* 0x0000000200e67824 */ /* 0x040fe400078e02ea */
[----:B------:R-:W-:Y:S01]  /*2a20*/  IMAD R229, R0, 0x2, R232 ;  /* 0x0000000200e57824 */ /* 0x000fe200078e02e8 */
[----:B------:R-:W-:Y:S04]  /*2a30*/  @!P0 LDGSTS.E.BYPASS.LTC128B.128 [R237+0x14000], desc[UR14][R242.64+0x100] ;  /* 0x14000100f2ed8fae */ /* 0x000fe8000b901d4e */
[----:B------:R-:W-:Y:S01]  /*2a40*/  @!P0 LDGSTS.E.BYPASS.LTC128B.128 [R237+0x16000], desc[UR14][R242.64+0x180] ;  /* 0x16000180f2ed8fae */ /* 0x000fe2000b901d4e */
[----:B------:R-:W-:-:S03]  /*2a50*/  @!P4 LEA R8, P0, R166, R242, 0x6 ;  /* 0x000000f2a608c211 */ /* 0x000fc600078030ff */
[----:B------:R-:W-:Y:S01]  /*2a60*/  @P5 STS.128 [R237+0x10800], RZ ;  /* 0x010800ffed005388 */ /* 0x000fe20000000c00 */
[----:B------:R-:W-:Y:S02]  /*2a70*/  @!P4 LEA.HI.X R9, R166, R243, R167, 0x6, P0 ;  /* 0x000000f3a609c211 */ /* 0x000fe400000f34a7 */
[----:B------:R-:W-:Y:S01]  /*2a80*/  R2P PR, R6, 0x6 ;  /* 0x0000000606007804 */ /* 0x000fe20000000000 */
[----:B------:R-:W-:Y:S04]  /*2a90*/  @P5 STS.128 [R237+0x12800], RZ ;  /* 0x012800ffed005388 */ /* 0x000fe80000000c00 */
[----:B------:R-:W-:Y:S04]  /*2aa0*/  @P5 STS.128 [R237+0x14800], RZ ;  /* 0x014800ffed005388 */ /* 0x000fe80000000c00 */
[----:B------:R-:W-:Y:S04]  /*2ab0*/  @P5 STS.128 [R237+0x16800], RZ ;  /* 0x016800ffed005388 */ /* 0x000fe80000000c00 */
[----:B------:R-:W-:Y:S01]  /*2ac0*/  @!PT LDS RZ, [RZ] ;  /* 0x00000000fffff984 */ /* 0x000fe20000000800 */
[----:B------:R-:W-:Y:S01]  /*2ad0*/  @!PT LDS RZ, [RZ] ;  /* 0x00000000fffff984 */ /* 0x000fe20000000800 */
[----:B------:R-:W-:Y:S01]  /*2ae0*/  @!PT LDS RZ, [RZ] ;  /* 0x00000000fffff984 */ /* 0x000fe20000000800 */
[----:B------:R-:W-:Y:S01]  /*2af0*/  @!P5 LDGSTS.E.BYPASS.LTC128B.128 [R237+0x10800], desc[UR14][R12.64] ;  /* 0x108000000ceddfae */ /* 0x000fe2000b901d4e */
[----:B------:R-:W-:-:S02]  /*2b00*/  @P1 VIADD R231, R3, 0xffffffe0 ;  /* 0xffffffe003e71836 */ /* 0x000fc40000000000 */
[----:B------:R-:W-:Y:S01]  /*2b10*/  IMAD.MOV.U32 R3, RZ, RZ, 0x40 ;  /* 0x00000040ff037424 */ /* 0x000fe200078e00ff */
[----:B------:R-:W-:Y:S01]  /*2b20*/  @!P5 LDGSTS.E.BYPASS.LTC128B.128 [R237+0x12800], desc[UR14][R12.64+0x80] ;  /* 0x128000800ceddfae */ /* 0x000fe2000b901d4e */
[C---:B------:R-:W-:Y:S01]  /*2b30*/  VIADD R223, R231.reuse, 0x800 ;  /* 0x00000800e7df7836 */ /* 0x040fe20000000000 */
[C---:B------:R-:W-:Y:S01]  /*2b40*/  IADD3 R217, R231.reuse, 0x3000, RZ ;  /* 0x00003000e7d97810 */ /* 0x040fe20007ffe0ff */
[----:B------:R-:W-:Y:S01]  /*2b50*/  VIADD R222, R231, 0x1000 ;  /* 0x00001000e7de7836 */ /* 0x000fe20000000000 */
[----:B------:R-:W-:Y:S01]  /*2b60*/  @!P5 LDGSTS.E.BYPASS.LTC128B.128 [R237+0x14800], desc[UR14][R12.64+0x100] ;  /* 0x148001000ceddfae */ /* 0x000fe2000b901d4e */
[----:B------:R-:W-:Y:S01]  /*2b70*/  SEL R3, R3, 0xffffffc0, !P2 ;  /* 0xffffffc003037807 */ /* 0x000fe20005000000 */
[C---:B------:R-:W-:Y:S02]  /*2b80*/  VIADD R221, R231.reuse, 0x1800 ;  /* 0x00001800e7dd7836 */ /* 0x040fe40000000000 */
[----:B------:R1:W-:Y:S01]  /*2b90*/  @!P5 LDGSTS.E.BYPASS.LTC128B.128 [R237+0x16800], desc[UR14][R12.64+0x180] ;  /* 0x168001800ceddfae */ /* 0x0003e2000b901d4e */
[----:B------:R-:W-:-:S02]  /*2ba0*/  VIADD R219, R231, 0x2000 ;  /* 0x00002000e7db7836 */ /* 0x000fc40000000000 */
        /* <DEDUP_REMOVED lines=10> */
[----:B------:R-:W-:Y:S01]  /*2c50*/  @P4 STS.128 [R237+0x17000], RZ ;  /* 0x017000ffed004388 */ /* 0x000fe20000000c00 */
[C---:B------:R-:W-:Y:S02]  /*2c60*/  VIADD R212, R231.reuse, 0x5800 ;  /* 0x00005800e7d47836 */ /* 0x040fe40000000000 */
        /* <DEDUP_REMOVED lines=8> */
[----:B------:R-:W-:-:S03]  /*2cf0*/  VIADD R208, R231, 0x7800 ;  /* 0x00007800e7d07836 */ /* 0x000fc60000000000 */
        /* <DEDUP_REMOVED lines=14> */
[----:B------:R-:W3:Y:S04]  /*2de0*/  LDSM.16.M88.4 R16, [R233+0x8000] ;  /* 0x00800000e910783b */ /* 0x000ee80000000200 */
[----:B-1----:R-:W-:Y:S04]  /*2df0*/  LDSM.16.M88.4 R12, [R232] ;  /* 0x00000000e80c783b */ /* 0x002fe80000000200 */
[----:B------:R-:W-:Y:S04]  /*2e00*/  LDSM.16.M88.4 R24, [R231] ;  /* 0x00000000e718783b */ /* 0x000fe80000000200 */
[----:B------:R-:W1:Y:S04]  /*2e10*/  LDSM.16.M88.4 R40, [R233+0x8800] ;  /* 0x00880000e928783b */ /* 0x000e680000000200 */
[----:B------:R-:W-:Y:S04]  /*2e20*/  LDSM.16.M88.4 R80, [R230] ;  /* 0x00000000e650783b */ /* 0x000fe80000000200 */
[----:B------:R-:W-:Y:S04]  /*2e30*/  LDSM.16.M88.4 R56, [R227+0x8000] ;  /* 0x00800000e338783b */ /* 0x000fe80000000200 */
[----:B------:R-:W4:Y:S04]  /*2e40*/  LDSM.16.M88.4 R68, [R233+0x9000] ;  /* 0x00900000e944783b */ /* 0x000f280000000200 */
[----:B------:R-:W4:Y:S04]  /*2e50*/  LDSM.16.M88.4 R20, [R233+0x9800] ;  /* 0x00980000e914783b */ /* 0x000f280000000200 */
[----:B------:R-:W4:Y:S04]  /*2e60*/  LDSM.16.M88.4 R60, [R231+0x800] ;  /* 0x00080000e73c783b */ /* 0x000f280000000200 */
[----:B--2---:R-:W-:Y:S01]  /*2e70*/  LDSM.16.M88.4 R8, [R229] ;  /* 0x00000000e508783b */ /* 0x004fe20000000200 */
[C---:B---3--:R-:W-:Y:S03]  /*2e80*/  HMMA.16816.F32 R4, R32.reuse, R16, RZ ;  /* 0x000000102004723c */ /* 0x048fe600000018ff */
[----:B------:R-:W2:Y:S04]  /*2e90*/  LDSM.16.M88.4 R84, [R220] ;  /* 0x00000000dc54783b */ /* 0x000ea80000000200 */
[----:B------:R-:W3:Y:S01]  /*2ea0*/  LDSM.16.M88.4 R48, [R231+0x1000] ;  /* 0x00100000e730783b */ /* 0x000ee20000000200 */
[C---:B------:R-:W-:Y:S03]  /*2eb0*/  HMMA.16816.F32 R16, R32.reuse, R18, RZ ;  /* 0x000000122010723c */ /* 0x040fe600000018ff */
[----:B------:R-:W3:Y:S03]  /*2ec0*/  LDSM.16.M88.4 R44, [R231+0x1800] ;  /* 0x00180000e72c783b */ /* 0x000ee60000000200 */
[C---:B-1----:R-:W-:Y:S01]  /*2ed0*/  HMMA.16816.F32 R28, R32.reuse, R40, RZ ;  /* 0x00000028201c723c */ /* 0x042fe200000018ff */
[----:B------:R-:W1:Y:S04]  /*2ee0*/  LDSM.16.M88.4 R88, [R227+0x8800] ;  /* 0x00880000e358783b */ /* 0x000e680000000200 */
        /* <DEDUP_REMOVED lines=20> */
[----:B--2---:R-:W-:Y:S06]  /*3030*/  HMMA.16816.F32 R4, R8, R84, R4 ;  /* 0x000000540804723c */ /* 0x004fec0000001804 */
[C---:B------:R-:W-:Y:S01]  /*3040*/  HMMA.16816.F32 R40, R12.reuse, R62, R40 ;  /* 0x0000003e0c28723c */ /* 0x040fe20000001828 */
[----:B------:R-:W-:Y:S05]  /*3050*/  LDSM.16.M88.4 R60, [R233+0xa800] ;  /* 0x00a80000e93c783b */ /* 0x000fea0000000200 */
[C---:B---3--:R-:W-:Y:S06]  /*3060*/  HMMA.16816.F32 R52, R12.reuse, R48, R52 ;  /* 0x000000300c34723c */ /* 0x048fec0000001834 */
[C---:B------:R-:W-:Y:S01]  /*3070*/  HMMA.16816.F32 R68, R12.reuse, R50, R68 ;  /* 0x000000320c44723c */ /* 0x040fe20000001844 */
[----:B------:R-:W-:Y:S05]  /*3080*/  LDSM.16.M88.4 R48, [R220+0x1800] ;  /* 0x00180000dc30783b */ /* 0x000fea0000000200 */
[C---:B------:R-:W-:Y:S06]  /*3090*/  HMMA.16816.F32 R64, R12.reuse, R44, R64 ;  /* 0x0000002c0c40723c */ /* 0x040fec0000001840 */
[----:B------:R-:W-:Y:S01]  /*30a0*/  HMMA.16816.F32 R12, R12, R46, R32 ;  /* 0x0000002e0c0c723c */ /* 0x000fe20000001820 */
[----:B------:R-:W-:Y:S04]  /*30b0*/  LDSM.16.M88.4 R32, [R232+0x2000] ;  /* 0x00200000e820783b */ /* 0x000fe80000000200 */
[----:B------:R-:W2:Y:S01]  /*30c0*/  LDSM.16.M88.4 R44, [R231+0x2000] ;  /* 0x00200000e72c783b */ /* 0x000ea20000000200 */
[----:B-1----:R-:W-:Y:S06]  /*30d0*/  HMMA.16816.F32 R28, R80, R88, R28 ;  /* 0x00000058501c723c */ /* 0x002fec000000181c */
[----:B------:R-:W-:Y:S01]  /*30e0*/  HMMA.16816.F32 R16, R8, R86, R16 ;  /* 0x000000560810723c */ /* 0x000fe20000001810 */
[----:B------:R-:W-:Y:S05]  /*30f0*/  LDSM.16.M88.4 R84, [R227+0xa000] ;  /* 0x00a00000e354783b */ /* 0x000fea0000000200 */
[----:B----4-:R-:W-:Y:S06]  /*3100*/  HMMA.16816.F32 R4, R20, R72, R4 ;  /* 0x000000481404723c */ /* 0x010fec0000001804 */
        /* <DEDUP_REMOVED lines=11> */
[----:B------:R-:W-:Y:S05]  /*31c0*/  LDSM.16.M88.4 R72, [R227+0xa800] ;  /* 0x00a80000e348783b */ /* 0x000fea0000000200 */
[----:B--2---:R-:W-:Y:S06]  /*31d0*/  HMMA.16816.F32 R4, R32, R44, R4 ;  /* 0x0000002c2004723c */ /* 0x004fec0000001804 */
[C---:B------:R-:W-:Y:S01]  /*31e0*/  HMMA.16816.F32 R40, R8.reuse, R78, R40 ;  /* 0x0000004e0828723c */ /* 0x040fe20000001828 */
[----:B------:R-:W-:Y:S05]  /*31f0*/  LDSM.16.M88.4 R76, [R231+0x3000] ;  /* 0x00300000e74c783b */ /* 0x000fea0000000200 */
[C---:B------:R-:W-:Y:S06]  /*3200*/  HMMA.16816.F32 R52, R8.reuse, R56, R52 ;  /* 0x000000380834723c */ /* 0x040fec0000001834 */
[C---:B------:R-:W-:Y:S01]  /*3210*/  HMMA.16816.F32 R68, R8.reuse, R58, R68 ;  /* 0x0000003a0844723c */ /* 0x040fe20000001844 */
[----:B------:R-:W-:Y:S05]  /*3220*/  LDSM.16.M88.4 R56, [R231+0x3800] ;  /* 0x00380000e738783b */ /* 0x000fea0000000200 */
[C---:B------:R-:W-:Y:S06]  /*3230*/  HMMA.16816.F32 R64, R8.reuse, R48, R64 ;  /* 0x000000300840723c */ /* 0x040fec0000001840 */
[----:B------:R-:W-:Y:S01]  /*3240*/  HMMA.16816.F32 R80, R8, R50, R80 ;  /* 0x000000320850723c */ /* 0x000fe20000001850 */
[----:B------:R-:W-:Y:S04]  /*3250*/  LDSM.16.M88.4 R8, [R229+0x2000] ;  /* 0x00200000e508783b */ /* 0x000fe80000000200 */
[----:B------:R-:W2:Y:S01]  /*3260*/  LDSM.16.M88.4 R48, [R220+0x2000] ;  /* 0x00200000dc30783b */ /* 0x000ea20000000200 */
[----:B------:R-:W-:Y:S06]  /*3270*/  HMMA.16816.F32 R28, R20, R60, R28 ;  /* 0x0000003c141c723c */ /* 0x000fec000000181c */
[----:B------:R-:W-:Y:S01]  /*3280*/  HMMA.16816.F32 R16, R32, R46, R16 ;  /* 0x0000002e2010723c */ /* 0x000fe20000001810 */
[----:B------:R-:W-:Y:S05]  /*3290*/  LDSM.16.M88.4 R44, [R227+0xb000] ;  /* 0x00b00000e32c783b */ /* 0x000fea0000000200 */
[----:B-1----:R-:W-:Y:S06]  /*32a0*/  HMMA.16816.F32 R4, R12, R84, R4 ;  /* 0x000000540c04723c */ /* 0x002fec0000001804 */
[C---:B------:R-:W-:Y:S01]  /*32b0*/  HMMA.16816.F32 R40, R20.reuse, R62, R40 ;  /* 0x0000003e1428723c */ /* 0x040fe20000001828 */
[----:B------:R-:W-:Y:S05]  /*32c0*/  LDSM.16.M88.4 R60, [R220+0x2800] ;  /* 0x00280000dc3c783b */ /* 0x000fea0000000200 */
[C---:B------:R-:W-:Y:S06]  /*32d0*/  HMMA.16816.F32 R52, R20.reuse, R36, R52 ;  /* 0x000000241434723c */ /* 0x040fec0000001834 */
[C---:B------:R-:W-:Y:S01]  /*32e0*/  HMMA.16816.F32 R68, R20.reuse, R38, R68 ;  /* 0x000000261444723c */ /* 0x040fe20000001844 */
[----:B------:R-:W-:Y:S05]  /*32f0*/  LDSM.16.M88.4 R36, [R227+0xb800] ;  /* 0x00b80000e324783b */ /* 0x000fea0000000200 */
[C---:B---3--:R-:W-:Y:S06]  /*3300*/  HMMA.16816.F32 R64, R20.reuse, R24, R64 ;  /* 0x000000181440723c */ /* 0x048fec0000001840 */
[----:B------:R-:W-:Y:S01]  /*3310*/  HMMA.16816.F32 R80, R20, R26, R80 ;  /* 0x0000001a1450723c */ /* 0x000fe20000001850 */
[----:B------:R-:W-:Y:S04]  /*3320*/  LDSM.16.M88.4 R24, [R234+0x4000] ;  /* 0x00400000ea18783b */ /* 0x000fe80000000200 */
[----:B------:R-:W1:Y:S01]  /*3330*/  LDSM.16.M88.4 R20, [R233+0xc000] ;  /* 0x00c00000e914783b */ /* 0x000e620000000200 */
        /* <DEDUP_REMOVED lines=15> */
[----:B------:R-:W4:Y:S05]  /*3430*/  LDSM.16.M88.4 R48, [R233+0xc800] ;  /* 0x00c80000e930783b */ /* 0x000f2a0000000200 */
[----:B-1----:R-:W-:Y:S06]  /*3440*/  HMMA.16816.F32 R4, R24, R20, R4 ;  /* 0x000000141804723c */ /* 0x002fec0000001804 */
        /* <DEDUP_REMOVED lines=9> */
[----:B------:R-:W-:Y:S06]  /*34e0*/  HMMA.16816.F32 R28, R8, R60, R28 ;  /* 0x0000003c081c723c */ /* 0x000fec000000181c */
[----:B------:R-:W-:Y:S01]  /*34f0*/  HMMA.16816.F32 R16, R24, R22, R16 ;  /* 0x000000161810723c */ /* 0x000fe20000001810 */
[----:B------:R-:W1:Y:S05]  /*3500*/  LDSM.16.M88.4 R20, [R231+0x4800] ;  /* 0x00480000e714783b */ /* 0x000e6a0000000200 */
[----:B--2---:R-:W-:Y:S06]  /*3510*/  HMMA.16816.F32 R4, R84, R32, R4 ;  /* 0x000000205404723c */ /* 0x004fec0000001804 */
[C---:B------:R-:W-:Y:S01]  /*3520*/  HMMA.16816.F32 R40, R8.reuse, R62, R40 ;  /* 0x0000003e0828723c */ /* 0x040fe20000001828 */
[----:B------:R-:W-:Y:S05]  /*3530*/  LDSM.16.M88.4 R60, [R229+0x4000] ;  /* 0x00400000e53c783b */ /* 0x000fea0000000200 */
[C---:B---3--:R-:W-:Y:S06]  /*3540*/  HMMA.16816.F32 R52, R8.reuse, R56, R52 ;  /* 0x000000380834723c */ /* 0x048fec0000001834 */
[----:B------:R-:W-:Y:S01]  /*3550*/  HMMA.16816.F32 R68, R8, R58, R68 ;  /* 0x0000003a0844723c */ /* 0x000fe20000001844 */
[----:B------:R-:W2:Y:S05]  /*3560*/  LDSM.16.M88.4 R56, [R220+0x4000] ;  /* 0x00400000dc38783b */ /* 0x000eaa0000000200 */
[----:B----4-:R-:W-:Y:S06]  /*3570*/  HMMA.16816.F32 R28, R24, R48, R28 ;  /* 0x00000030181c723c */ /* 0x010fec000000181c */
[----:B------:R-:W-:Y:S01]  /*3580*/  HMMA.16816.F32 R16, R84, R34, R16 ;  /* 0x000000225410723c */ /* 0x000fe20000001810 */
[----:B------:R-:W3:Y:S05]  /*3590*/  LDSM.16.M88.4 R32, [R227+0xc800] ;  /* 0x00c80000e320783b */ /* 0x000eea0000000200 */
[----:B-1----:R-:W-:Y:S06]  /*35a0*/  HMMA.16816.F32 R4, R76, R12, R4 ;  /* 0x0000000c4c04723c */ /* 0x002fec0000001804 */
[----:B------:R-:W-:Y:S01]  /*35b0*/  HMMA.16816.F32 R40, R24, R50, R40 ;  /* 0x000000321828723c */ /* 0x000fe20000001828 */
[----:B------:R-:W-:Y:S05]  /*35c0*/  LDSM.16.M88.4 R48, [R234+0x6000] ;  /* 0x00600000ea30783b */ /* 0x000fea0000000200 */
[C---:B------:R-:W-:Y:S06]  /*35d0*/  HMMA.16816.F32 R64, R8.reuse, R44, R64 ;  /* 0x0000002c0840723c */ /* 0x040fec0000001840 */
[----:B------:R-:W-:Y:S01]  /*35e0*/  HMMA.16816.F32 R80, R8, R46, R80 ;  /* 0x0000002e0850723c */ /* 0x000fe20000001850 */
[----:B------:R-:W1:Y:S04]  /*35f0*/  LDSM.16.M88.4 R8, [R233+0xe000] ;  /* 0x00e00000e908783b */ /* 0x000e680000000200 */
[----:B------:R-:W4:Y:S01]  /*3600*/  LDSM.16.M88.4 R44, [R220+0x4800] ;  /* 0x00480000dc2c783b */ /* 0x000f220000000200 */
[----:B------:R-:W-:Y:S06]  /*3610*/  HMMA.16816.F32 R28, R84, R20, R28 ;  /* 0x00000014541c723c */ /* 0x000fec000000181c */
[----:B------:R-:W-:Y:S01]  /*3620*/  HMMA.16816.F32 R16, R76, R14, R16 ;  /* 0x0000000e4c10723c */ /* 0x000fe20000001810 */
[----:B------:R-:W-:Y:S05]  /*3630*/  LDSM.16.M88.4 R12, [R231+0x5000] ;  /* 0x00500000e70c783b */ /* 0x000fea0000000200 */
[----:B--2---:R-:W-:Y:S06]  /*3640*/  HMMA.16816.F32 R4, R60, R56, R4 ;  /* 0x000000383c04723c */ /* 0x004fec0000001804 */
[----:B------:R-:W-:Y:S01]  /*3650*/  HMMA.16816.F32 R40, R84, R22, R40 ;  /* 0x000000165428723c */ /* 0x000fe20000001828 */
[----:B------:R-:W-:Y:S05]  /*3660*/  LDSM.16.M88.4 R20, [R231+0x6000] ;  /* 0x00600000e714783b */ /* 0x000fea0000000200 */
[C---:B------:R-:W-:Y:S06]  /*3670*/  HMMA.16816.F32 R52, R24.reuse, R36, R52 ;  /* 0x000000241834723c */ /* 0x040fec0000001834 */
[----:B------:R-:W-:Y:S01]  /*3680*/  HMMA.16816.F32 R68, R24, R38, R68 ;  /* 0x000000261844723c */ /* 0x000fe20000001844 */
[----:B------:R-:W2:Y:S05]  /*3690*/  LDSM.16.M88.4 R36, [R232+0x6000] ;  /* 0x00600000e824783b */ /* 0x000eaa0000000200 */
[----:B---3--:R-:W-:Y:S06]  /*36a0*/  HMMA.16816.F32 R28, R76, R32, R28 ;  /* 0x000000204c1c723c */ /* 0x008fec000000181c */
[----:B------:R-:W-:Y:S01]  /*36b0*/  HMMA.16816.F32 R16, R60, R58, R16 ;  /* 0x0000003a3c10723c */ /* 0x000fe20000001810 */
[----:B------:R-:W-:Y:S05]  /*36c0*/  LDSM.16.M88.4 R56, [R220+0x5000] ;  /* 0x00500000dc38783b */ /* 0x000fea0000000200 */
[----:B-1----:R-:W-:Y:S06]  /*36d0*/  HMMA.16816.F32 R4, R48, R8, R4 ;  /* 0x000000083004723c */ /* 0x002fec0000001804 */
[----:B------:R-:W-:Y:S01]  /*36e0*/  HMMA.16816.F32 R40, R76, R34, R40 ;  /* 0x000000224c28723c */ /* 0x000fe20000001828 */
[----:B------:R-:W-:Y:S05]  /*36f0*/  LDSM.16.M88.4 R32, [R231+0x6800] ;  /* 0x00680000e720783b */ /* 0x000fea0000000200 */
[C---:B------:R-:W-:Y:S06]  /*3700*/  HMMA.16816.F32 R64, R24.reuse, R72, R64 ;  /* 0x000000481840723c */ /* 0x040fec0000001840 */
[----:B------:R-:W-:Y:S01]  /*3710*/  HMMA.16816.F32 R80, R24, R74, R80 ;  /* 0x0000004a1850723c */ /* 0x000fe20000001850 */
[----:B------:R-:W1:Y:S04]  /*3720*/  LDSM.16.M88.4 R24, [R230+0x6000] ;  /* 0x00600000e618783b */ /* 0x000e680000000200 */
[----:B------:R-:W-:Y:S01]  /*3730*/  LDSM.16.M88.4 R72, [R227+0xd800] ;  /* 0x00d80000e348783b */ /* 0x000fe20000000200 */
[----:B----4-:R-:W-:Y:S06]  /*3740*/  HMMA.16816.F32 R28, R60, R44, R28 ;  /* 0x0000002c3c1c723c */ /* 0x010fec000000181c */
[----:B------:R-:W-:Y:S01]  /*3750*/  HMMA.16816.F32 R16, R48, R10, R16 ;  /* 0x0000000a3010723c */ /* 0x000fe20000001810 */
[----:B------:R-:W-:Y:S05]  /*3760*/  LDSM.16.M88.4 R8, [R220+0x6000] ;  /* 0x00600000dc08783b */ /* 0x000fea0000000200 */
[----:B--2---:R-:W-:Y:S06]  /*3770*/  HMMA.16816.F32 R4, R36, R20, R4 ;  /* 0x000000142404723c */ /* 0x004fec0000001804 */
[----:B------:R-:W-:Y:S06]  /*3780*/  HMMA.16816.F32 R52, R84, R12, R52 ;  /* 0x0000000c5434723c */ /* 0x000fec0000001834 */
[----:B------:R-:W-:Y:S01]  /*3790*/  HMMA.16816.F32 R40, R60, R46, R40 ;  /* 0x0000002e3c28723c */ /* 0x000fe20000001828 */
[----:B------:R-:W-:Y:S05]  /*37a0*/  LDSM.16.M88.4 R44, [R233+0xf000] ;  /* 0x00f00000e92c783b */ /* 0x000fea0000000200 */
[----:B------:R-:W-:Y:S01]  /*37b0*/  HMMA.16816.F32 R68, R84, R14, R68 ;  /* 0x0000000e5444723c */ /* 0x000fe20000001844 */
[----:B------:R-:W2:Y:S05]  /*37c0*/  LDSM.16.M88.4 R12, [R229+0x6000] ;  /* 0x00600000e50c783b */ /* 0x000eaa0000000200 */
[----:B------:R-:W-:Y:S06]  /*37d0*/  HMMA.16816.F32 R28, R48, R92, R28 ;  /* 0x0000005c301c723c */ /* 0x000fec000000181c */
[----:B------:R-:W-:Y:S01]  /*37e0*/  HMMA.16816.F32 R16, R36, R22, R16 ;  /* 0x000000162410723c */ /* 0x000fe20000001810 */
[----:B------:R-:W3:Y:S05]  /*37f0*/  LDSM.16.M88.4 R20, [R227+0xe800] ;  /* 0x00e80000e314783b */ /* 0x000eea0000000200 */
[----:B-1----:R-:W-:Y:S06]  /*3800*/  HMMA.16816.F32 R4, R24, R88, R4 ;  /* 0x000000581804723c */ /* 0x002fec0000001804 */
[----:B------:R-:W-:Y:S06]  /*3810*/  HMMA.16816.F32 R52, R76, R96, R52 ;  /* 0x000000604c34723c */ /* 0x000fec0000001834 */
[----:B------:R-:W-:Y:S06]  /*3820*/  HMMA.16816.F32 R40, R48, R94, R40 ;  /* 0x0000005e3028723c */ /* 0x000fec0000001828 */
[C---:B------:R-:W-:Y:S06]  /*3830*/  HMMA.16816.F32 R64, R84.reuse, R100, R64 ;  /* 0x000000645440723c */ /* 0x040fec0000001840 */
[----:B------:R-:W-:Y:S01]  /*3840*/  HMMA.16816.F32 R80, R84, R102, R80 ;  /* 0x000000665450723c */ /* 0x000fe20000001850 */
[----:B------:R-:W-:Y:S05]  /*3850*/  LDSM.16.M88.4 R84, [R231+0x7000] ;  /* 0x00700000e754783b */ /* 0x000fea0000000200 */
[----:B------:R-:W-:Y:S06]  /*3860*/  HMMA.16816.F32 R28, R36, R32, R28 ;  /* 0x00000020241c723c */ /* 0x000fec000000181c */
[----:B------:R-:W-:Y:S06]  /*3870*/  HMMA.16816.F32 R16, R24, R90, R16 ;  /* 0x0000005a1810723c */ /* 0x000fec0000001810 */
[----:B--2---:R-:W-:Y:S06]  /*3880*/  HMMA.16816.F32 R4, R12, R8, R4 ;  /* 0x000000080c04723c */ /* 0x004fec0000001804 */
[----:B------:R-:W-:Y:S06]  /*3890*/  HMMA.16816.F32 R68, R76, R98, R68 ;  /* 0x000000624c44723c */ /* 0x000fec0000001844 */
[----:B------:R-:W-:Y:S06]  /*38a0*/  HMMA.16816.F32 R52, R60, R56, R52 ;  /* 0x000000383c34723c */ /* 0x000fec0000001834 */
[----:B------:R-:W-:Y:S01]  /*38b0*/  HMMA.16816.F32 R40, R36, R34, R40 ;  /* 0x000000222428723c */ /* 0x000fe20000001828 */
[----:B------:R-:W1:Y:S05]  /*38c0*/  LDSM.16.M88.4 R32, [R220+0x5800] ;  /* 0x00580000dc20783b */ /* 0x000e6a0000000200 */
[----:B------:R-:W-:Y:S01]  /*38d0*/  HMMA.16816.F32 R64, R76, R72, R64 ;  /* 0x000000484c40723c */ /* 0x000fe20000001840 */
[----:B------:R-:W-:Y:S01]  /*38e0*/  FMUL.FTZ R5, R5, UR5 ;  /* 0x0000000505057c20 */ /* 0x000fe20008410000 */
[----:B------:R-:W-:Y:S01]  /*38f0*/  FMUL.FTZ R6, R6, UR5 ;  /* 0x0000000506067c20 */ /* 0x000fe20008410000 */
[----:B------:R-:W-:Y:S01]  /*3900*/  FMUL.FTZ R3, R4, UR5 ;  /* 0x0000000504037c20 */ /* 0x000fe20008410000 */
[----:B------:R-:W-:-:S02]  /*3910*/  FMUL.FTZ R56, R7, UR5 ;  /* 0x0000000507387c20 */ /* 0x000fc40008410000 */
[----:B------:R-:W-:Y:S01]  /*3920*/  HMMA.16816.F32 R80, R76, R74, R80 ;  /* 0x0000004a4c50723c */ /* 0x000fe20000001850 */
[----:B------:R-:W2:Y:S02]  /*3930*/  LDSM.16.M88.4 R72, [R220+0x6800] ;  /* 0x00680000dc48783b */ /* 0x000ea40000000200 */
[----:B------:R-:W-:Y:S03]  /*3940*/  MUFU.TANH R3, R3 ;  /* 0x0000000300037308 */ /* 0x000fe60000002400 */
[----:B---3--:R-:W-:Y:S05]  /*3950*/  HMMA.16816.F32 R28, R24, R20, R28 ;  /* 0x00000014181c723c */ /* 0x008fea000000181c */
[----:B------:R-:W-:Y:S01]  /*3960*/  MUFU.TANH R56, R56 ;  /* 0x0000003800387308 */ /* 0x000fe20000002400 */
[----:B------:R-:W-:Y:S01]  /*3970*/  HMMA.16816.F32 R16, R12, R10, R16 ;  /* 0x0000000a0c10723c */ /* 0x000fe20000001810 */
[----:B------:R-:W3:Y:S05]  /*3980*/  LDSM.16.M88.4 R8, [R227+0xf000] ;  /* 0x00f00000e308783b */ /* 0x000eea0000000200 */
[----:B------:R-:W-:Y:S01]  /*3990*/  HMMA.16816.F32 R52, R48, R44, R52 ;  /* 0x0000002c3034723c */ /* 0x000fe20000001834 */
[----:B------:R-:W-:Y:S05]  /*39a0*/  MUFU.TANH R44, R5 ;  /* 0x00000005002c7308 */ /* 0x000fea0000002400 */
[C---:B------:R-:W-:Y:S03]  /*39b0*/  HMMA.16816.F32 R68, R60.reuse, R58, R68 ;  /* 0x0000003a3c44723c */ /* 0x040fe60000001844 */
[----:B------:R4:W3:Y:S03]  /*39c0*/  MUFU.TANH R45, R6 ;  /* 0x00000006002d7308 */ /* 0x0008e60000002400 */
[C---:B-1----:R-:W-:Y:S06]  /*39d0*/  HMMA.16816.F32 R64, R60.reuse, R32, R64 ;  /* 0x000000203c40723c */ /* 0x042fec0000001840 */
[----:B------:R-:W-:Y:S01]  /*39e0*/  HMMA.16816.F32 R80, R60, R34, R80 ;  /* 0x000000223c50723c */ /* 0x000fe20000001850 */
[----:B------:R-:W-:Y:S01]  /*39f0*/  FMUL.FTZ R16, R16, UR5 ;  /* 0x0000000510107c20 */ /* 0x000fe20008410000 */
[----:B------:R-:W-:Y:S01]  /*3a00*/  FMUL.FTZ R17, R17, UR5 ;  /* 0x0000000511117c20 */ /* 0x000fe20008410000 */
[----:B------:R-:W-:Y:S01]  /*3a10*/  FMUL.FTZ R18, R18, UR5 ;  /* 0x0000000512127c20 */ /* 0x000fe20008410000 */
[----:B------:R-:W-:Y:S01]  /*3a20*/  FMUL.FTZ R33, R19, UR5 ;  /* 0x0000000513217c20 */ /* 0x000fe20008410000 */
[----:B------:R-:W-:Y:S01]  /*3a30*/  MUFU.TANH R57, R16 ;  /* 0x0000001000397308 */ /* 0x000fe20000002400 */
[----:B--2---:R-:W-:Y:S01]  /*3a40*/  HMMA.16816.F32 R28, R12, R72, R28 ;  /* 0x000000480c1c723c */ /* 0x004fe2000000181c */
[----:B----4-:R-:W1:Y:S05]  /*3a50*/  LDSM.16.M88.4 R4, [R233+0xf800] ;  /* 0x00f80000e904783b */ /* 0x010e6a0000000200 */
[----:B------:R-:W-:Y:S01]  /*3a60*/  HMMA.16816.F32 R68, R48, R46, R68 ;  /* 0x0000002e3044723c */ /* 0x000fe20000001844 */
[----:B------:R-:W-:Y:S05]  /*3a70*/  MUFU.TANH R46, R17 ;  /* 0x00000011002e7308 */ /* 0x000fea0000002400 */
[----:B------:R-:W-:Y:S03]  /*3a80*/  HMMA.16816.F32 R52, R36, R84, R52 ;  /* 0x000000542434723c */ /* 0x000fe60000001834 */
[----:B------:R2:W-:Y:S03]  /*3a90*/  MUFU.TANH R32, R18 ;  /* 0x0000001200207308 */ /* 0x0005e60000002400 */
[----:B------:R-:W-:Y:S01]  /*3aa0*/  HMMA.16816.F32 R40, R24, R22, R40 ;  /* 0x000000161828723c */ /* 0x000fe20000001828 */
[----:B------:R-:W4:Y:S04]  /*3ab0*/  LDSM.16.M88.4 R20, [R220+0x7000] ;  /* 0x00700000dc14783b */ /* 0x000f280000000200 */
[----:B------:R-:W-:Y:S01]  /*3ac0*/  MUFU.TANH R33, R33 ;  /* 0x0000002100217308 */ /* 0x000fe20000002400 */
[----:B------:R-:W-:Y:S01]  /*3ad0*/  FMUL.FTZ R28, R28, UR5 ;  /* 0x000000051c1c7c20 */ /* 0x000fe20008410000 */
[----:B------:R-:W-:-:S05]  /*3ae0*/  FMUL.FTZ R29, R29, UR5 ;  /* 0x000000051d1d7c20 */ /* 0x000fca0008410000 */
[----:B------:R-:W-:Y:S01]  /*3af0*/  HMMA.16816.F32 R68, R36, R86, R68 ;  /* 0x000000562444723c */ /* 0x000fe20000001844 */
[----:B------:R-:W4:Y:S01]  /*3b00*/  MUFU.TANH R47, R28 ;  /* 0x0000001c002f7308 */ /* 0x000f220000002400 */
[----:B--2---:R-:W2:Y:S04]  /*3b10*/  LDSM.16.M88.4 R16, [R231+0x7800] ;  /* 0x00780000e710783b */ /* 0x004ea80000000200 */
[----:B---3--:R-:W-:Y:S03]  /*3b20*/  HMMA.16816.F32 R52, R24, R8, R52 ;  /* 0x000000081834723c */ /* 0x008fe60000001834 */
[----:B------:R3:W-:Y:S03]  /*3b30*/  MUFU.TANH R58, R29 ;  /* 0x0000001d003a7308 */ /* 0x0007e60000002400 */
[C---:B-1----:R-:W-:Y:S06]  /*3b40*/  HMMA.16816.F32 R64, R48.reuse, R4, R64 ;  /* 0x000000043040723c */ /* 0x042fec0000001840 */
[----:B------:R-:W-:Y:S01]  /*3b50*/  HMMA.16816.F32 R80, R48, R6, R80 ;  /* 0x000000063050723c */ /* 0x000fe20000001850 */
[----:B------:R-:W-:Y:S01]  /*3b60*/  FMUL.FTZ R4, R30, UR5 ;  /* 0x000000051e047c20 */ /* 0x000fe20008410000 */
[----:B------:R-:W-:-:S04]  /*3b70*/  FMUL.FTZ R5, R31, UR5 ;  /* 0x000000051f057c20 */ /* 0x000fc80008410000 */
[----:B------:R-:W-:Y:S01]  /*3b80*/  HMMA.16816.F32 R68, R24, R10, R68 ;  /* 0x0000000a1844723c */ /* 0x000fe20000001844 */
[----:B------:R-:W-:Y:S01]  /*3b90*/  LDSM.16.M88.4 R8, [R220+0x7800] ;  /* 0x00780000dc08783b */ /* 0x000fe20000000200 */
[----:B------:R-:W-:Y:S01]  /*3ba0*/  SHF.L.U32 R6, R114, 0x1, RZ ;  /* 0x0000000172067819 */ /* 0x000fe200000006ff */
[----:B------:R-:W1:Y:S02]  /*3bb0*/  MUFU.TANH R4, R4 ;  /* 0x0000000400047308 */ /* 0x000e640000002400 */
[----:B---3--:R-:W3:Y:S01]  /*3bc0*/  LDSM.16.M88.4 R28, [R227+0xf800] ;  /* 0x00f80000e31c783b */ /* 0x008ee20000000200 */
[----:B------:R-:W-:Y:S01]  /*3bd0*/  LOP3.LUT R6, R6, 0x6, RZ, 0xc0, !PT ;  /* 0x0000000606067812 */ /* 0x000fe200078ec0ff */
[----:B------:R-:W-:Y:S01]  /*3be0*/  HMMA.16816.F32 R40, R12, R74, R40 ;  /* 0x0000004a0c28723c */ /* 0x000fe20000001828 */
[----:B------:R-:W-:-:S04]  /*3bf0*/  DEPBAR.LE SB0, 0x0 ;  /* 0x000080000000791a */ /* 0x000fc80000000000 */
[----:B------:R-:W1:Y:S01]  /*3c00*/  MUFU.TANH R5, R5 ;  /* 0x0000000500057308 */ /* 0x000e620000002400 */
[----:B----4-:R-:W-:Y:S06]  /*3c10*/  HMMA.16816.F32 R52, R12, R20, R52 ;  /* 0x000000140c34723c */ /* 0x010fec0000001834 */
[C---:B--2---:R-:W-:Y:S06]  /*3c20*/  HMMA.16816.F32 R64, R36.reuse, R16, R64 ;  /* 0x000000102440723c */ /* 0x044fec0000001840 */
[----:B------:R-:W-:Y:S06]  /*3c30*/  HMMA.16816.F32 R80, R36, R18, R80 ;  /* 0x000000122450723c */ /* 0x000fec0000001850 */
[----:B------:R-:W-:Y:S01]  /*3c40*/  HMMA.16816.F32 R68, R12, R22, R68 ;  /* 0x000000160c44723c */ /* 0x000fe20000001844 */
[----:B------:R-:W-:-:S02]  /*3c50*/  IMAD.IADD R18, R106, 0x1, R6 ;  /* 0x000000016a127824 */ /* 0x000fc400078e0206 */
[----:B------:R-:W-:Y:S01]  /*3c60*/  FMUL.FTZ R20, R40, UR5 ;  /* 0x0000000528147c20 */ /* 0x000fe20008410000 */
[----:B------:R-:W-:Y:S01]  /*3c70*/  FMUL.FTZ R17, R42, UR5 ;  /* 0x000000052a117c20 */ /* 0x000fe20008410000 */
[----:B------:R-:W-:Y:S01]  /*3c80*/  FMUL.FTZ R21, R41, UR5 ;  /* 0x0000000529157c20 */ /* 0x000fe20008410000 */
[C---:B------:R-:W-:Y:S01]  /*3c90*/  VIADD R6, R18.reuse, 0x8 ;  /* 0x0000000812067836 */ /* 0x040fe20000000000 */
[CC--:B------:R-:W-:Y:S01]  /*3ca0*/  ISETP.GE.AND P0, PT, R18.reuse, R113.reuse, PT ;  /* 0x000000711200720c */ /* 0x0c0fe20003f06270 */
[----:B------:R-:W-:Y:S02]  /*3cb0*/  VIADD R7, R18, 0x1 ;  /* 0x0000000112077836 */ /* 0x000fe40000000000 */
[----:B------:R-:W-:Y:S01]  /*3cc0*/  FMUL.FTZ R16, R43, UR5 ;  /* 0x000000052b107c20 */ /* 0x000fe20008410000 */
[----:B------:R-:W-:Y:S01]  /*3cd0*/  MUFU.TANH R20, R20 ;  /* 0x0000001400147308 */ /* 0x000fe20000002400 */
[-C--:B------:R-:W-:Y:S01]  /*3ce0*/  ISETP.GE.AND P4, PT, R6, R113.reuse, PT ;  /* 0x000000710600720c */ /* 0x080fe20003f86270 */
[C---:B------:R-:W-:Y:S01]  /*3cf0*/  VIADD R6, R18.reuse, 0x11 ;  /* 0x0000001112067836 */ /* 0x040fe20000000000 */
[-C--:B------:R-:W-:Y:S01]  /*3d00*/  ISETP.GE.AND P5, PT, R7, R113.reuse, PT ;  /* 0x000000710700720c */ /* 0x080fe20003fa6270 */
[----:B------:R-:W-:Y:S01]  /*3d10*/  VIADD R7, R18, 0x10 ;  /* 0x0000001012077836 */ /* 0x000fe20000000000 */
[C---:B---3--:R-:W-:Y:S01]  /*3d20*/  HMMA.16816.F32 R64, R24.reuse, R28, R64 ;  /* 0x0000001c1840723c */ /* 0x048fe20000001840 */
[----:B------:R-:W-:Y:S01]  /*3d30*/  FSEL R45, R45, -INF , !P0 ;  /* 0xff8000002d2d7808 */ /* 0x000fe20004000000 */
[----:B------:R-:W-:Y:S01]  /*3d40*/  FMUL.FTZ R52, R52, UR5 ;  /* 0x0000000534347c20 */ /* 0x000fe20008410000 */
[-C--:B------:R-:W-:Y:S01]  /*3d50*/  ISETP.GE.AND P2, PT, R6, R113.reuse, PT ;  /* 0x000000710600720c */ /* 0x080fe20003f46270 */
[----:B------:R-:W-:Y:S01]  /*3d60*/  VIADD R6, R18, 0x18 ;  /* 0x0000001812067836 */ /* 0x000fe20000000000 */
[-C--:B------:R-:W-:Y:S01]  /*3d70*/  ISETP.GE.AND P1, PT, R7, R113.reuse, PT ;  /* 0x000000710700720c */ /* 0x080fe20003f26270 */
[----:B------:R-:W-:Y:S01]  /*3d80*/  HMMA.16816.F32 R80, R24, R30, R80 ;  /* 0x0000001e1850723c */ /* 0x000fe20000001850 */
[----:B------:R-:W-:Y:S01]  /*3d90*/  FSEL R3, R3, -INF , !P0 ;  /* 0xff80000003037808 */ /* 0x000fe20004000000 */
[----:B------:R-:W2:Y:S01]  /*3da0*/  MUFU.TANH R17, R17 ;  /* 0x0000001100117308 */ /* 0x000ea20000002400 */
[-C--:B------:R-:W-:Y:S01]  /*3db0*/  ISETP.GE.AND P0, PT, R6, R113.reuse, PT ;  /* 0x000000710600720c */ /* 0x080fe20003f06270 */
[----:B------:R-:W-:Y:S01]  /*3dc0*/  VIADD R6, R18, 0x19 ;  /* 0x0000001912067836 */ /* 0x000fe20000000000 */
[----:B------:R-:W-:Y:S01]  /*3dd0*/  FSEL R7, R47, -INF , !P1 ;  /* 0xff8000002f077808 */ /* 0x000fe20004800000 */
[----:B------:R-:W-:Y:S01]  /*3de0*/  FMUL.FTZ R54, R54, UR5 ;  /* 0x0000000536367c20 */ /* 0x000fe20008410000 */
        /* <DEDUP_REMOVED lines=10> */
[----:B------:R-:W-:Y:S01]  /*3e90*/  ISETP.GE.AND P4, PT, R6, R113, PT ;  /* 0x000000710600720c */ /* 0x000fe20003f86270 */
[----:B------:R-:W-:Y:S01]  /*3ea0*/  HMMA.16816.F32 R64, R12, R8, R64 ;  /* 0x000000080c40723c */ /* 0x000fe20000001840 */
[----:B------:R-:W3:Y:S01]  /*3eb0*/  MUFU.TANH R16, R16 ;  /* 0x0000001000107308 */ /* 0x000ee20000002400 */
[----:B------:R-:W-:-:S02]  /*3ec0*/  VIADD R6, R18, 0x21 ;  /* 0x0000002112067836 */ /* 0x000fc40000000000 */
[----:B------:R-:W-:Y:S01]  /*3ed0*/  FMUL.FTZ R69, R69, UR5 ;  /* 0x0000000545457c20 */ /* 0x000fe20008410000 */
[----:B------:R-:W-:Y:S01]  /*3ee0*/  FMUL.FTZ R70, R70, UR5 ;  /* 0x0000000546467c20 */ /* 0x000fe20008410000 */
[----:B------:R-:W-:Y:S01]  /*3ef0*/  FMUL.FTZ R71, R71, UR5 ;  /* 0x0000000547477c20 */ /* 0x000fe20008410000 */
[----:B------:R-:W-:Y:S01]  /*3f00*/  HMMA.16816.F32 R12, R12, R10, R80 ;  /* 0x0000000a0c0c723c */ /* 0x000fe20000001850 */
[----:B-1----:R-:W-:Y:S01]  /*3f10*/  FSEL R9, R4, -INF , !P1 ;  /* 0xff80000004097808 */ /* 0x002fe20004800000 */
[----:B------:R-:W-:Y:S01]  /*3f20*/  VIADD R8, R18, 0x9 ;  /* 0x0000000912087836 */ /* 0x000fe20000000000 */
[----:B------:R-:W-:Y:S01]  /*3f30*/  ISETP.GT.AND P1, PT, R168, R236, PT ;  /* 0x000000eca800720c */ /* 0x000fe20003f24270 */
[----:B------:R-:W-:Y:S01]  /*3f40*/  MUFU.TANH R182, R52 ;  /* 0x0000003400b67308 */ /* 0x000fe20000002400 */
[----:B------:R-:W-:Y:S02]  /*3f50*/  IADD3 R4, R18, 0x28, RZ ;  /* 0x0000002812047810 */ /* 0x000fe40007ffe0ff */
[----:B------:R-:W-:Y:S01]  /*3f60*/  ISETP.GE.AND P3, PT, R8, R113, PT ;  /* 0x000000710800720c */ /* 0x000fe20003f66270 */
[----:B------:R-:W-:Y:S01]  /*3f70*/  VIADD R11, R18, 0x30 ;  /* 0x00000030120b7836 */ /* 0x000fe20000000000 */
[----:B------:R-:W-:-:S02]  /*3f80*/  FSEL R10, R5, -INF , !P2 ;  /* 0xff800000050a7808 */ /* 0x000fc40005000000 */
[----:B------:R-:W-:Y:S01]  /*3f90*/  FSEL R33, R33, -INF , !P3 ;  /* 0xff80000021217808 */ /* 0x000fe20005800000 */
[----:B------:R-:W1:Y:S01]  /*3fa0*/  MUFU.TANH R186, R54 ;  /* 0x0000003600ba7308 */ /* 0x000e620000002400 */
[----:B------:R-:W-:Y:S02]  /*3fb0*/  FSEL R46, R46, -INF , !P3 ;  /* 0xff8000002e2e7808 */ /* 0x000fe40005800000 */
[-C--:B------:R-:W-:Y:S01]  /*3fc0*/  ISETP.GE.AND P3, PT, R6, R113.reuse, PT ;  /* 0x000000710600720c */ /* 0x080fe20003f66270 */
[----:B------:R-:W4:Y:S01]  /*3fd0*/  @!P1 LDC.64 R244, c[0x0][0x218] ;  /* 0x00008600fff49b82 */ /* 0x000f220000000a00 */
[----:B------:R-:W-:Y:S01]  /*3fe0*/  FSEL R6, R58, -INF , !P2 ;  /* 0xff8000003a067808 */ /* 0x000fe20005000000 */
[----:B------:R-:W-:Y:S01]  /*3ff0*/  FMUL.FTZ R64, R64, UR5 ;  /* 0x0000000540407c20 */ /* 0x000fe20008410000 */
[----:B------:R-:W-:Y:S01]  /*4000*/  ISETP.GE.AND P2, PT, R4, R113, PT ;  /* 0x000000710400720c */ /* 0x000fe20003f46270 */
[----:B------:R-:W-:Y:S01]  /*4010*/  VIADD R4, R18, 0x29 ;  /* 0x0000002912047836 */ /* 0x000fe20000000000 */
[----:B------:R-:W-:Y:S01]  /*4020*/  MUFU.TANH R183, R53 ;  /* 0x0000003500b77308 */ /* 0x000fe20000002400 */
[----:B------:R-:W-:Y:S01]  /*4030*/  FMUL.FTZ R65, R65, UR5 ;  /* 0x0000000541417c20 */ /* 0x000fe20008410000 */
[----:B------:R-:W-:Y:S01]  /*4040*/  FMUL.FTZ R66, R66, UR5 ;  /* 0x0000000542427c20 */ /* 0x000fe20008410000 */
[----:B------:R-:W-:Y:S01]  /*4050*/  FMUL.FTZ R67, R67, UR5 ;  /* 0x0000000543437c20 */ /* 0x000fe20008410000 */
[----:B------:R-:W-:Y:S01]  /*4060*/  FMUL.FTZ R12, R12, UR5 ;  /* 0x000000050c0c7c20 */ /* 0x000fe20008410000 */
[----:B------:R-:W-:Y:S01]  /*4070*/  FMUL.FTZ R14, R14, UR5 ;  /* 0x000000050e0e7c20 */ /* 0x000fe20008410000 */
[----:B------:R-:W-:Y:S01]  /*4080*/  FMUL.FTZ R13, R13, UR5 ;  /* 0x000000050d0d7c20 */ /* 0x000fe20008410000 */
[----:B------:R-:W-:Y:S01]  /*4090*/  FMUL.FTZ R15, R15, UR5 ;  /* 0x000000050f0f7c20 */ /* 0x000fe20008410000 */
[----:B------:R-:W1:Y:S01]  /*40a0*/  MUFU.TANH R187, R55 ;  /* 0x0000003700bb7308 */ /* 0x000e620000002400 */
[----:B--2---:R-:W-:-:S02]  /*40b0*/  FSEL R8, R17, -INF , !P0 ;  /* 0xff80000011087808 */ /* 0x004fc40004000000 */
[----:B------:R-:W-:Y:S02]  /*40c0*/  FSEL R5, R20, -INF , !P0 ;  /* 0xff80000014057808 */ /* 0x000fe40004000000 */
[-C--:B------:R-:W-:Y:S02]  /*40d0*/  ISETP.GE.AND P0, PT, R4, R113.reuse, PT ;  /* 0x000000710400720c */ /* 0x080fe40003f06270 */
[----:B---3--:R-:W-:Y:S01]  /*40e0*/  FSEL R16, R16, -INF , !P5 ;  /* 0xff80000010107808 */ /* 0x008fe20006800000 */
[----:B------:R-:W2:Y:S01]  /*40f0*/  MUFU.TANH R184, R68 ;  /* 0x0000004400b87308 */ /* 0x000ea20000002400 */
[----:B------:R-:W-:Y:S02]  /*4100*/  FSEL R4, R21, -INF , !P5 ;  /* 0xff80000015047808 */ /* 0x000fe40006800000 */
[----:B------:R-:W-:Y:S01]  /*4110*/  ISETP.GE.AND P5, PT, R11, R113, PT ;  /* 0x000000710b00720c */ /* 0x000fe20003fa6270 */
[----:B------:R-:W-:Y:S01]  /*4120*/  VIADD R11, R18, 0x31 ;  /* 0x00000031120b7836 */ /* 0x000fe20000000000 */
[----:B-1----:R-:W-:-:S02]  /*4130*/  FSEL R186, R186, -INF , !P4 ;  /* 0xff800000baba7808 */ /* 0x002fc40006000000 */
[----:B------:R-:W-:Y:S01]  /*4140*/  FSEL R182, R182, -INF , !P4 ;  /* 0xff800000b6b67808 */ /* 0x000fe20006000000 */
[----:B------:R-:W1:Y:S01]  /*4150*/  MUFU.TANH R185, R69 ;  /* 0x0000004500b97308 */ /* 0x000e620000002400 */
[-C--:B------:R-:W-:Y:S01]  /*4160*/  ISETP.GE.AND P4, PT, R11, R113.reuse, PT ;  /* 0x000000710b00720c */ /* 0x080fe20003f86270 */
[C---:B------:R-:W-:Y:S01]  /*4170*/  VIADD R11, R18.reuse, 0x38 ;  /* 0x00000038120b7836 */ /* 0x040fe20000000000 */
[----:B------:R-:W-:Y:S01]  /*4180*/  FSEL R187, R187, -INF , !P3 ;  /* 0xff800000bbbb7808 */ /* 0x000fe20005800000 */
[----:B------:R-:W-:Y:S01]  /*4190*/  VIADD R18, R18, 0x39 ;  /* 0x0000003912127836 */ /* 0x000fe20000000000 */
[----:B------:R-:W-:Y:S02]  /*41a0*/  FSEL R183, R183, -INF , !P3 ;  /* 0xff800000b7b77808 */ /* 0x000fe40005800000 */
[----:B------:R-:W-:Y:S01]  /*41b0*/  ISETP.GE.AND P3, PT, R11, R113, PT ;  /* 0x000000710b00720c */ /* 0x000fe20003f66270 */
[----:B------:R-:W3:Y:S01]  /*41c0*/  MUFU.TANH R188, R70 ;  /* 0x0000004600bc7308 */ /* 0x000ee20000002400 */
[----:B--2---:R-:W-:-:S07]  /*41d0*/  FSEL R184, R184, -INF , !P2 ;  /* 0xff800000b8b87808 */ /* 0x004fce0005000000 */
[----:B------:R-:W2:Y:S01]  /*41e0*/  MUFU.TANH R191, R71 ;  /* 0x0000004700bf7308 */ /* 0x000ea20000002400 */
[----:B-1----:R-:W-:-:S07]  /*41f0*/  FSEL R185, R185, -INF , !P0 ;  /* 0xff800000b9b97808 */ /* 0x002fce0004000000 */
[----:B------:R-:W1:Y:S01]  /*4200*/  MUFU.TANH R199, R64 ;  /* 0x0000004000c77308 */ /* 0x000e620000002400 */
[----:B---3--:R-:W-:Y:S02]  /*4210*/  FSEL R188, R188, -INF , !P2 ;  /* 0xff800000bcbc7808 */ /* 0x008fe40005000000 */
[----:B------:R-:W-:-:S05]  /*4220*/  ISETP.GE.AND P2, PT, R18, R113, PT ;  /* 0x000000711200720c */ /* 0x000fca0003f46270 */
[----:B------:R-:W3:Y:S01]  /*4230*/  MUFU.TANH R198, R65 ;  /* 0x0000004100c67308 */ /* 0x000ee20000002400 */
[----:B--2---:R-:W-:Y:S02]  /*4240*/  FSEL R191, R191, -INF , !P0 ;  /* 0xff800000bfbf7808 */ /* 0x004fe40004000000 */
[----:B----4-:R-:W-:-:S04]  /*4250*/  @!P1 LEA R244, P0, R108, R244, 0x1 ;  /* 0x000000f46cf49211 */ /* 0x010fc800078008ff */
[----:B------:R-:W-:Y:S01]  /*4260*/  @!P1 LEA.HI.X R239, R108, R245, R111, 0x1, P0 ;  /* 0x000000f56cef9211 */ /* 0x000fe200000f0c6f */
[----:B------:R-:W2:Y:S01]  /*4270*/  MUFU.TANH R194, R66 ;  /* 0x0000004200c27308 */ /* 0x000ea20000002400 */
[----:B-1----:R-:W-:-:S07]  /*4280*/  FSEL R199, R199, -INF , !P5 ;  /* 0xff800000c7c77808 */ /* 0x002fce0006800000 */
[----:B------:R-:W1:Y:S01]  /*4290*/  MUFU.TANH R193, R67 ;  /* 0x0000004300c17308 */ /* 0x000e620000002400 */
[----:B---3--:R-:W-:-:S07]  /*42a0*/  FSEL R198, R198, -INF , !P4 ;  /* 0xff800000c6c67808 */ /* 0x008fce0006000000 */
        /* <DEDUP_REMOVED lines=14> */
[----:B------:R-:W-:Y:S01]  /*4390*/  IABS R17, R106 ;  /* 0x0000006a00117213 */ /* 0x000fe20000000000 */
[----:B------:R-:W-:Y:S01]  /*43a0*/  ULDC.64 UR6, c[0x0][0x230] ;  /* 0x00008c0000067ab9 */ /* 0x000fe20000000a00 */
[----:B------:R-:W-:-:S04]  /*43b0*/  IADD3 R19, R106, -0x40, RZ ;  /* 0xffffffc06a137810 */ /* 0x000fc80007ffe0ff */
        /* <DEDUP_REMOVED lines=28> */
[----:B------:R-:W-:Y:S02]  /*4580*/  ISETP.NE.AND P1, PT, R12, RZ, PT ;  /* 0x000000ff0c00720c */ /* 0x000fe40003f25270 */
[----:B------:R-:W-:-:S07]  /*4590*/  LOP3.LUT R15, RZ, R12, RZ, 0x33, !PT ;  /* 0x0000000cff0f7212 */ /* 0x000fce00078e33ff */
[----:B------:R-:W-:Y:S02]  /*45a0*/  @P5 IADD3 R20, R20, 0x1, RZ ;  /* 0x0000000114145810 */ /* 0x000fe40007ffe0ff */
[----:B------:R-:W-:Y:S02]  /*45b0*/  @P4 VIADD R18, R18, 0x1 ;  /* 0x0000000112124836 */ /* 0x000fe40000000000 */
[----:B------:R-:W-:-:S03]  /*45c0*/  MOV R11, R20 ;  /* 0x00000014000b7202 */ /* 0x000fc60000000f00 */
[----:B------:R-:W-:Y:S02]  /*45d0*/  @!P0 IADD3 R18, -R18, RZ, RZ ;  /* 0x000000ff12128210 */ /* 0x000fe40007ffe1ff */
[----:B------:R-:W-:-:S05]  /*45e0*/  @!P2 IMAD.MOV R11, RZ, RZ, -R11 ;  /* 0x000000ffff0ba224 */ /* 0x000fca00078e0a0b */
[C---:B------:R-:W-:Y:S02]  /*45f0*/  SEL R11, R15.reuse, R11, !P1 ;  /* 0x0000000b0f0b7207 */ /* 0x040fe40004800000 */
[----:B------:R-:W-:-:S03]  /*4600*/  SEL R15, R15, R18, !P1 ;  /* 0x000000120f0f7207 */ /* 0x000fc60004800000 */
[----:B------:R-:W-:-:S04]  /*4610*/  IMAD.WIDE R20, R11, 0x4, R240 ;  /* 0x000000040b147825 */ /* 0x000fc800078e02f0 */
[----:B------:R-:W-:Y:S01]  /*4620*/  IMAD.WIDE R18, R15, 0x4, R240 ;  /* 0x000000040f127825 */ /* 0x000fe200078e02f0 */
[----:B------:R-:W2:Y:S04]  /*4630*/  LDG.E R14, desc[UR14][R20.64] ;  /* 0x0000000e140e7981 */ /* 0x000ea8000c1e1900 */
[----:B------:R1:W2:Y:S01]  /*4640*/  LDG.E R13, desc[UR14][R18.64] ;  /* 0x0000000e120d7981 */ /* 0x0002a2000c1e1900 */
[----:B------:R-:W-:-:S04]  /*4650*/  IMAD.IADD R11, R11, 0x1, -R15 ;  /* 0x000000010b0b7824 */ /* 0x000fc800078e0a0f */
[----:B------:R-:W-:-:S05]  /*4660*/  IMAD R12, R11, R12, -0x40 ;  /* 0xffffffc00b0c7424 */ /* 0x000fca00078e020c */
[----:B------:R-:W-:-:S05]  /*4670*/  SHF.R.S32.HI R11, RZ, 0x1f, R12 ;  /* 0x0000001fff0b7819 */ /* 0x000fca000001140c */
[----:B------:R-:W-:-:S04]  /*4680*/  IMAD R11, R11, R104, RZ ;  /* 0x000000680b0b7224 */ /* 0x000fc800078e02ff */
[C---:B------:R-:W-:Y:S02]  /*4690*/  IMAD R11, R12.reuse, R105, R11 ;  /* 0x000000690c0b7224 */ /* 0x040fe400078e020b */
[----:B-1----:R-:W-:-:S04]  /*46a0*/  IMAD.WIDE.U32 R18, R12, R104, RZ ;  /* 0x000000680c127225 */ /* 0x002fc800078e00ff */
        /* <DEDUP_REMOVED lines=9> */
.L_x_5184:
[----:B------:R-:W-:-:S04]  /*4740*/  LEA R11, -R104, RZ, 0x6 ;  /* 0x000000ff680b7211 */ /* 0x000fc800078e31ff */
[----:B------:R-:W-:-:S07]  /*4750*/  SHF.R.S32.HI R14, RZ, 0x1f, R11 ;  /* 0x0000001fff0e7819 */ /* 0x000fce000001140b */
.L_x_5185:
[----:B------:R-:W-:Y:S01]  /*4760*/  IADD3 R108, P0, R11, R108, RZ ;  /* 0x0000006c0b6c7210 */ /* 0x000fe20007f1e0ff */
[----:B------:R-:W-:Y:S01]  /*4770*/  ULDC.64 UR6, c[0x0][0x218] ;  /* 0x0000860000067ab9 */ /* 0x000fe20000000a00 */
[C---:B------:R-:W-:Y:S01]  /*4780*/  IMAD.SHL.U32 R11, R104.reuse, 0x20, RZ ;  /* 0x00000020680b7824 */ /* 0x040fe200078e00ff */
[----:B------:R-:W-:Y:S02]  /*4790*/  SHF.L.U64.HI R104, R104, 0x5, R105 ;  /* 0x0000000568687819 */ /* 0x000fe40000010269 */
[----:B------:R-:W-:Y:S01]  /*47a0*/  IMAD.X R14, R14, 0x1, R111, P0 ;  /* 0x000000010e0e7824 */ /* 0x000fe200000e066f */
[----:B------:R-:W-:-:S04]  /*47b0*/  LEA R244, P1, R108, UR6, 0x1 ;  /* 0x000000066cf47c11 */ /* 0x000fc8000f8208ff */
[----:B------:R-:W-:Y:S01]  /*47c0*/  LEA.HI.X R239, R108, UR7, R14, 0x1, P1 ;  /* 0x000000076cef7c11 */ /* 0x000fe200088f0c0e */
[----:B------:R-:W-:Y:S01]  /*47d0*/  IMAD.MOV.U32 R20, RZ, RZ, R244 ;  /* 0x000000ffff147224 */ /* 0x000fe200078e00f4 */
[----:B------:R-:W-:-:S03]  /*47e0*/  IADD3 R12, P0, R11, R244, RZ ;  /* 0x000000f40b0c7210 */ /* 0x000fc60007f1e0ff */
[--C-:B------:R-:W-:Y:S01]  /*47f0*/  IMAD.MOV.U32 R21, RZ, RZ, R239.reuse ;  /* 0x000000ffff157224 */ /* 0x100fe200078e00ef */
[----:B------:R-:W-:Y:S01]  /*4800*/  IADD3 R14, P1, R11, R12, RZ ;  /* 0x0000000c0b0e7210 */ /* 0x000fe20007f3e0ff */
[----:B------:R-:W-:-:S03]  /*4810*/  IMAD.X R13, R104, 0x1, R239, P0 ;  /* 0x00000001680d7824 */ /* 0x000fc600000e06ef */
[----:B------:R-:W-:Y:S01]  /*4820*/  @!PT LDS RZ, [RZ] ;  /* 0x00000000fffff984 */ /* 0x000fe20000000800 */
[----:B------:R-:W-:Y:S01]  /*4830*/  @!PT LDS RZ, [RZ] ;  /* 0x00000000fffff984 */ /* 0x000fe20000000800 */
[----:B------:R-:W-:Y:S01]  /*4840*/  @!PT LDS RZ, [RZ] ;  /* 0x00000000fffff984 */ /* 0x000fe20000000800 */
[----:B------:R1:W-:Y:S01]  /*4850*/  LDGSTS.E.BYPASS.LTC128B.128 [R237+0x8000], desc[UR14][R20.64] ;  /* 0x0800000014ed7fae */ /* 0x0003e2000b901d4e */
[----:B------:R-:W-:Y:S01]  /*4860*/  IADD3 R18, P0, R11, R14, RZ ;  /* 0x0000000e0b127210 */ /* 0x000fe20007f1e0ff */
[C---:B------:R-:W-:Y:S02]  /*4870*/  IMAD.X R15, R104.reuse, 0x1, R13, P1 ;  /* 0x00000001680f7824 */ /* 0x040fe400008e060d */
[----:B------:R1:W-:Y:S02]  /*4880*/  LDGSTS.E.BYPASS.LTC128B.128 [R237+0xa000], desc[UR14][R20.64+0x80] ;  /* 0x0a00008014ed7fae */ /* 0x0003e4000b901d4e */
[----:B------:R-:W-:Y:S02]  /*4890*/  IMAD.X R19, R104, 0x1, R15, P0 ;  /* 0x0000000168137824 */ /* 0x000fe400000e060f */
        /* <DEDUP_REMOVED lines=15> */
.L_x_5183:
        /* <DEDUP_REMOVED lines=64> */
[--C-:B------:R-:W-:Y:S01]  /*4d90*/  FFMA.FTZ R173, R7, UR5, -R196.reuse ;  /* 0x0000000507ad7c23 */ /* 0x100fe200080108c4 */
[----:B------:R-:W-:Y:S01]  /*4da0*/  LDSM.16.MT88.4 R112, [R226+0x16000] ;  /* 0x01600000e270783b */ /* 0x000fe20000004200 */
[--C-:B------:R-:W-:Y:S01]  /*4db0*/  FFMA.FTZ R171, R6, UR5, -R196.reuse ;  /* 0x0000000506ab7c23 */ /* 0x100fe200080108c4 */
[--C-:B------:R-:W-:Y:S01]  /*4dc0*/  FFMA.FTZ R170, R5, UR5, -R196.reuse ;  /* 0x0000000505aa7c23 */ /* 0x100fe200080108c4 */
[----:B------:R-:W-:Y:S01]  /*4dd0*/  FSEL R190, R190, RZ, P0 ;  /* 0x000000ffbebe7208 */ /* 0x000fe20000000000 */
[----:B------:R-:W-:Y:S01]  /*4de0*/  LDSM.16.MT88.4 R120, [R225+0x16000] ;  /* 0x01600000e178783b */ /* 0x000fe20000004200 */
[--C-:B------:R-:W-:Y:S01]  /*4df0*/  FFMA.FTZ R2, R4, UR5, -R196.reuse ;  /* 0x0000000504027c23 */ /* 0x100fe200080108c4 */
[----:B------:R-:W-:Y:S01]  /*4e00*/  MUFU.EX2 R179, R179 ;  /* 0x000000b300b37308 */ /* 0x000fe20000000800 */
[----:B------:R-:W-:Y:S01]  /*4e10*/  FFMA.FTZ R182, R182, UR5, -R196 ;  /* 0x00000005b6b67c23 */ /* 0x000fe200080108c4 */
[--C-:B------:R-:W-:Y:S01]  /*4e20*/  FFMA.FTZ R180, R45, UR5, -R190.reuse ;  /* 0x000000052db47c23 */ /* 0x100fe200080108be */
[--C-:B------:R-:W-:Y:S01]  /*4e30*/  FFMA.FTZ R181, R56, UR5, -R190.reuse ;  /* 0x0000000538b57c23 */ /* 0x100fe200080108be */
[--C-:B------:R-:W-:Y:S01]  /*4e40*/  FFMA.FTZ R177, R32, UR5, -R190.reuse ;  /* 0x0000000520b17c23 */ /* 0x100fe200080108be */
[--C-:B------:R-:W-:Y:S01]  /*4e50*/  FFMA.FTZ R175, R33, UR5, -R190.reuse ;  /* 0x0000000521af7c23 */ /* 0x100fe200080108be */
[----:B------:R-:W1:Y:S01]  /*4e60*/  LDSM.16.MT88.4 R56, [R225+0x12000] ;  /* 0x01200000e138783b */ /* 0x000e620000004200 */
[--C-:B------:R-:W-:Y:S01]  /*4e70*/  FFMA.FTZ R172, R9, UR5, -R190.reuse ;  /* 0x0000000509ac7c23 */ /* 0x100fe200080108be */
[----:B------:R-:W2:Y:S01]  /*4e80*/  MUFU.EX2 R178, R178 ;  /* 0x000000b200b27308 */ /* 0x000ea20000000800 */
[--C-:B------:R-:W-:Y:S01]  /*4e90*/  FFMA.FTZ R169, R10, UR5, -R190.reuse ;  /* 0x000000050aa97c23 */ /* 0x100fe200080108be */
[----:B------:R-:W4:Y:S01]  /*4ea0*/  LDSM.16.MT88.4 R4, [R224+0x16000] ;  /* 0x01600000e004783b */ /* 0x000f220000004200 */
[--C-:B------:R-:W-:Y:S01]  /*4eb0*/  FFMA.FTZ R167, R8, UR5, -R190.reuse ;  /* 0x0000000508a77c23 */ /* 0x100fe200080108be */
[----:B------:R-:W-:Y:S01]  /*4ec0*/  FFMA.FTZ R0, R16, UR5, -R190 ;  /* 0x0000000510007c23 */ /* 0x000fe200080108be */
[--C-:B------:R-:W-:Y:S01]  /*4ed0*/  FFMA.FTZ R183, R183, UR5, -R196.reuse ;  /* 0x00000005b7b77c23 */ /* 0x100fe200080108c4 */
[----:B------:R-:W5:Y:S01]  /*4ee0*/  LDSM.16.MT88.4 R12, [R226+0x10800] ;  /* 0x01080000e20c783b */ /* 0x000f620000004200 */
[--C-:B------:R-:W-:Y:S01]  /*4ef0*/  FFMA.FTZ R184, R184, UR5, -R196.reuse ;  /* 0x00000005b8b87c23 */ /* 0x100fe200080108c4 */
[----:B------:R-:W-:Y:S01]  /*4f00*/  MUFU.EX2 R176, R176 ;  /* 0x000000b000b07308 */ /* 0x000fe20000000800 */
[----:B------:R-:W-:Y:S01]  /*4f10*/  FFMA.FTZ R185, R185, UR5, -R196 ;  /* 0x00000005b9b97c23 */ /* 0x000fe200080108c4 */
[----:B------:R-:W5:Y:S01]  /*4f20*/  LDSM.16.MT88.4 R8, [R224+0x10800] ;  /* 0x01080000e008783b */ /* 0x000f620000004200 */
[--C-:B------:R-:W-:Y:S01]  /*4f30*/  FFMA.FTZ R186, R186, UR5, -R190.reuse ;  /* 0x00000005baba7c23 */ /* 0x100fe200080108be */
[--C-:B------:R-:W-:Y:S01]  /*4f40*/  FFMA.FTZ R187, R187, UR5, -R190.reuse ;  /* 0x00000005bbbb7c23 */ /* 0x100fe200080108be */
[--C-:B------:R-:W-:Y:S01]  /*4f50*/  FFMA.FTZ R188, R188, UR5, -R190.reuse ;  /* 0x00000005bcbc7c23 */ /* 0x100fe200080108be */
[----:B------:R-:W5:Y:S01]  /*4f60*/  LDSM.16.MT88.4 R24, [R228+0x10800] ;  /* 0x01080000e418783b */ /* 0x000f620000004200 */
[----:B------:R-:W-:Y:S01]  /*4f70*/  FFMA.FTZ R191, R191, UR5, -R190 ;  /* 0x00000005bfbf7c23 */ /* 0x000fe200080108be */
[----:B------:R-:W3:Y:S01]  /*4f80*/  MUFU.EX2 R174, R174 ;  /* 0x000000ae00ae7308 */ /* 0x000ee20000000800 */
[----:B--2---:R-:W-:Y:S01]  /*4f90*/  F2FP.F16.F32.PACK_AB R128, R178, R179 ;  /* 0x000000b3b280723e */ /* 0x004fe200000000ff */
[----:B------:R-:W2:Y:S01]  /*4fa0*/  LDSM.16.MT88.4 R20, [R225+0x10800] ;  /* 0x01080000e114783b */ /* 0x000ea20000004200 */
        /* <DEDUP_REMOVED lines=11> */
[----:B------:R-:W-:Y:S01]  /*5060*/  LDSM.16.MT88.4 R32, [R226+0x12800] ;  /* 0x01280000e220783b */ /* 0x000fe20000004200 */
[----:B------:R-:W-:Y:S01]  /*5070*/  FADD.FTZ R178, R179, R178 ;  /* 0x000000b2b3b27221 */ /* 0x000fe20000010000 */
[----:B------:R-:W1:Y:S01]  /*5080*/  MUFU.EX2 R181, R181 ;  /* 0x000000b500b57308 */ /* 0x000e620000000800 */
[----:B---3--:R-:W-:-:S02]  /*5090*/  F2FP.F16.F32.PACK_AB R130, R174, R176 ;  /* 0x000000b0ae82723e */ /* 0x008fc400000000ff */
[----:B------:R-:W-:Y:S01]  /*50a0*/  FADD.FTZ R178, R176, R178 ;  /* 0x000000b2b0b27221 */ /* 0x000fe20000010000 */
[----:B------:R-:W-:-:S03]  /*50b0*/  ISETP.GT.AND P0, PT, R168, R236, PT ;  /* 0x000000eca800720c */ /* 0x000fc60003f04270 */
[----:B------:R-:W-:Y:S01]  /*50c0*/  FADD.FTZ R178, R174, R178 ;  /* 0x000000b2aeb27221 */ /* 0x000fe20000010000 */
        /* <DEDUP_REMOVED lines=9> */
[----:B------:R-:W-:Y:S01]  /*5160*/  HMMA.16816.F32 R152, R128, R148, RZ ;  /* 0x000000948098723c */ /* 0x000fe200000018ff */
[----:B------:R-:W-:Y:S01]  /*5170*/  MUFU.EX2 R170, R170 ;  /* 0x000000aa00aa7308 */ /* 0x000fe20000000800 */
[----:B-1----:R-:W-:-:S04]  /*5180*/  FADD.FTZ R178, R173, R178 ;  /* 0x000000b2adb27221 */ /* 0x002fc80000010000 */
[C---:B------:R-:W-:Y:S03]  /*5190*/  HMMA.16816.F32 R136, R128.reuse, R132, RZ ;  /* 0x000000848088723c */ /* 0x040fe600000018ff */
[----:B------:R-:W-:Y:S01]  /*51a0*/  MUFU.EX2 R2, R2 ;  /* 0x0000000200027308 */ /* 0x000fe20000000800 */
[----:B---3--:R-:W-:Y:S02]  /*51b0*/  FADD.FTZ R178, R171, R178 ;  /* 0x000000b2abb27221 */ /* 0x008fe40000010000 */
[C---:B------:R-:W-:Y:S05]  /*51c0*/  HMMA.16816.F32 R148, R128.reuse, R150, RZ ;  /* 0x000000968094723c */ /* 0x040fea00000018ff */
[----:B------:R-:W1:Y:S01]  /*51d0*/  MUFU.EX2 R172, R172 ;  /* 0x000000ac00ac7308 */ /* 0x000e620000000800 */
[C---:B------:R-:W-:Y:S06]  /*51e0*/  HMMA.16816.F32 R132, R128.reuse, R134, RZ ;  /* 0x000000868084723c */ /* 0x040fec00000018ff */
[C---:B------:R-:W-:Y:S01]  /*51f0*/  HMMA.16816.F32 R160, R128.reuse, R156, RZ ;  /* 0x0000009c80a0723c */ /* 0x040fe200000018ff */
[----:B------:R-:W3:Y:S05]  /*5200*/  MUFU.EX2 R169, R169 ;  /* 0x000000a900a97308 */ /* 0x000eea0000000800 */
[----:B------:R-:W-:Y:S03]  /*5210*/  HMMA.16816.F32 R144, R128, R140, RZ ;  /* 0x0000008c8090723c */ /* 0x000fe600000018ff */
[----:B------:R-:W-:Y:S01]  /*5220*/  MUFU.EX2 R167, R167 ;  /* 0x000000a700a77308 */ /* 0x000fe20000000800 */
[----:B-1----:R-:W-:-:S02]  /*5230*/  FADD.FTZ R180, R172, R180 ;  /* 0x000000b4acb47221 */ /* 0x002fc40000010000 */
[C---:B------:R-:W-:Y:S05]  /*5240*/  HMMA.16816.F32 R36, R128.reuse, R40, RZ ;  /* 0x000000288024723c */ /* 0x040fea00000018ff */
[----:B------:R-:W1:Y:S01]  /*5250*/  MUFU.EX2 R0, R0 ;  /* 0x0000000000007308 */ /* 0x000e620000000800 */
        /* <DEDUP_REMOVED lines=19> */
[----:B------:R-:W4:Y:S03]  /*5390*/  MUFU.EX2 R191, R191 ;  /* 0x000000bf00bf7308 */ /* 0x000f260000000800 */
[C---:B------:R-:W-:Y:S05]  /*53a0*/  HMMA.16816.F32 R140, R128.reuse, R142, RZ ;  /* 0x0000008e808c723c */ /* 0x040fea00000018ff */
[----:B------:R-:W4:Y:S01]  /*53b0*/  MUFU.EX2 R199, R199 ;  /* 0x000000c700c77308 */ /* 0x000f220000000800 */
        /* <DEDUP_REMOVED lines=11> */
[----:B------:R-:W4:Y:S03]  /*5470*/  MUFU.EX2 R193, R193 ;  /* 0x000000c100c17308 */ /* 0x000f260000000800 */
[C---:B------:R-:W-:Y:S05]  /*5480*/  HMMA.16816.F32 R96, R128.reuse, R98, RZ ;  /* 0x000000628060723c */ /* 0x040fea00000018ff */
[----:B------:R-:W4:Y:S01]  /*5490*/  MUFU.EX2 R192, R192 ;  /* 0x000000c000c07308 */ /* 0x000f220000000800 */
[C---:B------:R-:W-:Y:S06]  /*54a0*/  HMMA.16816.F32 R104, R128.reuse, R106, RZ ;  /* 0x0000006a8068723c */ /* 0x040fec00000018ff */
[C---:B------:R-:W-:Y:S01]  /*54b0*/  HMMA.16816.F32 R112, R128.reuse, R114, RZ ;  /* 0x000000728070723c */ /* 0x040fe200000018ff */
[----:B------:R-:W4:Y:S05]  /*54c0*/  MUFU.EX2 R249, R249 ;  /* 0x000000f900f97308 */ /* 0x000f2a0000000800 */
        /* <DEDUP_REMOVED lines=11> */
[C---:B-----5:R-:W-:Y:S06]  /*5580*/  HMMA.16816.F32 R152, R4.reuse, R12, R152 ;  /* 0x0000000c0498723c */ /* 0x060fec0000001898 */
[C---:B------:R-:W-:Y:S01]  /*5590*/  HMMA.16816.F32 R148, R4.reuse, R14, R148 ;  /* 0x0000000e0494723c */ /* 0x040fe20000001894 */
[----:B------:R-:W1:Y:S05]  /*55a0*/  LDSM.16.MT88.4 R12, [R225+0x12800] ;  /* 0x01280000e10c783b */ /* 0x000e6a0000004200 */
[C---:B------:R-:W-:Y:S06]  /*55b0*/  HMMA.16816.F32 R136, R4.reuse, R8, R136 ;  /* 0x000000080488723c */ /* 0x040fec0000001888 */
[C---:B------:R-:W-:Y:S01]  /*55c0*/  HMMA.16816.F32 R132, R4.reuse, R10, R132 ;  /* 0x0000000a0484723c */ /* 0x040fe20000001884 */
[----:B------:R-:W5:Y:S05]  /*55d0*/  LDSM.16.MT88.4 R8, [R226+0x14800] ;  /* 0x01480000e208783b */ /* 0x000f6a0000004200 */
[C---:B------:R-:W-:Y:S06]  /*55e0*/  HMMA.16816.F32 R160, R4.reuse, R24, R160 ;  /* 0x0000001804a0723c */ /* 0x040fec00000018a0 */
        /* <DEDUP_REMOVED lines=8> */
[C---:B-----5:R-:W-:Y:S06]  /*5670*/  HMMA.16816.F32 R76, R4.reuse, R8, R76 ;  /* 0x00000008044c723c */ /* 0x060fec000000184c */
[C---:B------:R-:W-:Y:S01]  /*5680*/  HMMA.16816.F32 R80, R4.reuse, R10, R80 ;  /* 0x0000000a0450723c */ /* 0x040fe20000001850 */
[----:B------:R-:W2:Y:S05]  /*5690*/  LDSM.16.MT88.4 R8, [R226+0x16800] ;  /* 0x01680000e208783b */ /* 0x000eaa0000004200 */
        /* <DEDUP_REMOVED lines=27> */
[C---:B------:R-:W-:Y:S06]  /*5850*/  HMMA.16816.F32 R124, R4.reuse, R28, R124 ;  /* 0x0000001c047c723c */ /* 0x040fec000000187c */
[----:B------:R-:W-:Y:S01]  /*5860*/  HMMA.16816.F32 R128, R4, R30, R128 ;  /* 0x0000001e0480723c */ /* 0x000fe20000001880 */
[----:B------:R-:W-:Y:S06]  /*5870*/  LDSM.16.MT88.4 R28, [R224+0x13000] ;  /* 0x01300000e01c783b */ /* 0x000fec0000004200 */
[----:B------:R-:W-:Y:S01]  /*5880*/  F2FP.F16.F32.PACK_AB R4, R183, R182 ;  /* 0x000000b6b704723e */ /* 0x000fe200000000ff */
[----:B------:R-:W-:Y:S01]  /*5890*/  FADD.FTZ R182, R182, R170 ;  /* 0x000000aab6b67221 */ /* 0x000fe20000010000 */
[----:B----4-:R-:W-:Y:S01]  /*58a0*/  F2FP.F16.F32.PACK_AB R5, R187, R186 ;  /* 0x000000babb05723e */ /* 0x010fe200000000ff */
        /* <DEDUP_REMOVED lines=24> */
[C---:B-----5:R-:W-:Y:S06]  /*5a30*/  HMMA.16816.F32 R144, R4.reuse, R16, R144 ;  /* 0x000000100490723c */ /* 0x060fec0000001890 */
        /* <DEDUP_REMOVED lines=99> */
[----:B------:R-:W-:Y:S01]  /*6070*/  ULDC UR10, c[0x0][0x39c] ;  /* 0x0000e700000a7ab9 */ /* 0x000fe20000000800 */
[----:B------:R-:W-:-:S10]  /*6080*/  ULDC UR4, c[0x0][0x2ec] ;  /* 0x0000bb0000047ab9 */ /* 0x000fd40000000800 */
.L_x_5190:
[----:B------:R-:W-:Y:S04]  /*6090*/  DEPBAR.LE SB0, 0x0 ;  /* 0x000080000000791a */ /* 0x000fe80000000000 */
[----:B------:R-:W-:Y:S01]  /*60a0*/  BAR.SYNC.DEFER_BLOCKING 0x0 ;  /* 0x0000000000007b1d */ /* 0x000fe20000010000 */
[----:B------:R-:W-:Y:S02]  /*60b0*/  MOV R12, R247 ;  /* 0x000000f7000c7202 */ /* 0x000fe40000000f00 */
[----:B------:R-:W-:Y:S03]  /*60c0*/  MOV R6, R246 ;  /* 0x000000f600067202 */ /* 0x000fe60000000f00 */
[----:B------:R-:W-:Y:S05]  /*60d0*/  @!P6 BRA `(.L_x_5187) ;  /* 0x0000000000f4e947 */ /* 0x000fea0003800000 */
[----:B------:R-:W1:Y:S01]  /*60e0*/  LDC R3, c[0x0][0x380] ;  /* 0x0000e000ff037b82 */ /* 0x000e620000000800 */
[----:B------:R-:W-:Y:S04]  /*60f0*/  SHF.L.U32 R5, R248, 0x6, RZ ;  /* 0x00000006f8057819 */ /* 0x000fe800000006ff */
[----:B------:R-:W-:Y:S01]  /*6100*/  IABS R7, R5 ;  /* 0x0000000500077213 */ /* 0x000fe20000000000 */
[C---:B------:R-:W-:Y:S05]  /*6110*/  VIADD R12, R5.reuse, 0x40 ;  /* 0x00000040050c7836 */ /* 0x040fea0000000000 */
[----:B------:R-:W-:Y:S02]  /*6120*/  IABS R9, R12 ;  /* 0x0000000c00097213 */ /* 0x000fe40000000000 */
[-C--:B-1----:R-:W-:Y:S02]  /*6130*/  IABS R4, R3.reuse ;  /* 0x0000000300047213 */ /* 0x082fe40000000000 */
[-C--:B------:R-:W-:Y:S02]  /*6140*/  LOP3.LUT R5, R5, R3.reuse, RZ, 0x3c, !PT ;  /* 0x0000000305057212 */ /* 0x080fe400078e3cff */
[----:B------:R-:W1:Y:S01]  /*6150*/  I2F.RP R10, R4 ;  /* 0x00000004000a7306 */ /* 0x000e620000209400 */
[-C--:B------:R-:W-:Y:S02]  /*6160*/  LOP3.LUT R12, R12, R3.reuse, RZ, 0x3c, !PT ;  /* 0x000000030c0c7212 */ /* 0x080fe400078e3cff */
[----:B------:R-:W-:Y:S02]  /*6170*/  ISETP.GE.AND P0, PT, R5, RZ, PT ;  /* 0x000000ff0500720c */ /* 0x000fe40003f06270 */
        /* <DEDUP_REMOVED lines=37> */
[----:B------:R-:W-:Y:S05]  /*63d0*/  IMAD R10, R10, R3, -0x40 ;  /* 0xffffffc00a0a7424 */ /* 0x000fea00078e0203 */
[----:B------:R-:W-:Y:S01]  /*63e0*/  SHF.R.S32.HI R3, RZ, 0x1f, R10 ;  /* 0x0000001fff037819 */ /* 0x000fe2000001140a */
[----:B------:R3:W2:Y:S02]  /*63f0*/  LDG.E R9, desc[UR14][R6.64] ;  /* 0x0000000e06097981 */ /* 0x0006a4000c1e1900 */
[----:B---3--:R-:W3:Y:S02]  /*6400*/  LDC.64 R6, c[0x0][0x250] ;  /* 0x00009400ff067b82 */ /* 0x008ee40000000a00 */
[-C--:B---3--:R-:W-:Y:S02]  /*6410*/  IMAD R3, R3, R6.reuse, RZ ;  /* 0x0000000603037224 */ /* 0x088fe400078e02ff */
[C---:B------:R-:W-:Y:S04]  /*6420*/  IMAD.WIDE.U32 R12, R10.reuse, R6, RZ ;  /* 0x000000060a0c7225 */ /* 0x040fe800078e00ff */
[----:B------:R-:W-:Y:S04]  /*6430*/  IMAD R3, R10, R7, R3 ;  /* 0x000000070a037224 */ /* 0x000fe800078e0203 */
[----:B------:R-:W-:Y:S01]  /*6440*/  IMAD.IADD R13, R13, 0x1, R3 ;  /* 0x000000010d0d7824 */ /* 0x000fe200078e0203 */
[----:B--2---:R-:W-:Y:S04]  /*6450*/  IADD3 R8, -R9, R8, RZ ;  /* 0x0000000809087210 */ /* 0x004fe80007ffe1ff */
[----:B------:R-:W-:Y:S01]  /*6460*/  SHF.R.S32.HI R6, RZ, 0x1f, R8 ;  /* 0x0000001fff067819 */ /* 0x000fe20000011408 */
[-C--:B-1----:R-:W-:Y:S04]  /*6470*/  IMAD.WIDE.U32 R12, R8, R4.reuse, R12 ;  /* 0x00000004080c7225 */ /* 0x082fe800078e000c */
[----:B------:R-:W-:Y:S04]  /*6480*/  IMAD R6, R6, R4, RZ ;  /* 0x0000000406067224 */ /* 0x000fe800078e02ff */
[----:B------:R-:W-:Y:S05]  /*6490*/  IMAD R6, R8, R5, R6 ;  /* 0x0000000508067224 */ /* 0x000fea00078e0206 */
[----:B------:R-:W-:Y:S07]  /*64a0*/  IADD3 R6, R13, R6, RZ ;  /* 0x000000060d067210 */ /* 0x000fee0007ffe0ff */
.L_x_5187:
        /* <DEDUP_REMOVED lines=28> */
[----:B------:R-:W-:Y:S04]  /*6670*/  LDSM.16.M88.4 R32, [R234] ;  /* 0x00000000ea20783b */ /* 0x000fe80000000200 */
[----:B-1----:R-:W2:Y:S04]  /*6680*/  LDSM.16.M88.4 R8, [R233+0x8000] ;  /* 0x00800000e908783b */ /* 0x002ea80000000200 */
[----:B------:R-:W1:Y:S04]  /*6690*/  LDSM.16.M88.4 R16, [R233+0x8800] ;  /* 0x00880000e910783b */ /* 0x000e680000000200 */
[----:B------:R-:W3:Y:S04]  /*66a0*/  LDSM.16.M88.4 R24, [R233+0x9000] ;  /* 0x00900000e918783b */ /* 0x000ee80000000200 */
[----:B------:R-:W4:Y:S04]  /*66b0*/  LDSM.16.M88.4 R164, [R233+0x9800] ;  /* 0x00980000e9a4783b */ /* 0x000f280000000200 */
[----:B------:R-:W0:Y:S04]  /*66c0*/  LDGDEPBAR ;  /* 0x00000000000079af */ /* 0x000e280000000000 */
[----:B------:R-:W-:Y:S04]  /*66d0*/  LDSM.16.M88.4 R168, [R232] ;  /* 0x00000000e8a8783b */ /* 0x000fe80000000200 */
[----:B------:R-:W5:Y:S04]  /*66e0*/  LDSM.16.M88.4 R172, [R231] ;  /* 0x00000000e7ac783b */ /* 0x000f680000000200 */
[----:B------:R-:W5:Y:S04]  /*66f0*/  LDSM.16.M88.4 R176, [R223] ;  /* 0x00000000dfb0783b */ /* 0x000f680000000200 */
[----:B------:R-:W5:Y:S04]  /*6700*/  LDSM.16.M88.4 R180, [R222] ;  /* 0x00000000deb4783b */ /* 0x000f680000000200 */
[----:B------:R-:W5:Y:S01]  /*6710*/  LDSM.16.M88.4 R184, [R221] ;  /* 0x00000000ddb8783b */ /* 0x000f620000000200 */
[C---:B--2---:R-:W-:Y:S03]  /*6720*/  HMMA.16816.F32 R4, R32.reuse, R8, RZ ;  /* 0x000000082004723c */ /* 0x044fe600000018ff */
[----:B------:R-:W-:Y:S04]  /*6730*/  LDSM.16.M88.4 R188, [R230] ;  /* 0x00000000e6bc783b */ /* 0x000fe80000000200 */
[----:B------:R-:W2:Y:S01]  /*6740*/  LDSM.16.M88.4 R192, [R227+0x8000] ;  /* 0x00800000e3c0783b */ /* 0x000ea20000000200 */
[C---:B------:R-:W-:Y:S03]  /*6750*/  HMMA.16816.F32 R8, R32.reuse, R10, RZ ;  /* 0x0000000a2008723c */ /* 0x040fe600000018ff */
[----:B------:R-:W-:Y:S03]  /*6760*/  LDSM.16.M88.4 R196, [R227+0x9000] ;  /* 0x00900000e3c4783b */ /* 0x000fe60000000200 */
[C---:B-1----:R-:W-:Y:S01]  /*6770*/  HMMA.16816.F32 R12, R32.reuse, R16, RZ ;  /* 0x00000010200c723c */ /* 0x042fe200000018ff */
[----:B------:R-:W-:Y:S04]  /*6780*/  LDSM.16.M88.4 R200, [R227+0x9800] ;  /* 0x00980000e3c8783b */ /* 0x000fe80000000200 */
[----:B------:R-:W-:Y:S01]  /*6790*/  LDSM.16.M88.4 R204, [R220] ;  /* 0x00000000dccc783b */ /* 0x000fe20000000200 */
[C---:B------:R-:W-:Y:S06]  /*67a0*/  HMMA.16816.F32 R16, R32.reuse, R18, RZ ;  /* 0x000000122010723c */ /* 0x040fec00000018ff */
[C---:B---3--:R-:W-:Y:S06]  /*67b0*/  HMMA.16816.F32 R20, R32.reuse, R24, RZ ;  /* 0x000000182014723c */ /* 0x048fec00000018ff */
[C---:B------:R-:W-:Y:S06]  /*67c0*/  HMMA.16816.F32 R24, R32.reuse, R26, RZ ;  /* 0x0000001a2018723c */ /* 0x040fec00000018ff */
[C---:B----4-:R-:W-:Y:S06]  /*67d0*/  HMMA.16816.F32 R28, R32.reuse, R164, RZ ;  /* 0x000000a4201c723c */ /* 0x050fec00000018ff */
[----:B------:R-:W-:Y:S01]  /*67e0*/  HMMA.16816.F32 R32, R32, R166, RZ ;  /* 0x000000a62020723c */ /* 0x000fe200000018ff */
[----:B------:R-:W1:Y:S05]  /*67f0*/  LDSM.16.M88.4 R164, [R227+0x8800] ;  /* 0x00880000e3a4783b */ /* 0x000e6a0000000200 */
[C---:B-----5:R-:W-:Y:S06]  /*6800*/  HMMA.16816.F32 R4, R168.reuse, R172, R4 ;  /* 0x000000aca804723c */ /* 0x060fec0000001804 */
[C---:B------:R-:W-:Y:S01]  /*6810*/  HMMA.16816.F32 R8, R168.reuse, R174, R8 ;  /* 0x000000aea808723c */ /* 0x040fe20000001808 */
[----:B------:R-:W3:Y:S05]  /*6820*/  LDSM.16.M88.4 R172, [R229] ;  /* 0x00000000e5ac783b */ /* 0x000eea0000000200 */
        /* <DEDUP_REMOVED lines=23> */
[C---:B---3--:R-:W-:Y:S06]  /*69a0*/  HMMA.16816.F32 R4, R172.reuse, R204, R4 ;  /* 0x000000ccac04723c */ /* 0x048fec0000001804 */
[C---:B------:R-:W-:Y:S01]  /*69b0*/  HMMA.16816.F32 R8, R172.reuse, R206, R8 ;  /* 0x000000ceac08723c */ /* 0x040fe20000001808 */
[----:B------:R-:W3:Y:S05]  /*69c0*/  LDSM.16.M88.4 R204, [R219] ;  /* 0x00000000dbcc783b */ /* 0x000eea0000000200 */
[C---:B----4-:R-:W-:Y:S06]  /*69d0*/  HMMA.16816.F32 R12, R172.reuse, R168, R12 ;  /* 0x000000a8ac0c723c */ /* 0x050fec000000180c */
[C---:B------:R-:W-:Y:S01]  /*69e0*/  HMMA.16816.F32 R16, R172.reuse, R170, R16 ;  /* 0x000000aaac10723c */ /* 0x040fe20000001810 */
[----:B------:R-:W4:Y:S05]  /*69f0*/  LDSM.16.M88.4 R168, [R218] ;  /* 0x00000000daa8783b */ /* 0x000f2a0000000200 */
        /* <DEDUP_REMOVED lines=142> */
[C---:B---3--:R-:W-:Y:S06]  /*72e0*/  HMMA.16816.F32 R4, R188.reuse, R204, R4 ;  /* 0x000000ccbc04723c */ /* 0x048fec0000001804 */
        /* <DEDUP_REMOVED lines=75> */
[----:B--23--:R-:W-:Y:S05]  /*77a0*/  @!P0 BRA `(.L_x_5188) ;  /* 0x00000004007c8947 */ /* 0x00cfea0003800000 */
[----:B------:R-:W-:Y:S04]  /*77b0*/  ULEA UR8, -UR9, URZ, 0x6 ;  /* 0x0000003f09087291 */ /* 0x000fe8000f8e313f */
[----:B------:R-:W-:Y:S02]  /*77c0*/  USHF.R.S32.HI UR7, URZ, 0x1f, UR8 ;  /* 0x0000001f3f077899 */ /* 0x000fe40008011408 */
[----:B------:R-:W-:Y:S04]  /*77d0*/  MOV R8, UR8 ;  /* 0x0000000800087c02 */ /* 0x000fe80008000f00 */
[----:B------:R-:W-:Y:S01]  /*77e0*/  MOV R6, UR7 ;  /* 0x0000000700067c02 */ /* 0x000fe20008000f00 */
[----:B------:R-:W-:Y:S06]  /*77f0*/  @!P6 BRA `(.L_x_5189) ;  /* 0x0000000000f4e947 */ /* 0x000fec0003800000 */
[----:B------:R-:W2:Y:S01]  /*7800*/  LDC R3, c[0x0][0x380] ;  /* 0x0000e000ff037b82 */ /* 0x000ea20000000800 */
[----:B------:R-:W-:Y:S04]  /*7810*/  SHF.L.U32 R5, R248, 0x6, RZ ;  /* 0x00000006f8057819 */ /* 0x000fe800000006ff */
[----:B------:R-:W-:Y:S01]  /*7820*/  IABS R9, R5 ;  /* 0x0000000500097213 */ /* 0x000fe20000000000 */
[----:B------:R-:W-:Y:S05]  /*7830*/  VIADD R11, R5, 0xffffffc0 ;  /* 0xffffffc0050b7836 */ /* 0x000fea0000000000 */
[----:B------:R-:W-:Y:S02]  /*7840*/  IABS R7, R11 ;  /* 0x0000000b00077213 */ /* 0x000fe40000000000 */
[-C--:B--2---:R-:W-:Y:S02]  /*7850*/  IABS R4, R3.reuse ;  /* 0x0000000300047213 */ /* 0x084fe40000000000 */
[-C--:B------:R-:W-:Y:S02]  /*7860*/  LOP3.LUT R11, R11, R3.reuse, RZ, 0x3c, !PT ;  /* 0x000000030b0b7212 */ /* 0x080fe400078e3cff */
[----:B-1----:R-:W1:Y:S01]  /*7870*/  I2F.RP R14, R4 ;  /* 0x00000004000e7306 */ /* 0x002e620000209400 */
[----:B------:R-:W-:Y:S02]  /*7880*/  LOP3.LUT R5, R5, R3, RZ, 0x3c, !PT ;  /* 0x0000000305057212 */ /* 0x000fe400078e3cff */
[----:B------:R-:W-:Y:S02]  /*7890*/  ISETP.GE.AND P0, PT, R11, RZ, PT ;  /* 0x000000ff0b00720c */ /* 0x000fe40003f06270 */
[----:B------:R-:W-:Y:S05]  /*78a0*/  ISETP.GE.AND P2, PT, R5, RZ, PT ;  /* 0x000000ff0500720c */ /* 0x000fea0003f46270 */
[----:B-1----:R-:W1:Y:S02]  /*78b0*/  MUFU.RCP R14, R14 ;  /* 0x0000000e000e7308 */ /* 0x002e640000001000 */
[----:B-1----:R-:W-:Y:S08]  /*78c0*/  VIADD R14, R14, 0xffffffe ;  /* 0x0ffffffe0e0e7836 */ /* 0x002ff00000000000 */
[----:B----4-:R-:W1:Y:S02]  /*78d0*/  F2I.FTZ.U32.TRUNC.NTZ R15, R14 ;  /* 0x0000000e000f7305 */ /* 0x010e64000021f000 */
        /* <DEDUP_REMOVED lines=26> */
[CC--:B------:R-:W-:Y:S02]  /*7a80*/  LEA R6, P1, R10.reuse, R240.reuse, 0x2 ;  /* 0x000000f00a067211 */ /* 0x0c0fe400078210ff */
[C---:B------:R-:W-:Y:S02]  /*7a90*/  LEA R4, P0, R9.reuse, R240, 0x2 ;  /* 0x000000f009047211 */ /* 0x040fe400078010ff */
[-C--:B------:R-:W-:Y:S02]  /*7aa0*/  LEA.HI.X.SX32 R7, R10, R241.reuse, 0x2, P1 ;  /* 0x000000f10a077211 */ /* 0x080fe400008f16ff */
[C---:B------:R-:W-:Y:S01]  /*7ab0*/  LEA.HI.X.SX32 R5, R9.reuse, R241, 0x2, P0 ;  /* 0x000000f109057211 */ /* 0x040fe200000f16ff */
[----:B------:R-:W-:Y:S03]  /*7ac0*/  IMAD.IADD R9, R9, 0x1, -R10 ;  /* 0x0000000109097824 */ /* 0x000fe600078e0a0a */
[----:B------:R1:W2:Y:S01]  /*7ad0*/  LDG.E R7, desc[UR14][R6.64] ;  /* 0x0000000e06077981 */ /* 0x0002a2000c1e1900 */
[----:B------:R-:W-:Y:S03]  /*7ae0*/  IMAD R9, R9, R3, -0x40 ;  /* 0xffffffc009097424 */ /* 0x000fe600078e0203 */
[----:B------:R3:W2:Y:S02]  /*7af0*/  LDG.E R8, desc[UR14][R4.64] ;  /* 0x0000000e04087981 */ /* 0x0006a4000c1e1900 */
[----:B------:R-:W-:Y:S05]  /*7b00*/  SHF.R.S32.HI R3, RZ, 0x1f, R9 ;  /* 0x0000001fff037819 */ /* 0x000fea0000011409 */
[----:B------:R-:W-:Y:S01]  /*7b10*/  IMAD R3, R3, UR9, RZ ;  /* 0x0000000903037c24 */ /* 0x000fe2000f8e02ff */
[----:B-1----:R-:W1:Y:S08]  /*7b20*/  LDC R6, c[0x0][0x24c] ;  /* 0x00009300ff067b82 */ /* 0x002e700000000800 */
[----:B---3--:R-:W3:Y:S01]  /*7b30*/  LDC.64 R4, c[0x0][0x230] ;  /* 0x00008c00ff047b82 */ /* 0x008ee20000000a00 */
[C---:B-1----:R-:W-:Y:S01]  /*7b40*/  IMAD R3, R9.reuse, R6, R3 ;  /* 0x0000000609037224 */ /* 0x042fe200078e0203 */
[----:B--2---:R-:W-:Y:S01]  /*7b50*/  IADD3 R7, -R8, R7, RZ ;  /* 0x0000000708077210 */ /* 0x004fe20007ffe1ff */
[----:B------:R-:W-:Y:S03]  /*7b60*/  IMAD.WIDE.U32 R8, R9, UR9, RZ ;  /* 0x0000000909087c25 */ /* 0x000fe6000f8e00ff */
[----:B------:R-:W-:Y:S01]  /*7b70*/  SHF.R.S32.HI R6, RZ, 0x1f, R7 ;  /* 0x0000001fff067819 */ /* 0x000fe20000011407 */
[----:B------:R-:W-:Y:S04]  /*7b80*/  IMAD.IADD R9, R9, 0x1, R3 ;  /* 0x0000000109097824 */ /* 0x000fe800078e0203 */
[-C--:B---3--:R-:W-:Y:S02]  /*7b90*/  IMAD R6, R6, R4.reuse, RZ ;  /* 0x0000000406067224 */ /* 0x088fe400078e02ff */
[C---:B------:R-:W-:Y:S04]  /*7ba0*/  IMAD.WIDE.U32 R8, R7.reuse, R4, R8 ;  /* 0x0000000407087225 */ /* 0x040fe800078e0008 */
[----:B------:R-:W-:Y:S05]  /*7bb0*/  IMAD R6, R7, R5, R6 ;  /* 0x0000000507067224 */ /* 0x000fea00078e0206 */
[----:B------:R-:W-:Y:S07]  /*7bc0*/  IADD3 R6, R9, R6, RZ ;  /* 0x0000000609067210 */ /* 0x000fee0007ffe0ff */
.L_x_5189:
        /* <DEDUP_REMOVED lines=29> */
.L_x_5188:
[----:B-12---:R-:W-:Y:S01]  /*7da0*/  FMNMX.FTZ R5, R176, R2, !PT ;  /* 0x00000002b0057209 */ /* 0x006fe20007810000 */
[----:B----4-:R-:W-:Y:S01]  /*7db0*/  LDSM.16.MT88.4 R12, [R228+0x10000] ;  /* 0x01000000e40c783b */ /* 0x010fe20000004200 */
        /* <DEDUP_REMOVED lines=61> */
[----:B------:R-:W2:Y:S01]  /*8190*/  MUFU.EX2 R2, R2 ;  /* 0x0000000200027308 */ /* 0x000ea20000000800 */
[--C-:B------:R-:W-:Y:S01]  /*81a0*/  FFMA.FTZ R195, R174, UR4, -R181.reuse ;  /* 0x00000004aec37c23 */ /* 0x100fe200080108b5 */
[--C-:B------:R-:W-:Y:S01]  /*81b0*/  FFMA.FTZ R198, R173, UR4, -R176.reuse ;  /* 0x00000004adc67c23 */ /* 0x100fe200080108b0 */
[--C-:B------:R-:W-:Y:S01]  /*81c0*/  FFMA.FTZ R197, R172, UR4, -R176.reuse ;  /* 0x00000004acc57c23 */ /* 0x100fe200080108b0 */
[--C-:B------:R-:W-:Y:S01]  /*81d0*/  FFMA.FTZ R199, R170, UR4, -R181.reuse ;  /* 0x00000004aac77c23 */ /* 0x100fe200080108b5 */
        /* <DEDUP_REMOVED lines=41> */
[C---:B------:R-:W-:Y:S01]  /*8470*/  FMUL.FTZ R48, R2.reuse, R48 ;  /* 0x0000003002307220 */ /* 0x040fe20000410000 */
        /* <DEDUP_REMOVED lines=11> */
[----:B------:R-:W-:Y:S01]  /*8530*/  LDSM.16.MT88.4 R172, [R225+0x14800] ;  /* 0x01480000e1ac783b */ /* 0x000fe20000004200 */
[--C-:B------:R-:W-:Y:S01]  /*8540*/  FFMA.FTZ R200, R171, UR4, -R181.reuse ;  /* 0x00000004abc87c23 */ /* 0x100fe200080108b5 */
[--C-:B------:R-:W-:Y:S01]  /*8550*/  FFMA.FTZ R201, R169, UR4, -R176.reuse ;  /* 0x00000004a9c97c23 */ /* 0x100fe200080108b0 */
[--C-:B------:R-:W-:Y:S01]  /*8560*/  FFMA.FTZ R202, R168, UR4, -R176.reuse ;  /* 0x00000004a8ca7c23 */ /* 0x100fe200080108b0 */
[--C-:B------:R-:W-:Y:S01]  /*8570*/  FFMA.FTZ R183, R183, UR4, -R181.reuse ;  /* 0x00000004b7b77c23 */ /* 0x100fe200080108b5 */
[--C-:B------:R-:W-:Y:S03]  /*8580*/  FFMA.FTZ R182, R182, UR4, -R181.reuse ;  /* 0x00000004b6b67c23 */ /* 0x100fe600080108b5 */
[----:B------:R-:W4:Y:S01]  /*8590*/  MUFU.EX2 R167, R167 ;  /* 0x000000a700a77308 */ /* 0x000f220000000800 */
[----:B--2---:R-:W-:Y:S01]  /*85a0*/  F2FP.F16.F32.PACK_AB R162, R190, R191 ;  /* 0x000000bfbea2723e */ /* 0x004fe200000000ff */
[----:B------:R-:W-:Y:S01]  /*85b0*/  LDSM.16.MT88.4 R168, [R226+0x12800] ;  /* 0x01280000e2a8783b */ /* 0x000fe20000004200 */
[--C-:B------:R-:W-:Y:S01]  /*85c0*/  FFMA.FTZ R178, R178, UR4, -R181.reuse ;  /* 0x00000004b2b27c23 */ /* 0x100fe200080108b5 */
[--C-:B------:R-:W-:Y:S01]  /*85d0*/  FFMA.FTZ R180, R180, UR4, -R176.reuse ;  /* 0x00000004b4b47c23 */ /* 0x100fe200080108b0 */
[--C-:B------:R-:W-:Y:S01]  /*85e0*/  FFMA.FTZ R179, R179, UR4, -R176.reuse ;  /* 0x00000004b3b37c23 */ /* 0x100fe200080108b0 */
        /* <DEDUP_REMOVED lines=21> */
[C---:B------:R-:W-:Y:S05]  /*8740*/  HMMA.16816.F32 R8, R160.reuse, R14, R8 ;  /* 0x0000000ea008723c */ /* 0x040fea0000001808 */
[----:B------:R-:W2:Y:S01]  /*8750*/  MUFU.EX2 R195, R195 ;  /* 0x000000c300c37308 */ /* 0x000ea20000000800 */
[----:B------:R-:W-:Y:S01]  /*8760*/  ISETP.GT.AND P0, PT, R248, R236, PT ;  /* 0x000000ecf800720c */ /* 0x000fe20003f04270 */
[C---:B------:R-:W-:Y:S01]  /*8770*/  FMUL.FTZ R12, R2.reuse, R152 ;  /* 0x00000098020c7220 */ /* 0x040fe20000410000 */
[----:B------:R-:W-:Y:S03]  /*8780*/  FMUL.FTZ R13, R2, R153 ;  /* 0x00000099020d7220 */ /* 0x000fe60000410000 */
[C---:B------:R-:W-:Y:S01]  /*8790*/  FMUL.FTZ R14, R0.reuse, R154 ;  /* 0x0000009a000e7220 */ /* 0x040fe20000410000 */
        /* <DEDUP_REMOVED lines=28> */
[----:B------:R-:W4:Y:S01]  /*8960*/  MUFU.EX2 R200, R200 ;  /* 0x000000c800c87308 */ /* 0x000f220000000800 */
        /* <DEDUP_REMOVED lines=16> */
[----:B------:R-:W4:Y:S01]  /*8a70*/  MUFU.EX2 R202, R202 ;  /* 0x000000ca00ca7308 */ /* 0x000f220000000800 */
[----:B------:R-:W-:Y:S01]  /*8a80*/  FMUL.FTZ R95, R0, R95 ;  /* 0x0000005f005f7220 */ /* 0x000fe20000410000 */
[C---:B---3--:R-:W-:Y:S04]  /*8a90*/  HMMA.16816.F32 R36, R160.reuse, R148, R36 ;  /* 0x00000094a024723c */ /* 0x048fe80000001824 */
[C---:B------:R-:W-:Y:S02]  /*8aa0*/  FMUL.FTZ R96, R2.reuse, R96 ;  /* 0x0000006002607220 */ /* 0x040fe40000410000 */
[C---:B------:R-:W-:Y:S01]  /*8ab0*/  HMMA.16816.F32 R40, R160.reuse, R150, R40 ;  /* 0x00000096a028723c */ /* 0x040fe20000001828 */
[----:B------:R-:W-:Y:S04]  /*8ac0*/  LDSM.16.MT88.4 R148, [R225+0x10800] ;  /* 0x01080000e194783b */ /* 0x000fe80000004200 */
        /* <DEDUP_REMOVED lines=32> */
[C---:B---3--:R-:W-:Y:S05]  /*8cd0*/  HMMA.16816.F32 R76, R160.reuse, R132, R76 ;  /* 0x00000084a04c723c */ /* 0x048fea000000184c */
        /* <DEDUP_REMOVED lines=21> */
[--C-:B------:R-:W-:Y:S01]  /*8e30*/  FFMA.FTZ R206, R206, UR4, -R181.reuse ;  /* 0x00000004cece7c23 */ /* 0x100fe200080108b5 */
[C---:B------:R-:W-:Y:S01]  /*8e40*/  HMMA.16816.F32 R96, R160.reuse, R142, R96 ;  /* 0x0000008ea060723c */ /* 0x040fe20000001860 */
[----:B------:R-:W1:Y:S04]  /*8e50*/  LDSM.16.MT88.4 R140, [R225+0x16000] ;  /* 0x01600000e18c783b */ /* 0x000e680000004200 */
[--C-:B------:R-:W-:Y:S01]  /*8e60*/  FFMA.FTZ R205, R205, UR4, -R181.reuse ;  /* 0x00000004cdcd7c23 */ /* 0x100fe200080108b5 */
[C---:B---3--:R-:W-:Y:S01]  /*8e70*/  HMMA.16816.F32 R100, R160.reuse, R132, R100 ;  /* 0x00000084a064723c */ /* 0x048fe20000001864 */
[----:B------:R-:W3:Y:S04]  /*8e80*/  MUFU.EX2 R206, R206 ;  /* 0x000000ce00ce7308 */ /* 0x000ee80000000800 */
[--C-:B------:R-:W-:Y:S01]  /*8e90*/  FFMA.FTZ R204, R204, UR4, -R176.reuse ;  /* 0x00000004cccc7c23 */ /* 0x100fe200080108b0 */
[C---:B------:R-:W-:Y:S01]  /*8ea0*/  HMMA.16816.F32 R104, R160.reuse, R134, R104 ;  /* 0x00000086a068723c */ /* 0x040fe20000001868 */
[----:B------:R-:W5:Y:S04]  /*8eb0*/  LDSM.16.MT88.4 R132, [R224+0x16000] ;  /* 0x01600000e084783b */ /* 0x000f680000004200 */
[----:B------:R-:W-:Y:S01]  /*8ec0*/  MUFU.EX2 R205, R205 ;  /* 0x000000cd00cd7308 */ /* 0x000fe20000000800 */
[--C-:B------:R-:W-:Y:S01]  /*8ed0*/  FFMA.FTZ R207, R187, UR4, -R176.reuse ;  /* 0x00000004bbcf7c23 */ /* 0x100fe200080108b0 */
[C---:B--2---:R-:W-:Y:S08]  /*8ee0*/  HMMA.16816.F32 R108, R160.reuse, R136, R108 ;  /* 0x00000088a06c723c */ /* 0x044ff0000000186c */
[----:B------:R-:W-:Y:S01]  /*8ef0*/  MUFU.EX2 R187, R178 ;  /* 0x000000b200bb7308 */ /* 0x000fe20000000800 */
[C---:B------:R-:W-:Y:S03]  /*8f00*/  HMMA.16816.F32 R112, R160.reuse, R138, R112 ;  /* 0x0000008aa070723c */ /* 0x040fe60000001870 */
[----:B------:R-:W-:Y:S01]  /*8f10*/  F2FP.F16.F32.PACK_AB R136, R195, R196 ;  /* 0x000000c4c388723e */ /* 0x000fe200000000ff */
[--C-:B------:R-:W-:Y:S01]  /*8f20*/  FFMA.FTZ R203, R203, UR4, -R181.reuse ;  /* 0x00000004cbcb7c23 */ /* 0x100fe200080108b5 */
[----:B----4-:R-:W-:Y:S01]  /*8f30*/  F2FP.F16.F32.PACK_AB R137, R197, R198 ;  /* 0x000000c6c589723e */ /* 0x010fe200000000ff */
[--C-:B------:R-:W-:Y:S03]  /*8f40*/  FFMA.FTZ R245, R186, UR4, -R181.reuse ;  /* 0x00000004baf57c23 */ /* 0x100fe600080108b5 */
[----:B------:R-:W2:Y:S02]  /*8f50*/  MUFU.EX2 R204, R204 ;  /* 0x000000cc00cc7308 */ /* 0x000ea40000000800 */
[----:B------:R-:W-:Y:S01]  /*8f60*/  F2FP.F16.F32.PACK_AB R138, R200, R199 ;  /* 0x000000c7c88a723e */ /* 0x000fe200000000ff */
[----:B------:R-:W-:Y:S01]  /*8f70*/  FFMA.FTZ R181, R177, UR4, -R181 ;  /* 0x00000004b1b57c23 */ /* 0x000fe200080108b5 */
[----:B------:R-:W-:Y:S01]  /*8f80*/  F2FP.F16.F32.PACK_AB R139, R202, R201 ;  /* 0x000000c9ca8b723e */ /* 0x000fe200000000ff */
[--C-:B------:R-:W-:Y:S01]  /*8f90*/  FFMA.FTZ R251, R185, UR4, -R176.reuse ;  /* 0x00000004b9fb7c23 */ /* 0x100fe200080108b0 */
[--C-:B------:R-:W-:Y:S01]  /*8fa0*/  FFMA.FTZ R252, R184, UR4, -R176.reuse ;  /* 0x00000004b8fc7c23 */ /* 0x100fe200080108b0 */
[--C-:B------:R-:W-:Y:S01]  /*8fb0*/  FFMA.FTZ R166, R166, UR4, -R176.reuse ;  /* 0x00000004a6a67c23 */ /* 0x100fe200080108b0 */
[C---:B-1----:R-:W-:Y:S02]  /*8fc0*/  HMMA.16816.F32 R116, R160.reuse, R140, R116 ;  /* 0x0000008ca074723c */ /* 0x042fe40000001874 */
[----:B------:R-:W-:Y:S01]  /*8fd0*/  MUFU.EX2 R185, R183 ;  /* 0x000000b700b97308 */ /* 0x000fe20000000800 */
[----:B------:R-:W-:Y:S01]  /*8fe0*/  FFMA.FTZ R176, R165, UR4, -R176 ;  /* 0x00000004a5b07c23 */ /* 0x000fe200080108b0 */
[----:B------:R-:W-:Y:S01]  /*8ff0*/  FFMA.FTZ R194, R2, R250, R194 ;  /* 0x000000fa02c27223 */ /* 0x000fe200000100c2 */
[----:B------:R-:W-:Y:S01]  /*9000*/  MOV R2, R164 ;  /* 0x000000a400027202 */ /* 0x000fe20000000f00 */
[C---:B------:R-:W-:Y:S01]  /*9010*/  HMMA.16816.F32 R120, R160.reuse, R142, R120 ;  /* 0x0000008ea078723c */ /* 0x040fe20000001878 */
[----:B------:R-:W1:Y:S05]  /*9020*/  LDSM.16.MT88.4 R140, [R226+0x10800] ;  /* 0x01080000e28c783b */ /* 0x000e6a0000004200 */
[----:B------:R-:W-:Y:S01]  /*9030*/  MUFU.EX2 R184, R180 ;  /* 0x000000b400b87308 */ /* 0x000fe20000000800 */
[----:B------:R-:W-:Y:S01]  /*9040*/  FFMA.FTZ R193, R0, R249, R193 ;  /* 0x000000f900c17223 */ /* 0x000fe200000100c1 */
[C---:B-----5:R-:W-:Y:S08]  /*9050*/  HMMA.16816.F32 R124, R160.reuse, R132, R124 ;  /* 0x00000084a07c723c */ /* 0x060ff0000000187c */
[----:B------:R-:W-:Y:S01]  /*9060*/  MUFU.EX2 R186, R181 ;  /* 0x000000b500ba7308 */ /* 0x000fe20000000800 */
[----:B------:R-:W-:Y:S01]  /*9070*/  HMMA.16816.F32 R128, R160, R134, R128 ;  /* 0x00000086a080723c */ /* 0x000fe20000001880 */
[----:B------:R-:W4:Y:S02]  /*9080*/  LDSM.16.MT88.4 R132, [R225+0x12800] ;  /* 0x01280000e184783b */ /* 0x000f240000004200 */
[----:B------:R-:W-:Y:S03]  /*9090*/  FADD.FTZ R194, R192, R194 ;  /* 0x000000c2c0c27221 */ /* 0x000fe60000010000 */
[C---:B------:R-:W-:Y:S03]  /*90a0*/  HMMA.16816.F32 R4, R136.reuse, R144, R4 ;  /* 0x000000908804723c */ /* 0x040fe60000001804 */
[----:B------:R-:W-:Y:S01]  /*90b0*/  MUFU.EX2 R165, R176 ;  /* 0x000000b000a57308 */ /* 0x000fe20000000800 */
[----:B------:R-:W5:Y:S01]  /*90c0*/  LDSM.16.MT88.4 R160, [R224+0x12800] ;  /* 0x01280000e0a0783b */ /* 0x000f620000004200 */
[----:B------:R-:W-:Y:S01]  /*90d0*/  FADD.FTZ R193, R189, R193 ;  /* 0x000000c1bdc17221 */ /* 0x000fe20000010000 */
[C---:B------:R-:W-:Y:S07]  /*90e0*/  HMMA.16816.F32 R8, R136.reuse, R146, R8 ;  /* 0x000000928808723c */ /* 0x040fee0000001808 */
[----:B------:R-:W4:Y:S01]  /*90f0*/  MUFU.EX2 R207, R207 ;  /* 0x000000cf00cf7308 */ /* 0x000f220000000800 */
[----:B------:R-:W5:Y:S03]  /*9100*/  LDSM.16.MT88.4 R144, [R228+0x14800] ;  /* 0x01480000e490783b */ /* 0x000f660000004200 */
[----:B------:R-:W-:Y:S01]  /*9110*/  FADD.FTZ R194, R191, R194 ;  /* 0x000000c2bfc27221 */ /* 0x000fe20000010000 */
[----:B------:R-:W-:Y:S05]  /*9120*/  FADD.FTZ R193, R188, R193 ;  /* 0x000000c1bcc17221 */ /* 0x000fea0000010000 */
[----:B------:R-:W-:Y:S01]  /*9130*/  MUFU.EX2 R203, R203 ;  /* 0x000000cb00cb7308 */ /* 0x000fe20000000800 */
[----:B------:R-:W-:Y:S01]  /*9140*/  FADD.FTZ R190, R190, R194 ;  /* 0x000000c2bebe7221 */ /* 0x000fe20000010000 */
[----:B------:R-:W-:Y:S03]  /*9150*/  FADD.FTZ R193, R167, R193 ;  /* 0x000000c1a7c17221 */ /* 0x000fe60000010000 */
[----:B------:R-:W-:Y:S01]  /*9160*/  FADD.FTZ R190, R196, R190 ;  /* 0x000000bec4be7221 */ /* 0x000fe20000010000 */
[C---:B-1----:R-:W-:Y:S04]  /*9170*/  HMMA.16816.F32 R12, R136.reuse, R140, R12 ;  /* 0x0000008c880c723c */ /* 0x042fe8000000180c */
[----:B------:R-:W1:Y:S01]  /*9180*/  MUFU.EX2 R245, R245 ;  /* 0x000000f500f57308 */ /* 0x000e620000000800 */
[----:B------:R-:W-:Y:S01]  /*9190*/  FADD.FTZ R198, R198, R193 ;  /* 0x000000c1c6c67221 */ /* 0x000fe20000010000 */
[----:B------:R-:W-:Y:S01]  /*91a0*/  FADD.FTZ R190, R195, R190 ;  /* 0x000000bec3be7221 */ /* 0x000fe20000010000 */
[C---:B------:R-:W-:Y:S01]  /*91b0*/  HMMA.16816.F32 R16, R136.reuse, R142, R16 ;  /* 0x0000008e8810723c */ /* 0x040fe20000001810 */
[----:B------:R-:W1:Y:S06]  /*91c0*/  LDSM.16.MT88.4 R140, [R226+0x14800] ;  /* 0x01480000e28c783b */ /* 0x000e6c0000004200 */
[----:B------:R-:W-:Y:S01]  /*91d0*/  MUFU.EX2 R251, R251 ;  /* 0x000000fb00fb7308 */ /* 0x000fe20000000800 */
[----:B------:R-:W-:Y:S01]  /*91e0*/  FADD.FTZ R198, R197, R198 ;  /* 0x000000c6c5c67221 */ /* 0x000fe20000010000 */
[C---:B------:R-:W-:Y:S03]  /*91f0*/  HMMA.16816.F32 R20, R136.reuse, R148, R20 ;  /* 0x000000948814723c */ /* 0x040fe60000001814 */
[----:B------:R-:W-:Y:S03]  /*9200*/  FADD.FTZ R199, R199, R190 ;  /* 0x000000bec7c77221 */ /* 0x000fe60000010000 */
[C---:B------:R-:W-:Y:S01]  /*9210*/  HMMA.16816.F32 R24, R136.reuse, R150, R24 ;  /* 0x000000968818723c */ /* 0x040fe20000001818 */
[----:B------:R-:W1:Y:S01]  /*9220*/  LDSM.16.MT88.4 R148, [R224+0x14800] ;  /* 0x01480000e094783b */ /* 0x000e620000004200 */
[----:B------:R-:W1:Y:S03]  /*9230*/  MUFU.EX2 R252, R252 ;  /* 0x000000fc00fc7308 */ /* 0x000e660000000800 */
[----:B------:R-:W-:Y:S01]  /*9240*/  FADD.FTZ R198, R201, R198 ;  /* 0x000000c6c9c67221 */ /* 0x000fe20000010000 */
[C---:B------:R-:W-:Y:S06]  /*9250*/  HMMA.16816.F32 R28, R136.reuse, R152, R28 ;  /* 0x00000098881c723c */ /* 0x040fec000000181c */
[----:B------:R-:W1:Y:S01]  /*9260*/  MUFU.EX2 R166, R166 ;  /* 0x000000a600a67308 */ /* 0x000e620000000800 */
[----:B------:R-:W-:Y:S01]  /*9270*/  FADD.FTZ R199, R200, R199 ;  /* 0x000000c7c8c77221 */ /* 0x000fe20000010000 */
[C---:B------:R-:W-:Y:S01]  /*9280*/  HMMA.16816.F32 R32, R136.reuse, R154, R32 ;  /* 0x0000009a8820723c */ /* 0x040fe20000001820 */
[----:B------:R-:W1:Y:S02]  /*9290*/  LDSM.16.MT88.4 R152, [R228+0x16800] ;  /* 0x01680000e498783b */ /* 0x000e640000004200 */
[----:B------:R-:W-:Y:S03]  /*92a0*/  FADD.FTZ R202, R202, R198 ;  /* 0x000000c6caca7221 */ /* 0x000fe60000010000 */
[C---:B------:R-:W-:Y:S05]  /*92b0*/  HMMA.16816.F32 R36, R136.reuse, R156, R36 ;  /* 0x0000009c8824723c */ /* 0x040fea0000001824 */
[----:B---3--:R-:W-:Y:S01]  /*92c0*/  FADD.FTZ R199, R206, R199 ;  /* 0x000000c7cec77221 */ /* 0x008fe20000010000 */
[C---:B------:R-:W-:Y:S01]  /*92d0*/  HMMA.16816.F32 R40, R136.reuse, R158, R40 ;  /* 0x0000009e8828723c */ /* 0x040fe20000001828 */
[----:B------:R-:W-:Y:S04]  /*92e0*/  LDSM.16.MT88.4 R156, [R224+0x11000] ;  /* 0x01100000e09c783b */ /* 0x000fe80000004200 */
[----:B--2---:R-:W-:Y:S01]  /*92f0*/  FADD.FTZ R202, R204, R202 ;  /* 0x000000caccca7221 */ /* 0x004fe20000010000 */
[C---:B------:R-:W-:Y:S05]  /*9300*/  HMMA.16816.F32 R44, R136.reuse, R168, R44 ;  /* 0x000000a8882c723c */ /* 0x040fea000000182c */
[----:B----4-:R-:W-:Y:S01]  /*9310*/  FADD.FTZ R202, R207, R202 ;  /* 0x000000cacfca7221 */ /* 0x010fe20000010000 */
[C---:B------:R-:W-:Y:S01]  /*9320*/  HMMA.16816.F32 R48, R136.reuse, R170, R48 ;  /* 0x000000aa8830723c */ /* 0x040fe20000001830 */
[----:B------:R-:W-:Y:S05]  /*9330*/  LDSM.16.MT88.4 R168, [R226+0x13000] ;  /* 0x01300000e2a8783b */ /* 0x000fea0000004200 */
[C---:B------:R-:W-:Y:S06]  /*9340*/  HMMA.16816.F32 R52, R136.reuse, R132, R52 ;  /* 0x000000848834723c */ /* 0x040fec0000001834 */
[C---:B------:R-:W-:Y:S01]  /*9350*/  HMMA.16816.F32 R56, R136.reuse, R134, R56 ;  /* 0x000000868838723c */ /* 0x040fe20000001838 */
[----:B------:R-:W2:Y:S05]  /*9360*/  LDSM.16.MT88.4 R132, [R226+0x16800] ;  /* 0x01680000e284783b */ /* 0x000eaa0000004200 */
[C---:B-----5:R-:W-:Y:S06]  /*9370*/  HMMA.16816.F32 R60, R136.reuse, R160, R60 ;  /* 0x000000a0883c723c */ /* 0x060fec000000183c */
        /* <DEDUP_REMOVED lines=17> */
[C---:B--2---:R-:W-:Y:S06]  /*9490*/  HMMA.16816.F32 R108, R136.reuse, R132, R108 ;  /* 0x00000084886c723c */ /* 0x044fec000000186c */
[C---:B------:R-:W-:Y:S05]  /*94a0*/  HMMA.16816.F32 R112, R136.reuse, R134, R112 ;  /* 0x000000868870723c */ /* 0x040fea0000001870 */
[----:B------:R-:W-:Y:S01]  /*94b0*/  F2FP.F16.F32.PACK_AB R132, R205, R206 ;  /* 0x000000cecd84723e */ /* 0x000fe200000000ff */
[C---:B-1----:R-:W-:Y:S05]  /*94c0*/  HMMA.16816.F32 R116, R136.reuse, R140, R116 ;  /* 0x0000008c8874723c */ /* 0x042fea0000001874 */
[----:B------:R-:W-:Y:S01]  /*94d0*/  F2FP.F16.F32.PACK_AB R133, R207, R204 ;  /* 0x000000cccf85723e */ /* 0x000fe200000000ff */
[C---:B------:R-:W-:Y:S01]  /*94e0*/  HMMA.16816.F32 R120, R136.reuse, R142, R120 ;  /* 0x0000008e8878723c */ /* 0x040fe20000001878 */
[----:B------:R-:W1:Y:S04]  /*94f0*/  LDSM.16.MT88.4 R140, [R225+0x11000] ;  /* 0x01100000e18c783b */ /* 0x000e680000004200 */
[----:B------:R-:W-:Y:S01]  /*9500*/  F2FP.F16.F32.PACK_AB R134, R245, R203 ;  /* 0x000000cbf586723e */ /* 0x000fe200000000ff */
[C---:B------:R-:W-:Y:S05]  /*9510*/  HMMA.16816.F32 R124, R136.reuse, R144, R124 ;  /* 0x00000090887c723c */ /* 0x040fea000000187c */
[C---:B------:R-:W-:Y:S01]  /*9520*/  F2FP.F16.F32.PACK_AB R135, R252.reuse, R251 ;  /* 0x000000fbfc87723e */ /* 0x040fe200000000ff */
        /* <DEDUP_REMOVED lines=21> */
[----:B------:R2:W-:Y:S05]  /*9680*/  MUFU.EX2 R161, R182 ;  /* 0x000000b600a17308 */ /* 0x0005ea0000000800 */
[C---:B------:R-:W-:Y:S05]  /*9690*/  HMMA.16816.F32 R40, R132.reuse, R162, R40 ;  /* 0x000000a28428723c */ /* 0x040fea0000001828 */
[----:B------:R3:W1:Y:S01]  /*96a0*/  MUFU.EX2 R160, R179 ;  /* 0x000000b300a07308 */ /* 0x0006620000000800 */
[C---:B------:R-:W-:Y:S06]  /*96b0*/  HMMA.16816.F32 R44, R132.reuse, R168, R44 ;  /* 0x000000a8842c723c */ /* 0x040fec000000182c */
[C---:B------:R-:W-:Y:S01]  /*96c0*/  HMMA.16816.F32 R48, R132.reuse, R170, R48 ;  /* 0x000000aa8430723c */ /* 0x040fe20000001830 */
[----:B--2---:R-:W-:Y:S05]  /*96d0*/  LDSM.16.MT88.4 R180, [R226+0x13800] ;  /* 0x01380000e2b4783b */ /* 0x004fea0000004200 */
[C---:B------:R-:W-:Y:S03]  /*96e0*/  HMMA.16816.F32 R52, R132.reuse, R172, R52 ;  /* 0x000000ac8434723c */ /* 0x040fe60000001834 */
[----:B---3--:R-:W-:Y:S02]  /*96f0*/  LDSM.16.MT88.4 R176, [R228+0x13800] ;  /* 0x01380000e4b0783b */ /* 0x008fe40000004200 */
[----:B------:R-:W-:Y:S01]  /*9700*/  F2FP.F16.F32.PACK_AB R171, R165, R166 ;  /* 0x000000a6a5ab723e */ /* 0x000fe200000000ff */
[C---:B------:R-:W-:Y:S05]  /*9710*/  HMMA.16816.F32 R56, R132.reuse, R174, R56 ;  /* 0x000000ae8438723c */ /* 0x040fea0000001838 */
[----:B------:R-:W-:Y:S01]  /*9720*/  LDSM.16.MT88.4 R172, [R224+0x11800] ;  /* 0x01180000e0ac783b */ /* 0x000fe20000004200 */
[C---:B------:R-:W-:Y:S06]  /*9730*/  HMMA.16816.F32 R60, R132.reuse, R136, R60 ;  /* 0x00000088843c723c */ /* 0x040fec000000183c */
[C---:B------:R-:W-:Y:S01]  /*9740*/  HMMA.16816.F32 R64, R132.reuse, R138, R64 ;  /* 0x0000008a8440723c */ /* 0x040fe20000001840 */
[----:B------:R-:W2:Y:S05]  /*9750*/  LDSM.16.MT88.4 R136, [R226+0x17000] ;  /* 0x01700000e288783b */ /* 0x000eaa0000004200 */
[C---:B------:R-:W-:Y:S06]  /*9760*/  HMMA.16816.F32 R68, R132.reuse, R144, R68 ;  /* 0x000000908444723c */ /* 0x040fec0000001844 */
[C---:B------:R-:W-:Y:S01]  /*9770*/  HMMA.16816.F32 R72, R132.reuse, R146, R72 ;  /* 0x000000928448723c */ /* 0x040fe20000001848 */
[----:B------:R-:W3:Y:S05]  /*9780*/  LDSM.16.MT88.4 R144, [R225+0x17000] ;  /* 0x01700000e190783b */ /* 0x000eea0000004200 */
[C---:B-----5:R-:W-:Y:S06]  /*9790*/  HMMA.16816.F32 R76, R132.reuse, R148, R76 ;  /* 0x00000094844c723c */ /* 0x060fec000000184c */
        /* <DEDUP_REMOVED lines=21> */
[----:B------:R-:W-:Y:S02]  /*98f0*/  MOV R135, R187 ;  /* 0x000000bb00877202 */ /* 0x000fe40000000f00 */
[----:B------:R-:W-:Y:S01]  /*9900*/  MOV R141, R161 ;  /* 0x000000a1008d7202 */ /* 0x000fe20000000f00 */
[----:B------:R-:W1:Y:S01]  /*9910*/  LDSM.16.MT88.4 R184, [R225+0x13800] ;  /* 0x01380000e1b8783b */ /* 0x000e620000004200 */
[----:B------:R-:W-:Y:S02]  /*9920*/  F2FP.F16.F32.PACK_AB R169, R140, R132 ;  /* 0x000000848ca9723e */ /* 0x000fe400000000ff */
[----:B------:R-:W-:Y:S02]  /*9930*/  F2FP.F16.F32.PACK_AB R168, R141, R133 ;  /* 0x000000858da8723e */ /* 0x000fe400000000ff */
[----:B------:R-:W-:Y:S07]  /*9940*/  F2FP.F16.F32.PACK_AB R170, R134, R135 ;  /* 0x0000008786aa723e */ /* 0x000fee00000000ff */
        /* <DEDUP_REMOVED lines=9> */
[----:B------:R-:W-:Y:S04]  /*99e0*/  MOV R22, R140 ;  /* 0x0000008c00167202 */ /* 0x000fe80000000f00 */
[----:B------:R-:W-:Y:S02]  /*99f0*/  MOV R23, R141 ;  /* 0x0000008d00177202 */ /* 0x000fe40000000f00 */
[C---:B------:R-:W-:Y:S06]  /*9a00*/  HMMA.16816.F32 R140, R168.reuse, R138, R24 ;  /* 0x0000008aa88c723c */ /* 0x040fec0000001818 */
[C---:B------:R-:W-:Y:S01]  /*9a10*/  HMMA.16816.F32 R136, R168.reuse, R172, R28 ;  /* 0x000000aca888723c */ /* 0x040fe2000000181c */
[----:B------:R-:W-:Y:S04]  /*9a20*/  LDSM.16.MT88.4 R28, [R226+0x17800] ;  /* 0x01780000e21c783b */ /* 0x000fe80000004200 */
[----:B------:R-:W-:Y:S02]  /*9a30*/  MOV R26, R132 ;  /* 0x00000084001a7202 */ /* 0x000fe40000000f00 */
[----:B------:R-:W-:Y:S04]  /*9a40*/  MOV R27, R133 ;  /* 0x00000085001b7202 */ /* 0x000fe80000000f00 */
[----:B------:R-:W-:Y:S02]  /*9a50*/  MOV R173, R134 ;  /* 0x0000008600ad7202 */ /* 0x000fe40000000f00 */
[----:B------:R-:W-:Y:S02]  /*9a60*/  MOV R172, R135 ;  /* 0x0000008700ac7202 */ /* 0x000fe40000000f00 */
[C---:B------:R-:W-:Y:S03]  /*9a70*/  HMMA.16816.F32 R132, R168.reuse, R174, R32 ;  /* 0x000000aea884723c */ /* 0x040fe60000001820 */
[----:B------:R-:W-:Y:S02]  /*9a80*/  MOV R24, R22 ;  /* 0x0000001600187202 */ /* 0x000fe40000000f00 */
[----:B------:R-:W-:Y:S01]  /*9a90*/  MOV R25, R23 ;  /* 0x0000001700197202 */ /* 0x000fe20000000f00 */
[C---:B------:R-:W-:Y:S01]  /*9aa0*/  HMMA.16816.F32 R36, R168.reuse, R176, R36 ;  /* 0x000000b0a824723c */ /* 0x040fe20000001824 */
[----:B------:R-:W2:Y:S04]  /*9ab0*/  LDSM.16.MT88.4 R20, [R224+0x15800] ;  /* 0x01580000e014783b */ /* 0x000ea80000004200 */
        /* <DEDUP_REMOVED lines=21> */
[----:B------:R-:W-:Y:S01]  /*9c10*/  IADD3 R0, R248, -0x1, RZ ;  /* 0xfffffffff8007810 */ /* 0x000fe20007ffe0ff */
[C---:B-----5:R-:W-:Y:S05]  /*9c20*/  HMMA.16816.F32 R76, R168.reuse, R12, R76 ;  /* 0x0000000ca84c723c */ /* 0x060fea000000184c */
[----:B------:R-:W-:Y:S01]  /*9c30*/  FADD.FTZ R251, R166, R251 ;  /* 0x000000fba6fb7221 */ /* 0x000fe20000010000 */
[C---:B------:R-:W-:Y:S05]  /*9c40*/  HMMA.16816.F32 R80, R168.reuse, R14, R80 ;  /* 0x0000000ea850723c */ /* 0x040fea0000001850 */
[----:B------:R-:W-:Y:S01]  /*9c50*/  MOV R248, R0 ;  /* 0x0000000000f87202 */ /* 0x000fe20000000f00 */
[C---:B--2---:R-:W-:Y:S05]  /*9c60*/  HMMA.16816.F32 R84, R168.reuse, R16, R84 ;  /* 0x00000010a854723c */ /* 0x044fea0000001854 */
[----:B------:R-:W-:Y:S01]  /*9c70*/  FADD.FTZ R250, R173, R250 ;  /* 0x000000faadfa7221 */ /* 0x000fe20000010000 */
[C---:B------:R-:W-:Y:S05]  /*9c80*/  HMMA.16816.F32 R88, R168.reuse, R18, R88 ;  /* 0x00000012a858723c */ /* 0x040fea0000001858 */
[----:B------:R-:W-:Y:S01]  /*9c90*/  FADD.FTZ R249, R165, R251 ;  /* 0x000000fba5f97221 */ /* 0x000fe20000010000 */
[C---:B------:R-:W-:Y:S05]  /*9ca0*/  HMMA.16816.F32 R92, R168.reuse, R20, R92 ;  /* 0x00000014a85c723c */ /* 0x040fea000000185c */
[----:B------:R-:W-:Y:S01]  /*9cb0*/  MOV R0, R3 ;  /* 0x0000000300007202 */ /* 0x000fe20000000f00 */
        /* <DEDUP_REMOVED lines=12> */
.L_x_5186:
[----:B------:R-:W1:Y:S01]  /*9d80*/  SHFL.BFLY PT, R0, R250, 0x2, 0x1f ;  /* 0x0c401f00fa007f89 */ /* 0x000e6200000e0000 */
[----:B------:R-:W-:Y:S01]  /*9d90*/  MOV R11, 0x3f800000 ;  /* 0x3f800000000b7802 */ /* 0x000fe20000000f00 */
[----:B------:R-:W2:Y:S01]  /*9da0*/  S2UR UR6, SR_CgaCtaId ;  /* 0x00000000000679c3 */ /* 0x000ea20000008800 */
[----:B------:R-:W-:Y:S01]  /*9db0*/  MOV R9, 0x3f800000 ;  /* 0x3f80000000097802 */ /* 0x000fe20000000f00 */
[----:B------:R-:W3:Y:S01]  /*9dc0*/  SHFL.BFLY PT, R2, R249, 0x2, 0x1f ;  /* 0x0c401f00f9027f89 */ /* 0x000ee200000e0000 */
[----:B------:R-:W-:Y:S01]  /*9dd0*/  UMOV UR4, 0x400 ;  /* 0x0000040000047882 */ /* 0x000fe20000000000 */
[----:B------:R-:W-:Y:S01]  /*9de0*/  BSSY B0, `(.L_x_5191) ;  /* 0x000012e000007945 */ /* 0x000fe20003800000 */
[----:B------:R-:W4:Y:S03]  /*9df0*/  S2R R6, SR_TID.X ;  /* 0x0000000000067919 */ /* 0x000f260000002100 */
[----:B------:R-:W5:Y:S01]  /*9e00*/  LDC.64 R16, c[0x0][0x2c0] ;  /* 0x0000b000ff107b82 */ /* 0x000f620000000a00 */
[----:B------:R-:W5:Y:S07]  /*9e10*/  S2R R18, SR_CTAID.Y ;  /* 0x0000000000127919 */ /* 0x000f6e0000002600 */
[----:B------:R-:W5:Y:S01]  /*9e20*/  LDC R19, c[0x0][0x270] ;  /* 0x00009c00ff137b82 */ /* 0x000f620000000800 */
[----:B-1----:R-:W-:-:S02]  /*9e30*/  FADD.FTZ R250, R0, R250 ;  /* 0x000000fa00fa7221 */ /* 0x002fc40000010000 */
[----:B------:R-:W1:Y:S01]  /*9e40*/  S2R R0, SR_TID.X ;  /* 0x0000000000007919 */ /* 0x000e620000002100 */
[----:B--2---:R-:W-:Y:S01]  /*9e50*/  ULEA UR6, UR6, UR4, 0x18 ;  /* 0x0000000406067291 */ /* 0x004fe2000f8ec03f */
[----:B---3--:R-:W-:-:S03]  /*9e60*/  FADD.FTZ R249, R2, R249 ;  /* 0x000000f902f97221 */ /* 0x008fc60000010000 */
[----:B------:R-:W-:Y:S01]  /*9e70*/  S2UR UR4, SR_CTAID.Z ;  /* 0x00000000000479c3 */ /* 0x000fe20000002700 */
[----:B------:R-:W2:Y:S04]  /*9e80*/  SHFL.BFLY PT, R5, R250, 0x1, 0x1f ;  /* 0x0c201f00fa057f89 */ /* 0x000ea800000e0000 */
[----:B------:R-:W3:Y:S03]  /*9e90*/  SHFL.BFLY PT, R4, R249, 0x1, 0x1f ;  /* 0x0c201f00f9047f89 */ /* 0x000ee600000e0000 */
[----:B------:R-:W1:Y:S01]  /*9ea0*/  S2UR UR5, SR_CTAID.X ;  /* 0x00000000000579c3 */ /* 0x000e620000002500 */
[----:B----4-:R-:W-:-:S04]  /*9eb0*/  SHF.R.S32.HI R10, RZ, 0x1f, R6 ;  /* 0x0000001fff0a7819 */ /* 0x010fc80000011406 */
[----:B------:R-:W-:Y:S01]  /*9ec0*/  LEA.HI R14, R10, R6, RZ, 0x2 ;  /* 0x000000060a0e7211 */ /* 0x000fe200078f10ff */
[----:B-----5:R-:W-:Y:S01]  /*9ed0*/  IMAD R16, R18, R16, R238 ;  /* 0x0000001012107224 */ /* 0x020fe200078e02ee */
[----:B------:R-:W-:Y:S02]  /*9ee0*/  LEA.HI R10, R10, R6, RZ, 0x5 ;  /* 0x000000060a0a7211 */ /* 0x000fe400078f28ff */
[--C-:B------:R-:W-:Y:S02]  /*9ef0*/  SHF.R.S32.HI R12, RZ, 0x2, R14.reuse ;  /* 0x00000002ff0c7819 */ /* 0x100fe4000001140e */
[----:B------:R-:W-:Y:S02]  /*9f00*/  SHF.R.S32.HI R7, RZ, 0x1f, R14 ;  /* 0x0000001fff077819 */ /* 0x000fe4000001140e */
[----:B------:R-:W-:Y:S01]  /*9f10*/  LOP3.LUT R8, R10, 0xffffffe0, RZ, 0xc0, !PT ;  /* 0xffffffe00a087812 */ /* 0x000fe200078ec0ff */
[----:B--2---:R-:W-:Y:S01]  /*9f20*/  FADD.FTZ R5, R250, R5 ;  /* 0x00000005fa057221 */ /* 0x004fe20000010000 */
[----:B------:R-:W-:-:S02]  /*9f30*/  LEA.HI R7, R7, R12, RZ, 0x3 ;  /* 0x0000000c07077211 */ /* 0x000fc400078f18ff */
[----:B------:R-:W-:Y:S01]  /*9f40*/  SHF.R.S32.HI R10, RZ, 0x5, R10 ;  /* 0x00000005ff0a7819 */ /* 0x000fe2000001140a */
[----:B---3--:R-:W-:Y:S01]  /*9f50*/  FADD.FTZ R4, R249, R4 ;  /* 0x00000004f9047221 */ /* 0x008fe20000010000 */
[----:B------:R-:W-:Y:S01]  /*9f60*/  BAR.SYNC.DEFER_BLOCKING 0x0 ;  /* 0x0000000000007b1d */ /* 0x000fe20000010000 */
[----:B------:R-:W-:Y:S01]  /*9f70*/  FSETP.NE.FTZ.AND P4, PT, R5, RZ, PT ;  /* 0x000000ff0500720b */ /* 0x000fe20003f95000 */
[----:B-1----:R-:W-:Y:S01]  /*9f80*/  USHF.L.U32 UR5, UR5, 0x6, URZ ;  /* 0x0000000605057899 */ /* 0x002fe2000800063f */
[----:B------:R-:W-:Y:S02]  /*9f90*/  LOP3.LUT R7, R7, 0xfffffff8, RZ, 0xc0, !PT ;  /* 0xfffffff807077812 */ /* 0x000fe400078ec0ff */
[----:B------:R-:W-:Y:S02]  /*9fa0*/  FSETP.NE.FTZ.AND P3, PT, R4, RZ, PT ;  /* 0x000000ff0400720b */ /* 0x000fe40003f75000 */
[----:B------:R-:W-:Y:S02]  /*9fb0*/  SHF.R.S32.HI R2, RZ, 0x1f, R0 ;  /* 0x0000001fff027819 */ /* 0x000fe40000011400 */
[----:B------:R-:W-:-:S02]  /*9fc0*/  IADD3 R7, R12, -R7, RZ ;  /* 0x800000070c077210 */ /* 0x000fc40007ffe0ff */
[----:B------:R-:W-:Y:S02]  /*9fd0*/  SHF.R.S32.HI R12, RZ, 0x1f, R10 ;  /* 0x0000001fff0c7819 */ /* 0x000fe4000001140a */
[----:B------:R-:W-:Y:S01]  /*9fe0*/  LEA.HI R2, R2, R0, RZ, 0x4 ;  /* 0x0000000002027211 */ /* 0x000fe200078f20ff */
[----:B------:R-:W1:Y:S01]  /*9ff0*/  @P4 MUFU.RCP R11, R5 ;  /* 0x00000005000b4308 */ /* 0x000e620000001000 */
[----:B------:R-:W-:Y:S02]  /*a000*/  LOP3.LUT R14, R14, 0x1ffffffc, RZ, 0xc0, !PT ;  /* 0x1ffffffc0e0e7812 */ /* 0x000fe400078ec0ff */
[----:B------:R-:W-:Y:S02]  /*a010*/  IADD3 R8, -R8, R6, RZ ;  /* 0x0000000608087210 */ /* 0x000fe40007ffe1ff */
[----:B------:R-:W-:Y:S02]  /*a020*/  LEA.HI R12, R12, R10, RZ, 0x2 ;  /* 0x0000000a0c0c7211 */ /* 0x000fe400078f10ff */
[----:B------:R-:W-:Y:S01]  /*a030*/  LOP3.LUT R13, R2, 0xfffffff0, RZ, 0xc0, !PT ;  /* 0xfffffff0020d7812 */ /* 0x000fe200078ec0ff */
[----:B------:R-:W2:Y:S01]  /*a040*/  @P3 MUFU.RCP R9, R4 ;  /* 0x0000000400093308 */ /* 0x000ea20000001000 */
[----:B------:R-:W-:-:S02]  /*a050*/  IADD3 R6, -R14, R6, RZ ;  /* 0x000000060e067210 */ /* 0x000fc40007ffe1ff */
[----:B------:R-:W-:Y:S02]  /*a060*/  LOP3.LUT R12, R12, 0xffffffc, RZ, 0xc0, !PT ;  /* 0x0ffffffc0c0c7812 */ /* 0x000fe400078ec0ff */
[----:B------:R-:W-:Y:S02]  /*a070*/  LOP3.LUT P5, RZ, R8, 0x3, RZ, 0xc0, !PT ;  /* 0x0000000308ff7812 */ /* 0x000fe400078ac0ff */
[----:B------:R-:W-:Y:S01]  /*a080*/  IADD3 R0, -R13, R0, RZ ;  /* 0x000000000d007210 */ /* 0x000fe20007ffe1ff */
        /* <DEDUP_REMOVED lines=66> */
[C---:B--2---:R-:W-:Y:S01]  /*a4b0*/  FMUL.FTZ R163, R9.reuse, R163 ;  /* 0x000000a309a37220 */ /* 0x044fe20000410000 */
[----:B------:R-:W-:Y:S01]  /*a4c0*/  SHF.R.S32.HI R2, RZ, 0x4, R2 ;  /* 0x00000004ff027819 */ /* 0x000fe20000011402 */
[----:B------:R-:W-:Y:S01]  /*a4d0*/  FMUL.FTZ R162, R9, R162 ;  /* 0x000000a209a27220 */ /* 0x000fe20000410000 */
[----:B------:R-:W-:Y:S01]  /*a4e0*/  LEA.HI R11, R11, R8, RZ, 0x2 ;  /* 0x000000080b0b7211 */ /* 0x000fe200078f10ff */
[C---:B------:R-:W-:Y:S01]  /*a4f0*/  FMUL.FTZ R159, R9.reuse, R159 ;  /* 0x0000009f099f7220 */ /* 0x040fe20000410000 */
[----:B------:R-:W-:Y:S01]  /*a500*/  LEA R6, R10, R6, 0x9 ;  /* 0x000000060a067211 */ /* 0x000fe200078e48ff */
        /* <DEDUP_REMOVED lines=63> */
[----:B------:R-:W1:Y:S01]  /*a900*/  @P3 MUFU.LG2 R4, R4 ;  /* 0x0000000400043308 */ /* 0x000e620000000c00 */
[----:B------:R-:W-:Y:S01]  /*a910*/  LOP3.LUT R8, R7, 0x1, RZ, 0xc0, !PT ;  /* 0x0000000107087812 */ /* 0x000fe200078ec0ff */
[----:B---3--:R-:W-:Y:S01]  /*a920*/  @P4 FMUL.FTZ R5, R5, 0.69314718246459960938 ;  /* 0x3f31721805054820 */ /* 0x008fe20000410000 */
[----:B------:R-:W-:-:S02]  /*a930*/  SHF.L.U32 R10, R7, 0x6, RZ ;  /* 0x00000006070a7819 */ /* 0x000fc400000006ff */
[----:B------:R-:W-:Y:S02]  /*a940*/  SHF.L.U32 R7, R2, 0x6, RZ ;  /* 0x0000000602077819 */ /* 0x000fe400000006ff */
[----:B------:R-:W-:Y:S02]  /*a950*/  LEA.HI R9, R0, R0, RZ, 0x1 ;  /* 0x0000000000097211 */ /* 0x000fe400078f08ff */
[----:B------:R-:W-:Y:S02]  /*a960*/  ISETP.NE.U32.AND P0, PT, R8, 0x1, PT ;  /* 0x000000010800780c */ /* 0x000fe40003f05070 */
[----:B------:R-:W-:Y:S02]  /*a970*/  LOP3.LUT R10, R10, 0x1c0, RZ, 0xc0, !PT ;  /* 0x000001c00a0a7812 */ /* 0x000fe400078ec0ff */
[----:B------:R-:W-:Y:S02]  /*a980*/  LOP3.LUT R7, R7, 0x1c0, RZ, 0xc0, !PT ;  /* 0x000001c007077812 */ /* 0x000fe400078ec0ff */
[----:B------:R-:W-:-:S02]  /*a990*/  SHF.L.U32 R8, R9, 0x2, RZ ;  /* 0x0000000209087819 */ /* 0x000fc400000006ff */
[----:B------:R-:W-:Y:S01]  /*a9a0*/  LEA.HI R10, R10, R10, RZ, 0x1d ;  /* 0x0000000a0a0a7211 */ /* 0x000fe200078fe8ff */
[----:B-1----:R-:W-:Y:S01]  /*a9b0*/  @P3 FMUL.FTZ R4, R4, 0.69314718246459960938 ;  /* 0x3f31721804043820 */ /* 0x002fe20000410000 */
[----:B------:R-:W-:Y:S02]  /*a9c0*/  LOP3.LUT R8, R7, 0x38, R8, 0xf8, !PT ;  /* 0x0000003807087812 */ /* 0x000fe400078ef808 */
[----:B------:R-:W-:Y:S02]  /*a9d0*/  SHF.R.U32.HI R7, RZ, 0x3, R7 ;  /* 0x00000003ff077819 */ /* 0x000fe40000011607 */
[----:B------:R-:W-:Y:S02]  /*a9e0*/  LOP3.LUT R9, R9, 0xffffffe, RZ, 0xc0, !PT ;  /* 0x0ffffffe09097812 */ /* 0x000fe400078ec0ff */
[----:B------:R-:W-:Y:S02]  /*a9f0*/  LEA R6, R6, R10, 0x1 ;  /* 0x0000000a06067211 */ /* 0x000fe400078e08ff */
[----:B------:R-:W-:-:S02]  /*aa00*/  LOP3.LUT R7, R8, R7, RZ, 0x3c, !PT ;  /* 0x0000000708077212 */ /* 0x000fc400078e3cff */
[----:B------:R-:W-:Y:S02]  /*aa10*/  IADD3 R9, R0, -R9, RZ ;  /* 0x8000000900097210 */ /* 0x000fe40007ffe0ff */
[----:B------:R-:W-:Y:S02]  /*aa20*/  LEA R6, R6, UR6, 0x2 ;  /* 0x0000000606067c11 */ /* 0x000fe4000f8e10ff */
[----:B------:R-:W-:Y:S02]  /*aa30*/  MOV R8, 0x40 ;  /* 0x0000004000087802 */ /* 0x000fe40000000f00 */
[----:B------:R-:W-:Y:S01]  /*aa40*/  LEA R7, R9, R7, 0x2 ;  /* 0x0000000709077211 */ /* 0x000fe200078e10ff */
[----:B------:R-:W-:Y:S01]  /*aa50*/  STS.64 [R6], R160 ;  /* 0x000000a006007388 */ /* 0x000fe20000000a00 */
[----:B------:R-:W-:Y:S02]  /*aa60*/  MOV R9, 0x80 ;  /* 0x0000008000097802 */ /* 0x000fe40000000f00 */
[----:B------:R-:W-:Y:S01]  /*aa70*/  SHF.R.S32.HI R11, RZ, 0x2, R11 ;  /* 0x00000002ff0b7819 */ /* 0x000fe2000001140b */
[----:B------:R-:W-:Y:S01]  /*aa80*/  STS.64 [R6+0x800], R162 ;  /* 0x000800a206007388 */ /* 0x000fe20000000a00 */
[----:B------:R-:W-:-:S02]  /*aa90*/  IADD3 R10, R6, -0x20, RZ ;  /* 0xffffffe0060a7810 */ /* 0x000fc40007ffe0ff */
[----:B------:R-:W-:Y:S02]  /*aaa0*/  SEL R8, R8, 0xffffffc0, !P1 ;  /* 0xffffffc008087807 */ /* 0x000fe40004800000 */
[----:B------:R-:W-:Y:S02]  /*aab0*/  @P0 IADD3 R10, R6, 0x20, RZ ;  /* 0x00000020060a0810 */ /* 0x000fe40007ffe0ff */
[----:B------:R-:W-:Y:S02]  /*aac0*/  SEL R9, R9, 0xffffff80, !P2 ;  /* 0xffffff8009097807 */ /* 0x000fe40005000000 */
[----:B------:R-:W-:Y:S01]  /*aad0*/  LEA R11, R12, R11, 0x4 ;  /* 0x0000000b0c0b7211 */ /* 0x000fe200078e20ff */
[----:B------:R-:W-:Y:S01]  /*aae0*/  STS.64 [R10], R156 ;  /* 0x0000009c0a007388 */ /* 0x000fe20000000a00 */
[----:B------:R-:W-:Y:S02]  /*aaf0*/  IADD3 R12, R6, R8, RZ ;  /* 0x00000008060c7210 */ /* 0x000fe40007ffe0ff */
[----:B------:R-:W-:Y:S01]  /*ab00*/  IADD3 R8, R8, R10, RZ ;  /* 0x0000000a08087210 */ /* 0x000fe20007ffe0ff */
[----:B------:R-:W-:Y:S01]  /*ab10*/  STS.64 [R10+0x800], R158 ;  /* 0x0008009e0a007388 */ /* 0x000fe20000000a00 */
[----:B------:R-:W-:-:S02]  /*ab20*/  IADD3 R13, R6, R9, RZ ;  /* 0x00000009060d7210 */ /* 0x000fc40007ffe0ff */
[----:B------:R-:W-:Y:S01]  /*ab30*/  IADD3 R14, R9, R10, RZ ;  /* 0x0000000a090e7210 */ /* 0x000fe20007ffe0ff */
[----:B------:R-:W-:Y:S01]  /*ab40*/  STS.64 [R12], R152 ;  /* 0x000000980c007388 */ /* 0x000fe20000000a00 */
[-C--:B------:R-:W-:Y:S02]  /*ab50*/  IADD3 R15, R12, R9.reuse, RZ ;  /* 0x000000090c0f7210 */ /* 0x080fe40007ffe0ff */
[----:B------:R-:W-:Y:S01]  /*ab60*/  IADD3 R9, R8, R9, RZ ;  /* 0x0000000908097210 */ /* 0x000fe20007ffe0ff */
        /* <DEDUP_REMOVED lines=48> */
[----:B------:R3:W-:Y:S04]  /*ae70*/  STS.64 [R12+0xc800], R110 ;  /* 0x00c8006e0c007388 */ /* 0x0007e80000000a00 */
[----:B------:R-:W-:Y:S04]  /*ae80*/  STS.64 [R8+0xc000], R112 ;  /* 0x00c0007008007388 */ /* 0x000fe80000000a00 */
[----:B------:R4:W-:Y:S01]  /*ae90*/  STS.64 [R8+0xc800], R114 ;  /* 0x00c8007208007388 */ /* 0x0009e20000000a00 */
[----:B-1----:R-:W1:Y:S03]  /*aea0*/  @P3 LDC R6, c[0x0][0x2e8] ;  /* 0x0000ba00ff063b82 */ /* 0x002e660000000800 */
[----:B------:R-:W-:Y:S04]  /*aeb0*/  STS.64 [R13+0xc000], R116 ;  /* 0x00c000740d007388 */ /* 0x000fe80000000a00 */
[----:B------:R-:W-:Y:S01]  /*aec0*/  STS.64 [R13+0xc800], R118 ;  /* 0x00c800760d007388 */ /* 0x000fe20000000a00 */
[----:B--2---:R-:W2:Y:S03]  /*aed0*/  @P4 LDC R10, c[0x0][0x2e8] ;  /* 0x0000ba00ff0a4b82 */ /* 0x004ea60000000800 */
[----:B------:R-:W-:Y:S04]  /*aee0*/  STS.64 [R14+0xc000], R120 ;  /* 0x00c000780e007388 */ /* 0x000fe80000000a00 */
[----:B------:R5:W-:Y:S01]  /*aef0*/  STS.64 [R14+0xc800], R122 ;  /* 0x00c8007a0e007388 */ /* 0x000be20000000a00 */
[----:B---3--:R-:W-:-:S03]  /*af00*/  MOV R12, 0xff800000 ;  /* 0xff800000000c7802 */ /* 0x008fc60000000f00 */
[----:B------:R-:W-:Y:S04]  /*af10*/  STS.64 [R15+0xc000], R124 ;  /* 0x00c0007c0f007388 */ /* 0x000fe80000000a00 */
[----:B------:R3:W-:Y:S01]  /*af20*/  STS.64 [R15+0xc800], R126 ;  /* 0x00c8007e0f007388 */ /* 0x0007e20000000a00 */
[----:B----4-:R-:W-:-:S03]  /*af30*/  IADD3 R8, -R238, RZ, RZ ;  /* 0x000000ffee087210 */ /* 0x010fc60007ffe1ff */
[----:B------:R4:W-:Y:S01]  /*af40*/  STS.64 [R9+0xc000], R128 ;  /* 0x00c0008009007388 */ /* 0x0009e20000000a00 */
[----:B-1----:R-:W-:Y:S01]  /*af50*/  @P3 FFMA.FTZ R12, R3, R6, R4 ;  /* 0x00000006030c3223 */ /* 0x002fe20000010004 */
[----:B------:R-:W-:Y:S02]  /*af60*/  IMAD R8, R19, R8, UR4 ;  /* 0x0000000413087e24 */ /* 0x000fe4000f8e0208 */
[----:B------:R4:W-:Y:S02]  /*af70*/  STS.64 [R9+0xc800], R130 ;  /* 0x00c8008209007388 */ /* 0x0009e40000000a00 */
[----:B------:R-:W-:Y:S01]  /*af80*/  IMAD R16, R16, R19, R8 ;  /* 0x0000001310107224 */ /* 0x000fe200078e0208 */
[----:B------:R-:W-:Y:S01]  /*af90*/  MOV R8, 0xff800000 ;  /* 0xff80000000087802 */ /* 0x000fe20000000f00 */
[----:B--2---:R-:W-:Y:S02]  /*afa0*/  @P4 FFMA.FTZ R8, R164, R10, R5 ;  /* 0x0000000aa4084223 */ /* 0x004fe40000010005 */
[----:B------:R-:W-:Y:S01]  /*afb0*/  IMAD R16, R16, R17, UR5 ;  /* 0x0000000510107e24 */ /* 0x000fe2000f8e0211 */
[----:B-----5:R-:W-:-:S02]  /*afc0*/  SHF.L.U32 R14, R0, 0x2, RZ ;  /* 0x00000002000e7819 */ /* 0x020fc400000006ff */
[----:B------:R-:W-:Y:S02]  /*afd0*/  LEA R0, R7, UR6, 0x2 ;  /* 0x0000000607007c11 */ /* 0x000fe4000f8e10ff */
[----:B---3--:R-:W-:Y:S01]  /*afe0*/  SHF.R.S32.HI R15, RZ, 0x1f, R14 ;  /* 0x0000001fff0f7819 */ /* 0x008fe2000001140e */
        /* <DEDUP_REMOVED lines=13> */
.L_x_5192:
[----:B------:R-:W-:Y:S05]  /*b0c0*/  BSYNC B0 ;  /* 0x0000000000007941 */ /* 0x000fea0003800000 */
.L_x_5191:
[C---:B------:R-:W-:Y:S01]  /*b0d0*/  VIADD R4, R2.reuse, 0x8 ;  /* 0x0000000802047836 */ /* 0x040fe20000000000 */
[----:B------:R-:W-:Y:S01]  /*b0e0*/  ULDC UR4, c[0x0][0x2dc] ;  /* 0x0000b70000047ab9 */ /* 0x000fe20000000800 */
[----:B------:R-:W-:Y:S01]  /*b0f0*/  IMAD.WIDE R14, R2, 0x100, R14 ;  /* 0x00000100020e7825 */ /* 0x000fe200078e020e */
[----:B------:R-:W-:Y:S02]  /*b100*/  LDS.128 R96, [R0+0x4000] ;  /* 0x0040000000607984 */ /* 0x000fe40000000c00 */
[-C--:B------:R-:W-:Y:S01]  /*b110*/  ISETP.GE.AND P6, PT, R4, R235.reuse, PT ;  /* 0x000000eb0400720c */ /* 0x080fe20003fc6270 */
[----:B-1----:R-:W-:Y:S01]  /*b120*/  IMAD R8, R16, UR4, RZ ;  /* 0x0000000410087c24 */ /* 0x002fe2000f8e02ff */
[----:B------:R-:W1:Y:S01]  /*b130*/  LDS.128 R4, [R0] ;  /* 0x0000000000047984 */ /* 0x000e620000000c00 */
[----:B------:R-:W-:Y:S01]  /*b140*/  ULDC.64 UR4, c[0x0][0x288] ;  /* 0x0000a20000047ab9 */ /* 0x000fe20000000a00 */
[----:B------:R-:W-:Y:S02]  /*b150*/  VIADD R38, R2, 0x18 ;  /* 0x0000001802267836 */ /* 0x000fe40000000000 */
[----:B----4-:R-:W-:Y:S01]  /*b160*/  IADD3 R9, P0, R8, R14, RZ ;  /* 0x0000000e08097210 */ /* 0x010fe20007f1e0ff */
[----:B------:R-:W2:Y:S01]  /*b170*/  LDS.128 R64, [R0+0x8000] ;  /* 0x0080000000407984 */ /* 0x000ea20000000c00 */
[----:B------:R-:W-:Y:S01]  /*b180*/  VIADD R37, R2, 0x20 ;  /* 0x0000002002257836 */ /* 0x000fe20000000000 */
[----:B------:R-:W-:Y:S01]  /*b190*/  ISETP.GE.AND P4, PT, R38, R235, PT ;  /* 0x000000eb2600720c */ /* 0x000fe20003f86270 */
[----:B------:R-:W-:Y:S01]  /*b1a0*/  VIADD R36, R2, 0x28 ;  /* 0x0000002802247836 */ /* 0x000fe20000000000 */
[----:B------:R-:W-:Y:S01]  /*b1b0*/  LEA.HI.X.SX32 R8, R8, R15, 0x1, P0 ;  /* 0x0000000f08087211 */ /* 0x000fe200000f0eff */
[----:B------:R-:W3:Y:S01]  /*b1c0*/  LDS.128 R32, [R0+0xc000] ;  /* 0x00c0000000207984 */ /* 0x000ee20000000c00 */
[----:B------:R-:W-:Y:S01]  /*b1d0*/  LEA R128, P0, R9, UR4, 0x2 ;  /* 0x0000000409807c11 */ /* 0x000fe2000f8010ff */
[----:B------:R-:W-:Y:S01]  /*b1e0*/  VIADD R3, R2, 0x10 ;  /* 0x0000001002037836 */ /* 0x000fe20000000000 */
[----:B------:R-:W-:Y:S01]  /*b1f0*/  ISETP.GE.AND P3, PT, R37, R235, PT ;  /* 0x000000eb2500720c */ /* 0x000fe20003f66270 */
[----:B------:R-:W4:Y:S01]  /*b200*/  LDS.128 R124, [R0+0x800] ;  /* 0x00080000007c7984 */ /* 0x000f220000000c00 */
[----:B------:R-:W-:-:S02]  /*b210*/  LEA.HI.X R129, R9, UR5, R8, 0x2, P0 ;  /* 0x0000000509817c11 */ /* 0x000fc400080f1408 */
[-C--:B------:R-:W-:Y:S01]  /*b220*/  ISETP.GE.AND P0, PT, R2, R235.reuse, PT ;  /* 0x000000eb0200720c */ /* 0x080fe20003f06270 */
[----:B------:R-:W5:Y:S01]  /*b230*/  LDS.128 R120, [R0+0x1000] ;  /* 0x0010000000787984 */ /* 0x000f620000000c00 */
[-C--:B------:R-:W-:Y:S02]  /*b240*/  ISETP.GE.AND P2, PT, R36, R235.reuse, PT ;  /* 0x000000eb2400720c */ /* 0x080fe40003f46270 */
[-C--:B------:R-:W-:Y:S01]  /*b250*/  ISETP.GE.AND P5, PT, R3, R235.reuse, PT ;  /* 0x000000eb0300720c */ /* 0x080fe20003fa6270 */
[----:B------:R-:W5:Y:S01]  /*b260*/  LDS.128 R116, [R0+0x1800] ;  /* 0x0018000000747984 */ /* 0x000f620000000c00 */
[C---:B------:R-:W-:Y:S02]  /*b270*/  VIADD R3, R2.reuse, 0x30 ;  /* 0x0000003002037836 */ /* 0x040fe40000000000 */
[----:B------:R-:W-:Y:S01]  /*b280*/  VIADD R2, R2, 0x38 ;  /* 0x0000003802027836 */ /* 0x000fe20000000000 */
[----:B------:R-:W5:Y:S02]  /*b290*/  LDS.128 R112, [R0+0x2000] ;  /* 0x0020000000707984 */ /* 0x000f640000000c00 */
[----:B------:R-:W-:-:S02]  /*b2a0*/  ISETP.GE.AND P1, PT, R3, R235, PT ;  /* 0x000000eb0300720c */ /* 0x000fc40003f26270 */
        /* <DEDUP_REMOVED lines=20> */
[----:B-1----:R1:W-:Y:S04]  /*b3f0*/  @!P0 STG.E.64 desc[UR14][R128.64], R4 ;  /* 0x0000000480008986 */ /* 0x0023e8000c101b0e */
[----:B------:R1:W-:Y:S04]  /*b400*/  @!P0 STG.E.64 desc[UR14][R128.64+0x8], R6 ;  /* 0x0000080680008986 */ /* 0x0003e8000c101b0e */
[----:B------:R1:W1:Y:S04]  /*b410*/  LDS.128 R100, [R0+0x3800] ;  /* 0x0038000000647984 */ /* 0x0002680000000c00 */
[----:B------:R1:W1:Y:S04]  /*b420*/  LDS.128 R68, [R0+0x7800] ;  /* 0x0078000000447984 */ /* 0x0002680000000c00 */
[----:B------:R1:W1:Y:S04]  /*b430*/  LDS.128 R36, [R0+0xb800] ;  /* 0x00b8000000247984 */ /* 0x0002680000000c00 */
[----:B------:R1:W1:Y:S04]  /*b440*/  LDS.128 R4, [R0+0xf800] ;  /* 0x00f8000000047984 */ /* 0x0002680000000c00 */
[----:B------:R1:W-:Y:S04]  /*b450*/  @!P0 STG.E.128 desc[UR14][R128.64+0x100], R96 ;  /* 0x0001006080008986 */ /* 0x0003e8000c101d0e */
[----:B--2---:R2:W-:Y:S04]  /*b460*/  @!P0 STG.E.128 desc[UR14][R128.64+0x200], R64 ;  /* 0x0002004080008986 */ /* 0x0045e8000c101d0e */
[----:B---3--:R2:W-:Y:S01]  /*b470*/  @!P0 STG.E.128 desc[UR14][R128.64+0x300], R32 ;  /* 0x0003002080008986 */ /* 0x0085e2000c101d0e */
[----:B------:R-:W-:-:S03]  /*b480*/  ISETP.GE.AND P0, PT, R2, R235, PT ;  /* 0x000000eb0200720c */ /* 0x000fc60003f06270 */
[----:B----4-:R2:W-:Y:S04]  /*b490*/  @!P6 STG.E.128 desc[UR14][R128.64+0x2000], R124 ;  /* 0x0020007c8000e986 */ /* 0x0105e8000c101d0e */
[----:B-----5:R2:W-:Y:S04]  /*b4a0*/  @!P5 STG.E.128 desc[UR14][R128.64+0x4000], R120 ;  /* 0x004000788000d986 */ /* 0x0205e8000c101d0e */
        /* <DEDUP_REMOVED lines=21> */
[----:B------:R2:W-:Y:S01]  /*b600*/  @!P1 STG.E.128 desc[UR14][R128.64+0xc300], R8 ;  /* 0x00c3000880009986 */ /* 0x0005e2000c101d0e */
[----:B-1----:R-:W-:Y:S05]  /*b610*/  @P0 EXIT ;  /* 0x000000000000094d */ /* 0x002fea0003800000 */
[----:B------:R-:W-:Y:S04]  /*b620*/  STG.E.128 desc[UR14][R128.64+0xe000], R100 ;  /* 0x00e0006480007986 */ /* 0x000fe8000c101d0e */
[----:B------:R-:W-:Y:S04]  /*b630*/  STG.E.128 desc[UR14][R128.64+0xe100], R68 ;  /* 0x00e1004480007986 */ /* 0x000fe8000c101d0e */
[----:B------:R-:W-:Y:S04]  /*b640*/  STG.E.128 desc[UR14][R128.64+0xe200], R36 ;  /* 0x00e2002480007986 */ /* 0x000fe8000c101d0e */
[----:B------:R-:W-:Y:S01]  /*b650*/  STG.E.128 desc[UR14][R128.64+0xe300], R4 ;  /* 0x00e3000480007986 */ /* 0x000fe2000c101d0e */
[----:B------:R-:W-:Y:S05]  /*b660*/  EXIT ;  /* 0x000000000000794d */ /* 0x000fea0003800000 */
.L_x_5193:
        /* <DEDUP_REMOVED lines=9> */
.L_x_8909:


//--------------------- .text._ZN5flash24flash_fwd_splitkv_kernelI23Flash_fwd_kernel_traitsILi256ELi64ELi64ELi4ELb0ELb0EN7cutlass6half_tE19Flash_kernel_traitsILi256ELi64ELi64ELi4ES3_EELb0ELb0ELb1ELb0ELb0ELb0ELb1ELb0EEEvNS_16Flash_fwd_paramsE --------------------------
	.section	.text._ZN5flash24flash_fwd_splitkv_kernelI23Flash_fwd_kernel_traitsILi256ELi64ELi64ELi4ELb0ELb0EN7cutlass6half_tE19Flash_kernel_traitsILi256ELi64ELi64ELi4ES3_EELb0ELb0ELb1ELb0ELb0ELb0ELb1ELb0EEEvNS_16Flash_fwd_paramsE,"ax",@progbits
	.align	128
        .global         _ZN5flash24flash_fwd_splitkv_kernelI23Flash_fwd_kernel_traitsILi256ELi64ELi64ELi4ELb0ELb0EN7cutlass6half_tE19Flash_kernel_traitsILi256ELi64ELi64ELi4ES3_EELb0ELb0ELb1ELb0ELb0ELb0ELb1ELb0EEEvNS_16Flash_fwd_paramsE
        .type           _ZN5flash24flash_fwd_splitkv_kernelI23Flash_fwd_kernel_traitsILi256ELi64ELi64ELi4ELb0ELb0EN7cutlass6half_tE19Flash_kernel_traitsILi256ELi64ELi64ELi4ES3_EELb0ELb0ELb1ELb0ELb0ELb0ELb1ELb0EEEvNS_16Flash_fwd_paramsE,@function
        .size           _ZN5flash24flash_fwd_splitkv_kernelI23Flash_fwd_kernel_traitsILi256ELi64ELi64ELi4ELb0ELb0EN7cutlass6half_tE19Flash_kernel_traitsILi256ELi64ELi64ELi4ES3_EELb0ELb0ELb1ELb0ELb0ELb0ELb1ELb0EEEvNS_16Flash_fwd_paramsE,(.L_x_8910 - _ZN5flash24flash_fwd_splitkv_kernelI23Flash_fwd_kernel_traitsILi256ELi64ELi64ELi4ELb0ELb0EN7cutlass6half_tE19Flash_kernel_traitsILi256ELi64ELi64ELi4ES3_EELb0ELb0ELb1ELb0ELb0ELb0ELb1ELb0EEEvNS_16Flash_fwd_paramsE)
        .other          _ZN5flash24flash_fwd_splitkv_kernelI23Flash_fwd_kernel_traitsILi256ELi64ELi64ELi4ELb0ELb0EN7cutlass6half_tE19Flash_kernel_traitsILi256ELi64ELi64ELi4ES3_EELb0ELb0ELb1ELb0ELb0ELb0ELb1ELb0EEEvNS_16Flash_fwd_paramsE,@"STO_CUDA_ENTRY STV_DEFAULT"
_ZN5flash24flash_fwd_splitkv_kernelI23Flash_fwd_kernel_traitsILi256ELi64ELi64ELi4ELb0ELb0EN7cutlass6half_tE19Flash_kernel_traitsILi256ELi64ELi64ELi4ES3_EELb0ELb0ELb1ELb0ELb0ELb0ELb1ELb0EEEvNS_16Flash_fwd_paramsE:
.text._ZN5flash24flash_fwd_splitkv_kernelI23Flash_fwd_kernel_traitsILi256ELi64ELi64ELi4ELb0ELb0EN7cutlass6half_tE19Flash_kernel_traitsILi256ELi64ELi64ELi4ES3_EELb0ELb0ELb1ELb0ELb0ELb0ELb1ELb0EEEvNS_16Flash_fwd_paramsE:
        /* <DEDUP_REMOVED lines=77> */
.L_x_5194:
[----:B------:R-:W-:-:S04]  /*04d0*/  ULDC UR8, c[0x0][0x2c8] ;  /* 0x0000b20000087ab9 */ /* 0x000fc80000000800 */
.L_x_5195:
        /* <DEDUP_REMOVED lines=15> */
[----:B------:R-:W-:Y:S02]  /*05d0*/  ULDC UR5, c[0x0][0x2c8] ;  /* 0x0000b20000057ab9 */ /* 0x000fe40000000800 */
[----:B------:R-:W-:-:S04]  /*05e0*/  UIADD3 UR5, UR5, 0x3f, URZ ;  /* 0x0000003f05057890 */ /* 0x000fc8000fffe03f */
[----:B------:R-:W-:-:S04]  /*05f0*/  USHF.R.S32.HI UR4, URZ, 0x1f, UR5 ;  /* 0x0000001f3f047899 */ /* 0x000fc80008011405 */
[----:B------:R-:W-:-:S04]  /*0600*/  ULEA.HI UR4, UR4, UR5, URZ, 0x6 ;  /* 0x0000000504047291 */ /* 0x000fc8000f8f303f */
[----:B------:R-:W-:-:S04]  /*0610*/  ULEA.HI.SX32 UR16, UR4, UR13, 0x1a ;  /* 0x0000000d04107291 */ /* 0x000fc8000f8fd23f */
        /* <DEDUP_REMOVED lines=21> */
[----:B------:R-:W-:Y:S01]  /*0770*/  UMOV UR17, UR19 ;  /* 0x0000001300117c82 */ /* 0x000fe20008000000 */
[----:B-----5:R-:W-:Y:S01]  /*0780*/  @P1 R2UR UR19, R3 ;  /* 0x00000000031312ca */ /* 0x020fe200000e0000 */
[----:B------:R-:W-:-:S03]  /*0790*/  UIMAD UR14, UR17, UR4, UR14 ;  /* 0x00000004110e72a4 */ /* 0x000fc6000f8e020e */
[----:B------:R-:W-:Y:S01]  /*07a0*/  @!UP2 ULDC.64 UR4, c[0x0][0x318] ;  /* 0x0000c6000004aab9 */ /* 0x000fe20000000a00 */
[----:B------:R-:W-:Y:S02]  /*07b0*/  UISETP.GT.U32.AND UP0, UPT, UR12, UR14, UPT ;  /* 0x0000000e0c00728c */ /* 0x000fe4000bf04070 */
[----:B------:R-:W-:-:S03]  /*07c0*/  @!UP2 UISETP.NE.U32.AND UP1, UPT, UR4, URZ, UPT ;  /* 0x0000003f0400a28c */ /* 0x000fc6000bf25070 */
[----:B------:R-:W-:Y:S01]  /*07d0*/  @!UP2 ULDC UR4, c[0x0][0x2cc] ;  /* 0x0000b3000004aab9 */ /* 0x000fe20000000800 */
[----:B------:R-:W-:Y:S02]  /*07e0*/  @!UP2 UISETP.NE.AND.EX UP1, UPT, UR5, URZ, UPT, UP1 ;  /* 0x0000003f0500a28c */ /* 0x000fe4000bf25310 */
[----:B------:R-:W-:Y:S02]  /*07f0*/  @UP2 UIADD3 UR19, UR19, -UR9, URZ ;  /* 0x8000000913132290 */ /* 0x000fe4000fffe03f */
[----:B------:R-:W-:Y:S02]  /*0800*/  @!UP2 USEL UR4, UR4, URZ, UP1 ;  /* 0x0000003f0404a287 */ /* 0x000fe40008800000 */
[----:B------:R-:W-:Y:S02]  /*0810*/  @!UP0 UIADD3 UR14, UR14, -UR12, URZ ;  /* 0x8000000c0e0e8290 */ /* 0x000fe4000fffe03f */
[----:B------:R-:W-:Y:S02]  /*0820*/  @!UP2 UIADD3 UR19, UR4, UR8, -UR9 ;  /* 0x000000080413a290 */ /* 0x000fe4000fffe809 */
[----:B------:R-:W-:-:S02]  /*0830*/  UISETP.GE.U32.AND UP2, UPT, UR14, UR12, UPT ;  /* 0x0000000c0e00728c */ /* 0x000fc4000bf46070 */
[----:B------:R-:W-:Y:S02]  /*0840*/  @!UP0 UIADD3 UR17, UR17, 0x1, URZ ;  /* 0x0000000111118890 */ /* 0x000fe4000fffe03f */
[----:B------:R-:W-:Y:S02]  /*0850*/  UIADD3 UR4, UR19, 0x3f, URZ ;  /* 0x0000003f13047890 */ /* 0x000fe4000fffe03f */
[----:B------:R-:W-:Y:S02]  /*0860*/  UISETP.GE.AND UP0, UPT, UR16, URZ, UPT ;  /* 0x0000003f1000728c */ /* 0x000fe4000bf06270 */
[----:B------:R-:W-:Y:S02]  /*0870*/  UISETP.NE.AND UP1, UPT, UR13, URZ, UPT ;  /* 0x0000003f0d00728c */ /* 0x000fe4000bf25270 */
[----:B------:R-:W-:Y:S02]  /*0880*/  USHF.R.S32.HI UR5, URZ, 0x1f, UR4 ;  /* 0x0000001f3f057899 */ /* 0x000fe40008011404 */
[----:B------:R-:W-:-:S02]  /*0890*/  @UP2 UIADD3 UR17, UR17, 0x1, URZ ;  /* 0x0000000111112890 */ /* 0x000fc4000fffe03f */
        /* <DEDUP_REMOVED lines=14> */
[----:B------:R-:W-:Y:S01]  /*0980*/  UIADD3 UR22, -UR24, UR22, URZ ;  /* 0x0000001618167290 */ /* 0x000fe2000fffe13f */
[----:B------:R-:W-:Y:S01]  /*0990*/  BSSY B0, `(.L_x_5197) ;  /* 0x000002d000007945 */ /* 0x000fe20003800000 */
[----:B------:R-:W-:Y:S01]  /*09a0*/  LEA.HI R11, R0, R165, RZ, 0x4 ;  /* 0x000000a5000b7211 */ /* 0x000fe200078f20ff */
[----:B------:R-:W-:-:S03]  /*09b0*/  UIMAD UR4, UR7, UR4, UR15 ;  /* 0x00000004070472a4 */ /* 0x000fc6000f8e020f */
[----:B------:R-:W-:Y:S01]  /*09c0*/  LOP3.LUT R0, R11, 0xfffffff0, RZ, 0xc0, !PT ;  /* 0xfffffff00b007812 */ /* 0x000fe200078ec0ff */
[----:B------:R-:W-:Y:S01]  /*09d0*/  UIMAD UR6, UR4, UR6, UR26 ;  /* 0x00000006040672a4 */ /* 0x000fe2000f8e021a */
[----:B------:R-:W-:Y:S02]  /*09e0*/  SHF.R.S32.HI R11, RZ, 0x4, R11 ;  /* 0x00000004ff0b7819 */ /* 0x000fe4000001140b */
[----:B------:R-:W-:Y:S01]  /*09f0*/  ULDC UR4, c[0x0][0x2dc] ;  /* 0x0000b70000047ab9 */ /* 0x000fe20000000800 */
[----:B------:R-:W-:Y:S01]  /*0a00*/  IMAD.IADD R165, R165, 0x1, -R0 ;  /* 0x00000001a5a57824 */ /* 0x000fe200078e0a00 */
[----:B------:R-:W-:Y:S01]  /*0a10*/  UIMAD UR6, UR6, UR5, UR24 ;  /* 0x00000005060672a4 */ /* 0x000fe2000f8e0218 */
[C---:B------:R-:W-:Y:S01]  /*0a20*/  ISETP.GE.AND P3, PT, R11.reuse, UR22, PT ;  /* 0x000000160b007c0c */ /* 0x040fe2000bf66270 */
[----:B------:R-:W-:Y:S02]  /*0a30*/  VIADD R7, R11, 0x8 ;  /* 0x000000080b077836 */ /* 0x000fe40000000000 */
[----:B------:R-:W-:Y:S01]  /*0a40*/  IMAD.SHL.U32 R14, R165, 0x4, RZ ;  /* 0x00000004a50e7824 */ /* 0x000fe200078e00ff */
[----:B------:R-:W-:Y:S01]  /*0a50*/  UIMAD UR4, UR6, UR4, URZ ;  /* 0x00000004060472a4 */ /* 0x000fe2000f8e023f */
[----:B------:R-:W-:Y:S01]  /*0a60*/  VIADD R6, R11, 0x10 ;  /* 0x000000100b067836 */ /* 0x000fe20000000000 */
[----:B------:R-:W-:Y:S01]  /*0a70*/  ISETP.NE.AND P6, PT, R165, RZ, PT ;  /* 0x000000ffa500720c */ /* 0x000fe20003fc5270 */
[----:B------:R-:W-:Y:S01]  /*0a80*/  VIADD R2, R11, 0x30 ;  /* 0x000000300b027836 */ /* 0x000fe20000000000 */
[--C-:B------:R-:W-:Y:S01]  /*0a90*/  SHF.R.S32.HI R15, RZ, 0x1f, R14.reuse ;  /* 0x0000001fff0f7819 */ /* 0x100fe2000001140e */
[----:B------:R-:W-:Y:S01]  /*0aa0*/  VIADD R10, R14, 0x40 ;  /* 0x000000400e0a7836 */ /* 0x000fe20000000000 */
[----:B------:R-:W-:Y:S01]  /*0ab0*/  ISETP.GE.AND P4, PT, R7, UR22, PT ;  /* 0x0000001607007c0c */ /* 0x000fe2000bf86270 */
[----:B------:R-:W-:Y:S01]  /*0ac0*/  IMAD.U32 R0, RZ, RZ, UR4 ;  /* 0x00000004ff007e24 */ /* 0x000fe2000f8e00ff */
        /* <DEDUP_REMOVED lines=25> */
.L_x_5198:
[----:B------:R-:W-:Y:S05]  /*0c60*/  BSYNC B0 ;  /* 0x0000000000007941 */ /* 0x000fea0003800000 */
.L_x_5197:
        /* <DEDUP_REMOVED lines=13> */
.L_x_5200:
[----:B------:R-:W-:Y:S05]  /*0d40*/  BSYNC B0 ;  /* 0x0000000000007941 */ /* 0x000fea0003800000 */
.L_x_5199:
        /* <DEDUP_REMOVED lines=12> */
.L_x_5202:
[----:B------:R-:W-:Y:S05]  /*0e10*/  BSYNC B0 ;  /* 0x0000000000007941 */ /* 0x000fea0003800000 */
.L_x_5201:
        /* <DEDUP_REMOVED lines=12> */
.L_x_5204:
[----:B------:R-:W-:Y:S05]  /*0ee0*/  BSYNC B0 ;  /* 0x0000000000007941 */ /* 0x000fea0003800000 */
.L_x_5203:
        /* <DEDUP_REMOVED lines=11> */
.L_x_5206:
[----:B------:R-:W-:Y:S05]  /*0fa0*/  BSYNC B0 ;  /* 0x0000000000007941 */ /* 0x000fea0003800000 */
.L_x_5205:
        /* <DEDUP_REMOVED lines=11> */
.L_x_5208:
[----:B------:R-:W-:Y:S05]  /*1060*/  BSYNC B0 ;  /* 0x0000000000007941 */ /* 0x000fea0003800000 */
.L_x_5207:
        /* <DEDUP_REMOVED lines=11> */
.L_x_5210:
[----:B------:R-:W-:Y:S05]  /*1120*/  BSYNC B0 ;  /* 0x0000000000007941 */ /* 0x000fea0003800000 */
.L_x_5209:
        /* <DEDUP_REMOVED lines=11> */
.L_x_5212:
[----:B------:R-:W-:Y:S05]  /*11e0*/  BSYNC B0 ;  /* 0x0000000000007941 */ /* 0x000fea0003800000 */
.L_x_5211:
        /* <DEDUP_REMOVED lines=31> */
.L_x_5196:
        /* <DEDUP_REMOVED lines=30> */
.L_x_5213:
[----:B------:R-:W-:-:S13]  /*15c0*/  PLOP3.LUT P0, PT, PT, PT, UP1, 0x40, 0x0 ;  /* 0x000000000000781c */ /* 0x000fda0003f0e818 */
        /* <DEDUP_REMOVED lines=32> */
[----:B------:R-:W-:Y:S02]  /*17d0*/  MOV R2, UR26 ;  /* 0x0000001a00027c02 */ /* 0x000fe40008000f00 */
[----:B-1----:R-:W-:Y:S02]  /*17e0*/  IABS R5, R0 ;  /* 0x0000000000057213 */ /* 0x002fe40000000000 */
[----:B------:R-:W-:Y:S02]  /*17f0*/  IABS R2, R2 ;  /* 0x0000000200027213 */ /* 0x000fe40000000000 */
[----:B------:R-:W1:Y:S02]  /*1800*/  I2F.RP R10, R5 ;  /* 0x00000005000a7306 */ /* 0x000e640000209400 */
[----:B------:R-:W-:-:S06]  /*1810*/  MOV R6, R2 ;  /* 0x0000000200067202 */ /* 0x000fcc0000000f00 */
[----:B-1----:R-:W1:Y:S02]  /*1820*/  MUFU.RCP R8, R10 ;  /* 0x0000000a00087308 */ /* 0x002e640000001000 */
[----:B-1----:R-:W-:-:S06]  /*1830*/  IADD3 R8, R8, 0xffffffe, RZ ;  /* 0x0ffffffe08087810 */ /* 0x002fcc0007ffe0ff */
[----:B------:R-:W1:Y:S02]  /*1840*/  F2I.FTZ.U32.TRUNC.NTZ R9, R8 ;  /* 0x0000000800097305 */ /* 0x000e64000021f000 */
[----:B-1----:R-:W-:Y:S02]  /*1850*/  IMAD.MOV R4, RZ, RZ, -R9 ;  /* 0x000000ffff047224 */ /* 0x002fe400078e0a09 */
[----:B------:R-:W-:Y:S02]  /*1860*/  IMAD.MOV.U32 R8, RZ, RZ, RZ ;  /* 0x000000ffff087224 */ /* 0x000fe400078e00ff */
[----:B------:R-:W-:-:S04]  /*1870*/  IMAD R4, R4, R5, RZ ;  /* 0x0000000504047224 */ /* 0x000fc800078e02ff */
[----:B------:R-:W-:-:S06]  /*1880*/  IMAD.HI.U32 R9, R9, R4, R8 ;  /* 0x0000000409097227 */ /* 0x000fcc00078e0008 */
        /* <DEDUP_REMOVED lines=14> */
[----:B------:R-:W-:-:S07]  /*1970*/  ISETP.GE.AND P0, PT, R3, RZ, PT ;  /* 0x000000ff0300720c */ /* 0x000fce0003f06270 */
[----:B------:R-:W-:Y:S02]  /*1980*/  USHF.R.S32.HI UR11, URZ, 0x1f, UR12 ;  /* 0x0000001f3f0b7899 */ /* 0x000fe4000801140c */
[----:B------:R-:W-:Y:S02]  /*1990*/  UIMAD.WIDE.U32 UR8, UR12, UR4, URZ ;  /* 0x000000040c0872a5 */ /* 0x000fe4000f8e003f */
[----:B------:R-:W-:Y:S02]  /*19a0*/  UIMAD UR6, UR11, UR4, URZ ;  /* 0x000000040b0672a4 */ /* 0x000fe4000f8e023f */
[----:B------:R-:W-:Y:S02]  /*19b0*/  @!P0 IADD3 R2, -R2, RZ, RZ ;  /* 0x000000ff02028210 */ /* 0x000fe40007ffe1ff */
[----:B------:R-:W-:Y:S01]  /*19c0*/  UIMAD UR4, UR12, UR5, UR6 ;  /* 0x000000050c0472a4 */ /* 0x000fe2000f8e0206 */
[----:B------:R-:W-:Y:S01]  /*19d0*/  MOV R7, UR9 ;  /* 0x0000000900077c02 */ /* 0x000fe20008000f00 */
[----:B------:R-:W-:Y:S01]  /*19e0*/  IMAD.U32 R6, RZ, RZ, UR8 ;  /* 0x00000008ff067e24 */ /* 0x000fe2000f8e00ff */
[----:B------:R-:W-:Y:S01]  /*19f0*/  ULDC.64 UR6, c[0x0][0x248] ;  /* 0x0000920000067ab9 */ /* 0x000fe20000000a00 */
[----:B------:R-:W-:Y:S01]  /*1a00*/  UIADD3 UR4, UR9, UR4, URZ ;  /* 0x0000000409047290 */ /* 0x000fe2000fffe03f */
[----:B------:R-:W-:Y:S01]  /*1a10*/  IMAD R4, R17, UR6, RZ ;  /* 0x0000000611047c24 */ /* 0x000fe2000f8e02ff */
[----:B------:R-:W-:Y:S01]  /*1a20*/  @!P1 LOP3.LUT R2, RZ, R0, RZ, 0x33, !PT ;  /* 0x00000000ff029212 */ /* 0x000fe200078e33ff */
[----:B------:R-:W-:-:S02]  /*1a30*/  ULDC.64 UR8, c[0x0][0x260] ;  /* 0x0000980000087ab9 */ /* 0x000fc40000000a00 */
[C---:B------:R-:W-:Y:S01]  /*1a40*/  IMAD R0, R15.reuse, UR7, R4 ;  /* 0x000000070f007c24 */ /* 0x040fe2000f8e0204 */
[--C-:B------:R-:W-:Y:S01]  /*1a50*/  SHF.R.S32.HI R3, RZ, 0x1f, R2.reuse ;  /* 0x0000001fff037819 */ /* 0x100fe20000011402 */
[----:B------:R-:W-:Y:S01]  /*1a60*/  IMAD.U32 R7, RZ, RZ, UR4 ;  /* 0x00000004ff077e24 */ /* 0x000fe2000f8e00ff */
[----:B------:R-:W-:Y:S01]  /*1a70*/  ULDC.64 UR4, c[0x0][0x238] ;  /* 0x00008e0000047ab9 */ /* 0x000fe20000000a00 */
[----:B------:R-:W-:Y:S01]  /*1a80*/  IMAD.MOV.U32 R20, RZ, RZ, R2 ;  /* 0x000000ffff147224 */ /* 0x000fe200078e0002 */
        /* <DEDUP_REMOVED lines=13> */
.L_x_5214:
        /* <DEDUP_REMOVED lines=46> */
.L_x_5216:
[----:B------:R-:W-:Y:S01]  /*1e40*/  UIMAD UR4, UR14, UR6, URZ ;  /* 0x000000060e0472a4 */ /* 0x000fe2000f8e023f */
[----:B------:R-:W-:Y:S01]  /*1e50*/  @!P2 IADD3 R20, -R20, RZ, RZ ;  /* 0x000000ff1414a210 */ /* 0x000fe20007ffe1ff */
[----:B------:R-:W-:Y:S01]  /*1e60*/  UMOV UR17, UR5 ;  /* 0x0000000500117c82 */ /* 0x000fe20008000000 */
[----:B------:R-:W-:Y:S01]  /*1e70*/  @!P1 LOP3.LUT R20, RZ, R0, RZ, 0x33, !PT ;  /* 0x00000000ff149212 */ /* 0x000fe200078e33ff */
[----:B------:R-:W-:Y:S01]  /*1e80*/  UIMAD.WIDE.U32 UR16, UR6, UR12, UR16 ;  /* 0x0000000c061072a5 */ /* 0x000fe2000f8e0010 */
[----:B------:R-:W-:Y:S01]  /*1e90*/  MOV R15, UR12 ;  /* 0x0000000c000f7c02 */ /* 0x000fe20008000f00 */
[----:B------:R-:W-:Y:S01]  /*1ea0*/  UIMAD UR4, UR7, UR12, UR4 ;  /* 0x0000000c070472a4 */ /* 0x000fe2000f8e0204 */
[----:B------:R-:W-:Y:S01]  /*1eb0*/  SHF.R.S32.HI R3, RZ, 0x1f, R20 ;  /* 0x0000001fff037819 */ /* 0x000fe20000011414 */
[----:B------:R-:W-:Y:S01]  /*1ec0*/  @UP0 UIADD3 UR11, UR9, UR11, URZ ;  /* 0x0000000b090b0290 */ /* 0x000fe2000fffe03f */
[----:B------:R-:W-:Y:S01]  /*1ed0*/  IMAD.U32 R17, RZ, RZ, UR14 ;  /* 0x0000000eff117e24 */ /* 0x000fe2000f8e00ff */
[----:B------:R-:W-:Y:S01]  /*1ee0*/  UIADD3 UR4, UR17, UR4, URZ ;  /* 0x0000000411047290 */ /* 0x000fe2000fffe03f */
[----:B------:R-:W-:Y:S01]  /*1ef0*/  IMAD.U32 R7, RZ, RZ, UR17 ;  /* 0x00000011ff077e24 */ /* 0x000fe2000f8e00ff */
[----:B------:R-:W-:Y:S01]  /*1f00*/  MOV R6, UR16 ;  /* 0x0000001000067c02 */ /* 0x000fe20008000f00 */
[----:B------:R-:W-:-:S03]  /*1f10*/  IMAD R0, R3, R4, RZ ;  /* 0x0000000403007224 */ /* 0x000fc600078e02ff */
[----:B------:R-:W-:Y:S01]  /*1f20*/  MOV R7, UR4 ;  /* 0x0000000400077c02 */ /* 0x000fe20008000f00 */
[----:B------:R-:W-:Y:S01]  /*1f30*/  @UP0 ULDC.64 UR4, c[0x0][0x250] ;  /* 0x0000940000040ab9 */ /* 0x000fe20000000a00 */
[C---:B------:R-:W-:Y:S01]  /*1f40*/  IMAD R0, R20.reuse, R5, R0 ;  /* 0x0000000514007224 */ /* 0x040fe200078e0200 */
[----:B------:R-:W-:Y:S01]  /*1f50*/  @UP0 UIMAD.WIDE.U32 UR16, UR11, UR4, URZ ;  /* 0x000000040b1002a5 */ /* 0x000fe2000f8e003f */
[----:B------:R-:W-:-:S03]  /*1f60*/  IMAD.WIDE.U32 R34, R20, R4, R6 ;  /* 0x0000000414227225 */ /* 0x000fc600078e0006 */
[----:B------:R-:W-:Y:S01]  /*1f70*/  @UP0 UIMAD UR11, UR11, UR5, UR17 ;  /* 0x000000050b0b02a4 */ /* 0x000fe2000f8e0211 */
[----:B------:R-:W-:Y:S02]  /*1f80*/  IMAD.IADD R18, R35, 0x1, R0 ;  /* 0x0000000123127824 */ /* 0x000fe400078e0200 */
[----:B------:R-:W-:Y:S01]  /*1f90*/  @UP0 UMOV UR12, UR16 ;  /* 0x00000010000c0c82 */ /* 0x000fe20008000000 */
[----:B------:R-:W-:Y:S08]  /*1fa0*/  @P0 BRA `(.L_x_5215) ;  /* 0x0000000000340947 */ /* 0x000ff00003800000 */
[----:B------:R-:W-:Y:S01]  /*1fb0*/  USHF.R.S32.HI UR11, URZ, 0x1f, UR9 ;  /* 0x0000001f3f0b7899 */ /* 0x000fe20008011409 */
[----:B------:R-:W-:-:S03]  /*1fc0*/  ULDC.64 UR4, c[0x0][0x250] ;  /* 0x0000940000047ab9 */ /* 0x000fc60000000a00 */
[----:B------:R-:W-:Y:S02]  /*1fd0*/  UIMAD UR11, UR11, UR4, URZ ;  /* 0x000000040b0b72a4 */ /* 0x000fe4000f8e023f */
[----:B------:R-:W-:Y:S02]  /*1fe0*/  UIMAD.WIDE.U32 UR16, UR9, UR4, URZ ;  /* 0x00000004091072a5 */ /* 0x000fe4000f8e003f */
[----:B------:R-:W-:Y:S02]  /*1ff0*/  UIMAD UR11, UR9, UR5, UR11 ;  /* 0x00000005090b72a4 */ /* 0x000fe4000f8e020b */
[----:B------:R-:W-:Y:S02]  /*2000*/  USHF.R.S32.HI UR9, URZ, 0x1f, UR8 ;  /* 0x0000001f3f097899 */ /* 0x000fe40008011408 */
[----:B------:R-:W-:Y:S01]  /*2010*/  UIADD3 UR17, UR17, UR11, URZ ;  /* 0x0000000b11117290 */ /* 0x000fe2000fffe03f */
[----:B------:R-:W-:Y:S02]  /*2020*/  ULDC.64 UR4, c[0x0][0x238] ;  /* 0x00008e0000047ab9 */ /* 0x000fe40000000a00 */
[----:B------:R-:W-:-:S02]  /*2030*/  UIMAD UR9, UR9, UR4, URZ ;  /* 0x00000004090972a4 */ /* 0x000fc4000f8e023f */
[----:B------:R-:W-:Y:S02]  /*2040*/  UIMAD.WIDE.U32 UR16, UR8, UR4, UR16 ;  /* 0x00000004081072a5 */ /* 0x000fe4000f8e0010 */
[----:B------:R-:W-:-:S04]  /*2050*/  UIMAD UR5, UR8, UR5, UR9 ;  /* 0x00000005080572a4 */ /* 0x000fc8000f8e0209 */
[----:B------:R-:W-:Y:S01]  /*2060*/  UIADD3 UR11, UR17, UR5, URZ ;  /* 0x00000005110b7290 */ /* 0x000fe2000fffe03f */
[----:B------:R-:W-:-:S11]  /*2070*/  UMOV UR12, UR16 ;  /* 0x00000010000c7c82 */ /* 0x000fd60008000000 */
.L_x_5215:
[----:B------:R-:W-:Y:S01]  /*2080*/  SHF.R.S32.HI R82, RZ, 0x1f, R165 ;  /* 0x0000001fff527819 */ /* 0x000fe200000114a5 */
[----:B------:R-:W-:Y:S01]  /*2090*/  UISETP.NE.AND UP0, UPT, UR10, -0x1, UPT ;  /* 0xffffffff0a00788c */ /* 0x000fe2000bf05270 */
[----:B------:R-:W1:Y:S01]  /*20a0*/  S2R R31, SR_CTAID.X ;  /* 0x00000000001f7919 */ /* 0x000e620000002500 */
[----:B------:R-:W2:Y:S01]  /*20b0*/  S2UR UR14, SR_CgaCtaId ;  /* 0x00000000000e79c3 */ /* 0x000ea20000008800 */
[CC--:B------:R-:W-:Y:S01]  /*20c0*/  LEA.HI R22, R82.reuse, R165.reuse, RZ, 0x4 ;  /* 0x000000a552167211 */ /* 0x0c0fe200078f20ff */
[----:B------:R-:W-:Y:S01]  /*20d0*/  USHF.R.S32.HI UR23, URZ, 0x1f, UR26 ;  /* 0x0000001f3f177899 */ /* 0x000fe2000801141a */
[----:B------:R-:W-:Y:S01]  /*20e0*/  LEA.HI R2, R82, R165, RZ, 0x3 ;  /* 0x000000a552027211 */ /* 0x000fe200078f18ff */
[----:B------:R-:W-:Y:S01]  /*20f0*/  ULDC.64 UR8, c[0x0][0x258] ;  /* 0x0000960000087ab9 */ /* 0x000fe20000000a00 */
[----:B------:R-:W-:Y:S01]  /*2100*/  LOP3.LUT R0, R22, 0xfffffff0, RZ, 0xc0, !PT ;  /* 0xfffffff016007812 */ /* 0x000fe200078ec0ff */
[----:B------:R-:W-:Y:S01]  /*2110*/  UIMAD UR25, UR23, UR8, URZ ;  /* 0x00000008171972a4 */ /* 0x000fe2000f8e023f */
[----:B------:R-:W-:Y:S01]  /*2120*/  SHF.R.S32.HI R24, RZ, 0x3, R2 ;  /* 0x00000003ff187819 */ /* 0x000fe20000011402 */
[----:B------:R-:W-:Y:S01]  /*2130*/  IMAD.U32 R26, RZ, RZ, UR8 ;  /* 0x00000008ff1a7e24 */ /* 0x000fe2000f8e00ff */
[----:B------:R-:W-:Y:S01]  /*2140*/  @UP0 ULDC.64 UR4, c[0x0][0x240] ;  /* 0x0000900000040ab9 */ /* 0x000fe20000000a00 */
[----:B------:R-:W-:Y:S01]  /*2150*/  LOP3.LUT R2, R2, 0xfffffff8, RZ, 0xc0, !PT ;  /* 0xfffffff802027812 */ /* 0x000fe200078ec0ff */
[C---:B------:R-:W-:Y:S01]  /*2160*/  IMAD.IADD R19, R165.reuse, 0x1, -R0 ;  /* 0x00000001a5137824 */ /* 0x040fe200078e0a00 */
[----:B------:R-:W-:Y:S01]  /*2170*/  @UP0 UIMAD.WIDE.U32 UR16, UR10, UR4, URZ ;  /* 0x000000040a1002a5 */ /* 0x000fe2000f8e003f */
[----:B------:R-:W-:Y:S01]  /*2180*/  IMAD.SHL.U32 R235, R24, 0x40, RZ ;  /* 0x0000004018eb7824 */ /* 0x000fe200078e00ff */
[----:B------:R-:W-:Y:S01]  /*2190*/  UIMAD UR9, UR26, UR9, UR25 ;  /* 0x000000091a0972a4 */ /* 0x000fe2000f8e0219 */
[----:B------:R-:W-:Y:S01]  /*21a0*/  IMAD.IADD R2, R165, 0x1, -R2 ;  /* 0x00000001a5027824 */ /* 0x000fe200078e0a02 */
[----:B------:R-:W-:Y:S01]  /*21b0*/  @UP0 UIMAD UR10, UR10, UR5, UR17 ;  /* 0x000000050a0a02a4 */ /* 0x000fe2000f8e0211 */
[----:B------:R-:W-:Y:S01]  /*21c0*/  SHF.R.S32.HI R16, RZ, 0x1f, R19 ;  /* 0x0000001fff107819 */ /* 0x000fe20000011413 */
[----:B------:R-:W-:Y:S01]  /*21d0*/  @!UP0 USHF.R.S32.HI UR17, URZ, 0x1f, UR15 ;  /* 0x0000001f3f118899 */ /* 0x000fe2000801140f */
[----:B------:R-:W-:Y:S01]  /*21e0*/  IMAD.SHL.U32 R236, R2, 0x8, RZ ;  /* 0x0000000802ec7824 */ /* 0x000fe200078e00ff */
[----:B------:R-:W-:Y:S01]  /*21f0*/  @!UP0 ULDC.64 UR4, c[0x0][0x228] ;  /* 0x00008a0000048ab9 */ /* 0x000fe20000000a00 */
[----:B------:R-:W-:Y:S01]  /*2200*/  LEA.HI R16, R16, R19, RZ, 0x3 ;  /* 0x0000001310107211 */ /* 0x000fe200078f18ff */
[----:B------:R-:W-:Y:S01]  /*2210*/  @!UP0 UIMAD UR17, UR17, UR4, URZ ;  /* 0x00000004111182a4 */ /* 0x000fe2000f8e023f */
[----:B------:R-:W-:Y:S01]  /*2220*/  LOP3.LUT R235, R235, 0x1c0, RZ, 0xc0, !PT ;  /* 0x000001c0ebeb7812 */ /* 0x000fe200078ec0ff */
[----:B------:R-:W-:Y:S01]  /*2230*/  @!UP0 UIMAD.WIDE.U32 UR28, UR15, UR4, URZ ;  /* 0x000000040f1c82a5 */ /* 0x000fe2000f8e003f */
[----:B------:R-:W-:Y:S01]  /*2240*/  LOP3.LUT R0, R16, 0xfffffff8, RZ, 0xc0, !PT ;  /* 0xfffffff810007812 */ /* 0x000fe200078ec0ff */
[----:B------:R-:W-:Y:S01]  /*2250*/  @!UP0 UIMAD UR17, UR15, UR5, UR17 ;  /* 0x000000050f1182a4 */ /* 0x000fe2000f8e0211 */
[----:B------:R-:W-:Y:S01]  /*2260*/  LOP3.LUT R4, R235, 0x38, R236, 0xf8, !PT ;  /* 0x00000038eb047812 */ /* 0x000fe200078ef8ec */
[----:B------:R-:W-:Y:S01]  /*2270*/  BSSY B0, `(.L_x_5217) ;  /* 0x0000056000007945 */ /* 0x000fe20003800000 */
[----:B------:R-:W-:Y:S01]  /*2280*/  SHF.R.U32.HI R235, RZ, 0x3, R235 ;  /* 0x00000003ffeb7819 */ /* 0x000fe200000116eb */
[----:B------:R-:W-:Y:S01]  /*2290*/  IMAD.IADD R19, R19, 0x1, -R0 ;  /* 0x0000000113137824 */ /* 0x000fe200078e0a00 */
[----:B------:R-:W-:Y:S01]  /*22a0*/  @!UP0 UMOV UR16, UR28 ;  /* 0x0000001c00108c82 */ /* 0x000fe20008000000 */
[----:B------:R-:W-:Y:S01]  /*22b0*/  IADD3 R6, P1, R236, UR12, RZ ;  /* 0x0000000cec067c10 */ /* 0x000fe2000ff3e0ff */
[----:B------:R-:W-:Y:S01]  /*22c0*/  @!UP0 UIADD3 UR10, UR29, UR17, URZ ;  /* 0x000000111d0a8290 */ /* 0x000fe2000fffe03f */
[----:B------:R-:W-:Y:S01]  /*22d0*/  LOP3.LUT R235, R4, R235, RZ, 0x3c, !PT ;  /* 0x000000eb04eb7212 */ /* 0x000fe200078e3cff */
[----:B------:R-:W-:Y:S01]  /*22e0*/  UIADD3 UR12, -UR24, UR22, URZ ;  /* 0x00000016180c7290 */ /* 0x000fe2000fffe13f */
[----:B------:R-:W-:Y:S01]  /*22f0*/  LEA.HI R0, R82, R165, RZ, 0x6 ;  /* 0x000000a552007211 */ /* 0x000fe200078f30ff */
[----:B------:R-:W-:Y:S01]  /*2300*/  ULDC.64 UR4, c[0x0][0x268] ;  /* 0x00009a0000047ab9 */ /* 0x000fe20000000a00 */
[----:B------:R-:W-:Y:S01]  /*2310*/  SHF.R.S32.HI R23, RZ, 0x1f, R236 ;  /* 0x0000001fff177819 */ /* 0x000fe200000114ec */
[----:B------:R-:W-:Y:S01]  /*2320*/  IMAD R3, R3, UR4, RZ ;  /* 0x0000000403037c24 */ /* 0x000fe2000f8e02ff */
[----:B------:R-:W-:Y:S01]  /*2330*/  IADD3 R4, P0, R236, UR16, RZ ;  /* 0x00000010ec047c10 */ /* 0x000fe2000ff1e0ff */
[----:B------:R-:W-:Y:S01]  /*2340*/  IMAD.SHL.U32 R0, R0, 0x8, RZ ;  /* 0x0000000800007824 */ /* 0x000fe200078e00ff */
[C---:B------:R-:W-:Y:S01]  /*2350*/  IADD3.X R7, R23.reuse, UR11, RZ, P1, !PT ;  /* 0x0000000b17077c10 */ /* 0x040fe20008ffe4ff */
[----:B------:R-:W-:Y:S01]  /*2360*/  UIADD3 UR17, UR18, -0x1, URZ ;  /* 0xffffffff12117890 */ /* 0x000fe2000fffe03f */
[----:B------:R-:W-:Y:S01]  /*2370*/  IADD3.X R5, R23, UR10, RZ, P0, !PT ;  /* 0x0000000a17057c10 */ /* 0x000fe200087fe4ff */
[C---:B------:R-:W-:Y:S01]  /*2380*/  VIADD R32, R24.reuse, 0x10 ;  /* 0x0000001018207836 */ /* 0x040fe20000000000 */
[----:B------:R-:W-:Y:S01]  /*2390*/  ISETP.GE.AND P0, PT, R24, UR12, PT ;  /* 0x0000000c18007c0c */ /* 0x000fe2000bf06270 */
[----:B------:R-:W-:Y:S01]  /*23a0*/  USHF.L.U32 UR16, UR17, 0x6, URZ ;  /* 0x0000000611107899 */ /* 0x000fe2000800063f */
[----:B------:R-:W-:Y:S01]  /*23b0*/  LOP3.LUT R235, R235, 0xfffffe00, R0, 0xf8, !PT ;  /* 0xfffffe00ebeb7812 */ /* 0x000fe200078ef800 */
[----:B------:R-:W-:Y:S01]  /*23c0*/  IMAD R0, R20, UR5, R3 ;  /* 0x0000000514007c24 */ /* 0x000fe2000f8e0203 */
[----:B------:R-:W-:Y:S01]  /*23d0*/  IADD3 R15, P3, R24, R15, RZ ;  /* 0x0000000f180f7210 */ /* 0x000fe20007f7e0ff */
[----:B------:R-:W-:Y:S01]  /*23e0*/  IMAD.WIDE.U32 R20, R20, UR4, R6 ;  /* 0x0000000414147c25 */ /* 0x000fe2000f8e0006 */
[----:B------:R-:W-:Y:S01]  /*23f0*/  IADD3 R34, P5, R236, R34, RZ ;  /* 0x00000022ec227210 */ /* 0x000fe20007fbe0ff */
[----:B------:R-:W-:Y:S01]  /*2400*/  UMOV UR4, 0x400 ;  /* 0x0000040000047882 */ /* 0x000fe20000000000 */
[----:B------:R-:W-:Y:S01]  /*2410*/  SHF.R.S32.HI R25, RZ, 0x1f, R24 ;  /* 0x0000001fff197819 */ /* 0x000fe20000011418 */
[----:B------:R-:W-:Y:S01]  /*2420*/  IMAD.WIDE.U32 R26, R26, UR26, R4 ;  /* 0x0000001a1a1a7c25 */ /* 0x000fe2000f8e0004 */
[----:B--2---:R-:W-:Y:S01]  /*2430*/  ULEA UR4, UR14, UR4, 0x18 ;  /* 0x000000040e047291 */ /* 0x004fe2000f8ec03f */
[----:B------:R-:W-:Y:S01]  /*2440*/  R2P PR, R19, 0x6 ;  /* 0x0000000613007804 */ /* 0x000fe20000000000 */
[----:B------:R-:W-:Y:S01]  /*2450*/  UIADD3 UR5, -UR16, UR19, URZ ;  /* 0x0000001310057290 */ /* 0x000fe2000fffe13f */
[----:B------:R-:W-:-:S02]  /*2460*/  IMAD.MOV.U32 R7, RZ, RZ, 0x10 ;  /* 0x00000010ff077424 */ /* 0x000fc400078e00ff */
[----:B------:R-:W-:Y:S01]  /*2470*/  IMAD.MOV.U32 R5, RZ, RZ, 0x20 ;  /* 0x00000020ff057424 */ /* 0x000fe200078e00ff */
[----:B------:R-:W-:Y:S01]  /*2480*/  LEA R235, R235, UR4, 0x1 ;  /* 0x00000004ebeb7c11 */ /* 0x000fe2000f8e08ff */
        /* <DEDUP_REMOVED lines=52> */
.L_x_5218:
[----:B------:R-:W-:Y:S05]  /*27d0*/  BSYNC B0 ;  /* 0x0000000000007941 */ /* 0x000fea0003800000 */
.L_x_5217:
[----:B------:R-:W-:Y:S01]  /*27e0*/  ISETP.GE.AND P0, PT, R32, UR12, PT ;  /* 0x0000000c20007c0c */ /* 0x000fe2000bf06270 */
[----:B------:R-:W-:Y:S01]  /*27f0*/  IMAD.X R35, R23, 0x1, R18, P5 ;  /* 0x0000000117237824 */ /* 0x000fe200028e0612 */
[----:B------:R-:W-:Y:S01]  /*2800*/  ULDC.64 UR8, c[0x0][0x250] ;  /* 0x0000940000087ab9 */ /* 0x000fe20000000a00 */
[C---:B-12---:R-:W-:Y:S01]  /*2810*/  IMAD R9, R25.reuse, UR6, RZ ;  /* 0x0000000619097c24 */ /* 0x046fe2000f8e02ff */
[C---:B------:R-:W-:Y:S01]  /*2820*/  IADD3 R23, R24.reuse, 0x20, RZ ;  /* 0x0000002018177810 */ /* 0x040fe20007ffe0ff */
[----:B------:R-:W-:Y:S01]  /*2830*/  IMAD.X R14, R25, 0x1, R17, P3 ;  /* 0x00000001190e7824 */ /* 0x000fe200018e0611 */
[----:B------:R-:W-:Y:S01]  /*2840*/  USHF.L.U64.HI UR14, UR8, 0x4, UR9 ;  /* 0x00000004080e7899 */ /* 0x000fe20008010209 */
[C---:B------:R-:W-:Y:S01]  /*2850*/  VIADD R18, R24.reuse, 0x30 ;  /* 0x0000003018127836 */ /* 0x040fe20000000000 */
[----:B------:R-:W-:Y:S01]  /*2860*/  BSSY B0, `(.L_x_5219) ;  /* 0x000003d000007945 */ /* 0x000fe20003800000 */
[----:B------:R-:W-:Y:S01]  /*2870*/  IMAD R166, R24, UR7, R9 ;  /* 0x0000000718a67c24 */ /* 0x000fe2000f8e0209 */
[----:B------:R-:W-:Y:S01]  /*2880*/  ISETP.GE.AND P1, PT, R32, UR5, PT ;  /* 0x0000000520007c0c */ /* 0x000fe2000bf26270 */
[----:B------:R-:W-:Y:S01]  /*2890*/  IMAD.WIDE.U32 R34, R24, UR6, R34 ;  /* 0x0000000618227c25 */ /* 0x000fe2000f8e0022 */
[----:B------:R-:W-:-:S02]  /*28a0*/  ISETP.GE.AND P4, PT, R32, UR5, PT ;  /* 0x0000000520007c0c */ /* 0x000fc4000bf86270 */
[----:B------:R-:W-:Y:S01]  /*28b0*/  ISETP.GE.AND P6, PT, R24, UR5, PT ;  /* 0x0000000518007c0c */ /* 0x000fe2000bfc6270 */
        /* <DEDUP_REMOVED lines=55> */
.L_x_5220:
[----:B------:R-:W-:Y:S05]  /*2c30*/  BSYNC B0 ;  /* 0x0000000000007941 */ /* 0x000fea0003800000 */
.L_x_5219:
        /* <DEDUP_REMOVED lines=49> */
.L_x_5222:
[----:B------:R-:W-:Y:S05]  /*2f50*/  BSYNC B0 ;  /* 0x0000000000007941 */ /* 0x000fea0003800000 */
.L_x_5221:
        /* <DEDUP_REMOVED lines=49> */
.L_x_5224:
[----:B------:R-:W-:Y:S05]  /*3270*/  BSYNC B0 ;  /* 0x0000000000007941 */ /* 0x000fea0003800000 */
.L_x_5223:
        /* <DEDUP_REMOVED lines=40> */
.L_x_5226:
[----:B------:R-:W-:Y:S05]  /*3500*/  BSYNC B0 ;  /* 0x0000000000007941 */ /* 0x000fea0003800000 */
.L_x_5225:
        /* <DEDUP_REMOVED lines=55> */
.L_x_5228:
[----:B------:R-:W-:Y:S05]  /*3880*/  BSYNC B0 ;  /* 0x0000000000007941 */ /* 0x000fea0003800000 */
.L_x_5227:
[----:B------:R-:W-:Y:S04]  /*3890*/  BSSY B0, `(.L_x_5229) ;  /* 0x000002c000007945 */ /* 0x000fe80003800000 */
[----:B------:R-:W-:Y:S05]  /*38a0*/  @P3 BRA `(.L_x_5230) ;  /* 0x0000000000a83947 */ /* 0x000fea0003800000 */
[----:B------:R-:W-:Y:S01]  /*38b0*/  ULDC UR10, c[0x0][0x2d0] ;  /* 0x0000b400000a7ab9 */ /* 0x000fe20000000800 */
[----:B--2---:R-:W-:Y:S01]  /*38c0*/  IMAD.U32 R12, RZ, RZ, UR6 ;  /* 0x00000006ff0c7e24 */ /* 0x004fe2000f8e00ff */
[----:B------:R-:W-:Y:S01]  /*38d0*/  ISETP.GE.AND P1, PT, R236, UR10, PT ;  /* 0x0000000aec007c0c */ /* 0x000fe2000bf26270 */
[----:B------:R-:W-:Y:S01]  /*38e0*/  IMAD.U32 R11, RZ, RZ, UR7 ;  /* 0x00000007ff0b7e24 */ /* 0x000fe2000f8e00ff */
        /* <DEDUP_REMOVED lines=38> */
.L_x_5230:
[----:B------:R-:W-:Y:S05]  /*3b50*/  BSYNC B0 ;  /* 0x0000000000007941 */ /* 0x000fea0003800000 */
.L_x_5229:
[----:B------:R-:W-:Y:S04]  /*3b60*/  BSSY B0, `(.L_x_5231) ;  /* 0x000002d000007945 */ /* 0x000fe80003800000 */
[----:B------:R-:W-:Y:S05]  /*3b70*/  @P5 BRA `(.L_x_5232) ;  /* 0x0000000000ac5947 */ /* 0x000fea0003800000 */
[----:B------:R-:W-:Y:S01]  /*3b80*/  ULDC UR10, c[0x0][0x2d0] ;  /* 0x0000b400000a7ab9 */ /* 0x000fe20000000800 */
[----:B------:R-:W-:Y:S01]  /*3b90*/  IMAD.U32 R28, RZ, RZ, UR6 ;  /* 0x00000006ff1c7e24 */ /* 0x000fe2000f8e00ff */
[----:B------:R-:W-:Y:S01]  /*3ba0*/  ISETP.GE.AND P1, PT, R236, UR10, PT ;  /* 0x0000000aec007c0c */ /* 0x000fe2000bf26270 */
[----:B---3--:R-:W-:Y:S01]  /*3bb0*/  IMAD.MOV.U32 R10, RZ, RZ, R167 ;  /* 0x000000ffff0a7224 */ /* 0x008fe200078e00a7 */
[----:B------:R-:W-:Y:S01]  /*3bc0*/  UIMAD UR11, UR7, 0x30, URZ ;  /* 0x00000030070b78a4 */ /* 0x000fe2000f8e023f */
[----:B------:R-:W-:Y:S01]  /*3bd0*/  IMAD.MOV.U32 R11, RZ, RZ, R166 ;  /* 0x000000ffff0b7224 */ /* 0x000fe200078e00a6 */
[----:B------:R-:W-:Y:S02]  /*3be0*/  ISETP.GE.AND P5, PT, R6, UR10, PT ;  /* 0x0000000a06007c0c */ /* 0x000fe4000bfa6270 */
[----:B------:R-:W-:Y:S01]  /*3bf0*/  ISETP.GE.AND P3, PT, R4, UR10, PT ;  /* 0x0000000a04007c0c */ /* 0x000fe2000bf66270 */
[----:B------:R-:W-:-:S04]  /*3c00*/  IMAD.WIDE.U32 R28, R28, 0x30, R10 ;  /* 0x000000301c1c7825 */ /* 0x000fc800078e000a */
[----:B--2---:R-:W-:Y:S02]  /*3c10*/  VIADD R26, R29, UR11 ;  /* 0x0000000b1d1a7c36 */ /* 0x004fe40008000000 */
        /* <DEDUP_REMOVED lines=33> */
.L_x_5232:
[----:B------:R-:W-:Y:S05]  /*3e30*/  BSYNC B0 ;  /* 0x0000000000007941 */ /* 0x000fea0003800000 */
.L_x_5231:
        /* <DEDUP_REMOVED lines=33> */
[----:B------:R-:W-:Y:S01]  /*4050*/  ISETP.GE.AND P5, PT, R18, UR5, PT ;  /* 0x0000000512007c0c */ /* 0x000fe2000bfa6270 */
[----:B------:R-:W-:Y:S01]  /*4060*/  BAR.SYNC.DEFER_BLOCKING 0x0 ;  /* 0x0000000000007b1d */ /* 0x000fe20000010000 */
[----:B------:R-:W-:Y:S01]  /*4070*/  IMAD.IADD R15, R9, 0x1, R14 ;  /* 0x00000001090f7824 */ /* 0x000fe200078e020e */
[----:B------:R-:W-:Y:S01]  /*4080*/  LEA R244, P1, R8, UR10, 0x1 ;  /* 0x0000000a08f47c11 */ /* 0x000fe2000f8208ff */
[----:B------:R-:W-:Y:S01]  /*4090*/  IMAD R234, R81, 0x400, R0 ;  /* 0x0000040051ea7824 */ /* 0x000fe200078e0200 */
[----:B------:R-:W-:-:S02]  /*40a0*/  USHF.L.U32 UR23, UR8, 0x4, URZ ;  /* 0x0000000408177899 */ /* 0x000fc4000800063f */
        /* <DEDUP_REMOVED lines=40> */
.L_x_5234:
[----:B------:R-:W-:Y:S05]  /*4330*/  BSYNC B0 ;  /* 0x0000000000007941 */ /* 0x000fea0003800000 */
.L_x_5233:
        /* <DEDUP_REMOVED lines=45> */
.L_x_5236:
[----:B------:R-:W-:Y:S05]  /*4610*/  BSYNC B0 ;  /* 0x0000000000007941 */ /* 0x000fea0003800000 */
.L_x_5235:
        /* <DEDUP_REMOVED lines=13> */
[----:B------:R-:W-:Y:S01]  /*46f0*/  IADD3 R12, P0, R8, UR29, RZ ;  /* 0x0000001d080c7c10 */ /* 0x000fe2000ff1e0ff */
        /* <DEDUP_REMOVED lines=32> */
.L_x_5238:
[----:B------:R-:W-:Y:S05]  /*4900*/  BSYNC B0 ;  /* 0x0000000000007941 */ /* 0x000fea0003800000 */
.L_x_5237:
        /* <DEDUP_REMOVED lines=49> */
.L_x_5240:
[----:B------:R-:W-:Y:S05]  /*4c20*/  BSYNC B0 ;  /* 0x0000000000007941 */ /* 0x000fea0003800000 */
.L_x_5239:
[----:B------:R-:W-:Y:S01]  /*4c30*/  LDSM.16.M88.4 R48, [R234] ;  /* 0x00000000ea30783b */ /* 0x000fe20000000200 */
[----:B------:R-:W-:Y:S01]  /*4c40*/  R2P PR, R2, 0x6 ;  /* 0x0000000602007804 */ /* 0x000fe20000000000 */
[C---:B------:R-:W-:Y:S02]  /*4c50*/  VIADD R2, R233.reuse, 0x8000 ;  /* 0x00008000e9027836 */ /* 0x040fe40000000000 */
[----:B-----5:R-:W-:Y:S01]  /*4c60*/  FMUL.FTZ R80, R80, R83 ;  /* 0x0000005350507220 */ /* 0x020fe20000410000 */
[----:B------:R-:W2:Y:S01]  /*4c70*/  LDSM.16.M88.4 R40, [R233+0x8000] ;  /* 0x00800000e928783b */ /* 0x000ea20000000200 */
[----:B------:R-:W-:Y:S01]  /*4c80*/  VIADD R231, R233, 0x8020 ;  /* 0x00008020e9e77836 */ /* 0x000fe20000000000 */
[----:B------:R-:W-:Y:S01]  /*4c90*/  UISETP.GT.AND UP0, UPT, UR17, UR13, UPT ;  /* 0x0000000d1100728c */ /* 0x000fe2000bf04270 */
[--C-:B------:R-:W-:Y:S01]  /*4ca0*/  IMAD R232, R7, 0x2, R234.reuse ;  /* 0x0000000207e87824 */ /* 0x100fe200078e02ea */
[----:B------:R-:W3:Y:S01]  /*4cb0*/  LDSM.16.M88.4 R32, [R233+0x8800] ;  /* 0x00880000e920783b */ /* 0x000ee20000000200 */
[C---:B------:R-:W-:Y:S01]  /*4cc0*/  IMAD R230, R5.reuse, 0x2, R234 ;  /* 0x0000000205e67824 */ /* 0x040fe200078e02ea */
[----:B------:R-:W-:Y:S01]  /*4cd0*/  R2UR UR5, R80 ;  /* 0x00000000500572ca */ /* 0x000fe200000e0000 */
[----:B------:R-:W-:Y:S01]  /*4ce0*/  IMAD R229, R5, 0x2, R232 ;  /* 0x0000000205e57824 */ /* 0x000fe200078e02e8 */
[----:B------:R-:W4:Y:S01]  /*4cf0*/  LDSM.16.M88.4 R24, [R233+0x9000] ;  /* 0x00900000e918783b */ /* 0x000f220000000200 */
[----:B------:R-:W-:-:S03]  /*4d00*/  @P1 VIADD R231, R2, 0xffffffe0 ;  /* 0xffffffe002e71836 */ /* 0x000fc60000000000 */
[----:B------:R-:W4:Y:S01]  /*4d10*/  LDSM.16.M88.4 R56, [R233+0x9800] ;  /* 0x00980000e938783b */ /* 0x000f220000000200 */
[----:B------:R-:W-:Y:S02]  /*4d20*/  IMAD.MOV.U32 R2, RZ, RZ, 0x40 ;  /* 0x00000040ff027424 */ /* 0x000fe400078e00ff */
[C---:B------:R-:W-:Y:S01]  /*4d30*/  VIADD R223, R231.reuse, 0x800 ;  /* 0x00000800e7df7836 */ /* 0x040fe20000000000 */
[----:B------:R-:W-:Y:S01]  /*4d40*/  LDSM.16.M88.4 R60, [R232] ;  /* 0x00000000e83c783b */ /* 0x000fe20000000200 */
[C---:B------:R-:W-:Y:S01]  /*4d50*/  VIADD R222, R231.reuse, 0x1000 ;  /* 0x00001000e7de7836 */ /* 0x040fe20000000000 */
[----:B------:R-:W-:Y:S01]  /*4d60*/  SEL R2, R2, 0xffffffc0, !P2 ;  /* 0xffffffc002027807 */ /* 0x000fe20005000000 */
[C---:B------:R-:W-:Y:S01]  /*4d70*/  VIADD R221, R231.reuse, 0x1800 ;  /* 0x00001800e7dd7836 */ /* 0x040fe20000000000 */
[----:B-1----:R-:W1:Y:S01]  /*4d80*/  LDSM.16.M88.4 R16, [R231] ;  /* 0x00000000e710783b */ /* 0x002e620000000200 */
[----:B------:R-:W-:Y:S02]  /*4d90*/  VIADD R219, R231, 0x2000 ;  /* 0x00002000e7db7836 */ /* 0x000fe40000000000 */
[----:B------:R-:W-:Y:S01]  /*4da0*/  IMAD.IADD R227, R233, 0x1, R2 ;  /* 0x00000001e9e37824 */ /* 0x000fe200078e0202 */
[----:B------:R-:W1:Y:S01]  /*4db0*/  LDSM.16.M88.4 R52, [R231+0x800] ;  /* 0x00080000e734783b */ /* 0x000e620000000200 */
[----:B------:R-:W-:Y:S01]  /*4dc0*/  IMAD.IADD R220, R2, 0x1, R231 ;  /* 0x0000000102dc7824 */ /* 0x000fe200078e02e7 */
[----:B------:R-:W-:Y:S01]  /*4dd0*/  LOP3.LUT R2, R82, 0xffffffe0, RZ, 0xc0, !PT ;  /* 0xffffffe052027812 */ /* 0x000fe200078ec0ff */
[C---:B------:R-:W-:Y:S01]  /*4de0*/  VIADD R218, R231.reuse, 0x2800 ;  /* 0x00002800e7da7836 */ /* 0x040fe20000000000 */
[----:B------:R-:W1:Y:S01]  /*4df0*/  LDSM.16.M88.4 R8, [R231+0x1000] ;  /* 0x00100000e708783b */ /* 0x000e620000000200 */
[----:B------:R-:W-:-:S02]  /*4e00*/  VIADD R217, R231, 0x3000 ;  /* 0x00003000e7d97836 */ /* 0x000fc40000000000 */
[----:B------:R-:W-:Y:S01]  /*4e10*/  IMAD.IADD R2, R165, 0x1, -R2 ;  /* 0x00000001a5027824 */ /* 0x000fe200078e0a02 */
[----:B------:R-:W1:Y:S01]  /*4e20*/  LDSM.16.M88.4 R72, [R231+0x1800] ;  /* 0x00180000e748783b */ /* 0x000e620000000200 */
[C---:B------:R-:W-:Y:S02]  /*4e30*/  VIADD R216, R231.reuse, 0x3800 ;  /* 0x00003800e7d87836 */ /* 0x040fe40000000000 */
[C---:B------:R-:W-:Y:S01]  /*4e40*/  VIADD R215, R231.reuse, 0x4000 ;  /* 0x00004000e7d77836 */ /* 0x040fe20000000000 */
[----:B------:R-:W-:Y:S01]  /*4e50*/  LDSM.16.M88.4 R68, [R230] ;  /* 0x00000000e644783b */ /* 0x000fe20000000200 */
[C---:B------:R-:W-:Y:S02]  /*4e60*/  VIADD R214, R231.reuse, 0x4800 ;  /* 0x00004800e7d67836 */ /* 0x040fe40000000000 */
[C---:B------:R-:W-:Y:S01]  /*4e70*/  VIADD R213, R231.reuse, 0x5000 ;  /* 0x00005000e7d57836 */ /* 0x040fe20000000000 */
[----:B--2---:R-:W-:Y:S01]  /*4e80*/  HMMA.16816.F32 R44, R48, R40, RZ ;  /* 0x00000028302c723c */ /* 0x004fe200000018ff */
[----:B------:R-:W2:Y:S01]  /*4e90*/  LDSM.16.M88.4 R12, [R227+0x8000] ;  /* 0x00800000e30c783b */ /* 0x000ea20000000200 */
[----:B------:R-:W-:-:S02]  /*4ea0*/  VIADD R212, R231, 0x5800 ;  /* 0x00005800e7d47836 */ /* 0x000fc40000000000 */
[C---:B------:R-:W-:Y:S01]  /*4eb0*/  VIADD R211, R231.reuse, 0x6000 ;  /* 0x00006000e7d37836 */ /* 0x040fe20000000000 */
[----:B------:R-:W-:Y:S01]  /*4ec0*/  LDSM.16.M88.4 R64, [R227+0x9800] ;  /* 0x00980000e340783b */ /* 0x000fe20000000200 */
[C---:B------:R-:W-:Y:S01]  /*4ed0*/  HMMA.16816.F32 R40, R48.reuse, R42, RZ ;  /* 0x0000002a3028723c */ /* 0x040fe200000018ff */
[C---:B------:R-:W-:Y:S02]  /*4ee0*/  VIADD R210, R231.reuse, 0x6800 ;  /* 0x00006800e7d27836 */ /* 0x040fe40000000000 */
[----:B------:R-:W-:Y:S01]  /*4ef0*/  LDSM.16.M88.4 R76, [R233+0xd800] ;  /* 0x00d80000e94c783b */ /* 0x000fe20000000200 */
[C---:B------:R-:W-:Y:S02]  /*4f00*/  VIADD R209, R231.reuse, 0x7000 ;  /* 0x00007000e7d17836 */ /* 0x040fe40000000000 */
[----:B---3--:R-:W-:Y:S01]  /*4f10*/  HMMA.16816.F32 R36, R48, R32, RZ ;  /* 0x000000203024723c */ /* 0x008fe200000018ff */
[----:B------:R-:W0:Y:S01]  /*4f20*/  LDGDEPBAR ;  /* 0x00000000000079af */ /* 0x000e220000000000 */
[----:B------:R-:W-:-:S04]  /*4f30*/  VIADD R208, R231, 0x7800 ;  /* 0x00007800e7d07836 */ /* 0x000fc80000000000 */
[C---:B----4-:R-:W-:Y:S06]  /*4f40*/  HMMA.16816.F32 R28, R48.reuse, R24, RZ ;  /* 0x00000018301c723c */ /* 0x050fec00000018ff */
[C---:B------:R-:W-:Y:S06]  /*4f50*/  HMMA.16816.F32 R32, R48.reuse, R34, RZ ;  /* 0x000000223020723c */ /* 0x040fec00000018ff */
[C---:B------:R-:W-:Y:S06]  /*4f60*/  HMMA.16816.F32 R24, R48.reuse, R26, RZ ;  /* 0x0000001a3018723c */ /* 0x040fec00000018ff */
[C---:B------:R-:W-:Y:S06]  /*4f70*/  HMMA.16816.F32 R20, R48.reuse, R56, RZ ;  /* 0x000000383014723c */ /* 0x040fec00000018ff */
[----:B------:R-:W-:Y:S01]  /*4f80*/  HMMA.16816.F32 R48, R48, R58, RZ ;  /* 0x0000003a3030723c */ /* 0x000fe200000018ff */
[----:B------:R-:W3:Y:S05]  /*4f90*/  LDSM.16.M88.4 R56, [R227+0x8800] ;  /* 0x00880000e338783b */ /* 0x000eea0000000200 */
[C---:B-1----:R-:W-:Y:S06]  /*4fa0*/  HMMA.16816.F32 R44, R60.reuse, R16, R44 ;  /* 0x000000103c2c723c */ /* 0x042fec000000182c */
[C---:B------:R-:W-:Y:S01]  /*4fb0*/  HMMA.16816.F32 R40, R60.reuse, R18, R40 ;  /* 0x000000123c28723c */ /* 0x040fe20000001828 */
[----:B------:R-:W1:Y:S05]  /*4fc0*/  LDSM.16.M88.4 R16, [R227+0x9000] ;  /* 0x00900000e310783b */ /* 0x000e6a0000000200 */
        /* <DEDUP_REMOVED lines=32> */
[C---:B------:R-:W-:Y:S06]  /*51d0*/  HMMA.16816.F32 R20, R52.reuse, R72, R20 ;  /* 0x000000483414723c */ /* 0x040fec0000001814 */
        /* <DEDUP_REMOVED lines=11> */
[----:B------:R-:W3:Y:S05]  /*5290*/  LDSM.16.M88.4 R8, [R230+0x2000] ;  /* 0x00200000e608783b */ /* 0x000eea0000000200 */
[C---:B------:R-:W-:Y:S06]  /*52a0*/  HMMA.16816.F32 R20, R56.reuse, R64, R20 ;  /* 0x000000403814723c */ /* 0x040fec0000001814 */
[----:B------:R-:W-:Y:S01]  /*52b0*/  HMMA.16816.F32 R68, R56, R66, R68 ;  /* 0x000000423844723c */ /* 0x000fe20000001844 */
[----:B------:R-:W4:Y:S04]  /*52c0*/  LDSM.16.M88.4 R56, [R227+0xa800] ;  /* 0x00a80000e338783b */ /* 0x000f280000000200 */
[----:B------:R-:W4:Y:S01]  /*52d0*/  LDSM.16.M88.4 R64, [R227+0xb000] ;  /* 0x00b00000e340783b */ /* 0x000f220000000200 */
[C---:B--2---:R-:W-:Y:S06]  /*52e0*/  HMMA.16816.F32 R44, R12.reuse, R60, R44 ;  /* 0x0000003c0c2c723c */ /* 0x044fec000000182c */
[C---:B------:R-:W-:Y:S01]  /*52f0*/  HMMA.16816.F32 R40, R12.reuse, R62, R40 ;  /* 0x0000003e0c28723c */ /* 0x040fe20000001828 */
[----:B------:R-:W2:Y:S05]  /*5300*/  LDSM.16.M88.4 R60, [R227+0xb800] ;  /* 0x00b80000e33c783b */ /* 0x000eaa0000000200 */
        /* <DEDUP_REMOVED lines=88> */
[C---:B----4-:R-:W-:Y:S06]  /*5890*/  HMMA.16816.F32 R44, R48.reuse, R12, R44 ;  /* 0x0000000c302c723c */ /* 0x050fec000000182c */
[C---:B------:R-:W-:Y:S01]  /*58a0*/  HMMA.16816.F32 R40, R48.reuse, R14, R40 ;  /* 0x0000000e3028723c */ /* 0x040fe20000001828 */
[----:B------:R-:W4:Y:S05]  /*58b0*/  LDSM.16.M88.4 R12, [R231+0x7000] ;  /* 0x00700000e70c783b */ /* 0x000f2a0000000200 */
[C---:B---3--:R-:W-:Y:S06]  /*58c0*/  HMMA.16816.F32 R36, R48.reuse, R60, R36 ;  /* 0x0000003c3024723c */ /* 0x048fec0000001824 */
[C---:B------:R-:W-:Y:S01]  /*58d0*/  HMMA.16816.F32 R32, R48.reuse, R62, R32 ;  /* 0x0000003e3020723c */ /* 0x040fe20000001820 */
[----:B------:R-:W3:Y:S05]  /*58e0*/  LDSM.16.M88.4 R60, [R227+0xe000] ;  /* 0x00e00000e33c783b */ /* 0x000eea0000000200 */
[C---:B--2---:R-:W-:Y:S06]  /*58f0*/  HMMA.16816.F32 R20, R48.reuse, R52, R20 ;  /* 0x000000343014723c */ /* 0x044fec0000001814 */
[C---:B------:R-:W-:Y:S01]  /*5900*/  HMMA.16816.F32 R68, R48.reuse, R54, R68 ;  /* 0x000000363044723c */ /* 0x040fe20000001844 */
[----:B------:R-:W-:Y:S05]  /*5910*/  LDSM.16.M88.4 R52, [R227+0xf000] ;  /* 0x00f00000e334783b */ /* 0x000fea0000000200 */
[C---:B------:R-:W-:Y:S06]  /*5920*/  HMMA.16816.F32 R28, R48.reuse, R56, R28 ;  /* 0x00000038301c723c */ /* 0x040fec000000181c */
[----:B------:R-:W-:Y:S01]  /*5930*/  HMMA.16816.F32 R24, R48, R58, R24 ;  /* 0x0000003a3018723c */ /* 0x000fe20000001818 */
[----:B------:R-:W2:Y:S04]  /*5940*/  LDSM.16.M88.4 R56, [R227+0xe800] ;  /* 0x00e80000e338783b */ /* 0x000ea80000000200 */
[----:B------:R-:W2:Y:S01]  /*5950*/  LDSM.16.M88.4 R48, [R227+0xf800] ;  /* 0x00f80000e330783b */ /* 0x000ea20000000200 */
[C---:B-1----:R-:W-:Y:S06]  /*5960*/  HMMA.16816.F32 R44, R72.reuse, R16, R44 ;  /* 0x00000010482c723c */ /* 0x042fec000000182c */
[C---:B------:R-:W-:Y:S01]  /*5970*/  HMMA.16816.F32 R40, R72.reuse, R18, R40 ;  /* 0x000000124828723c */ /* 0x040fe20000001828 */
[----:B------:R-:W-:Y:S05]  /*5980*/  LDSM.16.M88.4 R16, [R220+0x6000] ;  /* 0x00600000dc10783b */ /* 0x000fea0000000200 */
[C---:B------:R-:W-:Y:S06]  /*5990*/  HMMA.16816.F32 R36, R72.reuse, R8, R36 ;  /* 0x000000084824723c */ /* 0x040fec0000001824 */
[C---:B------:R-:W-:Y:S01]  /*59a0*/  HMMA.16816.F32 R32, R72.reuse, R10, R32 ;  /* 0x0000000a4820723c */ /* 0x040fe20000001820 */
[----:B------:R-:W1:Y:S05]  /*59b0*/  LDSM.16.M88.4 R8, [R229+0x6000] ;  /* 0x00600000e508783b */ /* 0x000e6a0000000200 */
[C---:B------:R-:W-:Y:S06]  /*59c0*/  HMMA.16816.F32 R20, R72.reuse, R76, R20 ;  /* 0x0000004c4814723c */ /* 0x040fec0000001814 */
[C---:B------:R-:W-:Y:S06]  /*59d0*/  HMMA.16816.F32 R68, R72.reuse, R78, R68 ;  /* 0x0000004e4844723c */ /* 0x040fec0000001844 */
[C---:B----4-:R-:W-:Y:S06]  /*59e0*/  HMMA.16816.F32 R28, R72.reuse, R12, R28 ;  /* 0x0000000c481c723c */ /* 0x050fec000000181c */
[----:B------:R-:W-:Y:S01]  /*59f0*/  HMMA.16816.F32 R24, R72, R14, R24 ;  /* 0x0000000e4818723c */ /* 0x000fe20000001818 */
[----:B------:R-:W4:Y:S05]  /*5a00*/  LDSM.16.M88.4 R12, [R220+0x6800] ;  /* 0x00680000dc0c783b */ /* 0x000f2a0000000200 */
[C---:B---3--:R-:W-:Y:S06]  /*5a10*/  HMMA.16816.F32 R44, R64.reuse, R60, R44 ;  /* 0x0000003c402c723c */ /* 0x048fec000000182c */
[C---:B--2---:R-:W-:Y:S06]  /*5a20*/  HMMA.16816.F32 R36, R64.reuse, R56, R36 ;  /* 0x000000384024723c */ /* 0x044fec0000001824 */
[C---:B------:R-:W-:Y:S06]  /*5a30*/  HMMA.16816.F32 R40, R64.reuse, R62, R40 ;  /* 0x0000003e4028723c */ /* 0x040fec0000001828 */
[C---:B------:R-:W-:Y:S01]  /*5a40*/  HMMA.16816.F32 R32, R64.reuse, R58, R32 ;  /* 0x0000003a4020723c */ /* 0x040fe20000001820 */
[----:B------:R-:W2:Y:S05]  /*5a50*/  LDSM.16.M88.4 R56, [R220+0x7000] ;  /* 0x00700000dc38783b */ /* 0x000eaa0000000200 */
[C---:B------:R-:W-:Y:S06]  /*5a60*/  HMMA.16816.F32 R20, R64.reuse, R48, R20 ;  /* 0x000000304014723c */ /* 0x040fec0000001814 */
[----:B------:R-:W-:Y:S06]  /*5a70*/  HMMA.16816.F32 R68, R64, R50, R68 ;  /* 0x000000324044723c */ /* 0x000fec0000001844 */
[----:B-1----:R-:W-:Y:S01]  /*5a80*/  HMMA.16816.F32 R48, R8, R16, R44 ;  /* 0x000000100830723c */ /* 0x002fe2000000182c */
[----:B------:R-:W1:Y:S01]  /*5a90*/  LDSM.16.M88.4 R44, [R220+0x7800] ;  /* 0x00780000dc2c783b */ /* 0x000e620000000200 */
[----:B------:R-:W-:-:S04]  /*5aa0*/  DEPBAR.LE SB0, 0x0 ;  /* 0x000080000000791a */ /* 0x000fc80000000000 */
[----:B------:R-:W-:Y:S01]  /*5ab0*/  HMMA.16816.F32 R28, R64, R52, R28 ;  /* 0x00000034401c723c */ /* 0x000fe2000000181c */
[----:B------:R-:W-:-:S04]  /*5ac0*/  SHF.R.S32.HI R17, RZ, 0x1f, R2 ;  /* 0x0000001fff117819 */ /* 0x000fc80000011402 */
[----:B------:R-:W-:Y:S01]  /*5ad0*/  LEA.HI R17, R17, R2, RZ, 0x2 ;  /* 0x0000000211117211 */ /* 0x000fe200078f10ff */
[----:B------:R-:W-:Y:S03]  /*5ae0*/  HMMA.16816.F32 R24, R64, R54, R24 ;  /* 0x000000364018723c */ /* 0x000fe60000001818 */
[----:B------:R-:W-:Y:S01]  /*5af0*/  SHF.R.S32.HI R2, RZ, 0x2, R17 ;  /* 0x00000002ff027819 */ /* 0x000fe20000011411 */
[----:B------:R-:W-:Y:S02]  /*5b00*/  IMAD.SHL.U32 R17, R165, 0x2, RZ ;  /* 0x00000002a5117824 */ /* 0x000fe400078e00ff */
[----:B----4-:R-:W-:Y:S02]  /*5b10*/  HMMA.16816.F32 R36, R8, R12, R36 ;  /* 0x0000000c0824723c */ /* 0x010fe40000001824 */
[----:B------:R-:W-:Y:S01]  /*5b20*/  IMAD R2, R81, 0x10, R2 ;  /* 0x0000001051027824 */ /* 0x000fe200078e0202 */
[----:B------:R-:W-:-:S03]  /*5b30*/  LOP3.LUT R17, R17, 0x6, RZ, 0xc0, !PT ;  /* 0x0000000611117812 */ /* 0x000fc600078ec0ff */
[C---:B------:R-:W-:Y:S01]  /*5b40*/  HMMA.16816.F32 R40, R8.reuse, R18, R40 ;  /* 0x000000120828723c */ /* 0x040fe20000001828 */
[----:B------:R-:W-:Y:S02]  /*5b50*/  IMAD.U32 R13, RZ, RZ, UR19 ;  /* 0x00000013ff0d7e24 */ /* 0x000fe4000f8e00ff */
[----:B------:R-:W-:Y:S02]  /*5b60*/  VIADD R2, R2, UR24 ;  /* 0x0000001802027c36 */ /* 0x000fe40008000000 */
[----:B------:R-:W-:Y:S01]  /*5b70*/  VIADD R17, R17, UR16 ;  /* 0x0000001011117c36 */ /* 0x000fe20008000000 */
[C---:B------:R-:W-:Y:S02]  /*5b80*/  HMMA.16816.F32 R32, R8.reuse, R14, R32 ;  /* 0x0000000e0820723c */ /* 0x040fe40000001820 */
[----:B------:R-:W-:Y:S01]  /*5b90*/  IADD3 R52, R13, -UR22, R2 ;  /* 0x800000160d347c10 */ /* 0x000fe2000fffe002 */
[C---:B------:R-:W-:Y:S01]  /*5ba0*/  VIADD R19, R17.reuse, 0x8 ;  /* 0x0000000811137836 */ /* 0x040fe20000000000 */
[C---:B------:R-:W-:Y:S01]  /*5bb0*/  ISETP.GE.AND P2, PT, R17.reuse, UR19, PT ;  /* 0x0000001311007c0c */ /* 0x040fe2000bf46270 */
[----:B------:R-:W-:Y:S01]  /*5bc0*/  VIADD R53, R17, 0x1 ;  /* 0x0000000111357836 */ /* 0x000fe20000000000 */
[C---:B--2---:R-:W-:Y:S01]  /*5bd0*/  HMMA.16816.F32 R28, R8.reuse, R56, R28 ;  /* 0x00000038081c723c */ /* 0x044fe2000000181c */
[C---:B------:R-:W-:Y:S01]  /*5be0*/  IMAD.IADD R14, R52.reuse, 0x1, -R17 ;  /* 0x00000001340e7824 */ /* 0x040fe200078e0a11 */
[----:B------:R-:W-:Y:S01]  /*5bf0*/  ISETP.GE.AND P0, PT, R19, UR19, PT ;  /* 0x0000001313007c0c */ /* 0x000fe2000bf06270 */
[C---:B------:R-:W-:Y:S01]  /*5c00*/  IMAD.IADD R12, R52.reuse, 0x1, -R19 ;  /* 0x00000001340c7824 */ /* 0x040fe200078e0a13 */
[----:B------:R-:W-:Y:S01]  /*5c10*/  BAR.SYNC.DEFER_BLOCKING 0x0 ;  /* 0x0000000000007b1d */ /* 0x000fe20000010000 */
[----:B------:R-:W-:Y:S01]  /*5c20*/  IMAD.IADD R13, R52, 0x1, -R53 ;  /* 0x00000001340d7824 */ /* 0x000fe200078e0a35 */
[----:B------:R-:W-:Y:S01]  /*5c30*/  IABS R14, R14 ;  /* 0x0000000e000e7213 */ /* 0x000fe20000000000 */
[----:B------:R-:W-:Y:S01]  /*5c40*/  HMMA.16816.F32 R24, R8, R58, R24 ;  /* 0x0000003a0818723c */ /* 0x000fe20000001818 */
[----:B------:R-:W-:Y:S01]  /*5c50*/  IABS R12, R12 ;  /* 0x0000000c000c7213 */ /* 0x000fe20000000000 */
[----:B------:R-:W-:Y:S01]  /*5c60*/  VIADD R63, R17, 0x21 ;  /* 0x00000021113f7836 */ /* 0x000fe20000000000 */
[----:B------:R-:W-:-:S02]  /*5c70*/  IABS R13, R13 ;  /* 0x0000000d000d7213 */ /* 0x000fc40000000000 */
[----:B------:R-:W-:Y:S01]  /*5c80*/  I2FP.F32.S32 R57, R14 ;  /* 0x0000000e00397245 */ /* 0x000fe20000201400 */
[C---:B-1----:R-:W-:Y:S01]  /*5c90*/  HMMA.16816.F32 R68, R8.reuse, R46, R68 ;  /* 0x0000002e0844723c */ /* 0x042fe20000001844 */
[----:B------:R-:W-:Y:S01]  /*5ca0*/  I2FP.F32.S32 R55, R12 ;  /* 0x0000000c00377245 */ /* 0x000fe20000201400 */
[----:B------:R-:W-:Y:S01]  /*5cb0*/  VIADD R59, R17, 0x9 ;  /* 0x00000009113b7836 */ /* 0x000fe20000000000 */
[----:B------:R-:W-:Y:S01]  /*5cc0*/  I2FP.F32.S32 R16, R13 ;  /* 0x0000000d00107245 */ /* 0x000fe20000201400 */
[----:B------:R-:W-:Y:S01]  /*5cd0*/  FFMA.FTZ R54, R57, -UR5, R48 ;  /* 0x8000000539367c23 */ /* 0x000fe20008010030 */
[----:B------:R-:W-:Y:S02]  /*5ce0*/  VIADD R57, R17, 0x10 ;  /* 0x0000001011397836 */ /* 0x000fe40000000000 */
[----:B------:R-:W-:Y:S01]  /*5cf0*/  FFMA.FTZ R18, R55, -UR5, R40 ;  /* 0x8000000537127c23 */ /* 0x000fe20008010028 */
[C---:B------:R-:W-:Y:S02]  /*5d00*/  VIADD R55, R17.reuse, 0x11 ;  /* 0x0000001111377836 */ /* 0x040fe40000000000 */
[----:B------:R-:W-:Y:S01]  /*5d10*/  FFMA.FTZ R48, R16, -UR5, R49 ;  /* 0x8000000510307c23 */ /* 0x000fe20008010031 */
[----:B------:R-:W-:Y:S01]  /*5d20*/  VIADD R49, R17, 0x18 ;  /* 0x0000001811317836 */ /* 0x000fe20000000000 */
[----:B------:R-:W-:Y:S01]  /*5d30*/  HMMA.16816.F32 R12, R8, R44, R20 ;  /* 0x0000002c080c723c */ /* 0x000fe20000001814 */
[C---:B------:R-:W-:Y:S01]  /*5d40*/  IMAD.IADD R16, R52.reuse, 0x1, -R59 ;  /* 0x0000000134107824 */ /* 0x040fe200078e0a3b */
[----:B------:R-:W-:Y:S01]  /*5d50*/  ISETP.GE.AND P1, PT, R53, UR19, PT ;  /* 0x0000001335007c0c */ /* 0x000fe2000bf26270 */
[C---:B------:R-:W-:Y:S01]  /*5d60*/  IMAD.IADD R61, R52.reuse, 0x1, -R49 ;  /* 0x00000001343d7824 */ /* 0x040fe200078e0a31 */
[----:B------:R-:W-:Y:S01]  /*5d70*/  ISETP.GE.AND P6, PT, R59, UR19, PT ;  /* 0x000000133b007c0c */ /* 0x000fe2000bfc6270 */
[C---:B------:R-:W-:Y:S01]  /*5d80*/  VIADD R40, R52.reuse, 0x8 ;  /* 0x0000000834287836 */ /* 0x040fe20000000000 */
[----:B------:R-:W-:Y:S01]  /*5d90*/  IABS R16, R16 ;  /* 0x0000001000107213 */ /* 0x000fe20000000000 */
[C---:B------:R-:W-:Y:S01]  /*5da0*/  VIADD R45, R17.reuse, 0x19 ;  /* 0x00000019112d7836 */ /* 0x040fe20000000000 */
[----:B------:R-:W-:Y:S01]  /*5db0*/  IABS R61, R61 ;  /* 0x0000003d003d7213 */ /* 0x000fe20000000000 */
[C---:B------:R-:W-:Y:S01]  /*5dc0*/  IMAD.IADD R22, R52.reuse, 0x1, -R55 ;  /* 0x0000000134167824 */ /* 0x040fe200078e0a37 */
[----:B------:R-:W-:Y:S01]  /*5dd0*/  I2FP.F32.S32 R16, R16 ;  /* 0x0000001000107245 */ /* 0x000fe20000201400 */
[C---:B------:R-:W-:Y:S01]  /*5de0*/  IMAD.IADD R20, R52.reuse, 0x1, -R45 ;  /* 0x0000000134147824 */ /* 0x040fe200078e0a2d */
[----:B------:R-:W-:Y:S01]  /*5df0*/  I2FP.F32.S32 R61, R61 ;  /* 0x0000003d003d7245 */ /* 0x000fe20000201400 */
[----:B------:R-:W-:Y:S01]  /*5e00*/  IMAD.IADD R23, R52, 0x1, -R57 ;  /* 0x0000000134177824 */ /* 0x000fe200078e0a39 */
[----:B------:R-:W-:Y:S01]  /*5e10*/  IABS R22, R22 ;  /* 0x0000001600167213 */ /* 0x000fe20000000000 */
[----:B------:R-:W-:Y:S01]  /*5e20*/  FFMA.FTZ R16, R16, -UR5, R41 ;  /* 0x8000000510107c23 */ /* 0x000fe20008010029 */
[----:B------:R-:W-:Y:S01]  /*5e30*/  IABS R20, R20 ;  /* 0x0000001400147213 */ /* 0x000fe20000000000 */
[----:B------:R-:W-:Y:S01]  /*5e40*/  VIADD R41, R17, 0x20 ;  /* 0x0000002011297836 */ /* 0x000fe20000000000 */
[----:B------:R-:W-:Y:S01]  /*5e50*/  I2FP.F32.S32 R22, R22 ;  /* 0x0000001600167245 */ /* 0x000fe20000201400 */
[C---:B------:R-:W-:Y:S01]  /*5e60*/  IMAD.IADD R53, R40.reuse, 0x1, -R53 ;  /* 0x0000000128357824 */ /* 0x040fe200078e0a35 */
[----:B------:R-:W-:Y:S01]  /*5e70*/  I2FP.F32.S32 R20, R20 ;  /* 0x0000001400147245 */ /* 0x000fe20000201400 */
[----:B------:R-:W-:Y:S01]  /*5e80*/  IMAD.IADD R19, R40, 0x1, -R19 ;  /* 0x0000000128137824 */ /* 0x000fe200078e0a13 */
[----:B------:R-:W-:Y:S01]  /*5e90*/  IABS R23, R23 ;  /* 0x0000001700177213 */ /* 0x000fe20000000000 */
[----:B------:R-:W-:Y:S01]  /*5ea0*/  FFMA.FTZ R21, R22, -UR5, R37 ;  /* 0x8000000516157c23 */ /* 0x000fe20008010025 */
[----:B------:R-:W-:Y:S01]  /*5eb0*/  FFMA.FTZ R22, R61, -UR5, R32 ;  /* 0x800000053d167c23 */ /* 0x000fe20008010020 */
[----:B------:R-:W-:-:S02]  /*5ec0*/  IMAD.IADD R32, R52, 0x1, -R41 ;  /* 0x0000000134207824 */ /* 0x000fc400078e0a29 */
[----:B------:R-:W-:Y:S01]  /*5ed0*/  FFMA.FTZ R20, R20, -UR5, R33 ;  /* 0x8000000514147c23 */ /* 0x000fe20008010021 */
[C---:B------:R-:W-:Y:S01]  /*5ee0*/  IMAD.IADD R33, R40.reuse, 0x1, -R17 ;  /* 0x0000000128217824 */ /* 0x040fe200078e0a11 */
[----:B------:R-:W-:Y:S01]  /*5ef0*/  I2FP.F32.S32 R23, R23 ;  /* 0x0000001700177245 */ /* 0x000fe20000201400 */
[----:B------:R-:W-:Y:S01]  /*5f00*/  IMAD.IADD R59, R40, 0x1, -R59 ;  /* 0x00000001283b7824 */ /* 0x000fe200078e0a3b */
[----:B------:R-:W-:Y:S01]  /*5f10*/  IABS R32, R32 ;  /* 0x0000002000207213 */ /* 0x000fe20000000000 */
[----:B------:R-:W-:Y:S01]  /*5f20*/  VIADD R61, R17, 0x29 ;  /* 0x00000029113d7836 */ /* 0x000fe20000000000 */
[----:B------:R-:W-:Y:S01]  /*5f30*/  IABS R33, R33 ;  /* 0x0000002100217213 */ /* 0x000fe20000000000 */
[----:B------:R-:W-:Y:S01]  /*5f40*/  FFMA.FTZ R23, R23, -UR5, R36 ;  /* 0x8000000517177c23 */ /* 0x000fe20008010024 */
[----:B------:R-:W-:Y:S02]  /*5f50*/  I2FP.F32.S32 R197, R32 ;  /* 0x0000002000c57245 */ /* 0x000fe40000201400 */
[----:B------:R-:W-:-:S02]  /*5f60*/  IABS R53, R53 ;  /* 0x0000003500357213 */ /* 0x000fc40000000000 */
[----:B------:R-:W-:Y:S01]  /*5f70*/  IABS R19, R19 ;  /* 0x0000001300137213 */ /* 0x000fe20000000000 */
[----:B------:R-:W-:Y:S01]  /*5f80*/  FFMA.FTZ R197, R197, -UR5, R28 ;  /* 0x80000005c5c57c23 */ /* 0x000fe2000801001c */
[----:B------:R-:W-:Y:S01]  /*5f90*/  IABS R59, R59 ;  /* 0x0000003b003b7213 */ /* 0x000fe20000000000 */
[----:B------:R-:W-:Y:S01]  /*5fa0*/  IMAD.IADD R28, R40, 0x1, -R55 ;  /* 0x00000001281c7824 */ /* 0x000fe200078e0a37 */
[----:B------:R-:W-:Y:S02]  /*5fb0*/  I2FP.F32.S32 R33, R33 ;  /* 0x0000002100217245 */ /* 0x000fe40000201400 */
[----:B------:R-:W-:Y:S01]  /*5fc0*/  I2FP.F32.S32 R32, R53 ;  /* 0x0000003500207245 */ /* 0x000fe20000201400 */
[----:B------:R-:W-:Y:S01]  /*5fd0*/  IMAD.IADD R53, R52, 0x1, -R63 ;  /* 0x0000000134357824 */ /* 0x000fe200078e0a3f */
[----:B------:R-:W-:Y:S01]  /*5fe0*/  I2FP.F32.S32 R19, R19 ;  /* 0x0000001300137245 */ /* 0x000fe20000201400 */
[----:B------:R-:W-:Y:S01]  /*5ff0*/  FFMA.FTZ R33, R33, -UR5, R50 ;  /* 0x8000000521217c23 */ /* 0x000fe20008010032 */
[----:B------:R-:W-:Y:S01]  /*6000*/  I2FP.F32.S32 R36, R59 ;  /* 0x0000003b00247245 */ /* 0x000fe20000201400 */
[----:B------:R-:W-:Y:S01]  /*6010*/  FFMA.FTZ R32, R32, -UR5, R51 ;  /* 0x8000000520207c23 */ /* 0x000fe20008010033 */
[----:B------:R-:W-:Y:S01]  /*6020*/  IABS R28, R28 ;  /* 0x0000001c001c7213 */ /* 0x000fe20000000000 */
[----:B------:R-:W-:Y:S01]  /*6030*/  FFMA.FTZ R44, R19, -UR5, R42 ;  /* 0x80000005132c7c23 */ /* 0x000fe2000801002a */
[----:B------:R-:W-:-:S02]  /*6040*/  IMAD.IADD R19, R40, 0x1, -R57 ;  /* 0x0000000128137824 */ /* 0x000fc400078e0a39 */
[----:B------:R-:W-:Y:S01]  /*6050*/  FFMA.FTZ R42, R36, -UR5, R43 ;  /* 0x80000005242a7c23 */ /* 0x000fe2000801002b */
[----:B------:R-:W-:Y:S01]  /*6060*/  IMAD.IADD R43, R40, 0x1, -R49 ;  /* 0x00000001282b7824 */ /* 0x000fe200078e0a31 */
[----:B------:R-:W-:Y:S01]  /*6070*/  FSEL R36, R33, -INF , !P2 ;  /* 0xff80000021247808 */ /* 0x000fe20005000000 */
[----:B------:R-:W-:Y:S01]  /*6080*/  VIADD R59, R17, 0x31 ;  /* 0x00000031113b7836 */ /* 0x000fe20000000000 */
[----:B------:R-:W-:Y:S01]  /*6090*/  FSEL R33, R48, -INF , !P1 ;  /* 0xff80000030217808 */ /* 0x000fe20004800000 */
[----:B------:R-:W-:Y:S01]  /*60a0*/  IMAD.IADD R48, R40, 0x1, -R45 ;  /* 0x0000000128307824 */ /* 0x000fe200078e0a2d */
[----:B------:R-:W-:Y:S01]  /*60b0*/  FSEL R32, R32, -INF , !P1 ;  /* 0xff80000020207808 */ /* 0x000fe20004800000 */
[----:B------:R-:W-:Y:S01]  /*60c0*/  IMAD.IADD R50, R52, 0x1, -R61 ;  /* 0x0000000134327824 */ /* 0x000fe200078e0a3d */
[----:B------:R-:W-:Y:S02]  /*60d0*/  I2FP.F32.S32 R28, R28 ;  /* 0x0000001c001c7245 */ /* 0x000fe40000201400 */
[----:B------:R-:W-:Y:S01]  /*60e0*/  ISETP.GE.AND P1, PT, R41, UR19, PT ;  /* 0x0000001329007c0c */ /* 0x000fe2000bf26270 */
[----:B------:R-:W-:Y:S01]  /*60f0*/  IMAD.IADD R41, R40, 0x1, -R41 ;  /* 0x0000000128297824 */ /* 0x000fe200078e0a29 */
[----:B------:R-:W-:Y:S01]  /*6100*/  IABS R19, R19 ;  /* 0x0000001300137213 */ /* 0x000fe20000000000 */
[----:B------:R-:W-:Y:S01]  /*6110*/  FFMA.FTZ R28, R28, -UR5, R39 ;  /* 0x800000051c1c7c23 */ /* 0x000fe20008010027 */
[----:B------:R-:W-:-:S02]  /*6120*/  IABS R43, R43 ;  /* 0x0000002b002b7213 */ /* 0x000fc40000000000 */
[----:B------:R-:W-:Y:S02]  /*6130*/  IABS R48, R48 ;  /* 0x0000003000307213 */ /* 0x000fe40000000000 */
[----:B------:R-:W-:Y:S02]  /*6140*/  I2FP.F32.S32 R19, R19 ;  /* 0x0000001300137245 */ /* 0x000fe40000201400 */
[----:B------:R-:W-:Y:S02]  /*6150*/  I2FP.F32.S32 R43, R43 ;  /* 0x0000002b002b7245 */ /* 0x000fe40000201400 */
[----:B------:R-:W-:Y:S01]  /*6160*/  FSEL R39, R18, -INF , !P0 ;  /* 0xff80000012277808 */ /* 0x000fe20004000000 */
[----:B------:R-:W-:Y:S01]  /*6170*/  FFMA.FTZ R19, R19, -UR5, R38 ;  /* 0x8000000513137c23 */ /* 0x000fe20008010026 */
[----:B------:R-:W-:Y:S01]  /*6180*/  IABS R41, R41 ;  /* 0x0000002900297213 */ /* 0x000fe20000000000 */
[----:B------:R-:W-:Y:S01]  /*6190*/  FFMA.FTZ R38, R43, -UR5, R34 ;  /* 0x800000052b267c23 */ /* 0x000fe20008010022 */
[----:B------:R-:W-:Y:S01]  /*61a0*/  FSEL R18, R44, -INF , !P0 ;  /* 0xff8000002c127808 */ /* 0x000fe20004000000 */
[----:B------:R-:W-:Y:S01]  /*61b0*/  IMAD.IADD R44, R40, 0x1, -R63 ;  /* 0x00000001282c7824 */ /* 0x000fe200078e0a3f */
[----:B------:R-:W-:Y:S01]  /*61c0*/  I2FP.F32.S32 R48, R48 ;  /* 0x0000003000307245 */ /* 0x000fe20000201400 */
[----:B------:R-:W-:Y:S01]  /*61d0*/  VIADD R43, R17, 0x28 ;  /* 0x00000028112b7836 */ /* 0x000fe20000000000 */
[----:B------:R-:W-:-:S02]  /*61e0*/  I2FP.F32.S32 R41, R41 ;  /* 0x0000002900297245 */ /* 0x000fc40000201400 */
[----:B------:R-:W-:Y:S01]  /*61f0*/  IABS R53, R53 ;  /* 0x0000003500357213 */ /* 0x000fe20000000000 */
[----:B------:R-:W-:Y:S01]  /*6200*/  FFMA.FTZ R34, R48, -UR5, R35 ;  /* 0x8000000530227c23 */ /* 0x000fe20008010023 */
[----:B------:R-:W-:Y:S01]  /*6210*/  IABS R44, R44 ;  /* 0x0000002c002c7213 */ /* 0x000fe20000000000 */
[----:B------:R-:W-:Y:S01]  /*6220*/  FFMA.FTZ R190, R41, -UR5, R30 ;  /* 0x8000000529be7c23 */ /* 0x000fe2000801001e */
[----:B------:R-:W-:Y:S01]  /*6230*/  FSEL R35, R16, -INF , !P6 ;  /* 0xff80000010237808 */ /* 0x000fe20007000000 */
[----:B------:R-:W-:Y:S01]  /*6240*/  VIADD R41, R17, 0x30 ;  /* 0x0000003011297836 */ /* 0x000fe20000000000 */
[----:B------:R-:W-:Y:S01]  /*6250*/  ISETP.GE.AND P5, PT, R57, UR19, PT ;  /* 0x0000001339007c0c */ /* 0x000fe2000bfa6270 */
[----:B------:R-:W-:Y:S01]  /*6260*/  IMAD.IADD R51, R52, 0x1, -R43 ;  /* 0x0000000134337824 */ /* 0x000fe200078e0a2b */
[----:B------:R-:W-:Y:S01]  /*6270*/  FSEL R37, R54, -INF , !P2 ;  /* 0xff80000036257808 */ /* 0x000fe20005000000 */
[----:B------:R-:W-:Y:S01]  /*6280*/  VIADD R57, R17, 0x38 ;  /* 0x0000003811397836 */ /* 0x000fe20000000000 */
[----:B------:R-:W-:Y:S01]  /*6290*/  FSEL R16, R42, -INF , !P6 ;  /* 0xff8000002a107808 */ /* 0x000fe20007000000 */
[C---:B------:R-:W-:Y:S01]  /*62a0*/  IMAD.IADD R48, R52.reuse, 0x1, -R59 ;  /* 0x0000000134307824 */ /* 0x040fe200078e0a3b */
[----:B------:R-:W-:Y:S01]  /*62b0*/  ISETP.GE.AND P4, PT, R55, UR19, PT ;  /* 0x0000001337007c0c */ /* 0x000fe2000bf86270 */
[----:B------:R-:W-:Y:S01]  /*62c0*/  VIADD R55, R17, 0x39 ;  /* 0x0000003911377836 */ /* 0x000fe20000000000 */
[----:B------:R-:W-:Y:S01]  /*62d0*/  ISETP.GE.AND P3, PT, R49, UR19, PT ;  /* 0x0000001331007c0c */ /* 0x000fe2000bf66270 */
[C---:B------:R-:W-:Y:S01]  /*62e0*/  IMAD.IADD R49, R52.reuse, 0x1, -R41 ;  /* 0x0000000134317824 */ /* 0x040fe200078e0a29 */
[----:B------:R-:W-:Y:S01]  /*62f0*/  ISETP.GE.AND P2, PT, R45, UR19, PT ;  /* 0x000000132d007c0c */ /* 0x000fe2000bf46270 */
[----:B------:R-:W-:Y:S01]  /*6300*/  IMAD.IADD R45, R52, 0x1, -R57 ;  /* 0x00000001342d7824 */ /* 0x000fe200078e0a39 */
[----:B------:R-:W-:Y:S01]  /*6310*/  ISETP.GE.AND P6, PT, R43, UR19, PT ;  /* 0x000000132b007c0c */ /* 0x000fe2000bfc6270 */
[C---:B------:R-:W-:Y:S01]  /*6320*/  IMAD.IADD R43, R40.reuse, 0x1, -R43 ;  /* 0x00000001282b7824 */ /* 0x040fe200078e0a2b */
[----:B------:R-:W-:Y:S01]  /*6330*/  I2FP.F32.S32 R8, R53 ;  /* 0x0000003500087245 */ /* 0x000fe20000201400 */
[----:B------:R-:W-:Y:S01]  /*6340*/  IMAD.IADD R42, R40, 0x1, -R61 ;  /* 0x00000001282a7824 */ /* 0x000fe200078e0a3d */
[----:B------:R-:W-:Y:S01]  /*6350*/  I2FP.F32.S32 R10, R44 ;  /* 0x0000002c000a7245 */ /* 0x000fe20000201400 */
[----:B------:R-:W-:Y:S01]  /*6360*/  IMAD.IADD R52, R52, 0x1, -R55 ;  /* 0x0000000134347824 */ /* 0x000fe200078e0a37 */
[----:B------:R-:W-:Y:S01]  /*6370*/  FSEL R30, R19, -INF , !P5 ;  /* 0xff800000131e7808 */ /* 0x000fe20006800000 */
[----:B------:R-:W-:Y:S01]  /*6380*/  FFMA.FTZ R29, R8, -UR5, R29 ;  /* 0x80000005081d7c23 */ /* 0x000fe2000801001d */
[----:B------:R-:W-:Y:S01]  /*6390*/  FSEL R21, R21, -INF , !P4 ;  /* 0xff80000015157808 */ /* 0x000fe20006000000 */
[----:B------:R-:W-:Y:S01]  /*63a0*/  FFMA.FTZ R31, R10, -UR5, R31 ;  /* 0x800000050a1f7c23 */ /* 0x000fe2000801001f */
[----:B------:R-:W-:-:S02]  /*63b0*/  FSEL R28, R28, -INF , !P4 ;  /* 0xff8000001c1c7808 */ /* 0x000fc40006000000 */
[----:B------:R-:W-:Y:S02]  /*63c0*/  FSEL R19, R22, -INF , !P3 ;  /* 0xff80000016137808 */ /* 0x000fe40005800000 */
[----:B------:R-:W-:Y:S02]  /*63d0*/  FSEL R17, R20, -INF , !P2 ;  /* 0xff80000014117808 */ /* 0x000fe40005000000 */
[----:B------:R-:W-:Y:S01]  /*63e0*/  ISETP.GE.AND P4, PT, R41, UR19, PT ;  /* 0x0000001329007c0c */ /* 0x000fe2000bf86270 */
[----:B------:R-:W-:Y:S01]  /*63f0*/  IMAD.IADD R41, R40, 0x1, -R41 ;  /* 0x0000000128297824 */ /* 0x000fe200078e0a29 */
[----:B------:R-:W-:Y:S01]  /*6400*/  FSEL R22, R38, -INF , !P3 ;  /* 0xff80000026167808 */ /* 0x000fe20005800000 */
[----:B------:R-:W-:Y:S01]  /*6410*/  IMAD.IADD R38, R40, 0x1, -R59 ;  /* 0x0000000128267824 */ /* 0x000fe200078e0a3b */
[----:B------:R-:W-:Y:S01]  /*6420*/  FSEL R20, R34, -INF , !P2 ;  /* 0xff80000022147808 */ /* 0x000fe20005000000 */
[C---:B------:R-:W-:Y:S01]  /*6430*/  IMAD.IADD R34, R40.reuse, 0x1, -R57 ;  /* 0x0000000128227824 */ /* 0x040fe200078e0a39 */
[----:B------:R-:W-:Y:S01]  /*6440*/  ISETP.GE.AND P0, PT, R63, UR19, PT ;  /* 0x000000133f007c0c */ /* 0x000fe2000bf06270 */
[----:B------:R-:W-:Y:S01]  /*6450*/  IMAD.IADD R40, R40, 0x1, -R55 ;  /* 0x0000000128287824 */ /* 0x000fe200078e0a37 */
[----:B------:R-:W-:-:S02]  /*6460*/  IABS R43, R43 ;  /* 0x0000002b002b7213 */ /* 0x000fc40000000000 */
[----:B------:R-:W-:Y:S02]  /*6470*/  FSEL R189, R29, -INF , !P0 ;  /* 0xff8000001dbd7808 */ /* 0x000fe40004000000 */
[----:B------:R-:W-:Y:S02]  /*6480*/  I2FP.F32.S32 R9, R43 ;  /* 0x0000002b00097245 */ /* 0x000fe40000201400 */
[----:B------:R-:W-:Y:S02]  /*6490*/  FSEL R206, R31, -INF , !P0 ;  /* 0xff8000001fce7808 */ /* 0x000fe40004000000 */
[----:B------:R-:W-:Y:S01]  /*64a0*/  PLOP3.LUT P0, PT, PT, PT, UP0, 0x80, 0x0 ;  /* 0x000000000000781c */ /* 0x000fe20003f0f008 */
[----:B------:R-:W-:Y:S01]  /*64b0*/  FFMA.FTZ R26, R9, -UR5, R26 ;  /* 0x80000005091a7c23 */ /* 0x000fe2000801001a */
[----:B------:R-:W-:Y:S02]  /*64c0*/  IABS R51, R51 ;  /* 0x0000003300337213 */ /* 0x000fe40000000000 */
[----:B------:R-:W-:-:S02]  /*64d0*/  IABS R50, R50 ;  /* 0x0000003200327213 */ /* 0x000fc40000000000 */
[----:B------:R-:W-:Y:S02]  /*64e0*/  IABS R49, R49 ;  /* 0x0000003100317213 */ /* 0x000fe40000000000 */
[----:B------:R-:W-:Y:S02]  /*64f0*/  IABS R48, R48 ;  /* 0x0000003000307213 */ /* 0x000fe40000000000 */
[----:B------:R-:W-:Y:S02]  /*6500*/  IABS R45, R45 ;  /* 0x0000002d002d7213 */ /* 0x000fe40000000000 */
[----:B------:R-:W-:Y:S02]  /*6510*/  IABS R52, R52 ;  /* 0x0000003400347213 */ /* 0x000fe40000000000 */
[----:B------:R-:W-:Y:S02]  /*6520*/  IABS R42, R42 ;  /* 0x0000002a002a7213 */ /* 0x000fe40000000000 */
[----:B------:R-:W-:-:S02]  /*6530*/  IABS R41, R41 ;  /* 0x0000002900297213 */ /* 0x000fc40000000000 */
[----:B------:R-:W-:Y:S02]  /*6540*/  IABS R38, R38 ;  /* 0x0000002600267213 */ /* 0x000fe40000000000 */
[----:B------:R-:W-:Y:S02]  /*6550*/  IABS R34, R34 ;  /* 0x0000002200227213 */ /* 0x000fe40000000000 */
[----:B------:R-:W-:Y:S02]  /*6560*/  IABS R40, R40 ;  /* 0x0000002800287213 */ /* 0x000fe40000000000 */
        /* <DEDUP_REMOVED lines=24> */
[----:B------:R-:W-:-:S02]  /*66f0*/  FSEL R190, R190, -INF , !P1 ;  /* 0xff800000bebe7808 */ /* 0x000fc40004800000 */
        /* <DEDUP_REMOVED lines=21> */
[----:B------:R-:W-:-:S05]  /*6850*/  IMAD.U32 R12, RZ, RZ, UR16 ;  /* 0x00000010ff0c7e24 */ /* 0x000fca000f8e00ff */
        /* <DEDUP_REMOVED lines=48> */
[----:B------:R-:W-:Y:S01]  /*6b60*/  IMAD.WIDE.U32 R12, R11, UR6, RZ ;  /* 0x000000060b0c7c25 */ /* 0x000fe2000f8e00ff */
[----:B------:R-:W-:Y:S02]  /*6b70*/  ULDC.64 UR6, c[0x0][0x230] ;  /* 0x00008c0000067ab9 */ /* 0x000fe40000000a00 */
[----:B------:R-:W-:Y:S02]  /*6b80*/  SHF.R.S32.HI R9, RZ, 0x1f, R10 ;  /* 0x0000001fff097819 */ /* 0x000fe4000001140a */
[----:B------:R-:W-:-:S03]  /*6b90*/  IADD3 R13, R13, R8, RZ ;  /* 0x000000080d0d7210 */ /* 0x000fc60007ffe0ff */
[----:B------:R-:W-:Y:S02]  /*6ba0*/  IMAD R9, R9, UR6, RZ ;  /* 0x0000000609097c24 */ /* 0x000fe4000f8e02ff */
[----:B------:R-:W-:-:S04]  /*6bb0*/  IMAD.WIDE.U32 R24, R10, UR6, R12 ;  /* 0x000000060a187c25 */ /* 0x000fc8000f8e000c */
[----:B------:R-:W-:-:S04]  /*6bc0*/  IMAD R9, R10, UR7, R9 ;  /* 0x000000070a097c24 */ /* 0x000fc8000f8e0209 */
[----:B------:R-:W-:Y:S01]  /*6bd0*/  IMAD.IADD R25, R25, 0x1, R9 ;  /* 0x0000000119197824 */ /* 0x000fe200078e0209 */
[----:B------:R-:W-:Y:S06]  /*6be0*/  BRA `(.L_x_5243) ;  /* 0x0000000000107947 */ /* 0x000fec0003800000 */
.L_x_5242:
[----:B------:R-:W-:-:S04]  /*6bf0*/  ULEA UR6, -UR6, URZ, 0x6 ;  /* 0x0000003f06067291 */ /* 0x000fc8000f8e313f */
[----:B------:R-:W-:Y:S02]  /*6c00*/  USHF.R.S32.HI UR7, URZ, 0x1f, UR6 ;  /* 0x0000001f3f077899 */ /* 0x000fe40008011406 */
[----:B------:R-:W-:-:S04]  /*6c10*/  MOV R24, UR6 ;  /* 0x0000000600187c02 */ /* 0x000fc80008000f00 */
[----:B------:R-:W-:-:S07]  /*6c20*/  MOV R25, UR7 ;  /* 0x0000000700197c02 */ /* 0x000fce0008000f00 */
.L_x_5243:
        /* <DEDUP_REMOVED lines=30> */
[----:B------:R-:W-:Y:S01]  /*6e10*/  @!P3 IMAD.X R6, R25, 0x1, R166, P1 ;  /* 0x000000011906b824 */ /* 0x000fe200008e06a6 */
[----:B------:R-:W-:Y:S01]  /*6e20*/  IADD3 R4, P2, R24, UR27, RZ ;  /* 0x0000001b18047c10 */ /* 0x000fe2000ff5e0ff */
[----:B------:R-:W2:Y:S01]  /*6e30*/  @!P4 LDC.64 R14, c[0x0][0x218] ;  /* 0x00008600ff0ecb82 */ /* 0x000ea20000000a00 */
[C---:B-----5:R-:W-:Y:S01]  /*6e40*/  @!P3 LEA R42, P1, R3.reuse, R12, 0x1 ;  /* 0x0000000c032ab211 */ /* 0x060fe200078208ff */
[----:B------:R1:W-:Y:S03]  /*6e50*/  @P5 STS.128 [R235+0xa000], RZ ;  /* 0x00a000ffeb005388 */ /* 0x0003e60000000c00 */
[----:B------:R-:W-:Y:S01]  /*6e60*/  @!P3 LEA.HI.X R43, R3, R13, R6, 0x1, P1 ;  /* 0x0000000d032bb211 */ /* 0x000fe200008f0c06 */
[----:B------:R-:W-:Y:S01]  /*6e70*/  @!PT LDS RZ, [RZ] ;  /* 0x00000000fffff984 */ /* 0x000fe20000000800 */
[----:B------:R-:W-:Y:S01]  /*6e80*/  @!PT LDS RZ, [RZ] ;  /* 0x00000000fffff984 */ /* 0x000fe20000000800 */
[----:B------:R-:W-:Y:S01]  /*6e90*/  @!PT LDS RZ, [RZ] ;  /* 0x00000000fffff984 */ /* 0x000fe20000000800 */
[----:B------:R5:W-:Y:S01]  /*6ea0*/  @!P5 LDGSTS.E.BYPASS.LTC128B.128 [R235+0xa000], desc[UR20][R26.64+0x80] ;  /* 0x0a0000801aebdfae */ /* 0x000be2000b901d54 */
[----:B------:R-:W-:Y:S01]  /*6eb0*/  IADD3.X R3, R25, UR25, RZ, P2, !PT ;  /* 0x0000001919037c10 */ /* 0x000fe200097fe4ff */
[----:B------:R-:W4:Y:S01]  /*6ec0*/  @!P3 LDC.64 R12, c[0x0][0x218] ;  /* 0x00008600ff0cbb82 */ /* 0x000f220000000a00 */
[CC--:B------:R-:W-:Y:S01]  /*6ed0*/  @!P6 IADD3 R29, P1, R4.reuse, R167.reuse, RZ ;  /* 0x000000a7041de210 */ /* 0x0c0fe20007f3e0ff */
[----:B------:R2:W-:Y:S03]  /*6ee0*/  @P4 STS.128 [R235+0xc000], RZ ;  /* 0x00c000ffeb004388 */ /* 0x0005e60000000c00 */
        /* <DEDUP_REMOVED lines=17> */
[----:B--2---:R-:W-:Y:S01]  /*7000*/  @!P4 LEA R40, P2, R10, R14, 0x1 ;  /* 0x0000000e0a28c211 */ /* 0x004fe200078408ff */
[C-C-:B------:R-:W-:Y:S01]  /*7010*/  @!P4 IMAD.X R11, R3.reuse, 0x1, R166.reuse, P1 ;  /* 0x00000001030bc824 */ /* 0x140fe200008e06a6 */
[----:B------:R-:W2:Y:S01]  /*7020*/  @!P6 LDC.64 R8, c[0x0][0x218] ;  /* 0x00008600ff08eb82 */ /* 0x000ea20000000a00 */
[----:B------:R-:W-:Y:S01]  /*7030*/  @!P3 IADD3 R6, P1, R4, R167, RZ ;  /* 0x000000a70406b210 */ /* 0x000fe20007f3e0ff */
[----:B------:R1:W-:Y:S02]  /*7040*/  @P6 STS.128 [R235+0x8800], RZ ;  /* 0x008800ffeb006388 */ /* 0x0003e40000000c00 */
[----:B------:R-:W-:Y:S02]  /*7050*/  @!P4 LEA.HI.X R41, R10, R15, R11, 0x1, P2 ;  /* 0x0000000f0a29c211 */ /* 0x000fe400010f0c0b */
[----:B------:R-:W-:Y:S01]  /*7060*/  @!P3 IMAD.X R29, R3, 0x1, R166, P1 ;  /* 0x00000001031db824 */ /* 0x000fe200008e06a6 */
[----:B----4-:R-:W-:Y:S01]  /*7070*/  @!P3 LEA R50, P1, R6, R12, 0x1 ;  /* 0x0000000c0632b211 */ /* 0x010fe200078208ff */
        /* <DEDUP_REMOVED lines=15> */
[----:B------:R1:W-:Y:S02]  /*7170*/  @!P5 LDGSTS.E.BYPASS.LTC128B.128 [R235+0xa800], desc[UR20][R46.64+0x80] ;  /* 0x0a8000802eebdfae */ /* 0x0003e4000b901d54 */
[C-C-:B------:R-:W-:Y:S02]  /*7180*/  @!P6 IMAD.X R31, R3.reuse, 0x1, R166.reuse, P1 ;  /* 0x00000001031fe824 */ /* 0x140fe400008e06a6 */
[----:B------:R1:W-:Y:S02]  /*7190*/  @P4 STS.128 [R235+0xc800], RZ ;  /* 0x00c800ffeb004388 */ /* 0x0003e40000000c00 */
[----:B------:R-:W3:Y:S01]  /*71a0*/  @!P3 LDC.64 R12, c[0x0][0x218] ;  /* 0x00008600ff0cbb82 */ /* 0x000ee20000000a00 */
[C---:B--2---:R-:W-:Y:S01]  /*71b0*/  @!P6 LEA R52, P1, R6.reuse, R8, 0x1 ;  /* 0x000000080634e211 */ /* 0x044fe200078208ff */
        /* <DEDUP_REMOVED lines=9> */
[----:B-----5:R-:W-:Y:S01]  /*7250*/  @!P4 IMAD.X R26, R3, 0x1, R166, P1 ;  /* 0x00000001031ac824 */ /* 0x020fe200008e06a6 */
[----:B------:R-:W-:Y:S01]  /*7260*/  @!P5 LEA.HI.X R55, R29, R11, R8, 0x1, P2 ;  /* 0x0000000b1d37d211 */ /* 0x000fe200010f0c08 */
[----:B------:R-:W-:Y:S01]  /*7270*/  @!PT LDS RZ, [RZ] ;  /* 0x00000000fffff984 */ /* 0x000fe20000000800 */
[----:B------:R-:W-:Y:S01]  /*7280*/  @!PT LDS RZ, [RZ] ;  /* 0x00000000fffff984 */ /* 0x000fe20000000800 */
[----:B------:R-:W-:Y:S01]  /*7290*/  @!PT LDS RZ, [RZ] ;  /* 0x00000000fffff984 */ /* 0x000fe20000000800 */
[----:B------:R2:W-:Y:S01]  /*72a0*/  @!P3 LDGSTS.E.BYPASS.LTC128B.128 [R235+0xe800], desc[UR20][R50.64+0x180] ;  /* 0x0e80018032ebbfae */ /* 0x0005e2000b901d54 */
[----:B------:R-:W4:Y:S01]  /*72b0*/  @!P6 LDC.64 R8, c[0x0][0x218] ;  /* 0x00008600ff08eb82 */ /* 0x000f220000000a00 */
[----:B-1----:R-:W-:Y:S02]  /*72c0*/  @!P4 LEA R44, P2, R6, R14, 0x1 ;  /* 0x0000000e062cc211 */ /* 0x002fe400078408ff */
[----:B------:R-:W-:Y:S01]  /*72d0*/  @!P3 IADD3 R27, P1, R4, R167, RZ ;  /* 0x000000a7041bb210 */ /* 0x000fe20007f3e0ff */
[----:B------:R2:W-:Y:S01]  /*72e0*/  @P6 STS.128 [R235+0x9000], RZ ;  /* 0x009000ffeb006388 */ /* 0x0005e20000000c00 */
[----:B------:R-:W-:Y:S02]  /*72f0*/  @!P4 LEA.HI.X R45, R6, R15, R26, 0x1, P2 ;  /* 0x0000000f062dc211 */ /* 0x000fe400010f0c1a */
[----:B------:R-:W-:Y:S01]  /*7300*/  IADD3 R6, P2, R4, UR27, RZ ;  /* 0x0000001b04067c10 */ /* 0x000fe2000ff5e0ff */
[----:B------:R-:W1:Y:S01]  /*7310*/  @!P5 LDC.64 R10, c[0x0][0x218] ;  /* 0x00008600ff0adb82 */ /* 0x000e620000000a00 */
[----:B------:R-:W-:Y:S01]  /*7320*/  @!P3 IMAD.X R4, R3, 0x1, R166, P1 ;  /* 0x000000010304b824 */ /* 0x000fe200008e06a6 */
[----:B---3--:R-:W-:Y:S01]  /*7330*/  @!P3 LEA R12, P1, R27, R12, 0x1 ;  /* 0x0000000c1b0cb211 */ /* 0x008fe200078208ff */
[----:B------:R-:W-:Y:S01]  /*7340*/  @!PT LDS RZ, [RZ] ;  /* 0x00000000fffff984 */ /* 0x000fe20000000800 */
[----:B------:R-:W-:Y:S01]  /*7350*/  @!PT LDS RZ, [RZ] ;  /* 0x00000000fffff984 */ /* 0x000fe20000000800 */
[----:B------:R-:W-:Y:S01]  /*7360*/  @!PT LDS RZ, [RZ] ;  /* 0x00000000fffff984 */ /* 0x000fe20000000800 */
[----:B------:R2:W-:Y:S01]  /*7370*/  @!P6 LDGSTS.E.BYPASS.LTC128B.128 [R235+0x9000], desc[UR20][R52.64] ;  /* 0x0900000034ebefae */ /* 0x0005e2000b901d54 */
[----:B------:R-:W-:-:S02]  /*7380*/  IADD3.X R3, R3, UR25, RZ, P2, !PT ;  /* 0x0000001903037c10 */ /* 0x000fc400097fe4ff */
[----:B------:R-:W-:Y:S01]  /*7390*/  @!P3 LEA.HI.X R13, R27, R13, R4, 0x1, P1 ;  /* 0x0000000d1b0db211 */ /* 0x000fe200008f0c04 */
[----:B------:R2:W-:Y:S01]  /*73a0*/  @P5 STS.128 [R235+0xb000], RZ ;  /* 0x00b000ffeb005388 */ /* 0x0005e20000000c00 */
[----:B------:R-:W3:Y:S01]  /*73b0*/  @!P4 LDC.64 R14, c[0x0][0x218] ;  /* 0x00008600ff0ecb82 */ /* 0x000ee20000000a00 */
[CC--:B------:R-:W-:Y:S02]  /*73c0*/  @!P6 IADD3 R4, P1, R6.reuse, R167.reuse, RZ ;  /* 0x000000a70604e210 */ /* 0x0c0fe40007f3e0ff */
[----:B------:R-:W-:Y:S01]  /*73d0*/  @!P5 IADD3 R26, P2, R6, R167, RZ ;  /* 0x000000a7061ad210 */ /* 0x000fe20007f5e0ff */
[----:B------:R-:W-:Y:S01]  /*73e0*/  @!PT LDS RZ, [RZ] ;  /* 0x00000000fffff984 */ /* 0x000fe20000000800 */
[----:B------:R-:W-:Y:S01]  /*73f0*/  @!PT LDS RZ, [RZ] ;  /* 0x00000000fffff984 */ /* 0x000fe20000000800 */
[----:B------:R-:W-:Y:S01]  /*7400*/  @!PT LDS RZ, [RZ] ;  /* 0x00000000fffff984 */ /* 0x000fe20000000800 */
[----:B------:R2:W-:Y:S02]  /*7410*/  @!P5 LDGSTS.E.BYPASS.LTC128B.128 [R235+0xb000], desc[UR20][R54.64+0x80] ;  /* 0x0b00008036ebdfae */ /* 0x0005e4000b901d54 */
[C-C-:B------:R-:W-:Y:S01]  /*7420*/  @!P6 IMAD.X R27, R3.reuse, 0x1, R166.reuse, P1 ;  /* 0x00000001031be824 */ /* 0x140fe200008e06a6 */
[C---:B----4-:R-:W-:Y:S01]  /*7430*/  @!P6 LEA R42, P1, R4.reuse, R8, 0x1 ;  /* 0x00000008042ae211 */ /* 0x050fe200078208ff */
        /* <DEDUP_REMOVED lines=8> */
[----:B-1----:R-:W-:-:S03]  /*74c0*/  @!P5 LEA R10, P2, R26, R10, 0x1 ;  /* 0x0000000a1a0ad211 */ /* 0x002fc600078408ff */
[----:B------:R2:W-:Y:S01]  /*74d0*/  @P3 STS.128 [R235+0xf000], RZ ;  /* 0x00f000ffeb003388 */ /* 0x0005e20000000c00 */
[----:B------:R-:W-:Y:S01]  /*74e0*/  @!P5 LEA.HI.X R11, R26, R11, R8, 0x1, P2 ;  /* 0x0000000b1a0bd211 */ /* 0x000fe200010f0c08 */
[----:B------:R-:W-:Y:S02]  /*74f0*/  @!P4 IMAD.X R8, R3, 0x1, R166, P1 ;  /* 0x000000010308c824 */ /* 0x000fe400008e06a6 */
        /* <DEDUP_REMOVED lines=32> */
.L_x_5245:
[----:B------:R-:W-:Y:S05]  /*7700*/  BSYNC B0 ;  /* 0x0000000000007941 */ /* 0x000fea0003800000 */
.L_x_5244:
[----:B------:R-:W0:Y:S01]  /*7710*/  LDGDEPBAR ;  /* 0x00000000000079af */ /* 0x000e220000000000 */
[----:B------:R-:W-:-:S04]  /*7720*/  IADD3 R167, P1, R24, R167, RZ ;  /* 0x000000a718a77210 */ /* 0x000fc80007f3e0ff */
[----:B------:R-:W-:-:S09]  /*7730*/  IADD3.X R166, R25, R166, RZ, P1, !PT ;  /* 0x000000a619a67210 */ /* 0x000fd20000ffe4ff */
.L_x_5241:
        /* <DEDUP_REMOVED lines=32> */
[----:B-1----:R-:W1:Y:S03]  /*7940*/  SHFL.BFLY PT, R9, R6, 0x2, 0x1f ;  /* 0x0c401f0006097f89 */ /* 0x002e6600000e0000 */
        /* <DEDUP_REMOVED lines=22> */
[----:B------:R-:W1:Y:S02]  /*7ab0*/  LDSM.16.MT88.4 R8, [R228+0x10800] ;  /* 0x01080000e408783b */ /* 0x000e640000004200 */
[C---:B------:R-:W-:Y:S01]  /*7ac0*/  FMUL.FTZ R195, R3.reuse, UR6 ;  /* 0x0000000603c37c20 */ /* 0x040fe20008410000 */
[----:B------:R-:W-:Y:S01]  /*7ad0*/  FSEL R202, R202, RZ, P1 ;  /* 0x000000ffcaca7208 */ /* 0x000fe20000800000 */
[----:B------:R-:W2:Y:S01]  /*7ae0*/  LDSM.16.MT88.4 R112, [R225+0x14000] ;  /* 0x01400000e170783b */ /* 0x000ea20000004200 */
        /* <DEDUP_REMOVED lines=18> */
[--C-:B------:R-:W-:Y:S01]  /*7c10*/  FFMA.FTZ R0, R20, UR6, -R195.reuse ;  /* 0x0000000614007c23 */ /* 0x100fe200080108c3 */
[----:B------:R-:W5:Y:S01]  /*7c20*/  MUFU.EX2 R184, R184 ;  /* 0x000000b800b87308 */ /* 0x000f620000000800 */
        /* <DEDUP_REMOVED lines=12> */
[----:B------:R-:W2:Y:S01]  /*7cf0*/  LDSM.16.MT88.4 R144, [R225+0x16000] ;  /* 0x01600000e190783b */ /* 0x000ea20000004200 */
[--C-:B------:R-:W-:Y:S01]  /*7d00*/  FFMA.FTZ R204, R205, UR6, -R202.reuse ;  /* 0x00000006cdcc7c23 */ /* 0x100fe200080108ca */
[--C-:B------:R-:W-:Y:S01]  /*7d10*/  FFMA.FTZ R203, R203, UR6, -R202.reuse ;  /* 0x00000006cbcb7c23 */ /* 0x100fe200080108ca */
[----:B------:R-:W3:Y:S01]  /*7d20*/  MUFU.EX2 R178, R178 ;  /* 0x000000b200b27308 */ /* 0x000ee20000000800 */
[----:B-----5:R-:W-:Y:S01]  /*7d30*/  F2FP.F16.F32.PACK_AB R148, R184, R185 ;  /* 0x000000b9b894723e */ /* 0x020fe200000000ff */
[----:B------:R-:W5:Y:S01]  /*7d40*/  LDSM.16.MT88.4 R16, [R224+0x16000] ;  /* 0x01600000e010783b */ /* 0x000f620000004200 */
[--C-:B------:R-:W-:Y:S01]  /*7d50*/  FFMA.FTZ R201, R201, UR6, -R202.reuse ;  /* 0x00000006c9c97c23 */ /* 0x100fe200080108ca */
[----:B------:R-:W-:Y:S01]  /*7d60*/  FFMA.FTZ R202, R199, UR6, -R202 ;  /* 0x00000006c7ca7c23 */ /* 0x000fe200080108ca */
[--C-:B------:R-:W-:Y:S01]  /*7d70*/  FFMA.FTZ R199, R200, UR6, -R195.reuse ;  /* 0x00000006c8c77c23 */ /* 0x100fe200080108c3 */
[----:B------:R-:W5:Y:S01]  /*7d80*/  LDSM.16.MT88.4 R12, [R226+0x10800] ;  /* 0x01080000e20c783b */ /* 0x000f620000004200 */
[--C-:B------:R-:W-:Y:S01]  /*7d90*/  FFMA.FTZ R198, R198, UR6, -R195.reuse ;  /* 0x00000006c6c67c23 */ /* 0x100fe200080108c3 */
[----:B------:R-:W-:Y:S01]  /*7da0*/  MUFU.EX2 R182, R182 ;  /* 0x000000b600b67308 */ /* 0x000fe20000000800 */
[--C-:B------:R-:W-:Y:S01]  /*7db0*/  FFMA.FTZ R196, R196, UR6, -R195.reuse ;  /* 0x00000006c4c47c23 */ /* 0x100fe200080108c3 */
[----:B------:R-:W5:Y:S01]  /*7dc0*/  LDSM.16.MT88.4 R4, [R225+0x10800] ;  /* 0x01080000e104783b */ /* 0x000f620000004200 */
[----:B------:R-:W-:Y:S01]  /*7dd0*/  FFMA.FTZ R245, R194, UR6, -R195 ;  /* 0x00000006c2f57c23 */ /* 0x000fe200080108c3 */
[----:B------:R-:W-:Y:S01]  /*7de0*/  FADD.FTZ R184, R185, R184 ;  /* 0x000000b8b9b87221 */ /* 0x000fe20000010000 */
[----:B------:R-:W-:Y:S01]  /*7df0*/  ULDC.64 UR6, c[0x0][0x218] ;  /* 0x0000860000067ab9 */ /* 0x000fe20000000a00 */
[----:B------:R-:W-:Y:S01]  /*7e00*/  LDSM.16.MT88.4 R20, [R228+0x14800] ;  /* 0x01480000e414783b */ /* 0x000fe20000004200 */
[----:B------:R-:W-:Y:S01]  /*7e10*/  LEA R242, P1, R167, UR6, 0x1 ;  /* 0x00000006a7f27c11 */ /* 0x000fe2000f8208ff */
[----:B------:R-:W4:Y:S01]  /*7e20*/  MUFU.EX2 R187, R187 ;  /* 0x000000bb00bb7308 */ /* 0x000f220000000800 */
[----:B---3--:R-:W-:Y:S01]  /*7e30*/  F2FP.F16.F32.PACK_AB R150, R178, R181 ;  /* 0x000000b5b296723e */ /* 0x008fe200000000ff */
[----:B------:R-:W-:Y:S01]  /*7e40*/  LDSM.16.MT88.4 R168, [R224+0x10800] ;  /* 0x01080000e0a8783b */ /* 0x000fe20000004200 */
[----:B------:R-:W-:Y:S01]  /*7e50*/  FADD.FTZ R181, R181, R184 ;  /* 0x000000b8b5b57221 */ /* 0x000fe20000010000 */
[----:B------:R-:W-:-:S02]  /*7e60*/  LEA.HI.X R243, R167, UR7, R166, 0x1, P1 ;  /* 0x00000007a7f37c11 */ /* 0x000fc400088f0ca6 */
[----:B------:R-:W-:Y:S01]  /*7e70*/  LDSM.16.MT88.4 R28, [R225+0x12800] ;  /* 0x01280000e11c783b */ /* 0x000fe20000004200 */
[----:B------:R-:W-:Y:S01]  /*7e80*/  FADD.FTZ R178, R178, R181 ;  /* 0x000000b5b2b27221 */ /* 0x000fe20000010000 */
[----:B------:R-:W-:Y:S02]  /*7e90*/  MUFU.EX2 R183, R183 ;  /* 0x000000b700b77308 */ /* 0x000fe40000000800 */
[----:B------:R-:W-:Y:S06]  /*7ea0*/  LDSM.16.MT88.4 R32, [R226+0x12800] ;  /* 0x01280000e220783b */ /* 0x000fec0000004200 */
        /* <DEDUP_REMOVED lines=49> */
[C---:B--2---:R-:W-:Y:S03]  /*81c0*/  HMMA.16816.F32 R108, R148.reuse, R112, RZ ;  /* 0x00000070946c723c */ /* 0x044fe600000018ff */
        /* <DEDUP_REMOVED lines=22> */
[C---:B------:R-:W-:Y:S06]  /*8330*/  HMMA.16816.F32 R128, R148.reuse, R130, RZ ;  /* 0x000000829480723c */ /* 0x040fec00000018ff */
[C---:B------:R-:W-:Y:S06]  /*8340*/  HMMA.16816.F32 R136, R148.reuse, R138, RZ ;  /* 0x0000008a9488723c */ /* 0x040fec00000018ff */
[C---:B------:R-:W-:Y:S06]  /*8350*/  HMMA.16816.F32 R144, R148.reuse, R146, RZ ;  /* 0x000000929490723c */ /* 0x040fec00000018ff */
[C---:B-----5:R-:W-:Y:S06]  /*8360*/  HMMA.16816.F32 R152, R148.reuse, R16, RZ ;  /* 0x000000109498723c */ /* 0x060fec00000018ff */
[----:B------:R-:W-:Y:S01]  /*8370*/  HMMA.16816.F32 R148, R148, R18, RZ ;  /* 0x000000129494723c */ /* 0x000fe200000018ff */
[----:B------:R-:W5:Y:S05]  /*8380*/  LDSM.16.MT88.4 R16, [R228+0x12800] ;  /* 0x01280000e410783b */ /* 0x000f6a0000004200 */
        /* <DEDUP_REMOVED lines=39> */
[----:B--2---:R-:W-:Y:S01]  /*8600*/  F2FP.F16.F32.PACK_AB R7, R197, R192 ;  /* 0x000000c0c507723e */ /* 0x004fe200000000ff */
        /* <DEDUP_REMOVED lines=12> */
[----:B------:R-:W2:Y:S05]  /*86d0*/  LDSM.16.MT88.4 R28, [R224+0x16800] ;  /* 0x01680000e01c783b */ /* 0x000eaa0000004200 */
        /* <DEDUP_REMOVED lines=9> */
[C---:B-1----:R-:W-:Y:S06]  /*8770*/  HMMA.16816.F32 R92, R4.reuse, R8, R92 ;  /* 0x00000008045c723c */ /* 0x042fec000000185c */
[----:B------:R-:W-:Y:S01]  /*8780*/  HMMA.16816.F32 R96, R4, R10, R96 ;  /* 0x0000000a0460723c */ /* 0x000fe20000001860 */
[----:B------:R-:W1:Y:S05]  /*8790*/  LDSM.16.MT88.4 R8, [R226+0x17000] ;  /* 0x01700000e208783b */ /* 0x000e6a0000004200 */
[C---:B------:R-:W-:Y:S06]  /*87a0*/  HMMA.16816.F32 R68, R24.reuse, R32, R68 ;  /* 0x000000201844723c */ /* 0x040fec0000001844 */
[C---:B------:R-:W-:Y:S01]  /*87b0*/  HMMA.16816.F32 R72, R24.reuse, R34, R72 ;  /* 0x000000221848723c */ /* 0x040fe20000001848 */
[----:B------:R-:W1:Y:S05]  /*87c0*/  LDSM.16.MT88.4 R32, [R225+0x13000] ;  /* 0x01300000e120783b */ /* 0x000e6a0000004200 */
[C---:B--2---:R-:W-:Y:S06]  /*87d0*/  HMMA.16816.F32 R152, R24.reuse, R28, R152 ;  /* 0x0000001c1898723c */ /* 0x044fec0000001898 */
[----:B------:R-:W-:Y:S01]  /*87e0*/  HMMA.16816.F32 R148, R24, R30, R148 ;  /* 0x0000001e1894723c */ /* 0x000fe20000001894 */
[----:B------:R-:W2:Y:S04]  /*87f0*/  LDSM.16.MT88.4 R28, [R224+0x13000] ;  /* 0x01300000e01c783b */ /* 0x000ea80000004200 */
[----:B------:R-:W2:Y:S01]  /*8800*/  LDSM.16.MT88.4 R24, [R226+0x15000] ;  /* 0x01500000e218783b */ /* 0x000ea20000004200 */
        /* <DEDUP_REMOVED lines=73> */
[C---:B--2---:R-:W-:Y:S06]  /*8ca0*/  HMMA.16816.F32 R100, R4.reuse, R28, R100 ;  /* 0x0000001c0464723c */ /* 0x044fec0000001864 */
        /* <DEDUP_REMOVED lines=9> */
[C---:B-1----:R-:W-:Y:S06]  /*8d40*/  HMMA.16816.F32 R152, R4.reuse, R8, R152 ;  /* 0x000000080498723c */ /* 0x042fec0000001898 */
[----:B------:R-:W-:Y:S01]  /*8d50*/  HMMA.16816.F32 R148, R4, R10, R148 ;  /* 0x0000000a0494723c */ /* 0x000fe20000001894 */
[----:B------:R-:W-:-:S08]  /*8d60*/  NOP ;  /* 0x0000000000007918 */ /* 0x000fd00000000000 */
[----:B------:R-:W-:-:S15]  /*8d70*/  @!P0 BRA `(.L_x_5246) ;  /* 0x0000004800ec8947 */ /* 0x000fde0003800000 */
[----:B------:R-:W-:Y:S01]  /*8d80*/  LOP3.LUT R165, R165, 0x3, RZ, 0xc0, !PT ;  /* 0x00000003a5a57812 */ /* 0x000fe200078ec0ff */
[----:B------:R-:W-:Y:S01]  /*8d90*/  ULEA UR6, -UR8, URZ, 0x6 ;  /* 0x0000003f08067291 */ /* 0x000fe2000f8e313f */
[----:B------:R-:W-:Y:S01]  /*8da0*/  IMAD.U32 R241, RZ, RZ, UR19 ;  /* 0x00000013fff17e24 */ /* 0x000fe2000f8e00ff */
[----:B------:R-:W-:Y:S01]  /*8db0*/  MOV R0, R3 ;  /* 0x0000000300007202 */ /* 0x000fe20000000f00 */
[----:B------:R-:W-:Y:S01]  /*8dc0*/  ULDC UR17, c[0x0][0x2d0] ;  /* 0x0000b40000117ab9 */ /* 0x000fe20000000800 */
[----:B------:R-:W-:Y:S01]  /*8dd0*/  USHF.R.S32.HI UR7, URZ, 0x1f, UR6 ;  /* 0x0000001f3f077899 */ /* 0x000fe20008011406 */
[----:B------:R-:W-:Y:S01]  /*8de0*/  IMAD R2, R165, -0x2, R2 ;  /* 0xfffffffea5027824 */ /* 0x000fe200078e0202 */
[----:B------:R-:W-:Y:S01]  /*8df0*/  MOV R240, UR6 ;  /* 0x0000000600f07c02 */ /* 0x000fe20008000f00 */
[----:B------:R-:W-:Y:S01]  /*8e00*/  IMAD.MOV.U32 R165, RZ, RZ, R164 ;  /* 0x000000ffffa57224 */ /* 0x000fe200078e00a4 */
[----:B------:R-:W-:Y:S01]  /*8e10*/  ULDC UR4, c[0x0][0x2ec] ;  /* 0x0000bb0000047ab9 */ /* 0x000fe20000000800 */
[----:B------:R-:W-:Y:S01]  /*8e20*/  ULDC UR16, c[0x0][0x248] ;  /* 0x0000920000107ab9 */ /* 0x000fe20000000800 */
[----:B------:R-:W-:Y:S01]  /*8e30*/  IADD3 R241, R241, -UR22, R2 ;  /* 0x80000016f1f17c10 */ /* 0x000fe2000fffe002 */
[----:B------:R-:W-:Y:S01]  /*8e40*/  IMAD.U32 R237, RZ, RZ, UR7 ;  /* 0x00000007ffed7e24 */ /* 0x000fe2000f8e00ff */
[----:B------:R-:W-:Y:S01]  /*8e50*/  UIADD3 UR22, UR18, -0x2, URZ ;  /* 0xfffffffe12167890 */ /* 0x000fe2000fffe03f */
[----:B------:R-:W-:Y:S01]  /*8e60*/  ULDC.64 UR8, c[0x0][0x248] ;  /* 0x0000920000087ab9 */ /* 0x000fe20000000a00 */
[----:B------:R-:W-:Y:S01]  /*8e70*/  ULDC.64 UR10, c[0x0][0x250] ;  /* 0x00009400000a7ab9 */ /* 0x000fe20000000a00 */
[----:B------:R-:W-:-:S09]  /*8e80*/  ULDC.64 UR6, c[0x0][0x250] ;  /* 0x0000940000067ab9 */ /* 0x000fd20000000a00 */
.L_x_5250:
[----:B------:R-:W-:Y:S01]  /*8e90*/  PLOP3.LUT P0, PT, PT, PT, UP1, 0x40, 0x0 ;  /* 0x000000000000781c */ /* 0x000fe20003f0e818 */
[C---:B------:R-:W-:Y:S01]  /*8ea0*/  VIADD R3, R236.reuse, 0x80 ;  /* 0x00000080ec037836 */ /* 0x040fe20000000000 */
[----:B------:R-:W-:Y:S04]  /*8eb0*/  DEPBAR.LE SB0, 0x0 ;  /* 0x000080000000791a */ /* 0x000fe80000000000 */
[----:B------:R-:W-:Y:S01]  /*8ec0*/  BAR.SYNC.DEFER_BLOCKING 0x0 ;  /* 0x0000000000007b1d */ /* 0x000fe20000010000 */
[----:B------:R-:W-:Y:S01]  /*8ed0*/  ISETP.GE.AND P4, PT, R3, UR17, PT ;  /* 0x0000001103007c0c */ /* 0x000fe2000bf86270 */
[C---:B------:R-:W-:Y:S01]  /*8ee0*/  VIADD R4, R236.reuse, 0x40 ;  /* 0x00000040ec047836 */ /* 0x040fe20000000000 */
[C---:B------:R-:W-:Y:S01]  /*8ef0*/  ISETP.GE.AND P6, PT, R236.reuse, UR17, PT ;  /* 0x00000011ec007c0c */ /* 0x040fe2000bfc6270 */
[----:B------:R-:W-:Y:S02]  /*8f00*/  VIADD R2, R236, 0xc0 ;  /* 0x000000c0ec027836 */ /* 0x000fe40000000000 */
[----:B------:R-:W-:Y:S01]  /*8f10*/  IMAD.MOV.U32 R3, RZ, RZ, R240 ;  /* 0x000000ffff037224 */ /* 0x000fe200078e00f0 */
[----:B------:R-:W-:Y:S01]  /*8f20*/  ISETP.GE.AND P5, PT, R4, UR17, PT ;  /* 0x0000001104007c0c */ /* 0x000fe2000bfa6270 */
[----:B------:R-:W-:Y:S01]  /*8f30*/  IMAD.MOV.U32 R164, RZ, RZ, R237 ;  /* 0x000000ffffa47224 */ /* 0x000fe200078e00ed */
        /* <DEDUP_REMOVED lines=69> */
.L_x_5247:
        /* <DEDUP_REMOVED lines=401> */
.L_x_5249:
        /* <DEDUP_REMOVED lines=117> */
.L_x_5248:
[----:B-1----:R-:W-:Y:S01]  /*b3f0*/  MOV R180, UR22 ;  /* 0x0000001600b47c02 */ /* 0x002fe20008000f00 */
[----:B------:R-:W-:Y:S01]  /*b400*/  LDSM.16.MT88.4 R184, [R226+0x12800] ;  /* 0x01280000e2b8783b */ /* 0x000fe20000004200 */
[----:B------:R-:W-:Y:S02]  /*b410*/  UISETP.GT.AND UP0, UPT, UR22, UR13, UPT ;  /* 0x0000000d1600728c */ /* 0x000fe4000bf04270 */
[----:B------:R-:W-:Y:S01]  /*b420*/  UIADD3 UR22, UR22, -0x1, URZ ;  /* 0xffffffff16167890 */ /* 0x000fe2000fffe03f */
[----:B------:R-:W-:Y:S01]  /*b430*/  IMAD R180, R180, -0x40, R241 ;  /* 0xffffffc0b4b47824 */ /* 0x000fe200078e02f1 */
[----:B------:R-:W-:Y:S01]  /*b440*/  UMOV UR10, UR19 ;  /* 0x00000013000a7c82 */ /* 0x000fe20008000000 */
[----:B------:R-:W-:Y:S02]  /*b450*/  UMOV UR11, UR18 ;  /* 0x00000012000b7c82 */ /* 0x000fe40008000000 */
        /* <DEDUP_REMOVED lines=175> */
[--C-:B----4-:R-:W-:Y:S01]  /*bf50*/  FFMA.FTZ R165, R11, UR4, -R196.reuse ;  /* 0x000000040ba57c23 */ /* 0x110fe200080108c4 */
        /* <DEDUP_REMOVED lines=52> */
[----:B------:R-:W-:Y:S01]  /*c2a0*/  FMUL.FTZ R12, R2, R152 ;  /* 0x00000098020c7220 */ /* 0x000fe20000410000 */
[--C-:B------:R-:W-:Y:S01]  /*c2b0*/  FFMA.FTZ R248, R26, UR4, -R196.reuse ;  /* 0x000000041af87c23 */ /* 0x100fe200080108c4 */
[----:B------:R-:W-:Y:S01]  /*c2c0*/  FFMA.FTZ R251, R27, UR4, -R196 ;  /* 0x000000041bfb7c23 */ /* 0x000fe200080108c4 */
        /* <DEDUP_REMOVED lines=17> */
[----:B------:R-:W-:Y:S03]  /*c3e0*/  PLOP3.LUT P0, PT, PT, PT, UP0, 0x80, 0x0 ;  /* 0x000000000000781c */ /* 0x000fe60003f0f008 */
[C---:B------:R-:W-:Y:S01]  /*c3f0*/  FMUL.FTZ R90, R0.reuse, R90 ;  /* 0x0000005a005a7220 */ /* 0x040fe20000410000 */
[C---:B------:R-:W-:Y:S01]  /*c400*/  HMMA.16816.F32 R8, R156.reuse, R170, R8 ;  /* 0x000000aa9c08723c */ /* 0x040fe20000001808 */
[----:B------:R-:W1:Y:S04]  /*c410*/  LDSM.16.MT88.4 R168, [R228+0x12000] ;  /* 0x01200000e4a8783b */ /* 0x000e680000004200 */
[----:B------:R-:W-:Y:S01]  /*c420*/  MUFU.EX2 R248, R248 ;  /* 0x000000f800f87308 */ /* 0x000fe20000000800 */
[----:B------:R-:W-:Y:S01]  /*c430*/  FMUL.FTZ R91, R0, R91 ;  /* 0x0000005b005b7220 */ /* 0x000fe20000410000 */
[C---:B------:R-:W-:Y:S04]  /*c440*/  HMMA.16816.F32 R36, R156.reuse, R172, R36 ;  /* 0x000000ac9c24723c */ /* 0x040fe80000001824 */
[C---:B------:R-:W-:Y:S02]  /*c450*/  FMUL.FTZ R92, R2.reuse, R92 ;  /* 0x0000005c025c7220 */ /* 0x040fe40000410000 */
[C---:B------:R-:W-:Y:S01]  /*c460*/  HMMA.16816.F32 R40, R156.reuse, R174, R40 ;  /* 0x000000ae9c28723c */ /* 0x040fe20000001828 */
[----:B------:R-:W2:Y:S01]  /*c470*/  LDSM.16.MT88.4 R172, [R226+0x12000] ;  /* 0x01200000e2ac783b */ /* 0x000ea20000004200 */
[----:B------:R-:W-:Y:S03]  /*c480*/  MUFU.EX2 R251, R251 ;  /* 0x000000fb00fb7308 */ /* 0x000fe60000000800 */
        /* <DEDUP_REMOVED lines=88> */
[--C-:B------:R-:W-:Y:S01]  /*ca10*/  FFMA.FTZ R200, R13, UR4, -R198.reuse ;  /* 0x000000040dc87c23 */ /* 0x100fe200080108c6 */
[C---:B-1----:R-:W-:Y:S05]  /*ca20*/  HMMA.16816.F32 R132, R156.reuse, R168, R132 ;  /* 0x000000a89c84723c */ /* 0x042fea0000001884 */
[----:B------:R-:W-:Y:S01]  /*ca30*/  FMUL.FTZ R13, R2, R153 ;  /* 0x00000099020d7220 */ /* 0x000fe20000410000 */
[C---:B------:R-:W-:Y:S01]  /*ca40*/  HMMA.16816.F32 R136, R156.reuse, R170, R136 ;  /* 0x000000aa9c88723c */ /* 0x040fe20000001888 */
[----:B------:R-:W1:Y:S01]  /*ca50*/  LDSM.16.MT88.4 R168, [R228+0x10800] ;  /* 0x01080000e4a8783b */ /* 0x000e620000004200 */
[----:B------:R-:W4:Y:S03]  /*ca60*/  MUFU.EX2 R200, R200 ;  /* 0x000000c800c87308 */ /* 0x000f260000000800 */
[--C-:B------:R-:W-:Y:S01]  /*ca70*/  FFMA.FTZ R201, R16, UR4, -R198.reuse ;  /* 0x0000000410c97c23 */ /* 0x100fe200080108c6 */
[C---:B--2---:R-:W-:Y:S05]  /*ca80*/  HMMA.16816.F32 R140, R156.reuse, R172, R140 ;  /* 0x000000ac9c8c723c */ /* 0x044fea000000188c */
[----:B------:R-:W-:Y:S01]  /*ca90*/  FFMA.FTZ R202, R17, UR4, -R198 ;  /* 0x0000000411ca7c23 */ /* 0x000fe200080108c6 */
[C---:B------:R-:W-:Y:S01]  /*caa0*/  HMMA.16816.F32 R144, R156.reuse, R174, R144 ;  /* 0x000000ae9c90723c */ /* 0x040fe20000001890 */
[----:B------:R-:W2:Y:S01]  /*cab0*/  LDSM.16.MT88.4 R172, [R226+0x10800] ;  /* 0x01080000e2ac783b */ /* 0x000ea20000004200 */
[----:B------:R-:W-:Y:S03]  /*cac0*/  MUFU.EX2 R201, R201 ;  /* 0x000000c900c97308 */ /* 0x000fe60000000800 */
[--C-:B------:R-:W-:Y:S01]  /*cad0*/  FFMA.FTZ R203, R14, UR4, -R196.reuse ;  /* 0x000000040ecb7c23 */ /* 0x100fe200080108c4 */
[--C-:B------:R-:W-:Y:S01]  /*cae0*/  FFMA.FTZ R204, R15, UR4, -R196.reuse ;  /* 0x000000040fcc7c23 */ /* 0x100fe200080108c4 */
[--C-:B------:R-:W-:Y:S01]  /*caf0*/  FFMA.FTZ R206, R18, UR4, -R196.reuse ;  /* 0x0000000412ce7c23 */ /* 0x100fe200080108c4 */
[--C-:B------:R-:W-:Y:S04]  /*cb00*/  FFMA.FTZ R205, R19, UR4, -R196.reuse ;  /* 0x0000000413cd7c23 */ /* 0x100fe800080108c4 */
[----:B------:R-:W5:Y:S01]  /*cb10*/  MUFU.EX2 R202, R202 ;  /* 0x000000ca00ca7308 */ /* 0x000f620000000800 */
[C---:B------:R-:W-:Y:S01]  /*cb20*/  FMUL.FTZ R14, R0.reuse, R154 ;  /* 0x0000009a000e7220 */ /* 0x040fe20000410000 */
[----:B------:R-:W-:Y:S01]  /*cb30*/  FMUL.FTZ R15, R0, R155 ;  /* 0x0000009b000f7220 */ /* 0x000fe20000410000 */
[C---:B------:R-:W-:Y:S01]  /*cb40*/  FMUL.FTZ R16, R2.reuse, R148 ;  /* 0x0000009402107220 */ /* 0x040fe20000410000 */
[----:B------:R-:W-:Y:S01]  /*cb50*/  FMUL.FTZ R17, R2, R149 ;  /* 0x0000009502117220 */ /* 0x000fe20000410000 */
[C---:B------:R-:W-:Y:S01]  /*cb60*/  FMUL.FTZ R18, R0.reuse, R150 ;  /* 0x0000009600127220 */ /* 0x040fe20000410000 */
[----:B------:R-:W-:Y:S01]  /*cb70*/  FMUL.FTZ R19, R0, R151 ;  /* 0x0000009700137220 */ /* 0x000fe20000410000 */
[----:B------:R-:W2:Y:S03]  /*cb80*/  LDSM.16.MT88.4 R152, [R224+0x10800] ;  /* 0x01080000e098783b */ /* 0x000ea60000004200 */
[----:B------:R-:W-:Y:S01]  /*cb90*/  MUFU.EX2 R203, R203 ;  /* 0x000000cb00cb7308 */ /* 0x000fe20000000800 */
[C---:B---3--:R-:W-:Y:S03]  /*cba0*/  HMMA.16816.F32 R12, R156.reuse, R160, R12 ;  /* 0x000000a09c0c723c */ /* 0x048fe6000000180c */
[----:B----4-:R-:W-:Y:S01]  /*cbb0*/  F2FP.F16.F32.PACK_AB R148, R200, R199 ;  /* 0x000000c7c894723e */ /* 0x010fe200000000ff */
[--C-:B------:R-:W-:Y:S01]  /*cbc0*/  FFMA.FTZ R207, R22, UR4, -R196.reuse ;  /* 0x0000000416cf7c23 */ /* 0x100fe200080108c4 */
[----:B------:R-:W-:Y:S01]  /*cbd0*/  FFMA.FTZ R246, R23, UR4, -R196 ;  /* 0x0000000417f67c23 */ /* 0x000fe200080108c4 */
[----:B------:R-:W-:Y:S03]  /*cbe0*/  HMMA.16816.F32 R16, R156, R162, R16 ;  /* 0x000000a29c10723c */ /* 0x000fe60000001810 */
[----:B------:R-:W3:Y:S01]  /*cbf0*/  MUFU.EX2 R204, R204 ;  /* 0x000000cc00cc7308 */ /* 0x000ee20000000800 */
[----:B------:R-:W4:Y:S01]  /*cc00*/  LDSM.16.MT88.4 R156, [R224+0x12800] ;  /* 0x01280000e09c783b */ /* 0x000f220000004200 */
[----:B-----5:R-:W-:Y:S01]  /*cc10*/  F2FP.F16.F32.PACK_AB R150, R202, R201 ;  /* 0x000000c9ca96723e */ /* 0x020fe200000000ff */
[----:B------:R-:W-:Y:S01]  /*cc20*/  FFMA.FTZ R197, R2, R247, R197 ;  /* 0x000000f702c57223 */ /* 0x000fe200000100c5 */
[----:B------:R-:W-:Y:S01]  /*cc30*/  F2FP.F16.F32.PACK_AB R23, R251, R248 ;  /* 0x000000f8fb17723e */ /* 0x000fe200000000ff */
[----:B------:R-:W-:Y:S05]  /*cc40*/  FFMA.FTZ R195, R0, R245, R195 ;  /* 0x000000f500c37223 */ /* 0x000fea00000100c3 */
[----:B------:R-:W-:Y:S01]  /*cc50*/  MUFU.EX2 R206, R206 ;  /* 0x000000ce00ce7308 */ /* 0x000fe20000000800 */
[----:B------:R-:W5:Y:S01]  /*cc60*/  LDSM.16.MT88.4 R160, [R228+0x14800] ;  /* 0x01480000e4a0783b */ /* 0x000f620000004200 */
[----:B------:R-:W-:Y:S01]  /*cc70*/  FADD.FTZ R194, R194, R197 ;  /* 0x000000c5c2c27221 */ /* 0x000fe20000010000 */
[----:B------:R-:W-:Y:S03]  /*cc80*/  FADD.FTZ R195, R167, R195 ;  /* 0x000000c3a7c37221 */ /* 0x000fe60000010000 */
[----:B------:R-:W-:Y:S01]  /*cc90*/  FADD.FTZ R193, R193, R194 ;  /* 0x000000c2c1c17221 */ /* 0x000fe20000010000 */
[----:B------:R-:W-:Y:S03]  /*cca0*/  FADD.FTZ R0, R166, R195 ;  /* 0x000000c3a6007221 */ /* 0x000fe60000010000 */
[----:B------:R-:W1:Y:S01]  /*ccb0*/  MUFU.EX2 R205, R205 ;  /* 0x000000cd00cd7308 */ /* 0x000e620000000800 */
[----:B---3--:R-:W-:Y:S01]  /*ccc0*/  F2FP.F16.F32.PACK_AB R149, R204, R203 ;  /* 0x000000cbcc95723e */ /* 0x008fe200000000ff */
[----:B------:R-:W-:Y:S01]  /*ccd0*/  FADD.FTZ R192, R192, R193 ;  /* 0x000000c1c0c07221 */ /* 0x000fe20000010000 */
[----:B------:R-:W-:Y:S01]  /*cce0*/  FADD.FTZ R0, R165, R0 ;  /* 0x00000000a5007221 */ /* 0x000fe20000010000 */
[----:B------:R-:W-:Y:S02]  /*ccf0*/  MOV R165, R164 ;  /* 0x000000a400a57202 */ /* 0x000fe40000000f00 */
[----:B------:R-:W-:Y:S01]  /*cd00*/  FADD.FTZ R199, R199, R192 ;  /* 0x000000c0c7c77221 */ /* 0x000fe20000010000 */
[----:B------:R-:W-:Y:S03]  /*cd10*/  FADD.FTZ R203, R203, R0 ;  /* 0x00000000cbcb7221 */ /* 0x000fe60000010000 */
[----:B------:R-:W-:Y:S01]  /*cd20*/  MUFU.EX2 R207, R207 ;  /* 0x000000cf00cf7308 */ /* 0x000fe20000000800 */
[----:B------:R-:W-:Y:S01]  /*cd30*/  MOV R0, R3 ;  /* 0x0000000300007202 */ /* 0x000fe20000000f00 */
[----:B------:R-:W-:Y:S01]  /*cd40*/  FADD.FTZ R200, R200, R199 ;  /* 0x000000c7c8c87221 */ /* 0x000fe20000010000 */
[----:B------:R-:W-:Y:S03]  /*cd50*/  FADD.FTZ R203, R204, R203 ;  /* 0x000000cbcccb7221 */ /* 0x000fe60000010000 */
[----:B------:R-:W-:Y:S04]  /*cd60*/  FADD.FTZ R201, R201, R200 ;  /* 0x000000c8c9c97221 */ /* 0x000fe80000010000 */
[----:B------:R-:W3:Y:S01]  /*cd70*/  MUFU.EX2 R246, R246 ;  /* 0x000000f600f67308 */ /* 0x000ee20000000800 */
[C---:B-1----:R-:W-:Y:S01]  /*cd80*/  F2FP.F16.F32.PACK_AB R151, R205.reuse, R206 ;  /* 0x000000cecd97723e */ /* 0x042fe200000000ff */
[----:B------:R-:W-:Y:S01]  /*cd90*/  FADD.FTZ R206, R206, R203 ;  /* 0x000000cbcece7221 */ /* 0x000fe20000010000 */
[----:B------:R-:W-:Y:S03]  /*cda0*/  FADD.FTZ R201, R202, R201 ;  /* 0x000000c9cac97221 */ /* 0x000fe60000010000 */
[----:B------:R-:W-:Y:S02]  /*cdb0*/  FADD.FTZ R206, R205, R206 ;  /* 0x000000cecdce7221 */ /* 0x000fe40000010000 */
[C---:B------:R-:W-:Y:S06]  /*cdc0*/  HMMA.16816.F32 R4, R148.reuse, R168, R4 ;  /* 0x000000a89404723c */ /* 0x040fec0000001804 */
[C---:B------:R-:W-:Y:S01]  /*cdd0*/  HMMA.16816.F32 R8, R148.reuse, R170, R8 ;  /* 0x000000aa9408723c */ /* 0x040fe20000001808 */
[----:B------:R-:W1:Y:S05]  /*cde0*/  LDSM.16.MT88.4 R168, [R226+0x14800] ;  /* 0x01480000e2a8783b */ /* 0x000e6a0000004200 */
[C---:B--2---:R-:W-:Y:S06]  /*cdf0*/  HMMA.16816.F32 R36, R148.reuse, R172, R36 ;  /* 0x000000ac9424723c */ /* 0x044fec0000001824 */
        /* <DEDUP_REMOVED lines=17> */
[C---:B----4-:R-:W-:Y:S05]  /*cf10*/  HMMA.16816.F32 R84, R148.reuse, R156, R84 ;  /* 0x0000009c9454723c */ /* 0x050fea0000001854 */
[--C-:B------:R-:W-:Y:S01]  /*cf20*/  FFMA.FTZ R190, R24, UR4, -R198.reuse ;  /* 0x0000000418be7c23 */ /* 0x100fe200080108c6 */
[C---:B------:R-:W-:Y:S01]  /*cf30*/  HMMA.16816.F32 R88, R148.reuse, R158, R88 ;  /* 0x0000009e9458723c */ /* 0x040fe20000001858 */
[----:B------:R-:W4:Y:S01]  /*cf40*/  LDSM.16.MT88.4 R156, [R228+0x16800] ;  /* 0x01680000e49c783b */ /* 0x000f220000004200 */
[----:B------:R-:W-:Y:S03]  /*cf50*/  MUFU.EX2 R188, R188 ;  /* 0x000000bc00bc7308 */ /* 0x000fe60000000800 */
[--C-:B------:R-:W-:Y:S01]  /*cf60*/  FFMA.FTZ R191, R25, UR4, -R198.reuse ;  /* 0x0000000419bf7c23 */ /* 0x100fe200080108c6 */
[C---:B-----5:R-:W-:Y:S03]  /*cf70*/  HMMA.16816.F32 R92, R148.reuse, R160, R92 ;  /* 0x000000a0945c723c */ /* 0x060fe6000000185c */
[----:B------:R-:W-:Y:S03]  /*cf80*/  LDSM.16.MT88.4 R24, [R228+0x13000] ;  /* 0x01300000e418783b */ /* 0x000fe60000004200 */
[----:B------:R-:W-:Y:S01]  /*cf90*/  MUFU.EX2 R190, R190 ;  /* 0x000000be00be7308 */ /* 0x000fe20000000800 */
[----:B------:R-:W-:Y:S01]  /*cfa0*/  FFMA.FTZ R189, R21, UR4, -R198 ;  /* 0x0000000415bd7c23 */ /* 0x000fe200080108c6 */
[C---:B------:R-:W-:Y:S03]  /*cfb0*/  HMMA.16816.F32 R96, R148.reuse, R162, R96 ;  /* 0x000000a29460723c */ /* 0x040fe60000001860 */
[----:B------:R-:W5:Y:S03]  /*cfc0*/  LDSM.16.MT88.4 R160, [R226+0x16800] ;  /* 0x01680000e2a0783b */ /* 0x000f660000004200 */
[C---:B-1----:R-:W-:Y:S02]  /*cfd0*/  HMMA.16816.F32 R100, R148.reuse, R168, R100 ;  /* 0x000000a89464723c */ /* 0x042fe40000001864 */
[----:B------:R-:W1:Y:S03]  /*cfe0*/  MUFU.EX2 R189, R189 ;  /* 0x000000bd00bd7308 */ /* 0x000e660000000800 */
[----:B---3--:R-:W-:Y:S01]  /*cff0*/  F2FP.F16.F32.PACK_AB R21, R246, R207 ;  /* 0x000000cff615723e */ /* 0x008fe200000000ff */
[C---:B------:R-:W-:Y:S01]  /*d000*/  HMMA.16816.F32 R104, R148.reuse, R170, R104 ;  /* 0x000000aa9468723c */ /* 0x040fe20000001868 */
[----:B------:R-:W3:Y:S05]  /*d010*/  LDSM.16.MT88.4 R168, [R225+0x16800] ;  /* 0x01680000e1a8783b */ /* 0x000eea0000004200 */
[----:B------:R-:W4:Y:S01]  /*d020*/  MUFU.EX2 R191, R191 ;  /* 0x000000bf00bf7308 */ /* 0x000f220000000800 */
[C---:B--2---:R-:W-:Y:S06]  /*d030*/  HMMA.16816.F32 R108, R148.reuse, R152, R108 ;  /* 0x00000098946c723c */ /* 0x044fec000000186c */
[C---:B------:R-:W-:Y:S01]  /*d040*/  HMMA.16816.F32 R112, R148.reuse, R154, R112 ;  /* 0x0000009a9470723c */ /* 0x040fe20000001870 */
[----:B------:R-:W2:Y:S04]  /*d050*/  LDSM.16.MT88.4 R152, [R224+0x16800] ;  /* 0x01680000e098783b */ /* 0x000ea80000004200 */
[----:B-1----:R-:W-:Y:S01]  /*d060*/  F2FP.F16.F32.PACK_AB R20, R189, R188 ;  /* 0x000000bcbd14723e */ /* 0x002fe200000000ff */
[C---:B------:R-:W-:Y:S05]  /*d070*/  HMMA.16816.F32 R116, R148.reuse, R172, R116 ;  /* 0x000000ac9474723c */ /* 0x040fea0000001874 */
[----:B----4-:R-:W-:Y:S01]  /*d080*/  F2FP.F16.F32.PACK_AB R22, R191, R190 ;  /* 0x000000bebf16723e */ /* 0x010fe200000000ff */
        /* <DEDUP_REMOVED lines=8> */
[C---:B-----5:R-:W-:Y:S05]  /*d110*/  HMMA.16816.F32 R132, R148.reuse, R160, R132 ;  /* 0x000000a09484723c */ /* 0x060fea0000001884 */
[----:B------:R-:W-:Y:S01]  /*d120*/  FADD.FTZ R191, R191, R190 ;  /* 0x000000bebfbf7221 */ /* 0x000fe20000010000 */
        /* <DEDUP_REMOVED lines=24> */
[----:B------:R-:W4:Y:S01]  /*d2b0*/  LDSM.16.MT88.4 R24, [R224+0x15000] ;  /* 0x01500000e018783b */ /* 0x000f220000004200 */
[----:B------:R-:W-:Y:S03]  /*d2c0*/  MUFU.EX2 R176, R176 ;  /* 0x000000b000b07308 */ /* 0x000fe60000000800 */
[--C-:B------:R-:W-:Y:S01]  /*d2d0*/  FFMA.FTZ R178, R32, UR4, -R198.reuse ;  /* 0x0000000420b27c23 */ /* 0x100fe200080108c6 */
[C---:B------:R-:W-:Y:S06]  /*d2e0*/  HMMA.16816.F32 R68, R20.reuse, R180, R68 ;  /* 0x000000b41444723c */ /* 0x040fec0000001844 */
[----:B------:R-:W4:Y:S01]  /*d2f0*/  MUFU.EX2 R177, R177 ;  /* 0x000000b100b17308 */ /* 0x000f220000000800 */
[----:B------:R-:W-:Y:S01]  /*d300*/  FFMA.FTZ R198, R33, UR4, -R198 ;  /* 0x0000000421c67c23 */ /* 0x000fe200080108c6 */
[C---:B------:R-:W-:Y:S03]  /*d310*/  HMMA.16816.F32 R72, R20.reuse, R182, R72 ;  /* 0x000000b61448723c */ /* 0x040fe60000001848 */
[--C-:B------:R-:W-:Y:S03]  /*d320*/  FFMA.FTZ R180, R30, UR4, -R196.reuse ;  /* 0x000000041eb47c23 */ /* 0x100fe600080108c4 */
[C---:B---3--:R-:W-:Y:S02]  /*d330*/  HMMA.16816.F32 R76, R20.reuse, R168, R76 ;  /* 0x000000a8144c723c */ /* 0x048fe4000000184c */
[----:B------:R-:W-:Y:S03]  /*d340*/  MUFU.EX2 R178, R178 ;  /* 0x000000b200b27308 */ /* 0x000fe60000000800 */
[--C-:B------:R-:W-:Y:S01]  /*d350*/  FFMA.FTZ R181, R31, UR4, -R196.reuse ;  /* 0x000000041fb57c23 */ /* 0x100fe200080108c4 */
[C---:B------:R-:W-:Y:S01]  /*d360*/  HMMA.16816.F32 R80, R20.reuse, R170, R80 ;  /* 0x000000aa1450723c */ /* 0x040fe20000001850 */
[----:B------:R-:W-:Y:S05]  /*d370*/  LDSM.16.MT88.4 R28, [R226+0x11800] ;  /* 0x01180000e21c783b */ /* 0x000fea0000004200 */
[----:B------:R-:W3:Y:S01]  /*d380*/  MUFU.EX2 R179, R198 ;  /* 0x000000c600b37308 */ /* 0x000ee20000000800 */
[--C-:B------:R-:W-:Y:S01]  /*d390*/  FFMA.FTZ R182, R34, UR4, -R196.reuse ;  /* 0x0000000422b67c23 */ /* 0x100fe200080108c4 */
[C---:B------:R-:W-:Y:S01]  /*d3a0*/  HMMA.16816.F32 R84, R20.reuse, R184, R84 ;  /* 0x000000b81454723c */ /* 0x040fe20000001854 */
[----:B------:R-:W-:Y:S02]  /*d3b0*/  LDSM.16.MT88.4 R168, [R228+0x13800] ;  /* 0x01380000e4a8783b */ /* 0x000fe40000004200 */
[----:B------:R-:W-:Y:S03]  /*d3c0*/  FFMA.FTZ R196, R35, UR4, -R196 ;  /* 0x0000000423c47c23 */ /* 0x000fe600080108c4 */
[C---:B------:R-:W-:Y:S02]  /*d3d0*/  HMMA.16816.F32 R88, R20.reuse, R186, R88 ;  /* 0x000000ba1458723c */ /* 0x040fe40000001858 */
[----:B------:R-:W-:Y:S01]  /*d3e0*/  MUFU.EX2 R180, R180 ;  /* 0x000000b400b47308 */ /* 0x000fe20000000800 */
[----:B------:R-:W-:Y:S03]  /*d3f0*/  LDSM.16.MT88.4 R32, [R225+0x11800] ;  /* 0x01180000e120783b */ /* 0x000fe60000004200 */
[C---:B--2---:R-:W-:Y:S06]  /*d400*/  HMMA.16816.F32 R92, R20.reuse, R148, R92 ;  /* 0x00000094145c723c */ /* 0x044fec000000185c */
[----:B------:R-:W2:Y:S01]  /*d410*/  MUFU.EX2 R181, R181 ;  /* 0x000000b500b57308 */ /* 0x000ea20000000800 */
[C---:B------:R-:W-:Y:S01]  /*d420*/  HMMA.16816.F32 R96, R20.reuse, R150, R96 ;  /* 0x000000961460723c */ /* 0x040fe20000001860 */
[----:B------:R-:W3:Y:S08]  /*d430*/  LDSM.16.MT88.4 R148, [R228+0x17000] ;  /* 0x01700000e494783b */ /* 0x000ef00000004200 */
[----:B------:R-:W-:Y:S01]  /*d440*/  MUFU.EX2 R182, R182 ;  /* 0x000000b600b67308 */ /* 0x000fe20000000800 */
[C---:B-1----:R-:W-:Y:S06]  /*d450*/  HMMA.16816.F32 R100, R20.reuse, R152, R100 ;  /* 0x000000981464723c */ /* 0x042fec0000001864 */
[C---:B------:R-:W-:Y:S01]  /*d460*/  HMMA.16816.F32 R104, R20.reuse, R154, R104 ;  /* 0x0000009a1468723c */ /* 0x040fe20000001868 */
[----:B------:R-:W1:Y:S02]  /*d470*/  LDSM.16.MT88.4 R152, [R226+0x17000] ;  /* 0x01700000e298783b */ /* 0x000e640000004200 */
[----:B------:R-:W2:Y:S03]  /*d480*/  MUFU.EX2 R183, R196 ;  /* 0x000000c400b77308 */ /* 0x000ea60000000800 */
[C---:B-----5:R-:W-:Y:S06]  /*d490*/  HMMA.16816.F32 R108, R20.reuse, R156, R108 ;  /* 0x0000009c146c723c */ /* 0x060fec000000186c */
[C---:B------:R-:W-:Y:S01]  /*d4a0*/  HMMA.16816.F32 R112, R20.reuse, R158, R112 ;  /* 0x0000009e1470723c */ /* 0x040fe20000001870 */
[----:B------:R-:W5:Y:S05]  /*d4b0*/  LDSM.16.MT88.4 R156, [R224+0x17000] ;  /* 0x01700000e09c783b */ /* 0x000f6a0000004200 */
[C---:B----4-:R-:W-:Y:S06]  /*d4c0*/  HMMA.16816.F32 R116, R20.reuse, R24, R116 ;  /* 0x000000181474723c */ /* 0x050fec0000001874 */
[C---:B------:R-:W-:Y:S01]  /*d4d0*/  HMMA.16816.F32 R120, R20.reuse, R26, R120 ;  /* 0x0000001a1478723c */ /* 0x040fe20000001878 */
[----:B------:R-:W4:Y:S05]  /*d4e0*/  LDSM.16.MT88.4 R24, [R228+0x11800] ;  /* 0x01180000e418783b */ /* 0x000f2a0000004200 */
[C---:B---3--:R-:W-:Y:S06]  /*d4f0*/  HMMA.16816.F32 R124, R20.reuse, R148, R124 ;  /* 0x00000094147c723c */ /* 0x048fec000000187c */
[C---:B------:R-:W-:Y:S05]  /*d500*/  HMMA.16816.F32 R128, R20.reuse, R150, R128 ;  /* 0x000000961480723c */ /* 0x040fea0000001880 */
[----:B------:R-:W-:Y:S01]  /*d510*/  F2FP.F16.F32.PACK_AB R148, R177, R176 ;  /* 0x000000b0b194723e */ /* 0x000fe200000000ff */
[C---:B-1----:R-:W-:Y:S05]  /*d520*/  HMMA.16816.F32 R132, R20.reuse, R152, R132 ;  /* 0x000000981484723c */ /* 0x042fea0000001884 */
[----:B------:R-:W-:Y:S01]  /*d530*/  F2FP.F16.F32.PACK_AB R150, R179, R178 ;  /* 0x000000b2b396723e */ /* 0x000fe200000000ff */
[C---:B------:R-:W-:Y:S01]  /*d540*/  HMMA.16816.F32 R136, R20.reuse, R154, R136 ;  /* 0x0000009a1488723c */ /* 0x040fe20000001888 */
[----:B------:R-:W1:Y:S04]  /*d550*/  LDSM.16.MT88.4 R152, [R224+0x11800] ;  /* 0x01180000e098783b */ /* 0x000e680000004200 */
[----:B--2---:R-:W-:Y:S01]  /*d560*/  F2FP.F16.F32.PACK_AB R149, R181, R180 ;  /* 0x000000b4b595723e */ /* 0x004fe200000000ff */
[C---:B------:R-:W-:Y:S05]  /*d570*/  HMMA.16816.F32 R140, R20.reuse, R160, R140 ;  /* 0x000000a0148c723c */ /* 0x040fea000000188c */
[----:B------:R-:W-:Y:S01]  /*d580*/  F2FP.F16.F32.PACK_AB R151, R183, R182 ;  /* 0x000000b6b797723e */ /* 0x000fe200000000ff */
[C---:B------:R-:W-:Y:S05]  /*d590*/  HMMA.16816.F32 R144, R20.reuse, R162, R144 ;  /* 0x000000a21490723c */ /* 0x040fea0000001890 */
[----:B------:R-:W-:Y:S01]  /*d5a0*/  FADD.FTZ R176, R176, R191 ;  /* 0x000000bfb0b07221 */ /* 0x000fe20000010000 */
[C---:B-----5:R-:W-:Y:S05]  /*d5b0*/  HMMA.16816.F32 R12, R20.reuse, R156, R12 ;  /* 0x0000009c140c723c */ /* 0x060fea000000180c */
[----:B------:R-:W-:Y:S01]  /*d5c0*/  FADD.FTZ R177, R177, R176 ;  /* 0x000000b0b1b17221 */ /* 0x000fe20000010000 */
[----:B------:R-:W-:Y:S01]  /*d5d0*/  HMMA.16816.F32 R16, R20, R158, R16 ;  /* 0x0000009e1410723c */ /* 0x000fe20000001810 */
[----:B------:R-:W2:Y:S04]  /*d5e0*/  LDSM.16.MT88.4 R20, [R226+0x13800] ;  /* 0x01380000e214783b */ /* 0x000ea80000004200 */
[----:B------:R-:W-:Y:S01]  /*d5f0*/  FADD.FTZ R178, R178, R177 ;  /* 0x000000b1b2b27221 */ /* 0x000fe20000010000 */
[C---:B----4-:R-:W-:Y:S03]  /*d600*/  HMMA.16816.F32 R156, R148.reuse, R24, R4 ;  /* 0x00000018949c723c */ /* 0x050fe60000001804 */
[----:B------:R-:W3:Y:S02]  /*d610*/  LDSM.16.MT88.4 R4, [R224+0x13800] ;  /* 0x01380000e004783b */ /* 0x000ee40000004200 */
[----:B------:R-:W-:Y:S01]  /*d620*/  FADD.FTZ R247, R179, R178 ;  /* 0x000000b2b3f77221 */ /* 0x000fe20000010000 */
        /* <DEDUP_REMOVED lines=17> */
[C---:B------:R-:W-:Y:S06]  /*d740*/  HMMA.16816.F32 R76, R148.reuse, R172, R76 ;  /* 0x000000ac944c723c */ /* 0x040fec000000184c */
[C---:B------:R-:W-:Y:S06]  /*d750*/  HMMA.16816.F32 R80, R148.reuse, R174, R80 ;  /* 0x000000ae9450723c */ /* 0x040fec0000001850 */
[C---:B---3--:R-:W-:Y:S06]  /*d760*/  HMMA.16816.F32 R84, R148.reuse, R4, R84 ;  /* 0x000000049454723c */ /* 0x048fec0000001854 */
[C---:B------:R-:W-:Y:S01]  /*d770*/  HMMA.16816.F32 R88, R148.reuse, R6, R88 ;  /* 0x000000069458723c */ /* 0x040fe20000001858 */
[----:B------:R-:W2:Y:S05]  /*d780*/  LDSM.16.MT88.4 R4, [R226+0x17800] ;  /* 0x01780000e204783b */ /* 0x000eaa0000004200 */
[C---:B----4-:R-:W-:Y:S06]  /*d790*/  HMMA.16816.F32 R92, R148.reuse, R8, R92 ;  /* 0x00000008945c723c */ /* 0x050fec000000185c */
[C---:B------:R-:W-:Y:S01]  /*d7a0*/  HMMA.16816.F32 R96, R148.reuse, R10, R96 ;  /* 0x0000000a9460723c */ /* 0x040fe20000001860 */
[----:B------:R-:W3:Y:S05]  /*d7b0*/  LDSM.16.MT88.4 R8, [R225+0x17800] ;  /* 0x01780000e108783b */ /* 0x000eea0000004200 */
[C---:B-----5:R-:W-:Y:S06]  /*d7c0*/  HMMA.16816.F32 R100, R148.reuse, R24, R100 ;  /* 0x000000189464723c */ /* 0x060fec0000001864 */
[C---:B------:R-:W-:Y:S06]  /*d7d0*/  HMMA.16816.F32 R104, R148.reuse, R26, R104 ;  /* 0x0000001a9468723c */ /* 0x040fec0000001868 */
[C---:B------:R-:W-:Y:S06]  /*d7e0*/  HMMA.16816.F32 R108, R148.reuse, R28, R108 ;  /* 0x0000001c946c723c */ /* 0x040fec000000186c */
[C---:B------:R-:W-:Y:S06]  /*d7f0*/  HMMA.16816.F32 R112, R148.reuse, R30, R112 ;  /* 0x0000001e9470723c */ /* 0x040fec0000001870 */
[C---:B------:R-:W-:Y:S06]  /*d800*/  HMMA.16816.F32 R116, R148.reuse, R32, R116 ;  /* 0x000000209474723c */ /* 0x040fec0000001874 */
[C---:B------:R-:W-:Y:S06]  /*d810*/  HMMA.16816.F32 R120, R148.reuse, R34, R120 ;  /* 0x000000229478723c */ /* 0x040fec0000001878 */
[C---:B-1----:R-:W-:Y:S06]  /*d820*/  HMMA.16816.F32 R124, R148.reuse, R152, R124 ;  /* 0x00000098947c723c */ /* 0x042fec000000187c */
[C---:B------:R-:W-:Y:S06]  /*d830*/  HMMA.16816.F32 R128, R148.reuse, R154, R128 ;  /* 0x0000009a9480723c */ /* 0x040fec0000001880 */
[C---:B--2---:R-:W-:Y:S06]  /*d840*/  HMMA.16816.F32 R132, R148.reuse, R4, R132 ;  /* 0x000000049484723c */ /* 0x044fec0000001884 */
        /* <DEDUP_REMOVED lines=8> */
[----:B------:R-:W-:Y:S05]  /*d8d0*/  HMMA.16816.F32 R148, R148, R22, R16 ;  /* 0x000000169494723c */ /* 0x000fea0000001810 */
[----:B------:R-:W-:Y:S06]  /*d8e0*/  FADD.FTZ R180, R180, R251 ;  /* 0x000000fbb4b47221 */ /* 0x000fec0000010000 */
[----:B------:R-:W-:Y:S04]  /*d8f0*/  FADD.FTZ R181, R181, R180 ;  /* 0x000000b4b5b57221 */ /* 0x000fe80000010000 */
[----:B------:R-:W-:Y:S04]  /*d900*/  FADD.FTZ R182, R182, R181 ;  /* 0x000000b5b6b67221 */ /* 0x000fe80000010000 */
[----:B------:R-:W-:Y:S01]  /*d910*/  FADD.FTZ R245, R183, R182 ;  /* 0x000000b6b7f57221 */ /* 0x000fe20000010000 */
[----:B------:R-:W-:Y:S06]  /*d920*/  @P0 BRA `(.L_x_5250) ;  /* 0xffffffb400580947 */ /* 0x000fec000383ffff */
.L_x_5246:
        /* <DEDUP_REMOVED lines=12> */
[----:B------:R-:W2:Y:S01]  /*d9f0*/  S2UR UR5, SR_CTAID.X ;  /* 0x00000000000579c3 */ /* 0x000ea20000002500 */
[----:B---3--:R-:W-:-:S02]  /*da00*/  FADD.FTZ R11, R2, R247 ;  /* 0x000000f7020b7221 */ /* 0x008fc40000010000 */
[----:B------:R-:W3:Y:S04]  /*da10*/  SHFL.BFLY PT, R2, R5, 0x1, 0x1f ;  /* 0x0c201f0005027f89 */ /* 0x000ee800000e0000 */
[----:B------:R-:W5:Y:S01]  /*da20*/  SHFL.BFLY PT, R4, R11, 0x1, 0x1f ;  /* 0x0c201f000b047f89 */ /* 0x000f6200000e0000 */
[----:B--2---:R-:W-:Y:S01]  /*da30*/  USHF.L.U32 UR5, UR5, 0x6, URZ ;  /* 0x0000000605057899 */ /* 0x004fe2000800063f */
        /* <DEDUP_REMOVED lines=16> */
[----:B------:R-:W3:Y:S01]  /*db40*/  S2R R10, SR_TID.X ;  /* 0x00000000000a7919 */ /* 0x000ee20000002100 */
        /* <DEDUP_REMOVED lines=12> */
[----:B--2---:R-:W-:Y:S01]  /*dc10*/  FMUL.FTZ R156, R7, R156 ;  /* 0x0000009c079c7220 */ /* 0x004fe20000410000 */
        /* <DEDUP_REMOVED lines=166> */
[----:B------:R-:W-:Y:S01]  /*e680*/  IADD3 R9, R0, -R9, RZ ;  /* 0x8000000900097210 */ /* 0x000fe20007ffe0ff */
[----:B------:R-:W-:Y:S01]  /*e690*/  STS.64 [R18+0x800], R42 ;  /* 0x0008002a12007388 */ /* 0x000fe20000000a00 */
[----:B------:R-:W-:-:S02]  /*e6a0*/  IADD3 R32, R10, -R11, RZ ;  /* 0x8000000b0a207210 */ /* 0x000fc40007ffe0ff */
[----:B------:R-:W1:Y:S01]  /*e6b0*/  @P3 LDC R10, c[0x0][0x2e8] ;  /* 0x0000ba00ff0a3b82 */ /* 0x000e620000000800 */
[----:B------:R-:W-:Y:S01]  /*e6c0*/  STS.64 [R5], R44 ;  /* 0x0000002c05007388 */ /* 0x000fe20000000a00 */
[----:B------:R-:W-:Y:S02]  /*e6d0*/  SHF.R.S32.HI R11, RZ, 0x1f, R32 ;  /* 0x0000001fff0b7819 */ /* 0x000fe40000011420 */
[----:B------:R-:W-:Y:S01]  /*e6e0*/  LOP3.LUT P0, RZ, R9, 0x3, RZ, 0xc0, !PT ;  /* 0x0000000309ff7812 */ /* 0x000fe2000780c0ff */
[----:B------:R-:W-:Y:S01]  /*e6f0*/  STS.64 [R5+0x800], R46 ;  /* 0x0008002e05007388 */ /* 0x000fe20000000a00 */
[----:B------:R-:W-:Y:S02]  /*e700*/  LEA.HI R11, R11, R32, RZ, 0x2 ;  /* 0x000000200b0b7211 */ /* 0x000fe400078f10ff */
[----:B------:R-:W-:Y:S01]  /*e710*/  IADD3 R32, RZ, -UR15, RZ ;  /* 0x8000000fff207c10 */ /* 0x000fe2000fffe0ff */
[----:B------:R-:W-:Y:S01]  /*e720*/  STS.64 [R17], R48 ;  /* 0x0000003011007388 */ /* 0x000fe20000000a00 */
[----:B------:R-:W-:-:S03]  /*e730*/  SHF.R.S32.HI R11, RZ, 0x2, R11 ;  /* 0x00000002ff0b7819 */ /* 0x000fc6000001140b */
        /* <DEDUP_REMOVED lines=62> */
[----:B------:R3:W4:Y:S01]  /*eb20*/  LDS.128 R28, [R6+0x3800] ;  /* 0x00380000061c7984 */ /* 0x0007220000000c00 */
[----:B--2---:R-:W-:Y:S02]  /*eb30*/  IMAD R9, R5, R32, UR4 ;  /* 0x0000000405097e24 */ /* 0x004fe4000f8e0220 */
[----:B------:R-:W-:Y:S01]  /*eb40*/  LEA.HI R34, R7, R12, RZ, 0x2 ;  /* 0x0000000c07227211 */ /* 0x000fe200078f10ff */
[----:B------:R3:W2:Y:S01]  /*eb50*/  LDS.128 R24, [R6+0x7800] ;  /* 0x0078000006187984 */ /* 0x0006a20000000c00 */
[----:B------:R-:W5:Y:S01]  /*eb60*/  @P4 LDC R7, c[0x0][0x2e8] ;  /* 0x0000ba00ff074b82 */ /* 0x000f620000000800 */
[----:B------:R-:W-:Y:S01]  /*eb70*/  IMAD R14, R14, R5, R9 ;  /* 0x000000050e0e7224 */ /* 0x000fe200078e0209 */
[----:B------:R-:W-:Y:S01]  /*eb80*/  LOP3.LUT R35, R34, 0xffffffc, RZ, 0xc0, !PT ;  /* 0x0ffffffc22237812 */ /* 0x000fe200078ec0ff */
[----:B------:R3:W2:Y:S01]  /*eb90*/  LDS.128 R20, [R6+0xb800] ;  /* 0x00b8000006147984 */ /* 0x0006a20000000c00 */
[----:B------:R-:W-:Y:S01]  /*eba0*/  SHF.R.S32.HI R5, RZ, 0x1f, R4 ;  /* 0x0000001fff057819 */ /* 0x000fe20000011404 */
[----:B------:R-:W-:Y:S01]  /*ebb0*/  IMAD R15, R14, R15, UR5 ;  /* 0x000000050e0f7e24 */ /* 0x000fe2000f8e020f */
[----:B------:R-:W-:Y:S01]  /*ebc0*/  IADD3 R0, R12, -R35, RZ ;  /* 0x800000230c007210 */ /* 0x000fe20007ffe0ff */
[----:B------:R3:W2:Y:S01]  /*ebd0*/  LDS.128 R16, [R6+0xf800] ;  /* 0x00f8000006107984 */ /* 0x0006a20000000c00 */
[----:B------:R-:W-:Y:S01]  /*ebe0*/  MOV R12, 0xff800000 ;  /* 0xff800000000c7802 */ /* 0x000fe20000000f00 */
[----:B-1----:R-:W-:Y:S01]  /*ebf0*/  @P3 FFMA.FTZ R12, R3, R10, R2 ;  /* 0x0000000a030c3223 */ /* 0x002fe20000010002 */
[----:B------:R-:W-:-:S02]  /*ec00*/  LEA R0, R0, R11, 0x4 ;  /* 0x0000000b00007211 */ /* 0x000fc400078e20ff */
[----:B------:R-:W-:Y:S01]  /*ec10*/  MOV R11, 0xff800000 ;  /* 0xff800000000b7802 */ /* 0x000fe20000000f00 */
[----:B-----5:R-:W-:Y:S01]  /*ec20*/  @P4 FFMA.FTZ R11, R164, R7, R33 ;  /* 0x00000007a40b4223 */ /* 0x020fe20000010021 */
[----:B--234-:R-:W-:Y:S06]  /*ec30*/  @P0 BRA `(.L_x_5252) ;  /* 0x00000000002c0947 */ /* 0x01cfec0003800000 */
        /* <DEDUP_REMOVED lines=11> */
.L_x_5252:
[----:B------:R-:W-:Y:S05]  /*ecf0*/  BSYNC B0 ;  /* 0x0000000000007941 */ /* 0x000fea0003800000 */
.L_x_5251:
[----:B------:R-:W-:Y:S01]  /*ed00*/  ULDC UR4, c[0x0][0x2dc] ;  /* 0x0000b70000047ab9 */ /* 0x000fe20000000800 */
[C---:B------:R-:W-:Y:S01]  /*ed10*/  VIADD R0, R8.reuse, 0x18 ;  /* 0x0000001808007836 */ /* 0x040fe20000000000 */
[----:B------:R2:W3:Y:S01]  /*ed20*/  LDS.128 R36, [R6] ;  /* 0x0000000006247984 */ /* 0x0004e20000000c00 */
[----:B-1----:R-:W-:Y:S01]  /*ed30*/  IMAD.WIDE R10, R8, 0x100, R4 ;  /* 0x00000100080a7825 */ /* 0x002fe200078e0204 */
[----:B------:R-:W-:Y:S02]  /*ed40*/  BSSY B0, `(.L_x_5253) ;  /* 0x0000025000007945 */ /* 0x000fe40003800000 */
[----:B------:R-:W-:Y:S01]  /*ed50*/  ISETP.GE.AND P2, PT, R0, UR12, PT ;  /* 0x0000000c00007c0c */ /* 0x000fe2000bf46270 */
[----:B------:R-:W-:Y:S01]  /*ed60*/  IMAD R15, R15, UR4, RZ ;  /* 0x000000040f0f7c24 */ /* 0x000fe2000f8e02ff */
[----:B------:R-:W-:Y:S01]  /*ed70*/  ULDC.64 UR4, c[0x0][0x288] ;  /* 0x0000a20000047ab9 */ /* 0x000fe20000000a00 */
[C---:B------:R-:W-:Y:S01]  /*ed80*/  VIADD R3, R8.reuse, 0x8 ;  /* 0x0000000808037836 */ /* 0x040fe20000000000 */
[----:B------:R2:W1:Y:S01]  /*ed90*/  LDS.128 R32, [R6+0x4000] ;  /* 0x0040000006207984 */ /* 0x0004620000000c00 */
        /* <DEDUP_REMOVED lines=25> */
[----:B-1----:R3:W-:Y:S01]  /*ef30*/  @!P4 STG.E.128 desc[UR20][R40.64+0x100], R32 ;  /* 0x000100202800c986 */ /* 0x0027e2000c101d14 */
[----:B------:R-:W-:Y:S01]  /*ef40*/  ISETP.GE.AND P4, PT, R2, UR4, PT ;  /* 0x0000000402007c0c */ /* 0x000fe2000bf86270 */
[----:B------:R-:W-:-:S12]  /*ef50*/  VIADD R2, R3, 0x80 ;  /* 0x0000008003027836 */ /* 0x000fd80000000000 */
[----:B----4-:R3:W-:Y:S01]  /*ef60*/  @!P4 STG.E.128 desc[UR20][R40.64+0x200], R12 ;  /* 0x0002000c2800c986 */ /* 0x0107e2000c101d14 */
[----:B------:R-:W-:-:S13]  /*ef70*/  ISETP.GE.AND P4, PT, R2, UR4, PT ;  /* 0x0000000402007c0c */ /* 0x000fda000bf86270 */
[----:B------:R3:W-:Y:S02]  /*ef80*/  @!P4 STG.E.128 desc[UR20][R40.64+0x300], R8 ;  /* 0x000300082800c986 */ /* 0x0007e4000c101d14 */
.L_x_5254:
[----:B------:R-:W-:Y:S05]  /*ef90*/  BSYNC B0 ;  /* 0x0000000000007941 */ /* 0x000fea0003800000 */
.L_x_5253:
[----:B---3--:R3:W2:Y:S01]  /*efa0*/  LDS.128 R36, [R6+0x800] ;  /* 0x0008000006247984 */ /* 0x0086a20000000c00 */
[----:B------:R-:W-:Y:S01]  /*efb0*/  BSSY B0, `(.L_x_5255) ;  /* 0x0000011000007945 */ /* 0x000fe20003800000 */
[----:B------:R-:W-:Y:S02]  /*efc0*/  ISETP.GE.AND P4, PT, R0, UR12, PT ;  /* 0x0000000c00007c0c */ /* 0x000fe4000bf86270 */
[----:B-1----:R3:W1:Y:S04]  /*efd0*/  LDS.128 R32, [R6+0x4800] ;  /* 0x0048000006207984 */ /* 0x0026680000000c00 */
[----:B----4-:R3:W4:Y:S04]  /*efe0*/  LDS.128 R12, [R6+0x8800] ;  /* 0x00880000060c7984 */ /* 0x0107280000000c00 */
[----:B------:R3:W1:Y:S01]  /*eff0*/  LDS.128 R8, [R6+0xc800] ;  /* 0x00c8000006087984 */ /* 0x0006620000000c00 */
[----:B------:R-:W-:Y:S05]  /*f000*/  @P0 BRA `(.L_x_5256) ;  /* 0x00000000002c0947 */ /* 0x000fea0003800000 */
[----:B------:R-:W-:Y:S01]  /*f010*/  ULDC UR4, c[0x0][0x2d0] ;  /* 0x0000b40000047ab9 */ /* 0x000fe20000000800 */
[----:B------:R-:W-:Y:S01]  /*f020*/  VIADD R0, R3, 0x40 ;  /* 0x0000004003007836 */ /* 0x000fe20000000000 */
[----:B------:R-:W-:-:S13]  /*f030*/  ISETP.GE.AND P0, PT, R4, UR4, PT ;  /* 0x0000000404007c0c */ /* 0x000fda000bf06270 */
[----:B--2---:R2:W-:Y:S01]  /*f040*/  @!P0 STG.E.128 desc[UR20][R40.64+0x2000], R36 ;  /* 0x0020002428008986 */ /* 0x0045e2000c101d14 */
[----:B------:R-:W-:-:S13]  /*f050*/  ISETP.GE.AND P0, PT, R3, UR4, PT ;  /* 0x0000000403007c0c */ /* 0x000fda000bf06270 */
[----:B-1----:R2:W-:Y:S01]  /*f060*/  @!P0 STG.E.128 desc[UR20][R40.64+0x2100], R32 ;  /* 0x0021002028008986 */ /* 0x0025e2000c101d14 */
[----:B------:R-:W-:Y:S01]  /*f070*/  ISETP.GE.AND P0, PT, R0, UR4, PT ;  /* 0x0000000400007c0c */ /* 0x000fe2000bf06270 */
[----:B------:R-:W-:-:S12]  /*f080*/  VIADD R0, R3, 0x80 ;  /* 0x0000008003007836 */ /* 0x000fd80000000000 */
[----:B----4-:R2:W-:Y:S01]  /*f090*/  @!P0 STG.E.128 desc[UR20][R40.64+0x2200], R12 ;  /* 0x0022000c28008986 */ /* 0x0105e2000c101d14 */
[----:B------:R-:W-:-:S13]  /*f0a0*/  ISETP.GE.AND P0, PT, R0, UR4, PT ;  /* 0x0000000400007c0c */ /* 0x000fda000bf06270 */
[----:B------:R2:W-:Y:S02]  /*f0b0*/  @!P0 STG.E.128 desc[UR20][R40.64+0x2300], R8 ;  /* 0x0023000828008986 */ /* 0x0005e4000c101d14 */
.L_x_5256:
[----:B------:R-:W-:Y:S05]  /*f0c0*/  BSYNC B0 ;  /* 0x0000000000007941 */ /* 0x000fea0003800000 */
.L_x_5255:
[----:B--2---:R2:W2:Y:S01]  /*f0d0*/  LDS.128 R36, [R6+0x1000] ;  /* 0x0010000006247984 */ /* 0x0044a20000000c00 */
[----:B------:R-:W-:Y:S03]  /*f0e0*/  BSSY B0, `(.L_x_5257) ;  /* 0x0000010000007945 */ /* 0x000fe60003800000 */
[----:B-1----:R1:W1:Y:S04]  /*f0f0*/  LDS.128 R32, [R6+0x5000] ;  /* 0x0050000006207984 */ /* 0x0022680000000c00 */
[----:B----4-:R4:W1:Y:S04]  /*f100*/  LDS.128 R12, [R6+0x9000] ;  /* 0x00900000060c7984 */ /* 0x0108680000000c00 */
        /* <DEDUP_REMOVED lines=9> */
[----:B-1----:R2:W-:Y:S01]  /*f1a0*/  @!P0 STG.E.128 desc[UR20][R40.64+0x4100], R32 ;  /* 0x0041002028008986 */ /* 0x0025e2000c101d14 */
[----:B------:R-:W-:-:S09]  /*f1b0*/  ISETP.GE.AND P0, PT, R0, UR4, PT ;  /* 0x0000000400007c0c */ /* 0x000fd2000bf06270 */
[----:B------:R2:W-:Y:S04]  /*f1c0*/  @!P1 STG.E.128 desc[UR20][R40.64+0x4200], R12 ;  /* 0x0042000c28009986 */ /* 0x0005e8000c101d14 */
[----:B------:R2:W-:Y:S02]  /*f1d0*/  @!P0 STG.E.128 desc[UR20][R40.64+0x4300], R8 ;  /* 0x0043000828008986 */ /* 0x0005e4000c101d14 */
.L_x_5258:
[----:B------:R-:W-:Y:S05]  /*f1e0*/  BSYNC B0 ;  /* 0x0000000000007941 */ /* 0x000fea0003800000 */
.L_x_5257:
[----:B--2---:R2:W2:Y:S01]  /*f1f0*/  LDS.128 R36, [R6+0x1800] ;  /* 0x0018000006247984 */ /* 0x0044a20000000c00 */
[----:B------:R-:W-:Y:S03]  /*f200*/  BSSY B0, `(.L_x_5259) ;  /* 0x0000010000007945 */ /* 0x000fe60003800000 */
[----:B-1----:R1:W1:Y:S04]  /*f210*/  LDS.128 R32, [R6+0x5800] ;  /* 0x0058000006207984 */ /* 0x0022680000000c00 */
[----:B------:R1:W1:Y:S04]  /*f220*/  LDS.128 R12, [R6+0x9800] ;  /* 0x00980000060c7984 */ /* 0x0002680000000c00 */
        /* <DEDUP_REMOVED lines=10> */
[----:B-1----:R2:W-:Y:S04]  /*f2d0*/  @!P2 STG.E.128 desc[UR20][R40.64+0x6100], R32 ;  /* 0x006100202800a986 */ /* 0x0025e8000c101d14 */
[----:B------:R2:W-:Y:S06]  /*f2e0*/  @!P1 STG.E.128 desc[UR20][R40.64+0x6200], R12 ;  /* 0x0062000c28009986 */ /* 0x0005ec000c101d14 */
[----:B------:R2:W-:Y:S02]  /*f2f0*/  @!P0 STG.E.128 desc[UR20][R40.64+0x6300], R8 ;  /* 0x0063000828008986 */ /* 0x0005e4000c101d14 */
.L_x_5260:
[----:B------:R-:W-:Y:S05]  /*f300*/  BSYNC B0 ;  /* 0x0000000000007941 */ /* 0x000fea0003800000 */
.L_x_5259:
        /* <DEDUP_REMOVED lines=17> */
.L_x_5262:
[----:B------:R-:W-:Y:S05]  /*f420*/  BSYNC B0 ;  /* 0x0000000000007941 */ /* 0x000fea0003800000 */
.L_x_5261:
        /* <DEDUP_REMOVED lines=17> */
.L_x_5264:
[----:B------:R-:W-:Y:S05]  /*f540*/  BSYNC B0 ;  /* 0x0000000000007941 */ /* 0x000fea0003800000 */
.L_x_5263:
[----:B-12---:R1:W2:Y:S01]  /*f550*/  LDS.128 R32, [R6+0x3000] ;  /* 0x0030000006207984 */ /* 0x0062a20000000c00 */
[----:B------:R-:W-:Y:S03]  /*f560*/  BSSY B0, `(.L_x_5265) ;  /* 0x0000010000007945 */ /* 0x000fe60003800000 */
[----:B------:R1:W1:Y:S04]  /*f570*/  LDS.128 R12, [R6+0x7000] ;  /* 0x00700000060c7984 */ /* 0x0002680000000c00 */
        /* <DEDUP_REMOVED lines=14> */
.L_x_5266:
[----:B------:R-:W-:Y:S05]  /*f660*/  BSYNC B0 ;  /* 0x0000000000007941 */ /* 0x000fea0003800000 */
.L_x_5265:
        /* <DEDUP_REMOVED lines=14> */
.L_x_5267:
        /* <DEDUP_REMOVED lines=11> */
.L_x_8910:


//--------------------- .text._ZN5flash24flash_fwd_splitkv_kernelI23Flash_fwd_kernel_traitsILi256ELi64ELi64ELi4ELb0ELb0EN7cutlass6half_tE19Flash_kernel_traitsILi256ELi64ELi64ELi4ES3_EELb0ELb0ELb1ELb0ELb0ELb1ELb1ELb0EEEvNS_16Flash_fwd_paramsE --------------------------
	.section	.text._ZN5flash24flash_fwd_splitkv_kernelI23Flash_fwd_kernel_traitsILi256ELi64ELi64ELi4ELb0ELb0EN7cutlass6half_tE19Flash_kernel_traitsILi256ELi64ELi64ELi4ES3_EELb0ELb0ELb1ELb0ELb0ELb1ELb1ELb0EEEvNS_16Flash_fwd_paramsE,"ax",@progbits
	.align	128
        .global         _ZN5flash24flash_fwd_splitkv_kernelI23Flash_fwd_kernel_traitsILi256ELi64ELi64ELi4ELb0ELb0EN7cutlass6half_tE19Flash_kernel_traitsILi256ELi64ELi64ELi4ES3_EELb0ELb0ELb1ELb0ELb0ELb1ELb1ELb0EEEvNS_16Flash_fwd_paramsE
        .type           _ZN5flash24flash_fwd_splitkv_kernelI23Flash_fwd_kernel_traitsILi256ELi64ELi64ELi4ELb0ELb0EN7cutlass6half_tE19Flash_kernel_traitsILi256ELi64ELi64ELi4ES3_EELb0ELb0ELb1ELb0ELb0ELb1ELb1ELb0EEEvNS_16Flash_fwd_paramsE,@function
        .size           _ZN5flash24flash_fwd_splitkv_kernelI23Flash_fwd_kernel_traitsILi256ELi64ELi64ELi4ELb0ELb0EN7cutlass6half_tE19Flash_kernel_traitsILi256ELi64ELi64ELi4ES3_EELb0ELb0ELb1ELb0ELb0ELb1ELb1ELb0EEEvNS_16Flash_fwd_paramsE,(.L_x_8911 - _ZN5flash24flash_fwd_splitkv_kernelI23Flash_fwd_kernel_traitsILi256ELi64ELi64ELi4ELb0ELb0EN7cutlass6half_tE19Flash_kernel_traitsILi256ELi64ELi64ELi4ES3_EELb0ELb0ELb1ELb0ELb0ELb1ELb1ELb0EEEvNS_16Flash_fwd_paramsE)
        .other          _ZN5flash24flash_fwd_splitkv_kernelI23Flash_fwd_kernel_traitsILi256ELi64ELi64ELi4ELb0ELb0EN7cutlass6half_tE19Flash_kernel_traitsILi256ELi64ELi64ELi4ES3_EELb0ELb0ELb1ELb0ELb0ELb1ELb1ELb0EEEvNS_16Flash_fwd_paramsE,@"STO_CUDA_ENTRY STV_DEFAULT"
_ZN5flash24flash_fwd_splitkv_kernelI23Flash_fwd_kernel_traitsILi256ELi64ELi64ELi4ELb0ELb0EN7cutlass6half_tE19Flash_kernel_traitsILi256ELi64ELi64ELi4ES3_EELb0ELb0ELb1ELb0ELb0ELb1ELb1ELb0EEEvNS_16Flash_fwd_paramsE:
.text._ZN5flash24flash_fwd_splitkv_kernelI23Flash_fwd_kernel_traitsILi256ELi64ELi64ELi4ELb0ELb0EN7cutlass6half_tE19Flash_kernel_traitsILi256ELi64ELi64ELi4ES3_EELb0ELb0ELb1ELb0ELb0ELb1ELb1ELb0EEEvNS_16Flash_fwd_paramsE:
[----:B------:R-:W1:Y:S01]  /*0000*/  LDC R1, c[0x0][0x28] ;  /* 0x00000a00ff017b82 */ /* 0x000e620000000800 */
[----:B------:R-:W-:-:S07]  /*0010*/  ULDC UR6, c[0x0][0x270] ;  /* 0x00009c0000067ab9 */ /* 0x000fce0000000800 */
[----:B------:R-:W2:Y:S01]  /*0020*/  S2UR UR24, SR_CTAID.Z ;  /* 0x00000000001879c3 */ /* 0x000ea20000002700 */
[----:B------:R-:W3:Y:S01]  /*0030*/  I2F.U32.RP R2, UR6 ;  /* 0x0000000600027d06 */ /* 0x000ee20008209000 */
[----:B------:R-:W-:Y:S01]  /*0040*/  UISETP.NE.U32.AND UP2, UPT, UR6, URZ, UPT ;  /* 0x0000003f0600728c */ /* 0x000fe2000bf45070 */
[----:B-1----:R-:W-:Y:S01]  /*0050*/  VIADD R1, R1, 0xfffffff8 ;  /* 0xfffffff801017836 */ /* 0x002fe20000000000 */
[----:B------:R-:W-:Y:S01]  /*0060*/  ULDC.64 UR8, c[0x0][0x2f0] ;  /* 0x0000bc0000087ab9 */ /* 0x000fe20000000a00 */
[----:B------:R-:W-:-:S04]  /*0070*/  ULDC.64 UR20, c[0x0][0x208] ;  /* 0x0000820000147ab9 */ /* 0x000fc80000000a00 */
[----:B---3--:R-:W1:Y:S02]  /*0080*/  MUFU.RCP R0, R2 ;  /* 0x0000000200007308 */ /* 0x008e640000001000 */
[----:B-1----:R-:W-:-:S06]  /*0090*/  VIADD R0, R0, 0xffffffe ;  /* 0x0ffffffe00007836 */ /* 0x002fcc0000000000 */
[----:B------:R-:W1:Y:S02]  /*00a0*/  F2I.FTZ.U32.TRUNC.NTZ R0, R0 ;  /* 0x0000000000007305 */ /* 0x000e64000021f000 */
[----:B-1----:R-:W-:-:S13]  /*00b0*/  R2UR UR5, R0 ;  /* 0x00000000000572ca */ /* 0x002fda00000e0000 */
[----:B------:R-:W-:-:S04]  /*00c0*/  UIADD3 UR4, URZ, -UR5, URZ ;  /* 0x800000053f047290 */ /* 0x000fc8000fffe03f */
[----:B------:R-:W-:-:S03]  /*00d0*/  UIMAD UR7, UR4, UR6, URZ ;  /* 0x00000006040772a4 */ /* 0x000fc6000f8e023f */
[----:B------:R-:W-:Y:S02]  /*00e0*/  UMOV UR4, URZ ;  /* 0x0000003f00047c82 */ /* 0x000fe40008000000 */
[----:B------:R-:W-:-:S04]  /*00f0*/  UIMAD.WIDE.U32 UR4, UR5, UR7, UR4 ;  /* 0x00000007050472a5 */ /* 0x000fc8000f8e0004 */
[----:B--2---:R-:W-:-:S03]  /*0100*/  UIMAD.WIDE.U32 UR14, UR5, UR24, URZ ;  /* 0x00000018050e72a5 */ /* 0x004fc6000f8e003f */
        /* <DEDUP_REMOVED lines=61> */
.L_x_5268:
[----:B------:R-:W-:-:S04]  /*04e0*/  ULDC UR8, c[0x0][0x2c8] ;  /* 0x0000b20000087ab9 */ /* 0x000fc80000000800 */
.L_x_5269:
        /* <DEDUP_REMOVED lines=84> */
[----:B------:R-:W-:Y:S01]  /*0a30*/  VIADD R7, R11, 0x8 ;  /* 0x000000080b077836 */ /* 0x000fe20000000000 */
        /* <DEDUP_REMOVED lines=35> */
.L_x_5272:
[----:B------:R-:W-:Y:S05]  /*0c70*/  BSYNC B0 ;  /* 0x0000000000007941 */ /* 0x000fea0003800000 */
.L_x_5271:
        /* <DEDUP_REMOVED lines=13> */
.L_x_5274:
[----:B------:R-:W-:Y:S05]  /*0d50*/  BSYNC B0 ;  /* 0x0000000000007941 */ /* 0x000fea0003800000 */
.L_x_5273:
        /* <DEDUP_REMOVED lines=12> */
.L_x_5276:
[----:B------:R-:W-:Y:S05]  /*0e20*/  BSYNC B0 ;  /* 0x0000000000007941 */ /* 0x000fea0003800000 */
.L_x_5275:
        /* <DEDUP_REMOVED lines=12> */
.L_x_5278:
[----:B------:R-:W-:Y:S05]  /*0ef0*/  BSYNC B0 ;  /* 0x0000000000007941 */ /* 0x000fea0003800000 */
.L_x_5277:
        /* <DEDUP_REMOVED lines=11> */
.L_x_5280:
[----:B------:R-:W-:Y:S05]  /*0fb0*/  BSYNC B0 ;  /* 0x0000000000007941 */ /* 0x000fea0003800000 */
.L_x_5279:
        /* <DEDUP_REMOVED lines=11> */
.L_x_5282:
[----:B------:R-:W-:Y:S05]  /*1070*/  BSYNC B0 ;  /* 0x0000000000007941 */ /* 0x000fea0003800000 */
.L_x_5281:
        /* <DEDUP_REMOVED lines=11> */
.L_x_5284:
[----:B------:R-:W-:Y:S05]  /*1130*/  BSYNC B0 ;  /* 0x0000000000007941 */ /* 0x000fea0003800000 */
.L_x_5283:
        /* <DEDUP_REMOVED lines=11> */
.L_x_5286:
[----:B------:R-:W-:Y:S05]  /*11f0*/  BSYNC B0 ;  /* 0x0000000000007941 */ /* 0x000fea0003800000 */
.L_x_5285:
        /* <DEDUP_REMOVED lines=31> */
.L_x_5270:
        /* <DEDUP_REMOVED lines=30> */
.L_x_5287:
        /* <DEDUP_REMOVED lines=90> */
.L_x_5288:
        /* <DEDUP_REMOVED lines=46> */
.L_x_5290:
        /* <DEDUP_REMOVED lines=36> */
.L_x_5289:
        /* <DEDUP_REMOVED lines=117> */
.L_x_5292:
[----:B------:R-:W-:Y:S05]  /*27e0*/  BSYNC B0 ;  /* 0x0000000000007941 */ /* 0x000fea0003800000 */
.L_x_5291:
        /* <DEDUP_REMOVED lines=69> */
.L_x_5294:
[----:B------:R-:W-:Y:S05]  /*2c40*/  BSYNC B0 ;  /* 0x0000000000007941 */ /* 0x000fea0003800000 */
.L_x_5293:
        /* <DEDUP_REMOVED lines=49> */
.L_x_5296:
[----:B------:R-:W-:Y:S05]  /*2f60*/  BSYNC B0 ;  /* 0x0000000000007941 */ /* 0x000fea0003800000 */
.L_x_5295:
        /* <DEDUP_REMOVED lines=49> */
.L_x_5298:
[----:B------:R-:W-:Y:S05]  /*3280*/  BSYNC B0 ;  /* 0x0000000000007941 */ /* 0x000fea0003800000 */
.L_x_5297:
        /* <DEDUP_REMOVED lines=40> */
.L_x_5300:
[----:B------:R-:W-:Y:S05]  /*3510*/  BSYNC B0 ;  /* 0x0000000000007941 */ /* 0x000fea0003800000 */
.L_x_5299:
        /* <DEDUP_REMOVED lines=55> */
.L_x_5302:
[----:B------:R-:W-:Y:S05]  /*3890*/  BSYNC B0 ;  /* 0x0000000000007941 */ /* 0x000fea0003800000 */
.L_x_5301:
        /* <DEDUP_REMOVED lines=44> */
.L_x_5304:
[----:B------:R-:W-:Y:S05]  /*3b60*/  BSYNC B0 ;  /* 0x0000000000007941 */ /* 0x000fea0003800000 */
.L_x_5303:
        /* <DEDUP_REMOVED lines=45> */
.L_x_5306:
[----:B------:R-:W-:Y:S05]  /*3e40*/  BSYNC B0 ;  /* 0x0000000000007941 */ /* 0x000fea0003800000 */
.L_x_5305:
[----:B------:R-:W-:Y:S01]  /*3e50*/  USHF.R.S32.HI UR28, URZ, 0x1f, UR15 ;  /* 0x0000001f3f1c7899 */ /* 0x000fe2000801140f */
[----:B------:R-:W0:Y:S01]  /*3e60*/  LDGDEPBAR ;  /* 0x00000000000079af */ /* 0x000e220000000000 */
[----:B------:R-:W-:Y:S01]  /*3e70*/  ULDC.64 UR10, c[0x0][0x3d0] ;  /* 0x0000f400000a7ab9 */ /* 0x000fe20000000a00 */
[----:B------:R-:W-:Y:S01]  /*3e80*/  IMAD.IADD R24, R17, 0x1, -R24 ;  /* 0x0000000111187824 */ /* 0x000fe200078e0a18 */
[----:B------:R-:W-:Y:S01]  /*3e90*/  UIMAD UR28, UR28, UR10, URZ ;  /* 0x0000000a1c1c72a4 */ /* 0x000fe2000f8e023f */
        /* <DEDUP_REMOVED lines=18> */
[----:B------:R-:W-:Y:S01]  /*3fc0*/  LOP3.LUT R23, R23, R22, RZ, 0x3c, !PT ;  /* 0x0000001617177212 */ /* 0x000fe200078e3cff */
[----:B------:R-:W-:-:S04]  /*3fd0*/  DEPBAR.LE SB0, 0x0 ;  /* 0x000080000000791a */ /* 0x000fc80000000000 */
[----:B------:R-:W-:Y:S01]  /*3fe0*/  IMAD.U32 R13, RZ, RZ, UR11 ;  /* 0x0000000bff0d7e24 */ /* 0x000fe2000f8e00ff */
[----:B------:R-:W-:Y:S01]  /*3ff0*/  LOP3.LUT R0, R0, 0xfffffe00, R11, 0xf8, !PT ;  /* 0xfffffe0000007812 */ /* 0x000fe200078ef80b */
[----:B------:R-:W-:Y:S01]  /*4000*/  ULDC.64 UR10, c[0x0][0x220] ;  /* 0x00008800000a7ab9 */ /* 0x000fe20000000a00 */
[----:B------:R-:W-:Y:S01]  /*4010*/  SHF.R.S32.HI R85, RZ, 0x5, R86 ;  /* 0x00000005ff557819 */ /* 0x000fe20000011456 */
[----:B------:R-:W-:Y:S01]  /*4020*/  IMAD R241, R24, 0x200, R23 ;  /* 0x0000020018f17824 */ /* 0x000fe200078e0217 */
[----:B------:R1:W5:Y:S01]  /*4030*/  LDG.E R84, desc[UR20][R12.64] ;  /* 0x000000140c547981 */ /* 0x000362000c1e1900 */
        /* <DEDUP_REMOVED lines=44> */
.L_x_5308:
[----:B------:R-:W-:Y:S05]  /*4300*/  BSYNC B0 ;  /* 0x0000000000007941 */ /* 0x000fea0003800000 */
.L_x_5307:
        /* <DEDUP_REMOVED lines=45> */
.L_x_5310:
[----:B------:R-:W-:Y:S05]  /*45e0*/  BSYNC B0 ;  /* 0x0000000000007941 */ /* 0x000fea0003800000 */
.L_x_5309:
        /* <DEDUP_REMOVED lines=13> */
[----:B-1----:R-:W-:Y:S01]  /*46c0*/  IADD3 R12, P0, R8, UR29, RZ ;  /* 0x0000001d080c7c10 */ /* 0x002fe2000ff1e0ff */
        /* <DEDUP_REMOVED lines=32> */
.L_x_5312:
[----:B------:R-:W-:Y:S05]  /*48d0*/  BSYNC B0 ;  /* 0x0000000000007941 */ /* 0x000fea0003800000 */
.L_x_5311:
        /* <DEDUP_REMOVED lines=17> */
[----:B-1----:R-:W-:Y:S01]  /*49f0*/  @!P4 IMAD.WIDE.U32 R16, R8, 0x60, R194 ;  /* 0x000000600810c825 */ /* 0x002fe200078e00c2 */
[C---:B------:R-:W-:Y:S01]  /*4a00*/  @!P3 LEA R12, P5, R14.reuse, UR10, 0x1 ;  /* 0x0000000a0e0cbc11 */ /* 0x040fe2000f8a08ff */
[----:B------:R1:W-:Y:S01]  /*4a10*/  @P4 STS.128 [R243+0x11800], RZ ;  /* 0x011800fff3004388 */ /* 0x0003e20000000c00 */
[----:B--2---:R-:W-:Y:S01]  /*4a20*/  @!P2 LEA R10, P1, R14, UR10, 0x1 ;  /* 0x0000000a0e0aac11 */ /* 0x004fe2000f8208ff */
        /* <DEDUP_REMOVED lines=27> */
.L_x_5314:
[----:B------:R-:W-:Y:S05]  /*4be0*/  BSYNC B0 ;  /* 0x0000000000007941 */ /* 0x000fea0003800000 */
.L_x_5313:
[----:B------:R-:W-:Y:S01]  /*4bf0*/  LDSM.16.M88.4 R44, [R242] ;  /* 0x00000000f22c783b */ /* 0x000fe20000000200 */
[----:B------:R-:W-:Y:S01]  /*4c00*/  R2P PR, R2, 0x6 ;  /* 0x0000000602007804 */ /* 0x000fe20000000000 */
[----:B------:R-:W-:Y:S01]  /*4c10*/  VIADD R2, R241, 0x8000 ;  /* 0x00008000f1027836 */ /* 0x000fe20000000000 */
[----:B------:R-:W-:Y:S01]  /*4c20*/  LEA R238, R5, R242, 0x1 ;  /* 0x000000f205ee7211 */ /* 0x000fe200078e08ff */
[----:B------:R-:W3:Y:S01]  /*4c30*/  LDSM.16.M88.4 R36, [R241+0x8000] ;  /* 0x00800000f124783b */ /* 0x000ee20000000200 */
[----:B------:R-:W-:Y:S01]  /*4c40*/  VIADD R239, R241, 0x8020 ;  /* 0x00008020f1ef7836 */ /* 0x000fe20000000000 */
[----:B------:R-:W-:Y:S01]  /*4c50*/  LOP3.LUT R86, R86, 0xffffffe0, RZ, 0xc0, !PT ;  /* 0xffffffe056567812 */ /* 0x000fe200078ec0ff */
[----:B------:R-:W-:Y:S01]  /*4c60*/  IMAD R240, R7, 0x2, R242 ;  /* 0x0000000207f07824 */ /* 0x000fe200078e02f2 */
[----:B------:R-:W4:Y:S01]  /*4c70*/  LDSM.16.M88.4 R28, [R241+0x8800] ;  /* 0x00880000f11c783b */ /* 0x000f220000000200 */
[----:B------:R-:W-:Y:S01]  /*4c80*/  ULDC UR9, c[0x0][0x39c] ;  /* 0x0000e70000097ab9 */ /* 0x000fe20000000800 */
[----:B-----5:R-:W-:Y:S01]  /*4c90*/  FMUL.FTZ R84, R84, R87 ;  /* 0x0000005754547220 */ /* 0x020fe20000410000 */
[----:B------:R-:W-:Y:S01]  /*4ca0*/  IMAD R237, R5, 0x2, R240 ;  /* 0x0000000205ed7824 */ /* 0x000fe200078e02f0 */
[----:B-1----:R-:W1:Y:S01]  /*4cb0*/  LDSM.16.M88.4 R20, [R241+0x9000] ;  /* 0x00900000f114783b */ /* 0x002e620000000200 */
[----:B------:R-:W-:Y:S01]  /*4cc0*/  IMAD.IADD R86, R165, 0x1, -R86 ;  /* 0x00000001a5567824 */ /* 0x000fe200078e0a56 */
[----:B------:R-:W-:Y:S01]  /*4cd0*/  UISETP.GT.AND UP0, UPT, UR17, UR13, UPT ;  /* 0x0000000d1100728c */ /* 0x000fe2000bf04270 */
[----:B------:R-:W-:Y:S01]  /*4ce0*/  @P1 VIADD R239, R2, 0xffffffe0 ;  /* 0xffffffe002ef1836 */ /* 0x000fe20000000000 */
[----:B------:R-:W1:Y:S01]  /*4cf0*/  LDSM.16.M88.4 R52, [R241+0x9800] ;  /* 0x00980000f134783b */ /* 0x000e620000000200 */
[----:B------:R-:W-:Y:S01]  /*4d00*/  IMAD.MOV.U32 R2, RZ, RZ, 0x40 ;  /* 0x00000040ff027424 */ /* 0x000fe200078e00ff */
[----:B------:R-:W-:Y:S01]  /*4d10*/  R2UR UR5, R84 ;  /* 0x00000000540572ca */ /* 0x000fe200000e0000 */
[C---:B------:R-:W-:Y:S01]  /*4d20*/  VIADD R231, R239.reuse, 0x800 ;  /* 0x00000800efe77836 */ /* 0x040fe20000000000 */
[----:B------:R-:W-:Y:S01]  /*4d30*/  LDSM.16.M88.4 R16, [R240] ;  /* 0x00000000f010783b */ /* 0x000fe20000000200 */
[C---:B------:R-:W-:Y:S01]  /*4d40*/  IADD3 R230, R239.reuse, 0x1000, RZ ;  /* 0x00001000efe67810 */ /* 0x040fe20007ffe0ff */
[C---:B------:R-:W-:Y:S01]  /*4d50*/  VIADD R229, R239.reuse, 0x1800 ;  /* 0x00001800efe57836 */ /* 0x040fe20000000000 */
[----:B------:R-:W-:Y:S01]  /*4d60*/  SEL R2, R2, 0xffffffc0, !P2 ;  /* 0xffffffc002027807 */ /* 0x000fe20005000000 */
[----:B------:R-:W1:Y:S01]  /*4d70*/  LDSM.16.M88.4 R12, [R239] ;  /* 0x00000000ef0c783b */ /* 0x000e620000000200 */
[C---:B------:R-:W-:Y:S01]  /*4d80*/  VIADD R227, R239.reuse, 0x2000 ;  /* 0x00002000efe37836 */ /* 0x040fe20000000000 */
[C---:B------:R-:W-:Y:S01]  /*4d90*/  IADD3 R224, R239.reuse, 0x3800, RZ ;  /* 0x00003800efe07810 */ /* 0x040fe20007ffe0ff */
[----:B------:R-:W-:Y:S01]  /*4da0*/  VIADD R226, R239, 0x2800 ;  /* 0x00002800efe27836 */ /* 0x000fe20000000000 */
[----:B------:R-:W1:Y:S01]  /*4db0*/  LDSM.16.M88.4 R48, [R239+0x800] ;  /* 0x00080000ef30783b */ /* 0x000e620000000200 */
[----:B------:R-:W-:Y:S01]  /*4dc0*/  IMAD.IADD R235, R241, 0x1, R2 ;  /* 0x00000001f1eb7824 */ /* 0x000fe200078e0202 */
[C---:B------:R-:W-:Y:S01]  /*4dd0*/  IADD3 R219, R239.reuse, 0x6000, RZ ;  /* 0x00006000efdb7810 */ /* 0x040fe20007ffe0ff */
[----:B------:R-:W-:Y:S01]  /*4de0*/  IMAD.IADD R228, R2, 0x1, R239 ;  /* 0x0000000102e47824 */ /* 0x000fe200078e02ef */
[----:B--2---:R-:W2:Y:S01]  /*4df0*/  LDSM.16.M88.4 R8, [R239+0x1000] ;  /* 0x00100000ef08783b */ /* 0x004ea20000000200 */
[----:B------:R-:W-:-:S02]  /*4e00*/  VIADD R225, R239, 0x3000 ;  /* 0x00003000efe17836 */ /* 0x000fc40000000000 */
[C---:B------:R-:W-:Y:S01]  /*4e10*/  VIADD R223, R239.reuse, 0x4000 ;  /* 0x00004000efdf7836 */ /* 0x040fe20000000000 */
[----:B------:R-:W2:Y:S01]  /*4e20*/  LDSM.16.M88.4 R72, [R239+0x1800] ;  /* 0x00180000ef48783b */ /* 0x000ea20000000200 */
[C---:B------:R-:W-:Y:S02]  /*4e30*/  VIADD R222, R239.reuse, 0x4800 ;  /* 0x00004800efde7836 */ /* 0x040fe40000000000 */
[C---:B------:R-:W-:Y:S01]  /*4e40*/  VIADD R221, R239.reuse, 0x5000 ;  /* 0x00005000efdd7836 */ /* 0x040fe20000000000 */
[----:B------:R-:W-:Y:S01]  /*4e50*/  LDSM.16.M88.4 R64, [R238] ;  /* 0x00000000ee40783b */ /* 0x000fe20000000200 */
[C---:B------:R-:W-:Y:S02]  /*4e60*/  VIADD R220, R239.reuse, 0x5800 ;  /* 0x00005800efdc7836 */ /* 0x040fe40000000000 */
[C---:B------:R-:W-:Y:S01]  /*4e70*/  VIADD R218, R239.reuse, 0x6800 ;  /* 0x00006800efda7836 */ /* 0x040fe20000000000 */
[----:B---3--:R-:W-:Y:S01]  /*4e80*/  HMMA.16816.F32 R40, R44, R36, RZ ;  /* 0x000000242c28723c */ /* 0x008fe200000018ff */
[----:B------:R-:W3:Y:S01]  /*4e90*/  LDSM.16.M88.4 R56, [R235+0x8000] ;  /* 0x00800000eb38783b */ /* 0x000ee20000000200 */
[----:B------:R-:W-:-:S02]  /*4ea0*/  VIADD R217, R239, 0x7000 ;  /* 0x00007000efd97836 */ /* 0x000fc40000000000 */
[----:B------:R-:W-:Y:S01]  /*4eb0*/  VIADD R216, R239, 0x7800 ;  /* 0x00007800efd87836 */ /* 0x000fe20000000000 */
[----:B------:R-:W-:Y:S01]  /*4ec0*/  LDSM.16.M88.4 R76, [R235+0x9800] ;  /* 0x00980000eb4c783b */ /* 0x000fe20000000200 */
[C---:B------:R-:W-:Y:S03]  /*4ed0*/  HMMA.16816.F32 R36, R44.reuse, R38, RZ ;  /* 0x000000262c24723c */ /* 0x040fe600000018ff */
[----:B------:R-:W-:Y:S03]  /*4ee0*/  LDSM.16.M88.4 R60, [R228] ;  /* 0x00000000e43c783b */ /* 0x000fe60000000200 */
[C---:B----4-:R-:W-:Y:S01]  /*4ef0*/  HMMA.16816.F32 R32, R44.reuse, R28, RZ ;  /* 0x0000001c2c20723c */ /* 0x050fe200000018ff */
[----:B------:R-:W-:Y:S04]  /*4f00*/  LDSM.16.M88.4 R80, [R239+0x5800] ;  /* 0x00580000ef50783b */ /* 0x000fe80000000200 */
[----:B------:R-:W0:Y:S01]  /*4f10*/  LDGDEPBAR ;  /* 0x00000000000079af */ /* 0x000e220000000000 */
        /* <DEDUP_REMOVED lines=13> */
[C---:B------:R-:W-:Y:S01]  /*4ff0*/  HMMA.16816.F32 R20, R16.reuse, R10, R20 ;  /* 0x0000000a1014723c */ /* 0x040fe20000001814 */
[----:B------:R-:W2:Y:S05]  /*5000*/  LDSM.16.M88.4 R8, [R237] ;  /* 0x00000000ed08783b */ /* 0x000eaa0000000200 */
        /* <DEDUP_REMOVED lines=9> */
[----:B------:R-:W1:Y:S05]  /*50a0*/  LDSM.16.M88.4 R52, [R241+0xa000] ;  /* 0x00a00000f134783b */ /* 0x000e6a0000000200 */
        /* <DEDUP_REMOVED lines=23> */
[C---:B---3--:R-:W-:Y:S06]  /*5220*/  HMMA.16816.F32 R32, R56.reuse, R12, R32 ;  /* 0x0000000c3820723c */ /* 0x048fec0000001820 */
        /* <DEDUP_REMOVED lines=40> */
[----:B------:R-:W2:Y:S05]  /*54b0*/  LDSM.16.M88.4 R16, [R239+0x4000] ;  /* 0x00400000ef10783b */ /* 0x000eaa0000000200 */
        /* <DEDUP_REMOVED lines=57> */
[----:B------:R-:W1:Y:S05]  /*5850*/  LDSM.16.M88.4 R72, [R239+0x7800] ;  /* 0x00780000ef48783b */ /* 0x000e6a0000000200 */
[C---:B--2---:R-:W-:Y:S06]  /*5860*/  HMMA.16816.F32 R36, R44.reuse, R62, R36 ;  /* 0x0000003e2c24723c */ /* 0x044fec0000001824 */
[C---:B------:R-:W-:Y:S01]  /*5870*/  HMMA.16816.F32 R40, R44.reuse, R60, R40 ;  /* 0x0000003c2c28723c */ /* 0x040fe20000001828 */
[----:B------:R-:W-:Y:S05]  /*5880*/  LDSM.16.M88.4 R60, [R238+0x6000] ;  /* 0x00600000ee3c783b */ /* 0x000fea0000000200 */
[C---:B------:R-:W-:Y:S06]  /*5890*/  HMMA.16816.F32 R32, R44.reuse, R56, R32 ;  /* 0x000000382c20723c */ /* 0x040fec0000001820 */
        /* <DEDUP_REMOVED lines=8> */
[----:B------:R-:W-:Y:S01]  /*5920*/  LDSM.16.M88.4 R44, [R235+0xf800] ;  /* 0x00f80000eb2c783b */ /* 0x000fe20000000200 */
        /* <DEDUP_REMOVED lines=13> */
[C---:B------:R-:W-:Y:S06]  /*5a00*/  HMMA.16816.F32 R40, R60.reuse, R56, R40 ;  /* 0x000000383c28723c */ /* 0x040fec0000001828 */
[C---:B---3--:R-:W-:Y:S06]  /*5a10*/  HMMA.16816.F32 R32, R60.reuse, R52, R32 ;  /* 0x000000343c20723c */ /* 0x048fec0000001820 */
[----:B------:R-:W-:Y:S01]  /*5a20*/  HMMA.16816.F32 R28, R60, R54, R28 ;  /* 0x000000363c1c723c */ /* 0x000fe2000000181c */
[----:B------:R-:W2:Y:S01]  /*5a30*/  LDSM.16.M88.4 R52, [R228+0x7800] ;  /* 0x00780000e434783b */ /* 0x000ea20000000200 */
[----:B------:R-:W-:-:S04]  /*5a40*/  DEPBAR.LE SB0, 0x0 ;  /* 0x000080000000791a */ /* 0x000fc80000000000 */
[----:B----4-:R-:W-:Y:S06]  /*5a50*/  HMMA.16816.F32 R20, R60, R50, R20 ;  /* 0x000000323c14723c */ /* 0x010fec0000001814 */
[----:B-1----:R-:W-:Y:S06]  /*5a60*/  HMMA.16816.F32 R36, R16, R14, R36 ;  /* 0x0000000e1024723c */ /* 0x002fec0000001824 */
[----:B------:R-:W-:Y:S06]  /*5a70*/  HMMA.16816.F32 R24, R60, R48, R24 ;  /* 0x000000303c18723c */ /* 0x000fec0000001818 */
[C---:B------:R-:W-:Y:S06]  /*5a80*/  HMMA.16816.F32 R40, R16.reuse, R12, R40 ;  /* 0x0000000c1028723c */ /* 0x040fec0000001828 */
[----:B------:R-:W-:Y:S01]  /*5a90*/  HMMA.16816.F32 R32, R16, R8, R32 ;  /* 0x000000081020723c */ /* 0x000fe20000001820 */
[----:B------:R-:W-:-:S05]  /*5aa0*/  IMAD.U32 R13, RZ, RZ, UR22 ;  /* 0x00000016ff0d7e24 */ /* 0x000fca000f8e00ff */
[C---:B------:R-:W-:Y:S01]  /*5ab0*/  HMMA.16816.F32 R28, R16.reuse, R10, R28 ;  /* 0x0000000a101c723c */ /* 0x040fe2000000181c */
[----:B------:R-:W-:Y:S01]  /*5ac0*/  SHF.R.S32.HI R9, RZ, 0x1f, R86 ;  /* 0x0000001fff097819 */ /* 0x000fe20000011456 */
[----:B------:R-:W-:Y:S01]  /*5ad0*/  FMUL.FTZ R8, R39, UR9 ;  /* 0x0000000927087c20 */ /* 0x000fe20008410000 */
[----:B------:R-:W-:Y:S01]  /*5ae0*/  SHF.L.U32 R39, R165, 0x1, RZ ;  /* 0x00000001a5277819 */ /* 0x000fe200000006ff */
[----:B------:R-:W-:Y:S01]  /*5af0*/  FMUL.FTZ R37, R37, UR9 ;  /* 0x0000000925257c20 */ /* 0x000fe20008410000 */
[----:B------:R-:W-:Y:S01]  /*5b00*/  LEA.HI R86, R9, R86, RZ, 0x2 ;  /* 0x0000005609567211 */ /* 0x000fe200078f10ff */
[----:B------:R-:W-:Y:S01]  /*5b10*/  HMMA.16816.F32 R20, R16, R66, R20 ;  /* 0x000000421014723c */ /* 0x000fe20000001814 */
[----:B------:R-:W-:Y:S01]  /*5b20*/  LOP3.LUT R39, R39, 0x6, RZ, 0xc0, !PT ;  /* 0x0000000627277812 */ /* 0x000fe200078ec0ff */
[----:B------:R-:W-:Y:S01]  /*5b30*/  FMUL.FTZ R15, R36, UR9 ;  /* 0x00000009240f7c20 */ /* 0x000fe20008410000 */
[----:B------:R-:W-:Y:S01]  /*5b40*/  SHF.R.S32.HI R2, RZ, 0x2, R86 ;  /* 0x00000002ff027819 */ /* 0x000fe20000011456 */
[----:B------:R-:W-:Y:S01]  /*5b50*/  MUFU.TANH R8, R8 ;  /* 0x0000000800087308 */ /* 0x000fe20000002400 */
[----:B------:R-:W-:Y:S01]  /*5b60*/  FMUL.FTZ R38, R38, UR9 ;  /* 0x0000000926267c20 */ /* 0x000fe20008410000 */
[----:B------:R-:W-:Y:S01]  /*5b70*/  HMMA.16816.F32 R68, R60, R44, R68 ;  /* 0x0000002c3c44723c */ /* 0x000fe20000001844 */
[----:B------:R-:W-:Y:S01]  /*5b80*/  FMUL.FTZ R9, R40, UR9 ;  /* 0x0000000928097c20 */ /* 0x000fe20008410000 */
[----:B------:R-:W-:-:S02]  /*5b90*/  IMAD R2, R85, 0x10, R2 ;  /* 0x0000001055027824 */ /* 0x000fc400078e0202 */
[----:B------:R-:W-:Y:S01]  /*5ba0*/  FMUL.FTZ R11, R41, UR9 ;  /* 0x00000009290b7c20 */ /* 0x000fe20008410000 */
[----:B------:R-:W-:Y:S02]  /*5bb0*/  VIADD R39, R39, UR16 ;  /* 0x0000001027277c36 */ /* 0x000fe40008000000 */
[----:B------:R-:W-:Y:S01]  /*5bc0*/  FMUL.FTZ R43, R43, UR9 ;  /* 0x000000092b2b7c20 */ /* 0x000fe20008410000 */
[----:B------:R-:W-:Y:S01]  /*5bd0*/  HMMA.16816.F32 R72, R60, R46, R72 ;  /* 0x0000002e3c48723c */ /* 0x000fe20000001848 */
[----:B------:R-:W-:Y:S02]  /*5be0*/  VIADD R2, R2, UR19 ;  /* 0x0000001302027c36 */ /* 0x000fe40008000000 */
[----:B------:R-:W-:Y:S01]  /*5bf0*/  FMUL.FTZ R10, R32, UR9 ;  /* 0x00000009200a7c20 */ /* 0x000fe20008410000 */
[----:B------:R-:W1:Y:S01]  /*5c00*/  MUFU.TANH R9, R9 ;  /* 0x0000000900097308 */ /* 0x000e620000002400 */
[----:B------:R-:W-:Y:S02]  /*5c10*/  VIADD R41, R39, 0x8 ;  /* 0x0000000827297836 */ /* 0x000fe40000000000 */
[----:B------:R-:W-:Y:S01]  /*5c20*/  FMUL.FTZ R33, R33, UR9 ;  /* 0x0000000921217c20 */ /* 0x000fe20008410000 */
[----:B------:R-:W-:Y:S01]  /*5c30*/  HMMA.16816.F32 R24, R16, R64, R24 ;  /* 0x000000401018723c */ /* 0x000fe20000001818 */
[----:B------:R-:W-:Y:S01]  /*5c40*/  IADD3 R32, R13, -UR23, R2 ;  /* 0x800000170d207c10 */ /* 0x000fe2000fffe002 */
[----:B------:R-:W-:Y:S01]  /*5c50*/  FMUL.FTZ R12, R31, UR9 ;  /* 0x000000091f0c7c20 */ /* 0x000fe20008410000 */
[----:B------:R-:W-:Y:S01]  /*5c60*/  IADD3 R31, R39, 0x9, RZ ;  /* 0x00000009271f7810 */ /* 0x000fe20007ffe0ff */
[----:B------:R-:W-:Y:S01]  /*5c70*/  FMUL.FTZ R29, R29, UR9 ;  /* 0x000000091d1d7c20 */ /* 0x000fe20008410000 */
[----:B------:R-:W-:Y:S01]  /*5c80*/  MUFU.TANH R15, R15 ;  /* 0x0000000f000f7308 */ /* 0x000fe20000002400 */
[----:B------:R-:W-:Y:S01]  /*5c90*/  FMUL.FTZ R191, R21, UR9 ;  /* 0x0000000915bf7c20 */ /* 0x000fe20008410000 */
[----:B------:R-:W-:Y:S01]  /*5ca0*/  FMUL.FTZ R192, R22, UR9 ;  /* 0x0000000916c07c20 */ /* 0x000fe20008410000 */
[----:B------:R-:W-:-:S02]  /*5cb0*/  IMAD.IADD R22, R32, 0x1, -R39 ;  /* 0x0000000120167824 */ /* 0x000fc400078e0a27 */
[----:B------:R-:W-:Y:S01]  /*5cc0*/  FMUL.FTZ R193, R20, UR9 ;  /* 0x0000000914c17c20 */ /* 0x000fe20008410000 */
[----:B------:R-:W-:Y:S02]  /*5cd0*/  VIADD R45, R39, 0x1 ;  /* 0x00000001272d7836 */ /* 0x000fe40000000000 */
[----:B------:R-:W-:Y:S01]  /*5ce0*/  FMUL.FTZ R28, R28, UR9 ;  /* 0x000000091c1c7c20 */ /* 0x000fe20008410000 */
[C---:B--2---:R-:W-:Y:S01]  /*5cf0*/  HMMA.16816.F32 R68, R16.reuse, R52, R68 ;  /* 0x000000341044723c */ /* 0x044fe20000001844 */
[----:B------:R2:W3:Y:S01]  /*5d00*/  MUFU.TANH R21, R37 ;  /* 0x0000002500157308 */ /* 0x0004e20000002400 */
[----:B------:R-:W-:Y:S01]  /*5d10*/  IABS R22, R22 ;  /* 0x0000001600167213 */ /* 0x000fe20000000000 */
[----:B------:R-:W-:Y:S02]  /*5d20*/  IMAD.IADD R20, R32, 0x1, -R45 ;  /* 0x0000000120147824 */ /* 0x000fe400078e0a2d */
[----:B------:R-:W-:Y:S01]  /*5d30*/  FMUL.FTZ R42, R42, UR9 ;  /* 0x000000092a2a7c20 */ /* 0x000fe20008410000 */
[----:B------:R-:W-:Y:S01]  /*5d40*/  ISETP.GE.AND P1, PT, R45, UR22, PT ;  /* 0x000000162d007c0c */ /* 0x000fe2000bf26270 */
[----:B------:R-:W-:Y:S01]  /*5d50*/  HMMA.16816.F32 R72, R16, R54, R72 ;  /* 0x000000361048723c */ /* 0x000fe20000001848 */
[----:B------:R-:W-:Y:S01]  /*5d60*/  I2FP.F32.S32 R22, R22 ;  /* 0x0000001600167245 */ /* 0x000fe20000201400 */
[----:B------:R-:W-:Y:S01]  /*5d70*/  FMUL.FTZ R35, R35, UR9 ;  /* 0x0000000923237c20 */ /* 0x000fe20008410000 */
[----:B------:R4:W-:Y:S01]  /*5d80*/  MUFU.TANH R13, R33 ;  /* 0x00000021000d7308 */ /* 0x0009e20000002400 */
[----:B------:R-:W-:Y:S01]  /*5d90*/  IABS R20, R20 ;  /* 0x0000001400147213 */ /* 0x000fe20000000000 */
[----:B------:R-:W-:Y:S01]  /*5da0*/  FMUL.FTZ R206, R23, UR9 ;  /* 0x0000000917ce7c20 */ /* 0x000fe20008410000 */
[----:B------:R-:W-:Y:S01]  /*5db0*/  FMUL.FTZ R14, R26, UR9 ;  /* 0x000000091a0e7c20 */ /* 0x000fe20008410000 */
[----:B------:R-:W-:-:S02]  /*5dc0*/  IMAD.IADD R16, R32, 0x1, -R31 ;  /* 0x0000000120107824 */ /* 0x000fc400078e0a1f */
[----:B-1----:R-:W-:Y:S01]  /*5dd0*/  FFMA.FTZ R22, R22, -UR5, R9 ;  /* 0x8000000516167c23 */ /* 0x002fe20008010009 */
[----:B------:R-:W-:Y:S02]  /*5de0*/  IMAD.IADD R26, R32, 0x1, -R41 ;  /* 0x00000001201a7824 */ /* 0x000fe400078e0a29 */
[----:B------:R-:W-:Y:S01]  /*5df0*/  FMUL.FTZ R18, R27, UR9 ;  /* 0x000000091b127c20 */ /* 0x000fe20008410000 */
[----:B------:R-:W1:Y:S01]  /*5e00*/  MUFU.TANH R11, R11 ;  /* 0x0000000b000b7308 */ /* 0x000e620000002400 */
[----:B------:R-:W-:Y:S01]  /*5e10*/  IABS R16, R16 ;  /* 0x0000001000107213 */ /* 0x000fe20000000000 */
[C---:B--2---:R-:W-:Y:S01]  /*5e20*/  VIADD R37, R39.reuse, 0x10 ;  /* 0x0000001027257836 */ /* 0x044fe20000000000 */
[----:B------:R-:W-:Y:S01]  /*5e30*/  IABS R26, R26 ;  /* 0x0000001a001a7213 */ /* 0x000fe20000000000 */
[C---:B------:R-:W-:Y:S01]  /*5e40*/  VIADD R19, R39.reuse, 0x18 ;  /* 0x0000001827137836 */ /* 0x040fe20000000000 */
[----:B------:R-:W-:Y:S01]  /*5e50*/  I2FP.F32.S32 R16, R16 ;  /* 0x0000001000107245 */ /* 0x000fe20000201400 */
[----:B------:R-:W-:Y:S01]  /*5e60*/  FMUL.FTZ R17, R30, UR9 ;  /* 0x000000091e117c20 */ /* 0x000fe20008410000 */
[----:B------:R-:W-:Y:S01]  /*5e70*/  I2FP.F32.S32 R26, R26 ;  /* 0x0000001a001a7245 */ /* 0x000fe20000201400 */
[----:B------:R-:W2:Y:S01]  /*5e80*/  MUFU.TANH R9, R29 ;  /* 0x0000001d00097308 */ /* 0x000ea20000002400 */
[----:B----4-:R-:W-:-:S02]  /*5e90*/  VIADD R33, R39, 0x19 ;  /* 0x0000001927217836 */ /* 0x010fc40000000000 */
[----:B---3--:R-:W-:Y:S01]  /*5ea0*/  FFMA.FTZ R21, R16, -UR5, R21 ;  /* 0x8000000510157c23 */ /* 0x008fe20008010015 */
[----:B------:R-:W-:Y:S01]  /*5eb0*/  I2FP.F32.S32 R20, R20 ;  /* 0x0000001400147245 */ /* 0x000fe20000201400 */
[----:B------:R-:W-:Y:S01]  /*5ec0*/  FFMA.FTZ R27, R26, -UR5, R15 ;  /* 0x800000051a1b7c23 */ /* 0x000fe2000801000f */
[C---:B------:R-:W-:Y:S01]  /*5ed0*/  IMAD.IADD R16, R32.reuse, 0x1, -R33 ;  /* 0x0000000120107824 */ /* 0x040fe200078e0a21 */
[----:B------:R-:W-:Y:S01]  /*5ee0*/  ISETP.GE.AND P6, PT, R31, UR22, PT ;  /* 0x000000161f007c0c */ /* 0x000fe2000bfc6270 */
[----:B------:R-:W-:Y:S01]  /*5ef0*/  IMAD.IADD R15, R32, 0x1, -R37 ;  /* 0x00000001200f7824 */ /* 0x000fe200078e0a25 */
[----:B------:R-:W3:Y:S01]  /*5f00*/  MUFU.TANH R10, R10 ;  /* 0x0000000a000a7308 */ /* 0x000ee20000002400 */
[----:B-1----:R-:W-:Y:S01]  /*5f10*/  FFMA.FTZ R20, R20, -UR5, R11 ;  /* 0x8000000514147c23 */ /* 0x002fe2000801000b */
[----:B------:R-:W-:Y:S01]  /*5f20*/  IABS R16, R16 ;  /* 0x0000001000107213 */ /* 0x000fe20000000000 */
[----:B------:R-:W-:Y:S01]  /*5f30*/  FMUL.FTZ R189, R25, UR9 ;  /* 0x0000000919bd7c20 */ /* 0x000fe20008410000 */
[----:B------:R-:W-:Y:S01]  /*5f40*/  IABS R15, R15 ;  /* 0x0000000f000f7213 */ /* 0x000fe20000000000 */
[----:B------:R-:W-:Y:S01]  /*5f50*/  VIADD R25, R39, 0x20 ;  /* 0x0000002027197836 */ /* 0x000fe20000000000 */
[----:B------:R-:W-:Y:S01]  /*5f60*/  I2FP.F32.S32 R16, R16 ;  /* 0x0000001000107245 */ /* 0x000fe20000201400 */
[----:B------:R-:W-:Y:S01]  /*5f70*/  FMUL.FTZ R24, R24, UR9 ;  /* 0x0000000918187c20 */ /* 0x000fe20008410000 */
[----:B------:R-:W1:Y:S01]  /*5f80*/  MUFU.TANH R28, R28 ;  /* 0x0000001c001c7308 */ /* 0x000e620000002400 */
[C---:B------:R-:W-:Y:S01]  /*5f90*/  IADD3 R11, R32.reuse, -R19, RZ ;  /* 0x80000013200b7210 */ /* 0x040fe20007ffe0ff */
[----:B------:R-:W-:-:S02]  /*5fa0*/  IMAD.IADD R199, R32, 0x1, -R25 ;  /* 0x0000000120c77824 */ /* 0x000fc400078e0a19 */
[----:B--2---:R-:W-:Y:S01]  /*5fb0*/  FFMA.FTZ R9, R16, -UR5, R9 ;  /* 0x8000000510097c23 */ /* 0x004fe20008010009 */
[----:B------:R-:W-:Y:S01]  /*5fc0*/  I2FP.F32.S32 R15, R15 ;  /* 0x0000000f000f7245 */ /* 0x000fe20000201400 */
[----:B------:R-:W-:Y:S01]  /*5fd0*/  VIADD R16, R32, 0x8 ;  /* 0x0000000820107836 */ /* 0x000fe20000000000 */
[----:B------:R-:W-:Y:S01]  /*5fe0*/  IABS R11, R11 ;  /* 0x0000000b000b7213 */ /* 0x000fe20000000000 */
[----:B------:R-:W-:Y:S01]  /*5ff0*/  FMUL.FTZ R34, R34, UR9 ;  /* 0x0000000922227c20 */ /* 0x000fe20008410000 */
[----:B------:R-:W2:Y:S01]  /*6000*/  MUFU.TANH R43, R43 ;  /* 0x0000002b002b7308 */ /* 0x000ea20000002400 */
[C---:B------:R-:W-:Y:S02]  /*6010*/  IMAD.IADD R45, R16.reuse, 0x1, -R45 ;  /* 0x00000001102d7824 */ /* 0x040fe400078e0a2d */
[----:B---3--:R-:W-:Y:S01]  /*6020*/  FFMA.FTZ R15, R15, -UR5, R10 ;  /* 0x800000050f0f7c23 */ /* 0x008fe2000801000a */
[----:B------:R-:W-:Y:S01]  /*6030*/  IADD3 R10, -R39, R16, RZ ;  /* 0x00000010270a7210 */ /* 0x000fe20007ffe1ff */
[----:B------:R-:W-:Y:S01]  /*6040*/  IMAD.IADD R31, R16, 0x1, -R31 ;  /* 0x00000001101f7824 */ /* 0x000fe200078e0a1f */
[----:B------:R-:W-:Y:S01]  /*6050*/  I2FP.F32.S32 R11, R11 ;  /* 0x0000000b000b7245 */ /* 0x000fe20000201400 */
[----:B------:R-:W-:Y:S01]  /*6060*/  FMUL.FTZ R71, R71, UR9 ;  /* 0x0000000947477c20 */ /* 0x000fe20008410000 */
[----:B------:R-:W-:Y:S01]  /*6070*/  IABS R45, R45 ;  /* 0x0000002d002d7213 */ /* 0x000fe20000000000 */
[----:B------:R-:W3:Y:S01]  /*6080*/  MUFU.TANH R42, R42 ;  /* 0x0000002a002a7308 */ /* 0x000ee20000002400 */
[----:B------:R-:W-:Y:S01]  /*6090*/  IABS R10, R10 ;  /* 0x0000000a000a7213 */ /* 0x000fe20000000000 */
[----:B-1----:R-:W-:Y:S01]  /*60a0*/  FFMA.FTZ R11, R11, -UR5, R28 ;  /* 0x800000050b0b7c23 */ /* 0x002fe2000801001c */
[----:B------:R-:W-:Y:S01]  /*60b0*/  I2FP.F32.S32 R28, R45 ;  /* 0x0000002d001c7245 */ /* 0x000fe20000201400 */
[----:B------:R-:W-:Y:S01]  /*60c0*/  FMUL.FTZ R72, R72, UR9 ;  /* 0x0000000948487c20 */ /* 0x000fe20008410000 */
[----:B------:R-:W-:Y:S01]  /*60d0*/  I2FP.F32.S32 R29, R10 ;  /* 0x0000000a001d7245 */ /* 0x000fe20000201400 */
[----:B------:R-:W-:Y:S01]  /*60e0*/  FMUL.FTZ R73, R73, UR9 ;  /* 0x0000000949497c20 */ /* 0x000fe20008410000 */
[----:B------:R-:W-:Y:S01]  /*60f0*/  IABS R31, R31 ;  /* 0x0000001f001f7213 */ /* 0x000fe20000000000 */
[----:B------:R-:W-:Y:S01]  /*6100*/  MUFU.TANH R24, R24 ;  /* 0x0000001800187308 */ /* 0x000fe20000002400 */
[----:B--2---:R-:W-:Y:S01]  /*6110*/  FFMA.FTZ R28, R28, -UR5, R43 ;  /* 0x800000051c1c7c23 */ /* 0x004fe2000801002b */
[----:B------:R-:W-:Y:S01]  /*6120*/  ISETP.GE.AND P3, PT, R19, UR22, PT ;  /* 0x0000001613007c0c */ /* 0x000fe2000bf66270 */
[C---:B------:R-:W-:Y:S01]  /*6130*/  VIADD R43, R39.reuse, 0x21 ;  /* 0x00000021272b7836 */ /* 0x040fe20000000000 */
[----:B------:R-:W-:Y:S01]  /*6140*/  IADD3 R23, R39, 0x11, RZ ;  /* 0x0000001127177810 */ /* 0x000fe20007ffe0ff */
[----:B------:R-:W-:Y:S01]  /*6150*/  FMUL.FTZ R74, R74, UR9 ;  /* 0x000000094a4a7c20 */ /* 0x000fe20008410000 */
[----:B------:R-:W-:Y:S01]  /*6160*/  I2FP.F32.S32 R31, R31 ;  /* 0x0000001f001f7245 */ /* 0x000fe20000201400 */
[----:B------:R-:W-:Y:S01]  /*6170*/  FMUL.FTZ R75, R75, UR9 ;  /* 0x000000094b4b7c20 */ /* 0x000fe20008410000 */
[----:B------:R-:W-:Y:S01]  /*6180*/  FSEL R28, R28, -INF , !P1 ;  /* 0xff8000001c1c7808 */ /* 0x000fe20004800000 */
[----:B---3--:R-:W-:Y:S01]  /*6190*/  FFMA.FTZ R30, R29, -UR5, R42 ;  /* 0x800000051d1e7c23 */ /* 0x008fe2000801002a */
[----:B------:R-:W-:Y:S01]  /*61a0*/  FSEL R29, R20, -INF , !P1 ;  /* 0xff800000141d7808 */ /* 0x000fe20004800000 */
[----:B------:R-:W-:Y:S01]  /*61b0*/  IMAD.IADD R20, R16, 0x1, -R19 ;  /* 0x0000000110147824 */ /* 0x000fe200078e0a13 */
[----:B------:R-:W-:Y:S01]  /*61c0*/  ISETP.GE.AND P2, PT, R39, UR22, PT ;  /* 0x0000001627007c0c */ /* 0x000fe2000bf46270 */
[----:B------:R-:W1:Y:S01]  /*61d0*/  MUFU.TANH R19, R14 ;  /* 0x0000000e00137308 */ /* 0x000e620000002400 */
[C---:B------:R-:W-:Y:S01]  /*61e0*/  ISETP.GE.AND P1, PT, R25.reuse, UR22, PT ;  /* 0x0000001619007c0c */ /* 0x040fe2000bf26270 */
[--C-:B------:R-:W-:Y:S01]  /*61f0*/  IMAD.IADD R26, R32, 0x1, -R23.reuse ;  /* 0x00000001201a7824 */ /* 0x100fe200078e0a17 */
[----:B------:R-:W-:Y:S01]  /*6200*/  IADD3 R25, -R25, R16, RZ ;  /* 0x0000001019197210 */ /* 0x000fe20007ffe1ff */
[----:B------:R-:W-:Y:S01]  /*6210*/  FFMA.FTZ R10, R31, -UR5, R8 ;  /* 0x800000051f0a7c23 */ /* 0x000fe20008010008 */
[----:B------:R-:W-:Y:S01]  /*6220*/  FSEL R31, R22, -INF , !P2 ;  /* 0xff800000161f7808 */ /* 0x000fe20005000000 */
[----:B------:R-:W-:Y:S01]  /*6230*/  FMUL.FTZ R68, R68, UR9 ;  /* 0x0000000944447c20 */ /* 0x000fe20008410000 */
[----:B------:R-:W-:Y:S01]  /*6240*/  ISETP.GE.AND P4, PT, R23, UR22, PT ;  /* 0x0000001617007c0c */ /* 0x000fe2000bf86270 */
[----:B------:R-:W2:Y:S01]  /*6250*/  MUFU.TANH R35, R35 ;  /* 0x0000002300237308 */ /* 0x000ea20000002400 */
[----:B------:R-:W-:Y:S01]  /*6260*/  IABS R25, R25 ;  /* 0x0000001900197213 */ /* 0x000fe20000000000 */
[----:B------:R-:W-:Y:S01]  /*6270*/  IMAD.IADD R23, R16, 0x1, -R23 ;  /* 0x0000000110177824 */ /* 0x000fe200078e0a17 */
[----:B------:R-:W-:Y:S01]  /*6280*/  FSEL R30, R30, -INF , !P2 ;  /* 0xff8000001e1e7808 */ /* 0x000fe20005000000 */
[----:B------:R-:W-:Y:S01]  /*6290*/  FMUL.FTZ R69, R69, UR9 ;  /* 0x0000000945457c20 */ /* 0x000fe20008410000 */
[----:B------:R-:W-:Y:S01]  /*62a0*/  ISETP.GE.AND P2, PT, R33, UR22, PT ;  /* 0x0000001621007c0c */ /* 0x000fe2000bf46270 */
[----:B------:R-:W-:Y:S01]  /*62b0*/  IMAD.IADD R33, R16, 0x1, -R33 ;  /* 0x0000000110217824 */ /* 0x000fe200078e0a21 */
[----:B------:R-:W-:Y:S01]  /*62c0*/  IABS R26, R26 ;  /* 0x0000001a001a7213 */ /* 0x000fe20000000000 */
[----:B------:R3:W4:Y:S01]  /*62d0*/  MUFU.TANH R22, R12 ;  /* 0x0000000c00167308 */ /* 0x0007220000002400 */
[----:B------:R-:W-:Y:S01]  /*62e0*/  IABS R20, R20 ;  /* 0x0000001400147213 */ /* 0x000fe20000000000 */
[----:B------:R-:W-:Y:S01]  /*62f0*/  FMUL.FTZ R70, R70, UR9 ;  /* 0x0000000946467c20 */ /* 0x000fe20008410000 */
[----:B------:R-:W-:Y:S01]  /*6300*/  I2FP.F32.S32 R190, R25 ;  /* 0x0000001900be7245 */ /* 0x000fe20000201400 */
[----:B------:R-:W-:Y:S01]  /*6310*/  VIADD R25, R39, 0x29 ;  /* 0x0000002927197836 */ /* 0x000fe20000000000 */
[----:B------:R-:W-:-:S02]  /*6320*/  IABS R199, R199 ;  /* 0x000000c700c77213 */ /* 0x000fc40000000000 */
[----:B------:R-:W-:Y:S01]  /*6330*/  IABS R23, R23 ;  /* 0x0000001700177213 */ /* 0x000fe20000000000 */
[----:B------:R-:W4:Y:S01]  /*6340*/  MUFU.TANH R191, R191 ;  /* 0x000000bf00bf7308 */ /* 0x000f220000002400 */
[----:B------:R-:W-:Y:S01]  /*6350*/  I2FP.F32.S32 R26, R26 ;  /* 0x0000001a001a7245 */ /* 0x000fe20000201400 */
[----:B------:R-:W-:Y:S01]  /*6360*/  IMAD.IADD R36, R32, 0x1, -R25 ;  /* 0x0000000120247824 */ /* 0x000fe200078e0a19 */
[----:B------:R-:W-:Y:S01]  /*6370*/  IABS R33, R33 ;  /* 0x0000002100217213 */ /* 0x000fe20000000000 */
[----:B-1----:R-:W-:Y:S01]  /*6380*/  FFMA.FTZ R190, R190, -UR5, R19 ;  /* 0x80000005bebe7c23 */ /* 0x002fe20008010013 */
[----:B------:R-:W-:Y:S01]  /*6390*/  I2FP.F32.S32 R199, R199 ;  /* 0x000000c700c77245 */ /* 0x000fe20000201400 */
[----:B------:R-:W-:Y:S01]  /*63a0*/  VIADD R19, R39, 0x30 ;  /* 0x0000003027137836 */ /* 0x000fe20000000000 */
[----:B------:R-:W-:Y:S01]  /*63b0*/  ISETP.GE.AND P5, PT, R37, UR22, PT ;  /* 0x0000001625007c0c */ /* 0x000fe2000bfa6270 */
[----:B------:R-:W1:Y:S01]  /*63c0*/  MUFU.TANH R34, R34 ;  /* 0x0000002200227308 */ /* 0x000e620000002400 */
[----:B---3--:R-:W-:Y:S01]  /*63d0*/  IMAD.MOV.U32 R12, RZ, RZ, R20 ;  /* 0x000000ffff0c7224 */ /* 0x008fe200078e0014 */
[----:B------:R-:W-:Y:S01]  /*63e0*/  I2FP.F32.S32 R20, R23 ;  /* 0x0000001700147245 */ /* 0x000fe20000201400 */
[----:B------:R-:W-:-:S02]  /*63f0*/  IMAD.IADD R37, R16, 0x1, -R37 ;  /* 0x0000000110257824 */ /* 0x000fc400078e0a25 */
[----:B------:R-:W-:Y:S01]  /*6400*/  FFMA.FTZ R13, R26, -UR5, R13 ;  /* 0x800000051a0d7c23 */ /* 0x000fe2000801000d */
[----:B------:R-:W-:Y:S01]  /*6410*/  I2FP.F32.S32 R23, R33 ;  /* 0x0000002100177245 */ /* 0x000fe20000201400 */
[----:B------:R-:W-:Y:S01]  /*6420*/  FFMA.FTZ R199, R199, -UR5, R24 ;  /* 0x80000005c7c77c23 */ /* 0x000fe20008010018 */
[----:B------:R-:W-:Y:S01]  /*6430*/  IABS R36, R36 ;  /* 0x0000002400247213 */ /* 0x000fe20000000000 */
[----:B------:R3:W1:Y:S01]  /*6440*/  MUFU.TANH R26, R38 ;  /* 0x00000026001a7308 */ /* 0x0006620000002400 */
[----:B------:R-:W-:Y:S01]  /*6450*/  ISETP.GE.AND P0, PT, R41, UR22, PT ;  /* 0x0000001629007c0c */ /* 0x000fe2000bf06270 */
[----:B--2---:R-:W-:Y:S01]  /*6460*/  FFMA.FTZ R14, R20, -UR5, R35 ;  /* 0x80000005140e7c23 */ /* 0x004fe20008010023 */
[----:B------:R-:W-:Y:S01]  /*6470*/  IABS R37, R37 ;  /* 0x0000002500257213 */ /* 0x000fe20000000000 */
[----:B------:R-:W-:Y:S01]  /*6480*/  IMAD.IADD R24, R16, 0x1, -R43 ;  /* 0x0000000110187824 */ /* 0x000fe200078e0a2b */
[----:B------:R-:W-:Y:S01]  /*6490*/  IADD3 R35, R32, -R19, RZ ;  /* 0x8000001320237210 */ /* 0x000fe20007ffe0ff */
[----:B------:R-:W-:-:S02]  /*64a0*/  IMAD.IADD R41, R16, 0x1, -R41 ;  /* 0x0000000110297824 */ /* 0x000fc400078e0a29 */
[----:B----4-:R-:W-:Y:S01]  /*64b0*/  FFMA.FTZ R20, R23, -UR5, R22 ;  /* 0x8000000517147c23 */ /* 0x010fe20008010016 */
[----:B------:R-:W2:Y:S01]  /*64c0*/  MUFU.TANH R17, R17 ;  /* 0x0000001100117308 */ /* 0x000ea20000002400 */
[----:B------:R-:W-:Y:S01]  /*64d0*/  I2FP.F32.S32 R36, R36 ;  /* 0x0000002400247245 */ /* 0x000fe20000201400 */
[----:B------:R-:W-:Y:S01]  /*64e0*/  VIADD R23, R39, 0x28 ;  /* 0x0000002827177836 */ /* 0x000fe20000000000 */
[----:B------:R-:W-:Y:S02]  /*64f0*/  I2FP.F32.S32 R37, R37 ;  /* 0x0000002500257245 */ /* 0x000fe40000201400 */
[----:B------:R-:W-:Y:S01]  /*6500*/  IABS R35, R35 ;  /* 0x0000002300237213 */ /* 0x000fe20000000000 */
[----:B------:R-:W-:Y:S01]  /*6510*/  FFMA.FTZ R191, R36, -UR5, R191 ;  /* 0x8000000524bf7c23 */ /* 0x000fe200080100bf */
[----:B------:R-:W-:Y:S01]  /*6520*/  IABS R24, R24 ;  /* 0x0000001800187213 */ /* 0x000fe20000000000 */
[----:B------:R-:W4:Y:S01]  /*6530*/  MUFU.TANH R189, R189 ;  /* 0x000000bd00bd7308 */ /* 0x000f220000002400 */
[----:B------:R-:W-:Y:S01]  /*6540*/  IABS R41, R41 ;  /* 0x0000002900297213 */ /* 0x000fe20000000000 */
[----:B---3--:R-:W-:-:S02]  /*6550*/  IMAD.IADD R38, R32, 0x1, -R43 ;  /* 0x0000000120267824 */ /* 0x008fc400078e0a2b */
[----:B-1----:R-:W-:Y:S01]  /*6560*/  FFMA.FTZ R8, R37, -UR5, R34 ;  /* 0x8000000525087c23 */ /* 0x002fe20008010022 */
[----:B------:R-:W-:Y:S01]  /*6570*/  I2FP.F32.S32 R36, R35 ;  /* 0x0000002300247245 */ /* 0x000fe20000201400 */
[----:B------:R-:W-:Y:S01]  /*6580*/  IMAD.MOV.U32 R35, RZ, RZ, R24 ;  /* 0x000000ffff237224 */ /* 0x000fe200078e0018 */
[----:B------:R-:W-:Y:S01]  /*6590*/  I2FP.F32.S32 R41, R41 ;  /* 0x0000002900297245 */ /* 0x000fe20000201400 */
[----:B------:R-:W-:Y:S01]  /*65a0*/  IMAD.IADD R37, R32, 0x1, -R23 ;  /* 0x0000000120257824 */ /* 0x000fe200078e0a17 */
[----:B------:R-:W1:Y:S01]  /*65b0*/  MUFU.TANH R22, R18 ;  /* 0x0000001200167308 */ /* 0x000e620000002400 */
[----:B------:R-:W-:Y:S02]  /*65c0*/  I2FP.F32.S32 R12, R12 ;  /* 0x0000000c000c7245 */ /* 0x000fe40000201400 */
[----:B------:R-:W-:Y:S01]  /*65d0*/  IABS R38, R38 ;  /* 0x0000002600267213 */ /* 0x000fe20000000000 */
[----:B------:R-:W-:Y:S01]  /*65e0*/  FFMA.FTZ R26, R41, -UR5, R26 ;  /* 0x80000005291a7c23 */ /* 0x000fe2000801001a */
[----:B------:R-:W-:Y:S01]  /*65f0*/  FSEL R21, R21, -INF , !P6 ;  /* 0xff80000015157808 */ /* 0x000fe20007000000 */
[----:B--2---:R-:W-:Y:S01]  /*6600*/  FFMA.FTZ R12, R12, -UR5, R17 ;  /* 0x800000050c0c7c23 */ /* 0x004fe20008010011 */
[----:B------:R-:W-:Y:S01]  /*6610*/  FSEL R10, R10, -INF , !P6 ;  /* 0xff8000000a0a7808 */ /* 0x000fe20007000000 */
[----:B------:R-:W-:Y:S01]  /*6620*/  VIADD R17, R39, 0x38 ;  /* 0x0000003827117836 */ /* 0x000fe20000000000 */
[----:B------:R-:W-:Y:S01]  /*6630*/  FSEL R15, R15, -INF , !P5 ;  /* 0xff8000000f0f7808 */ /* 0x000fe20006800000 */
[----:B------:R-:W-:Y:S01]  /*6640*/  MUFU.TANH R193, R193 ;  /* 0x000000c100c17308 */ /* 0x000fe20000002400 */
[----:B------:R-:W-:Y:S01]  /*6650*/  FSEL R8, R8, -INF , !P5 ;  /* 0xff80000008087808 */ /* 0x000fe20006800000 */
[----:B------:R-:W-:Y:S01]  /*6660*/  IMAD.IADD R33, R32, 0x1, -R17 ;  /* 0x0000000120217824 */ /* 0x000fe200078e0a11 */
[----:B------:R-:W-:-:S02]  /*6670*/  ISETP.GE.AND P6, PT, R23, UR22, PT ;  /* 0x0000001617007c0c */ /* 0x000fc4000bfc6270 */
[----:B------:R-:W-:Y:S01]  /*6680*/  ISETP.GE.AND P5, PT, R25, UR22, PT ;  /* 0x0000001619007c0c */ /* 0x000fe2000bfa6270 */
[----:B------:R-:W-:Y:S01]  /*6690*/  IMAD.IADD R25, R16, 0x1, -R25 ;  /* 0x0000000110197824 */ /* 0x000fe200078e0a19 */
[----:B------:R-:W-:Y:S01]  /*66a0*/  I2FP.F32.S32 R38, R38 ;  /* 0x0000002600267245 */ /* 0x000fe20000201400 */
[----:B------:R-:W-:Y:S01]  /*66b0*/  MUFU.TANH R192, R192 ;  /* 0x000000c000c07308 */ /* 0x000fe20000002400 */
[----:B------:R-:W-:Y:S02]  /*66c0*/  I2FP.F32.S32 R35, R35 ;  /* 0x0000002300237245 */ /* 0x000fe40000201400 */
[C---:B------:R-:W-:Y:S01]  /*66d0*/  IADD3 R41, R39.reuse, 0x31, RZ ;  /* 0x0000003127297810 */ /* 0x040fe20007ffe0ff */
[----:B------:R-:W-:Y:S01]  /*66e0*/  VIADD R39, R39, 0x39 ;  /* 0x0000003927277836 */ /* 0x000fe20000000000 */
[----:B------:R-:W-:Y:S01]  /*66f0*/  IADD3 R23, -R23, R16, RZ ;  /* 0x0000001017177210 */ /* 0x000fe20007ffe1ff */
[----:B----4-:R-:W-:Y:S01]  /*6700*/  FFMA.FTZ R189, R38, -UR5, R189 ;  /* 0x8000000526bd7c23 */ /* 0x010fe200080100bd */
[----:B------:R-:W-:Y:S01]  /*6710*/  FSEL R27, R27, -INF , !P0 ;  /* 0xff8000001b1b7808 */ /* 0x000fe20004000000 */
[----:B------:R-:W-:Y:S01]  /*6720*/  MUFU.TANH R206, R206 ;  /* 0x000000ce00ce7308 */ /* 0x000fe20000002400 */
[----:B------:R-:W-:Y:S01]  /*6730*/  FSEL R26, R26, -INF , !P0 ;  /* 0xff8000001a1a7808 */ /* 0x000fe20004000000 */
[----:B-1----:R-:W-:Y:S01]  /*6740*/  FFMA.FTZ R22, R35, -UR5, R22 ;  /* 0x8000000523167c23 */ /* 0x002fe20008010016 */
[----:B------:R-:W-:Y:S01]  /*6750*/  FSEL R13, R13, -INF , !P4 ;  /* 0xff8000000d0d7808 */ /* 0x000fe20006000000 */
[----:B------:R-:W-:Y:S01]  /*6760*/  IMAD.IADD R34, R32, 0x1, -R41 ;  /* 0x0000000120227824 */ /* 0x000fe200078e0a29 */
[----:B------:R-:W-:Y:S01]  /*6770*/  FSEL R14, R14, -INF , !P4 ;  /* 0xff8000000e0e7808 */ /* 0x000fe20006000000 */
[----:B------:R-:W-:Y:S01]  /*6780*/  IMAD.IADD R32, R32, 0x1, -R39 ;  /* 0x0000000120207824 */ /* 0x000fe200078e0a27 */
[----:B------:R-:W-:Y:S01]  /*6790*/  FSEL R9, R9, -INF , !P2 ;  /* 0xff80000009097808 */ /* 0x000fe20005000000 */
[----:B------:R-:W1:Y:S01]  /*67a0*/  MUFU.TANH R207, R68 ;  /* 0x0000004400cf7308 */ /* 0x000e620000002400 */
[----:B------:R-:W-:Y:S01]  /*67b0*/  FSEL R20, R20, -INF , !P2 ;  /* 0xff80000014147808 */ /* 0x000fe20005000000 */
[----:B------:R-:W-:Y:S01]  /*67c0*/  IMAD.IADD R18, R16, 0x1, -R41 ;  /* 0x0000000110127824 */ /* 0x000fe200078e0a29 */
[----:B------:R-:W-:-:S02]  /*67d0*/  IABS R23, R23 ;  /* 0x0000001700177213 */ /* 0x000fc40000000000 */
[----:B------:R-:W-:Y:S02]  /*67e0*/  ISETP.GE.AND P0, PT, R43, UR22, PT ;  /* 0x000000162b007c0c */ /* 0x000fe4000bf06270 */
[----:B------:R-:W-:Y:S01]  /*67f0*/  ISETP.GE.AND P4, PT, R19, UR22, PT ;  /* 0x0000001613007c0c */ /* 0x000fe2000bf86270 */
[----:B------:R-:W2:Y:S01]  /*6800*/  MUFU.TANH R205, R69 ;  /* 0x0000004500cd7308 */ /* 0x000ea20000002400 */
[----:B------:R-:W-:Y:S01]  /*6810*/  ISETP.GE.AND P2, PT, R17, UR22, PT ;  /* 0x0000001611007c0c */ /* 0x000fe2000bf46270 */
[C---:B------:R-:W-:Y:S01]  /*6820*/  IMAD.IADD R19, R16.reuse, 0x1, -R19 ;  /* 0x0000000110137824 */ /* 0x040fe200078e0a13 */
[----:B------:R-:W-:Y:S01]  /*6830*/  IABS R25, R25 ;  /* 0x0000001900197213 */ /* 0x000fe20000000000 */
[----:B------:R-:W-:Y:S01]  /*6840*/  IMAD.IADD R17, R16, 0x1, -R17 ;  /* 0x0000000110117824 */ /* 0x000fe200078e0a11 */
[----:B------:R-:W-:Y:S01]  /*6850*/  IADD3 R16, -R39, R16, RZ ;  /* 0x0000001027107210 */ /* 0x000fe20007ffe1ff */
[----:B------:R-:W-:Y:S01]  /*6860*/  IMAD.MOV.U32 R24, RZ, RZ, R23 ;  /* 0x000000ffff187224 */ /* 0x000fe200078e0017 */
[----:B------:R-:W-:Y:S01]  /*6870*/  FSEL R189, R189, -INF , !P0 ;  /* 0xff800000bdbd7808 */ /* 0x000fe20004000000 */
[----:B------:R-:W-:Y:S01]  /*6880*/  MUFU.TANH R202, R70 ;  /* 0x0000004600ca7308 */ /* 0x000fe20000002400 */
[----:B------:R-:W-:Y:S01]  /*6890*/  FSEL R208, R22, -INF , !P0 ;  /* 0xff80000016d07808 */ /* 0x000fe20004000000 */
[----:B------:R-:W-:Y:S01]  /*68a0*/  IMAD.MOV.U32 R23, RZ, RZ, R25 ;  /* 0x000000ffff177224 */ /* 0x000fe200078e0019 */
[----:B------:R-:W-:Y:S01]  /*68b0*/  PLOP3.LUT P0, PT, PT, PT, UP0, 0x80, 0x0 ;  /* 0x000000000000781c */ /* 0x000fe20003f0f008 */
[----:B-1----:R-:W-:Y:S01]  /*68c0*/  FFMA.FTZ R207, R36, -UR5, R207 ;  /* 0x8000000524cf7c23 */ /* 0x002fe200080100cf */
[----:B------:R-:W-:-:S02]  /*68d0*/  IABS R37, R37 ;  /* 0x0000002500257213 */ /* 0x000fc40000000000 */
[----:B------:R-:W-:Y:S01]  /*68e0*/  IABS R34, R34 ;  /* 0x0000002200227213 */ /* 0x000fe20000000000 */
[----:B------:R-:W1:Y:S01]  /*68f0*/  MUFU.TANH R72, R72 ;  /* 0x0000004800487308 */ /* 0x000e620000002400 */
[----:B------:R-:W-:Y:S02]  /*6900*/  IABS R33, R33 ;  /* 0x0000002100217213 */ /* 0x000fe40000000000 */
[----:B------:R-:W-:Y:S02]  /*6910*/  IABS R32, R32 ;  /* 0x0000002000207213 */ /* 0x000fe40000000000 */
[----:B------:R-:W-:Y:S02]  /*6920*/  IABS R19, R19 ;  /* 0x0000001300137213 */ /* 0x000fe40000000000 */
[----:B------:R-:W-:Y:S01]  /*6930*/  IABS R18, R18 ;  /* 0x0000001200127213 */ /* 0x000fe20000000000 */
[----:B------:R-:W3:Y:S01]  /*6940*/  MUFU.TANH R73, R73 ;  /* 0x0000004900497308 */ /* 0x000ee20000002400 */
[----:B------:R-:W-:-:S02]  /*6950*/  IABS R17, R17 ;  /* 0x0000001100117213 */ /* 0x000fc40000000000 */
[----:B------:R-:W-:Y:S02]  /*6960*/  IABS R16, R16 ;  /* 0x0000001000107213 */ /* 0x000fe40000000000 */
[----:B------:R-:W-:Y:S02]  /*6970*/  I2FP.F32.S32 R38, R37 ;  /* 0x0000002500267245 */ /* 0x000fe40000201400 */
[----:B------:R-:W-:Y:S01]  /*6980*/  I2FP.F32.S32 R34, R34 ;  /* 0x0000002200227245 */ /* 0x000fe20000201400 */
[----:B------:R-:W4:Y:S01]  /*6990*/  MUFU.TANH R71, R71 ;  /* 0x0000004700477308 */ /* 0x000f220000002400 */
[----:B------:R-:W-:Y:S01]  /*69a0*/  I2FP.F32.S32 R33, R33 ;  /* 0x0000002100217245 */ /* 0x000fe20000201400 */
[----:B------:R-:W-:Y:S01]  /*69b0*/  FFMA.FTZ R193, R38, -UR5, R193 ;  /* 0x8000000526c17c23 */ /* 0x000fe200080100c1 */
[----:B------:R-:W-:Y:S01]  /*69c0*/  I2FP.F32.S32 R32, R32 ;  /* 0x0000002000207245 */ /* 0x000fe20000201400 */
[----:B--2---:R-:W-:Y:S01]  /*69d0*/  FFMA.FTZ R205, R34, -UR5, R205 ;  /* 0x8000000522cd7c23 */ /* 0x004fe200080100cd */
[----:B------:R-:W-:Y:S01]  /*69e0*/  I2FP.F32.S32 R25, R24 ;  /* 0x0000001800197245 */ /* 0x000fe20000201400 */
[----:B-1----:R-:W-:Y:S01]  /*69f0*/  FFMA.FTZ R203, R33, -UR5, R72 ;  /* 0x8000000521cb7c23 */ /* 0x002fe20008010048 */
[----:B------:R-:W-:Y:S01]  /*6a00*/  I2FP.F32.S32 R23, R23 ;  /* 0x0000001700177245 */ /* 0x000fe20000201400 */
[----:B------:R-:W1:Y:S01]  /*6a10*/  MUFU.TANH R74, R74 ;  /* 0x0000004a004a7308 */ /* 0x000e620000002400 */
[----:B------:R-:W-:Y:S01]  /*6a20*/  I2FP.F32.S32 R19, R19 ;  /* 0x0000001300137245 */ /* 0x000fe20000201400 */
[----:B---3--:R-:W-:Y:S01]  /*6a30*/  FFMA.FTZ R201, R32, -UR5, R73 ;  /* 0x8000000520c97c23 */ /* 0x008fe20008010049 */
[----:B------:R-:W-:Y:S01]  /*6a40*/  I2FP.F32.S32 R18, R18 ;  /* 0x0000001200127245 */ /* 0x000fe20000201400 */
[----:B------:R-:W-:Y:S01]  /*6a50*/  FFMA.FTZ R192, R25, -UR5, R192 ;  /* 0x8000000519c07c23 */ /* 0x000fe200080100c0 */
[----:B------:R-:W-:Y:S01]  /*6a60*/  I2FP.F32.S32 R17, R17 ;  /* 0x0000001100117245 */ /* 0x000fe20000201400 */
[----:B------:R-:W-:Y:S01]  /*6a70*/  FFMA.FTZ R206, R23, -UR5, R206 ;  /* 0x8000000517ce7c23 */ /* 0x000fe200080100ce */
[----:B------:R-:W-:Y:S01]  /*6a80*/  I2FP.F32.S32 R16, R16 ;  /* 0x0000001000107245 */ /* 0x000fe20000201400 */
[----:B------:R-:W2:Y:S01]  /*6a90*/  MUFU.TANH R75, R75 ;  /* 0x0000004b004b7308 */ /* 0x000ea20000002400 */
[----:B------:R-:W-:Y:S01]  /*6aa0*/  FSEL R11, R11, -INF , !P3 ;  /* 0xff8000000b0b7808 */ /* 0x000fe20005800000 */
[----:B------:R-:W-:Y:S01]  /*6ab0*/  FFMA.FTZ R202, R19, -UR5, R202 ;  /* 0x8000000513ca7c23 */ /* 0x000fe200080100ca */
[----:B------:R-:W-:Y:S01]  /*6ac0*/  FSEL R12, R12, -INF , !P3 ;  /* 0xff8000000c0c7808 */ /* 0x000fe20005800000 */
[----:B----4-:R-:W-:Y:S01]  /*6ad0*/  FFMA.FTZ R200, R18, -UR5, R71 ;  /* 0x8000000512c87c23 */ /* 0x010fe20008010047 */
[----:B------:R-:W-:-:S02]  /*6ae0*/  FSEL R199, R199, -INF , !P1 ;  /* 0xff800000c7c77808 */ /* 0x000fc40004800000 */
[----:B------:R-:W-:Y:S01]  /*6af0*/  FSEL R190, R190, -INF , !P1 ;  /* 0xff800000bebe7808 */ /* 0x000fe20004800000 */
[----:B-1----:R-:W-:Y:S01]  /*6b00*/  FFMA.FTZ R198, R17, -UR5, R74 ;  /* 0x8000000511c67c23 */ /* 0x002fe2000801004a */
[----:B------:R-:W-:Y:S02]  /*6b10*/  ISETP.GE.AND P3, PT, R41, UR22, PT ;  /* 0x0000001629007c0c */ /* 0x000fe4000bf66270 */
[----:B------:R-:W-:Y:S02]  /*6b20*/  ISETP.GE.AND P1, PT, R39, UR22, PT ;  /* 0x0000001627007c0c */ /* 0x000fe4000bf26270 */
[----:B------:R-:W-:Y:S02]  /*6b30*/  FSEL R193, R193, -INF , !P6 ;  /* 0xff800000c1c17808 */ /* 0x000fe40007000000 */
[----:B------:R-:W-:Y:S01]  /*6b40*/  FSEL R192, R192, -INF , !P6 ;  /* 0xff800000c0c07808 */ /* 0x000fe20007000000 */
[----:B--2---:R-:W-:Y:S01]  /*6b50*/  FFMA.FTZ R196, R16, -UR5, R75 ;  /* 0x8000000510c47c23 */ /* 0x004fe2000801004b */
        /* <DEDUP_REMOVED lines=74> */
.L_x_5316:
[----:B------:R-:W-:-:S04]  /*7000*/  ULEA UR6, -UR6, URZ, 0x6 ;  /* 0x0000003f06067291 */ /* 0x000fc8000f8e313f */
[----:B------:R-:W-:Y:S02]  /*7010*/  USHF.R.S32.HI UR7, URZ, 0x1f, UR6 ;  /* 0x0000001f3f077899 */ /* 0x000fe40008011406 */
[----:B------:R-:W-:-:S04]  /*7020*/  MOV R32, UR6 ;  /* 0x0000000600207c02 */ /* 0x000fc80008000f00 */
[----:B------:R-:W-:-:S07]  /*7030*/  MOV R33, UR7 ;  /* 0x0000000700217c02 */ /* 0x000fce0008000f00 */
.L_x_5317:
        /* <DEDUP_REMOVED lines=98> */
[C---:B-----5:R-:W-:Y:S01]  /*7660*/  @!P4 IMAD.X R34, R3.reuse, 0x1, R166, P1 ;  /* 0x000000010322c824 */ /* 0x060fe200008e06a6 */
        /* <DEDUP_REMOVED lines=74> */
.L_x_5319:
[----:B------:R-:W-:Y:S05]  /*7b10*/  BSYNC B0 ;  /* 0x0000000000007941 */ /* 0x000fea0003800000 */
.L_x_5318:
[----:B------:R-:W0:Y:S01]  /*7b20*/  LDGDEPBAR ;  /* 0x00000000000079af */ /* 0x000e220000000000 */
[----:B------:R-:W-:-:S04]  /*7b30*/  IADD3 R167, P1, R32, R167, RZ ;  /* 0x000000a720a77210 */ /* 0x000fc80007f3e0ff */
[----:B------:R-:W-:-:S09]  /*7b40*/  IADD3.X R166, R33, R166, RZ, P1, !PT ;  /* 0x000000a621a67210 */ /* 0x000fd20000ffe4ff */
.L_x_5315:
        /* <DEDUP_REMOVED lines=110> */
[----:B------:R-:W4:Y:S01]  /*8230*/  MUFU.EX2 R187, R187 ;  /* 0x000000bb00bb7308 */ /* 0x000f220000000800 */
        /* <DEDUP_REMOVED lines=206> */
[----:B------:R-:W-:Y:S01]  /*8f20*/  STL [R1], R0 ;  /* 0x0000000001007387 */ /* 0x000fe20000100800 */
        /* <DEDUP_REMOVED lines=46> */
[----:B------:R-:W-:Y:S01]  /*9210*/  MOV R248, UR6 ;  /* 0x0000000600f87c02 */ /* 0x000fe20008000f00 */
[----:B------:R-:W-:Y:S01]  /*9220*/  ULDC UR17, c[0x0][0x39c] ;  /* 0x0000e70000117ab9 */ /* 0x000fe20000000800 */
[----:B------:R-:W-:Y:S01]  /*9230*/  ULDC UR4, c[0x0][0x2ec] ;  /* 0x0000bb0000047ab9 */ /* 0x000fe20000000800 */
[----:B------:R-:W-:Y:S01]  /*9240*/  ULDC UR16, c[0x0][0x248] ;  /* 0x0000920000107ab9 */ /* 0x000fe20000000800 */
[----:B------:R-:W-:Y:S01]  /*9250*/  IADD3 R249, R249, -UR23, R2 ;  /* 0x80000017f9f97c10 */ /* 0x000fe2000fffe002 */
[----:B------:R-:W-:Y:S01]  /*9260*/  UIADD3 UR23, UR18, -0x2, URZ ;  /* 0xfffffffe12177890 */ /* 0x000fe2000fffe03f */
[----:B------:R-:W-:Y:S01]  /*9270*/  IMAD.U32 R245, RZ, RZ, UR7 ;  /* 0x00000007fff57e24 */ /* 0x000fe2000f8e00ff */
[----:B------:R-:W-:Y:S01]  /*9280*/  ULDC.64 UR8, c[0x0][0x248] ;  /* 0x0000920000087ab9 */ /* 0x000fe20000000a00 */
[----:B------:R-:W-:Y:S01]  /*9290*/  ULDC UR18, c[0x0][0x2d0] ;  /* 0x0000b40000127ab9 */ /* 0x000fe20000000800 */
[----:B------:R-:W-:Y:S01]  /*92a0*/  ULDC.64 UR10, c[0x0][0x250] ;  /* 0x00009400000a7ab9 */ /* 0x000fe20000000a00 */
[----:B------:R-:W-:-:S07]  /*92b0*/  ULDC.64 UR6, c[0x0][0x250] ;  /* 0x0000940000067ab9 */ /* 0x000fce0000000a00 */
.L_x_5324:
        /* <DEDUP_REMOVED lines=80> */
.L_x_5321:
        /* <DEDUP_REMOVED lines=123> */
[----:B--2---:R-:W2:Y:S04]  /*9f70*/  LDSM.16.M88.4 R200, [R230] ;  /* 0x00000000e6c8783b */ /* 0x004ea80000000200 */
[----:B------:R-:W2:Y:S01]  /*9f80*/  LDSM.16.M88.4 R204, [R229] ;  /* 0x00000000e5cc783b */ /* 0x000ea20000000200 */
        /* <DEDUP_REMOVED lines=23> */
[----:B------:R-:W-:Y:S05]  /*a100*/  LDSM.16.M88.4 R200, [R242+0x2000] ;  /* 0x00200000f2c8783b */ /* 0x000fea0000000200 */
[C---:B------:R-:W-:Y:S06]  /*a110*/  HMMA.16816.F32 R28, R188.reuse, R204, R28 ;  /* 0x000000ccbc1c723c */ /* 0x040fec000000181c */
        /* <DEDUP_REMOVED lines=174> */
[C---:B------:R-:W-:Y:S02]  /*ac00*/  HMMA.16816.F32 R24, R192.reuse, R174, R24 ;  /* 0x000000aec018723c */ /* 0x040fe40000001818 */
[----:B------:R2:W3:Y:S02]  /*ac10*/  MUFU.TANH R198, R165 ;  /* 0x000000a500c67308 */ /* 0x0004e40000002400 */
[----:B------:R-:W-:Y:S01]  /*ac20*/  FMUL.FTZ R205, R13, UR17 ;  /* 0x000000110dcd7c20 */ /* 0x000fe20008410000 */
[----:B------:R-:W-:Y:S01]  /*ac30*/  FMUL.FTZ R13, R15, UR17 ;  /* 0x000000110f0d7c20 */ /* 0x000fe20008410000 */
[----:B------:R-:W-:Y:S01]  /*ac40*/  FMUL.FTZ R164, R4, UR17 ;  /* 0x0000001104a47c20 */ /* 0x000fe20008410000 */
[----:B------:R-:W-:Y:S01]  /*ac50*/  FMUL.FTZ R197, R5, UR17 ;  /* 0x0000001105c57c20 */ /* 0x000fe20008410000 */
[----:B------:R-:W-:Y:S04]  /*ac60*/  FMUL.FTZ R201, R8, UR17 ;  /* 0x0000001108c97c20 */ /* 0x000fe80008410000 */
[----:B------:R4:W1:Y:S01]  /*ac70*/  MUFU.TANH R199, R166 ;  /* 0x000000a600c77308 */ /* 0x0008620000002400 */
[----:B------:R-:W-:Y:S01]  /*ac80*/  FMUL.FTZ R203, R17, UR17 ;  /* 0x0000001111cb7c20 */ /* 0x000fe20008410000 */
[----:B------:R-:W-:Y:S01]  /*ac90*/  FMUL.FTZ R17, R18, UR17 ;  /* 0x0000001112117c20 */ /* 0x000fe20008410000 */
[----:B------:R-:W-:Y:S01]  /*aca0*/  FMUL.FTZ R9, R9, UR17 ;  /* 0x0000001109097c20 */ /* 0x000fe20008410000 */
[----:B------:R-:W-:Y:S01]  /*acb0*/  FMUL.FTZ R10, R10, UR17 ;  /* 0x000000110a0a7c20 */ /* 0x000fe20008410000 */
[----:B------:R-:W-:Y:S01]  /*acc0*/  FMUL.FTZ R206, R12, UR17 ;  /* 0x000000110cce7c20 */ /* 0x000fe20008410000 */
[----:B------:R-:W-:Y:S01]  /*acd0*/  FMUL.FTZ R14, R14, UR17 ;  /* 0x000000110e0e7c20 */ /* 0x000fe20008410000 */
[----:B------:R-:W-:Y:S03]  /*ace0*/  FMUL.FTZ R18, R20, UR17 ;  /* 0x0000001114127c20 */ /* 0x000fe60008410000 */
[----:B------:R-:W3:Y:S01]  /*acf0*/  MUFU.TANH R164, R164 ;  /* 0x000000a400a47308 */ /* 0x000ee20000002400 */
[----:B--2---:R-:W-:Y:S01]  /*ad00*/  FMUL.FTZ R165, R11, UR17 ;  /* 0x000000110ba57c20 */ /* 0x004fe20008410000 */
[----:B------:R-:W-:Y:S01]  /*ad10*/  FMUL.FTZ R21, R21, UR17 ;  /* 0x0000001115157c20 */ /* 0x000fe20008410000 */
[----:B------:R-:W-:Y:S01]  /*ad20*/  FMUL.FTZ R22, R22, UR17 ;  /* 0x0000001116167c20 */ /* 0x000fe20008410000 */
[----:B------:R-:W-:Y:S01]  /*ad30*/  FMUL.FTZ R25, R25, UR17 ;  /* 0x0000001119197c20 */ /* 0x000fe20008410000 */
[----:B------:R-:W-:Y:S05]  /*ad40*/  FMUL.FTZ R26, R26, UR17 ;  /* 0x000000111a1a7c20 */ /* 0x000fea0008410000 */
[----:B------:R2:W2:Y:S01]  /*ad50*/  MUFU.TANH R11, R165 ;  /* 0x000000a5000b7308 */ /* 0x0004a20000002400 */
[----:B----4-:R-:W-:Y:S01]  /*ad60*/  FMUL.FTZ R166, R16, UR17 ;  /* 0x0000001110a67c20 */ /* 0x010fe20008410000 */
[C---:B-1----:R-:W-:Y:S08]  /*ad70*/  HMMA.16816.F32 R28, R192.reuse, R168, R28 ;  /* 0x000000a8c01c723c */ /* 0x042ff0000000181c */
[----:B------:R1:W4:Y:S01]  /*ad80*/  MUFU.TANH R202, R166 ;  /* 0x000000a600ca7308 */ /* 0x0003220000002400 */
[----:B------:R-:W-:Y:S09]  /*ad90*/  HMMA.16816.F32 R32, R192, R170, R32 ;  /* 0x000000aac020723c */ /* 0x000ff20000001820 */
[----:B------:R5:W3:Y:S02]  /*ada0*/  MUFU.TANH R177, R18 ;  /* 0x0000001200b17308 */ /* 0x000ae40000002400 */
[----:B--2---:R-:W-:Y:S01]  /*adb0*/  FMUL.FTZ R165, R19, UR17 ;  /* 0x0000001113a57c20 */ /* 0x004fe20008410000 */
[----:B------:R-:W-:Y:S01]  /*adc0*/  FMUL.FTZ R19, R24, UR17 ;  /* 0x0000001118137c20 */ /* 0x000fe20008410000 */
[----:B------:R-:W-:Y:S01]  /*add0*/  IMAD.MOV.U32 R194, RZ, RZ, R2 ;  /* 0x000000ffffc27224 */ /* 0x000fe200078e0002 */
[----:B------:R-:W-:Y:S05]  /*ade0*/  MOV R195, R3 ;  /* 0x0000000300c37202 */ /* 0x000fea0000000f00 */
        /* <DEDUP_REMOVED lines=8> */
[----:B------:R-:W3:Y:S01]  /*ae70*/  MUFU.TANH R197, R197 ;  /* 0x000000c500c57308 */ /* 0x000ee20000002400 */
[----:B--2---:R-:W-:Y:S09]  /*ae80*/  FMUL.FTZ R165, R27, UR17 ;  /* 0x000000111ba57c20 */ /* 0x004ff20008410000 */
[----:B------:R2:W2:Y:S01]  /*ae90*/  MUFU.TANH R176, R165 ;  /* 0x000000a500b07308 */ /* 0x0004a20000002400 */
[----:B-1----:R-:W-:Y:S09]  /*aea0*/  FMUL.FTZ R166, R28, UR17 ;  /* 0x000000111ca67c20 */ /* 0x002ff20008410000 */
[----:B------:R1:W1:Y:S10]  /*aeb0*/  MUFU.TANH R188, R166 ;  /* 0x000000a600bc7308 */ /* 0x0002740000002400 */
[----:B------:R-:W3:Y:S01]  /*aec0*/  MUFU.TANH R201, R201 ;  /* 0x000000c900c97308 */ /* 0x000ee20000002400 */
[----:B--2---:R-:W-:Y:S09]  /*aed0*/  FMUL.FTZ R165, R35, UR17 ;  /* 0x0000001123a57c20 */ /* 0x004ff20008410000 */
[----:B------:R-:W2:Y:S01]  /*aee0*/  MUFU.TANH R9, R9 ;  /* 0x0000000900097308 */ /* 0x000ea20000002400 */
[----:B-1----:R-:W-:Y:S09]  /*aef0*/  FMUL.FTZ R166, R34, UR17 ;  /* 0x0000001122a67c20 */ /* 0x002ff20008410000 */
[----:B------:R-:W1:Y:S10]  /*af00*/  MUFU.TANH R10, R10 ;  /* 0x0000000a000a7308 */ /* 0x000e740000002400 */
[----:B------:R-:W1:Y:S10]  /*af10*/  MUFU.TANH R206, R206 ;  /* 0x000000ce00ce7308 */ /* 0x000e740000002400 */
[----:B------:R1:W1:Y:S10]  /*af20*/  MUFU.TANH R200, R205 ;  /* 0x000000cd00c87308 */ /* 0x0002740000002400 */
[----:B------:R-:W1:Y:S10]  /*af30*/  MUFU.TANH R14, R14 ;  /* 0x0000000e000e7308 */ /* 0x000e740000002400 */
[----:B------:R-:W1:Y:S10]  /*af40*/  MUFU.TANH R13, R13 ;  /* 0x0000000d000d7308 */ /* 0x000e740000002400 */
[----:B------:R1:W1:Y:S10]  /*af50*/  MUFU.TANH R204, R203 ;  /* 0x000000cb00cc7308 */ /* 0x0002740000002400 */
        /* <DEDUP_REMOVED lines=12> */
[----:B------:R-:W1:Y:S01]  /*b020*/  MUFU.TANH R165, R165 ;  /* 0x000000a500a57308 */ /* 0x000e620000002400 */
[----:B--234-:R-:W-:Y:S05]  /*b030*/  @!P0 BRA `(.L_x_5322) ;  /* 0x0000000800f08947 */ /* 0x01cfea0003800000 */
        /* <DEDUP_REMOVED lines=16> */
[----:B--2---:R-:W1:Y:S02]  /*b140*/  MUFU.RCP R2, R4 ;  /* 0x0000000400027308 */ /* 0x004e640000001000 */
        /* <DEDUP_REMOVED lines=54> */
.L_x_5323:
[----:B------:R2:W-:Y:S01]  /*b4b0*/  @P6 STS.128 [R243+0x8000], RZ ;  /* 0x008000fff3006388 */ /* 0x0005e20000000c00 */
[CC--:B-1----:R-:W-:Y:S01]  /*b4c0*/  LEA R26, P0, R6.reuse, R250.reuse, 0x1 ;  /* 0x000000fa061a7211 */ /* 0x0c2fe200078008ff */
        /* <DEDUP_REMOVED lines=115> */
.L_x_5322:
[----:B------:R-:W-:Y:S01]  /*bc00*/  MOV R12, UR23 ;  /* 0x00000017000c7c02 */ /* 0x000fe20008000f00 */
[----:B------:R-:W-:Y:S02]  /*bc10*/  UISETP.GT.AND UP0, UPT, UR23, UR13, UPT ;  /* 0x0000000d1700728c */ /* 0x000fe4000bf04270 */
[----:B------:R-:W-:Y:S02]  /*bc20*/  UIADD3 UR23, UR23, -0x1, URZ ;  /* 0xffffffff17177890 */ /* 0x000fe4000fffe03f */
[----:B------:R-:W-:Y:S01]  /*bc30*/  IMAD R12, R12, -0x40, R249 ;  /* 0xffffffc00c0c7824 */ /* 0x000fe200078e02f9 */
[----:B------:R-:W-:Y:S01]  /*bc40*/  UMOV UR10, UR22 ;  /* 0x00000016000a7c82 */ /* 0x000fe20008000000 */
[----:B------:R-:W-:Y:S03]  /*bc50*/  UMOV UR11, UR19 ;  /* 0x00000013000b7c82 */ /* 0x000fe60008000000 */
[C---:B--2---:R-:W-:Y:S02]  /*bc60*/  IADD3 R27, R12.reuse, 0x8, RZ ;  /* 0x000000080c1b7810 */ /* 0x044fe40007ffe0ff */
[C---:B------:R-:W-:Y:S02]  /*bc70*/  IADD3 R8, R12.reuse, 0x7, RZ ;  /* 0x000000070c087810 */ /* 0x040fe40007ffe0ff */
[----:B-1----:R-:W-:Y:S02]  /*bc80*/  IADD3 R26, R12, -0x1, RZ ;  /* 0xffffffff0c1a7810 */ /* 0x002fe40007ffe0ff */
        /* <DEDUP_REMOVED lines=45> */
[C---:B------:R-:W-:Y:S01]  /*bf60*/  FFMA.FTZ R16, R29.reuse, -UR5, R164 ;  /* 0x800000051d107c23 */ /* 0x040fe200080100a4 */
[----:B------:R-:W-:Y:S01]  /*bf70*/  I2FP.F32.S32 R27, R27 ;  /* 0x0000001b001b7245 */ /* 0x000fe20000201400 */
[----:B------:R-:W-:Y:S01]  /*bf80*/  FFMA.FTZ R10, R29, -UR5, R10 ;  /* 0x800000051d0a7c23 */ /* 0x000fe2000801000a */
[----:B------:R-:W-:Y:S01]  /*bf90*/  I2FP.F32.S32 R25, R18 ;  /* 0x0000001200197245 */ /* 0x000fe20000201400 */
[C---:B------:R-:W-:Y:S01]  /*bfa0*/  FFMA.FTZ R18, R174.reuse, -UR5, R201 ;  /* 0x80000005ae127c23 */ /* 0x040fe200080100c9 */
[----:B------:R-:W-:Y:S01]  /*bfb0*/  FFMA.FTZ R174, R174, -UR5, R14 ;  /* 0x80000005aeae7c23 */ /* 0x000fe2000801000e */
[----:B------:R-:W-:Y:S01]  /*bfc0*/  I2FP.F32.S32 R23, R23 ;  /* 0x0000001700177245 */ /* 0x000fe20000201400 */
[----:B------:R-:W-:Y:S01]  /*bfd0*/  FFMA.FTZ R197, R26, -UR5, R197 ;  /* 0x800000051ac57c23 */ /* 0x000fe200080100c5 */
[C---:B------:R-:W-:Y:S01]  /*bfe0*/  @!P5 IADD3 R19, -R12.reuse, 0x21, RZ ;  /* 0x000000210c13d810 */ /* 0x040fe20007ffe1ff */
[----:B------:R-:W-:Y:S01]  /*bff0*/  FFMA.FTZ R170, R25, -UR5, R17 ;  /* 0x8000000519aa7c23 */ /* 0x000fe20008010011 */
[C---:B------:R-:W-:Y:S01]  /*c000*/  @!P4 IADD3 R7, -R12.reuse, 0x28, RZ ;  /* 0x000000280c07c810 */ /* 0x040fe20007ffe1ff */
[----:B------:R-:W-:Y:S01]  /*c010*/  FFMA.FTZ R168, R23, -UR5, R15 ;  /* 0x8000000517a87c23 */ /* 0x000fe2000801000f */
[C---:B------:R-:W-:Y:S01]  /*c020*/  @!P3 IADD3 R6, -R12.reuse, 0x29, RZ ;  /* 0x000000290c06b810 */ /* 0x040fe20007ffe1ff */
[----:B------:R-:W-:Y:S01]  /*c030*/  FFMA.FTZ R206, R25, -UR5, R206 ;  /* 0x8000000519ce7c23 */ /* 0x000fe200080100ce */
[----:B------:R-:W-:Y:S01]  /*c040*/  @!P2 IADD3 R5, -R12, 0x30, RZ ;  /* 0x000000300c05a810 */ /* 0x000fe20007ffe1ff */
[----:B------:R-:W-:Y:S01]  /*c050*/  FFMA.FTZ R11, R26, -UR5, R11 ;  /* 0x800000051a0b7c23 */ /* 0x000fe2000801000b */
[C---:B------:R-:W-:Y:S01]  /*c060*/  @!P1 IADD3 R2, -R12.reuse, 0x31, RZ ;  /* 0x000000310c029810 */ /* 0x040fe20007ffe1ff */
[----:B------:R-:W-:Y:S01]  /*c070*/  FFMA.FTZ R200, R23, -UR5, R200 ;  /* 0x8000000517c87c23 */ /* 0x000fe200080100c8 */
[C---:B------:R-:W-:Y:S01]  /*c080*/  @!P0 IADD3 R4, -R12.reuse, 0x38, RZ ;  /* 0x000000380c048810 */ /* 0x040fe20007ffe1ff */
[----:B------:R-:W-:Y:S01]  /*c090*/  LDSM.16.MT88.4 R28, [R233+0x10000] ;  /* 0x01000000e91c783b */ /* 0x000fe20000004200 */
[----:B------:R-:W-:Y:S01]  /*c0a0*/  @!P6 IADD3 R3, -R12, 0x39, RZ ;  /* 0x000000390c03e810 */ /* 0x000fe20007ffe1ff */
[----:B------:R-:W-:Y:S01]  /*c0b0*/  FFMA.FTZ R12, R27, -UR5, R198 ;  /* 0x800000051b0c7c23 */ /* 0x000fe200080100c6 */
[----:B------:R-:W-:Y:S02]  /*c0c0*/  I2FP.F32.S32 R8, R8 ;  /* 0x0000000800087245 */ /* 0x000fe40000201400 */
[----:B------:R-:W-:Y:S02]  /*c0d0*/  I2FP.F32.S32 R24, R24 ;  /* 0x0000001800187245 */ /* 0x000fe40000201400 */
[----:B------:R-:W-:Y:S01]  /*c0e0*/  FMNMX.FTZ R14, R16, R167, !PT ;  /* 0x000000a7100e7209 */ /* 0x000fe20007810000 */
[----:B------:R-:W-:Y:S01]  /*c0f0*/  FFMA.FTZ R8, R8, -UR5, R199 ;  /* 0x8000000508087c23 */ /* 0x000fe200080100c7 */
[----:B------:R-:W-:Y:S01]  /*c100*/  FMNMX.FTZ R15, R12, R0, !PT ;  /* 0x000000000c0f7209 */ /* 0x000fe20007810000 */
[C---:B------:R-:W-:Y:S01]  /*c110*/  FFMA.FTZ R172, R24.reuse, -UR5, R13 ;  /* 0x8000000518ac7c23 */ /* 0x040fe2000801000d */
[----:B------:R-:W-:Y:S01]  /*c120*/  FMNMX.FTZ R17, R197, R14, !PT ;  /* 0x0000000ec5117209 */ /* 0x000fe20007810000 */
[----:B------:R-:W-:Y:S01]  /*c130*/  FFMA.FTZ R9, R24, -UR5, R9 ;  /* 0x8000000518097c23 */ /* 0x000fe20008010009 */
[----:B------:R-:W-:Y:S02]  /*c140*/  I2FP.F32.S32 R13, R22 ;  /* 0x00000016000d7245 */ /* 0x000fe40000201400 */
[----:B------:R-:W-:Y:S02]  /*c150*/  FMNMX.FTZ R14, R18, R17, !PT ;  /* 0x00000011120e7209 */ /* 0x000fe40007810000 */
[----:B------:R-:W-:Y:S01]  /*c160*/  FMNMX.FTZ R15, R8, R15, !PT ;  /* 0x0000000f080f7209 */ /* 0x000fe20007810000 */
[C---:B------:R-:W-:Y:S01]  /*c170*/  FFMA.FTZ R202, R13.reuse, -UR5, R202 ;  /* 0x800000050dca7c23 */ /* 0x040fe200080100ca */
[----:B------:R-:W-:Y:S01]  /*c180*/  FFMA.FTZ R208, R13, -UR5, R208 ;  /* 0x800000050dd07c23 */ /* 0x000fe200080100d0 */
[----:B------:R-:W-:Y:S02]  /*c190*/  FMNMX.FTZ R13, R9, R14, !PT ;  /* 0x0000000e090d7209 */ /* 0x000fe40007810000 */
[----:B------:R-:W-:Y:S02]  /*c1a0*/  FMNMX.FTZ R14, R10, R15, !PT ;  /* 0x0000000f0a0e7209 */ /* 0x000fe40007810000 */
[----:B------:R-:W-:Y:S02]  /*c1b0*/  FMNMX.FTZ R13, R206, R13, !PT ;  /* 0x0000000dce0d7209 */ /* 0x000fe40007810000 */
[----:B------:R-:W-:Y:S02]  /*c1c0*/  FMNMX.FTZ R15, R11, R14, !PT ;  /* 0x0000000e0b0f7209 */ /* 0x000fe40007810000 */
[----:B------:R-:W-:Y:S02]  /*c1d0*/  I2FP.F32.S32 R21, R21 ;  /* 0x0000001500157245 */ /* 0x000fe40000201400 */
        /* <DEDUP_REMOVED lines=74> */
[----:B------:R-:W2:Y:S01]  /*c680*/  LDSM.16.MT88.4 R12, [R236+0x10000] ;  /* 0x01000000ec0c783b */ /* 0x000ea20000004200 */
[--C-:B------:R-:W-:Y:S01]  /*c690*/  FFMA.FTZ R192, R10, UR4, -R181.reuse ;  /* 0x000000040ac07c23 */ /* 0x100fe200080108b5 */
[----:B------:R-:W-:Y:S01]  /*c6a0*/  FFMA.FTZ R167, R11, UR4, -R181 ;  /* 0x000000040ba77c23 */ /* 0x000fe200080108b5 */
[----:B------:R-:W3:Y:S01]  /*c6b0*/  MUFU.EX2 R2, R5 ;  /* 0x0000000500027308 */ /* 0x000ee20000000800 */
[--C-:B------:R-:W-:Y:S01]  /*c6c0*/  FFMA.FTZ R203, R200, UR4, -R185.reuse ;  /* 0x00000004c8cb7c23 */ /* 0x100fe200080108b9 */
[----:B------:R-:W-:Y:S01]  /*c6d0*/  FFMA.FTZ R205, R204, UR4, -R185 ;  /* 0x00000004cccd7c23 */ /* 0x000fe200080108b9 */
[--C-:B------:R-:W-:Y:S01]  /*c6e0*/  FFMA.FTZ R204, R174, UR4, -R181.reuse ;  /* 0x00000004aecc7c23 */ /* 0x100fe200080108b5 */
[C---:B-1----:R-:W-:Y:S01]  /*c6f0*/  FMUL.FTZ R6, R0.reuse, R158 ;  /* 0x0000009e00067220 */ /* 0x042fe20000410000 */
[C---:B------:R-:W-:Y:S01]  /*c700*/  FMUL.FTZ R7, R0.reuse, R159 ;  /* 0x0000009f00077220 */ /* 0x040fe20000410000 */
        /* <DEDUP_REMOVED lines=25> */
[----:B------:R-:W-:Y:S03]  /*c8a0*/  FMUL.FTZ R39, R0, R39 ;  /* 0x0000002700277220 */ /* 0x000fe60000410000 */
[----:B------:R-:W4:Y:S01]  /*c8b0*/  MUFU.EX2 R196, R196 ;  /* 0x000000c400c47308 */ /* 0x000f220000000800 */
        /* <DEDUP_REMOVED lines=15> */
[----:B------:R-:W1:Y:S01]  /*c9b0*/  MUFU.EX2 R193, R193 ;  /* 0x000000c100c17308 */ /* 0x000e620000000800 */
        /* <DEDUP_REMOVED lines=15> */
[----:B------:R-:W4:Y:S01]  /*cab0*/  MUFU.EX2 R167, R167 ;  /* 0x000000a700a77308 */ /* 0x000f220000000800 */
[----:B-1----:R-:W-:Y:S01]  /*cac0*/  F2FP.F16.F32.PACK_AB R157, R193, R199 ;  /* 0x000000c7c19d723e */ /* 0x002fe200000000ff */
        /* <DEDUP_REMOVED lines=16> */
[----:B------:R-:W-:Y:S01]  /*cbd0*/  LDSM.16.MT88.4 R144, [R233+0x10800] ;  /* 0x01080000e990783b */ /* 0x000fe20000004200 */
[--C-:B------:R-:W-:Y:S01]  /*cbe0*/  FFMA.FTZ R207, R172, UR4, -R181.reuse ;  /* 0x00000004accf7c23 */ /* 0x100fe200080108b5 */
[----:B------:R-:W-:Y:S01]  /*cbf0*/  FFMA.FTZ R209, R170, UR4, -R181 ;  /* 0x00000004aad17c23 */ /* 0x000fe200080108b5 */
[----:B------:R-:W-:Y:S01]  /*cc00*/  FFMA.FTZ R211, R177, UR4, -R185 ;  /* 0x00000004b1d37c23 */ /* 0x000fe200080108b9 */
[----:B------:R-:W-:Y:S01]  /*cc10*/  FFMA.FTZ R187, R176, UR4, -R181 ;  /* 0x00000004b0bb7c23 */ /* 0x000fe200080108b5 */
[--C-:B------:R-:W-:Y:S01]  /*cc20*/  FFMA.FTZ R188, R188, UR4, -R185.reuse ;  /* 0x00000004bcbc7c23 */ /* 0x100fe200080108b9 */
[C---:B--2---:R-:W-:Y:S01]  /*cc30*/  HMMA.16816.F32 R4, R156.reuse, R12, R4 ;  /* 0x0000000c9c04723c */ /* 0x044fe20000001804 */
[----:B------:R1:W-:Y:S01]  /*cc40*/  MUFU.EX2 R200, R206 ;  /* 0x000000ce00c87308 */ /* 0x0003e20000000800 */
[----:B------:R-:W-:Y:S01]  /*cc50*/  LDSM.16.MT88.4 R152, [R236+0x12800] ;  /* 0x01280000ec98783b */ /* 0x000fe20000004200 */
[----:B------:R-:W-:Y:S02]  /*cc60*/  PLOP3.LUT P0, PT, PT, PT, UP0, 0x80, 0x0 ;  /* 0x000000000000781c */ /* 0x000fe40003f0f008 */
[----:B------:R-:W-:Y:S01]  /*cc70*/  FFMA.FTZ R186, R186, UR4, -R185 ;  /* 0x00000004baba7c23 */ /* 0x000fe200080108b9 */
[C---:B------:R-:W-:Y:S05]  /*cc80*/  HMMA.16816.F32 R8, R156.reuse, R14, R8 ;  /* 0x0000000e9c08723c */ /* 0x040fea0000001808 */
[----:B------:R-:W2:Y:S01]  /*cc90*/  MUFU.EX2 R203, R203 ;  /* 0x000000cb00cb7308 */ /* 0x000ea20000000800 */
[----:B------:R-:W-:Y:S01]  /*cca0*/  LDSM.16.MT88.4 R172, [R236+0x14800] ;  /* 0x01480000ecac783b */ /* 0x000fe20000004200 */
[C---:B------:R-:W-:Y:S01]  /*ccb0*/  FMUL.FTZ R12, R2.reuse, R148 ;  /* 0x00000094020c7220 */ /* 0x040fe20000410000 */
[----:B------:R-:W-:Y:S03]  /*ccc0*/  FMUL.FTZ R13, R2, R149 ;  /* 0x00000095020d7220 */ /* 0x000fe60000410000 */
[C---:B------:R-:W-:Y:S01]  /*ccd0*/  FMUL.FTZ R14, R0.reuse, R150 ;  /* 0x00000096000e7220 */ /* 0x040fe20000410000 */
[----:B------:R-:W-:Y:S03]  /*cce0*/  FMUL.FTZ R15, R0, R151 ;  /* 0x00000097000f7220 */ /* 0x000fe60000410000 */
[----:B------:R-:W-:Y:S01]  /*ccf0*/  MUFU.EX2 R191, R187 ;  /* 0x000000bb00bf7308 */ /* 0x000fe20000000800 */
[----:B------:R-:W4:Y:S01]  /*cd00*/  LDSM.16.MT88.4 R148, [R236+0x12000] ;  /* 0x01200000ec94783b */ /* 0x000f220000004200 */
[----:B-1----:R-:W-:Y:S01]  /*cd10*/  FFMA.FTZ R206, R168, UR4, -R181 ;  /* 0x00000004a8ce7c23 */ /* 0x002fe200080108b5 */
[----:B------:R-:W-:Y:S01]  /*cd20*/  FFMA.FTZ R184, R184, UR4, -R185 ;  /* 0x00000004b8b87c23 */ /* 0x000fe200080108b9 */
[C---:B------:R-:W-:Y:S03]  /*cd30*/  HMMA.16816.F32 R12, R156.reuse, R20, R12 ;  /* 0x000000149c0c723c */ /* 0x040fe6000000180c */
[--C-:B------:R-:W-:Y:S01]  /*cd40*/  FFMA.FTZ R180, R180, UR4, -R181.reuse ;  /* 0x00000004b4b47c23 */ /* 0x100fe200080108b5 */
[----:B------:R-:W-:Y:S01]  /*cd50*/  FFMA.FTZ R182, R182, UR4, -R181 ;  /* 0x00000004b6b67c23 */ /* 0x000fe200080108b5 */
[----:B------:R-:W-:Y:S01]  /*cd60*/  LDSM.16.MT88.4 R168, [R233+0x12800] ;  /* 0x01280000e9a8783b */ /* 0x000fe20000004200 */
[C---:B------:R-:W-:Y:S01]  /*cd70*/  HMMA.16816.F32 R16, R156.reuse, R22, R16 ;  /* 0x000000169c10723c */ /* 0x040fe20000001810 */
[----:B------:R-:W-:Y:S04]  /*cd80*/  MUFU.EX2 R205, R205 ;  /* 0x000000cd00cd7308 */ /* 0x000fe80000000800 */
[C---:B------:R-:W-:Y:S01]  /*cd90*/  FMUL.FTZ R20, R2.reuse, R140 ;  /* 0x0000008c02147220 */ /* 0x040fe20000410000 */
[----:B------:R-:W-:Y:S01]  /*cda0*/  FMUL.FTZ R21, R2, R141 ;  /* 0x0000008d02157220 */ /* 0x000fe20000410000 */
[C---:B------:R-:W-:Y:S01]  /*cdb0*/  FMUL.FTZ R22, R0.reuse, R142 ;  /* 0x0000008e00167220 */ /* 0x040fe20000410000 */
[----:B------:R-:W-:Y:S03]  /*cdc0*/  FMUL.FTZ R23, R0, R143 ;  /* 0x0000008f00177220 */ /* 0x000fe60000410000 */
[----:B------:R-:W-:Y:S01]  /*cdd0*/  MUFU.EX2 R189, R182 ;  /* 0x000000b600bd7308 */ /* 0x000fe20000000800 */
[----:B------:R-:W1:Y:S01]  /*cde0*/  LDSM.16.MT88.4 R140, [R234+0x12000] ;  /* 0x01200000ea8c783b */ /* 0x000e620000004200 */
[C---:B------:R-:W-:Y:S01]  /*cdf0*/  FMUL.FTZ R80, R2.reuse, R80 ;  /* 0x0000005002507220 */ /* 0x040fe20000410000 */
[----:B------:R-:W-:Y:S01]  /*ce00*/  FMUL.FTZ R81, R2, R81 ;  /* 0x0000005102517220 */ /* 0x000fe20000410000 */
[C---:B------:R-:W-:Y:S01]  /*ce10*/  FMUL.FTZ R82, R0.reuse, R82 ;  /* 0x0000005200527220 */ /* 0x040fe20000410000 */
[----:B------:R-:W-:Y:S01]  /*ce20*/  FMUL.FTZ R83, R0, R83 ;  /* 0x0000005300537220 */ /* 0x000fe20000410000 */
[C---:B------:R-:W-:Y:S04]  /*ce30*/  HMMA.16816.F32 R20, R156.reuse, R28, R20 ;  /* 0x0000001c9c14723c */ /* 0x040fe80000001814 */
[----:B------:R-:W-:Y:S01]  /*ce40*/  MUFU.EX2 R204, R204 ;  /* 0x000000cc00cc7308 */ /* 0x000fe20000000800 */
[C---:B------:R-:W-:Y:S01]  /*ce50*/  FMUL.FTZ R84, R2.reuse, R84 ;  /* 0x0000005402547220 */ /* 0x040fe20000410000 */
[----:B------:R-:W-:Y:S01]  /*ce60*/  FMUL.FTZ R85, R2, R85 ;  /* 0x0000005502557220 */ /* 0x000fe20000410000 */
[----:B------:R-:W-:Y:S01]  /*ce70*/  FMUL.FTZ R86, R0, R86 ;  /* 0x0000005600567220 */ /* 0x000fe20000410000 */
[C---:B------:R-:W-:Y:S06]  /*ce80*/  HMMA.16816.F32 R24, R156.reuse, R30, R24 ;  /* 0x0000001e9c18723c */ /* 0x040fec0000001818 */
[----:B------:R-:W-:Y:S01]  /*ce90*/  MUFU.EX2 R207, R207 ;  /* 0x000000cf00cf7308 */ /* 0x000fe20000000800 */
[C---:B------:R-:W-:Y:S01]  /*cea0*/  FMUL.FTZ R28, R2.reuse, R132 ;  /* 0x00000084021c7220 */ /* 0x040fe20000410000 */
[----:B------:R-:W-:Y:S03]  /*ceb0*/  FMUL.FTZ R29, R2, R133 ;  /* 0x00000085021d7220 */ /* 0x000fe60000410000 */
[C---:B------:R-:W-:Y:S01]  /*cec0*/  FMUL.FTZ R30, R0.reuse, R134 ;  /* 0x00000086001e7220 */ /* 0x040fe20000410000 */
[C---:B------:R-:W-:Y:S02]  /*ced0*/  FMUL.FTZ R31, R0.reuse, R135 ;  /* 0x00000087001f7220 */ /* 0x040fe40000410000 */
[----:B------:R-:W5:Y:S01]  /*cee0*/  LDSM.16.MT88.4 R132, [R233+0x12000] ;  /* 0x01200000e984783b */ /* 0x000f620000004200 */
[----:B------:R-:W-:Y:S01]  /*cef0*/  FMUL.FTZ R87, R0, R87 ;  /* 0x0000005700577220 */ /* 0x000fe20000410000 */
[C---:B------:R-:W-:Y:S01]  /*cf00*/  FMUL.FTZ R88, R2.reuse, R88 ;  /* 0x0000005802587220 */ /* 0x040fe20000410000 */
[----:B------:R-:W-:Y:S01]  /*cf10*/  FMUL.FTZ R89, R2, R89 ;  /* 0x0000005902597220 */ /* 0x000fe20000410000 */
[C---:B------:R-:W-:Y:S01]  /*cf20*/  FMUL.FTZ R90, R0.reuse, R90 ;  /* 0x0000005a005a7220 */ /* 0x040fe20000410000 */
[C---:B---3--:R-:W-:Y:S01]  /*cf30*/  HMMA.16816.F32 R28, R156.reuse, R160, R28 ;  /* 0x000000a09c1c723c */ /* 0x048fe2000000181c */
        /* <DEDUP_REMOVED lines=24> */
[C---:B------:R-:W-:Y:S05]  /*d0c0*/  HMMA.16816.F32 R60, R156.reuse, R136, R60 ;  /* 0x000000889c3c723c */ /* 0x040fea000000183c */
        /* <DEDUP_REMOVED lines=34> */
[--C-:B------:R-:W-:Y:S01]  /*d2f0*/  FFMA.FTZ R202, R202, UR4, -R185.reuse ;  /* 0x00000004caca7c23 */ /* 0x100fe200080108b9 */
[C---:B------:R-:W-:Y:S01]  /*d300*/  FMUL.FTZ R124, R2.reuse, R124 ;  /* 0x0000007c027c7220 */ /* 0x040fe20000410000 */
[----:B------:R-:W-:Y:S01]  /*d310*/  FMUL.FTZ R125, R2, R125 ;  /* 0x0000007d027d7220 */ /* 0x000fe20000410000 */
[C---:B------:R-:W-:Y:S01]  /*d320*/  FMUL.FTZ R126, R0.reuse, R126 ;  /* 0x0000007e007e7220 */ /* 0x040fe20000410000 */
[----:B------:R-:W-:Y:S01]  /*d330*/  FMUL.FTZ R127, R0, R127 ;  /* 0x0000007f007f7220 */ /* 0x000fe20000410000 */
[C---:B-1----:R-:W-:Y:S01]  /*d340*/  HMMA.16816.F32 R92, R156.reuse, R140, R92 ;  /* 0x0000008c9c5c723c */ /* 0x042fe2000000185c */
[----:B------:R-:W1:Y:S02]  /*d350*/  MUFU.EX2 R202, R202 ;  /* 0x000000ca00ca7308 */ /* 0x000e640000000800 */
[C---:B------:R-:W-:Y:S01]  /*d360*/  FMUL.FTZ R128, R2.reuse, R128 ;  /* 0x0000008002807220 */ /* 0x040fe20000410000 */
[----:B------:R-:W-:Y:S01]  /*d370*/  FMUL.FTZ R129, R2, R129 ;  /* 0x0000008102817220 */ /* 0x000fe20000410000 */
[C---:B------:R-:W-:Y:S01]  /*d380*/  FMUL.FTZ R130, R0.reuse, R130 ;  /* 0x0000008200827220 */ /* 0x040fe20000410000 */
[C---:B------:R-:W-:Y:S01]  /*d390*/  HMMA.16816.F32 R96, R156.reuse, R142, R96 ;  /* 0x0000008e9c60723c */ /* 0x040fe20000001860 */
[----:B------:R-:W5:Y:S04]  /*d3a0*/  LDSM.16.MT88.4 R140, [R233+0x16000] ;  /* 0x01600000e98c783b */ /* 0x000f680000004200 */
[----:B------:R-:W-:Y:S01]  /*d3b0*/  FMUL.FTZ R131, R0, R131 ;  /* 0x0000008300837220 */ /* 0x000fe20000410000 */
[C---:B---3--:R-:W-:Y:S05]  /*d3c0*/  HMMA.16816.F32 R100, R156.reuse, R132, R100 ;  /* 0x000000849c64723c */ /* 0x048fea0000001864 */
[----:B------:R-:W-:Y:S01]  /*d3d0*/  FFMA.FTZ R213, R210, UR4, -R185 ;  /* 0x00000004d2d57c23 */ /* 0x000fe200080108b9 */
[C---:B------:R-:W-:Y:S01]  /*d3e0*/  HMMA.16816.F32 R104, R156.reuse, R134, R104 ;  /* 0x000000869c68723c */ /* 0x040fe20000001868 */
[----:B------:R-:W3:Y:S04]  /*d3f0*/  LDSM.16.MT88.4 R132, [R232+0x16000] ;  /* 0x01600000e884783b */ /* 0x000ee80000004200 */
[----:B------:R-:W-:Y:S01]  /*d400*/  FFMA.FTZ R210, R178, UR4, -R181 ;  /* 0x00000004b2d27c23 */ /* 0x000fe200080108b5 */
[C---:B----4-:R-:W-:Y:S01]  /*d410*/  HMMA.16816.F32 R108, R156.reuse, R136, R108 ;  /* 0x000000889c6c723c */ /* 0x050fe2000000186c */
[----:B------:R-:W-:Y:S02]  /*d420*/  MUFU.EX2 R213, R213 ;  /* 0x000000d500d57308 */ /* 0x000fe40000000800 */
[----:B------:R-:W-:Y:S02]  /*d430*/  LDSM.16.MT88.4 R176, [R234+0x15000] ;  /* 0x01500000eab0783b */ /* 0x000fe40000004200 */
[--C-:B------:R-:W-:Y:S01]  /*d440*/  FFMA.FTZ R214, R214, UR4, -R185.reuse ;  /* 0x00000004d6d67c23 */ /* 0x100fe200080108b9 */
[C---:B------:R-:W-:Y:S05]  /*d450*/  HMMA.16816.F32 R112, R156.reuse, R138, R112 ;  /* 0x0000008a9c70723c */ /* 0x040fea0000001870 */
[----:B------:R-:W4:Y:S01]  /*d460*/  MUFU.EX2 R210, R210 ;  /* 0x000000d200d27308 */ /* 0x000f220000000800 */
[----:B------:R-:W4:Y:S01]  /*d470*/  LDSM.16.MT88.4 R136, [R236+0x10800] ;  /* 0x01080000ec88783b */ /* 0x000f220000004200 */
[--C-:B------:R-:W-:Y:S01]  /*d480*/  FFMA.FTZ R212, R212, UR4, -R185.reuse ;  /* 0x00000004d4d47c23 */ /* 0x100fe200080108b9 */
[----:B------:R-:W-:Y:S03]  /*d490*/  FFMA.FTZ R185, R183, UR4, -R185 ;  /* 0x00000004b7b97c23 */ /* 0x000fe600080108b9 */
[--C-:B------:R-:W-:Y:S04]  /*d4a0*/  FFMA.FTZ R208, R208, UR4, -R181.reuse ;  /* 0x00000004d0d07c23 */ /* 0x100fe800080108b5 */
[----:B------:R-:W-:Y:S01]  /*d4b0*/  MUFU.EX2 R187, R185 ;  /* 0x000000b900bb7308 */ /* 0x000fe20000000800 */
[--C-:B------:R-:W-:Y:S01]  /*d4c0*/  FFMA.FTZ R215, R190, UR4, -R181.reuse ;  /* 0x00000004bed77c23 */ /* 0x100fe200080108b5 */
[--C-:B------:R-:W-:Y:S01]  /*d4d0*/  FFMA.FTZ R166, R166, UR4, -R181.reuse ;  /* 0x00000004a6a67c23 */ /* 0x100fe200080108b5 */
[----:B------:R-:W-:Y:S01]  /*d4e0*/  FFMA.FTZ R181, R165, UR4, -R181 ;  /* 0x00000004a5b57c23 */ /* 0x000fe200080108b5 */
[----:B------:R-:W-:Y:S01]  /*d4f0*/  FFMA.FTZ R199, R0, R252, R199 ;  /* 0x000000fc00c77223 */ /* 0x000fe200000100c7 */
[C---:B-----5:R-:W-:Y:S05]  /*d500*/  HMMA.16816.F32 R116, R156.reuse, R140, R116 ;  /* 0x0000008c9c74723c */ /* 0x060fea0000001874 */
[----:B------:R-:W-:Y:S01]  /*d510*/  MUFU.EX2 R190, R188 ;  /* 0x000000bc00be7308 */ /* 0x000fe20000000800 */
[----:B------:R-:W-:Y:S01]  /*d520*/  FADD.FTZ R199, R193, R199 ;  /* 0x000000c7c1c77221 */ /* 0x000fe20000010000 */
[C---:B------:R-:W-:Y:S01]  /*d530*/  HMMA.16816.F32 R120, R156.reuse, R142, R120 ;  /* 0x0000008e9c78723c */ /* 0x040fe20000001878 */
[----:B------:R-:W5:Y:S07]  /*d540*/  LDSM.16.MT88.4 R140, [R234+0x10800] ;  /* 0x01080000ea8c783b */ /* 0x000f6e0000004200 */
[----:B------:R-:W-:Y:S03]  /*d550*/  MUFU.EX2 R165, R181 ;  /* 0x000000b500a57308 */ /* 0x000fe60000000800 */
[----:B------:R-:W-:Y:S01]  /*d560*/  FADD.FTZ R192, R192, R199 ;  /* 0x000000c7c0c07221 */ /* 0x000fe20000010000 */
[C---:B---3--:R-:W-:Y:S03]  /*d570*/  HMMA.16816.F32 R124, R156.reuse, R132, R124 ;  /* 0x000000849c7c723c */ /* 0x048fe6000000187c */
[----:B------:R-:W-:Y:S03]  /*d580*/  FADD.FTZ R167, R167, R192 ;  /* 0x000000c0a7a77221 */ /* 0x000fe60000010000 */
[----:B------:R-:W-:Y:S01]  /*d590*/  HMMA.16816.F32 R128, R156, R134, R128 ;  /* 0x000000869c80723c */ /* 0x000fe20000001880 */
[----:B------:R-:W3:Y:S01]  /*d5a0*/  LDSM.16.MT88.4 R156, [R232+0x12800] ;  /* 0x01280000e89c783b */ /* 0x000ee20000004200 */
[----:B------:R-:W3:Y:S03]  /*d5b0*/  MUFU.EX2 R214, R214 ;  /* 0x000000d600d67308 */ /* 0x000ee60000000800 */
[----:B--2---:R-:W-:Y:S02]  /*d5c0*/  F2FP.F16.F32.PACK_AB R132, R203, R200 ;  /* 0x000000c8cb84723e */ /* 0x004fe400000000ff */
[----:B-1----:R-:W-:Y:S05]  /*d5d0*/  F2FP.F16.F32.PACK_AB R134, R205, R202 ;  /* 0x000000cacd86723e */ /* 0x002fea00000000ff */
[----:B------:R-:W1:Y:S01]  /*d5e0*/  MUFU.EX2 R212, R212 ;  /* 0x000000d400d47308 */ /* 0x000e620000000800 */
[C---:B------:R-:W-:Y:S01]  /*d5f0*/  F2FP.F16.F32.PACK_AB R133, R207.reuse, R204 ;  /* 0x000000cccf85723e */ /* 0x040fe200000000ff */
[----:B------:R-:W-:Y:S01]  /*d600*/  FADD.FTZ R204, R204, R167 ;  /* 0x000000a7cccc7221 */ /* 0x000fe20000010000 */
[C---:B------:R-:W-:Y:S02]  /*d610*/  F2FP.F16.F32.PACK_AB R135, R206.reuse, R209 ;  /* 0x000000d1ce87723e */ /* 0x040fe400000000ff */
[----:B------:R-:W-:Y:S01]  /*d620*/  MOV R167, R164 ;  /* 0x000000a400a77202 */ /* 0x000fe20000000f00 */
[----:B------:R-:W-:Y:S04]  /*d630*/  FADD.FTZ R204, R207, R204 ;  /* 0x000000cccfcc7221 */ /* 0x000fe80000010000 */
[----:B------:R-:W-:Y:S01]  /*d640*/  MUFU.EX2 R208, R208 ;  /* 0x000000d000d07308 */ /* 0x000fe20000000800 */
[C---:B----4-:R-:W-:Y:S05]  /*d650*/  HMMA.16816.F32 R4, R132.reuse, R136, R4 ;  /* 0x000000888404723c */ /* 0x050fea0000001804 */
[----:B------:R-:W-:Y:S01]  /*d660*/  FADD.FTZ R209, R209, R204 ;  /* 0x000000ccd1d17221 */ /* 0x000fe20000010000 */
[C---:B------:R-:W-:Y:S01]  /*d670*/  HMMA.16816.F32 R8, R132.reuse, R138, R8 ;  /* 0x0000008a8408723c */ /* 0x040fe20000001808 */
[----:B------:R-:W2:Y:S02]  /*d680*/  LDSM.16.MT88.4 R136, [R234+0x14800] ;  /* 0x01480000ea88783b */ /* 0x000ea40000004200 */
[----:B------:R-:W4:Y:S02]  /*d690*/  MUFU.EX2 R215, R215 ;  /* 0x000000d700d77308 */ /* 0x000f240000000800 */
[----:B------:R-:W-:Y:S01]  /*d6a0*/  FADD.FTZ R209, R206, R209 ;  /* 0x000000d1ced17221 */ /* 0x000fe20000010000 */
[C---:B-----5:R-:W-:Y:S07]  /*d6b0*/  HMMA.16816.F32 R12, R132.reuse, R140, R12 ;  /* 0x0000008c840c723c */ /* 0x060fee000000180c */
[----:B------:R-:W5:Y:S01]  /*d6c0*/  MUFU.EX2 R166, R166 ;  /* 0x000000a600a67308 */ /* 0x000f620000000800 */
        /* <DEDUP_REMOVED lines=31> */
[----:B------:R-:W3:Y:S05]  /*d8c0*/  LDSM.16.MT88.4 R144, [R236+0x11000] ;  /* 0x01100000ec90783b */ /* 0x000eea0000004200 */
[C---:B-----5:R-:W-:Y:S06]  /*d8d0*/  HMMA.16816.F32 R100, R132.reuse, R148, R100 ;  /* 0x000000948464723c */ /* 0x060fec0000001864 */
        /* <DEDUP_REMOVED lines=8> */
[C---:B-1----:R-:W-:Y:S06]  /*d960*/  HMMA.16816.F32 R124, R132.reuse, R140, R124 ;  /* 0x0000008c847c723c */ /* 0x042fec000000187c */
[----:B------:R-:W-:Y:S01]  /*d970*/  HMMA.16816.F32 R128, R132, R142, R128 ;  /* 0x0000008e8480723c */ /* 0x000fe20000001880 */
[----:B------:R-:W1:Y:S06]  /*d980*/  LDSM.16.MT88.4 R140, [R236+0x15000] ;  /* 0x01500000ec8c783b */ /* 0x000e6c0000004200 */
[----:B------:R-:W-:Y:S04]  /*d990*/  F2FP.F16.F32.PACK_AB R135, R191, R210 ;  /* 0x000000d2bf87723e */ /* 0x000fe800000000ff */
[----:B------:R-:W-:Y:S02]  /*d9a0*/  F2FP.F16.F32.PACK_AB R132, R214, R211 ;  /* 0x000000d3d684723e */ /* 0x000fe400000000ff */
[----:B------:R-:W-:Y:S02]  /*d9b0*/  F2FP.F16.F32.PACK_AB R134, R213, R212 ;  /* 0x000000d4d586723e */ /* 0x000fe400000000ff */
[C---:B------:R-:W-:Y:S01]  /*d9c0*/  F2FP.F16.F32.PACK_AB R133, R215.reuse, R208 ;  /* 0x000000d0d785723e */ /* 0x040fe200000000ff */
[----:B------:R-:W-:Y:S04]  /*d9d0*/  FADD.FTZ R208, R208, R209 ;  /* 0x000000d1d0d07221 */ /* 0x000fe80000010000 */
[----:B------:R-:W-:Y:S02]  /*d9e0*/  FADD.FTZ R215, R215, R208 ;  /* 0x000000d0d7d77221 */ /* 0x000fe40000010000 */
[C---:B---3--:R-:W-:Y:S03]  /*d9f0*/  HMMA.16816.F32 R4, R132.reuse, R144, R4 ;  /* 0x000000908404723c */ /* 0x048fe60000001804 */
[----:B------:R-:W-:Y:S03]  /*da00*/  FADD.FTZ R215, R210, R215 ;  /* 0x000000d7d2d77221 */ /* 0x000fe60000010000 */
[C---:B------:R-:W-:Y:S01]  /*da10*/  HMMA.16816.F32 R8, R132.reuse, R146, R8 ;  /* 0x000000928408723c */ /* 0x040fe20000001808 */
[----:B------:R-:W3:Y:S05]  /*da20*/  LDSM.16.MT88.4 R144, [R233+0x15000] ;  /* 0x01500000e990783b */ /* 0x000eea0000004200 */
[C---:B----4-:R-:W-:Y:S06]  /*da30*/  HMMA.16816.F32 R12, R132.reuse, R148, R12 ;  /* 0x00000094840c723c */ /* 0x050fec000000180c */
[C---:B------:R-:W-:Y:S01]  /*da40*/  HMMA.16816.F32 R16, R132.reuse, R150, R16 ;  /* 0x000000968410723c */ /* 0x040fe20000001810 */
[----:B------:R-:W4:Y:S05]  /*da50*/  LDSM.16.MT88.4 R148, [R232+0x15000] ;  /* 0x01500000e894783b */ /* 0x000f2a0000004200 */
[C---:B-----5:R-:W-:Y:S06]  /*da60*/  HMMA.16816.F32 R20, R132.reuse, R152, R20 ;  /* 0x000000988414723c */ /* 0x060fec0000001814 */
[C---:B------:R-:W-:Y:S01]  /*da70*/  HMMA.16816.F32 R24, R132.reuse, R154, R24 ;  /* 0x0000009a8418723c */ /* 0x040fe20000001818 */
[----:B------:R-:W-:Y:S05]  /*da80*/  LDSM.16.MT88.4 R152, [R233+0x17000] ;  /* 0x01700000e998783b */ /* 0x000fea0000004200 */
[C---:B------:R-:W-:Y:S01]  /*da90*/  HMMA.16816.F32 R28, R132.reuse, R156, R28 ;  /* 0x0000009c841c723c */ /* 0x040fe2000000181c */
[----:B------:R-:W-:Y:S05]  /*daa0*/  MUFU.EX2 R157, R186 ;  /* 0x000000ba009d7308 */ /* 0x000fea0000000800 */
[C---:B------:R-:W-:Y:S05]  /*dab0*/  HMMA.16816.F32 R32, R132.reuse, R158, R32 ;  /* 0x0000009e8420723c */ /* 0x040fea0000001820 */
[----:B------:R-:W5:Y:S01]  /*dac0*/  MUFU.EX2 R159, R184 ;  /* 0x000000b8009f7308 */ /* 0x000f620000000800 */
[C---:B------:R-:W-:Y:S09]  /*dad0*/  HMMA.16816.F32 R36, R132.reuse, R160, R36 ;  /* 0x000000a08424723c */ /* 0x040ff20000001824 */
[----:B------:R2:W5:Y:S01]  /*dae0*/  MUFU.EX2 R156, R180 ;  /* 0x000000b4009c7308 */ /* 0x0005620000000800 */
[C---:B------:R-:W-:Y:S01]  /*daf0*/  HMMA.16816.F32 R40, R132.reuse, R162, R40 ;  /* 0x000000a28428723c */ /* 0x040fe20000001828 */
[----:B------:R-:W-:Y:S05]  /*db00*/  LDSM.16.MT88.4 R160, [R236+0x11800] ;  /* 0x01180000eca0783b */ /* 0x000fea0000004200 */
[C---:B------:R-:W-:Y:S06]  /*db10*/  HMMA.16816.F32 R44, R132.reuse, R168, R44 ;  /* 0x000000a8842c723c */ /* 0x040fec000000182c */
[C---:B------:R-:W-:Y:S01]  /*db20*/  HMMA.16816.F32 R48, R132.reuse, R170, R48 ;  /* 0x000000aa8430723c */ /* 0x040fe20000001830 */
[----:B--2---:R-:W-:Y:S05]  /*db30*/  LDSM.16.MT88.4 R180, [R236+0x13800] ;  /* 0x01380000ecb4783b */ /* 0x004fea0000004200 */
[C---:B------:R-:W-:Y:S05]  /*db40*/  HMMA.16816.F32 R52, R132.reuse, R136, R52 ;  /* 0x000000888434723c */ /* 0x040fea0000001834 */
[----:B------:R-:W-:Y:S01]  /*db50*/  F2FP.F16.F32.PACK_AB R171, R165, R166 ;  /* 0x000000a6a5ab723e */ /* 0x000fe200000000ff */
        /* <DEDUP_REMOVED lines=14> */
[C---:B----4-:R-:W-:Y:S06]  /*dc40*/  HMMA.16816.F32 R92, R132.reuse, R148, R92 ;  /* 0x00000094845c723c */ /* 0x050fec000000185c */
[C---:B------:R-:W-:Y:S06]  /*dc50*/  HMMA.16816.F32 R96, R132.reuse, R150, R96 ;  /* 0x000000968460723c */ /* 0x040fec0000001860 */
[C---:B--2---:R-:W-:Y:S06]  /*dc60*/  HMMA.16816.F32 R100, R132.reuse, R136, R100 ;  /* 0x000000888464723c */ /* 0x044fec0000001864 */
[C---:B------:R-:W-:Y:S01]  /*dc70*/  HMMA.16816.F32 R104, R132.reuse, R138, R104 ;  /* 0x0000008a8468723c */ /* 0x040fe20000001868 */
[----:B------:R-:W2:Y:S05]  /*dc80*/  LDSM.16.MT88.4 R136, [R233+0x11800] ;  /* 0x01180000e988783b */ /* 0x000eaa0000004200 */
[C---:B-1----:R-:W-:Y:S06]  /*dc90*/  HMMA.16816.F32 R108, R132.reuse, R140, R108 ;  /* 0x0000008c846c723c */ /* 0x042fec000000186c */
[C---:B------:R-:W-:Y:S05]  /*dca0*/  HMMA.16816.F32 R112, R132.reuse, R142, R112 ;  /* 0x0000008e8470723c */ /* 0x040fea0000001870 */
[----:B-----5:R-:W-:Y:S01]  /*dcb0*/  MOV R140, R159 ;  /* 0x0000009f008c7202 */ /* 0x020fe20000000f00 */
[C---:B------:R-:W-:Y:S05]  /*dcc0*/  HMMA.16816.F32 R116, R132.reuse, R152, R116 ;  /* 0x000000988474723c */ /* 0x040fea0000001874 */
[----:B------:R-:W-:Y:S01]  /*dcd0*/  MOV R143, R187 ;  /* 0x000000bb008f7202 */ /* 0x000fe20000000f00 */
[C---:B------:R-:W-:Y:S01]  /*dce0*/  HMMA.16816.F32 R120, R132.reuse, R154, R120 ;  /* 0x0000009a8478723c */ /* 0x040fe20000001878 */
[----:B------:R-:W1:Y:S04]  /*dcf0*/  LDSM.16.MT88.4 R184, [R234+0x13800] ;  /* 0x01380000eab8783b */ /* 0x000e680000004200 */
[----:B------:R-:W-:Y:S01]  /*dd00*/  MOV R141, R156 ;  /* 0x0000009c008d7202 */ /* 0x000fe20000000f00 */
[C---:B---3--:R-:W-:Y:S05]  /*dd10*/  HMMA.16816.F32 R124, R132.reuse, R144, R124 ;  /* 0x00000090847c723c */ /* 0x048fea000000187c */
[----:B------:R-:W-:Y:S01]  /*dd20*/  MOV R142, R157 ;  /* 0x0000009d008e7202 */ /* 0x000fe20000000f00 */
[----:B------:R-:W-:Y:S05]  /*dd30*/  HMMA.16816.F32 R128, R132, R146, R128 ;  /* 0x000000928480723c */ /* 0x000fea0000001880 */
[----:B------:R-:W-:Y:S02]  /*dd40*/  MOV R144, R190 ;  /* 0x000000be00907202 */ /* 0x000fe40000000f00 */
[----:B------:R-:W-:Y:S04]  /*dd50*/  F2FP.F16.F32.PACK_AB R169, R141, R189 ;  /* 0x000000bd8da9723e */ /* 0x000fe800000000ff */
[----:B------:R-:W-:Y:S02]  /*dd60*/  F2FP.F16.F32.PACK_AB R168, R142, R144 ;  /* 0x000000908ea8723e */ /* 0x000fe400000000ff */
[----:B------:R-:W-:Y:S02]  /*dd70*/  F2FP.F16.F32.PACK_AB R170, R143, R140 ;  /* 0x0000008c8faa723e */ /* 0x000fe400000000ff */
[----:B------:R-:W-:Y:S02]  /*dd80*/  MOV R145, R191 ;  /* 0x000000bf00917202 */ /* 0x000fe40000000f00 */
[----:B------:R-:W-:Y:S02]  /*dd90*/  MOV R135, R189 ;  /* 0x000000bd00877202 */ /* 0x000fe40000000f00 */
[----:B------:R-:W3:Y:S01]  /*dda0*/  LDSM.16.MT88.4 R188, [R233+0x13800] ;  /* 0x01380000e9bc783b */ /* 0x000ee20000004200 */
[C---:B------:R-:W-:Y:S06]  /*ddb0*/  HMMA.16816.F32 R156, R168.reuse, R160, R4 ;  /* 0x000000a0a89c723c */ /* 0x040fec0000001804 */
[C---:B------:R-:W-:Y:S01]  /*ddc0*/  HMMA.16816.F32 R160, R168.reuse, R162, R8 ;  /* 0x000000a2a8a0723c */ /* 0x040fe20000001808 */
[----:B------:R-:W4:Y:S05]  /*ddd0*/  LDSM.16.MT88.4 R4, [R232+0x13800] ;  /* 0x01380000e804783b */ /* 0x000f2a0000004200 */
[C---:B------:R-:W-:Y:S03]  /*dde0*/  HMMA.16816.F32 R148, R168.reuse, R172, R12 ;  /* 0x000000aca894723c */ /* 0x040fe6000000180c */
[----:B------:R-:W5:Y:S03]  /*ddf0*/  LDSM.16.MT88.4 R8, [R236+0x15800] ;  /* 0x01580000ec08783b */ /* 0x000f660000004200 */
[C---:B------:R-:W-:Y:S05]  /*de00*/  HMMA.16816.F32 R152, R168.reuse, R174, R16 ;  /* 0x000000aea898723c */ /* 0x040fea0000001810 */
[----:B------:R-:W-:Y:S01]  /*de10*/  MOV R173, R143 ;  /* 0x0000008f00ad7202 */ /* 0x000fe20000000f00 */
[----:B------:R-:W5:Y:S01]  /*de20*/  LDSM.16.MT88.4 R12, [R234+0x15800] ;  /* 0x01580000ea0c783b */ /* 0x000f620000004200 */
[----:B------:R-:W-:Y:S04]  /*de30*/  MOV R174, R142 ;  /* 0x0000008e00ae7202 */ /* 0x000fe80000000f00 */
[----:B------:R-:W-:Y:S02]  /*de40*/  MOV R172, R140 ;  /* 0x0000008c00ac7202 */ /* 0x000fe40000000f00 */
[----:B------:R-:W-:Y:S01]  /*de50*/  MOV R175, R141 ;  /* 0x0000008d00af7202 */ /* 0x000fe20000000f00 */
[----:B------:R-:W5:Y:S01]  /*de60*/  LDSM.16.MT88.4 R16, [R233+0x15800] ;  /* 0x01580000e910783b */ /* 0x000f620000004200 */
[C---:B--2---:R-:W-:Y:S07]  /*de70*/  HMMA.16816.F32 R140, R168.reuse, R136, R20 ;  /* 0x00000088a88c723c */ /* 0x044fee0000001814 */
[----:B------:R-:W-:Y:S01]  /*de80*/  MOV R136, R144 ;  /* 0x0000009000887202 */ /* 0x000fe20000000f00 */
[----:B------:R-:W2:Y:S03]  /*de90*/  LDSM.16.MT88.4 R20, [R232+0x15800] ;  /* 0x01580000e814783b */ /* 0x000ea60000004200 */
[----:B------:R-:W-:Y:S02]  /*dea0*/  MOV R137, R145 ;  /* 0x0000009100897202 */ /* 0x000fe40000000f00 */
[C---:B------:R-:W-:Y:S07]  /*deb0*/  HMMA.16816.F32 R144, R168.reuse, R138, R24 ;  /* 0x0000008aa890723c */ /* 0x040fee0000001818 */
[----:B------:R-:W-:Y:S02]  /*dec0*/  MOV R27, R135 ;  /* 0x00000087001b7202 */ /* 0x000fe40000000f00 */
[C---:B------:R-:W-:Y:S01]  /*ded0*/  HMMA.16816.F32 R132, R168.reuse, R176, R28 ;  /* 0x000000b0a884723c */ /* 0x040fe2000000181c */
[----:B------:R-:W2:Y:S06]  /*dee0*/  LDL.LU R28, [R1] ;  /* 0x00000000011c7983 */ /* 0x000eac0000300800 */
[----:B------:R-:W-:Y:S04]  /*def0*/  MOV R29, R137 ;  /* 0x00000089001d7202 */ /* 0x000fe80000000f00 */
[----:B------:R-:W-:Y:S01]  /*df00*/  MOV R30, R136 ;  /* 0x00000088001e7202 */ /* 0x000fe20000000f00 */
[----:B------:R-:W-:Y:S01]  /*df10*/  FADD.FTZ R0, R29, R215 ;  /* 0x000000d71d007221 */ /* 0x000fe20000010000 */
[C---:B------:R-:W-:Y:S03]  /*df20*/  HMMA.16816.F32 R136, R168.reuse, R178, R32 ;  /* 0x000000b2a888723c */ /* 0x040fe60000001820 */
[----:B------:R-:W-:Y:S02]  /*df30*/  MOV R31, R27 ;  /* 0x0000001b001f7202 */ /* 0x000fe40000000f00 */
[----:B------:R-:W2:Y:S01]  /*df40*/  LDSM.16.MT88.4 R24, [R236+0x17800] ;  /* 0x01780000ec18783b */ /* 0x000ea20000004200 */
[C---:B------:R-:W-:Y:S05]  /*df50*/  HMMA.16816.F32 R36, R168.reuse, R180, R36 ;  /* 0x000000b4a824723c */ /* 0x040fea0000001824 */
[----:B------:R-:W-:Y:S01]  /*df60*/  FADD.FTZ R0, R31, R0 ;  /* 0x000000001f007221 */ /* 0x000fe20000010000 */
[C---:B------:R-:W-:Y:S06]  /*df70*/  HMMA.16816.F32 R40, R168.reuse, R182, R40 ;  /* 0x000000b6a828723c */ /* 0x040fec0000001828 */
[C---:B-1----:R-:W-:Y:S06]  /*df80*/  HMMA.16816.F32 R44, R168.reuse, R184, R44 ;  /* 0x000000b8a82c723c */ /* 0x042fec000000182c */
[C---:B------:R-:W-:Y:S06]  /*df90*/  HMMA.16816.F32 R48, R168.reuse, R186, R48 ;  /* 0x000000baa830723c */ /* 0x040fec0000001830 */
[C---:B---3--:R-:W-:Y:S06]  /*dfa0*/  HMMA.16816.F32 R52, R168.reuse, R188, R52 ;  /* 0x000000bca834723c */ /* 0x048fec0000001834 */
[C---:B------:R-:W-:Y:S06]  /*dfb0*/  HMMA.16816.F32 R56, R168.reuse, R190, R56 ;  /* 0x000000bea838723c */ /* 0x040fec0000001838 */
[C---:B----4-:R-:W-:Y:S06]  /*dfc0*/  HMMA.16816.F32 R60, R168.reuse, R4, R60 ;  /* 0x00000004a83c723c */ /* 0x050fec000000183c */
[C---:B------:R-:W-:Y:S01]  /*dfd0*/  HMMA.16816.F32 R64, R168.reuse, R6, R64 ;  /* 0x00000006a840723c */ /* 0x040fe20000001840 */
[----:B------:R-:W1:Y:S05]  /*dfe0*/  LDSM.16.MT88.4 R4, [R234+0x17800] ;  /* 0x01780000ea04783b */ /* 0x000e6a0000004200 */
[C---:B-----5:R-:W-:Y:S06]  /*dff0*/  HMMA.16816.F32 R68, R168.reuse, R8, R68 ;  /* 0x00000008a844723c */ /* 0x060fec0000001844 */
[C---:B------:R-:W-:Y:S01]  /*e000*/  HMMA.16816.F32 R72, R168.reuse, R10, R72 ;  /* 0x0000000aa848723c */ /* 0x040fe20000001848 */
[----:B------:R-:W3:Y:S05]  /*e010*/  LDSM.16.MT88.4 R8, [R233+0x17800] ;  /* 0x01780000e908783b */ /* 0x000eea0000004200 */
[C---:B------:R-:W-:Y:S06]  /*e020*/  HMMA.16816.F32 R76, R168.reuse, R12, R76 ;  /* 0x0000000ca84c723c */ /* 0x040fec000000184c */
[C---:B------:R-:W-:Y:S01]  /*e030*/  HMMA.16816.F32 R80, R168.reuse, R14, R80 ;  /* 0x0000000ea850723c */ /* 0x040fe20000001850 */
[----:B------:R-:W4:Y:S05]  /*e040*/  LDSM.16.MT88.4 R12, [R232+0x17800] ;  /* 0x01780000e80c783b */ /* 0x000f2a0000004200 */
[C---:B------:R-:W-:Y:S06]  /*e050*/  HMMA.16816.F32 R84, R168.reuse, R16, R84 ;  /* 0x00000010a854723c */ /* 0x040fec0000001854 */
[C---:B------:R-:W-:Y:S06]  /*e060*/  HMMA.16816.F32 R88, R168.reuse, R18, R88 ;  /* 0x00000012a858723c */ /* 0x040fec0000001858 */
[C---:B--2---:R-:W-:Y:S06]  /*e070*/  HMMA.16816.F32 R92, R168.reuse, R20, R92 ;  /* 0x00000014a85c723c */ /* 0x044fec000000185c */
[C---:B------:R-:W-:Y:S06]  /*e080*/  HMMA.16816.F32 R96, R168.reuse, R22, R96 ;  /* 0x00000016a860723c */ /* 0x040fec0000001860 */
[C---:B------:R-:W-:Y:S06]  /*e090*/  HMMA.16816.F32 R100, R168.reuse, R24, R100 ;  /* 0x00000018a864723c */ /* 0x040fec0000001864 */
[C---:B------:R-:W-:Y:S06]  /*e0a0*/  HMMA.16816.F32 R104, R168.reuse, R26, R104 ;  /* 0x0000001aa868723c */ /* 0x040fec0000001868 */
[C---:B-1----:R-:W-:Y:S06]  /*e0b0*/  HMMA.16816.F32 R108, R168.reuse, R4, R108 ;  /* 0x00000004a86c723c */ /* 0x042fec000000186c */
[C---:B------:R-:W-:Y:S05]  /*e0c0*/  HMMA.16816.F32 R112, R168.reuse, R6, R112 ;  /* 0x00000006a870723c */ /* 0x040fea0000001870 */
[----:B------:R-:W-:Y:S01]  /*e0d0*/  FADD.FTZ R5, R175, R0 ;  /* 0x00000000af057221 */ /* 0x000fe20000010000 */
[C---:B---3--:R-:W-:Y:S05]  /*e0e0*/  HMMA.16816.F32 R116, R168.reuse, R8, R116 ;  /* 0x00000008a874723c */ /* 0x048fea0000001874 */
[----:B------:R-:W-:Y:S01]  /*e0f0*/  FADD.FTZ R166, R166, R5 ;  /* 0x00000005a6a67221 */ /* 0x000fe20000010000 */
[C---:B------:R-:W-:Y:S05]  /*e100*/  HMMA.16816.F32 R120, R168.reuse, R10, R120 ;  /* 0x0000000aa878723c */ /* 0x040fea0000001878 */
[----:B------:R-:W-:Y:S01]  /*e110*/  FADD.FTZ R252, R165, R166 ;  /* 0x000000a6a5fc7221 */ /* 0x000fe20000010000 */
[C---:B----4-:R-:W-:Y:S06]  /*e120*/  HMMA.16816.F32 R124, R168.reuse, R12, R124 ;  /* 0x0000000ca87c723c */ /* 0x050fec000000187c */
[----:B------:R-:W-:Y:S05]  /*e130*/  HMMA.16816.F32 R128, R168, R14, R128 ;  /* 0x0000000ea880723c */ /* 0x000fea0000001880 */
[----:B------:R-:W-:Y:S06]  /*e140*/  FFMA.FTZ R201, R2, R28, R201 ;  /* 0x0000001c02c97223 */ /* 0x000fec00000100c9 */
[----:B------:R-:W-:Y:S04]  /*e150*/  FADD.FTZ R198, R198, R201 ;  /* 0x000000c9c6c67221 */ /* 0x000fe80000010000 */
        /* <DEDUP_REMOVED lines=13> */
[----:B------:R-:W-:Y:S05]  /*e230*/  FADD.FTZ R0, R173, R213 ;  /* 0x000000d5ad007221 */ /* 0x000fea0000010000 */
[----:B------:R1:W-:Y:S02]  /*e240*/  STL [R1], R0 ;  /* 0x0000000001007387 */ /* 0x0003e40000100800 */
[----:B-1----:R-:W-:Y:S01]  /*e250*/  MOV R0, R3 ;  /* 0x0000000300007202 */ /* 0x002fe20000000f00 */
[----:B------:R-:W-:Y:S06]  /*e260*/  @P0 BRA `(.L_x_5324) ;  /* 0xffffffb000140947 */ /* 0x000fec000383ffff */
.L_x_5320:
[----:B------:R-:W2:Y:S01]  /*e270*/  LDL.LU R2, [R1] ;  /* 0x0000000001027983 */ /* 0x000ea20000300800 */
[----:B------:R-:W1:Y:S01]  /*e280*/  S2UR UR4, SR_CgaCtaId ;  /* 0x00000000000479c3 */ /* 0x000e620000008800 */
[----:B------:R-:W-:Y:S01]  /*e290*/  MOV R7, 0x3f800000 ;  /* 0x3f80000000077802 */ /* 0x000fe20000000f00 */
[----:B------:R-:W-:Y:S01]  /*e2a0*/  UMOV UR5, 0x400 ;  /* 0x0000040000057882 */ /* 0x000fe20000000000 */
[----:B------:R-:W3:Y:S01]  /*e2b0*/  SHFL.BFLY PT, R5, R252, 0x2, 0x1f ;  /* 0x0c401f00fc057f89 */ /* 0x000ee200000e0000 */
[----:B------:R-:W-:Y:S01]  /*e2c0*/  MOV R6, 0x3f800000 ;  /* 0x3f80000000067802 */ /* 0x000fe20000000f00 */
[----:B------:R-:W-:Y:S01]  /*e2d0*/  BSSY B0, `(.L_x_5325) ;  /* 0x0000137000007945 */ /* 0x000fe20003800000 */
[----:B------:R-:W4:Y:S01]  /*e2e0*/  S2R R0, SR_TID.X ;  /* 0x0000000000007919 */ /* 0x000f220000002100 */
[----:B------:R-:W5:Y:S01]  /*e2f0*/  S2R R33, SR_CTAID.Y ;  /* 0x0000000000217919 */ /* 0x000f620000002600 */
[----:B-1----:R-:W-:Y:S01]  /*e300*/  ULEA UR4, UR4, UR5, 0x18 ;  /* 0x0000000504047291 */ /* 0x002fe2000f8ec03f */
[----:B------:R-:W1:Y:S01]  /*e310*/  S2UR UR5, SR_CTAID.X ;  /* 0x00000000000579c3 */ /* 0x000e620000002500 */
[----:B---3--:R-:W-:Y:S01]  /*e320*/  FADD.FTZ R5, R5, R252 ;  /* 0x000000fc05057221 */ /* 0x008fe20000010000 */
[----:B----4-:R-:W-:-:S04]  /*e330*/  SHF.R.S32.HI R9, RZ, 0x1f, R0 ;  /* 0x0000001fff097819 */ /* 0x010fc80000011400 */
[CC--:B------:R-:W-:Y:S02]  /*e340*/  LEA.HI R8, R9.reuse, R0.reuse, RZ, 0x2 ;  /* 0x0000000009087211 */ /* 0x0c0fe400078f10ff */
[CC--:B------:R-:W-:Y:S02]  /*e350*/  LEA.HI R12, R9.reuse, R0.reuse, RZ, 0x4 ;  /* 0x00000000090c7211 */ /* 0x0c0fe400078f20ff */
[----:B------:R-:W-:Y:S02]  /*e360*/  SHF.R.S32.HI R10, RZ, 0x2, R8 ;  /* 0x00000002ff0a7819 */ /* 0x000fe40000011408 */
[----:B------:R-:W-:Y:S01]  /*e370*/  LEA.HI R9, R9, R0, RZ, 0x5 ;  /* 0x0000000009097211 */ /* 0x000fe200078f28ff */
[----:B-1----:R-:W-:Y:S01]  /*e380*/  USHF.L.U32 UR5, UR5, 0x6, URZ ;  /* 0x0000000605057899 */ /* 0x002fe2000800063f */
[----:B------:R-:W-:Y:S02]  /*e390*/  LOP3.LUT R17, R8, 0x1ffffffc, RZ, 0xc0, !PT ;  /* 0x1ffffffc08117812 */ /* 0x000fe400078ec0ff */
[----:B------:R-:W-:-:S02]  /*e3a0*/  LOP3.LUT R13, R12, 0xfffffff0, RZ, 0xc0, !PT ;  /* 0xfffffff00c0d7812 */ /* 0x000fc400078ec0ff */
[----:B------:R-:W-:Y:S02]  /*e3b0*/  SHF.R.S32.HI R12, RZ, 0x5, R9 ;  /* 0x00000005ff0c7819 */ /* 0x000fe40000011409 */
[-C--:B------:R-:W-:Y:S02]  /*e3c0*/  IADD3 R17, -R17, R0.reuse, RZ ;  /* 0x0000000011117210 */ /* 0x080fe40007ffe1ff */
[----:B------:R-:W-:Y:S02]  /*e3d0*/  IADD3 R13, -R13, R0, RZ ;  /* 0x000000000d0d7210 */ /* 0x000fe40007ffe1ff */
[----:B------:R-:W-:-:S04]  /*e3e0*/  LOP3.LUT R9, R9, 0xffffffe0, RZ, 0xc0, !PT ;  /* 0xffffffe009097812 */ /* 0x000fc800078ec0ff */
[----:B------:R-:W-:Y:S01]  /*e3f0*/  IADD3 R9, R0, -R9, RZ ;  /* 0x8000000900097210 */ /* 0x000fe20007ffe0ff */
[----:B------:R-:W-:Y:S06]  /*e400*/  BAR.SYNC.DEFER_BLOCKING 0x0 ;  /* 0x0000000000007b1d */ /* 0x000fec0000010000 */
[----:B--2---:R-:W1:Y:S02]  /*e410*/  SHFL.BFLY PT, R11, R2, 0x2, 0x1f ;  /* 0x0c401f00020b7f89 */ /* 0x004e6400000e0000 */
[----:B-1----:R-:W-:Y:S02]  /*e420*/  FADD.FTZ R11, R11, R2 ;  /* 0x000000020b0b7221 */ /* 0x002fe40000010000 */
[----:B------:R-:W1:Y:S04]  /*e430*/  SHFL.BFLY PT, R2, R5, 0x1, 0x1f ;  /* 0x0c201f0005027f89 */ /* 0x000e6800000e0000 */
[----:B------:R-:W2:Y:S01]  /*e440*/  SHFL.BFLY PT, R4, R11, 0x1, 0x1f ;  /* 0x0c201f000b047f89 */ /* 0x000ea200000e0000 */
[----:B-1----:R-:W-:Y:S01]  /*e450*/  FADD.FTZ R2, R5, R2 ;  /* 0x0000000205027221 */ /* 0x002fe20000010000 */
[----:B------:R-:W-:Y:S01]  /*e460*/  SHF.R.S32.HI R5, RZ, 0x1f, R8 ;  /* 0x0000001fff057819 */ /* 0x000fe20000011408 */
[----:B--2---:R-:W-:-:S03]  /*e470*/  FADD.FTZ R4, R11, R4 ;  /* 0x000000040b047221 */ /* 0x004fc60000010000 */
[----:B------:R-:W-:Y:S02]  /*e480*/  LEA.HI R5, R5, R10, RZ, 0x3 ;  /* 0x0000000a05057211 */ /* 0x000fe400078f18ff */
[----:B------:R-:W-:Y:S02]  /*e490*/  FSETP.NE.FTZ.AND P3, PT, R2, RZ, PT ;  /* 0x000000ff0200720b */ /* 0x000fe40003f75000 */
[----:B------:R-:W-:Y:S02]  /*e4a0*/  LOP3.LUT R5, R5, 0xfffffff8, RZ, 0xc0, !PT ;  /* 0xfffffff805057812 */ /* 0x000fe400078ec0ff */
[----:B------:R-:W-:Y:S02]  /*e4b0*/  FSETP.NE.FTZ.AND P4, PT, R4, RZ, PT ;  /* 0x000000ff0400720b */ /* 0x000fe40003f95000 */
[----:B------:R-:W-:Y:S02]  /*e4c0*/  IADD3 R5, R10, -R5, RZ ;  /* 0x800000050a057210 */ /* 0x000fe40007ffe0ff */
[----:B------:R-:W1:Y:S02]  /*e4d0*/  S2R R10, SR_TID.X ;  /* 0x00000000000a7919 */ /* 0x000e640000002100 */
[----:B------:R-:W-:-:S02]  /*e4e0*/  SHF.L.U32 R19, R5, 0x6, RZ ;  /* 0x0000000605137819 */ /* 0x000fc400000006ff */
[----:B------:R-:W-:Y:S01]  /*e4f0*/  LOP3.LUT R15, R5, 0x1, RZ, 0xc0, !PT ;  /* 0x00000001050f7812 */ /* 0x000fe200078ec0ff */
[----:B------:R-:W2:Y:S01]  /*e500*/  @P3 MUFU.RCP R6, R2 ;  /* 0x0000000200063308 */ /* 0x000ea20000001000 */
[----:B------:R-:W-:Y:S02]  /*e510*/  LOP3.LUT R19, R19, 0x1c0, RZ, 0xc0, !PT ;  /* 0x000001c013137812 */ /* 0x000fe400078ec0ff */
[----:B------:R-:W-:Y:S02]  /*e520*/  ISETP.NE.U32.AND P0, PT, R15, 0x1, PT ;  /* 0x000000010f00780c */ /* 0x000fe40003f05070 */
[----:B------:R-:W-:Y:S02]  /*e530*/  LEA.HI R19, R19, R19, RZ, 0x1d ;  /* 0x0000001313137211 */ /* 0x000fe400078fe8ff */
[----:B------:R-:W-:Y:S01]  /*e540*/  R2P PR, R5, 0x6 ;  /* 0x0000000605007804 */ /* 0x000fe20000000000 */
[----:B------:R-:W3:Y:S01]  /*e550*/  @P4 MUFU.RCP R7, R4 ;  /* 0x0000000400074308 */ /* 0x000ee20000001000 */
[----:B------:R-:W-:-:S04]  /*e560*/  MOV R5, 0x40 ;  /* 0x0000004000057802 */ /* 0x000fc80000000f00 */
[----:B------:R-:W-:-:S03]  /*e570*/  SEL R5, R5, 0xffffffc0, !P1 ;  /* 0xffffffc005057807 */ /* 0x000fc60004800000 */
[----:B------:R-:W-:Y:S01]  /*e580*/  @P4 MUFU.LG2 R4, R4 ;  /* 0x0000000400044308 */ /* 0x000fe20000000c00 */
        /* <DEDUP_REMOVED lines=146> */
[C---:B------:R-:W-:Y:S01]  /*eeb0*/  IADD3 R6, R14.reuse, -0x20, RZ ;  /* 0xffffffe00e067810 */ /* 0x040fe20007ffe0ff */
[----:B------:R-:W-:Y:S01]  /*eec0*/  STS.64 [R14+0x800], R158 ;  /* 0x0008009e0e007388 */ /* 0x000fe20000000a00 */
[----:B------:R-:W-:-:S02]  /*eed0*/  @P0 IADD3 R6, R14, 0x20, RZ ;  /* 0x000000200e060810 */ /* 0x000fc40007ffe0ff */
[----:B------:R-:W-:Y:S02]  /*eee0*/  SEL R7, R7, 0xffffff80, !P2 ;  /* 0xffffff8007077807 */ /* 0x000fe40005000000 */
[----:B------:R-:W-:Y:S01]  /*eef0*/  LEA R15, R18, R15, 0x2 ;  /* 0x0000000f120f7211 */ /* 0x000fe200078e10ff */
[----:B------:R-:W-:Y:S01]  /*ef00*/  STS.64 [R6], R160 ;  /* 0x000000a006007388 */ /* 0x000fe20000000a00 */
[C---:B------:R-:W-:Y:S02]  /*ef10*/  IADD3 R16, R14.reuse, R5, RZ ;  /* 0x000000050e107210 */ /* 0x040fe40007ffe0ff */
[-C--:B------:R-:W-:Y:S01]  /*ef20*/  IADD3 R18, R5, R6.reuse, RZ ;  /* 0x0000000605127210 */ /* 0x080fe20007ffe0ff */
[----:B------:R-:W-:Y:S01]  /*ef30*/  STS.64 [R6+0x800], R162 ;  /* 0x000800a206007388 */ /* 0x000fe20000000a00 */
[-C--:B------:R-:W-:Y:S02]  /*ef40*/  IADD3 R5, R14, R7.reuse, RZ ;  /* 0x000000070e057210 */ /* 0x080fe40007ffe0ff */
[----:B------:R-:W-:Y:S01]  /*ef50*/  IADD3 R17, R7, R6, RZ ;  /* 0x0000000607117210 */ /* 0x000fe20007ffe0ff */
[----:B------:R-:W-:Y:S01]  /*ef60*/  STS.64 [R16], R148 ;  /* 0x0000009410007388 */ /* 0x000fe20000000a00 */
[-C--:B------:R-:W-:Y:S01]  /*ef70*/  IADD3 R19, R16, R7.reuse, RZ ;  /* 0x0000000710137210 */ /* 0x080fe20007ffe0ff */
[----:B-1----:R-:W-:Y:S01]  /*ef80*/  @P3 FMUL.FTZ R2, R2, 0.69314718246459960938 ;  /* 0x3f31721802023820 */ /* 0x002fe20000410000 */
[----:B------:R-:W-:Y:S01]  /*ef90*/  IADD3 R7, R18, R7, RZ ;  /* 0x0000000712077210 */ /* 0x000fe20007ffe0ff */
[----:B------:R-:W-:Y:S01]  /*efa0*/  STS.64 [R16+0x800], R150 ;  /* 0x0008009610007388 */ /* 0x000fe20000000a00 */
[----:B------:R-:W-:-:S02]  /*efb0*/  LEA.HI R11, R11, R10, RZ, 0x5 ;  /* 0x0000000a0b0b7211 */ /* 0x000fc400078f28ff */
[----:B------:R-:W-:Y:S01]  /*efc0*/  LOP3.LUT P0, RZ, R9, 0x3, RZ, 0xc0, !PT ;  /* 0x0000000309ff7812 */ /* 0x000fe2000780c0ff */
[----:B------:R-:W-:Y:S01]  /*efd0*/  STS.64 [R18], R152 ;  /* 0x0000009812007388 */ /* 0x000fe20000000a00 */
[----:B------:R-:W-:-:S03]  /*efe0*/  LOP3.LUT R11, R11, 0xffffffe0, RZ, 0xc0, !PT ;  /* 0xffffffe00b0b7812 */ /* 0x000fc600078ec0ff */
[----:B------:R-:W-:Y:S01]  /*eff0*/  STS.64 [R18+0x800], R154 ;  /* 0x0008009a12007388 */ /* 0x000fe20000000a00 */
[----:B------:R-:W-:Y:S02]  /*f000*/  IADD3 R32, R10, -R11, RZ ;  /* 0x8000000b0a207210 */ /* 0x000fe40007ffe0ff */
[----:B------:R-:W1:Y:S01]  /*f010*/  @P3 LDC R10, c[0x0][0x2e8] ;  /* 0x0000ba00ff0a3b82 */ /* 0x000e620000000800 */
[----:B------:R-:W-:Y:S01]  /*f020*/  STS.64 [R5], R140 ;  /* 0x0000008c05007388 */ /* 0x000fe20000000a00 */
[----:B------:R-:W-:-:S03]  /*f030*/  SHF.R.S32.HI R11, RZ, 0x1f, R32 ;  /* 0x0000001fff0b7819 */ /* 0x000fc60000011420 */
        /* <DEDUP_REMOVED lines=57> */
[----:B------:R-:W5:Y:S03]  /*f3d0*/  LDC.64 R14, c[0x0][0x2c0] ;  /* 0x0000b000ff0e7b82 */ /* 0x000f660000000a00 */
[----:B------:R-:W-:Y:S04]  /*f3e0*/  STS.64 [R19+0xc800], R126 ;  /* 0x00c8007e13007388 */ /* 0x000fe80000000a00 */
[----:B------:R-:W-:Y:S04]  /*f3f0*/  STS.64 [R7+0xc000], R128 ;  /* 0x00c0008007007388 */ /* 0x000fe80000000a00 */
[----:B------:R4:W-:Y:S01]  /*f400*/  STS.64 [R7+0xc800], R130 ;  /* 0x00c8008207007388 */ /* 0x0009e20000000a00 */
[----:B---3--:R-:W2:Y:S08]  /*f410*/  LDC R5, c[0x0][0x270] ;  /* 0x00009c00ff057b82 */ /* 0x008eb00000000800 */
[----:B------:R-:W-:Y:S01]  /*f420*/  BAR.SYNC.DEFER_BLOCKING 0x0 ;  /* 0x0000000000007b1d */ /* 0x000fe20000010000 */
[----:B-----5:R-:W-:-:S02]  /*f430*/  IMAD R14, R33, R14, UR15 ;  /* 0x0000000f210e7e24 */ /* 0x020fc4000f8e020e */
[----:B------:R-:W-:Y:S01]  /*f440*/  @P4 FMUL.FTZ R33, R4, 0.69314718246459960938 ;  /* 0x3f31721804214820 */ /* 0x000fe20000410000 */
[----:B------:R-:W-:Y:S02]  /*f450*/  SHF.L.U32 R4, R13, 0x2, RZ ;  /* 0x000000020d047819 */ /* 0x000fe400000006ff */
[----:B----4-:R-:W-:Y:S01]  /*f460*/  SHF.R.S32.HI R7, RZ, 0x1f, R12 ;  /* 0x0000001fff077819 */ /* 0x010fe2000001140c */
        /* <DEDUP_REMOVED lines=29> */
.L_x_5326:
[----:B------:R-:W-:Y:S05]  /*f640*/  BSYNC B0 ;  /* 0x0000000000007941 */ /* 0x000fea0003800000 */
.L_x_5325:
        /* <DEDUP_REMOVED lines=41> */
.L_x_5328:
[----:B------:R-:W-:Y:S05]  /*f8e0*/  BSYNC B0 ;  /* 0x0000000000007941 */ /* 0x000fea0003800000 */
.L_x_5327:
        /* <DEDUP_REMOVED lines=18> */
.L_x_5330:
[----:B------:R-:W-:Y:S05]  /*fa10*/  BSYNC B0 ;  /* 0x0000000000007941 */ /* 0x000fea0003800000 */
.L_x_5329:
        /* <DEDUP_REMOVED lines=17> */
.L_x_5332:
[----:B------:R-:W-:Y:S05]  /*fb30*/  BSYNC B0 ;  /* 0x0000000000007941 */ /* 0x000fea0003800000 */
.L_x_5331:
        /* <DEDUP_REMOVED lines=17> */
.L_x_5334:
[----:B------:R-:W-:Y:S05]  /*fc50*/  BSYNC B0 ;  /* 0x0000000000007941 */ /* 0x000fea0003800000 */
.L_x_5333:
        /* <DEDUP_REMOVED lines=17> */
.L_x_5336:
[----:B------:R-:W-:Y:S05]  /*fd70*/  BSYNC B0 ;  /* 0x0000000000007941 */ /* 0x000fea0003800000 */
.L_x_5335:
        /* <DEDUP_REMOVED lines=17> */
.L_x_5338:
[----:B------:R-:W-:Y:S05]  /*fe90*/  BSYNC B0 ;  /* 0x0000000000007941 */ /* 0x000fea0003800000 */
.L_x_5337:
        /* <DEDUP_REMOVED lines=17> */
.L_x_5340:
[----:B------:R-:W-:Y:S05]  /*ffb0*/  BSYNC B0 ;  /* 0x0000000000007941 */ /* 0x000fea0003800000 */
.L_x_5339:
        /* <DEDUP_REMOVED lines=14> */
.L_x_5341:
        /* <DEDUP_REMOVED lines=14> */
.L_x_8911:


//--------------------- .text._ZN5flash24flash_fwd_splitkv_kernelI23Flash_fwd_kernel_traitsILi256ELi64ELi64ELi4ELb0ELb0EN7cutlass6half_tE19Flash_kernel_traitsILi256ELi64ELi64ELi4ES3_EELb0ELb0ELb0ELb0ELb1ELb0ELb1ELb1EEEvNS_16Flash_fwd_paramsE --------------------------
	.section	.text._ZN5flash24flash_fwd_splitkv_kernelI23Flash_fwd_kernel_traitsILi256ELi64ELi64ELi4ELb0ELb0EN7cutlass6half_tE19Flash_kernel_traitsILi256ELi64ELi64ELi4ES3_EELb0ELb0ELb0ELb0ELb1ELb0ELb1ELb1EEEvNS_16Flash_fwd_paramsE,"ax",@progbits
	.align	128
        .global         _ZN5flash24flash_fwd_splitkv_kernelI23Flash_fwd_kernel_traitsILi256ELi64ELi64ELi4ELb0ELb0EN7cutlass6half_tE19Flash_kernel_traitsILi256ELi64ELi64ELi4ES3_EELb0ELb0ELb0ELb0ELb1ELb0ELb1ELb1EEEvNS_16Flash_fwd_paramsE
        .type           _ZN5flash24flash_fwd_splitkv_kernelI23Flash_fwd_kernel_traitsILi256ELi64ELi64ELi4ELb0ELb0EN7cutlass6half_tE19Flash_kernel_traitsILi256ELi64ELi64ELi4ES3_EELb0ELb0ELb0ELb0ELb1ELb0ELb1ELb1EEEvNS_16Flash_fwd_paramsE,@function
        .size           _ZN5flash24flash_fwd_splitkv_kernelI23Flash_fwd_kernel_traitsILi256ELi64ELi64ELi4ELb0ELb0EN7cutlass6half_tE19Flash_kernel_traitsILi256ELi64ELi64ELi4ES3_EELb0ELb0ELb0ELb0ELb1ELb0ELb1ELb1EEEvNS_16Flash_fwd_paramsE,(.L_x_8912 - _ZN5flash24flash_fwd_splitkv_kernelI23Flash_fwd_kernel_traitsILi256ELi64ELi64ELi4ELb0ELb0EN7cutlass6half_tE19Flash_kernel_traitsILi256ELi64ELi64ELi4ES3_EELb0ELb0ELb0ELb0ELb1ELb0ELb1ELb1EEEvNS_16Flash_fwd_paramsE)
        .other          _ZN5flash24flash_fwd_splitkv_kernelI23Flash_fwd_kernel_traitsILi256ELi64ELi64ELi4ELb0ELb0EN7cutlass6half_tE19Flash_kernel_traitsILi256ELi64ELi64ELi4ES3_EELb0ELb0ELb0ELb0ELb1ELb0ELb1ELb1EEEvNS_16Flash_fwd_paramsE,@"STO_CUDA_ENTRY STV_DEFAULT"
_ZN5flash24flash_fwd_splitkv_kernelI23Flash_fwd_kernel_traitsILi256ELi64ELi64ELi4ELb0ELb0EN7cutlass6half_tE19Flash_kernel_traitsILi256ELi64ELi64ELi4ES3_EELb0ELb0ELb0ELb0ELb1ELb0ELb1ELb1EEEvNS_16Flash_fwd_paramsE:
.text._ZN5flash24flash_fwd_splitkv_kernelI23Flash_fwd_kernel_traitsILi256ELi64ELi64ELi4ELb0ELb0EN7cutlass6half_tE19Flash_kernel_traitsILi256ELi64ELi64ELi4ES3_EELb0ELb0ELb0ELb0ELb1ELb0ELb1ELb1EEEvNS_16Flash_fwd_paramsE:
[----:B------:R-:W-:Y:S08]  /*0000*/  LDC R1, c[0x0][0x28] ;  /* 0x00000a00ff017b82 */ /* 0x000ff00000000800 */
[----:B------:R-:W1:Y:S01]  /*0010*/  LDC R5, c[0x0][0x270] ;  /* 0x00009c00ff057b82 */ /* 0x000e620000000800 */
[----:B------:R-:W-:Y:S01]  /*0020*/  ULDC.64 UR6, c[0x0][0x2f0] ;  /* 0x0000bc0000067ab9 */ /* 0x000fe20000000a00 */
[----:B------:R-:W-:Y:S01]  /*0030*/  ULDC.64 UR8, c[0x0][0x300] ;  /* 0x0000c00000087ab9 */ /* 0x000fe20000000a00 */
[----:B------:R-:W-:-:S04]  /*0040*/  ISETP.NE.U32.AND P0, PT, RZ, UR6, PT ;  /* 0x00000006ff007c0c */ /* 0x000fc8000bf05070 */
[----:B------:R-:W-:Y:S01]  /*0050*/  ISETP.NE.AND.EX P0, PT, RZ, UR7, PT, P0 ;  /* 0x00000007ff007c0c */ /* 0x000fe2000bf05300 */
[----:B------:R-:W2:Y:S01]  /*0060*/  S2UR UR4, SR_CTAID.Z ;  /* 0x00000000000479c3 */ /* 0x000ea20000002700 */
[----:B------:R-:W-:-:S07]  /*0070*/  ULDC.64 UR6, c[0x0][0x208] ;  /* 0x0000820000067ab9 */ /* 0x000fce0000000a00 */
[----:B------:R-:W3:Y:S01]  /*0080*/  LDC.64 R10, c[0x0][0x2f0] ;  /* 0x0000bc00ff0a7b82 */ /* 0x000ee20000000a00 */
[----:B-1----:R-:W1:Y:S01]  /*0090*/  I2F.U32.RP R4, R5 ;  /* 0x0000000500047306 */ /* 0x002e620000209000 */
[----:B------:R-:W-:-:S06]  /*00a0*/  ISETP.NE.U32.AND P1, PT, R5, RZ, PT ;  /* 0x000000ff0500720c */ /* 0x000fcc0003f25070 */
[----:B------:R-:W4:Y:S01]  /*00b0*/  LDC.64 R144, c[0x0][0x300] ;  /* 0x0000c000ff907b82 */ /* 0x000f220000000a00 */
[----:B-1----:R-:W1:Y:S02]  /*00c0*/  MUFU.RCP R2, R4 ;  /* 0x0000000400027308 */ /* 0x002e640000001000 */
[----:B-1----:R-:W-:Y:S01]  /*00d0*/  VIADD R2, R2, 0xffffffe ;  /* 0x0ffffffe02027836 */ /* 0x002fe20000000000 */
[----:B------:R-:W-:-:S05]  /*00e0*/  MOV R4, 0xffffffff ;  /* 0xffffffff00047802 */ /* 0x000fca0000000f00 */
[----:B------:R-:W1:Y:S02]  /*00f0*/  F2I.FTZ.U32.TRUNC.NTZ R3, R2 ;  /* 0x0000000200037305 */ /* 0x000e64000021f000 */
[----:B-1----:R-:W-:Y:S01]  /*0100*/  IMAD.MOV R0, RZ, RZ, -R3 ;  /* 0x000000ffff007224 */ /* 0x002fe200078e0a03 */
[----:B------:R-:W-:-:S03]  /*0110*/  MOV R2, RZ ;  /* 0x000000ff00027202 */ /* 0x000fc60000000f00 */
[----:B------:R-:W-:-:S04]  /*0120*/  IMAD R7, R0, R5, RZ ;  /* 0x0000000500077224 */ /* 0x000fc800078e02ff */
[----:B------:R-:W-:Y:S02]  /*0130*/  IMAD.HI.U32 R7, R3, R7, R2 ;  /* 0x0000000703077227 */ /* 0x000fe400078e0002 */
[----:B------:R-:W1:Y:S04]  /*0140*/  LDC.64 R2, c[0x0][0x2f8] ;  /* 0x0000be00ff027b82 */ /* 0x000e680000000a00 */
[----:B--2---:R-:W-:-:S04]  /*0150*/  IMAD.HI.U32 R239, R7, UR4, RZ ;  /* 0x0000000407ef7c27 */ /* 0x004fc8000f8e00ff */
[----:B------:R-:W-:Y:S01]  /*0160*/  IMAD.MOV R0, RZ, RZ, -R239 ;  /* 0x000000ffff007224 */ /* 0x000fe200078e0aef */
[----:B------:R-:W2:Y:S03]  /*0170*/  LDC.64 R6, c[0x0][0x2f8] ;  /* 0x0000be00ff067b82 */ /* 0x000ea60000000a00 */
[----:B------:R-:W-:-:S05]  /*0180*/  IMAD R0, R5, R0, UR4 ;  /* 0x0000000405007e24 */ /* 0x000fca000f8e0200 */
[----:B------:R-:W-:-:S13]  /*0190*/  ISETP.GE.U32.AND P3, PT, R0, R5, PT ;  /* 0x000000050000720c */ /* 0x000fda0003f66070 */
[----:B------:R-:W-:Y:S01]  /*01a0*/  @P3 IMAD.IADD R0, R0, 0x1, -R5 ;  /* 0x0000000100003824 */ /* 0x000fe200078e0a05 */
[----:B------:R-:W-:-:S04]  /*01b0*/  @P3 IADD3 R239, R239, 0x1, RZ ;  /* 0x00000001efef3810 */ /* 0x000fc80007ffe0ff */
[-C--:B------:R-:W-:Y:S02]  /*01c0*/  ISETP.GE.U32.AND P2, PT, R0, R5.reuse, PT ;  /* 0x000000050000720c */ /* 0x080fe40003f46070 */
[----:B------:R-:W4:Y:S11]  /*01d0*/  LDC.U8 R0, c[0x0][0x3c2] ;  /* 0x0000f080ff007b82 */ /* 0x000f360000000000 */
[----:B------:R-:W-:Y:S01]  /*01e0*/  @P2 VIADD R239, R239, 0x1 ;  /* 0x00000001efef2836 */ /* 0x000fe20000000000 */
[----:B------:R-:W-:-:S05]  /*01f0*/  @!P1 LOP3.LUT R239, RZ, R5, RZ, 0x33, !PT ;  /* 0x00000005ffef9212 */ /* 0x000fca00078e33ff */
[----:B---3--:R-:W-:-:S05]  /*0200*/  IMAD.WIDE R10, R239, 0x4, R10 ;  /* 0x00000004ef0a7825 */ /* 0x008fca00078e020a */
[----:B------:R-:W3:Y:S04]  /*0210*/  @P0 LDG.E R4, desc[UR6][R10.64] ;  /* 0x000000060a040981 */ /* 0x000ee8000c1e1900 */
[----:B------:R-:W3:Y:S01]  /*0220*/  @P0 LDG.E R9, desc[UR6][R10.64+0x4] ;  /* 0x000004060a090981 */ /* 0x000ee2000c1e1900 */
[----:B----4-:R-:W-:Y:S01]  /*0230*/  ISETP.NE.AND P1, PT, R0, RZ, PT ;  /* 0x000000ff0000720c */ /* 0x010fe20003f25270 */
[----:B------:R-:W-:Y:S01]  /*0240*/  IMAD.MOV.U32 R19, RZ, RZ, -0x1 ;  /* 0xffffffffff137424 */ /* 0x000fe200078e00ff */
[----:B-1----:R-:W-:Y:S01]  /*0250*/  ISETP.EQ.U32.AND P2, PT, R2, RZ, PT ;  /* 0x000000ff0200720c */ /* 0x002fe20003f42070 */
[----:B--2---:R-:W-:Y:S01]  /*0260*/  IMAD.WIDE R6, R239, 0x4, R6 ;  /* 0x00000004ef067825 */ /* 0x004fe200078e0206 */
[----:B------:R-:W-:Y:S02]  /*0270*/  ISETP.NE.U32.AND P5, PT, RZ, UR8, PT ;  /* 0x00000008ff007c0c */ /* 0x000fe4000bfa5070 */
[----:B------:R-:W-:Y:S01]  /*0280*/  ISETP.EQ.OR.EX P2, PT, R3, RZ, !P1, P2 ;  /* 0x000000ff0300720c */ /* 0x000fe20004f42720 */
[----:B------:R-:W-:Y:S01]  /*0290*/  IMAD.WIDE R144, R239, 0x4, R144 ;  /* 0x00000004ef907825 */ /* 0x000fe200078e0290 */
[----:B------:R-:W-:-:S02]  /*02a0*/  ISETP.NE.AND.EX P5, PT, RZ, UR9, PT, P5 ;  /* 0x00000009ff007c0c */ /* 0x000fc4000bfa5350 */
[----:B------:R-:W-:-:S09]  /*02b0*/  MOV R12, RZ ;  /* 0x000000ff000c7202 */ /* 0x000fd20000000f00 */
[----:B------:R1:W5:Y:S04]  /*02c0*/  @!P2 LDG.E R19, desc[UR6][R6.64] ;  /* 0x000000060613a981 */ /* 0x000368000c1e1900 */
[----:B------:R1:W5:Y:S01]  /*02d0*/  @P5 LDG.E R12, desc[UR6][R144.64] ;  /* 0x00000006900c5981 */ /* 0x000362000c1e1900 */
[----:B------:R-:W-:Y:S01]  /*02e0*/  IADD3 R138, -R239, RZ, RZ ;  /* 0x000000ffef8a7210 */ /* 0x000fe20007ffe1ff */
[----:B------:R-:W2:Y:S04]  /*02f0*/  S2R R17, SR_CTAID.X ;  /* 0x0000000000117919 */ /* 0x000ea80000002500 */
[----:B------:R-:W-:Y:S01]  /*0300*/  IMAD R138, R5, R138, UR4 ;  /* 0x00000004058a7e24 */ /* 0x000fe2000f8e028a */
[----:B------:R-:W4:Y:S01]  /*0310*/  S2R R0, SR_CTAID.Y ;  /* 0x0000000000007919 */ /* 0x000f220000002600 */
[----:B------:R-:W1:Y:S01]  /*0320*/  S2R R59, SR_TID.X ;  /* 0x00000000003b7919 */ /* 0x000e620000002100 */
[----:B---3--:R-:W-:-:S06]  /*0330*/  @P0 IMAD.IADD R238, R9, 0x1, -R4 ;  /* 0x0000000109ee0824 */ /* 0x008fcc00078e0a04 */
[----:B------:R-:W3:Y:S01]  /*0340*/  @!P0 LDC R238, c[0x0][0x2c4] ;  /* 0x0000b100ffee8b82 */ /* 0x000ee20000000800 */
[----:B------:R-:W-:-:S04]  /*0350*/  ISETP.NE.U32.AND P0, PT, R2, RZ, PT ;  /* 0x000000ff0200720c */ /* 0x000fc80003f05070 */
[----:B------:R-:W-:-:S13]  /*0360*/  ISETP.NE.AND.EX P0, PT, R3, RZ, PT, P0 ;  /* 0x000000ff0300720c */ /* 0x000fda0003f05300 */
[----:B-12-4-:R-:W-:Y:S05]  /*0370*/  @!P0 BRA `(.L_x_5342) ;  /* 0x0000000000108947 */ /* 0x016fea0003800000 */
[----:B------:R-:W2:Y:S02]  /*0380*/  @P1 LDG.E R2, desc[UR6][R6.64+0x4] ;  /* 0x0000040606021981 */ /* 0x000ea4000c1e1900 */
[----:B--2--5:R-:W-:-:S06]  /*0390*/  @P1 IADD3 R9, R2, -R19, RZ ;  /* 0x8000001302091210 */ /* 0x024fcc0007ffe0ff */
[----:B------:R2:W5:Y:S01]  /*03a0*/  @!P1 LDG.E R9, desc[UR6][R6.64] ;  /* 0x0000000606099981 */ /* 0x000562000c1e1900 */
[----:B------:R-:W-:Y:S05]  /*03b0*/  BRA `(.L_x_5343) ;  /* 0x0000000000047947 */ /* 0x000fea0003800000 */
.L_x_5342:
[----:B------:R-:W1:Y:S02]  /*03c0*/  LDC R9, c[0x0][0x2c8] ;  /* 0x0000b200ff097b82 */ /* 0x000e640000000800 */
.L_x_5343:
        /* <DEDUP_REMOVED lines=10> */
[--C-:B-1---5:R-:W-:Y:S02]  /*0470*/  IMAD.IADD R92, R9, 0x1, -R12.reuse ;  /* 0x00000001095c7824 */ /* 0x122fe400078e0a0c */
[----:B------:R-:W-:-:S05]  /*0480*/  @P3 IMAD.IADD R60, R11, 0x1, -R12 ;  /* 0x000000010b3c3824 */ /* 0x000fca00078e0a0c */
[----:B----4-:R-:W1:Y:S01]  /*0490*/  LDC R3, c[0x0][0x2c8] ;  /* 0x0000b200ff037b82 */ /* 0x010e620000000800 */
[-C--:B--2---:R-:W-:Y:S02]  /*04a0*/  IABS R10, R7.reuse ;  /* 0x00000007000a7213 */ /* 0x084fe40000000000 */
[----:B------:R-:W-:Y:S02]  /*04b0*/  IABS R13, R7 ;  /* 0x00000007000d7213 */ /* 0x000fe40000000000 */
[----:B------:R-:W2:Y:S03]  /*04c0*/  I2F.RP R2, R10 ;  /* 0x0000000a00027306 */ /* 0x000ea60000209400 */
[----:B------:R-:W-:Y:S02]  /*04d0*/  IMAD.MOV R13, RZ, RZ, -R13 ;  /* 0x000000ffff0d7224 */ /* 0x000fe400078e0a0d */
[----:B-1----:R-:W-:-:S05]  /*04e0*/  VIADD R3, R3, 0x3f ;  /* 0x0000003f03037836 */ /* 0x002fca0000000000 */
[----:B------:R-:W-:-:S04]  /*04f0*/  SHF.R.S32.HI R14, RZ, 0x1f, R3 ;  /* 0x0000001fff0e7819 */ /* 0x000fc80000011403 */
[----:B------:R-:W-:Y:S01]  /*0500*/  LEA.HI R14, R14, R3, RZ, 0x6 ;  /* 0x000000030e0e7211 */ /* 0x000fe200078f30ff */
[----:B--2---:R-:W1:Y:S03]  /*0510*/  MUFU.RCP R20, R2 ;  /* 0x0000000200147308 */ /* 0x004e660000001000 */
[----:B------:R-:W-:-:S05]  /*0520*/  LEA.HI.SX32 R14, R14, R7, 0x1a ;  /* 0x000000070e0e7211 */ /* 0x000fca00078fd2ff */
[----:B------:R-:W-:-:S05]  /*0530*/  VIADD R14, R14, 0xffffffff ;  /* 0xffffffff0e0e7836 */ /* 0x000fca0000000000 */
[----:B------:R-:W-:Y:S02]  /*0540*/  IABS R6, R14 ;  /* 0x0000000e00067213 */ /* 0x000fe40000000000 */
[----:B------:R-:W-:Y:S01]  /*0550*/  LOP3.LUT R14, R14, R7, RZ, 0x3c, !PT ;  /* 0x000000070e0e7212 */ /* 0x000fe200078e3cff */
[----:B-1----:R-:W-:-:S03]  /*0560*/  VIADD R20, R20, 0xffffffe ;  /* 0x0ffffffe14147836 */ /* 0x002fc60000000000 */
[----:B------:R-:W-:Y:S01]  /*0570*/  ISETP.GE.AND P0, PT, R14, RZ, PT ;  /* 0x000000ff0e00720c */ /* 0x000fe20003f06270 */
[----:B------:R-:W1:Y:S02]  /*0580*/  F2I.FTZ.U32.TRUNC.NTZ R21, R20 ;  /* 0x0000001400157305 */ /* 0x000e64000021f000 */
[----:B-1----:R-:W-:Y:S02]  /*0590*/  IMAD.MOV R3, RZ, RZ, -R21 ;  /* 0x000000ffff037224 */ /* 0x002fe400078e0a15 */
[----:B------:R-:W-:Y:S02]  /*05a0*/  IMAD.MOV.U32 R20, RZ, RZ, RZ ;  /* 0x000000ffff147224 */ /* 0x000fe400078e00ff */
[----:B------:R-:W-:-:S04]  /*05b0*/  IMAD R3, R3, R10, RZ ;  /* 0x0000000a03037224 */ /* 0x000fc800078e02ff */
[----:B------:R-:W-:-:S06]  /*05c0*/  IMAD.HI.U32 R3, R21, R3, R20 ;  /* 0x0000000315037227 */ /* 0x000fcc00078e0014 */
[----:B------:R-:W-:Y:S02]  /*05d0*/  IMAD.HI.U32 R8, R3, R6, RZ ;  /* 0x0000000603087227 */ /* 0x000fe400078e00ff */
[----:B------:R-:W1:Y:S02]  /*05e0*/  @!P3 LDC.64 R2, c[0x0][0x318] ;  /* 0x0000c600ff02bb82 */ /* 0x000e640000000a00 */
[----:B------:R-:W-:-:S05]  /*05f0*/  IMAD R13, R8, R13, R6 ;  /* 0x0000000d080d7224 */ /* 0x000fca00078e0206 */
[----:B------:R-:W-:Y:S01]  /*0600*/  ISETP.GT.U32.AND P1, PT, R10, R13, PT ;  /* 0x0000000d0a00720c */ /* 0x000fe20003f24070 */
[----:B------:R-:W2:-:S12]  /*0610*/  @!P3 LDC R6, c[0x0][0x2cc] ;  /* 0x0000b300ff06bb82 */ /* 0x000e980000000800 */
[----:B------:R-:W-:Y:S02]  /*0620*/  @!P1 IMAD.IADD R13, R13, 0x1, -R10 ;  /* 0x000000010d0d9824 */ /* 0x000fe400078e0a0a */
[----:B------:R-:W-:Y:S01]  /*0630*/  @!P1 VIADD R8, R8, 0x1 ;  /* 0x0000000108089836 */ /* 0x000fe20000000000 */
[----:B------:R-:W-:Y:S02]  /*0640*/  ISETP.NE.AND P1, PT, R7, RZ, PT ;  /* 0x000000ff0700720c */ /* 0x000fe40003f25270 */
[----:B-1----:R-:W-:Y:S02]  /*0650*/  @!P3 ISETP.NE.U32.AND P2, PT, R2, RZ, PT ;  /* 0x000000ff0200b20c */ /* 0x002fe40003f45070 */
[----:B------:R-:W-:Y:S02]  /*0660*/  ISETP.GE.U32.AND P4, PT, R13, R10, PT ;  /* 0x0000000a0d00720c */ /* 0x000fe40003f86070 */
[----:B------:R-:W-:-:S04]  /*0670*/  @!P3 ISETP.NE.AND.EX P2, PT, R3, RZ, PT, P2 ;  /* 0x000000ff0300b20c */ /* 0x000fc80003f45320 */
[----:B--2---:R-:W-:-:S05]  /*0680*/  @!P3 SEL R3, R6, RZ, P2 ;  /* 0x000000ff0603b207 */ /* 0x004fca0001000000 */
[----:B------:R-:W-:Y:S02]  /*0690*/  @!P3 IMAD.IADD R60, R92, 0x1, R3 ;  /* 0x000000015c3cb824 */ /* 0x000fe400078e0203 */
[----:B------:R-:W-:Y:S02]  /*06a0*/  @P4 VIADD R8, R8, 0x1 ;  /* 0x0000000108084836 */ /* 0x000fe40000000000 */
[----:B------:R-:W-:Y:S02]  /*06b0*/  VIADD R3, R60, 0x3f ;  /* 0x0000003f3c037836 */ /* 0x000fe40000000000 */
[----:B------:R-:W-:Y:S01]  /*06c0*/  @!P0 IMAD.MOV R8, RZ, RZ, -R8 ;  /* 0x000000ffff088224 */ /* 0x000fe200078e0a08 */
[----:B------:R-:W-:Y:S02]  /*06d0*/  @!P1 LOP3.LUT R8, RZ, R7, RZ, 0x33, !PT ;  /* 0x00000007ff089212 */ /* 0x000fe400078e33ff */
[----:B------:R-:W-:-:S03]  /*06e0*/  SHF.R.S32.HI R2, RZ, 0x1f, R3 ;  /* 0x0000001fff027819 */ /* 0x000fc60000011403 */
[----:B------:R-:W-:Y:S01]  /*06f0*/  IMAD R235, R8, R0, RZ ;  /* 0x0000000008eb7224 */ /* 0x000fe200078e02ff */
        /* <DEDUP_REMOVED lines=8> */
[----:B------:R-:W-:Y:S02]  /*0780*/  LOP3.LUT P6, RZ, R59, 0xf, RZ, 0xc0, !PT ;  /* 0x0000000f3bff7812 */ /* 0x000fe400078cc0ff */
[----:B------:R-:W-:-:S04]  /*0790*/  LEA.HI R4, R4, R59, RZ, 0x4 ;  /* 0x0000003b04047211 */ /* 0x000fc800078f20ff */
[----:B------:R-:W-:-:S05]  /*07a0*/  LOP3.LUT R6, R4, 0x3ffffff0, RZ, 0xc0, !PT ;  /* 0x3ffffff004067812 */ /* 0x000fca00078ec0ff */
[----:B------:R-:W-:-:S04]  /*07b0*/  IMAD.IADD R6, R59, 0x1, -R6 ;  /* 0x000000013b067824 */ /* 0x000fc800078e0a06 */
[----:B------:R-:W-:-:S05]  /*07c0*/  IMAD.SHL.U32 R6, R6, 0x4, RZ ;  /* 0x0000000406067824 */ /* 0x000fca00078e00ff */
[----:B------:R-:W-:Y:S01]  /*07d0*/  SHF.R.S32.HI R7, RZ, 0x1f, R6 ;  /* 0x0000001fff077819 */ /* 0x000fe20000011406 */
[----:B-1----:R-:W-:Y:S01]  /*07e0*/  IMAD R2, R0, R2, R239 ;  /* 0x0000000200027224 */ /* 0x002fe200078e02ef */
[----:B------:R-:W-:-:S03]  /*07f0*/  SHF.R.S32.HI R0, RZ, 0x4, R4 ;  /* 0x00000004ff007819 */ /* 0x000fc60000011404 */
[----:B------:R-:W-:Y:S02]  /*0800*/  IMAD R2, R2, R5, R138 ;  /* 0x0000000502027224 */ /* 0x000fe400078e028a */
[----:B------:R-:W-:-:S04]  /*0810*/  IMAD.WIDE R6, R0, 0x100, R6 ;  /* 0x0000010000067825 */ /* 0x000fc800078e0206 */
[--C-:B------:R-:W-:Y:S02]  /*0820*/  IMAD R3, R2, R3, R135.reuse ;  /* 0x0000000302037224 */ /* 0x100fe400078e0287 */
[----:B------:R-:W-:Y:S02]  /*0830*/  IMAD.IADD R135, R238, 0x1, -R135 ;  /* 0x00000001ee877824 */ /* 0x000fe400078e0a87 */
[----:B------:R-:W-:Y:S01]  /*0840*/  IMAD R5, R3, UR4, RZ ;  /* 0x0000000403057c24 */ /* 0x000fe2000f8e02ff */
[----:B------:R-:W-:Y:S01]  /*0850*/  ULDC.64 UR4, c[0x0][0x288] ;  /* 0x0000a20000047ab9 */ /* 0x000fe20000000a00 */
[C---:B------:R-:W-:Y:S01]  /*0860*/  VIADD R10, R0.reuse, 0x18 ;  /* 0x00000018000a7836 */ /* 0x040fe20000000000 */
[C---:B------:R-:W-:Y:S01]  /*0870*/  ISETP.GE.AND P3, PT, R0.reuse, R135, PT ;  /* 0x000000870000720c */ /* 0x040fe20003f66270 */
[C---:B------:R-:W-:Y:S01]  /*0880*/  VIADD R4, R0.reuse, 0x10 ;  /* 0x0000001000047836 */ /* 0x040fe20000000000 */
[----:B------:R-:W-:Y:S01]  /*0890*/  IADD3 R2, P0, R5, R6, RZ ;  /* 0x0000000605027210 */ /* 0x000fe20007f1e0ff */
[----:B------:R-:W-:-:S02]  /*08a0*/  VIADD R6, R0, 0x8 ;  /* 0x0000000800067836 */ /* 0x000fc40000000000 */
[----:B------:R-:W-:Y:S01]  /*08b0*/  VIADD R8, R0, 0x20 ;  /* 0x0000002000087836 */ /* 0x000fe20000000000 */
[----:B------:R-:W-:Y:S02]  /*08c0*/  LEA.HI.X.SX32 R5, R5, R7, 0x1, P0 ;  /* 0x0000000705057211 */ /* 0x000fe400000f0eff */
        /* <DEDUP_REMOVED lines=76> */
.L_x_5344:
        /* <DEDUP_REMOVED lines=11> */
[----:B------:R-:W-:Y:S02]  /*0e40*/  ISETP.NE.AND.EX P0, PT, RZ, UR5, PT, P0 ;  /* 0x00000005ff007c0c */ /* 0x000fe4000bf05300 */
[----:B------:R-:W-:-:S11]  /*0e50*/  SHF.R.S32.HI R5, RZ, 0x1f, R239 ;  /* 0x0000001fff057819 */ /* 0x000fd600000114ef */
        /* <DEDUP_REMOVED lines=11> */
.L_x_5345:
        /* <DEDUP_REMOVED lines=13> */
[----:B-----5:R-:W-:Y:S01]  /*0fe0*/  IMAD R0, R3, R2, RZ ;  /* 0x0000000203007224 */ /* 0x020fe200078e02ff */
        /* <DEDUP_REMOVED lines=55> */
[----:B------:R-:W-:-:S04]  /*1360*/  IMAD.WIDE.U32 R2, R0, R2, RZ ;  /* 0x0000000200027225 */ /* 0x000fc800078e00ff */
[----:B------:R-:W-:Y:S01]  /*1370*/  IMAD.WIDE.U32 R12, R9, R148, R18 ;  /* 0x00000094090c7225 */ /* 0x000fe200078e0012 */
[----:B------:R-:W-:-:S03]  /*1380*/  MOV R14, R2 ;  /* 0x00000002000e7202 */ /* 0x000fc60000000f00 */
[----:B------:R-:W-:Y:S01]  /*1390*/  IMAD R6, R9, R149, R6 ;  /* 0x0000009509067224 */ /* 0x000fe200078e0206 */
[----:B------:R-:W-:Y:S01]  /*13a0*/  MOV R18, R12 ;  /* 0x0000000c00127202 */ /* 0x000fe20000000f00 */
[----:B------:R-:W-:Y:S02]  /*13b0*/  IMAD.IADD R11, R3, 0x1, R11 ;  /* 0x00000001030b7824 */ /* 0x000fe400078e020b */
[----:B------:R-:W-:Y:S02]  /*13c0*/  IMAD.IADD R19, R13, 0x1, R6 ;  /* 0x000000010d137824 */ /* 0x000fe400078e0206 */
[----:B------:R-:W-:Y:S02]  /*13d0*/  IMAD R13, R117, UR4, RZ ;  /* 0x00000004750d7c24 */ /* 0x000fe4000f8e02ff */
[----:B------:R-:W-:-:S04]  /*13e0*/  IMAD.WIDE.U32 R18, R8, UR4, R18 ;  /* 0x0000000408127c25 */ /* 0x000fc8000f8e0012 */
[----:B------:R-:W-:Y:S01]  /*13f0*/  IMAD R13, R8, UR5, R13 ;  /* 0x00000005080d7c24 */ /* 0x000fe2000f8e020d */
[----:B------:R-:W-:-:S04]  /*1400*/  MOV R6, R18 ;  /* 0x0000001200067202 */ /* 0x000fc80000000f00 */
[----:B------:R-:W-:Y:S01]  /*1410*/  IADD3 R19, R19, R13, RZ ;  /* 0x0000000d13137210 */ /* 0x000fe20007ffe0ff */
[----:B------:R-:W-:Y:S06]  /*1420*/  BRA `(.L_x_5347) ;  /* 0x00000004003c7947 */ /* 0x000fec0003800000 */
.L_x_5346:
[----:B------:R-:W1:Y:S01]  /*1430*/  LDC R21, c[0x0][0x278] ;  /* 0x00009e00ff157b82 */ /* 0x000e620000000800 */
[----:B------:R-:W-:-:S13]  /*1440*/  ISETP.NE.AND P4, PT, R19, -0x1, PT ;  /* 0xffffffff1300780c */ /* 0x000fda0003f85270 */
        /* <DEDUP_REMOVED lines=9> */
[----:B-1----:R-:W-:Y:S01]  /*14e0*/  VIADD R8, R8, 0xffffffe ;  /* 0x0ffffffe08087836 */ /* 0x002fe20000000000 */
[----:B------:R-:W-:-:S03]  /*14f0*/  LEA R7, R166, 0xffffffc0, 0x6 ;  /* 0xffffffc0a6077811 */ /* 0x000fc600078e30ff */
[----:B------:R-:W1:Y:S01]  /*1500*/  F2I.FTZ.U32.TRUNC.NTZ R9, R8 ;  /* 0x0000000800097305 */ /* 0x000e62000021f000 */
[----:B------:R-:W-:Y:S01]  /*1510*/  SHF.R.S32.HI R15, RZ, 0x1f, R7 ;  /* 0x0000001fff0f7819 */ /* 0x000fe20000011407 */
        /* <DEDUP_REMOVED lines=33> */
.L_x_5348:
[----:B------:R-:W-:Y:S01]  /*1730*/  IMAD R6, R15, R148, RZ ;  /* 0x000000940f067224 */ /* 0x000fe200078e02ff */
[----:B------:R-:W-:Y:S01]  /*1740*/  @!P0 LOP3.LUT R13, RZ, R21, RZ, 0x33, !PT ;  /* 0x00000015ff0d8212 */ /* 0x000fe200078e33ff */
[----:B------:R-:W-:Y:S01]  /*1750*/  IMAD.WIDE.U32 R20, R148, R7, R10 ;  /* 0x0000000794147225 */ /* 0x000fe200078e000a */
[----:B------:R-:W-:Y:S02]  /*1760*/  @P4 IADD3 R11, R12, R19, RZ ;  /* 0x000000130c0b4210 */ /* 0x000fe40007ffe0ff */
[----:B------:R-:W-:Y:S01]  /*1770*/  SHF.R.S32.HI R117, RZ, 0x1f, R13 ;  /* 0x0000001fff757819 */ /* 0x000fe2000001140d */
[----:B------:R-:W-:Y:S02]  /*1780*/  IMAD R6, R149, R7, R6 ;  /* 0x0000000795067224 */ /* 0x000fe400078e0206 */
[----:B-1----:R-:W-:Y:S01]  /*1790*/  @P4 IMAD.WIDE.U32 R18, R11, R8, RZ ;  /* 0x000000080b124225 */ /* 0x002fe200078e00ff */
[----:B------:R-:W-:Y:S02]  /*17a0*/  MOV R8, R13 ;  /* 0x0000000d00087202 */ /* 0x000fe40000000f00 */
[----:B------:R-:W-:Y:S01]  /*17b0*/  IADD3 R21, R21, R6, RZ ;  /* 0x0000000615157210 */ /* 0x000fe20007ffe0ff */
[----:B--2---:R-:W-:Y:S01]  /*17c0*/  IMAD R6, R117, R2, RZ ;  /* 0x0000000275067224 */ /* 0x004fe200078e02ff */
[----:B------:R-:W-:Y:S01]  /*17d0*/  @P4 MOV R14, R18 ;  /* 0x00000012000e4202 */ /* 0x000fe20000000f00 */
[----:B------:R-:W-:Y:S01]  /*17e0*/  @P4 IMAD R11, R11, R9, R19 ;  /* 0x000000090b0b4224 */ /* 0x000fe200078e0213 */
[----:B------:R-:W-:Y:S01]  /*17f0*/  MOV R9, R7 ;  /* 0x0000000700097202 */ /* 0x000fe20000000f00 */
        /* <DEDUP_REMOVED lines=18> */
.L_x_5347:
[----:B------:R1:W5:Y:S01]  /*1920*/  @P5 LDG.E R10, desc[UR6][R144.64] ;  /* 0x00000006900a5981 */ /* 0x000362000c1e1900 */
[----:B------:R-:W-:Y:S01]  /*1930*/  ISETP.NE.AND P0, PT, R4, -0x1, PT ;  /* 0xffffffff0400780c */ /* 0x000fe20003f05270 */
[----:B------:R-:W2:Y:S01]  /*1940*/  LDC.64 R2, c[0x0][0x240] ;  /* 0x00009000ff027b82 */ /* 0x000ea20000000a00 */
[----:B-----5:R-:W-:Y:S01]  /*1950*/  SHF.R.S32.HI R0, RZ, 0x1f, R59 ;  /* 0x0000001fff007819 */ /* 0x020fe2000001143b */
[----:B------:R-:W-:Y:S01]  /*1960*/  ULDC.64 UR4, c[0x0][0x268] ;  /* 0x00009a0000047ab9 */ /* 0x000fe20000000a00 */
[----:B------:R-:W-:Y:S01]  /*1970*/  ULDC.64 UR12, c[0x0][0x220] ;  /* 0x00008800000c7ab9 */ /* 0x000fe20000000a00 */
[----:B------:R-:W-:Y:S01]  /*1980*/  SHF.R.S32.HI R141, RZ, 0x1f, R138 ;  /* 0x0000001fff8d7819 */ /* 0x000fe2000001148a */
[----:B------:R-:W-:Y:S01]  /*1990*/  ULDC.64 UR10, c[0x0][0x258] ;  /* 0x00009600000a7ab9 */ /* 0x000fe20000000a00 */
[-C--:B------:R-:W-:Y:S01]  /*19a0*/  LEA.HI R16, R0, R59.reuse, RZ, 0x3 ;  /* 0x0000003b00107211 */ /* 0x080fe200078f18ff */
[----:B------:R-:W-:Y:S01]  /*19b0*/  IMAD.SHL.U32 R58, R148, 0x10, RZ ;  /* 0x00000010943a7824 */ /* 0x000fe200078e00ff */
[----:B------:R-:W3:Y:S01]  /*19c0*/  LDC.64 R146, c[0x0][0x250] ;  /* 0x00009400ff927b82 */ /* 0x000ee20000000a00 */
[----:B------:R-:W-:Y:S01]  /*19d0*/  LEA.HI R65, R0, R59, RZ, 0x4 ;  /* 0x0000003b00417211 */ /* 0x000fe200078f20ff */
[----:B------:R-:W-:Y:S01]  /*19e0*/  IMAD R141, R141, UR10, RZ ;  /* 0x0000000a8d8d7c24 */ /* 0x000fe2000f8e02ff */
[----:B------:R-:W-:-:S02]  /*19f0*/  SHF.R.S32.HI R142, RZ, 0x3, R16 ;  /* 0x00000003ff8e7819 */ /* 0x000fc40000011410 */
[----:B------:R-:W-:Y:S01]  /*1a00*/  LOP3.LUT R16, R16, 0xfffffff8, RZ, 0xc0, !PT ;  /* 0xfffffff810107812 */ /* 0x000fe200078ec0ff */
[----:B------:R-:W-:Y:S01]  /*1a10*/  IMAD R141, R138, UR11, R141 ;  /* 0x0000000b8a8d7c24 */ /* 0x000fe2000f8e028d */
[----:B------:R-:W-:Y:S01]  /*1a20*/  SHF.R.S32.HI R143, RZ, 0x1f, R142 ;  /* 0x0000001fff8f7819 */ /* 0x000fe2000001148e */
[----:B------:R-:W4:Y:S01]  /*1a30*/  @!P0 LDC.64 R12, c[0x0][0x228] ;  /* 0x00008a00ff0c8b82 */ /* 0x000f220000000a00 */
[----:B------:R-:W-:Y:S01]  /*1a40*/  LOP3.LUT R132, R65, 0xfffffff0, RZ, 0xc0, !PT ;  /* 0xfffffff041847812 */ /* 0x000fe200078ec0ff */
[----:B------:R-:W-:Y:S01]  /*1a50*/  IMAD.IADD R61, R59, 0x1, -R16 ;  /* 0x000000013b3d7824 */ /* 0x000fe200078e0a10 */
[----:B------:R-:W-:Y:S01]  /*1a60*/  SHF.L.U64.HI R57, R148, 0x4, R149 ;  /* 0x0000000494397819 */ /* 0x000fe20000010295 */
[----:B------:R-:W-:Y:S01]  /*1a70*/  IMAD.WIDE R26, R17, 0x40, R142 ;  /* 0x00000040111a7825 */ /* 0x000fe200078e028e */
[----:B------:R-:W-:-:S03]  /*1a80*/  SHF.R.S32.HI R65, RZ, 0x4, R65 ;  /* 0x00000004ff417819 */ /* 0x000fc60000011441 */
[C---:B--2---:R-:W-:Y:S01]  /*1a90*/  @P0 IMAD.WIDE.U32 R20, R4.reuse, R2, RZ ;  /* 0x0000000204140225 */ /* 0x044fe200078e00ff */
[----:B------:R-:W2:Y:S03]  /*1aa0*/  LDC R131, c[0x0][0x2e0] ;  /* 0x0000b800ff837b82 */ /* 0x000ea60000000800 */
[----:B------:R-:W-:Y:S02]  /*1ab0*/  @P0 IMAD R21, R4, R3, R21 ;  /* 0x0000000304150224 */ /* 0x000fe400078e0215 */
[----:B------:R-:W-:Y:S02]  /*1ac0*/  @P0 IMAD.MOV.U32 R4, RZ, RZ, R20 ;  /* 0x000000ffff040224 */ /* 0x000fe400078e0014 */
[----:B------:R-:W-:Y:S01]  /*1ad0*/  IMAD.SHL.U32 R24, R61, 0x8, RZ ;  /* 0x000000083d187824 */ /* 0x000fe200078e00ff */
[C---:B---3--:R-:W-:Y:S01]  /*1ae0*/  SHF.L.U64.HI R63, R146.reuse, 0x4, R147 ;  /* 0x00000004923f7819 */ /* 0x048fe20000010293 */
[----:B------:R-:W-:Y:S01]  /*1af0*/  IMAD.IADD R132, R59, 0x1, -R132 ;  /* 0x000000013b847824 */ /* 0x000fe200078e0a84 */
[----:B------:R-:W-:Y:S01]  /*1b00*/  SHF.L.U32 R62, R146, 0x4, RZ ;  /* 0x00000004923e7819 */ /* 0x000fe200000006ff */
[----:B------:R-:W-:Y:S01]  /*1b10*/  IMAD.SHL.U32 R130, R61, 0x4, RZ ;  /* 0x000000043d827824 */ /* 0x000fe200078e00ff */
[----:B------:R-:W-:Y:S01]  /*1b20*/  SHF.R.S32.HI R25, RZ, 0x1f, R24 ;  /* 0x0000001fff197819 */ /* 0x000fe20000011418 */
[----:B----4-:R-:W-:-:S02]  /*1b30*/  @!P0 IMAD R18, R5, R12, RZ ;  /* 0x0000000c05128224 */ /* 0x010fc400078e02ff */
[----:B------:R-:W-:-:S04]  /*1b40*/  @!P0 IMAD.WIDE.U32 R22, R239, R12, RZ ;  /* 0x0000000cef168225 */ /* 0x000fc800078e00ff */
[----:B------:R-:W-:Y:S02]  /*1b50*/  @!P0 IMAD R13, R239, R13, R18 ;  /* 0x0000000def0d8224 */ /* 0x000fe400078e0212 */
[----:B------:R-:W-:Y:S01]  /*1b60*/  @!P0 IMAD.MOV.U32 R4, RZ, RZ, R22 ;  /* 0x000000ffff048224 */ /* 0x000fe200078e0016 */
[----:B--2---:R-:W-:Y:S01]  /*1b70*/  LEA.HI R131, R131, R131, RZ, 0x1 ;  /* 0x0000008383837211 */ /* 0x004fe200078f08ff */
[----:B------:R-:W-:Y:S01]  /*1b80*/  @!P0 IMAD.IADD R21, R23, 0x1, R13 ;  /* 0x0000000117158824 */ /* 0x000fe200078e020d */
[----:B------:R-:W-:Y:S01]  /*1b90*/  SHF.L.U32 R23, R142, 0x6, RZ ;  /* 0x000000068e177819 */ /* 0x000fe200000006ff */
[----:B------:R-:W-:Y:S01]  /*1ba0*/  IMAD R12, R27, R2, RZ ;  /* 0x000000021b0c7224 */ /* 0x000fe200078e02ff */
[----:B------:R-:W-:Y:S01]  /*1bb0*/  IADD3 R22, P0, R24, R14, RZ ;  /* 0x0000000e18167210 */ /* 0x000fe20007f1e0ff */
[----:B------:R-:W-:Y:S01]  /*1bc0*/  IMAD R13, R117, UR4, RZ ;  /* 0x00000004750d7c24 */ /* 0x000fe2000f8e02ff */
[----:B------:R-:W-:Y:S01]  /*1bd0*/  LOP3.LUT R23, R23, 0x1c0, RZ, 0xc0, !PT ;  /* 0x000001c017177812 */ /* 0x000fe200078ec0ff */
[----:B------:R-:W-:Y:S01]  /*1be0*/  IMAD R12, R26, R3, R12 ;  /* 0x000000031a0c7224 */ /* 0x000fe200078e020c */
[----:B------:R-:W-:Y:S01]  /*1bf0*/  IADD3 R16, P1, R24, R4, RZ ;  /* 0x0000000418107210 */ /* 0x000fe20007f3e0ff */
[----:B------:R-:W-:Y:S01]  /*1c00*/  IMAD R13, R8, UR5, R13 ;  /* 0x00000005080d7c24 */ /* 0x000fe2000f8e020d */
[----:B------:R-:W-:-:S02]  /*1c10*/  LOP3.LUT R17, R23, 0x38, R24, 0xf8, !PT ;  /* 0x0000003817117812 */ /* 0x000fc400078ef818 */
[----:B------:R-:W-:Y:S01]  /*1c20*/  SHF.R.U32.HI R14, RZ, 0x3, R23 ;  /* 0x00000003ff0e7819 */ /* 0x000fe20000011617 */
[----:B------:R-:W-:Y:S01]  /*1c30*/  IMAD.X R23, R25, 0x1, R11, P0 ;  /* 0x0000000119177824 */ /* 0x000fe200000e060b */
[----:B------:R-:W-:Y:S02]  /*1c40*/  LEA.HI R3, R0, R59, RZ, 0x6 ;  /* 0x0000003b00037211 */ /* 0x000fe400078f30ff */
[----:B------:R-:W-:Y:S01]  /*1c50*/  LOP3.LUT R14, R17, R14, RZ, 0x3c, !PT ;  /* 0x0000000e110e7212 */ /* 0x000fe200078e3cff */
[----:B------:R-:W-:Y:S01]  /*1c60*/  IMAD.X R17, R25, 0x1, R21, P1 ;  /* 0x0000000119117824 */ /* 0x000fe200008e0615 */
[----:B------:R-:W-:Y:S01]  /*1c70*/  SHF.R.S32.HI R129, RZ, 0x1, R131 ;  /* 0x00000001ff817819 */ /* 0x000fe20000011483 */
[----:B------:R-:W-:Y:S02]  /*1c80*/  IMAD.SHL.U32 R3, R3, 0x8, RZ ;  /* 0x0000000803037824 */ /* 0x000fe400078e00ff */
[----:B------:R-:W-:Y:S01]  /*1c90*/  IMAD.WIDE.U32 R16, R26, R2, R16 ;  /* 0x000000021a107225 */ /* 0x000fe200078e0010 */
[----:B------:R-:W-:-:S02]  /*1ca0*/  IADD3 R2, P0, R142, R9, RZ ;  /* 0x000000098e027210 */ /* 0x000fc40007f1e0ff */
[----:B------:R-:W-:Y:S01]  /*1cb0*/  LOP3.LUT R133, R14, 0xfffffe00, R3, 0xf8, !PT ;  /* 0xfffffe000e857812 */ /* 0x000fe200078ef803 */
[C---:B------:R-:W-:Y:S02]  /*1cc0*/  IMAD R3, R143.reuse, R148, RZ ;  /* 0x000000948f037224 */ /* 0x040fe400078e02ff */
[----:B------:R-:W-:Y:S01]  /*1cd0*/  IMAD.X R15, R143, 0x1, R15, P0 ;  /* 0x000000018f0f7824 */ /* 0x000fe200000e060f */
[----:B------:R-:W-:Y:S01]  /*1ce0*/  IADD3 R136, P0, R24, R6, RZ ;  /* 0x0000000618887210 */ /* 0x000fe20007f1e0ff */
[----:B------:R-:W-:Y:S01]  /*1cf0*/  IMAD.WIDE.U32 R22, R8, UR4, R22 ;  /* 0x0000000408167c25 */ /* 0x000fe2000f8e0016 */
[----:B------:R-:W-:Y:S02]  /*1d00*/  ULDC.64 UR4, c[0x0][0x218] ;  /* 0x0000860000047ab9 */ /* 0x000fe40000000a00 */
[----:B------:R-:W-:Y:S01]  /*1d10*/  IADD3.X R137, R25, R19, RZ, P0, !PT ;  /* 0x0000001319897210 */ /* 0x000fe200007fe4ff */
[----:B------:R-:W-:Y:S01]  /*1d20*/  IMAD R3, R142, R149, R3 ;  /* 0x000000958e037224 */ /* 0x000fe200078e0203 */
[----:B------:R-:W-:Y:S01]  /*1d30*/  IADD3 R23, R23, R13, RZ ;  /* 0x0000000d17177210 */ /* 0x000fe20007ffe0ff */
[----:B------:R-:W-:-:S02]  /*1d40*/  IMAD R15, R15, R146, RZ ;  /* 0x000000920f0f7224 */ /* 0x000fc400078e02ff */
[----:B------:R-:W-:-:S04]  /*1d50*/  IMAD.WIDE.U32 R136, R142, R148, R136 ;  /* 0x000000948e887225 */ /* 0x000fc800078e0088 */
[----:B------:R-:W-:Y:S01]  /*1d60*/  IMAD.IADD R56, R137, 0x1, R3 ;  /* 0x0000000189387824 */ /* 0x000fe200078e0203 */
[----:B------:R-:W-:Y:S01]  /*1d70*/  SHF.R.S32.HI R3, RZ, 0x1f, R92 ;  /* 0x0000001fff037819 */ /* 0x000fe2000001145c */
[----:B------:R-:W-:Y:S01]  /*1d80*/  IMAD R15, R2, R147, R15 ;  /* 0x00000093020f7224 */ /* 0x000fe200078e020f */
[----:B------:R-:W-:Y:S01]  /*1d90*/  LEA R236, P1, R136, UR4, 0x1 ;  /* 0x0000000488ec7c11 */ /* 0x000fe2000f8208ff */
[----:B------:R-:W-:Y:S01]  /*1da0*/  IMAD.WIDE.U32 R22, R2, R146, R22 ;  /* 0x0000009202167225 */ /* 0x000fe200078e0016 */
[----:B------:R-:W-:Y:S02]  /*1db0*/  LEA.HI R2, R3, R92, RZ, 0x6 ;  /* 0x0000005c03027211 */ /* 0x000fe400078f30ff */
[----:B------:R-:W-:Y:S01]  /*1dc0*/  SHF.L.U64.HI R237, R136, 0x1, R56 ;  /* 0x0000000188ed7819 */ /* 0x000fe20000010238 */
[----:B------:R-:W-:Y:S01]  /*1dd0*/  IMAD.IADD R15, R23, 0x1, R15 ;  /* 0x00000001170f7824 */ /* 0x000fe200078e020f */
[----:B------:R-:W-:Y:S01]  /*1de0*/  SHF.R.S32.HI R0, RZ, 0x6, R2 ;  /* 0x00000006ff007819 */ /* 0x000fe20000011402 */
[----:B------:R-:W-:Y:S01]  /*1df0*/  IMAD.IADD R13, R17, 0x1, R12 ;  /* 0x00000001110d7824 */ /* 0x000fe200078e020c */
[C---:B------:R-:W-:Y:S01]  /*1e00*/  LEA R94, P0, R22.reuse, UR12, 0x1 ;  /* 0x0000000c165e7c11 */ /* 0x040fe2000f8008ff */
[----:B------:R-:W-:Y:S01]  /*1e10*/  IMAD.MOV.U32 R12, RZ, RZ, R16 ;  /* 0x000000ffff0c7224 */ /* 0x000fe200078e0010 */
[----:B------:R-:W-:-:S02]  /*1e20*/  SHF.L.U64.HI R93, R22, 0x1, R15 ;  /* 0x00000001165d7819 */ /* 0x000fc4000001020f */
[----:B------:R-:W-:Y:S01]  /*1e30*/  VIMNMX R89, R235, R0, !PT ;  /* 0x00000000eb597248 */ /* 0x000fe20007fe0100 */
[----:B------:R-:W-:Y:S01]  /*1e40*/  IMAD.WIDE.U32 R138, R138, UR10, R12 ;  /* 0x0000000a8a8a7c25 */ /* 0x000fe2000f8e000c */
[----:B------:R-:W-:Y:S02]  /*1e50*/  IADD3.X R93, R93, UR13, RZ, P0, !PT ;  /* 0x0000000d5d5d7c10 */ /* 0x000fe400087fe4ff */
[----:B------:R-:W-:Y:S01]  /*1e60*/  ISETP.GT.AND P0, PT, R166, R89, PT ;  /* 0x00000059a600720c */ /* 0x000fe20003f04270 */
[----:B------:R-:W-:Y:S01]  /*1e70*/  IMAD.MOV.U32 R242, RZ, RZ, R94 ;  /* 0x000000fffff27224 */ /* 0x000fe200078e005e */
[----:B------:R-:W-:Y:S01]  /*1e80*/  SHF.R.S32.HI R3, RZ, 0x1f, R132 ;  /* 0x0000001fff037819 */ /* 0x000fe20000011484 */
[----:B------:R-:W-:Y:S01]  /*1e90*/  IMAD.MOV.U32 R243, RZ, RZ, R93 ;  /* 0x000000fffff37224 */ /* 0x000fe200078e005d */
[----:B------:R-:W-:Y:S02]  /*1ea0*/  IADD3.X R237, R237, UR5, RZ, P1, !PT ;  /* 0x00000005eded7c10 */ /* 0x000fe40008ffe4ff */
[----:B------:R-:W-:-:S02]  /*1eb0*/  LEA.HI R64, R3, R132, RZ, 0x3 ;  /* 0x0000008403407211 */ /* 0x000fc400078f18ff */
[----:B------:R-:W-:Y:S01]  /*1ec0*/  IADD3 R141, R139, R141, RZ ;  /* 0x0000008d8b8d7210 */ /* 0x000fe20007ffe0ff */
[----:B------:R-:W-:-:S04]  /*1ed0*/  @!P5 IMAD.MOV.U32 R10, RZ, RZ, RZ ;  /* 0x000000ffff0ad224 */ /* 0x000fc800078e00ff */
[----:B-1----:R-:W-:Y:S05]  /*1ee0*/  @!P0 BRA `(.L_x_5349) ;  /* 0x000000ac00d08947 */ /* 0x002fea0003800000 */
[----:B------:R-:W1:Y:S01]  /*1ef0*/  LDC.64 R2, c[0x0][0x338] ;  /* 0x0000ce00ff027b82 */ /* 0x000e620000000a00 */
[----:B------:R-:W-:Y:S01]  /*1f00*/  ULDC.64 UR10, c[0x0][0x330] ;  /* 0x0000cc00000a7ab9 */ /* 0x000fe20000000a00 */
[----:B------:R-:W-:Y:S01]  /*1f10*/  ULDC.64 UR4, c[0x0][0x328] ;  /* 0x0000ca0000047ab9 */ /* 0x000fe20000000a00 */
[C---:B------:R-:W-:Y:S01]  /*1f20*/  IMAD R4, R5.reuse, UR10, RZ ;  /* 0x0000000a05047c24 */ /* 0x040fe2000f8e02ff */
[----:B------:R-:W-:Y:S01]  /*1f30*/  SHF.R.S32.HI R9, RZ, 0x1f, R92 ;  /* 0x0000001fff097819 */ /* 0x000fe2000001145c */
[----:B------:R-:W-:Y:S01]  /*1f40*/  IMAD R0, R5, UR4, RZ ;  /* 0x0000000405007c24 */ /* 0x000fe2000f8e02ff */
[----:B------:R-:W-:Y:S01]  /*1f50*/  SHF.R.S32.HI R5, RZ, 0x1f, R7 ;  /* 0x0000001fff057819 */ /* 0x000fe20000011407 */
[----:B------:R-:W-:Y:S01]  /*1f60*/  IMAD.WIDE.U32 R12, R239, UR10, R24 ;  /* 0x0000000aef0c7c25 */ /* 0x000fe2000f8e0018 */
[----:B------:R-:W-:Y:S01]  /*1f70*/  IADD3 R6, P1, P0, R7, R142, -R92 ;  /* 0x0000008e07067210 */ /* 0x000fe2000783e85c */
[----:B------:R-:W-:Y:S01]  /*1f80*/  ULDC.64 UR12, c[0x0][0x350] ;  /* 0x0000d400000c7ab9 */ /* 0x000fe20000000a00 */
[----:B------:R-:W2:Y:S01]  /*1f90*/  LDC R91, c[0x0][0x340] ;  /* 0x0000d000ff5b7b82 */ /* 0x000ea20000000800 */
[----:B------:R-:W-:Y:S01]  /*1fa0*/  IMAD R4, R239, UR11, R4 ;  /* 0x0000000bef047c24 */ /* 0x000fe2000f8e0204 */
[----:B------:R-:W-:Y:S01]  /*1fb0*/  IADD3.X R9, R5, R143, ~R9, P1, P0 ;  /* 0x0000008f05097210 */ /* 0x000fe20000fe0c09 */
[C---:B------:R-:W-:Y:S01]  /*1fc0*/  IMAD.WIDE.U32 R14, R239.reuse, UR4, R24 ;  /* 0x00000004ef0e7c25 */ /* 0x040fe2000f8e0018 */
[----:B------:R-:W-:Y:S01]  /*1fd0*/  ULDC.64 UR10, c[0x0][0x348] ;  /* 0x0000d200000a7ab9 */ /* 0x000fe20000000a00 */
[----:B------:R-:W-:Y:S01]  /*1fe0*/  MOV R151, R237 ;  /* 0x000000ed00977202 */ /* 0x000fe20000000f00 */
[----:B------:R-:W-:Y:S01]  /*1ff0*/  ULDC.U8 UR20, c[0x0][0x3c3] ;  /* 0x0000f0c000147ab9 */ /* 0x000fe20000000000 */
[----:B------:R-:W-:Y:S01]  /*2000*/  IMAD R0, R239, UR5, R0 ;  /* 0x00000005ef007c24 */ /* 0x000fe2000f8e0200 */
[----:B------:R-:W-:Y:S01]  /*2010*/  ULDC.64 UR4, c[0x0][0x340] ;  /* 0x0000d00000047ab9 */ /* 0x000fe20000000a00 */
[----:B------:R-:W-:Y:S01]  /*2020*/  IMAD.IADD R13, R13, 0x1, R4 ;  /* 0x000000010d0d7824 */ /* 0x000fe200078e0204 */
[----:B------:R-:W-:Y:S01]  /*2030*/  USHF.L.U64.HI UR23, UR4, 0x5, UR5 ;  /* 0x0000000504177899 */ /* 0x000fe20008010205 */
[----:B------:R-:W-:Y:S01]  /*2040*/  IMAD R5, R9, UR4, RZ ;  /* 0x0000000409057c24 */ /* 0x000fe2000f8e02ff */
[----:B------:R-:W-:Y:S01]  /*2050*/  USHF.L.U32 UR24, UR4, 0x5, URZ ;  /* 0x0000000504187899 */ /* 0x000fe2000800063f */
[----:B------:R-:W-:Y:S01]  /*2060*/  IMAD.WIDE.U32 R12, R6, UR4, R12 ;  /* 0x00000004060c7c25 */ /* 0x000fe2000f8e000c */
[----:B------:R-:W-:Y:S01]  /*2070*/  USHF.L.U64.HI UR21, UR4, 0x4, UR5 ;  /* 0x0000000404157899 */ /* 0x000fe20008010205 */
[----:B-1----:R-:W-:Y:S01]  /*2080*/  SHF.L.U32 R97, R2, 0x4, RZ ;  /* 0x0000000402617819 */ /* 0x002fe200000006ff */
[----:B------:R-:W-:Y:S01]  /*2090*/  USHF.L.U32 UR22, UR4, 0x4, URZ ;  /* 0x0000000404167899 */ /* 0x000fe2000800063f */
[----:B------:R-:W-:Y:S01]  /*20a0*/  IMAD R4, R6, UR5, R5 ;  /* 0x0000000506047c24 */ /* 0x000fe2000f8e0205 */
[----:B------:R-:W-:Y:S01]  /*20b0*/  UIMAD.WIDE.U32 UR26, UR4, 0x60, URZ ;  /* 0x00000060041a78a5 */ /* 0x000fe2000f8e003f */
[----:B------:R-:W-:Y:S01]  /*20c0*/  IMAD.IADD R15, R15, 0x1, R0 ;  /* 0x000000010f0f7824 */ /* 0x000fe200078e0200 */
[----:B------:R-:W-:Y:S01]  /*20d0*/  UIMAD UR25, UR5, 0x60, URZ ;  /* 0x00000060051978a4 */ /* 0x000fe2000f8e023f */
[-C--:B------:R-:W-:Y:S01]  /*20e0*/  IMAD R0, R9, R2.reuse, RZ ;  /* 0x0000000209007224 */ /* 0x080fe200078e02ff */
[----:B------:R-:W-:Y:S01]  /*20f0*/  SHF.L.U64.HI R96, R2, 0x4, R3 ;  /* 0x0000000402607819 */ /* 0x000fe20000010203 */
[----:B------:R-:W-:Y:S01]  /*2100*/  IMAD.IADD R11, R13, 0x1, R4 ;  /* 0x000000010d0b7824 */ /* 0x000fe200078e0204 */
[----:B------:R-:W-:Y:S01]  /*2110*/  ULDC.64 UR4, c[0x0][0x358] ;  /* 0x0000d60000047ab9 */ /* 0x000fe20000000a00 */
[----:B------:R-:W-:Y:S01]  /*2120*/  IMAD.IADD R4, R10, 0x1, R7 ;  /* 0x000000010a047824 */ /* 0x000fe200078e0207 */
[----:B------:R-:W-:Y:S01]  /*2130*/  SHF.L.U32 R5, R149, 0x5, RZ ;  /* 0x0000000595057819 */ /* 0x000fe200000006ff */
[----:B------:R-:W-:Y:S01]  /*2140*/  IMAD R0, R6, R3, R0 ;  /* 0x0000000306007224 */ /* 0x000fe200078e0200 */
[----:B------:R-:W-:Y:S01]  /*2150*/  SHF.L.U64.HI R98, R2, 0x5, R3 ;  /* 0x0000000502627819 */ /* 0x000fe20000010203 */
[----:B------:R-:W-:Y:S01]  /*2160*/  IMAD.WIDE.U32 R14, R6, R2, R14 ;  /* 0x00000002060e7225 */ /* 0x000fe200078e000e */
[----:B------:R-:W-:Y:S01]  /*2170*/  IADD3 R127, R142, 0x20, RZ ;  /* 0x000000208e7f7810 */ /* 0x000fe20007ffe0ff */
[----:B------:R-:W-:Y:S01]  /*2180*/  USHF.L.U64.HI UR21, UR22, 0x1, UR21 ;  /* 0x0000000116157899 */ /* 0x000fe20008010215 */
[----:B------:R-:W-:Y:S01]  /*2190*/  IADD3 R19, R24, 0x80, RZ ;  /* 0x0000008018137810 */ /* 0x000fe20007ffe0ff */
[----:B------:R-:W-:Y:S01]  /*21a0*/  IMAD R53, R142, R129, R130 ;  /* 0x000000818e357224 */ /* 0x000fe200078e0282 */
[----:B--2---:R-:W-:Y:S01]  /*21b0*/  LEA R91, -R91, RZ, 0x6 ;  /* 0x000000ff5b5b7211 */ /* 0x004fe200078e31ff */
[----:B------:R-:W-:Y:S01]  /*21c0*/  IMAD R4, R129, R4, RZ ;  /* 0x0000000481047224 */ /* 0x000fe200078e02ff */
[----:B------:R-:W-:Y:S01]  /*21d0*/  USHF.L.U64.HI UR23, UR24, 0x1, UR23 ;  /* 0x0000000118177899 */ /* 0x000fe20008010217 */
[C---:B------:R-:W-:Y:S01]  /*21e0*/  IMAD R115, R117.reuse, UR12, RZ ;  /* 0x0000000c75737c24 */ /* 0x040fe2000f8e02ff */
[-C--:B------:R-:W-:Y:S01]  /*21f0*/  IADD3 R6, R130, R53.reuse, RZ ;  /* 0x0000003582067210 */ /* 0x080fe20007ffe0ff */
[----:B------:R-:W-:Y:S01]  /*2200*/  IMAD.MOV.U32 R10, RZ, RZ, R12 ;  /* 0x000000ffff0a7224 */ /* 0x000fe200078e000c */
[----:B------:R-:W-:Y:S01]  /*2210*/  SHF.R.S32.HI R125, RZ, 0x1f, R4 ;  /* 0x0000001fff7d7819 */ /* 0x000fe20000011404 */
[----:B------:R-:W-:Y:S01]  /*2220*/  IMAD R117, R117, UR10, RZ ;  /* 0x0000000a75757c24 */ /* 0x000fe2000f8e02ff */
[----:B------:R-:W-:Y:S01]  /*2230*/  ULDC UR19, c[0x0][0x2e0] ;  /* 0x0000b80000137ab9 */ /* 0x000fe20000000800 */
[----:B------:R-:W-:Y:S01]  /*2240*/  IMAD.IADD R13, R15, 0x1, R0 ;  /* 0x000000010f0d7824 */ /* 0x000fe200078e0200 */
[C---:B------:R-:W-:Y:S01]  /*2250*/  IADD3 R0, P0, R4.reuse, R53, RZ ;  /* 0x0000003504007210 */ /* 0x040fe20007f1e0ff */
[----:B------:R-:W-:Y:S01]  /*2260*/  IMAD.MOV.U32 R12, RZ, RZ, R14 ;  /* 0x000000ffff0c7224 */ /* 0x000fe200078e000e */
[----:B------:R-:W-:Y:S01]  /*2270*/  IADD3 R4, P2, R4, R6, RZ ;  /* 0x0000000604047210 */ /* 0x000fe20007f5e0ff */
[C---:B------:R-:W-:Y:S01]  /*2280*/  IMAD R115, R8.reuse, UR13, R115 ;  /* 0x0000000d08737c24 */ /* 0x040fe2000f8e0273 */
[-C--:B------:R-:W-:Y:S01]  /*2290*/  LEA.HI.X.SX32 R53, R53, R125.reuse, 0x1, P0 ;  /* 0x0000007d35357211 */ /* 0x080fe200000f0eff */
[----:B------:R-:W-:Y:S01]  /*22a0*/  IMAD.WIDE.U32 R10, R8, UR12, R10 ;  /* 0x0000000c080a7c25 */ /* 0x000fe2000f8e000a */
[----:B------:R-:W-:Y:S01]  /*22b0*/  ULDC.64 UR12, c[0x0][0x320] ;  /* 0x0000c800000c7ab9 */ /* 0x000fe20000000a00 */
[----:B------:R-:W-:Y:S01]  /*22c0*/  LEA.HI.X.SX32 R125, R6, R125, 0x1, P2 ;  /* 0x0000007d067d7211 */ /* 0x000fe200010f0eff */
[----:B------:R-:W-:Y:S01]  /*22d0*/  ULDC.64 UR16, c[0x0][0x250] ;  /* 0x0000940000107ab9 */ /* 0x000fe20000000a00 */
[----:B------:R-:W-:Y:S01]  /*22e0*/  IMAD R117, R8, UR11, R117 ;  /* 0x0000000b08757c24 */ /* 0x000fe2000f8e0275 */
[----:B------:R-:W-:Y:S01]  /*22f0*/  SHF.L.U64.HI R53, R0, 0x1, R53 ;  /* 0x0000000100357819 */ /* 0x000fe20000010235 */
[----:B------:R-:W-:Y:S01]  /*2300*/  IMAD.WIDE.U32 R8, R8, UR10, R12 ;  /* 0x0000000a08087c25 */ /* 0x000fe2000f8e000c */
[----:B------:R-:W-:Y:S01]  /*2310*/  ULDC.64 UR10, c[0x0][0x318] ;  /* 0x0000c600000a7ab9 */ /* 0x000fe20000000a00 */
[----:B------:R-:W-:Y:S01]  /*2320*/  LEA R118, P1, R10, UR12, 0x1 ;  /* 0x0000000c0a767c11 */ /* 0x000fe2000f8208ff */
[----:B------:R-:W-:Y:S01]  /*2330*/  USHF.L.U32 UR22, UR22, 0x1, URZ ;  /* 0x0000000116167899 */ /* 0x000fe2000800063f */
[----:B------:R-:W-:Y:S01]  /*2340*/  IMAD.IADD R117, R9, 0x1, R117 ;  /* 0x0000000109757824 */ /* 0x000fe200078e0275 */
[----:B------:R-:W-:Y:S01]  /*2350*/  LEA R120, P0, R8, UR10, 0x1 ;  /* 0x0000000a08787c11 */ /* 0x000fe2000f8008ff */
[----:B------:R-:W-:Y:S01]  /*2360*/  IMAD.IADD R115, R11, 0x1, R115 ;  /* 0x000000010b737824 */ /* 0x000fe200078e0273 */
[----:B------:R-:W-:Y:S01]  /*2370*/  SHF.L.U64.HI R125, R4, 0x1, R125 ;  /* 0x00000001047d7819 */ /* 0x000fe2000001027d */
[----:B------:R-:W-:Y:S01]  /*2380*/  IMAD.SHL.U32 R0, R0, 0x2, RZ ;  /* 0x0000000200007824 */ /* 0x000fe200078e00ff */
[----:B------:R-:W-:Y:S01]  /*2390*/  LEA.HI.X R117, R8, UR11, R117, 0x1, P0 ;  /* 0x0000000b08757c11 */ /* 0x000fe200080f0c75 */
[----:B------:R-:W-:Y:S01]  /*23a0*/  ULDC.64 UR10, c[0x0][0x360] ;  /* 0x0000d800000a7ab9 */ /* 0x000fe20000000a00 */
[----:B------:R-:W-:Y:S01]  /*23b0*/  LEA.HI.X R115, R10, UR13, R115, 0x1, P1 ;  /* 0x0000000d0a737c11 */ /* 0x000fe200088f0c73 */
[----:B------:R-:W-:Y:S01]  /*23c0*/  IMAD.SHL.U32 R4, R4, 0x2, RZ ;  /* 0x0000000204047824 */ /* 0x000fe200078e00ff */
[C---:B------:R-:W-:Y:S01]  /*23d0*/  IADD3 R26, P1, R0.reuse, UR10, RZ ;  /* 0x0000000a001a7c10 */ /* 0x040fe2000ff3e0ff */
[----:B------:R-:W-:Y:S01]  /*23e0*/  IMAD.SHL.U32 R90, R129, 0x10, RZ ;  /* 0x00000010815a7824 */ /* 0x000fe200078e00ff */
[----:B------:R-:W-:Y:S01]  /*23f0*/  IADD3 R52, P0, R0, UR4, RZ ;  /* 0x0000000400347c10 */ /* 0x000fe2000ff1e0ff */
[----:B------:R-:W-:Y:S01]  /*2400*/  IMAD.SHL.U32 R114, R147, 0x20, RZ ;  /* 0x0000002093727824 */ /* 0x000fe200078e00ff */
[C---:B------:R-:W-:Y:S01]  /*2410*/  IADD3.X R27, R53.reuse, UR11, RZ, P1, !PT ;  /* 0x0000000b351b7c10 */ /* 0x040fe20008ffe4ff */
[C---:B------:R-:W-:Y:S01]  /*2420*/  VIADD R81, R90.reuse, 0x80 ;  /* 0x000000805a517836 */ /* 0x040fe20000000000 */
[----:B------:R-:W-:Y:S01]  /*2430*/  IADD3.X R53, R53, UR5, RZ, P0, !PT ;  /* 0x0000000535357c10 */ /* 0x000fe200087fe4ff */
[----:B------:R-:W-:Y:S01]  /*2440*/  VIADD R77, R90, 0xc0 ;  /* 0x000000c05a4d7836 */ /* 0x000fe20000000000 */
[----:B------:R-:W-:Y:S01]  /*2450*/  IADD3 R106, P0, R97, R97, RZ ;  /* 0x00000061616a7210 */ /* 0x000fe20007f1e0ff */
[----:B------:R-:W-:Y:S01]  /*2460*/  IMAD.WIDE.U32 R16, R146, 0x20, RZ ;  /* 0x0000002092107825 */ /* 0x000fe200078e00ff */
[----:B------:R-:W-:Y:S01]  /*2470*/  IADD3 R122, P4, R4, UR10, RZ ;  /* 0x0000000a047a7c10 */ /* 0x000fe2000ff9e0ff */
[----:B------:R-:W-:Y:S01]  /*2480*/  USHF.L.U32 UR24, UR24, 0x1, URZ ;  /* 0x0000000118187899 */ /* 0x000fe2000800063f */
[----:B------:R-:W-:Y:S01]  /*2490*/  IADD3 R85, R90, 0x40, RZ ;  /* 0x000000405a557810 */ /* 0x000fe20007ffe0ff */
[----:B------:R-:W-:Y:S01]  /*24a0*/  IMAD.X R105, R96, 0x1, R96, P0 ;  /* 0x0000000160697824 */ /* 0x000fe200000e0660 */
[----:B------:R-:W-:Y:S01]  /*24b0*/  IADD3 R102, P0, R106, 0x40, RZ ;  /* 0x000000406a667810 */ /* 0x000fe20007f1e0ff */
[----:B------:R-:W-:Y:S01]  /*24c0*/  IMAD.IADD R75, R90, 0x1, R81 ;  /* 0x000000015a4b7824 */ /* 0x000fe200078e0251 */
[----:B------:R-:W-:Y:S01]  /*24d0*/  IADD3 R124, P2, R4, UR4, RZ ;  /* 0x00000004047c7c10 */ /* 0x000fe2000ff5e0ff */
[----:B------:R-:W-:Y:S01]  /*24e0*/  IMAD.IADD R79, R90, 0x1, R85 ;  /* 0x000000015a4f7824 */ /* 0x000fe200078e0255 */
[----:B------:R-:W-:Y:S01]  /*24f0*/  IADD3.X R123, R125, UR11, RZ, P4, !PT ;  /* 0x0000000b7d7b7c10 */ /* 0x000fe2000a7fe4ff */
[----:B------:R-:W-:Y:S01]  /*2500*/  IMAD.X R101, RZ, RZ, R105, P0 ;  /* 0x000000ffff657224 */ /* 0x000fe200000e0669 */
[C---:B------:R-:W-:Y:S01]  /*2510*/  IADD3 R104, P5, R106.reuse, 0x80, RZ ;  /* 0x000000806a687810 */ /* 0x040fe20007fbe0ff */
[----:B------:R-:W-:Y:S01]  /*2520*/  IMAD R7, R147, 0x60, RZ ;  /* 0x0000006093077824 */ /* 0x000fe200078e02ff */
[----:B------:R-:W-:Y:S01]  /*2530*/  IADD3 R106, P4, R106, 0xc0, RZ ;  /* 0x000000c06a6a7810 */ /* 0x000fe20007f9e0ff */
[C---:B------:R-:W-:Y:S01]  /*2540*/  IMAD.SHL.U32 R87, R129.reuse, 0x20, RZ ;  /* 0x0000002081577824 */ /* 0x040fe200078e00ff */
[C---:B------:R-:W-:Y:S01]  /*2550*/  IADD3 R71, R90.reuse, R77, RZ ;  /* 0x0000004d5a477210 */ /* 0x040fe20007ffe0ff */
[----:B------:R-:W-:Y:S01]  /*2560*/  IMAD R83, R129, 0x30, RZ ;  /* 0x0000003081537824 */ /* 0x000fe200078e02ff */
[----:B------:R-:W-:Y:S01]  /*2570*/  IADD3.X R125, R125, UR5, RZ, P2, !PT ;  /* 0x000000057d7d7c10 */ /* 0x000fe200097fe4ff */
[----:B------:R-:W-:Y:S01]  /*2580*/  IMAD.IADD R73, R90, 0x1, R79 ;  /* 0x000000015a497824 */ /* 0x000fe200078e024f */
[-C--:B------:R-:W-:Y:S01]  /*2590*/  IADD3 R108, P2, R102, R97.reuse, RZ ;  /* 0x00000061666c7210 */ /* 0x080fe20007f5e0ff */
[----:B------:R-:W-:Y:S01]  /*25a0*/  IMAD.IADD R69, R90, 0x1, R75 ;  /* 0x000000015a457824 */ /* 0x000fe200078e024b */
[----:B------:R-:W-:Y:S01]  /*25b0*/  IADD3 R112, P0, R106, R97, RZ ;  /* 0x000000616a707210 */ /* 0x000fe20007f1e0ff */
[----:B------:R-:W-:Y:S01]  /*25c0*/  IMAD.WIDE.U32 R148, R148, 0x20, RZ ;  /* 0x0000002094947825 */ /* 0x000fe200078e00ff */
[----:B------:R-:W-:Y:S01]  /*25d0*/  IADD3.X R103, RZ, R105, RZ, P5, !PT ;  /* 0x00000069ff677210 */ /* 0x000fe20002ffe4ff */
[----:B------:R-:W-:Y:S01]  /*25e0*/  ULDC UR4, c[0x0][0x2e0] ;  /* 0x0000b80000047ab9 */ /* 0x000fe20000000800 */
[----:B------:R-:W-:Y:S01]  /*25f0*/  IADD3 R114, R17, R114, RZ ;  /* 0x0000007211727210 */ /* 0x000fe20007ffe0ff */
[----:B------:R-:W-:Y:S01]  /*2600*/  IMAD.WIDE.U32 R146, R146, 0x60, RZ ;  /* 0x0000006092927825 */ /* 0x000fe200078e00ff */
[----:B------:R-:W-:Y:S01]  /*2610*/  IADD3 R67, R90, R71, RZ ;  /* 0x000000475a437210 */ /* 0x000fe20007ffe0ff */
[----:B------:R-:W-:Y:S01]  /*2620*/  ULDC UR5, c[0x0][0x2e0] ;  /* 0x0000b80000057ab9 */ /* 0x000fe20000000800 */
[----:B------:R-:W-:Y:S01]  /*2630*/  IADD3 R110, P1, R104, R97, RZ ;  /* 0x00000061686e7210 */ /* 0x000fe20007f3e0ff */
[----:B------:R-:W-:Y:S01]  /*2640*/  IMAD.X R105, RZ, RZ, R105, P4 ;  /* 0x000000ffff697224 */ /* 0x000fe200020e0669 */
[----:B------:R-:W-:Y:S01]  /*2650*/  SHF.L.U32 R113, R16, 0x1, RZ ;  /* 0x0000000110717819 */ /* 0x000fe200000006ff */
[----:B------:R-:W-:Y:S01]  /*2660*/  IMAD.SHL.U32 R99, R2, 0x20, RZ ;  /* 0x0000002002637824 */ /* 0x000fe200078e00ff */
[----:B------:R-:W-:Y:S01]  /*2670*/  SHF.L.U64.HI R114, R16, 0x1, R114 ;  /* 0x0000000110727819 */ /* 0x000fe20000010272 */
[----:B------:R-:W-:Y:S01]  /*2680*/  IMAD.MOV.U32 R150, RZ, RZ, R236 ;  /* 0x000000ffff967224 */ /* 0x000fe200078e00ec */
[----:B------:R-:W-:Y:S01]  /*2690*/  MOV R17, R166 ;  /* 0x000000a600117202 */ /* 0x000fe20000000f00 */
[C---:B------:R-:W-:Y:S01]  /*26a0*/  VIADD R128, R142.reuse, 0x10 ;  /* 0x000000108e807836 */ /* 0x040fe20000000000 */
[----:B------:R-:W-:Y:S01]  /*26b0*/  SHF.R.S32.HI R88, RZ, 0x1f, R90 ;  /* 0x0000001fff587819 */ /* 0x000fe2000001145a */
[----:B------:R-:W-:Y:S01]  /*26c0*/  VIADD R126, R142, 0x30 ;  /* 0x000000308e7e7836 */ /* 0x000fe20000000000 */
[----:B------:R-:W-:Y:S01]  /*26d0*/  SHF.R.S32.HI R86, RZ, 0x1f, R87 ;  /* 0x0000001fff567819 */ /* 0x000fe20000011457 */
        /* <DEDUP_REMOVED lines=8> */
[--C-:B------:R-:W-:Y:S01]  /*2760*/  IMAD.X R107, R101, 0x1, R96.reuse, P2 ;  /* 0x00000001656b7824 */ /* 0x100fe200010e0660 */
[----:B------:R-:W-:Y:S01]  /*2770*/  SHF.R.S32.HI R78, RZ, 0x1f, R79 ;  /* 0x0000001fff4e7819 */ /* 0x000fe2000001144f */
[----:B------:R-:W-:Y:S01]  /*2780*/  IMAD.X R111, R105, 0x1, R96, P0 ;  /* 0x00000001696f7824 */ /* 0x000fe200000e0660 */
[----:B------:R-:W-:Y:S01]  /*2790*/  SHF.R.S32.HI R74, RZ, 0x1f, R75 ;  /* 0x0000001fff4a7819 */ /* 0x000fe2000001144b */
[----:B------:R-:W-:Y:S01]  /*27a0*/  ULDC.64 UR10, c[0x0][0x248] ;  /* 0x00009200000a7ab9 */ /* 0x000fe20000000a00 */
[----:B------:R-:W-:Y:S01]  /*27b0*/  SHF.R.S32.HI R70, RZ, 0x1f, R71 ;  /* 0x0000001fff467819 */ /* 0x000fe20000011447 */
[----:B------:R-:W-:Y:S01]  /*27c0*/  UIADD3 UR25, UR27, UR25, URZ ;  /* 0x000000191b197290 */ /* 0x000fe2000fffe03f */
[----:B------:R-:W-:Y:S01]  /*27d0*/  SHF.R.S32.HI R72, RZ, 0x1f, R73 ;  /* 0x0000001fff487819 */ /* 0x000fe20000011449 */
[----:B------:R-:W-:Y:S01]  /*27e0*/  ULDC.64 UR12, c[0x0][0x230] ;  /* 0x00008c00000c7ab9 */ /* 0x000fe20000000a00 */
[----:B------:R-:W-:Y:S01]  /*27f0*/  SHF.R.S32.HI R68, RZ, 0x1f, R69 ;  /* 0x0000001fff447819 */ /* 0x000fe20000011445 */
[----:B------:R-:W-:Y:S01]  /*2800*/  ULDC.64 UR14, c[0x0][0x238] ;  /* 0x00008e00000e7ab9 */ /* 0x000fe20000000a00 */
[----:B------:R-:W-:-:S02]  /*2810*/  SHF.R.S32.HI R66, RZ, 0x1f, R67 ;  /* 0x0000001fff427819 */ /* 0x000fc40000011443 */
[----:B------:R-:W-:-:S07]  /*2820*/  IADD3.X R109, R103, R96, RZ, P1, !PT ;  /* 0x00000060676d7210 */ /* 0x000fce0000ffe4ff */
.L_x_5403:
        /* <DEDUP_REMOVED lines=11> */
[----:B------:R-:W2:Y:S01]  /*28e0*/  @P0 LDG.E.128 R12, desc[UR6][R118.64] ;  /* 0x00000006760c0981 */ /* 0x000ea2000c1e1d00 */
[----:B------:R-:W-:Y:S01]  /*28f0*/  @P0 IMAD.MOV.U32 R95, RZ, RZ, R93 ;  /* 0x000000ffff5f0224 */ /* 0x000fe200078e005d */
[----:B------:R-:W-:Y:S04]  /*2900*/  @P5 IADD3 R2, P1, R118, UR22, RZ ;  /* 0x0000001676025c10 */ /* 0x000fe8000ff3e0ff */
[C---:B------:R-:W-:Y:S02]  /*2910*/  @P5 IADD3.X R3, R119.reuse, UR21, RZ, P1, !PT ;  /* 0x0000001577035c10 */ /* 0x040fe40008ffe4ff */
        /* <DEDUP_REMOVED lines=251> */
.L_x_5353:
[----:B------:R-:W-:Y:S05]  /*38d0*/  BSYNC B0 ;  /* 0x0000000000007941 */ /* 0x000fea0003800000 */
.L_x_5352:
        /* <DEDUP_REMOVED lines=10> */
[C---:B------:R-:W-:Y:S02]  /*3980*/  LEA R156, P1, R97.reuse, R120, 0x1 ;  /* 0x00000078619c7211 */ /* 0x040fe400078208ff */
        /* <DEDUP_REMOVED lines=205> */
.L_x_5355:
[----:B------:R-:W-:Y:S05]  /*4660*/  BSYNC B0 ;  /* 0x0000000000007941 */ /* 0x000fea0003800000 */
.L_x_5354:
[----:B------:R-:W-:Y:S04]  /*4670*/  BSSY B0, `(.L_x_5356) ;  /* 0x00000d6000007945 */ /* 0x000fe80003800000 */
[----:B------:R-:W-:Y:S05]  /*4680*/  @!P4 BRA `(.L_x_5357) ;  /* 0x0000000c0050c947 */ /* 0x000fea0003800000 */
[-C--:B-1----:R-:W-:Y:S02]  /*4690*/  LEA R154, P1, R99, R120.reuse, 0x1 ;  /* 0x00000078639a7211 */ /* 0x082fe400078208ff */
        /* <DEDUP_REMOVED lines=211> */
.L_x_5357:
[----:B------:R-:W-:Y:S05]  /*53d0*/  BSYNC B0 ;  /* 0x0000000000007941 */ /* 0x000fea0003800000 */
.L_x_5356:
        /* <DEDUP_REMOVED lines=219> */
.L_x_5359:
[----:B------:R-:W-:Y:S05]  /*6190*/  BSYNC B0 ;  /* 0x0000000000007941 */ /* 0x000fea0003800000 */
.L_x_5358:
[----:B------:R-:W-:Y:S01]  /*61a0*/  MOV R26, R134 ;  /* 0x00000086001a7202 */ /* 0x000fe20000000f00 */
[----:B------:R-:W-:Y:S01]  /*61b0*/  IMAD.MOV.U32 R52, RZ, RZ, R152 ;  /* 0x000000ffff347224 */ /* 0x000fe200078e0098 */
[----:B------:R-:W-:Y:S01]  /*61c0*/  MOV R27, R95 ;  /* 0x0000005f001b7202 */ /* 0x000fe20000000f00 */
[----:B------:R-:W-:Y:S01]  /*61d0*/  IMAD.MOV.U32 R53, RZ, RZ, R119 ;  /* 0x000000ffff357224 */ /* 0x000fe200078e0077 */
[----:B------:R-:W-:Y:S01]  /*61e0*/  UMOV UR4, UR19 ;  /* 0x0000001300047c82 */ /* 0x000fe20008000000 */
[----:B------:R-:W-:Y:S05]  /*61f0*/  BRA `(.L_x_5360) ;  /* 0x0000006400907947 */ /* 0x000fea0003800000 */
.L_x_5351:
        /* <DEDUP_REMOVED lines=92> */
.L_x_5364:
[----:B------:R-:W-:Y:S05]  /*67c0*/  BSYNC B0 ;  /* 0x0000000000007941 */ /* 0x000fea0003800000 */
.L_x_5363:
        /* <DEDUP_REMOVED lines=89> */
.L_x_5366:
[----:B------:R-:W-:Y:S05]  /*6d60*/  BSYNC B0 ;  /* 0x0000000000007941 */ /* 0x000fea0003800000 */
.L_x_5365:
        /* <DEDUP_REMOVED lines=86> */
.L_x_5368:
[----:B------:R-:W-:Y:S05]  /*72d0*/  BSYNC B0 ;  /* 0x0000000000007941 */ /* 0x000fea0003800000 */
.L_x_5367:
        /* <DEDUP_REMOVED lines=89> */
.L_x_5370:
[----:B------:R-:W-:Y:S05]  /*7870*/  BSYNC B0 ;  /* 0x0000000000007941 */ /* 0x000fea0003800000 */
.L_x_5369:
[----:B-----5:R1:W-:Y:S02]  /*7880*/  STG.E.128 desc[UR6][R150.64+0x180], R36 ;  /* 0x0001802496007986 */ /* 0x0203e4000c101d06 */
.L_x_5362:
[----:B------:R-:W-:Y:S05]  /*7890*/  BSYNC B1 ;  /* 0x0000000000017941 */ /* 0x000fea0003800000 */
.L_x_5361:
        /* <DEDUP_REMOVED lines=105> */
.L_x_5374:
[----:B------:R-:W-:Y:S05]  /*7f30*/  BSYNC B0 ;  /* 0x0000000000007941 */ /* 0x000fea0003800000 */
.L_x_5373:
        /* <DEDUP_REMOVED lines=97> */
.L_x_5376:
[----:B------:R-:W-:Y:S05]  /*8550*/  BSYNC B0 ;  /* 0x0000000000007941 */ /* 0x000fea0003800000 */
.L_x_5375:
        /* <DEDUP_REMOVED lines=94> */
.L_x_5378:
[----:B------:R-:W-:Y:S05]  /*8b40*/  BSYNC B0 ;  /* 0x0000000000007941 */ /* 0x000fea0003800000 */
.L_x_5377:
        /* <DEDUP_REMOVED lines=98> */
.L_x_5380:
[----:B------:R-:W-:Y:S05]  /*9170*/  BSYNC B0 ;  /* 0x0000000000007941 */ /* 0x000fea0003800000 */
.L_x_5379:
[----:B-----5:R2:W-:Y:S02]  /*9180*/  STG.E.128 desc[UR6][R40.64+0x180], R4 ;  /* 0x0001800428007986 */ /* 0x0205e4000c101d06 */
.L_x_5372:
[----:B------:R-:W-:Y:S05]  /*9190*/  BSYNC B1 ;  /* 0x0000000000017941 */ /* 0x000fea0003800000 */
.L_x_5371:
        /* <DEDUP_REMOVED lines=103> */
.L_x_5384:
[----:B------:R-:W-:Y:S05]  /*9810*/  BSYNC B0 ;  /* 0x0000000000007941 */ /* 0x000fea0003800000 */
.L_x_5383:
        /* <DEDUP_REMOVED lines=103> */
.L_x_5386:
[----:B------:R-:W-:Y:S05]  /*9e90*/  BSYNC B0 ;  /* 0x0000000000007941 */ /* 0x000fea0003800000 */
.L_x_5385:
        /* <DEDUP_REMOVED lines=94> */
.L_x_5388:
[----:B------:R-:W-:Y:S05]  /*a480*/  BSYNC B0 ;  /* 0x0000000000007941 */ /* 0x000fea0003800000 */
.L_x_5387:
        /* <DEDUP_REMOVED lines=96> */
.L_x_5390:
[----:B------:R-:W-:Y:S05]  /*aa90*/  BSYNC B0 ;  /* 0x0000000000007941 */ /* 0x000fea0003800000 */
.L_x_5389:
[----:B-----5:R2:W-:Y:S02]  /*aaa0*/  STG.E.128 desc[UR6][R40.64+0x180], R4 ;  /* 0x0001800428007986 */ /* 0x0205e4000c101d06 */
.L_x_5382:
[----:B------:R-:W-:Y:S05]  /*aab0*/  BSYNC B1 ;  /* 0x0000000000017941 */ /* 0x000fea0003800000 */
.L_x_5381:
        /* <DEDUP_REMOVED lines=107> */
.L_x_5394:
[----:B------:R-:W-:Y:S05]  /*b170*/  BSYNC B0 ;  /* 0x0000000000007941 */ /* 0x000fea0003800000 */
.L_x_5393:
        /* <DEDUP_REMOVED lines=104> */
.L_x_5396:
[----:B------:R-:W-:Y:S05]  /*b800*/  BSYNC B0 ;  /* 0x0000000000007941 */ /* 0x000fea0003800000 */
.L_x_5395:
        /* <DEDUP_REMOVED lines=94> */
.L_x_5398:
[----:B------:R-:W-:Y:S05]  /*bdf0*/  BSYNC B0 ;  /* 0x0000000000007941 */ /* 0x000fea0003800000 */
.L_x_5397:
        /* <DEDUP_REMOVED lines=96> */
.L_x_5400:
[----:B------:R-:W-:Y:S05]  /*c400*/  BSYNC B0 ;  /* 0x0000000000007941 */ /* 0x000fea0003800000 */
.L_x_5399:
[----:B-----5:R1:W-:Y:S02]  /*c410*/  STG.E.128 desc[UR6][R40.64+0x180], R4 ;  /* 0x0001800428007986 */ /* 0x0203e4000c101d06 */
.L_x_5392:
[----:B------:R-:W-:Y:S05]  /*c420*/  BSYNC B1 ;  /* 0x0000000000017941 */ /* 0x000fea0003800000 */
.L_x_5391:
        /* <DEDUP_REMOVED lines=8> */
.L_x_5350:
        /* <DEDUP_REMOVED lines=57> */
.L_x_5360:
        /* <DEDUP_REMOVED lines=82> */
.L_x_5401:
        /* <DEDUP_REMOVED lines=9> */
.L_x_5402:
[----:B------:R-:W-:Y:S04]  /*cdf0*/  IADD3 R17, R17, -0x1, RZ ;  /* 0xffffffff11117810 */ /* 0x000fe80007ffe0ff */
[----:B------:R-:W-:Y:S11]  /*ce00*/  ISETP.GT.AND P0, PT, R17, R89, PT ;  /* 0x000000591100720c */ /* 0x000ff60003f04270 */
[----:B------:R-:W-:Y:S02]  /*ce10*/  @!UPT UIADD3 URZ, URZ, URZ, URZ ;  /* 0x0000003f3f3ff290 */ /* 0x000fe4000fffe03f */
[----:B------:R-:W-:Y:S05]  /*ce20*/  @P0 BRA `(.L_x_5403) ;  /* 0xffffff5800800947 */ /* 0x000fea000383ffff */
.L_x_5349:
        /* <DEDUP_REMOVED lines=104> */
.L_x_5410:
[----:B------:R-:W-:Y:S05]  /*d4b0*/  BSYNC B0 ;  /* 0x0000000000007941 */ /* 0x000fea0003800000 */
.L_x_5409:
        /* <DEDUP_REMOVED lines=46> */
.L_x_5412:
[----:B------:R-:W-:Y:S05]  /*d7a0*/  BSYNC B0 ;  /* 0x0000000000007941 */ /* 0x000fea0003800000 */
.L_x_5411:
        /* <DEDUP_REMOVED lines=45> */
.L_x_5414:
[----:B------:R-:W-:Y:S05]  /*da80*/  BSYNC B0 ;  /* 0x0000000000007941 */ /* 0x000fea0003800000 */
.L_x_5413:
        /* <DEDUP_REMOVED lines=44> */
.L_x_5416:
[----:B------:R-:W-:Y:S05]  /*dd50*/  BSYNC B0 ;  /* 0x0000000000007941 */ /* 0x000fea0003800000 */
.L_x_5415:
[----:B------:R1:W-:Y:S02]  /*dd60*/  STS.128 [R245+0x6000], R8 ;  /* 0x00600008f5007388 */ /* 0x0003e40000000c00 */
.L_x_5408:
[----:B------:R-:W-:Y:S05]  /*dd70*/  BSYNC B1 ;  /* 0x0000000000017941 */ /* 0x000fea0003800000 */
.L_x_5407:
        /* <DEDUP_REMOVED lines=52> */
.L_x_5420:
[----:B------:R-:W-:Y:S05]  /*e0c0*/  BSYNC B0 ;  /* 0x0000000000007941 */ /* 0x000fea0003800000 */
.L_x_5419:
        /* <DEDUP_REMOVED lines=45> */
.L_x_5422:
[----:B------:R-:W-:Y:S05]  /*e3a0*/  BSYNC B0 ;  /* 0x0000000000007941 */ /* 0x000fea0003800000 */
.L_x_5421:
        /* <DEDUP_REMOVED lines=45> */
.L_x_5424:
[----:B------:R-:W-:Y:S05]  /*e680*/  BSYNC B0 ;  /* 0x0000000000007941 */ /* 0x000fea0003800000 */
.L_x_5423:
        /* <DEDUP_REMOVED lines=44> */
.L_x_5426:
[----:B------:R-:W-:Y:S05]  /*e950*/  BSYNC B0 ;  /* 0x0000000000007941 */ /* 0x000fea0003800000 */
.L_x_5425:
[----:B------:R1:W-:Y:S02]  /*e960*/  STS.128 [R245+0x6800], R8 ;  /* 0x00680008f5007388 */ /* 0x0003e40000000c00 */
.L_x_5418:
[----:B------:R-:W-:Y:S05]  /*e970*/  BSYNC B1 ;  /* 0x0000000000017941 */ /* 0x000fea0003800000 */
.L_x_5417:
        /* <DEDUP_REMOVED lines=52> */
.L_x_5430:
[----:B------:R-:W-:Y:S05]  /*ecc0*/  BSYNC B0 ;  /* 0x0000000000007941 */ /* 0x000fea0003800000 */
.L_x_5429:
        /* <DEDUP_REMOVED lines=45> */
.L_x_5432:
[----:B------:R-:W-:Y:S05]  /*efa0*/  BSYNC B0 ;  /* 0x0000000000007941 */ /* 0x000fea0003800000 */
.L_x_5431:
        /* <DEDUP_REMOVED lines=45> */
.L_x_5434:
[----:B------:R-:W-:Y:S05]  /*f280*/  BSYNC B0 ;  /* 0x0000000000007941 */ /* 0x000fea0003800000 */
.L_x_5433:
        /* <DEDUP_REMOVED lines=44> */
.L_x_5436:
[----:B------:R-:W-:Y:S05]  /*f550*/  BSYNC B0 ;  /* 0x0000000000007941 */ /* 0x000fea0003800000 */
.L_x_5435:
[----:B------:R1:W-:Y:S02]  /*f560*/  STS.128 [R245+0x7000], R8 ;  /* 0x00700008f5007388 */ /* 0x0003e40000000c00 */
.L_x_5428:
[----:B------:R-:W-:Y:S05]  /*f570*/  BSYNC B1 ;  /* 0x0000000000017941 */ /* 0x000fea0003800000 */
.L_x_5427:
        /* <DEDUP_REMOVED lines=49> */
.L_x_5439:
[----:B------:R-:W-:Y:S05]  /*f890*/  BSYNC B0 ;  /* 0x0000000000007941 */ /* 0x000fea0003800000 */
.L_x_5438:
        /* <DEDUP_REMOVED lines=43> */
.L_x_5441:
[----:B------:R-:W-:Y:S05]  /*fb50*/  BSYNC B0 ;  /* 0x0000000000007941 */ /* 0x000fea0003800000 */
.L_x_5440:
        /* <DEDUP_REMOVED lines=46> */
.L_x_5443:
[----:B------:R-:W-:Y:S05]  /*fe40*/  BSYNC B0 ;  /* 0x0000000000007941 */ /* 0x000fea0003800000 */
.L_x_5442:
        /* <DEDUP_REMOVED lines=45> */
.L_x_5445:
[----:B------:R-:W-:Y:S05]  /*10120*/  BSYNC B0 ;  /* 0x0000000000007941 */ /* 0x000fea0003800000 */
.L_x_5444:
[----:B------:R1:W-:Y:S01]  /*10130*/  STS.128 [R245+0x7800], R8 ;  /* 0x00780008f5007388 */ /* 0x0003e20000000c00 */
[----:B------:R-:W-:Y:S05]  /*10140*/  BRA `(.L_x_5437) ;  /* 0x0000005c007c7947 */ /* 0x000fea0003800000 */
.L_x_5406:
        /* <DEDUP_REMOVED lines=93> */
.L_x_5449:
[----:B------:R-:W-:Y:S05]  /*10720*/  BSYNC B0 ;  /* 0x0000000000007941 */ /* 0x000fea0003800000 */
.L_x_5448:
        /* <DEDUP_REMOVED lines=88> */
.L_x_5451:
[----:B------:R-:W-:Y:S05]  /*10cb0*/  BSYNC B0 ;  /* 0x0000000000007941 */ /* 0x000fea0003800000 */
.L_x_5450:
        /* <DEDUP_REMOVED lines=88> */
.L_x_5453:
[----:B------:R-:W-:Y:S05]  /*11240*/  BSYNC B0 ;  /* 0x0000000000007941 */ /* 0x000fea0003800000 */
.L_x_5452:
        /* <DEDUP_REMOVED lines=88> */
.L_x_5455:
[----:B------:R-:W-:Y:S05]  /*117d0*/  BSYNC B0 ;  /* 0x0000000000007941 */ /* 0x000fea0003800000 */
.L_x_5454:
[----:B------:R1:W-:Y:S02]  /*117e0*/  STS.128 [R245+0x6000], R16 ;  /* 0x00600010f5007388 */ /* 0x0003e40000000c00 */
.L_x_5447:
[----:B------:R-:W-:Y:S05]  /*117f0*/  BSYNC B1 ;  /* 0x0000000000017941 */ /* 0x000fea0003800000 */
.L_x_5446:
        /* <DEDUP_REMOVED lines=95> */
.L_x_5459:
[----:B------:R-:W-:Y:S05]  /*11df0*/  BSYNC B0 ;  /* 0x0000000000007941 */ /* 0x000fea0003800000 */
.L_x_5458:
        /* <DEDUP_REMOVED lines=88> */
.L_x_5461:
[----:B------:R-:W-:Y:S05]  /*12380*/  BSYNC B0 ;  /* 0x0000000000007941 */ /* 0x000fea0003800000 */
.L_x_5460:
        /* <DEDUP_REMOVED lines=88> */
.L_x_5463:
[----:B------:R-:W-:Y:S05]  /*12910*/  BSYNC B0 ;  /* 0x0000000000007941 */ /* 0x000fea0003800000 */
.L_x_5462:
        /* <DEDUP_REMOVED lines=88> */
.L_x_5465:
[----:B------:R-:W-:Y:S05]  /*12ea0*/  BSYNC B0 ;  /* 0x0000000000007941 */ /* 0x000fea0003800000 */
.L_x_5464:
[----:B------:R1:W-:Y:S02]  /*12eb0*/  STS.128 [R245+0x6800], R16 ;  /* 0x00680010f5007388 */ /* 0x0003e40000000c00 */
.L_x_5457:
[----:B------:R-:W-:Y:S05]  /*12ec0*/  BSYNC B1 ;  /* 0x0000000000017941 */ /* 0x000fea0003800000 */
.L_x_5456:
        /* <DEDUP_REMOVED lines=95> */
.L_x_5469:
[----:B------:R-:W-:Y:S05]  /*134c0*/  BSYNC B0 ;  /* 0x0000000000007941 */ /* 0x000fea0003800000 */
.L_x_5468:
        /* <DEDUP_REMOVED lines=88> */
.L_x_5471:
[----:B------:R-:W-:Y:S05]  /*13a50*/  BSYNC B0 ;  /* 0x0000000000007941 */ /* 0x000fea0003800000 */
.L_x_5470:
        /* <DEDUP_REMOVED lines=88> */
.L_x_5473:
[----:B------:R-:W-:Y:S05]  /*13fe0*/  BSYNC B0 ;  /* 0x0000000000007941 */ /* 0x000fea0003800000 */
.L_x_5472:
        /* <DEDUP_REMOVED lines=88> */
.L_x_5475:
[----:B------:R-:W-:Y:S05]  /*14570*/  BSYNC B0 ;  /* 0x0000000000007941 */ /* 0x000fea0003800000 */
.L_x_5474:
[----:B------:R1:W-:Y:S02]  /*14580*/  STS.128 [R245+0x7000], R16 ;  /* 0x00700010f5007388 */ /* 0x0003e40000000c00 */
.L_x_5467:
[----:B------:R-:W-:Y:S05]  /*14590*/  BSYNC B1 ;  /* 0x0000000000017941 */ /* 0x000fea0003800000 */
.L_x_5466:
        /* <DEDUP_REMOVED lines=93> */
.L_x_5477:
[----:B------:R-:W-:Y:S05]  /*14b70*/  BSYNC B0 ;  /* 0x0000000000007941 */ /* 0x000fea0003800000 */
.L_x_5476:
        /* <DEDUP_REMOVED lines=87> */
.L_x_5479:
[----:B------:R-:W-:Y:S05]  /*150f0*/  BSYNC B0 ;  /* 0x0000000000007941 */ /* 0x000fea0003800000 */
.L_x_5478:
        /* <DEDUP_REMOVED lines=87> */
.L_x_5481:
[----:B------:R-:W-:Y:S05]  /*15670*/  BSYNC B0 ;  /* 0x0000000000007941 */ /* 0x000fea0003800000 */
.L_x_5480:
        /* <DEDUP_REMOVED lines=89> */
.L_x_5483:
[----:B------:R-:W-:Y:S05]  /*15c10*/  BSYNC B0 ;  /* 0x0000000000007941 */ /* 0x000fea0003800000 */
.L_x_5482:
[----:B------:R1:W-:Y:S01]  /*15c20*/  STS.128 [R245+0x7800], R16 ;  /* 0x00780010f5007388 */ /* 0x0003e20000000c00 */
[----:B------:R-:W-:Y:S05]  /*15c30*/  BRA `(.L_x_5437) ;  /* 0x0000000000c07947 */ /* 0x000fea0003800000 */
.L_x_5405:
        /* <DEDUP_REMOVED lines=48> */
.L_x_5437:
[----:B------:R-:W-:Y:S05]  /*15f40*/  BSYNC B2 ;  /* 0x0000000000027941 */ /* 0x000fea0003800000 */
.L_x_5404:
[----:B-1----:R-:W-:Y:S01]  /*15f50*/  VIADD R2, R166, 0xffffffff ;  /* 0xffffffffa6027836 */ /* 0x002fe20000000000 */
[----:B------:R-:W-:Y:S01]  /*15f60*/  LOP3.LUT R11, R64, 0xfffffff8, RZ, 0xc0, !PT ;  /* 0xfffffff8400b7812 */ /* 0x000fe200078ec0ff */
[----:B------:R-:W-:Y:S01]  /*15f70*/  IMAD.SHL.U32 R143, R142, 0x8, RZ ;  /* 0x000000088e8f7824 */ /* 0x000fe200078e00ff */
[----:B------:R-:W-:Y:S01]  /*15f80*/  LEA.HI R0, R65, R65, RZ, 0x1 ;  /* 0x0000004141007211 */ /* 0x000fe200078f08ff */
[----:B------:R-:W-:Y:S02]  /*15f90*/  IMAD.SHL.U32 R3, R2, 0x40, RZ ;  /* 0x0000004002037824 */ /* 0x000fe400078e00ff */
[----:B------:R-:W-:Y:S01]  /*15fa0*/  IMAD.IADD R132, R132, 0x1, -R11 ;  /* 0x0000000184847824 */ /* 0x000fe200078e0a0b */
[----:B------:R-:W-:Y:S01]  /*15fb0*/  LOP3.LUT R0, R0, 0xfffffffe, RZ, 0xc0, !PT ;  /* 0xfffffffe00007812 */ /* 0x000fe200078ec0ff */
[----:B------:R-:W-:-:S04]  /*15fc0*/  IMAD.IADD R9, R60, 0x1, -R3 ;  /* 0x000000013c097824 */ /* 0x000fc800078e0a03 */
[----:B------:R-:W-:Y:S01]  /*15fd0*/  IMAD.IADD R65, R65, 0x1, -R0 ;  /* 0x0000000141417824 */ /* 0x000fe200078e0a00 */
[-C--:B------:R-:W-:Y:S01]  /*15fe0*/  ISETP.GE.AND P6, PT, R22, R9.reuse, PT ;  /* 0x000000091600720c */ /* 0x080fe20003fc6270 */
[----:B------:R-:W-:Y:S01]  /*15ff0*/  IMAD.SHL.U32 R0, R61, 0x40, RZ ;  /* 0x000000403d007824 */ /* 0x000fe200078e00ff */
[-C--:B------:R-:W-:Y:S02]  /*16000*/  ISETP.GE.AND P5, PT, R20, R9.reuse, PT ;  /* 0x000000091400720c */ /* 0x080fe40003fa6270 */
[-C--:B------:R-:W-:Y:S02]  /*16010*/  ISETP.GE.AND P1, PT, R14, R9.reuse, PT ;  /* 0x000000090e00720c */ /* 0x080fe40003f26270 */
[-C--:B------:R-:W-:Y:S02]  /*16020*/  ISETP.GE.AND P2, PT, R142, R9.reuse, PT ;  /* 0x000000098e00720c */ /* 0x080fe40003f46270 */
[----:B------:R-:W-:Y:S02]  /*16030*/  ISETP.GE.AND P4, PT, R14, R9, PT ;  /* 0x000000090e00720c */ /* 0x000fe40003f86270 */
[----:B------:R-:W-:-:S03]  /*16040*/  LOP3.LUT R0, R0, 0x1c0, RZ, 0xc0, !PT ;  /* 0x000001c000007812 */ /* 0x000fc600078ec0ff */
[----:B------:R-:W1:Y:S04]  /*16050*/  @!P6 LDC.64 R6, c[0x0][0x248] ;  /* 0x00009200ff06eb82 */ /* 0x000e680000000a00 */
[C---:B------:R-:W-:Y:S02]  /*16060*/  @!P1 LEA R12, P0, R58.reuse, R236, 0x1 ;  /* 0x000000ec3a0c9211 */ /* 0x040fe400078008ff */
[----:B------:R-:W-:Y:S01]  /*16070*/  @!PT LDS RZ, [RZ] ;  /* 0x00000000fffff984 */ /* 0x000fe20000000800 */
[----:B------:R-:W-:Y:S01]  /*16080*/  @!PT LDS RZ, [RZ] ;  /* 0x00000000fffff984 */ /* 0x000fe20000000800 */
[----:B------:R-:W-:Y:S01]  /*16090*/  @!PT LDS RZ, [RZ] ;  /* 0x00000000fffff984 */ /* 0x000fe20000000800 */
[----:B------:R-:W-:Y:S02]  /*160a0*/  @!P2 LDGSTS.E.BYPASS.LTC128B.128 [R245+0x8000], desc[UR6][R236.64] ;  /* 0x08000000ecf5afae */ /* 0x000fe4000b901d46 */
[----:B------:R-:W5:Y:S01]  /*160b0*/  @!P5 LDC.64 R4, c[0x0][0x248] ;  /* 0x00009200ff04db82 */ /* 0x000f620000000a00 */
[----:B------:R-:W-:Y:S01]  /*160c0*/  @!P1 LEA.HI.X R13, R58, R237, R57, 0x1, P0 ;  /* 0x000000ed3a0d9211 */ /* 0x000fe200000f0c39 */
[----:B------:R-:W-:Y:S04]  /*160d0*/  @!P2 LDGSTS.E.BYPASS.LTC128B.128 [R245+0xa000], desc[UR6][R236.64+0x80] ;  /* 0x0a000080ecf5afae */ /* 0x000fe8000b901d46 */
[----:B------:R-:W-:Y:S04]  /*160e0*/  @!P2 LDGSTS.E.BYPASS.LTC128B.128 [R245+0xc000], desc[UR6][R236.64+0x100] ;  /* 0x0c000100ecf5afae */ /* 0x000fe8000b901d46 */
[----:B------:R-:W-:Y:S01]  /*160f0*/  @!P2 LDGSTS.E.BYPASS.LTC128B.128 [R245+0xe000], desc[UR6][R236.64+0x180] ;  /* 0x0e000180ecf5afae */ /* 0x000fe2000b901d46 */
[----:B------:R-:W-:-:S03]  /*16100*/  ISETP.GE.AND P2, PT, R22, R9, PT ;  /* 0x000000091600720c */ /* 0x000fc60003f46270 */
[----:B------:R-:W-:Y:S01]  /*16110*/  @!P1 LDGSTS.E.BYPASS.LTC128B.128 [R245+0x8800], desc[UR6][R12.64] ;  /* 0x088000000cf59fae */ /* 0x000fe2000b901d46 */
[----:B-1----:R-:W-:-:S03]  /*16120*/  @!P6 LEA R10, P0, R6, R236, 0x6 ;  /* 0x000000ec060ae211 */ /* 0x002fc600078030ff */
[----:B------:R-:W-:Y:S01]  /*16130*/  @!P1 LDGSTS.E.BYPASS.LTC128B.128 [R245+0xa800], desc[UR6][R12.64+0x80] ;  /* 0x0a8000800cf59fae */ /* 0x000fe2000b901d46 */
[----:B------:R-:W-:-:S03]  /*16140*/  @!P6 LEA.HI.X R11, R6, R237, R7, 0x6, P0 ;  /* 0x000000ed060be211 */ /* 0x000fc600000f3407 */
[----:B------:R-:W-:Y:S01]  /*16150*/  @!P1 LDGSTS.E.BYPASS.LTC128B.128 [R245+0xc800], desc[UR6][R12.64+0x100] ;  /* 0x0c8001000cf59fae */ /* 0x000fe2000b901d46 */
[-C--:B------:R-:W-:Y:S01]  /*16160*/  ISETP.GE.AND P0, PT, R142, R9.reuse, PT ;  /* 0x000000098e00720c */ /* 0x080fe20003f06270 */
[----:B-----5:R-:W-:Y:S01]  /*16170*/  @!P5 IMAD.WIDE.U32 R6, R4, 0x60, R236 ;  /* 0x000000600406d825 */ /* 0x020fe200078e00ec */
[----:B------:R-:W-:Y:S01]  /*16180*/  LOP3.LUT R4, R0, 0x8, R143, 0xf8, !PT ;  /* 0x0000000800047812 */ /* 0x000fe200078ef88f */
[----:B------:R1:W-:Y:S01]  /*16190*/  @!P1 LDGSTS.E.BYPASS.LTC128B.128 [R245+0xe800], desc[UR6][R12.64+0x180] ;  /* 0x0e8001800cf59fae */ /* 0x0003e2000b901d46 */
[----:B------:R-:W-:Y:S01]  /*161a0*/  ISETP.GE.AND P1, PT, R20, R9, PT ;  /* 0x000000091400720c */ /* 0x000fe20003f26270 */
[----:B------:R-:W-:Y:S01]  /*161b0*/  @!P5 IMAD R5, R5, 0x60, RZ ;  /* 0x000000600505d824 */ /* 0x000fe200078e02ff */
[----:B------:R-:W5:Y:S01]  /*161c0*/  @!P2 LDC.64 R8, c[0x0][0x250] ;  /* 0x00009400ff08ab82 */ /* 0x000f620000000a00 */
[----:B------:R-:W-:Y:S01]  /*161d0*/  @!P5 IMAD.MOV.U32 R14, RZ, RZ, R6 ;  /* 0x000000ffff0ed224 */ /* 0x000fe200078e0006 */
[----:B------:R-:W-:Y:S01]  /*161e0*/  @!P6 LDGSTS.E.BYPASS.LTC128B.128 [R245+0x9000], desc[UR6][R10.64] ;  /* 0x090000000af5efae */ /* 0x000fe2000b901d46 */
[----:B------:R-:W-:-:S02]  /*161f0*/  @!P5 IMAD.IADD R15, R5, 0x1, R7 ;  /* 0x00000001050fd824 */ /* 0x000fc400078e0207 */
[----:B------:R-:W-:Y:S01]  /*16200*/  IMAD.SHL.U32 R5, R132, 0x40, RZ ;  /* 0x0000004084057824 */ /* 0x000fe200078e00ff */
[----:B------:R-:W-:Y:S04]  /*16210*/  @!P6 LDGSTS.E.BYPASS.LTC128B.128 [R245+0xb000], desc[UR6][R10.64+0x80] ;  /* 0x0b0000800af5efae */ /* 0x000fe8000b901d46 */
[----:B------:R-:W-:Y:S01]  /*16220*/  @!P6 LDGSTS.E.BYPASS.LTC128B.128 [R245+0xd000], desc[UR6][R10.64+0x100] ;  /* 0x0d0001000af5efae */ /* 0x000fe2000b901d46 */
[----:B------:R-:W2:Y:S01]  /*16230*/  @!P1 LDC.64 R6, c[0x0][0x250] ;  /* 0x00009400ff069b82 */ /* 0x000ea20000000a00 */
[----:B------:R-:W-:Y:S02]  /*16240*/  LOP3.LUT R5, R5, 0x1c0, RZ, 0xc0, !PT ;  /* 0x000001c005057812 */ /* 0x000fe400078ec0ff */
[----:B------:R3:W-:Y:S04]  /*16250*/  @!P6 LDGSTS.E.BYPASS.LTC128B.128 [R245+0xf000], desc[UR6][R10.64+0x180] ;  /* 0x0f0001800af5efae */ /* 0x0007e8000b901d46 */
[----:B------:R-:W-:Y:S04]  /*16260*/  @!P5 LDGSTS.E.BYPASS.LTC128B.128 [R245+0x9800], desc[UR6][R14.64] ;  /* 0x098000000ef5dfae */ /* 0x000fe8000b901d46 */
[----:B------:R-:W-:Y:S01]  /*16270*/  @!P5 LDGSTS.E.BYPASS.LTC128B.128 [R245+0xb800], desc[UR6][R14.64+0x80] ;  /* 0x0b8000800ef5dfae */ /* 0x000fe2000b901d46 */
[----:B-1----:R-:W-:Y:S01]  /*16280*/  SHF.R.U32.HI R13, RZ, 0x3, R0 ;  /* 0x00000003ff0d7819 */ /* 0x002fe20000011600 */
[----:B------:R-:W-:-:S02]  /*16290*/  IMAD.SHL.U32 R0, R65, 0x8, RZ ;  /* 0x0000000841007824 */ /* 0x000fc400078e00ff */
[----:B------:R-:W-:Y:S01]  /*162a0*/  @!P5 LDGSTS.E.BYPASS.LTC128B.128 [R245+0xd800], desc[UR6][R14.64+0x100] ;  /* 0x0d8001000ef5dfae */ /* 0x000fe2000b901d46 */
[----:B------:R-:W-:-:S03]  /*162b0*/  LOP3.LUT R4, R4, R13, RZ, 0x3c, !PT ;  /* 0x0000000d04047212 */ /* 0x000fc600078e3cff */
[----:B------:R-:W-:Y:S01]  /*162c0*/  @!P5 LDGSTS.E.BYPASS.LTC128B.128 [R245+0xf800], desc[UR6][R14.64+0x180] ;  /* 0x0f8001800ef5dfae */ /* 0x000fe2000b901d46 */
[----:B------:R-:W-:Y:S01]  /*162d0*/  LOP3.LUT R0, R5, 0x8, R0, 0xf8, !PT ;  /* 0x0000000805007812 */ /* 0x000fe200078ef800 */
[----:B------:R-:W-:Y:S02]  /*162e0*/  IMAD R233, R65, 0x200, R4 ;  /* 0x0000020041e97824 */ /* 0x000fe400078e0204 */
[----:B------:R-:W0:Y:S01]  /*162f0*/  LDGDEPBAR ;  /* 0x00000000000079af */ /* 0x000e220000000000 */
[----:B------:R-:W-:Y:S01]  /*16300*/  SHF.R.S32.HI R4, RZ, 0x1f, R59 ;  /* 0x0000001fff047819 */ /* 0x000fe2000001143b */
[----:B--2---:R-:W-:Y:S01]  /*16310*/  @!P1 IMAD R7, R7, 0x60, RZ ;  /* 0x0000006007079824 */ /* 0x004fe200078e02ff */
[----:B------:R-:W-:Y:S02]  /*16320*/  SHF.R.U32.HI R13, RZ, 0x3, R5 ;  /* 0x00000003ff0d7819 */ /* 0x000fe40000011605 */
[----:B------:R-:W-:Y:S01]  /*16330*/  LEA.HI R5, R4, R59, RZ, 0x5 ;  /* 0x0000003b04057211 */ /* 0x000fe200078f28ff */
[----:B------:R-:W-:Y:S01]  /*16340*/  IMAD.SHL.U32 R59, R59, 0x2, RZ ;  /* 0x000000023b3b7824 */ /* 0x000fe200078e00ff */
[----:B---3--:R-:W-:-:S02]  /*16350*/  @!P4 LEA R10, P5, R62, R242, 0x1 ;  /* 0x000000f23e0ac211 */ /* 0x008fc400078a08ff */
[----:B------:R-:W-:Y:S02]  /*16360*/  LOP3.LUT R4, R0, R13, RZ, 0x3c, !PT ;  /* 0x0000000d00047212 */ /* 0x000fe400078e3cff */
[-C--:B------:R-:W-:Y:S01]  /*16370*/  @!P4 LEA.HI.X R11, R62, R243.reuse, R63, 0x1, P5 ;  /* 0x000000f33e0bc211 */ /* 0x080fe200028f0c3f */
[----:B------:R-:W-:Y:S01]  /*16380*/  IMAD.SHL.U32 R63, R64, 0x40, RZ ;  /* 0x00000040403f7824 */ /* 0x000fe200078e00ff */
[----:B------:R-:W-:Y:S02]  /*16390*/  SHF.R.S32.HI R0, RZ, 0x5, R5 ;  /* 0x00000005ff007819 */ /* 0x000fe40000011405 */
[C---:B-----5:R-:W-:Y:S02]  /*163a0*/  @!P2 LEA R12, P5, R8.reuse, R242, 0x6 ;  /* 0x000000f2080ca211 */ /* 0x060fe400078a30ff */
[----:B------:R-:W-:Y:S02]  /*163b0*/  LOP3.LUT R63, R63, 0xfffffe00, RZ, 0xc0, !PT ;  /* 0xfffffe003f3f7812 */ /* 0x000fe400078ec0ff */
[----:B------:R-:W-:Y:S01]  /*163c0*/  @!P2 LEA.HI.X R13, R8, R243, R9, 0x6, P5 ;  /* 0x000000f3080da211 */ /* 0x000fe200028f3409 */
[----:B------:R-:W-:Y:S01]  /*163d0*/  @!P1 IMAD.WIDE.U32 R8, R6, 0x60, R242 ;  /* 0x0000006006089825 */ /* 0x000fe200078e00f2 */
[----:B------:R-:W-:Y:S01]  /*163e0*/  LEA R233, R233, UR4, 0x1 ;  /* 0x00000004e9e97c11 */ /* 0x000fe2000f8e08ff */
[----:B------:R-:W-:-:S04]  /*163f0*/  DEPBAR.LE SB0, 0x0 ;  /* 0x000080000000791a */ /* 0x000fc80000000000 */
[----:B------:R-:W-:Y:S01]  /*16400*/  BAR.SYNC.DEFER_BLOCKING 0x0 ;  /* 0x0000000000007b1d */ /* 0x000fe20000010000 */
[----:B------:R-:W-:Y:S02]  /*16410*/  IMAD R5, R0, 0x400, R63 ;  /* 0x0000040000057824 */ /* 0x000fe400078e023f */
[----:B------:R-:W-:Y:S02]  /*16420*/  @!P1 IMAD.IADD R9, R7, 0x1, R9 ;  /* 0x0000000107099824 */ /* 0x000fe400078e0209 */
[----:B------:R-:W-:Y:S02]  /*16430*/  IMAD.IADD R234, R4, 0x1, R5 ;  /* 0x0000000104ea7824 */ /* 0x000fe400078e0205 */
[----:B------:R-:W-:Y:S02]  /*16440*/  IMAD.MOV.U32 R7, RZ, RZ, 0x10 ;  /* 0x00000010ff077424 */ /* 0x000fe400078e00ff */
[----:B------:R-:W-:Y:S01]  /*16450*/  IMAD.MOV.U32 R5, RZ, RZ, 0x20 ;  /* 0x00000020ff057424 */ /* 0x000fe200078e00ff */
[----:B------:R-:W-:Y:S01]  /*16460*/  LEA R234, R234, UR4, 0x1 ;  /* 0x00000004eaea7c11 */ /* 0x000fe2000f8e08ff */
[----:B------:R-:W-:-:S02]  /*16470*/  VIADD R0, R233, 0x8000 ;  /* 0x00008000e9007836 */ /* 0x000fc40000000000 */
[----:B------:R-:W-:Y:S01]  /*16480*/  VIADD R231, R233, 0x8020 ;  /* 0x00008020e9e77836 */ /* 0x000fe20000000000 */
        /* <DEDUP_REMOVED lines=44> */
[----:B------:R-:W-:-:S03]  /*16750*/  R2P PR, R132, 0x6 ;  /* 0x0000000684007804 */ /* 0x000fc60000000000 */
[----:B------:R-:W-:Y:S02]  /*16760*/  LDSM.16.M88.4 R48, [R234] ;  /* 0x00000000ea30783b */ /* 0x000fe40000000200 */
[----:B------:R-:W-:Y:S02]  /*16770*/  SEL R7, R7, 0xfffffff0, !P1 ;  /* 0xfffffff007077807 */ /* 0x000fe40004800000 */
[----:B------:R-:W2:Y:S01]  /*16780*/  LDSM.16.M88.4 R24, [R233+0x8000] ;  /* 0x00800000e918783b */ /* 0x000ea20000000200 */
[----:B------:R-:W-:Y:S02]  /*16790*/  SEL R5, R5, 0xffffffe0, !P2 ;  /* 0xffffffe005057807 */ /* 0x000fe40005000000 */
[----:B------:R-:W-:Y:S01]  /*167a0*/  R2P PR, R61, 0x6 ;  /* 0x000000063d007804 */ /* 0x000fe20000000000 */
[----:B----4-:R-:W3:Y:S01]  /*167b0*/  LDSM.16.M88.4 R16, [R233+0x8800] ;  /* 0x00880000e910783b */ /* 0x010ee20000000200 */
[--C-:B------:R-:W-:Y:S01]  /*167c0*/  IMAD R232, R7, 0x2, R234.reuse ;  /* 0x0000000207e87824 */ /* 0x100fe200078e02ea */
[----:B------:R-:W-:Y:S01]  /*167d0*/  ISETP.GT.AND P0, PT, R2, R235, PT ;  /* 0x000000eb0200720c */ /* 0x000fe20003f04270 */
[C---:B------:R-:W-:Y:S01]  /*167e0*/  IMAD R230, R5.reuse, 0x2, R234 ;  /* 0x0000000205e67824 */ /* 0x040fe200078e02ea */
[----:B------:R-:W4:Y:S01]  /*167f0*/  LDSM.16.M88.4 R68, [R233+0x9000] ;  /* 0x00900000e944783b */ /* 0x000f220000000200 */
[----:B------:R-:W-:-:S03]  /*16800*/  IMAD R229, R5, 0x2, R232 ;  /* 0x0000000205e57824 */ /* 0x000fc600078e02e8 */
[----:B------:R-:W5:Y:S04]  /*16810*/  LDSM.16.M88.4 R36, [R233+0x9800] ;  /* 0x00980000e924783b */ /* 0x000f680000000200 */
[----:B------:R-:W-:Y:S01]  /*16820*/  @P1 VIADD R231, R0, 0xffffffe0 ;  /* 0xffffffe000e71836 */ /* 0x000fe20000000000 */
[----:B------:R-:W-:Y:S01]  /*16830*/  LDSM.16.M88.4 R44, [R232] ;  /* 0x00000000e82c783b */ /* 0x000fe20000000200 */
[----:B------:R-:W-:Y:S02]  /*16840*/  IMAD.MOV.U32 R0, RZ, RZ, 0x40 ;  /* 0x00000040ff007424 */ /* 0x000fe400078e00ff */
[C---:B------:R-:W-:Y:S01]  /*16850*/  VIADD R223, R231.reuse, 0x800 ;  /* 0x00000800e7df7836 */ /* 0x040fe20000000000 */
[----:B------:R-:W5:Y:S01]  /*16860*/  LDSM.16.M88.4 R32, [R231] ;  /* 0x00000000e720783b */ /* 0x000f620000000200 */
[C---:B------:R-:W-:Y:S01]  /*16870*/  VIADD R222, R231.reuse, 0x1000 ;  /* 0x00001000e7de7836 */ /* 0x040fe20000000000 */
[----:B------:R-:W-:Y:S01]  /*16880*/  SEL R0, R0, 0xffffffc0, !P2 ;  /* 0xffffffc000007807 */ /* 0x000fe20005000000 */
[C---:B------:R-:W-:Y:S01]  /*16890*/  VIADD R221, R231.reuse, 0x1800 ;  /* 0x00001800e7dd7836 */ /* 0x040fe20000000000 */
[----:B------:R-:W5:Y:S01]  /*168a0*/  LDSM.16.M88.4 R40, [R231+0x800] ;  /* 0x00080000e728783b */ /* 0x000f620000000200 */
[----:B------:R-:W-:-:S02]  /*168b0*/  VIADD R219, R231, 0x2000 ;  /* 0x00002000e7db7836 */ /* 0x000fc40000000000 */
[----:B------:R-:W-:Y:S01]  /*168c0*/  IMAD.IADD R227, R233, 0x1, R0 ;  /* 0x00000001e9e37824 */ /* 0x000fe200078e0200 */
[----:B-1----:R-:W1:Y:S01]  /*168d0*/  LDSM.16.M88.4 R8, [R231+0x1000] ;  /* 0x00100000e708783b */ /* 0x002e620000000200 */
[----:B------:R-:W-:Y:S01]  /*168e0*/  IMAD.IADD R220, R0, 0x1, R231 ;  /* 0x0000000100dc7824 */ /* 0x000fe200078e02e7 */
[----:B------:R-:W-:Y:S01]  /*168f0*/  LOP3.LUT R0, R59, 0x6, RZ, 0xc0, !PT ;  /* 0x000000063b007812 */ /* 0x000fe200078ec0ff */
[C---:B------:R-:W-:Y:S01]  /*16900*/  VIADD R218, R231.reuse, 0x2800 ;  /* 0x00002800e7da7836 */ /* 0x040fe20000000000 */
[----:B------:R-:W1:Y:S01]  /*16910*/  LDSM.16.M88.4 R76, [R231+0x1800] ;  /* 0x00180000e74c783b */ /* 0x000e620000000200 */
[C---:B------:R-:W-:Y:S02]  /*16920*/  VIADD R217, R231.reuse, 0x3000 ;  /* 0x00003000e7d97836 */ /* 0x040fe40000000000 */
[C---:B------:R-:W-:Y:S01]  /*16930*/  VIADD R216, R231.reuse, 0x3800 ;  /* 0x00003800e7d87836 */ /* 0x040fe20000000000 */
[----:B------:R-:W-:Y:S01]  /*16940*/  LDSM.16.M88.4 R52, [R230] ;  /* 0x00000000e634783b */ /* 0x000fe20000000200 */
[C---:B------:R-:W-:Y:S01]  /*16950*/  VIADD R215, R231.reuse, 0x4000 ;  /* 0x00004000e7d77836 */ /* 0x040fe20000000000 */
[----:B--2---:R-:W-:Y:S02]  /*16960*/  HMMA.16816.F32 R28, R48, R24, RZ ;  /* 0x00000018301c723c */ /* 0x004fe400000018ff */
        /* <DEDUP_REMOVED lines=10> */
[----:B------:R-:W-:-:S02]  /*16a10*/  VIADD R210, R231, 0x6800 ;  /* 0x00006800e7d27836 */ /* 0x000fc40000000000 */
[C---:B------:R-:W-:Y:S02]  /*16a20*/  VIADD R209, R231.reuse, 0x7000 ;  /* 0x00007000e7d17836 */ /* 0x040fe40000000000 */
[----:B----4-:R-:W-:Y:S01]  /*16a30*/  HMMA.16816.F32 R72, R48, R68, RZ ;  /* 0x000000443048723c */ /* 0x010fe200000018ff */
[----:B------:R-:W-:-:S05]  /*16a40*/  VIADD R208, R231, 0x7800 ;  /* 0x00007800e7d07836 */ /* 0x000fca0000000000 */
[C---:B------:R-:W-:Y:S06]  /*16a50*/  HMMA.16816.F32 R16, R48.reuse, R18, RZ ;  /* 0x000000123010723c */ /* 0x040fec00000018ff */
[C---:B------:R-:W-:Y:S06]  /*16a60*/  HMMA.16816.F32 R68, R48.reuse, R70, RZ ;  /* 0x000000463044723c */ /* 0x040fec00000018ff */
[C---:B-----5:R-:W-:Y:S06]  /*16a70*/  HMMA.16816.F32 R64, R48.reuse, R36, RZ ;  /* 0x000000243040723c */ /* 0x060fec00000018ff */
[----:B------:R-:W-:Y:S01]  /*16a80*/  HMMA.16816.F32 R48, R48, R38, RZ ;  /* 0x000000263030723c */ /* 0x000fe200000018ff */
[----:B------:R-:W3:Y:S05]  /*16a90*/  LDSM.16.M88.4 R36, [R227+0x8800] ;  /* 0x00880000e324783b */ /* 0x000eea0000000200 */
[C---:B------:R-:W-:Y:S06]  /*16aa0*/  HMMA.16816.F32 R28, R44.reuse, R32, R28 ;  /* 0x000000202c1c723c */ /* 0x040fec000000181c */
[C---:B------:R-:W-:Y:S01]  /*16ab0*/  HMMA.16816.F32 R24, R44.reuse, R34, R24 ;  /* 0x000000222c18723c */ /* 0x040fe20000001818 */
[----:B------:R-:W4:Y:S05]  /*16ac0*/  LDSM.16.M88.4 R32, [R227+0x9000] ;  /* 0x00900000e320783b */ /* 0x000f2a0000000200 */
        /* <DEDUP_REMOVED lines=122> */
[----:B------:R-:W1:Y:S05]  /*17270*/  LDSM.16.M88.4 R44, [R233+0xe800] ;  /* 0x00e80000e92c783b */ /* 0x000e6a0000000200 */
[C---:B-----5:R-:W-:Y:S06]  /*17280*/  HMMA.16816.F32 R28, R76.reuse, R36, R28 ;  /* 0x000000244c1c723c */ /* 0x060fec000000181c */
[----:B------:R-:W-:Y:S01]  /*17290*/  HMMA.16816.F32 R24, R76, R38, R24 ;  /* 0x000000264c18723c */ /* 0x000fe20000001818 */
[----:B------:R-:W-:Y:S05]  /*172a0*/  LDSM.16.M88.4 R36, [R233+0xf800] ;  /* 0x00f80000e924783b */ /* 0x000fea0000000200 */
        /* <DEDUP_REMOVED lines=12> */
[----:B------:R-:W-:Y:S05]  /*17370*/  LDSM.16.M88.4 R48, [R230+0x6000] ;  /* 0x00600000e630783b */ /* 0x000fea0000000200 */
[C---:B-1----:R-:W-:Y:S06]  /*17380*/  HMMA.16816.F32 R20, R32.reuse, R44, R20 ;  /* 0x0000002c2014723c */ /* 0x042fec0000001814 */
[----:B------:R-:W-:Y:S01]  /*17390*/  HMMA.16816.F32 R16, R32, R46, R16 ;  /* 0x0000002e2010723c */ /* 0x000fe20000001810 */
[----:B------:R-:W1:Y:S05]  /*173a0*/  LDSM.16.M88.4 R44, [R227+0xe000] ;  /* 0x00e00000e32c783b */ /* 0x000e6a0000000200 */
[C---:B------:R-:W-:Y:S06]  /*173b0*/  HMMA.16816.F32 R64, R76.reuse, R80, R64 ;  /* 0x000000504c40723c */ /* 0x040fec0000001840 */
[----:B------:R-:W-:Y:S01]  /*173c0*/  HMMA.16816.F32 R52, R76, R82, R52 ;  /* 0x000000524c34723c */ /* 0x000fe20000001834 */
[----:B------:R-:W3:Y:S04]  /*173d0*/  LDSM.16.M88.4 R76, [R231+0x7800] ;  /* 0x00780000e74c783b */ /* 0x000ee80000000200 */
[----:B------:R-:W5:Y:S01]  /*173e0*/  LDSM.16.M88.4 R80, [R231+0x7000] ;  /* 0x00700000e750783b */ /* 0x000f620000000200 */
[C---:B--2---:R-:W-:Y:S06]  /*173f0*/  HMMA.16816.F32 R28, R84.reuse, R12, R28 ;  /* 0x0000000c541c723c */ /* 0x044fec000000181c */
[----:B------:R-:W-:Y:S01]  /*17400*/  HMMA.16816.F32 R24, R84, R14, R24 ;  /* 0x0000000e5418723c */ /* 0x000fe20000001818 */
[----:B------:R-:W-:Y:S05]  /*17410*/  LDSM.16.M88.4 R12, [R229+0x6000] ;  /* 0x00600000e50c783b */ /* 0x000fea0000000200 */
[C---:B------:R-:W-:Y:S06]  /*17420*/  HMMA.16816.F32 R72, R32.reuse, R40, R72 ;  /* 0x000000282048723c */ /* 0x040fec0000001848 */
[----:B------:R-:W-:Y:S01]  /*17430*/  HMMA.16816.F32 R68, R32, R42, R68 ;  /* 0x0000002a2044723c */ /* 0x000fe20000001844 */
[----:B------:R-:W2:Y:S05]  /*17440*/  LDSM.16.M88.4 R40, [R227+0xe800] ;  /* 0x00e80000e328783b */ /* 0x000eaa0000000200 */
[C---:B----4-:R-:W-:Y:S06]  /*17450*/  HMMA.16816.F32 R20, R84.reuse, R8, R20 ;  /* 0x000000085414723c */ /* 0x050fec0000001814 */
[----:B------:R-:W-:Y:S01]  /*17460*/  HMMA.16816.F32 R16, R84, R10, R16 ;  /* 0x0000000a5410723c */ /* 0x000fe20000001810 */
[----:B------:R-:W4:Y:S05]  /*17470*/  LDSM.16.M88.4 R8, [R220+0x6000] ;  /* 0x00600000dc08783b */ /* 0x000f2a0000000200 */
[C---:B------:R-:W-:Y:S06]  /*17480*/  HMMA.16816.F32 R64, R32.reuse, R36, R64 ;  /* 0x000000242040723c */ /* 0x040fec0000001840 */
[----:B------:R-:W-:Y:S01]  /*17490*/  HMMA.16816.F32 R52, R32, R38, R52 ;  /* 0x000000262034723c */ /* 0x000fe20000001834 */
[----:B------:R-:W4:Y:S04]  /*174a0*/  LDSM.16.M88.4 R36, [R227+0xf000] ;  /* 0x00f00000e324783b */ /* 0x000f280000000200 */
[----:B------:R-:W4:Y:S01]  /*174b0*/  LDSM.16.M88.4 R32, [R227+0xf800] ;  /* 0x00f80000e320783b */ /* 0x000f220000000200 */
[C---:B-1----:R-:W-:Y:S06]  /*174c0*/  HMMA.16816.F32 R28, R48.reuse, R44, R28 ;  /* 0x0000002c301c723c */ /* 0x042fec000000181c */
[----:B------:R-:W-:Y:S06]  /*174d0*/  HMMA.16816.F32 R24, R48, R46, R24 ;  /* 0x0000002e3018723c */ /* 0x000fec0000001818 */
[C---:B---3--:R-:W-:Y:S06]  /*174e0*/  HMMA.16816.F32 R64, R84.reuse, R76, R64 ;  /* 0x0000004c5440723c */ /* 0x048fec0000001840 */
[C---:B------:R-:W-:Y:S01]  /*174f0*/  HMMA.16816.F32 R76, R84.reuse, R78, R52 ;  /* 0x0000004e544c723c */ /* 0x040fe20000001834 */
[----:B------:R-:W1:Y:S05]  /*17500*/  LDSM.16.M88.4 R52, [R220+0x6800] ;  /* 0x00680000dc34783b */ /* 0x000e6a0000000200 */
[C---:B-----5:R-:W-:Y:S06]  /*17510*/  HMMA.16816.F32 R72, R84.reuse, R80, R72 ;  /* 0x000000505448723c */ /* 0x060fec0000001848 */
[----:B------:R-:W-:Y:S06]  /*17520*/  HMMA.16816.F32 R68, R84, R82, R68 ;  /* 0x000000525444723c */ /* 0x000fec0000001844 */
[C---:B--2---:R-:W-:Y:S06]  /*17530*/  HMMA.16816.F32 R20, R48.reuse, R40, R20 ;  /* 0x000000283014723c */ /* 0x044fec0000001814 */
[----:B------:R-:W-:Y:S01]  /*17540*/  HMMA.16816.F32 R16, R48, R42, R16 ;  /* 0x0000002a3010723c */ /* 0x000fe20000001810 */
[----:B------:R-:W2:Y:S05]  /*17550*/  LDSM.16.M88.4 R40, [R220+0x7000] ;  /* 0x00700000dc28783b */ /* 0x000eaa0000000200 */
[C---:B----4-:R-:W-:Y:S06]  /*17560*/  HMMA.16816.F32 R28, R12.reuse, R8, R28 ;  /* 0x000000080c1c723c */ /* 0x050fec000000181c */
[----:B------:R-:W-:Y:S01]  /*17570*/  HMMA.16816.F32 R24, R12, R10, R24 ;  /* 0x0000000a0c18723c */ /* 0x000fe20000001818 */
[----:B------:R-:W3:Y:S01]  /*17580*/  LDSM.16.M88.4 R8, [R220+0x7800] ;  /* 0x00780000dc08783b */ /* 0x000ee20000000200 */
[----:B------:R-:W-:-:S04]  /*17590*/  DEPBAR.LE SB0, 0x0 ;  /* 0x000080000000791a */ /* 0x000fc80000000000 */
[C---:B------:R-:W-:Y:S06]  /*175a0*/  HMMA.16816.F32 R72, R48.reuse, R36, R72 ;  /* 0x000000243048723c */ /* 0x040fec0000001848 */
[C---:B------:R-:W-:Y:S06]  /*175b0*/  HMMA.16816.F32 R68, R48.reuse, R38, R68 ;  /* 0x000000263044723c */ /* 0x040fec0000001844 */
[C---:B------:R-:W-:Y:S06]  /*175c0*/  HMMA.16816.F32 R64, R48.reuse, R32, R64 ;  /* 0x000000203040723c */ /* 0x040fec0000001840 */
[----:B------:R-:W-:Y:S06]  /*175d0*/  HMMA.16816.F32 R76, R48, R34, R76 ;  /* 0x00000022304c723c */ /* 0x000fec000000184c */
[----:B-1----:R-:W-:Y:S01]  /*175e0*/  HMMA.16816.F32 R20, R12, R52, R20 ;  /* 0x000000340c14723c */ /* 0x002fe20000001814 */
[----:B------:R-:W-:Y:S01]  /*175f0*/  IMAD.IADD R35, R3, 0x1, R0 ;  /* 0x0000000103237824 */ /* 0x000fe200078e0200 */
[----:B------:R-:W-:-:S03]  /*17600*/  LOP3.LUT R0, R4, R63, RZ, 0xfc, !PT ;  /* 0x0000003f04007212 */ /* 0x000fc600078efcff */
[C---:B------:R-:W-:Y:S01]  /*17610*/  VIADD R37, R35.reuse, 0x9 ;  /* 0x0000000923257836 */ /* 0x040fe20000000000 */
[C---:B------:R-:W-:Y:S01]  /*17620*/  HMMA.16816.F32 R16, R12.reuse, R54, R16 ;  /* 0x000000360c10723c */ /* 0x040fe20000001810 */
[C---:B------:R-:W-:Y:S01]  /*17630*/  VIADD R45, R35.reuse, 0x1 ;  /* 0x00000001232d7836 */ /* 0x040fe20000000000 */
[CC--:B------:R-:W-:Y:S01]  /*17640*/  ISETP.GE.AND P1, PT, R35.reuse, R60.reuse, PT ;  /* 0x0000003c2300720c */ /* 0x0c0fe20003f26270 */
[----:B------:R-:W-:Y:S01]  /*17650*/  VIADD R39, R35, 0x8 ;  /* 0x0000000823277836 */ /* 0x000fe20000000000 */
[-C--:B------:R-:W-:Y:S01]  /*17660*/  ISETP.GE.AND P4, PT, R37, R60.reuse, PT ;  /* 0x0000003c2500720c */ /* 0x080fe20003f86270 */
[----:B------:R-:W-:Y:S01]  /*17670*/  VIADD R33, R35, 0x10 ;  /* 0x0000001023217836 */ /* 0x000fe20000000000 */
[C---:B--2---:R-:W-:Y:S01]  /*17680*/  HMMA.16816.F32 R72, R12.reuse, R40, R72 ;  /* 0x000000280c48723c */ /* 0x044fe20000001848 */
[-C--:B------:R-:W-:Y:S01]  /*17690*/  ISETP.GE.AND P6, PT, R45, R60.reuse, PT ;  /* 0x0000003c2d00720c */ /* 0x080fe20003fc6270 */
[----:B------:R-:W-:Y:S01]  /*176a0*/  VIADD R37, R35, 0x18 ;  /* 0x0000001823257836 */ /* 0x000fe20000000000 */
[-C--:B------:R-:W-:Y:S01]  /*176b0*/  ISETP.GE.AND P5, PT, R39, R60.reuse, PT ;  /* 0x0000003c2700720c */ /* 0x080fe20003fa6270 */
[----:B------:R-:W-:Y:S01]  /*176c0*/  VIADD R39, R35, 0x11 ;  /* 0x0000001123277836 */ /* 0x000fe20000000000 */
[----:B------:R-:W-:Y:S01]  /*176d0*/  ISETP.GE.AND P2, PT, R33, R60, PT ;  /* 0x0000003c2100720c */ /* 0x000fe20003f46270 */
[----:B------:R-:W-:Y:S01]  /*176e0*/  HMMA.16816.F32 R68, R12, R42, R68 ;  /* 0x0000002a0c44723c */ /* 0x000fe20000001844 */
[----:B------:R-:W-:-:S02]  /*176f0*/  FSEL R33, R28, -INF , !P1 ;  /* 0xff8000001c217808 */ /* 0x000fc40004800000 */
[----:B------:R-:W-:Y:S02]  /*17700*/  FSEL R28, R31, -INF , !P6 ;  /* 0xff8000001f1c7808 */ /* 0x000fe40007000000 */
[----:B------:R-:W-:Y:S01]  /*17710*/  FSEL R29, R29, -INF , !P6 ;  /* 0xff8000001d1d7808 */ /* 0x000fe20007000000 */
[C---:B---3--:R-:W-:Y:S01]  /*17720*/  HMMA.16816.F32 R64, R12.reuse, R8, R64 ;  /* 0x000000080c40723c */ /* 0x048fe20000001840 */
[----:B------:R-:W-:Y:S01]  /*17730*/  BAR.SYNC.DEFER_BLOCKING 0x0 ;  /* 0x0000000000007b1d */ /* 0x000fe20000010000 */
[-C--:B------:R-:W-:Y:S01]  /*17740*/  ISETP.GE.AND P6, PT, R37, R60.reuse, PT ;  /* 0x0000003c2500720c */ /* 0x080fe20003fc6270 */
[----:B------:R-:W-:Y:S01]  /*17750*/  VIADD R37, R35, 0x20 ;  /* 0x0000002023257836 */ /* 0x000fe20000000000 */
[----:B------:R-:W-:Y:S02]  /*17760*/  FSEL R30, R30, -INF , !P1 ;  /* 0xff8000001e1e7808 */ /* 0x000fe40004800000 */
[----:B------:R-:W-:Y:S01]  /*17770*/  HMMA.16816.F32 R76, R12, R10, R76 ;  /* 0x0000000a0c4c723c */ /* 0x000fe2000000184c */
[----:B------:R-:W-:Y:S01]  /*17780*/  ISETP.GE.AND P1, PT, R39, R60, PT ;  /* 0x0000003c2700720c */ /* 0x000fe20003f26270 */
[----:B------:R-:W-:Y:S01]  /*17790*/  VIADD R39, R35, 0x19 ;  /* 0x0000001923277836 */ /* 0x000fe20000000000 */
[----:B------:R-:W-:-:S02]  /*177a0*/  FSEL R2, R27, -INF , !P4 ;  /* 0xff8000001b027808 */ /* 0x000fc40006000000 */
[----:B------:R-:W-:Y:S02]  /*177b0*/  FSEL R27, R25, -INF , !P4 ;  /* 0xff800000191b7808 */ /* 0x000fe40006000000 */
[-C--:B------:R-:W-:Y:S01]  /*177c0*/  ISETP.GE.AND P4, PT, R37, R60.reuse, PT ;  /* 0x0000003c2500720c */ /* 0x080fe20003f86270 */
[C---:B------:R-:W-:Y:S01]  /*177d0*/  VIADD R37, R35.reuse, 0x28 ;  /* 0x0000002823257836 */ /* 0x040fe20000000000 */
[----:B------:R-:W-:Y:S01]  /*177e0*/  FSEL R26, R26, -INF , !P5 ;  /* 0xff8000001a1a7808 */ /* 0x000fe20006800000 */
[----:B------:R-:W-:Y:S01]  /*177f0*/  VIADD R11, R35, 0x38 ;  /* 0x00000038230b7836 */ /* 0x000fe20000000000 */
[----:B------:R-:W-:Y:S02]  /*17800*/  FSEL R31, R24, -INF , !P5 ;  /* 0xff800000181f7808 */ /* 0x000fe40006800000 */
[----:B------:R-:W-:Y:S01]  /*17810*/  ISETP.GE.AND P5, PT, R39, R60, PT ;  /* 0x0000003c2700720c */ /* 0x000fe20003fa6270 */
[----:B------:R-:W-:Y:S01]  /*17820*/  VIADD R39, R35, 0x21 ;  /* 0x0000002123277836 */ /* 0x000fe20000000000 */
[----:B------:R-:W-:-:S02]  /*17830*/  FSEL R25, R20, -INF , !P2 ;  /* 0xff80000014197808 */ /* 0x000fc40005000000 */
[----:B------:R-:W-:Y:S01]  /*17840*/  FSEL R20, R23, -INF , !P1 ;  /* 0xff80000017147808 */ /* 0x000fe20004800000 */
[----:B------:R-:W-:Y:S01]  /*17850*/  VIADD R23, R35, 0x30 ;  /* 0x0000003023177836 */ /* 0x000fe20000000000 */
[----:B------:R-:W-:Y:S02]  /*17860*/  FSEL R21, R21, -INF , !P1 ;  /* 0xff80000015157808 */ /* 0x000fe40004800000 */
[-C--:B------:R-:W-:Y:S01]  /*17870*/  ISETP.GE.AND P1, PT, R37, R60.reuse, PT ;  /* 0x0000003c2500720c */ /* 0x080fe20003f26270 */
[----:B------:R-:W-:Y:S01]  /*17880*/  VIADD R37, R35, 0x29 ;  /* 0x0000002923257836 */ /* 0x000fe20000000000 */
[----:B------:R-:W-:Y:S01]  /*17890*/  FSEL R6, R19, -INF , !P5 ;  /* 0xff80000013067808 */ /* 0x000fe20006800000 */
[C---:B------:R-:W-:Y:S01]  /*178a0*/  VIADD R19, R35.reuse, 0x31 ;  /* 0x0000003123137836 */ /* 0x040fe20000000000 */
[----:B------:R-:W-:Y:S01]  /*178b0*/  FSEL R22, R22, -INF , !P2 ;  /* 0xff80000016167808 */ /* 0x000fe20005000000 */
[----:B------:R-:W-:Y:S01]  /*178c0*/  VIADD R35, R35, 0x39 ;  /* 0x0000003923237836 */ /* 0x000fe20000000000 */
        /* <DEDUP_REMOVED lines=13> */
[-C--:B------:R-:W-:Y:S02]  /*179a0*/  ISETP.GE.AND P2, PT, R11, R60.reuse, PT ;  /* 0x0000003c0b00720c */ /* 0x080fe40003f46270 */
[----:B------:R-:W-:Y:S02]  /*179b0*/  ISETP.GE.AND P1, PT, R35, R60, PT ;  /* 0x0000003c2300720c */ /* 0x000fe40003f26270 */
        /* <DEDUP_REMOVED lines=10> */
[----:B------:R-:W-:Y:S06]  /*17a60*/  @!P0 BRA `(.L_x_5484) ;  /* 0x0000000400b48947 */ /* 0x000fec0003800000 */
        /* <DEDUP_REMOVED lines=61> */
.L_x_5485:
[----:B------:R-:W-:Y:S02]  /*17e40*/  ULDC UR10, c[0x0][0x248] ;  /* 0x00009200000a7ab9 */ /* 0x000fe40000000800 */
[----:B------:R-:W-:-:S06]  /*17e50*/  USHF.L.U32 UR5, UR10, 0x6, URZ ;  /* 0x000000060a057899 */ /* 0x000fcc000800063f */
[----:B------:R-:W-:-:S04]  /*17e60*/  IADD3 R3, RZ, -UR5, RZ ;  /* 0x80000005ff037c10 */ /* 0x000fc8000fffe0ff */
[----:B------:R-:W-:-:S07]  /*17e70*/  SHF.R.S32.HI R11, RZ, 0x1f, R3 ;  /* 0x0000001fff0b7819 */ /* 0x000fce0000011403 */
.L_x_5486:
        /* <DEDUP_REMOVED lines=11> */
[----:B------:R-:W-:Y:S01]  /*17f30*/  @!PT LDS RZ, [RZ] ;  /* 0x00000000fffff984 */ /* 0x000fe20000000800 */
[----:B------:R-:W-:Y:S01]  /*17f40*/  @!PT LDS RZ, [RZ] ;  /* 0x00000000fffff984 */ /* 0x000fe20000000800 */
[----:B------:R-:W-:Y:S01]  /*17f50*/  @!PT LDS RZ, [RZ] ;  /* 0x00000000fffff984 */ /* 0x000fe20000000800 */
[----:B------:R1:W-:Y:S01]  /*17f60*/  LDGSTS.E.BYPASS.LTC128B.128 [R245+0x8000], desc[UR6][R236.64] ;  /* 0x08000000ecf57fae */ /* 0x0003e2000b901d46 */
[----:B------:R-:W-:-:S02]  /*17f70*/  LEA R10, P1, R58, UR8, 0x1 ;  /* 0x000000083a0a7c11 */ /* 0x000fc4000f8208ff */
[----:B------:R-:W-:Y:S02]  /*17f80*/  LEA.HI.X R13, R136, UR9, R11, 0x1, P2 ;  /* 0x00000009880d7c11 */ /* 0x000fe400090f0c0b */
[----:B------:R-:W-:Y:S02]  /*17f90*/  IADD3 R14, P2, R236, UR11, RZ ;  /* 0x0000000bec0e7c10 */ /* 0x000fe4000ff5e0ff */
[----:B------:R-:W-:Y:S01]  /*17fa0*/  LEA.HI.X R11, R58, UR9, R57, 0x1, P1 ;  /* 0x000000093a0b7c11 */ /* 0x000fe200088f0c39 */
[----:B------:R1:W-:Y:S01]  /*17fb0*/  LDGSTS.E.BYPASS.LTC128B.128 [R245+0xa000], desc[UR6][R12.64+0x80] ;  /* 0x0a0000800cf57fae */ /* 0x0003e2000b901d46 */
[----:B------:R-:W-:Y:S02]  /*17fc0*/  IADD3.X R15, R237, UR5, RZ, P2, !PT ;  /* 0x00000005ed0f7c10 */ /* 0x000fe400097fe4ff */
[----:B------:R-:W-:Y:S01]  /*17fd0*/  IADD3 R18, P2, R14, UR11, RZ ;  /* 0x0000000b0e127c10 */ /* 0x000fe2000ff5e0ff */
[----:B------:R1:W-:Y:S01]  /*17fe0*/  LDGSTS.E.BYPASS.LTC128B.128 [R245+0xc000], desc[UR6][R12.64+0x100] ;  /* 0x0c0001000cf57fae */ /* 0x0003e2000b901d46 */
[----:B------:R-:W-:-:S02]  /*17ff0*/  IADD3 R34, P1, R10, UR11, RZ ;  /* 0x0000000b0a227c10 */ /* 0x000fc4000ff3e0ff */
[----:B------:R-:W-:Y:S01]  /*18000*/  IADD3.X R19, R15, UR5, RZ, P2, !PT ;  /* 0x000000050f137c10 */ /* 0x000fe200097fe4ff */
[----:B------:R1:W-:Y:S01]  /*18010*/  LDGSTS.E.BYPASS.LTC128B.128 [R245+0xe000], desc[UR6][R12.64+0x180] ;  /* 0x0e0001800cf57fae */ /* 0x0003e2000b901d46 */
[----:B------:R-:W-:Y:S02]  /*18020*/  IADD3.X R35, R11, UR5, RZ, P1, !PT ;  /* 0x000000050b237c10 */ /* 0x000fe40008ffe4ff */
[----:B------:R-:W-:Y:S01]  /*18030*/  IADD3 R36, P2, R18, UR11, RZ ;  /* 0x0000000b12247c10 */ /* 0x000fe2000ff5e0ff */
[----:B------:R1:W-:Y:S01]  /*18040*/  LDGSTS.E.BYPASS.LTC128B.128 [R245+0x8800], desc[UR6][R14.64] ;  /* 0x088000000ef57fae */ /* 0x0003e2000b901d46 */
[----:B------:R-:W-:Y:S02]  /*18050*/  IADD3 R38, P1, R34, UR11, RZ ;  /* 0x0000000b22267c10 */ /* 0x000fe4000ff3e0ff */
[----:B------:R-:W-:Y:S01]  /*18060*/  IADD3.X R37, R19, UR5, RZ, P2, !PT ;  /* 0x0000000513257c10 */ /* 0x000fe200097fe4ff */
[----:B------:R1:W-:Y:S01]  /*18070*/  LDGSTS.E.BYPASS.LTC128B.128 [R245+0xa800], desc[UR6][R10.64+0x80] ;  /* 0x0a8000800af57fae */ /* 0x0003e2000b901d46 */
[----:B------:R-:W-:-:S03]  /*18080*/  IADD3.X R39, R35, UR5, RZ, P1, !PT ;  /* 0x0000000523277c10 */ /* 0x000fc60008ffe4ff */
        /* <DEDUP_REMOVED lines=11> */
.L_x_5484:
        /* <DEDUP_REMOVED lines=47> */
[----:B------:R-:W3:Y:S04]  /*18430*/  LDSM.16.MT88.4 R68, [R228+0x12000] ;  /* 0x01200000e444783b */ /* 0x000ee80000004200 */
[----:B------:R-:W4:Y:S04]  /*18440*/  LDSM.16.MT88.4 R76, [R226+0x12000] ;  /* 0x01200000e24c783b */ /* 0x000f280000004200 */
        /* <DEDUP_REMOVED lines=24> */
[----:B------:R-:W1:Y:S01]  /*185d0*/  LDSM.16.MT88.4 R8, [R225+0x10800] ;  /* 0x01080000e108783b */ /* 0x000e620000004200 */
[--C-:B------:R-:W-:Y:S01]  /*185e0*/  FFMA.FTZ R172, R21, UR5, -R196.reuse ;  /* 0x0000000515ac7c23 */ /* 0x100fe200080108c4 */
[--C-:B------:R-:W-:Y:S01]  /*185f0*/  FFMA.FTZ R2, R17, UR5, -R196.reuse ;  /* 0x0000000511027c23 */ /* 0x100fe200080108c4 */
[--C-:B------:R-:W-:Y:S01]  /*18600*/  FFMA.FTZ R174, R22, UR5, -R169.reuse ;  /* 0x0000000516ae7c23 */ /* 0x100fe200080108a9 */
[--C-:B------:R-:W-:Y:S01]  /*18610*/  FFMA.FTZ R167, R20, UR5, -R169.reuse ;  /* 0x0000000514a77c23 */ /* 0x100fe200080108a9 */
[----:B------:R-:W2:Y:S01]  /*18620*/  MUFU.EX2 R180, R180 ;  /* 0x000000b400b47308 */ /* 0x000ea20000000800 */
[--C-:B------:R-:W-:Y:S01]  /*18630*/  FFMA.FTZ R0, R6, UR5, -R169.reuse ;  /* 0x0000000506007c23 */ /* 0x100fe200080108a9 */
[----:B------:R-:W-:Y:S01]  /*18640*/  LDSM.16.MT88.4 R20, [R226+0x10800] ;  /* 0x01080000e214783b */ /* 0x000fe20000004200 */
        /* <DEDUP_REMOVED lines=27> */
[----:B------:R-:W-:Y:S02]  /*18800*/  LDSM.16.MT88.4 R24, [R224+0x16000] ;  /* 0x01600000e018783b */ /* 0x000fe40000004200 */
[----:B------:R-:W2:Y:S01]  /*18810*/  MUFU.EX2 R183, R183 ;  /* 0x000000b700b77308 */ /* 0x000ea20000000800 */
[----:B---3--:R-:W-:Y:S01]  /*18820*/  F2FP.F16.F32.PACK_AB R150, R176, R179 ;  /* 0x000000b3b096723e */ /* 0x008fe200000000ff */
[----:B------:R-:W-:Y:S01]  /*18830*/  LDSM.16.MT88.4 R32, [R225+0x12800] ;  /* 0x01280000e120783b */ /* 0x000fe20000004200 */
[----:B------:R-:W-:-:S03]  /*18840*/  FADD.FTZ R179, R179, R180 ;  /* 0x000000b4b3b37221 */ /* 0x000fc60000010000 */
[----:B------:R-:W-:Y:S01]  /*18850*/  LDSM.16.MT88.4 R168, [R224+0x13800] ;  /* 0x01380000e0a8783b */ /* 0x000fe20000004200 */
[----:B------:R-:W-:Y:S01]  /*18860*/  FADD.FTZ R176, R176, R179 ;  /* 0x000000b3b0b07221 */ /* 0x000fe20000010000 */
[----:B------:R-:W-:Y:S08]  /*18870*/  MUFU.EX2 R178, R178 ;  /* 0x000000b200b27308 */ /* 0x000ff00000000800 */
        /* <DEDUP_REMOVED lines=254> */
.L_x_5491:
        /* <DEDUP_REMOVED lines=66> */
.L_x_5488:
        /* <DEDUP_REMOVED lines=308> */
.L_x_5490:
        /* <DEDUP_REMOVED lines=28> */
.L_x_5489:
        /* <DEDUP_REMOVED lines=151> */
[----:B------:R-:W-:Y:S01]  /*1baf0*/  FMUL.FTZ R100, R2, R100 ;  /* 0x0000006402647220 */ /* 0x000fe20000410000 */
        /* <DEDUP_REMOVED lines=340> */
.L_x_5487:
[----:B------:R-:W1:Y:S01]  /*1d040*/  SHFL.BFLY PT, R2, R249, 0x2, 0x1f ;  /* 0x0c401f00f9027f89 */ /* 0x000e6200000e0000 */
[----:B------:R-:W-:Y:S01]  /*1d050*/  MOV R11, 0x3f800000 ;  /* 0x3f800000000b7802 */ /* 0x000fe20000000f00 */
[----:B------:R-:W2:Y:S01]  /*1d060*/  S2UR UR4, SR_CgaCtaId ;  /* 0x00000000000479c3 */ /* 0x000ea20000008800 */
[----:B------:R-:W-:Y:S01]  /*1d070*/  UMOV UR5, 0x400 ;  /* 0x0000040000057882 */ /* 0x000fe20000000000 */
[----:B------:R-:W3:Y:S01]  /*1d080*/  SHFL.BFLY PT, R4, R247, 0x2, 0x1f ;  /* 0x0c401f00f7047f89 */ /* 0x000ee200000e0000 */
[----:B------:R-:W-:Y:S01]  /*1d090*/  ULDC.64 UR6, c[0x0][0x208] ;  /* 0x0000820000067ab9 */ /* 0x000fe20000000a00 */
[----:B------:R-:W-:Y:S01]  /*1d0a0*/  BSSY B0, `(.L_x_5492) ;  /* 0x0000130000007945 */ /* 0x000fe20003800000 */
[----:B------:R-:W4:Y:S03]  /*1d0b0*/  S2R R6, SR_TID.X ;  /* 0x0000000000067919 */ /* 0x000f260000002100 */
[----:B------:R-:W5:Y:S01]  /*1d0c0*/  LDC R20, c[0x0][0x270] ;  /* 0x00009c00ff147b82 */ /* 0x000f620000000800 */
[----:B------:R-:W4:Y:S01]  /*1d0d0*/  S2R R0, SR_TID.X ;  /* 0x0000000000007919 */ /* 0x000f220000002100 */
[----:B------:R-:W5:Y:S01]  /*1d0e0*/  S2R R18, SR_CTAID.Y ;  /* 0x0000000000127919 */ /* 0x000f620000002600 */
[----:B------:R-:W5:Y:S01]  /*1d0f0*/  S2R R19, SR_CTAID.X ;  /* 0x0000000000137919 */ /* 0x000f620000002500 */
[----:B-1----:R-:W-:Y:S01]  /*1d100*/  FADD.FTZ R2, R2, R249 ;  /* 0x000000f902027221 */ /* 0x002fe20000010000 */
[----:B--2---:R-:W-:-:S03]  /*1d110*/  ULEA UR4, UR4, UR5, 0x18 ;  /* 0x0000000504047291 */ /* 0x004fc6000f8ec03f */
[----:B------:R-:W1:Y:S01]  /*1d120*/  S2UR UR5, SR_CTAID.Z ;  /* 0x00000000000579c3 */ /* 0x000e620000002700 */
[----:B---3--:R-:W-:Y:S01]  /*1d130*/  FADD.FTZ R17, R4, R247 ;  /* 0x000000f704117221 */ /* 0x008fe20000010000 */
[----:B------:R-:W2:Y:S04]  /*1d140*/  SHFL.BFLY PT, R5, R2, 0x1, 0x1f ;  /* 0x0c201f0002057f89 */ /* 0x000ea800000e0000 */
[----:B------:R-:W3:Y:S01]  /*1d150*/  SHFL.BFLY PT, R4, R17, 0x1, 0x1f ;  /* 0x0c201f0011047f89 */ /* 0x000ee200000e0000 */
[----:B----4-:R-:W-:-:S04]  /*1d160*/  SHF.R.S32.HI R9, RZ, 0x1f, R6 ;  /* 0x0000001fff097819 */ /* 0x010fc80000011406 */
        /* <DEDUP_REMOVED lines=169> */
[----:B-1----:R-:W-:Y:S01]  /*1dc00*/  @P5 FMUL.FTZ R5, R5, 0.69314718246459960938 ;  /* 0x3f31721805055820 */ /* 0x002fe20000410000 */
[----:B------:R-:W-:-:S02]  /*1dc10*/  SHF.L.U32 R7, R2, 0x6, RZ ;  /* 0x0000000602077819 */ /* 0x000fc400000006ff */
[----:B------:R-:W-:Y:S02]  /*1dc20*/  LEA.HI R9, R0, R0, RZ, 0x1 ;  /* 0x0000000000097211 */ /* 0x000fe400078f08ff */
[----:B------:R-:W-:Y:S02]  /*1dc30*/  ISETP.NE.U32.AND P3, PT, R8, 0x1, PT ;  /* 0x000000010800780c */ /* 0x000fe40003f65070 */
[----:B------:R-:W-:Y:S02]  /*1dc40*/  LOP3.LUT R7, R7, 0x1c0, RZ, 0xc0, !PT ;  /* 0x000001c007077812 */ /* 0x000fe400078ec0ff */
[----:B------:R-:W-:Y:S02]  /*1dc50*/  SHF.L.U32 R8, R9, 0x2, RZ ;  /* 0x0000000209087819 */ /* 0x000fe400000006ff */
[----:B------:R-:W-:Y:S02]  /*1dc60*/  LOP3.LUT R11, R11, 0x1c0, RZ, 0xc0, !PT ;  /* 0x000001c00b0b7812 */ /* 0x000fe400078ec0ff */
[----:B------:R-:W-:-:S02]  /*1dc70*/  LOP3.LUT R8, R7, 0x38, R8, 0xf8, !PT ;  /* 0x0000003807087812 */ /* 0x000fc400078ef808 */
[----:B------:R-:W-:Y:S01]  /*1dc80*/  LEA.HI R11, R11, R11, RZ, 0x1d ;  /* 0x0000000b0b0b7211 */ /* 0x000fe200078fe8ff */
[----:B---3--:R-:W-:Y:S01]  /*1dc90*/  @P4 FMUL.FTZ R4, R4, 0.69314718246459960938 ;  /* 0x3f31721804044820 */ /* 0x008fe20000410000 */
[----:B------:R-:W-:Y:S02]  /*1dca0*/  SHF.R.U32.HI R7, RZ, 0x3, R7 ;  /* 0x00000003ff077819 */ /* 0x000fe40000011607 */
[----:B------:R-:W-:Y:S02]  /*1dcb0*/  LOP3.LUT R9, R9, 0xffffffe, RZ, 0xc0, !PT ;  /* 0x0ffffffe09097812 */ /* 0x000fe400078ec0ff */
[----:B------:R-:W-:Y:S02]  /*1dcc0*/  LEA R6, R6, R11, 0x1 ;  /* 0x0000000b06067211 */ /* 0x000fe400078e08ff */
[----:B------:R-:W-:Y:S02]  /*1dcd0*/  LOP3.LUT R7, R8, R7, RZ, 0x3c, !PT ;  /* 0x0000000708077212 */ /* 0x000fe400078e3cff */
[----:B------:R-:W-:-:S02]  /*1dce0*/  IADD3 R8, R0, -R9, RZ ;  /* 0x8000000900087210 */ /* 0x000fc40007ffe0ff */
[----:B------:R-:W-:Y:S02]  /*1dcf0*/  LEA R6, R6, UR4, 0x2 ;  /* 0x0000000406067c11 */ /* 0x000fe4000f8e10ff */
[----:B------:R-:W-:Y:S02]  /*1dd00*/  MOV R9, 0x40 ;  /* 0x0000004000097802 */ /* 0x000fe40000000f00 */
[----:B------:R-:W-:Y:S01]  /*1dd10*/  SHF.R.S32.HI R13, RZ, 0x2, R13 ;  /* 0x00000002ff0d7819 */ /* 0x000fe2000001140d */
[----:B------:R-:W-:Y:S01]  /*1dd20*/  STS.64 [R6], R160 ;  /* 0x000000a006007388 */ /* 0x000fe20000000a00 */
[----:B------:R-:W-:Y:S02]  /*1dd30*/  LEA R7, R8, R7, 0x2 ;  /* 0x0000000708077211 */ /* 0x000fe400078e10ff */
[----:B------:R-:W-:Y:S01]  /*1dd40*/  MOV R8, 0x80 ;  /* 0x0000008000087802 */ /* 0x000fe20000000f00 */
[----:B------:R-:W-:Y:S01]  /*1dd50*/  STS.64 [R6+0x800], R162 ;  /* 0x000800a206007388 */ /* 0x000fe20000000a00 */
[----:B------:R-:W-:-:S02]  /*1dd60*/  IADD3 R11, R6, -0x20, RZ ;  /* 0xffffffe0060b7810 */ /* 0x000fc40007ffe0ff */
[----:B------:R-:W-:Y:S02]  /*1dd70*/  SEL R9, R9, 0xffffffc0, !P1 ;  /* 0xffffffc009097807 */ /* 0x000fe40004800000 */
[----:B------:R-:W-:Y:S02]  /*1dd80*/  LEA R10, R10, R13, 0x4 ;  /* 0x0000000d0a0a7211 */ /* 0x000fe400078e20ff */
[----:B------:R-:W-:Y:S02]  /*1dd90*/  @P3 IADD3 R11, R6, 0x20, RZ ;  /* 0x00000020060b3810 */ /* 0x000fe40007ffe0ff */
[----:B------:R-:W-:Y:S02]  /*1dda0*/  SEL R13, R8, 0xffffff80, !P2 ;  /* 0xffffff80080d7807 */ /* 0x000fe40005000000 */
[----:B------:R-:W-:Y:S01]  /*1ddb0*/  IADD3 R12, R6, R9, RZ ;  /* 0x00000009060c7210 */ /* 0x000fe20007ffe0ff */
[----:B------:R-:W-:Y:S01]  /*1ddc0*/  STS.64 [R11], R36 ;  /* 0x000000240b007388 */ /* 0x000fe20000000a00 */
[----:B------:R-:W-:-:S02]  /*1ddd0*/  IADD3 R8, R9, R11, RZ ;  /* 0x0000000b09087210 */ /* 0x000fc40007ffe0ff */
[----:B------:R-:W-:Y:S01]  /*1dde0*/  IADD3 R9, R6, R13, RZ ;  /* 0x0000000d06097210 */ /* 0x000fe20007ffe0ff */
[----:B------:R-:W-:Y:S01]  /*1ddf0*/  STS.64 [R11+0x800], R38 ;  /* 0x000800260b007388 */ /* 0x000fe20000000a00 */
[----:B------:R-:W-:Y:S02]  /*1de00*/  IADD3 R14, R13, R11, RZ ;  /* 0x0000000b0d0e7210 */ /* 0x000fe40007ffe0ff */
[-C--:B------:R-:W-:Y:S01]  /*1de10*/  IADD3 R15, R12, R13.reuse, RZ ;  /* 0x0000000d0c0f7210 */ /* 0x080fe20007ffe0ff */
[----:B------:R-:W-:Y:S01]  /*1de20*/  STS.64 [R12], R40 ;  /* 0x000000280c007388 */ /* 0x000fe20000000a00 */
[----:B------:R-:W-:Y:S02]  /*1de30*/  IADD3 R13, R8, R13, RZ ;  /* 0x0000000d080d7210 */ /* 0x000fe40007ffe0ff */
[----:B------:R-:W-:Y:S01]  /*1de40*/  SHF.L.U32 R24, R0, 0x2, RZ ;  /* 0x0000000200187819 */ /* 0x000fe200000006ff */
[----:B------:R-:W-:Y:S01]  /*1de50*/  STS.64 [R12+0x800], R42 ;  /* 0x0008002a0c007388 */ /* 0x000fe20000000a00 */
[----:B------:R-:W-:-:S02]  /*1de60*/  LEA R0, R7, UR4, 0x2 ;  /* 0x0000000407007c11 */ /* 0x000fc4000f8e10ff */
[----:B------:R-:W-:Y:S01]  /*1de70*/  SHF.R.S32.HI R25, RZ, 0x1f, R24 ;  /* 0x0000001fff197819 */ /* 0x000fe20000011418 */
        /* <DEDUP_REMOVED lines=50> */
[----:B-1----:R-:W-:-:S03]  /*1e1a0*/  MOV R6, 0xff800000 ;  /* 0xff80000000067802 */ /* 0x002fc60000000f00 */
[----:B------:R1:W-:Y:S01]  /*1e1b0*/  STS.64 [R9+0xc000], R140 ;  /* 0x00c0008c09007388 */ /* 0x0003e20000000a00 */
[----:B----4-:R-:W-:-:S03]  /*1e1c0*/  @P5 FFMA.FTZ R6, R164, R21, R5 ;  /* 0x00000015a4065223 */ /* 0x010fc60000010005 */
[----:B------:R1:W-:Y:S01]  /*1e1d0*/  STS.64 [R9+0xc800], R142 ;  /* 0x00c8008e09007388 */ /* 0x0003e20000000a00 */
[----:B---3--:R-:W-:Y:S01]  /*1e1e0*/  IADD3 R11, -R239, RZ, RZ ;  /* 0x000000ffef0b7210 */ /* 0x008fe20007ffe1ff */
[----:B-----5:R-:W-:Y:S02]  /*1e1f0*/  IMAD R239, R18, R16, R239 ;  /* 0x0000001012ef7224 */ /* 0x020fe400078e02ef */
[----:B------:R1:W-:Y:S02]  /*1e200*/  STS.64 [R14+0xc000], R144 ;  /* 0x00c000900e007388 */ /* 0x0003e40000000a00 */
[----:B------:R-:W-:Y:S02]  /*1e210*/  IMAD R11, R20, R11, UR5 ;  /* 0x00000005140b7e24 */ /* 0x000fe4000f8e020b */
[----:B------:R1:W-:Y:S01]  /*1e220*/  STS.64 [R14+0xc800], R146 ;  /* 0x00c800920e007388 */ /* 0x0003e20000000a00 */
[----:B--2---:R-:W-:Y:S01]  /*1e230*/  SHF.L.U32 R12, R19, 0x6, RZ ;  /* 0x00000006130c7819 */ /* 0x004fe200000006ff */
[----:B------:R-:W-:-:S02]  /*1e240*/  IMAD R11, R239, R20, R11 ;  /* 0x00000014ef0b7224 */ /* 0x000fc400078e020b */
[----:B------:R1:W-:Y:S02]  /*1e250*/  STS.64 [R15+0xc000], R152 ;  /* 0x00c000980f007388 */ /* 0x0003e40000000a00 */
[----:B------:R-:W-:Y:S02]  /*1e260*/  IMAD R11, R11, R17, R12 ;  /* 0x000000110b0b7224 */ /* 0x000fe400078e020c */
[----:B------:R1:W-:Y:S01]  /*1e270*/  STS.64 [R15+0xc800], R154 ;  /* 0x00c8009a0f007388 */ /* 0x0003e20000000a00 */
[----:B------:R-:W-:Y:S01]  /*1e280*/  MOV R8, 0xff800000 ;  /* 0xff80000000087802 */ /* 0x000fe20000000f00 */
[----:B------:R-:W-:Y:S02]  /*1e290*/  @P4 FFMA.FTZ R8, R3, R22, R4 ;  /* 0x0000001603084223 */ /* 0x000fe40000010004 */
[----:B------:R1:W-:Y:S04]  /*1e2a0*/  STS.64 [R13+0xc000], R148 ;  /* 0x00c000940d007388 */ /* 0x0003e80000000a00 */
[----:B------:R1:W-:Y:S01]  /*1e2b0*/  STS.64 [R13+0xc800], R150 ;  /* 0x00c800960d007388 */ /* 0x0003e20000000a00 */
[----:B------:R-:W-:Y:S06]  /*1e2c0*/  BAR.SYNC.DEFER_BLOCKING 0x0 ;  /* 0x0000000000007b1d */ /* 0x000fec0000010000 */
[----:B------:R-:W-:Y:S05]  /*1e2d0*/  @P0 BRA `(.L_x_5493) ;  /* 0x0000000000300947 */ /* 0x000fea0003800000 */
[----:B------:R-:W-:Y:S01]  /*1e2e0*/  IMAD R3, R19, -0x40, R238 ;  /* 0xffffffc013037824 */ /* 0x000fe200078e02ee */
[----:B------:R-:W-:Y:S01]  /*1e2f0*/  SHF.R.S32.HI R12, RZ, 0x1f, R10 ;  /* 0x0000001fff0c7819 */ /* 0x000fe2000001140a */
[C---:B-1----:R-:W-:Y:S01]  /*1e300*/  VIADD R14, R10.reuse, 0x8 ;  /* 0x000000080a0e7836 */ /* 0x042fe20000000000 */
[C---:B------:R-:W-:Y:S01]  /*1e310*/  IADD3 R4, P0, R11.reuse, R10, RZ ;  /* 0x0000000a0b047210 */ /* 0x040fe20007f1e0ff */
[----:B------:R-:W-:Y:S01]  /*1e320*/  ULDC.64 UR4, c[0x0][0x2b8] ;  /* 0x0000ae0000047ab9 */ /* 0x000fe20000000a00 */
[-C--:B------:R-:W-:Y:S02]  /*1e330*/  ISETP.GE.AND P2, PT, R10, R3.reuse, PT ;  /* 0x000000030a00720c */ /* 0x080fe40003f46270 */
[----:B------:R-:W-:Y:S02]  /*1e340*/  ISETP.GE.AND P1, PT, R14, R3, PT ;  /* 0x000000030e00720c */ /* 0x000fe40003f26270 */
[----:B------:R-:W-:Y:S02]  /*1e350*/  LEA.HI.X.SX32 R3, R11, R12, 0x1, P0 ;  /* 0x0000000c0b037211 */ /* 0x000fe400000f0eff */
[----:B------:R-:W-:-:S04]  /*1e360*/  LEA R12, P0, R4, UR4, 0x2 ;  /* 0x00000004040c7c11 */ /* 0x000fc8000f8010ff */
[----:B------:R-:W-:-:S05]  /*1e370*/  LEA.HI.X R13, R4, UR5, R3, 0x2, P0 ;  /* 0x00000005040d7c11 */ /* 0x000fca00080f1403 */
[----:B------:R2:W-:Y:S04]  /*1e380*/  @!P2 STG.E desc[UR6][R12.64], R6 ;  /* 0x000000060c00a986 */ /* 0x0005e8000c101906 */
[----:B------:R2:W-:Y:S02]  /*1e390*/  @!P1 STG.E desc[UR6][R12.64+0x20], R8 ;  /* 0x000020080c009986 */ /* 0x0005e4000c101906 */
.L_x_5493:
[----:B------:R-:W-:Y:S05]  /*1e3a0*/  BSYNC B0 ;  /* 0x0000000000007941 */ /* 0x000fea0003800000 */
.L_x_5492:
[----:B------:R-:W-:Y:S01]  /*1e3b0*/  ULDC UR4, c[0x0][0x2dc] ;  /* 0x0000b70000047ab9 */ /* 0x000fe20000000800 */
[C---:B------:R-:W-:Y:S01]  /*1e3c0*/  IMAD.WIDE R24, R2.reuse, 0x100, R24 ;  /* 0x0000010002187825 */ /* 0x040fe200078e0218 */
[----:B------:R-:W3:Y:S03]  /*1e3d0*/  LDS.128 R128, [R0] ;  /* 0x0000000000807984 */ /* 0x000ee60000000c00 */
[----:B------:R-:W-:Y:S01]  /*1e3e0*/  IMAD R5, R11, UR4, RZ ;  /* 0x000000040b057c24 */ /* 0x000fe2000f8e02ff */
[----:B------:R-:W4:Y:S01]  /*1e3f0*/  LDS.128 R96, [R0+0x4000] ;  /* 0x0040000000607984 */ /* 0x000f220000000c00 */
[----:B------:R-:W-:Y:S01]  /*1e400*/  IMAD R3, R19, -0x40, R238 ;  /* 0xffffffc013037824 */ /* 0x000fe200078e02ee */
[----:B------:R-:W-:Y:S01]  /*1e410*/  ULDC.64 UR4, c[0x0][0x288] ;  /* 0x0000a20000047ab9 */ /* 0x000fe20000000a00 */
[C---:B--2---:R-:W-:Y:S01]  /*1e420*/  VIADD R8, R2.reuse, 0x8 ;  /* 0x0000000802087836 */ /* 0x044fe20000000000 */
[----:B------:R-:W2:Y:S01]  /*1e430*/  LDS.128 R64, [R0+0x8000] ;  /* 0x0080000000407984 */ /* 0x000ea20000000c00 */
[----:B------:R-:W-:Y:S01]  /*1e440*/  IADD3 R4, P0, R5, R24, RZ ;  /* 0x0000001805047210 */ /* 0x000fe20007f1e0ff */
[----:B------:R-:W-:-:S02]  /*1e450*/  VIADD R6, R2, 0x10 ;  /* 0x0000001002067836 */ /* 0x000fc40000000000 */
[----:B------:R-:W5:Y:S01]  /*1e460*/  LDS.128 R32, [R0+0xc000] ;  /* 0x00c0000000207984 */ /* 0x000f620000000c00 */
[----:B------:R-:W-:Y:S01]  /*1e470*/  LEA.HI.X.SX32 R5, R5, R25, 0x1, P0 ;  /* 0x0000001905057211 */ /* 0x000fe200000f0eff */
[----:B------:R-:W-:Y:S01]  /*1e480*/  VIADD R38, R2, 0x18 ;  /* 0x0000001802267836 */ /* 0x000fe20000000000 */
[----:B------:R-:W-:Y:S01]  /*1e490*/  LEA R132, P0, R4, UR4, 0x2 ;  /* 0x0000000404847c11 */ /* 0x000fe2000f8010ff */
[----:B------:R-:W5:Y:S01]  /*1e4a0*/  LDS.128 R124, [R0+0x800] ;  /* 0x00080000007c7984 */ /* 0x000f620000000c00 */
[-C--:B------:R-:W-:Y:S01]  /*1e4b0*/  ISETP.GE.AND P6, PT, R8, R3.reuse, PT ;  /* 0x000000030800720c */ /* 0x080fe20003fc6270 */
[----:B------:R-:W-:Y:S01]  /*1e4c0*/  VIADD R36, R2, 0x20 ;  /* 0x0000002002247836 */ /* 0x000fe20000000000 */
[-C--:B------:R-:W-:Y:S01]  /*1e4d0*/  ISETP.GE.AND P5, PT, R6, R3.reuse, PT ;  /* 0x000000030600720c */ /* 0x080fe20003fa6270 */
[----:B------:R-:W5:Y:S01]  /*1e4e0*/  LDS.128 R120, [R0+0x1000] ;  /* 0x0010000000787984 */ /* 0x000f620000000c00 */
[----:B------:R-:W-:Y:S01]  /*1e4f0*/  LEA.HI.X R133, R4, UR5, R5, 0x2, P0 ;  /* 0x0000000504857c11 */ /* 0x000fe200080f1405 */
[----:B------:R-:W-:Y:S01]  /*1e500*/  VIADD R6, R2, 0x28 ;  /* 0x0000002802067836 */ /* 0x000fe20000000000 */
[-C--:B------:R-:W-:Y:S01]  /*1e510*/  ISETP.GE.AND P4, PT, R38, R3.reuse, PT ;  /* 0x000000032600720c */ /* 0x080fe20003f86270 */
[----:B------:R-:W5:Y:S01]  /*1e520*/  LDS.128 R116, [R0+0x1800] ;  /* 0x0018000000747984 */ /* 0x000f620000000c00 */
[----:B------:R-:W-:Y:S01]  /*1e530*/  VIADD R4, R2, 0x30 ;  /* 0x0000003002047836 */ /* 0x000fe20000000000 */
[----:B------:R-:W-:-:S02]  /*1e540*/  ISETP.GE.AND P3, PT, R36, R3, PT ;  /* 0x000000032400720c */ /* 0x000fc40003f66270 */
[----:B------:R-:W5:Y:S01]  /*1e550*/  LDS.128 R112, [R0+0x2000] ;  /* 0x0020000000707984 */ /* 0x000f620000000c00 */
[-C--:B------:R-:W-:Y:S02]  /*1e560*/  ISETP.GE.AND P2, PT, R6, R3.reuse, PT ;  /* 0x000000030600720c */ /* 0x080fe40003f46270 */
[-C--:B------:R-:W-:Y:S01]  /*1e570*/  ISETP.GE.AND P1, PT, R4, R3.reuse, PT ;  /* 0x000000030400720c */ /* 0x080fe20003f26270 */
[----:B------:R-:W5:Y:S01]  /*1e580*/  LDS.128 R108, [R0+0x2800] ;  /* 0x00280000006c7984 */ /* 0x000f620000000c00 */
[CC--:B------:R-:W-:Y:S01]  /*1e590*/  ISETP.GE.AND P0, PT, R2.reuse, R3.reuse, PT ;  /* 0x000000030200720c */ /* 0x0c0fe20003f06270 */
[----:B------:R-:W-:Y:S02]  /*1e5a0*/  VIADD R2, R2, 0x38 ;  /* 0x0000003802027836 */ /* 0x000fe40000000000 */
        /* <DEDUP_REMOVED lines=59> */
.L_x_5494:
        /* <DEDUP_REMOVED lines=10> */
.L_x_8912:


//--------------------- .text._ZN5flash24flash_fwd_splitkv_kernelI23Flash_fwd_kernel_traitsILi256ELi64ELi64ELi4ELb0ELb0EN7cutlass6half_tE19Flash_kernel_traitsILi256ELi64ELi64ELi4ES3_EELb0ELb0ELb0ELb0ELb1ELb1ELb1ELb1EEEvNS_16Flash_fwd_paramsE --------------------------
	.section	.text._ZN5flash24flash_fwd_splitkv_kernelI23Flash_fwd_kernel_traitsILi256ELi64ELi64ELi4ELb0ELb0EN7cutlass6half_tE19Flash_kernel_traitsILi256ELi64ELi64ELi4ES3_EELb0ELb0ELb0ELb0ELb1ELb1ELb1ELb1EEEvNS_16Flash_fwd_paramsE,"ax",@progbits
	.align	128
        .global         _ZN5flash24flash_fwd_splitkv_kernelI23Flash_fwd_kernel_traitsILi256ELi64ELi64ELi4ELb0ELb0EN7cutlass6half_tE19Flash_kernel_traitsILi256ELi64ELi64ELi4ES3_EELb0ELb0ELb0ELb0ELb1ELb1ELb1ELb1EEEvNS_16Flash_fwd_paramsE
        .type           _ZN5flash24flash_fwd_splitkv_kernelI23Flash_fwd_kernel_traitsILi256ELi64ELi64ELi4ELb0ELb0EN7cutlass6half_tE19Flash_kernel_traitsILi256ELi64ELi64ELi4ES3_EELb0ELb0ELb0ELb0ELb1ELb1ELb1ELb1EEEvNS_16Flash_fwd_paramsE,@function
        .size           _ZN5flash24flash_fwd_splitkv_kernelI23Flash_fwd_kernel_traitsILi256ELi64ELi64ELi4ELb0ELb0EN7cutlass6half_tE19Flash_kernel_traitsILi256ELi64ELi64ELi4ES3_EELb0ELb0ELb0ELb0ELb1ELb1ELb1ELb1EEEvNS_16Flash_fwd_paramsE,(.L_x_8913 - _ZN5flash24flash_fwd_splitkv_kernelI23Flash_fwd_kernel_traitsILi256ELi64ELi64ELi4ELb0ELb0EN7cutlass6half_tE19Flash_kernel_traitsILi256ELi64ELi64ELi4ES3_EELb0ELb0ELb0ELb0ELb1ELb1ELb1ELb1EEEvNS_16Flash_fwd_paramsE)
        .other          _ZN5flash24flash_fwd_splitkv_kernelI23Flash_fwd_kernel_traitsILi256ELi64ELi64ELi4ELb0ELb0EN7cutlass6half_tE19Flash_kernel_traitsILi256ELi64ELi64ELi4ES3_EELb0ELb0ELb0ELb0ELb1ELb1ELb1ELb1EEEvNS_16Flash_fwd_paramsE,@"STO_CUDA_ENTRY STV_DEFAULT"
_ZN5flash24flash_fwd_splitkv_kernelI23Flash_fwd_kernel_traitsILi256ELi64ELi64ELi4ELb0ELb0EN7cutlass6half_tE19Flash_kernel_traitsILi256ELi64ELi64ELi4ES3_EELb0ELb0ELb0ELb0ELb1ELb1ELb1ELb1EEEvNS_16Flash_fwd_paramsE:
.text._ZN5flash24flash_fwd_splitkv_kernelI23Flash_fwd_kernel_traitsILi256ELi64ELi64ELi4ELb0ELb0EN7cutlass6half_tE19Flash_kernel_traitsILi256ELi64ELi64ELi4ES3_EELb0ELb0ELb0ELb0ELb1ELb1ELb1ELb1EEEvNS_16Flash_fwd_paramsE:
[----:B------:R-:W-:Y:S08]  /*0000*/  LDC R1, c[0x0][0x28] ;  /* 0x00000a00ff017b82 */ /* 0x000ff00000000800 */
[----:B------:R-:W1:Y:S01]  /*0010*/  LDC R0, c[0x0][0x270] ;  /* 0x00009c00ff007b82 */ /* 0x000e620000000800 */
[----:B------:R-:W-:Y:S01]  /*0020*/  ULDC.64 UR6, c[0x0][0x2f0] ;  /* 0x0000bc0000067ab9 */ /* 0x000fe20000000a00 */
[----:B------:R-:W-:Y:S01]  /*0030*/  MOV R12, 0xffffffff ;  /* 0xffffffff000c7802 */ /* 0x000fe20000000f00 */
[----:B------:R-:W-:Y:S01]  /*0040*/  ULDC.64 UR8, c[0x0][0x300] ;  /* 0x0000c00000087ab9 */ /* 0x000fe20000000a00 */
[----:B------:R-:W-:-:S04]  /*0050*/  ISETP.NE.U32.AND P0, PT, RZ, UR6, PT ;  /* 0x00000006ff007c0c */ /* 0x000fc8000bf05070 */
[----:B------:R-:W2:Y:S01]  /*0060*/  S2UR UR4, SR_CTAID.Z ;  /* 0x00000000000479c3 */ /* 0x000ea20000002700 */
[----:B------:R-:W-:Y:S01]  /*0070*/  ISETP.NE.AND.EX P0, PT, RZ, UR7, PT, P0 ;  /* 0x00000007ff007c0c */ /* 0x000fe2000bf05300 */
[----:B------:R-:W-:-:S06]  /*0080*/  ULDC.64 UR6, c[0x0][0x208] ;  /* 0x0000820000067ab9 */ /* 0x000fcc0000000a00 */
[----:B------:R-:W3:Y:S01]  /*0090*/  LDC.64 R8, c[0x0][0x2f0] ;  /* 0x0000bc00ff087b82 */ /* 0x000ee20000000a00 */
[----:B-1----:R-:W1:Y:S01]  /*00a0*/  I2F.U32.RP R2, R0 ;  /* 0x0000000000027306 */ /* 0x002e620000209000 */
[----:B------:R-:W-:-:S06]  /*00b0*/  ISETP.NE.U32.AND P1, PT, R0, RZ, PT ;  /* 0x000000ff0000720c */ /* 0x000fcc0003f25070 */
[----:B------:R-:W4:Y:S08]  /*00c0*/  LDC.64 R6, c[0x0][0x2f8] ;  /* 0x0000be00ff067b82 */ /* 0x000f300000000a00 */
[----:B------:R-:W4:Y:S01]  /*00d0*/  LDC.64 R130, c[0x0][0x300] ;  /* 0x0000c000ff827b82 */ /* 0x000f220000000a00 */
[----:B-1----:R-:W1:Y:S02]  /*00e0*/  MUFU.RCP R2, R2 ;  /* 0x0000000200027308 */ /* 0x002e640000001000 */
[----:B-1----:R-:W-:-:S06]  /*00f0*/  VIADD R2, R2, 0xffffffe ;  /* 0x0ffffffe02027836 */ /* 0x002fcc0000000000 */
[----:B------:R-:W1:Y:S02]  /*0100*/  F2I.FTZ.U32.TRUNC.NTZ R3, R2 ;  /* 0x0000000200037305 */ /* 0x000e64000021f000 */
[----:B-1----:R-:W-:-:S04]  /*0110*/  IMAD.MOV R2, RZ, RZ, -R3 ;  /* 0x000000ffff027224 */ /* 0x002fc800078e0a03 */
[----:B------:R-:W-:Y:S01]  /*0120*/  IMAD R4, R2, R0, RZ ;  /* 0x0000000002047224 */ /* 0x000fe200078e02ff */
[----:B------:R-:W-:-:S05]  /*0130*/  MOV R2, RZ ;  /* 0x000000ff00027202 */ /* 0x000fca0000000f00 */
[----:B------:R-:W-:-:S06]  /*0140*/  IMAD.HI.U32 R4, R3, R4, R2 ;  /* 0x0000000403047227 */ /* 0x000fcc00078e0002 */
[----:B--2---:R-:W-:Y:S02]  /*0150*/  IMAD.HI.U32 R239, R4, UR4, RZ ;  /* 0x0000000404ef7c27 */ /* 0x004fe4000f8e00ff */
[----:B------:R-:W1:Y:S02]  /*0160*/  LDC.U8 R4, c[0x0][0x3c2] ;  /* 0x0000f080ff047b82 */ /* 0x000e640000000000 */
[----:B------:R-:W-:-:S04]  /*0170*/  IMAD.MOV R2, RZ, RZ, -R239 ;  /* 0x000000ffff027224 */ /* 0x000fc800078e0aef */
[----:B------:R-:W-:-:S05]  /*0180*/  IMAD R2, R0, R2, UR4 ;  /* 0x0000000400027e24 */ /* 0x000fca000f8e0202 */
[----:B------:R-:W-:-:S13]  /*0190*/  ISETP.GE.U32.AND P3, PT, R2, R0, PT ;  /* 0x000000000200720c */ /* 0x000fda0003f66070 */
[----:B------:R-:W-:Y:S01]  /*01a0*/  @P3 IMAD.IADD R2, R2, 0x1, -R0 ;  /* 0x0000000102023824 */ /* 0x000fe200078e0a00 */
[----:B------:R-:W-:-:S04]  /*01b0*/  @P3 IADD3 R239, R239, 0x1, RZ ;  /* 0x00000001efef3810 */ /* 0x000fc80007ffe0ff */
[-C--:B------:R-:W-:Y:S02]  /*01c0*/  ISETP.GE.U32.AND P2, PT, R2, R0.reuse, PT ;  /* 0x000000000200720c */ /* 0x080fe40003f46070 */
[----:B------:R-:W2:Y:S11]  /*01d0*/  LDC.64 R2, c[0x0][0x2f8] ;  /* 0x0000be00ff027b82 */ /* 0x000eb60000000a00 */
[----:B------:R-:W-:Y:S01]  /*01e0*/  @P2 VIADD R239, R239, 0x1 ;  /* 0x00000001efef2836 */ /* 0x000fe20000000000 */
[----:B------:R-:W-:-:S05]  /*01f0*/  @!P1 LOP3.LUT R239, RZ, R0, RZ, 0x33, !PT ;  /* 0x00000000ffef9212 */ /* 0x000fca00078e33ff */
[----:B---3--:R-:W-:-:S05]  /*0200*/  IMAD.WIDE R8, R239, 0x4, R8 ;  /* 0x00000004ef087825 */ /* 0x008fca00078e0208 */
[----:B------:R-:W3:Y:S04]  /*0210*/  @P0 LDG.E R12, desc[UR6][R8.64] ;  /* 0x00000006080c0981 */ /* 0x000ee8000c1e1900 */
[----:B------:R-:W3:Y:S01]  /*0220*/  @P0 LDG.E R238, desc[UR6][R8.64+0x4] ;  /* 0x0000040608ee0981 */ /* 0x000ee2000c1e1900 */
[----:B-1----:R-:W-:Y:S01]  /*0230*/  ISETP.NE.AND P1, PT, R4, RZ, PT ;  /* 0x000000ff0400720c */ /* 0x002fe20003f25270 */
[----:B------:R-:W-:Y:S01]  /*0240*/  IMAD.MOV.U32 R13, RZ, RZ, -0x1 ;  /* 0xffffffffff0d7424 */ /* 0x000fe200078e00ff */
[----:B--2---:R-:W-:Y:S01]  /*0250*/  ISETP.EQ.U32.AND P2, PT, R2, RZ, PT ;  /* 0x000000ff0200720c */ /* 0x004fe20003f42070 */
[----:B----4-:R-:W-:Y:S01]  /*0260*/  IMAD.WIDE R6, R239, 0x4, R6 ;  /* 0x00000004ef067825 */ /* 0x010fe200078e0206 */
        /* <DEDUP_REMOVED lines=21> */
.L_x_5495:
[----:B------:R-:W1:Y:S02]  /*03c0*/  LDC R78, c[0x0][0x2c8] ;  /* 0x0000b200ff4e7b82 */ /* 0x000e640000000800 */
.L_x_5496:
        /* <DEDUP_REMOVED lines=20> */
[----:B--2---:R-:W1:Y:S01]  /*0510*/  MUFU.RCP R3, R3 ;  /* 0x0000000300037308 */ /* 0x004e620000001000 */
[----:B------:R-:W-:Y:S02]  /*0520*/  IMAD.MOV.U32 R2, RZ, RZ, RZ ;  /* 0x000000ffff027224 */ /* 0x000fe400078e00ff */
[----:B------:R-:W-:-:S05]  /*0530*/  LEA.HI.SX32 R9, R9, R6, 0x1a ;  /* 0x0000000609097211 */ /* 0x000fca00078fd2ff */
[----:B------:R-:W-:-:S05]  /*0540*/  VIADD R9, R9, 0xffffffff ;  /* 0xffffffff09097836 */ /* 0x000fca0000000000 */
[----:B------:R-:W-:Y:S02]  /*0550*/  IABS R10, R9 ;  /* 0x00000009000a7213 */ /* 0x000fe40000000000 */
[----:B------:R-:W-:Y:S01]  /*0560*/  LOP3.LUT R9, R9, R6, RZ, 0x3c, !PT ;  /* 0x0000000609097212 */ /* 0x000fe200078e3cff */
[----:B-1----:R-:W-:-:S03]  /*0570*/  VIADD R3, R3, 0xffffffe ;  /* 0x0ffffffe03037836 */ /* 0x002fc60000000000 */
[----:B------:R-:W-:-:S03]  /*0580*/  ISETP.GE.AND P0, PT, R9, RZ, PT ;  /* 0x000000ff0900720c */ /* 0x000fc60003f06270 */
[----:B------:R-:W1:Y:S02]  /*0590*/  F2I.FTZ.U32.TRUNC.NTZ R3, R3 ;  /* 0x0000000300037305 */ /* 0x000e64000021f000 */
[----:B-1----:R-:W-:-:S04]  /*05a0*/  IMAD.MOV R7, RZ, RZ, -R3 ;  /* 0x000000ffff077224 */ /* 0x002fc800078e0a03 */
[----:B------:R-:W-:-:S04]  /*05b0*/  IMAD R7, R7, R8, RZ ;  /* 0x0000000807077224 */ /* 0x000fc800078e02ff */
[----:B------:R-:W-:Y:S02]  /*05c0*/  IMAD.HI.U32 R7, R3, R7, R2 ;  /* 0x0000000703077227 */ /* 0x000fe400078e0002 */
[----:B------:R-:W1:Y:S04]  /*05d0*/  @!P3 LDC.64 R2, c[0x0][0x318] ;  /* 0x0000c600ff02bb82 */ /* 0x000e680000000a00 */
[----:B------:R-:W-:-:S04]  /*05e0*/  IMAD.HI.U32 R7, R7, R10, RZ ;  /* 0x0000000a07077227 */ /* 0x000fc800078e00ff */
[----:B------:R-:W-:Y:S02]  /*05f0*/  IMAD R10, R7, R5, R10 ;  /* 0x00000005070a7224 */ /* 0x000fe400078e020a */
[----:B------:R-:W2:Y:S03]  /*0600*/  @!P3 LDC R5, c[0x0][0x2cc] ;  /* 0x0000b300ff05bb82 */ /* 0x000ea60000000800 */
[----:B------:R-:W-:Y:S02]  /*0610*/  ISETP.GT.U32.AND P1, PT, R8, R10, PT ;  /* 0x0000000a0800720c */ /* 0x000fe40003f24070 */
[----:B-1----:R-:W-:-:S11]  /*0620*/  @!P3 ISETP.NE.U32.AND P2, PT, R2, RZ, PT ;  /* 0x000000ff0200b20c */ /* 0x002fd60003f45070 */
[----:B------:R-:W-:Y:S01]  /*0630*/  @!P1 IMAD.IADD R10, R10, 0x1, -R8 ;  /* 0x000000010a0a9824 */ /* 0x000fe200078e0a08 */
[----:B------:R-:W-:Y:S01]  /*0640*/  @!P3 ISETP.NE.AND.EX P2, PT, R3, RZ, PT, P2 ;  /* 0x000000ff0300b20c */ /* 0x000fe20003f45320 */
[----:B------:R-:W-:Y:S01]  /*0650*/  @!P1 VIADD R7, R7, 0x1 ;  /* 0x0000000107079836 */ /* 0x000fe20000000000 */
[----:B------:R-:W-:Y:S02]  /*0660*/  ISETP.NE.AND P1, PT, R6, RZ, PT ;  /* 0x000000ff0600720c */ /* 0x000fe40003f25270 */
[----:B------:R-:W-:Y:S02]  /*0670*/  ISETP.GE.U32.AND P4, PT, R10, R8, PT ;  /* 0x000000080a00720c */ /* 0x000fe40003f86070 */
[----:B--2---:R-:W-:-:S05]  /*0680*/  @!P3 SEL R5, R5, RZ, P2 ;  /* 0x000000ff0505b207 */ /* 0x004fca0001000000 */
[----:B------:R-:W-:-:S04]  /*0690*/  @!P3 IMAD.IADD R49, R78, 0x1, R5 ;  /* 0x000000014e31b824 */ /* 0x000fc800078e0205 */
[----:B------:R-:W-:Y:S02]  /*06a0*/  VIADD R3, R49, 0x3f ;  /* 0x0000003f31037836 */ /* 0x000fe40000000000 */
[----:B------:R-:W-:-:S03]  /*06b0*/  @P4 VIADD R7, R7, 0x1 ;  /* 0x0000000107074836 */ /* 0x000fc60000000000 */
[----:B------:R-:W-:Y:S01]  /*06c0*/  SHF.R.S32.HI R2, RZ, 0x1f, R3 ;  /* 0x0000001fff027819 */ /* 0x000fe20000011403 */
[----:B------:R-:W-:Y:S01]  /*06d0*/  @!P0 IMAD.MOV R7, RZ, RZ, -R7 ;  /* 0x000000ffff078224 */ /* 0x000fe200078e0a07 */
[----:B------:R-:W-:Y:S02]  /*06e0*/  @!P1 LOP3.LUT R7, RZ, R6, RZ, 0x33, !PT ;  /* 0x00000006ff079212 */ /* 0x000fe400078e33ff */
[----:B------:R-:W-:-:S03]  /*06f0*/  LEA.HI R2, R2, R3, RZ, 0x6 ;  /* 0x0000000302027211 */ /* 0x000fc600078f30ff */
[----:B------:R-:W-:Y:S01]  /*0700*/  IMAD R235, R7, R4, RZ ;  /* 0x0000000407eb7224 */ /* 0x000fe200078e02ff */
        /* <DEDUP_REMOVED lines=13> */
[----:B-1----:R-:W-:-:S04]  /*07e0*/  IMAD R2, R4, R2, R239 ;  /* 0x0000000204027224 */ /* 0x002fc800078e02ef */
[----:B------:R-:W-:Y:S01]  /*07f0*/  IMAD R2, R2, R0, R124 ;  /* 0x0000000002027224 */ /* 0x000fe200078e027c */
[----:B------:R-:W-:-:S03]  /*0800*/  SHF.R.S32.HI R0, RZ, 0x4, R5 ;  /* 0x00000004ff007819 */ /* 0x000fc60000011405 */
[----:B------:R-:W-:Y:S02]  /*0810*/  IMAD R3, R2, R3, R120 ;  /* 0x0000000302037224 */ /* 0x000fe400078e0278 */
[----:B------:R-:W-:-:S04]  /*0820*/  IMAD.WIDE R6, R0, 0x100, R6 ;  /* 0x0000010000067825 */ /* 0x000fc800078e0206 */
[----:B------:R-:W-:Y:S01]  /*0830*/  IMAD R4, R3, UR4, RZ ;  /* 0x0000000403047c24 */ /* 0x000fe2000f8e02ff */
[----:B------:R-:W-:Y:S01]  /*0840*/  ULDC.64 UR4, c[0x0][0x288] ;  /* 0x0000a20000047ab9 */ /* 0x000fe20000000a00 */
[----:B------:R-:W-:Y:S02]  /*0850*/  IMAD.IADD R120, R238, 0x1, -R120 ;  /* 0x00000001ee787824 */ /* 0x000fe400078e0a78 */
[----:B------:R-:W-:Y:S01]  /*0860*/  VIADD R8, R0, 0x18 ;  /* 0x0000001800087836 */ /* 0x000fe20000000000 */
[----:B------:R-:W-:Y:S01]  /*0870*/  IADD3 R2, P0, R4, R6, RZ ;  /* 0x0000000604027210 */ /* 0x000fe20007f1e0ff */
[C---:B------:R-:W-:Y:S01]  /*0880*/  VIADD R6, R0.reuse, 0x8 ;  /* 0x0000000800067836 */ /* 0x040fe20000000000 */
[C---:B------:R-:W-:Y:S01]  /*0890*/  ISETP.GE.AND P3, PT, R0.reuse, R120, PT ;  /* 0x000000780000720c */ /* 0x040fe20003f66270 */
[----:B------:R-:W-:Y:S01]  /*08a0*/  VIADD R5, R0, 0x10 ;  /* 0x0000001000057836 */ /* 0x000fe20000000000 */
[----:B------:R-:W-:Y:S01]  /*08b0*/  LEA.HI.X.SX32 R4, R4, R7, 0x1, P0 ;  /* 0x0000000704047211 */ /* 0x000fe200000f0eff */
[----:B------:R-:W-:Y:S01]  /*08c0*/  VIADD R7, R0, 0x20 ;  /* 0x0000002000077836 */ /* 0x000fe20000000000 */
[----:B------:R-:W-:-:S02]  /*08d0*/  LEA R10, P0, R2, UR4, 0x2 ;  /* 0x00000004020a7c11 */ /* 0x000fc4000f8010ff */
[-C--:B------:R-:W-:Y:S02]  /*08e0*/  ISETP.GE.AND P2, PT, R6, R120.reuse, PT ;  /* 0x000000780600720c */ /* 0x080fe40003f46270 */
[----:B------:R-:W-:Y:S01]  /*08f0*/  LEA.HI.X R11, R2, UR5, R4, 0x2, P0 ;  /* 0x00000005020b7c11 */ /* 0x000fe200080f1404 */
[----:B------:R-:W-:Y:S01]  /*0900*/  VIADD R4, R0, 0x38 ;  /* 0x0000003800047836 */ /* 0x000fe20000000000 */
[-C--:B------:R-:W-:Y:S01]  /*0910*/  ISETP.GE.AND P0, PT, R8, R120.reuse, PT ;  /* 0x000000780800720c */ /* 0x080fe20003f06270 */
[----:B------:R-:W-:Y:S01]  /*0920*/  ULDC.64 UR4, c[0x0][0x2b8] ;  /* 0x0000ae0000047ab9 */ /* 0x000fe20000000a00 */
[CC--:B------:R-:W-:Y:S01]  /*0930*/  ISETP.GE.AND P1, PT, R5.reuse, R120.reuse, PT ;  /* 0x000000780500720c */ /* 0x0c0fe20003f26270 */
[----:B------:R-:W-:Y:S01]  /*0940*/  @!P3 STG.E.128 desc[UR6][R10.64], RZ ;  /* 0x000000ff0a00b986 */ /* 0x000fe2000c101d06 */
[-C--:B------:R-:W-:Y:S01]  /*0950*/  ISETP.GE.OR P5, PT, R6, R120.reuse, P6 ;  /* 0x000000780600720c */ /* 0x080fe200037a6670 */
[C---:B------:R-:W-:Y:S01]  /*0960*/  VIADD R6, R0.reuse, 0x28 ;  /* 0x0000002800067836 */ /* 0x040fe20000000000 */
[----:B------:R-:W-:Y:S01]  /*0970*/  ISETP.GE.OR P4, PT, R5, R120, P6 ;  /* 0x000000780500720c */ /* 0x000fe20003786670 */
[----:B------:R-:W-:Y:S01]  /*0980*/  @!P3 STG.E.128 desc[UR6][R10.64+0x100], RZ ;  /* 0x000100ff0a00b986 */ /* 0x000fe2000c101d06 */
[----:B------:R-:W-:Y:S01]  /*0990*/  VIADD R5, R0, 0x30 ;  /* 0x0000003000057836 */ /* 0x000fe20000000000 */
[----:B------:R-:W-:-:S02]  /*09a0*/  SHF.R.S32.HI R2, RZ, 0x1f, R3 ;  /* 0x0000001fff027819 */ /* 0x000fc40000011403 */
        /* <DEDUP_REMOVED lines=62> */
.L_x_5497:
        /* <DEDUP_REMOVED lines=24> */
.L_x_5498:
[----:B------:R-:W-:Y:S05]  /*0f10*/  @!P3 BRA `(.L_x_5499) ;  /* 0x000000040040b947 */ /* 0x000fea0003800000 */
[----:B------:R-:W2:Y:S01]  /*0f20*/  LDC R0, c[0x0][0x380] ;  /* 0x0000e000ff007b82 */ /* 0x000ea20000000800 */
[----:B------:R-:W-:Y:S01]  /*0f30*/  LEA R8, R165, 0xffffffc0, 0x6 ;  /* 0xffffffc0a5087811 */ /* 0x000fe200078e30ff */
[----:B------:R-:W-:-:S03]  /*0f40*/  ULDC.64 UR4, c[0x0][0x230] ;  /* 0x00008c0000047ab9 */ /* 0x000fc60000000a00 */
[----:B-1----:R-:W-:-:S03]  /*0f50*/  IABS R3, R8 ;  /* 0x0000000800037213 */ /* 0x002fc60000000000 */
[----:B------:R-:W1:Y:S08]  /*0f60*/  LDC R7, c[0x0][0x278] ;  /* 0x00009e00ff077b82 */ /* 0x000e700000000800 */
[----:B------:R-:W3:Y:S01]  /*0f70*/  LDC.64 R134, c[0x0][0x248] ;  /* 0x00009200ff867b82 */ /* 0x000ee20000000a00 */
[----:B--2---:R-:W-:-:S04]  /*0f80*/  IABS R4, R0 ;  /* 0x0000000000047213 */ /* 0x004fc80000000000 */
[----:B-----5:R-:W2:Y:S08]  /*0f90*/  I2F.RP R14, R4 ;  /* 0x00000004000e7306 */ /* 0x020eb00000209400 */
[----:B--2---:R-:W2:Y:S02]  /*0fa0*/  MUFU.RCP R14, R14 ;  /* 0x0000000e000e7308 */ /* 0x004ea40000001000 */
[----:B--2---:R-:W-:-:S06]  /*0fb0*/  IADD3 R14, R14, 0xffffffe, RZ ;  /* 0x0ffffffe0e0e7810 */ /* 0x004fcc0007ffe0ff */
[----:B------:R-:W2:Y:S02]  /*0fc0*/  F2I.FTZ.U32.TRUNC.NTZ R15, R14 ;  /* 0x0000000e000f7305 */ /* 0x000ea4000021f000 */
[----:B--2---:R-:W-:Y:S01]  /*0fd0*/  IMAD.MOV R6, RZ, RZ, -R15 ;  /* 0x000000ffff067224 */ /* 0x004fe200078e0a0f */
[----:B------:R-:W-:-:S03]  /*0fe0*/  MOV R14, RZ ;  /* 0x000000ff000e7202 */ /* 0x000fc60000000f00 */
[----:B------:R-:W-:-:S04]  /*0ff0*/  IMAD R6, R6, R4, RZ ;  /* 0x0000000406067224 */ /* 0x000fc800078e02ff */
[----:B------:R-:W-:-:S06]  /*1000*/  IMAD.HI.U32 R6, R15, R6, R14 ;  /* 0x000000060f067227 */ /* 0x000fcc00078e000e */
        /* <DEDUP_REMOVED lines=8> */
[----:B------:R-:W-:-:S04]  /*1090*/  LOP3.LUT R2, R8, R0, RZ, 0x3c, !PT ;  /* 0x0000000008027212 */ /* 0x000fc800078e3cff */
[----:B------:R-:W-:-:S07]  /*10a0*/  ISETP.GE.AND P0, PT, R2, RZ, PT ;  /* 0x000000ff0200720c */ /* 0x000fce0003f06270 */
[----:B------:R-:W-:-:S06]  /*10b0*/  @P2 IADD3 R6, R6, 0x1, RZ ;  /* 0x0000000106062810 */ /* 0x000fcc0007ffe0ff */
[----:B------:R-:W-:Y:S01]  /*10c0*/  @!P0 IMAD.MOV R6, RZ, RZ, -R6 ;  /* 0x000000ffff068224 */ /* 0x000fe200078e0a06 */
[----:B------:R-:W-:-:S05]  /*10d0*/  @!P1 LOP3.LUT R6, RZ, R0, RZ, 0x33, !PT ;  /* 0x00000000ff069212 */ /* 0x000fca00078e33ff */
[----:B------:R-:W-:-:S05]  /*10e0*/  IMAD.WIDE R2, R6, 0x4, R240 ;  /* 0x0000000406027825 */ /* 0x000fca00078e02f0 */
[----:B------:R1:W2:Y:S01]  /*10f0*/  LDG.E R5, desc[UR6][R2.64] ;  /* 0x0000000602057981 */ /* 0x0002a2000c1e1900 */
[----:B------:R-:W-:-:S04]  /*1100*/  IMAD.MOV R6, RZ, RZ, -R6 ;  /* 0x000000ffff067224 */ /* 0x000fc800078e0a06 */
[----:B------:R-:W-:-:S05]  /*1110*/  IMAD R6, R0, R6, R8 ;  /* 0x0000000600067224 */ /* 0x000fca00078e0208 */
[----:B------:R-:W-:Y:S02]  /*1120*/  SHF.R.S32.HI R0, RZ, 0x1f, R6 ;  /* 0x0000001fff007819 */ /* 0x000fe40000011406 */
        /* <DEDUP_REMOVED lines=26> */
[----:B--2---:R-:W-:Y:S01]  /*12d0*/  SHF.R.S32.HI R4, RZ, 0x1f, R5 ;  /* 0x0000001fff047819 */ /* 0x004fe20000011405 */
[----:B------:R-:W-:-:S04]  /*12e0*/  IMAD.WIDE.U32 R14, R5, UR4, RZ ;  /* 0x00000004050e7c25 */ /* 0x000fc8000f8e00ff */
[C---:B------:R-:W-:Y:S02]  /*12f0*/  IMAD R13, R4.reuse, UR4, RZ ;  /* 0x00000004040d7c24 */ /* 0x040fe4000f8e02ff */
[-C--:B-1----:R-:W-:Y:S02]  /*1300*/  IMAD R4, R4, R2.reuse, RZ ;  /* 0x0000000204047224 */ /* 0x082fe400078e02ff */
[C---:B------:R-:W-:Y:S01]  /*1310*/  IMAD R13, R5.reuse, UR5, R13 ;  /* 0x00000005050d7c24 */ /* 0x040fe2000f8e020d */
[----:B------:R-:W-:Y:S01]  /*1320*/  ULDC.64 UR4, c[0x0][0x260] ;  /* 0x0000980000047ab9 */ /* 0x000fe20000000a00 */
[C---:B------:R-:W-:Y:S02]  /*1330*/  IMAD R3, R5.reuse, R3, R4 ;  /* 0x0000000305037224 */ /* 0x040fe400078e0204 */
[----:B------:R-:W-:Y:S01]  /*1340*/  IMAD.WIDE.U32 R4, R5, R2, RZ ;  /* 0x0000000205047225 */ /* 0x000fe200078e00ff */
[----:B------:R-:W-:-:S03]  /*1350*/  IADD3 R15, R15, R13, RZ ;  /* 0x0000000d0f0f7210 */ /* 0x000fc60007ffe0ff */
[----:B---3--:R-:W-:Y:S01]  /*1360*/  IMAD R13, R0, R134, RZ ;  /* 0x00000086000d7224 */ /* 0x008fe200078e02ff */
[----:B------:R-:W-:Y:S01]  /*1370*/  MOV R17, R4 ;  /* 0x0000000400117202 */ /* 0x000fe20000000f00 */
[----:B------:R-:W-:-:S04]  /*1380*/  IMAD.WIDE.U32 R14, R6, R134, R14 ;  /* 0x00000086060e7225 */ /* 0x000fc800078e000e */
[----:B------:R-:W-:-:S04]  /*1390*/  IMAD R7, R6, R135, R13 ;  /* 0x0000008706077224 */ /* 0x000fc800078e020d */
[----:B------:R-:W-:Y:S02]  /*13a0*/  IMAD.IADD R15, R15, 0x1, R7 ;  /* 0x000000010f0f7824 */ /* 0x000fe400078e0207 */
[----:B------:R-:W-:Y:S02]  /*13b0*/  IMAD R7, R104, UR4, RZ ;  /* 0x0000000468077c24 */ /* 0x000fe4000f8e02ff */
[----:B------:R-:W-:-:S04]  /*13c0*/  IMAD.WIDE.U32 R18, R10, UR4, R14 ;  /* 0x000000040a127c25 */ /* 0x000fc8000f8e000e */
[----:B------:R-:W-:Y:S01]  /*13d0*/  IMAD R7, R10, UR5, R7 ;  /* 0x000000050a077c24 */ /* 0x000fe2000f8e0207 */
[----:B------:R-:W-:Y:S01]  /*13e0*/  MOV R13, R18 ;  /* 0x00000012000d7202 */ /* 0x000fe20000000f00 */
[----:B------:R-:W-:-:S03]  /*13f0*/  IMAD.IADD R15, R5, 0x1, R3 ;  /* 0x00000001050f7824 */ /* 0x000fc600078e0203 */
[----:B------:R-:W-:Y:S01]  /*1400*/  IADD3 R7, R19, R7, RZ ;  /* 0x0000000713077210 */ /* 0x000fe20007ffe0ff */
[----:B------:R-:W-:Y:S06]  /*1410*/  BRA `(.L_x_5500) ;  /* 0x0000000400487947 */ /* 0x000fec0003800000 */
.L_x_5499:
[----:B------:R-:W1:Y:S01]  /*1420*/  LDC R15, c[0x0][0x278] ;  /* 0x00009e00ff0f7b82 */ /* 0x000e620000000800 */
[----:B------:R-:W-:Y:S02]  /*1430*/  ISETP.NE.AND P4, PT, R13, -0x1, PT ;  /* 0xffffffff0d00780c */ /* 0x000fe40003f85270 */
[----:B------:R-:W-:-:S11]  /*1440*/  LEA R8, R165, 0xffffffc0, 0x6 ;  /* 0xffffffc0a5087811 */ /* 0x000fd600078e30ff */
        /* <DEDUP_REMOVED lines=20> */
[----:B------:R-:W-:-:S05]  /*1590*/  IMAD R0, R2, R0, R3 ;  /* 0x0000000002007224 */ /* 0x000fca00078e0203 */
[----:B------:R-:W-:-:S13]  /*15a0*/  ISETP.GT.U32.AND P0, PT, R2, R0, PT ;  /* 0x000000000200720c */ /* 0x000fda0003f04070 */
[-C--:B------:R-:W-:Y:S02]  /*15b0*/  @!P0 IADD3 R0, R0, -R2.reuse, RZ ;  /* 0x8000000200008210 */ /* 0x080fe40007ffe0ff */
[----:B------:R-:W-:Y:S02]  /*15c0*/  @!P0 IADD3 R10, R10, 0x1, RZ ;  /* 0x000000010a0a8810 */ /* 0x000fe40007ffe0ff */
[----:B------:R-:W-:Y:S02]  /*15d0*/  ISETP.GE.U32.AND P2, PT, R0, R2, PT ;  /* 0x000000020000720c */ /* 0x000fe40003f46070 */
[----:B------:R-:W2:Y:S01]  /*15e0*/  LDC.64 R2, c[0x0][0x260] ;  /* 0x00009800ff027b82 */ /* 0x000ea20000000a00 */
[----:B------:R-:W-:Y:S02]  /*15f0*/  LOP3.LUT R0, R124, R15, RZ, 0x3c, !PT ;  /* 0x0000000f7c007212 */ /* 0x000fe400078e3cff */
[----:B------:R-:W-:Y:S02]  /*1600*/  ISETP.NE.AND P0, PT, R15, RZ, PT ;  /* 0x000000ff0f00720c */ /* 0x000fe40003f05270 */
[----:B------:R-:W-:-:S02]  /*1610*/  ISETP.GE.AND P1, PT, R0, RZ, PT ;  /* 0x000000ff0000720c */ /* 0x000fc40003f26270 */
[----:B------:R-:W-:-:S04]  /*1620*/  SHF.R.S32.HI R0, RZ, 0x1f, R8 ;  /* 0x0000001fff007819 */ /* 0x000fc80000011408 */
[----:B------:R-:W-:-:S07]  /*1630*/  @P2 VIADD R10, R10, 0x1 ;  /* 0x000000010a0a2836 */ /* 0x000fce0000000000 */
[----:B------:R-:W-:Y:S01]  /*1640*/  @!P1 IMAD.MOV R10, RZ, RZ, -R10 ;  /* 0x000000ffff0a9224 */ /* 0x000fe200078e0a0a */
[----:B-1----:R-:W-:Y:S06]  /*1650*/  @P4 BRA `(.L_x_5501) ;  /* 0x0000000000384947 */ /* 0x002fec0003800000 */
[----:B------:R-:W1:Y:S01]  /*1660*/  LDC.64 R134, c[0x0][0x248] ;  /* 0x00009200ff867b82 */ /* 0x000e620000000a00 */
[----:B------:R-:W-:Y:S02]  /*1670*/  SHF.R.S32.HI R18, RZ, 0x1f, R16 ;  /* 0x0000001fff127819 */ /* 0x000fe40000011410 */
[----:B-----5:R-:W-:-:S05]  /*1680*/  SHF.R.S32.HI R17, RZ, 0x1f, R14 ;  /* 0x0000001fff117819 */ /* 0x020fca000001140e */
[----:B------:R-:W3:Y:S01]  /*1690*/  LDC.64 R6, c[0x0][0x230] ;  /* 0x00008c00ff067b82 */ /* 0x000ee20000000a00 */
[-C--:B-1----:R-:W-:Y:S02]  /*16a0*/  IMAD R18, R18, R134.reuse, RZ ;  /* 0x0000008612127224 */ /* 0x082fe400078e02ff */
[----:B------:R-:W-:-:S04]  /*16b0*/  IMAD.WIDE.U32 R20, R16, R134, RZ ;  /* 0x0000008610147225 */ /* 0x000fc800078e00ff */
[----:B------:R-:W-:Y:S02]  /*16c0*/  IMAD R18, R16, R135, R18 ;  /* 0x0000008710127224 */ /* 0x000fe400078e0212 */
[----:B---3--:R-:W-:-:S03]  /*16d0*/  IMAD R17, R17, R6, RZ ;  /* 0x0000000611117224 */ /* 0x008fc600078e02ff */
[----:B------:R-:W-:Y:S01]  /*16e0*/  IADD3 R19, R21, R18, RZ ;  /* 0x0000001215137210 */ /* 0x000fe20007ffe0ff */
[----:B------:R-:W-:Y:S01]  /*16f0*/  IMAD R7, R14, R7, R17 ;  /* 0x000000070e077224 */ /* 0x000fe200078e0211 */
[----:B------:R-:W-:-:S05]  /*1700*/  MOV R18, R20 ;  /* 0x0000001400127202 */ /* 0x000fca0000000f00 */
[----:B------:R-:W-:-:S05]  /*1710*/  IMAD.WIDE.U32 R18, R14, R6, R18 ;  /* 0x000000060e127225 */ /* 0x000fca00078e0012 */
[----:B------:R-:W-:Y:S02]  /*1720*/  IADD3 R7, R19, R7, RZ ;  /* 0x0000000713077210 */ /* 0x000fe40007ffe0ff */
[----:B------:R-:W-:-:S07]  /*1730*/  MOV R17, R18 ;  /* 0x0000001200117202 */ /* 0x000fce0000000f00 */
.L_x_5501:
[----:B------:R-:W-:Y:S01]  /*1740*/  MOV R18, R17 ;  /* 0x0000001100127202 */ /* 0x000fe20000000f00 */
[----:B------:R-:W-:Y:S01]  /*1750*/  IMAD R6, R0, R134, RZ ;  /* 0x0000008600067224 */ /* 0x000fe200078e02ff */
[----:B------:R-:W-:Y:S02]  /*1760*/  MOV R19, R7 ;  /* 0x0000000700137202 */ /* 0x000fe40000000f00 */
[----:B------:R-:W-:Y:S01]  /*1770*/  @!P0 LOP3.LUT R10, RZ, R15, RZ, 0x33, !PT ;  /* 0x0000000fff0a8212 */ /* 0x000fe200078e33ff */
[-C--:B------:R-:W-:Y:S01]  /*1780*/  IMAD R6, R135, R8.reuse, R6 ;  /* 0x0000000887067224 */ /* 0x080fe200078e0206 */
[----:B------:R-:W-:Y:S01]  /*1790*/  @P4 IADD3 R13, R16, R13, RZ ;  /* 0x0000000d100d4210 */ /* 0x000fe20007ffe0ff */
[----:B------:R-:W-:Y:S01]  /*17a0*/  IMAD.WIDE.U32 R18, R134, R8, R18 ;  /* 0x0000000886127225 */ /* 0x000fe200078e0012 */
[----:B------:R-:W-:-:S03]  /*17b0*/  SHF.R.S32.HI R104, RZ, 0x1f, R10 ;  /* 0x0000001fff687819 */ /* 0x000fc6000001140a */
[----:B------:R-:W-:Y:S01]  /*17c0*/  @P4 IMAD.WIDE.U32 R20, R13, R4, RZ ;  /* 0x000000040d144225 */ /* 0x000fe200078e00ff */
[----:B------:R-:W-:-:S03]  /*17d0*/  IADD3 R19, R19, R6, RZ ;  /* 0x0000000613137210 */ /* 0x000fc60007ffe0ff */
[----:B--2---:R-:W-:Y:S01]  /*17e0*/  IMAD R6, R104, R2, RZ ;  /* 0x0000000268067224 */ /* 0x004fe200078e02ff */
[----:B------:R-:W-:Y:S01]  /*17f0*/  @P4 MOV R17, R20 ;  /* 0x0000001400114202 */ /* 0x000fe20000000f00 */
[----:B------:R-:W-:-:S04]  /*1800*/  IMAD.WIDE.U32 R18, R10, R2, R18 ;  /* 0x000000020a127225 */ /* 0x000fc800078e0012 */
[----:B------:R-:W-:Y:S01]  /*1810*/  IMAD R3, R10, R3, R6 ;  /* 0x000000030a037224 */ /* 0x000fe200078e0206 */
[----:B------:R-:W-:Y:S01]  /*1820*/  MOV R6, R8 ;  /* 0x0000000800067202 */ /* 0x000fe20000000f00 */
[----:B------:R-:W-:Y:S01]  /*1830*/  @P4 IMAD R15, R13, R5, R21 ;  /* 0x000000050d0f4224 */ /* 0x000fe200078e0215 */
[----:B------:R-:W-:Y:S02]  /*1840*/  MOV R13, R18 ;  /* 0x00000012000d7202 */ /* 0x000fe40000000f00 */
[----:B------:R-:W-:Y:S01]  /*1850*/  IADD3 R7, R19, R3, RZ ;  /* 0x0000000313077210 */ /* 0x000fe20007ffe0ff */
[----:B------:R-:W-:Y:S06]  /*1860*/  @P4 BRA `(.L_x_5500) ;  /* 0x0000000000344947 */ /* 0x000fec0003800000 */
[----:B------:R-:W1:Y:S01]  /*1870*/  LDC.64 R4, c[0x0][0x250] ;  /* 0x00009400ff047b82 */ /* 0x000e620000000a00 */
[----:B------:R-:W-:Y:S02]  /*1880*/  SHF.R.S32.HI R17, RZ, 0x1f, R16 ;  /* 0x0000001fff117819 */ /* 0x000fe40000011410 */
[----:B-----5:R-:W-:-:S05]  /*1890*/  SHF.R.S32.HI R15, RZ, 0x1f, R14 ;  /* 0x0000001fff0f7819 */ /* 0x020fca000001140e */
[----:B------:R-:W2:Y:S01]  /*18a0*/  LDC.64 R2, c[0x0][0x238] ;  /* 0x00008e00ff027b82 */ /* 0x000ea20000000a00 */
[----:B-1----:R-:W-:-:S04]  /*18b0*/  IMAD R17, R17, R4, RZ ;  /* 0x0000000411117224 */ /* 0x002fc800078e02ff */
[C---:B------:R-:W-:Y:S02]  /*18c0*/  IMAD R5, R16.reuse, R5, R17 ;  /* 0x0000000510057224 */ /* 0x040fe400078e0211 */
[----:B------:R-:W-:-:S04]  /*18d0*/  IMAD.WIDE.U32 R16, R16, R4, RZ ;  /* 0x0000000410107225 */ /* 0x000fc800078e00ff */
[----:B--2---:R-:W-:Y:S01]  /*18e0*/  IMAD R15, R15, R2, RZ ;  /* 0x000000020f0f7224 */ /* 0x004fe200078e02ff */
[----:B------:R-:W-:-:S03]  /*18f0*/  IADD3 R17, R17, R5, RZ ;  /* 0x0000000511117210 */ /* 0x000fc60007ffe0ff */
[C---:B------:R-:W-:Y:S02]  /*1900*/  IMAD R15, R14.reuse, R3, R15 ;  /* 0x000000030e0f7224 */ /* 0x040fe400078e020f */
[----:B------:R-:W-:-:S05]  /*1910*/  IMAD.WIDE.U32 R2, R14, R2, R16 ;  /* 0x000000020e027225 */ /* 0x000fca00078e0010 */
[----:B------:R-:W-:Y:S02]  /*1920*/  IADD3 R15, R3, R15, RZ ;  /* 0x0000000f030f7210 */ /* 0x000fe40007ffe0ff */
[----:B------:R-:W-:-:S07]  /*1930*/  MOV R17, R2 ;  /* 0x0000000200117202 */ /* 0x000fce0000000f00 */
.L_x_5500:
[----:B-----5:R1:W5:Y:S01]  /*1940*/  @P5 LDG.E R14, desc[UR6][R130.64] ;  /* 0x00000006820e5981 */ /* 0x020362000c1e1900 */
[----:B------:R-:W-:Y:S01]  /*1950*/  ISETP.NE.AND P0, PT, R12, -0x1, PT ;  /* 0xffffffff0c00780c */ /* 0x000fe20003f05270 */
[----:B------:R-:W2:Y:S01]  /*1960*/  LDC.64 R2, c[0x0][0x240] ;  /* 0x00009000ff027b82 */ /* 0x000ea20000000a00 */
[----:B------:R-:W-:Y:S01]  /*1970*/  SHF.R.S32.HI R52, RZ, 0x1f, R48 ;  /* 0x0000001fff347819 */ /* 0x000fe20000011430 */
[----:B------:R-:W-:Y:S01]  /*1980*/  ULDC.64 UR4, c[0x0][0x268] ;  /* 0x00009a0000047ab9 */ /* 0x000fe20000000a00 */
[----:B------:R-:W-:Y:S01]  /*1990*/  SHF.R.S32.HI R77, RZ, 0x1f, R78 ;  /* 0x0000001fff4d7819 */ /* 0x000fe2000001144e */
[----:B------:R-:W-:Y:S01]  /*19a0*/  ULDC.64 UR12, c[0x0][0x220] ;  /* 0x00008800000c7ab9 */ /* 0x000fe20000000a00 */
[----:B------:R-:W-:Y:S01]  /*19b0*/  LEA.HI R50, R52, R48, RZ, 0x3 ;  /* 0x0000003034327211 */ /* 0x000fe200078f18ff */
[----:B------:R-:W-:Y:S01]  /*19c0*/  ULDC.64 UR10, c[0x0][0x258] ;  /* 0x00009600000a7ab9 */ /* 0x000fe20000000a00 */
[----:B------:R-:W-:Y:S01]  /*19d0*/  LEA.HI R77, R77, R78, RZ, 0x6 ;  /* 0x0000004e4d4d7211 */ /* 0x000fe200078f30ff */
[----:B------:R-:W3:Y:S01]  /*19e0*/  LDC.64 R132, c[0x0][0x250] ;  /* 0x00009400ff847b82 */ /* 0x000ee20000000a00 */
[----:B------:R-:W-:Y:S01]  /*19f0*/  SHF.R.S32.HI R128, RZ, 0x3, R50 ;  /* 0x00000003ff807819 */ /* 0x000fe20000011432 */
[----:B------:R-:W-:Y:S01]  /*1a00*/  IMAD.SHL.U32 R47, R134, 0x10, RZ ;  /* 0x00000010862f7824 */ /* 0x000fe200078e00ff */
[----:B------:R-:W-:-:S02]  /*1a10*/  LOP3.LUT R50, R50, 0xfffffff8, RZ, 0xc0, !PT ;  /* 0xfffffff832327812 */ /* 0x000fc400078ec0ff */
[----:B------:R-:W-:Y:S02]  /*1a20*/  SHF.R.S32.HI R129, RZ, 0x1f, R128 ;  /* 0x0000001fff817819 */ /* 0x000fe40000011480 */
[----:B------:R-:W-:Y:S01]  /*1a30*/  SHF.R.S32.HI R77, RZ, 0x6, R77 ;  /* 0x00000006ff4d7819 */ /* 0x000fe2000001144d */
[----:B------:R-:W4:Y:S01]  /*1a40*/  @!P0 LDC.64 R4, c[0x0][0x228] ;  /* 0x00008a00ff048b82 */ /* 0x000f220000000a00 */
[----:B------:R-:W-:Y:S01]  /*1a50*/  IMAD.IADD R50, R48, 0x1, -R50 ;  /* 0x0000000130327824 */ /* 0x000fe200078e0a32 */
[----:B------:R-:W-:Y:S01]  /*1a60*/  SHF.R.S32.HI R126, RZ, 0x1f, R124 ;  /* 0x0000001fff7e7819 */ /* 0x000fe2000001147c */
[----:B------:R-:W-:Y:S01]  /*1a70*/  IMAD.WIDE R20, R11, 0x40, R128 ;  /* 0x000000400b147825 */ /* 0x000fe200078e0280 */
[----:B------:R-:W-:Y:S02]  /*1a80*/  VIMNMX R77, R235, R77, !PT ;  /* 0x0000004deb4d7248 */ /* 0x000fe40007fe0100 */
[----:B------:R-:W-:Y:S01]  /*1a90*/  SHF.L.U64.HI R46, R134, 0x4, R135 ;  /* 0x00000004862e7819 */ /* 0x000fe20000010287 */
[----:B------:R-:W-:Y:S01]  /*1aa0*/  IMAD.SHL.U32 R11, R128, 0x40, RZ ;  /* 0x00000040800b7824 */ /* 0x000fe200078e00ff */
[----:B------:R-:W1:Y:S01]  /*1ab0*/  LDC R117, c[0x0][0x2e0] ;  /* 0x0000b800ff757b82 */ /* 0x000e620000000800 */
[----:B--2---:R-:W-:-:S03]  /*1ac0*/  @P0 IMAD.WIDE.U32 R18, R12, R2, RZ ;  /* 0x000000020c120225 */ /* 0x004fc600078e00ff */
[----:B------:R-:W-:Y:S01]  /*1ad0*/  LOP3.LUT R11, R11, 0x1c0, RZ, 0xc0, !PT ;  /* 0x000001c00b0b7812 */ /* 0x000fe200078ec0ff */
[----:B------:R-:W-:Y:S02]  /*1ae0*/  @P0 IMAD R12, R12, R3, R19 ;  /* 0x000000030c0c0224 */ /* 0x000fe400078e0213 */
[----:B------:R-:W-:Y:S01]  /*1af0*/  IMAD R45, R129, R134, RZ ;  /* 0x00000086812d7224 */ /* 0x000fe200078e02ff */
[----:B---3--:R-:W-:Y:S01]  /*1b00*/  SHF.L.U64.HI R110, R132, 0x4, R133 ;  /* 0x00000004846e7819 */ /* 0x008fe20000010285 */
[----:B------:R-:W-:Y:S02]  /*1b10*/  IMAD R126, R126, UR10, RZ ;  /* 0x0000000a7e7e7c24 */ /* 0x000fe4000f8e02ff */
[----:B------:R-:W-:Y:S02]  /*1b20*/  IMAD R45, R128, R135, R45 ;  /* 0x00000087802d7224 */ /* 0x000fe400078e022d */
[----:B------:R-:W-:Y:S02]  /*1b30*/  IMAD R126, R124, UR11, R126 ;  /* 0x0000000b7c7e7c24 */ /* 0x000fe4000f8e027e */
[----:B------:R-:W-:-:S02]  /*1b40*/  IMAD.SHL.U32 R111, R132, 0x10, RZ ;  /* 0x00000010846f7824 */ /* 0x000fc400078e00ff */
[-C--:B----4-:R-:W-:Y:S02]  /*1b50*/  @!P0 IMAD R16, R9, R4.reuse, RZ ;  /* 0x0000000409108224 */ /* 0x090fe400078e02ff */
[----:B------:R-:W-:-:S04]  /*1b60*/  @!P0 IMAD.WIDE.U32 R22, R239, R4, RZ ;  /* 0x00000004ef168225 */ /* 0x000fc800078e00ff */
[----:B------:R-:W-:Y:S01]  /*1b70*/  @!P0 IMAD R5, R239, R5, R16 ;  /* 0x00000005ef058224 */ /* 0x000fe200078e0210 */
[----:B-1----:R-:W-:Y:S01]  /*1b80*/  LEA.HI R117, R117, R117, RZ, 0x1 ;  /* 0x0000007575757211 */ /* 0x002fe200078f08ff */
[----:B------:R-:W-:Y:S02]  /*1b90*/  IMAD.SHL.U32 R16, R50, 0x8, RZ ;  /* 0x0000000832107824 */ /* 0x000fe400078e00ff */
[----:B------:R-:W-:Y:S01]  /*1ba0*/  @!P0 IMAD.MOV.U32 R18, RZ, RZ, R22 ;  /* 0x000000ffff128224 */ /* 0x000fe200078e0016 */
[----:B------:R-:W-:Y:S01]  /*1bb0*/  SHF.R.S32.HI R115, RZ, 0x1, R117 ;  /* 0x00000001ff737819 */ /* 0x000fe20000011475 */
[----:B------:R-:W-:Y:S01]  /*1bc0*/  @!P0 IMAD.IADD R12, R23, 0x1, R5 ;  /* 0x00000001170c8824 */ /* 0x000fe200078e0205 */
[----:B------:R-:W-:Y:S01]  /*1bd0*/  IADD3 R22, P0, R16, R17, RZ ;  /* 0x0000001110167210 */ /* 0x000fe20007f1e0ff */
[----:B------:R-:W-:Y:S01]  /*1be0*/  IMAD R4, R104, UR4, RZ ;  /* 0x0000000468047c24 */ /* 0x000fe2000f8e02ff */
[--C-:B------:R-:W-:Y:S01]  /*1bf0*/  SHF.R.S32.HI R17, RZ, 0x1f, R16.reuse ;  /* 0x0000001fff117819 */ /* 0x100fe20000011410 */
[----:B------:R-:W-:Y:S01]  /*1c00*/  IMAD R5, R21, R2, RZ ;  /* 0x0000000215057224 */ /* 0x000fe200078e02ff */
[----:B------:R-:W-:Y:S01]  /*1c10*/  LOP3.LUT R19, R11, 0x38, R16, 0xf8, !PT ;  /* 0x000000380b137812 */ /* 0x000fe200078ef810 */
[----:B------:R-:W-:Y:S01]  /*1c20*/  IMAD R4, R10, UR5, R4 ;  /* 0x000000050a047c24 */ /* 0x000fe2000f8e0204 */
[----:B------:R-:W-:Y:S01]  /*1c30*/  IADD3.X R23, R17, R15, RZ, P0, !PT ;  /* 0x0000000f11177210 */ /* 0x000fe200007fe4ff */
[----:B------:R-:W-:Y:S01]  /*1c40*/  IMAD R5, R20, R3, R5 ;  /* 0x0000000314057224 */ /* 0x000fe200078e0205 */
[----:B------:R-:W-:Y:S01]  /*1c50*/  IADD3 R6, P0, R128, R6, RZ ;  /* 0x0000000680067210 */ /* 0x000fe20007f1e0ff */
[----:B------:R-:W-:Y:S01]  /*1c60*/  IMAD.SHL.U32 R116, R50, 0x4, RZ ;  /* 0x0000000432747824 */ /* 0x000fe200078e00ff */
[----:B------:R-:W-:Y:S01]  /*1c70*/  SHF.R.U32.HI R11, RZ, 0x3, R11 ;  /* 0x00000003ff0b7819 */ /* 0x000fe2000001160b */
[----:B------:R-:W-:Y:S01]  /*1c80*/  IMAD.WIDE.U32 R22, R10, UR4, R22 ;  /* 0x000000040a167c25 */ /* 0x000fe2000f8e0016 */
[C---:B------:R-:W-:Y:S01]  /*1c90*/  IADD3 R18, P1, R16.reuse, R18, RZ ;  /* 0x0000001210127210 */ /* 0x040fe20007f3e0ff */
[----:B------:R-:W-:Y:S01]  /*1ca0*/  ULDC.64 UR4, c[0x0][0x218] ;  /* 0x0000860000047ab9 */ /* 0x000fe20000000a00 */
[----:B------:R-:W-:Y:S01]  /*1cb0*/  LOP3.LUT R11, R19, R11, RZ, 0x3c, !PT ;  /* 0x0000000b130b7212 */ /* 0x000fe200078e3cff */
[----:B------:R-:W-:Y:S01]  /*1cc0*/  IMAD.X R0, R129, 0x1, R0, P0 ;  /* 0x0000000181007824 */ /* 0x000fe200000e0600 */
[----:B------:R-:W-:Y:S01]  /*1cd0*/  IADD3 R122, P0, R16, R13, RZ ;  /* 0x0000000d107a7210 */ /* 0x000fe20007f1e0ff */
[----:B------:R-:W-:Y:S01]  /*1ce0*/  IMAD.IADD R23, R23, 0x1, R4 ;  /* 0x0000000117177824 */ /* 0x000fe200078e0204 */
[----:B------:R-:W-:Y:S01]  /*1cf0*/  LEA.HI R3, R52, R48, RZ, 0x6 ;  /* 0x0000003034037211 */ /* 0x000fe200078f30ff */
[----:B------:R-:W-:Y:S01]  /*1d00*/  IMAD R0, R0, R132, RZ ;  /* 0x0000008400007224 */ /* 0x000fe200078e02ff */
[----:B------:R-:W-:Y:S01]  /*1d10*/  LEA.HI R52, R52, R48, RZ, 0x4 ;  /* 0x0000003034347211 */ /* 0x000fe200078f20ff */
[----:B------:R-:W-:-:S02]  /*1d20*/  IMAD.X R123, R17, 0x1, R7, P0 ;  /* 0x00000001117b7824 */ /* 0x000fc400000e0607 */
[----:B------:R-:W-:Y:S01]  /*1d30*/  IMAD R0, R6, R133, R0 ;  /* 0x0000008506007224 */ /* 0x000fe200078e0200 */
[----:B------:R-:W-:Y:S01]  /*1d40*/  LOP3.LUT R118, R52, 0xfffffff0, RZ, 0xc0, !PT ;  /* 0xfffffff034767812 */ /* 0x000fe200078ec0ff */
[----:B------:R-:W-:Y:S01]  /*1d50*/  IMAD.WIDE.U32 R6, R6, R132, R22 ;  /* 0x0000008406067225 */ /* 0x000fe200078e0016 */
[----:B------:R-:W-:-:S03]  /*1d60*/  SHF.R.S32.HI R52, RZ, 0x4, R52 ;  /* 0x00000004ff347819 */ /* 0x000fc60000011434 */
[----:B------:R-:W-:Y:S01]  /*1d70*/  IMAD.IADD R0, R7, 0x1, R0 ;  /* 0x0000000107007824 */ /* 0x000fe200078e0200 */
[----:B------:R-:W-:Y:S01]  /*1d80*/  LEA R4, P0, R6, UR12, 0x1 ;  /* 0x0000000c06047c11 */ /* 0x000fe2000f8008ff */
[----:B------:R-:W-:Y:S02]  /*1d90*/  IMAD.X R19, R17, 0x1, R12, P1 ;  /* 0x0000000111137824 */ /* 0x000fe400008e060c */
[----:B------:R-:W-:Y:S01]  /*1da0*/  IMAD.WIDE.U32 R122, R128, R134, R122 ;  /* 0x00000086807a7225 */ /* 0x000fe200078e007a */
[----:B------:R-:W-:-:S03]  /*1db0*/  SHF.L.U64.HI R0, R6, 0x1, R0 ;  /* 0x0000000106007819 */ /* 0x000fc60000010200 */
[----:B------:R-:W-:Y:S01]  /*1dc0*/  IMAD.WIDE.U32 R18, R20, R2, R18 ;  /* 0x0000000214127225 */ /* 0x000fe200078e0012 */
[----:B------:R-:W-:Y:S02]  /*1dd0*/  IADD3.X R0, R0, UR13, RZ, P0, !PT ;  /* 0x0000000d00007c10 */ /* 0x000fe400087fe4ff */
[----:B------:R-:W-:Y:S01]  /*1de0*/  ISETP.GT.AND P0, PT, R165, R77, PT ;  /* 0x0000004da500720c */ /* 0x000fe20003f04270 */
[----:B------:R-:W-:Y:S01]  /*1df0*/  IMAD.SHL.U32 R119, R3, 0x8, RZ ;  /* 0x0000000803777824 */ /* 0x000fe200078e00ff */
[----:B------:R-:W-:Y:S01]  /*1e00*/  IADD3 R45, R123, R45, RZ ;  /* 0x0000002d7b2d7210 */ /* 0x000fe20007ffe0ff */
[----:B------:R-:W-:Y:S01]  /*1e10*/  IMAD.IADD R118, R48, 0x1, -R118 ;  /* 0x0000000130767824 */ /* 0x000fe200078e0a76 */
[----:B------:R-:W-:Y:S01]  /*1e20*/  IADD3 R3, R19, R5, RZ ;  /* 0x0000000513037210 */ /* 0x000fe20007ffe0ff */
[----:B------:R-:W-:Y:S01]  /*1e30*/  IMAD.MOV.U32 R2, RZ, RZ, R18 ;  /* 0x000000ffff027224 */ /* 0x000fe200078e0012 */
[C---:B------:R-:W-:Y:S01]  /*1e40*/  LEA R237, P1, R122.reuse, UR4, 0x1 ;  /* 0x000000047aed7c11 */ /* 0x040fe2000f8208ff */
[----:B------:R-:W-:Y:S01]  /*1e50*/  IMAD.MOV.U32 R242, RZ, RZ, R4 ;  /* 0x000000fffff27224 */ /* 0x000fe200078e0004 */
[----:B------:R-:W-:Y:S01]  /*1e60*/  SHF.L.U64.HI R236, R122, 0x1, R45 ;  /* 0x000000017aec7819 */ /* 0x000fe2000001022d */
[----:B------:R-:W-:Y:S01]  /*1e70*/  IMAD.WIDE.U32 R124, R124, UR10, R2 ;  /* 0x0000000a7c7c7c25 */ /* 0x000fe2000f8e0002 */
[----:B------:R-:W-:-:S02]  /*1e80*/  SHF.R.S32.HI R51, RZ, 0x1f, R118 ;  /* 0x0000001fff337819 */ /* 0x000fc40000011476 */
[----:B------:R-:W-:Y:S01]  /*1e90*/  IADD3.X R236, R236, UR5, RZ, P1, !PT ;  /* 0x00000005ecec7c10 */ /* 0x000fe20008ffe4ff */
[----:B------:R-:W-:Y:S01]  /*1ea0*/  IMAD.IADD R127, R125, 0x1, R126 ;  /* 0x000000017d7f7824 */ /* 0x000fe200078e027e */
[----:B------:R-:W-:Y:S01]  /*1eb0*/  LOP3.LUT R119, R11, 0xfffffe00, R119, 0xf8, !PT ;  /* 0xfffffe000b777812 */ /* 0x000fe200078ef877 */
[----:B------:R-:W-:Y:S01]  /*1ec0*/  IMAD.MOV.U32 R6, RZ, RZ, R237 ;  /* 0x000000ffff067224 */ /* 0x000fe200078e00ed */
[----:B------:R-:W-:Y:S01]  /*1ed0*/  LEA.HI R51, R51, R118, RZ, 0x3 ;  /* 0x0000007633337211 */ /* 0x000fe200078f18ff */
[----:B------:R-:W-:Y:S01]  /*1ee0*/  IMAD.MOV.U32 R243, RZ, RZ, R0 ;  /* 0x000000fffff37224 */ /* 0x000fe200078e0000 */
[----:B------:R-:W-:Y:S02]  /*1ef0*/  MOV R7, R236 ;  /* 0x000000ec00077202 */ /* 0x000fe40000000f00 */
[----:B------:R-:W-:Y:S01]  /*1f00*/  @!P5 MOV R14, RZ ;  /* 0x000000ff000ed202 */ /* 0x000fe20000000f00 */
[----:B------:R-:W-:Y:S06]  /*1f10*/  @!P0 BRA `(.L_x_5502) ;  /* 0x000000b000ac8947 */ /* 0x000fec0003800000 */
[----:B------:R-:W1:Y:S01]  /*1f20*/  LDC.64 R2, c[0x0][0x338] ;  /* 0x0000ce00ff027b82 */ /* 0x000e620000000a00 */
[----:B------:R-:W-:Y:S01]  /*1f30*/  ULDC.64 UR10, c[0x0][0x330] ;  /* 0x0000cc00000a7ab9 */ /* 0x000fe20000000a00 */
[----:B------:R-:W-:Y:S01]  /*1f40*/  ULDC.64 UR4, c[0x0][0x328] ;  /* 0x0000ca0000047ab9 */ /* 0x000fe20000000a00 */
[C---:B------:R-:W-:Y:S01]  /*1f50*/  IMAD R11, R9.reuse, UR10, RZ ;  /* 0x0000000a090b7c24 */ /* 0x040fe2000f8e02ff */
[----:B------:R-:W-:Y:S01]  /*1f60*/  SHF.R.S32.HI R5, RZ, 0x1f, R8 ;  /* 0x0000001fff057819 */ /* 0x000fe20000011408 */
[----:B------:R-:W-:Y:S01]  /*1f70*/  IMAD R9, R9, UR4, RZ ;  /* 0x0000000409097c24 */ /* 0x000fe2000f8e02ff */
[----:B------:R-:W-:Y:S01]  /*1f80*/  SHF.R.S32.HI R13, RZ, 0x1f, R78 ;  /* 0x0000001fff0d7819 */ /* 0x000fe2000001144e */
[C---:B------:R-:W-:Y:S01]  /*1f90*/  IMAD.WIDE.U32 R20, R239.reuse, UR4, R16 ;  /* 0x00000004ef147c25 */ /* 0x040fe2000f8e0010 */
        /* <DEDUP_REMOVED lines=8> */
[----:B------:R-:W-:Y:S01]  /*2020*/  USHF.L.U64.HI UR23, UR4, 0x5, UR5 ;  /* 0x0000000504177899 */ /* 0x000fe20008010205 */
[----:B------:R-:W-:Y:S01]  /*2030*/  IMAD R11, R239, UR11, R11 ;  /* 0x0000000bef0b7c24 */ /* 0x000fe2000f8e020b */
[----:B------:R-:W-:Y:S01]  /*2040*/  ULDC.64 UR10, c[0x0][0x348] ;  /* 0x0000d200000a7ab9 */ /* 0x000fe20000000a00 */
[----:B------:R-:W-:Y:S01]  /*2050*/  IMAD.IADD R21, R21, 0x1, R9 ;  /* 0x0000000115157824 */ /* 0x000fe200078e0209 */
[----:B------:R-:W-:Y:S01]  /*2060*/  USHF.L.U32 UR24, UR4, 0x5, URZ ;  /* 0x0000000504187899 */ /* 0x000fe2000800063f */
[----:B------:R-:W-:Y:S01]  /*2070*/  IMAD.IADD R19, R19, 0x1, R11 ;  /* 0x0000000113137824 */ /* 0x000fe200078e020b */
[----:B------:R-:W-:Y:S01]  /*2080*/  USHF.L.U64.HI UR21, UR4, 0x4, UR5 ;  /* 0x0000000404157899 */ /* 0x000fe20008010205 */
[C---:B------:R-:W-:Y:S01]  /*2090*/  IMAD R9, R5.reuse, UR4, RZ ;  /* 0x0000000405097c24 */ /* 0x040fe2000f8e02ff */
[----:B------:R-:W-:Y:S01]  /*20a0*/  USHF.L.U32 UR22, UR4, 0x4, URZ ;  /* 0x0000000404167899 */ /* 0x000fe2000800063f */
[-C--:B-1----:R-:W-:Y:S01]  /*20b0*/  IMAD R5, R5, R2.reuse, RZ ;  /* 0x0000000205057224 */ /* 0x082fe200078e02ff */
[----:B------:R-:W-:Y:S01]  /*20c0*/  UIMAD.WIDE.U32 UR26, UR4, 0x60, URZ ;  /* 0x00000060041a78a5 */ /* 0x000fe2000f8e003f */
[----:B-----5:R-:W-:Y:S01]  /*20d0*/  IMAD.IADD R8, R14, 0x1, R8 ;  /* 0x000000010e087824 */ /* 0x020fe200078e0208 */
[----:B------:R-:W-:Y:S01]  /*20e0*/  UIMAD UR25, UR5, 0x60, URZ ;  /* 0x00000060051978a4 */ /* 0x000fe2000f8e023f */
[----:B------:R-:W-:Y:S01]  /*20f0*/  IMAD R9, R12, UR5, R9 ;  /* 0x000000050c097c24 */ /* 0x000fe2000f8e0209 */
[----:B------:R-:W-:Y:S01]  /*2100*/  SHF.L.U64.HI R82, R2, 0x4, R3 ;  /* 0x0000000402527819 */ /* 0x000fe20000010203 */
[----:B------:R-:W-:Y:S01]  /*2110*/  IMAD.WIDE.U32 R18, R12, UR4, R18 ;  /* 0x000000040c127c25 */ /* 0x000fe2000f8e0012 */
[----:B------:R-:W-:Y:S01]  /*2120*/  ULDC.64 UR4, c[0x0][0x358] ;  /* 0x0000d60000047ab9 */ /* 0x000fe20000000a00 */
[----:B------:R-:W-:Y:S01]  /*2130*/  SHF.L.U64.HI R84, R2, 0x5, R3 ;  /* 0x0000000502547819 */ /* 0x000fe20000010203 */
[----:B------:R-:W-:Y:S01]  /*2140*/  USHF.L.U64.HI UR21, UR22, 0x1, UR21 ;  /* 0x0000000116157899 */ /* 0x000fe20008010215 */
[----:B------:R-:W-:Y:S01]  /*2150*/  IMAD R5, R12, R3, R5 ;  /* 0x000000030c057224 */ /* 0x000fe200078e0205 */
[----:B------:R-:W-:Y:S01]  /*2160*/  IADD3 R114, R128, 0x10, RZ ;  /* 0x0000001080727810 */ /* 0x000fe20007ffe0ff */
[----:B------:R-:W-:Y:S01]  /*2170*/  IMAD.WIDE.U32 R20, R12, R2, R20 ;  /* 0x000000020c147225 */ /* 0x000fe200078e0014 */
[----:B------:R-:W-:Y:S01]  /*2180*/  USHF.L.U64.HI UR23, UR24, 0x1, UR23 ;  /* 0x0000000118177899 */ /* 0x000fe20008010217 */
[----:B------:R-:W-:-:S02]  /*2190*/  ULDC.U8 UR20, c[0x0][0x3c3] ;  /* 0x0000f0c000147ab9 */ /* 0x000fc40000000000 */
[----:B------:R-:W-:Y:S01]  /*21a0*/  IMAD R102, R104, UR12, RZ ;  /* 0x0000000c68667c24 */ /* 0x000fe2000f8e02ff */
[----:B------:R-:W-:Y:S01]  /*21b0*/  ULDC UR19, c[0x0][0x2e0] ;  /* 0x0000b80000137ab9 */ /* 0x000fe20000000800 */
[----:B------:R-:W-:Y:S01]  /*21c0*/  IMAD R34, R128, R115, R116 ;  /* 0x0000007380227224 */ /* 0x000fe200078e0274 */
[----:B------:R-:W-:Y:S01]  /*21d0*/  ULDC.64 UR16, c[0x0][0x250] ;  /* 0x0000940000107ab9 */ /* 0x000fe20000000a00 */
[----:B------:R-:W-:Y:S01]  /*21e0*/  IMAD R8, R115, R8, RZ ;  /* 0x0000000873087224 */ /* 0x000fe200078e02ff */
[----:B------:R-:W-:Y:S01]  /*21f0*/  USHF.L.U32 UR22, UR22, 0x1, URZ ;  /* 0x0000000116167899 */ /* 0x000fe2000800063f */
[----:B------:R-:W-:Y:S01]  /*2200*/  IMAD.IADD R13, R19, 0x1, R9 ;  /* 0x00000001130d7824 */ /* 0x000fe200078e0209 */
[----:B------:R-:W-:Y:S01]  /*2210*/  USHF.L.U32 UR24, UR24, 0x1, URZ ;  /* 0x0000000118187899 */ /* 0x000fe2000800063f */
[----:B------:R-:W-:Y:S01]  /*2220*/  IMAD.MOV.U32 R12, RZ, RZ, R18 ;  /* 0x000000ffff0c7224 */ /* 0x000fe200078e0012 */
[----:B------:R-:W-:Y:S01]  /*2230*/  SHF.R.S32.HI R108, RZ, 0x1f, R8 ;  /* 0x0000001fff6c7819 */ /* 0x000fe20000011408 */
[----:B------:R-:W-:Y:S01]  /*2240*/  IMAD R104, R104, UR10, RZ ;  /* 0x0000000a68687c24 */ /* 0x000fe2000f8e02ff */
[----:B------:R-:W-:Y:S01]  /*2250*/  UIADD3 UR25, UR27, UR25, URZ ;  /* 0x000000191b197290 */ /* 0x000fe2000fffe03f */
[----:B------:R-:W-:Y:S01]  /*2260*/  IMAD.IADD R15, R21, 0x1, R5 ;  /* 0x00000001150f7824 */ /* 0x000fe200078e0205 */
[----:B------:R-:W-:Y:S01]  /*2270*/  IADD3 R5, P0, R8, R34, RZ ;  /* 0x0000002208057210 */ /* 0x000fe20007f1e0ff */
[----:B------:R-:W-:Y:S01]  /*2280*/  IMAD.MOV.U32 R14, RZ, RZ, R20 ;  /* 0x000000ffff0e7224 */ /* 0x000fe200078e0014 */
[----:B------:R-:W-:Y:S01]  /*2290*/  ULDC.64 UR14, c[0x0][0x238] ;  /* 0x00008e00000e7ab9 */ /* 0x000fe20000000a00 */
[----:B------:R-:W-:-:S02]  /*22a0*/  IMAD R102, R10, UR13, R102 ;  /* 0x0000000d0a667c24 */ /* 0x000fc4000f8e0266 */
[----:B------:R-:W-:Y:S01]  /*22b0*/  IMAD.WIDE.U32 R12, R10, UR12, R12 ;  /* 0x0000000c0a0c7c25 */ /* 0x000fe2000f8e000c */
[----:B------:R-:W-:-:S03]  /*22c0*/  ULDC.64 UR12, c[0x0][0x320] ;  /* 0x0000c800000c7ab9 */ /* 0x000fc60000000a00 */
[C---:B------:R-:W-:Y:S01]  /*22d0*/  IMAD R104, R10.reuse, UR11, R104 ;  /* 0x0000000b0a687c24 */ /* 0x040fe2000f8e0268 */
[----:B------:R-:W-:Y:S01]  /*22e0*/  IADD3 R102, R13, R102, RZ ;  /* 0x000000660d667210 */ /* 0x000fe20007ffe0ff */
[----:B------:R-:W-:Y:S01]  /*22f0*/  IMAD.WIDE.U32 R10, R10, UR10, R14 ;  /* 0x0000000a0a0a7c25 */ /* 0x000fe2000f8e000e */
[----:B------:R-:W-:Y:S01]  /*2300*/  ULDC.64 UR10, c[0x0][0x318] ;  /* 0x0000c600000a7ab9 */ /* 0x000fe20000000a00 */
[----:B------:R-:W-:Y:S02]  /*2310*/  LEA R103, P1, R12, UR12, 0x1 ;  /* 0x0000000c0c677c11 */ /* 0x000fe4000f8208ff */
[----:B------:R-:W-:Y:S01]  /*2320*/  IMAD.IADD R9, R116, 0x1, R34 ;  /* 0x0000000174097824 */ /* 0x000fe200078e0222 */
[-C--:B------:R-:W-:Y:S01]  /*2330*/  LEA.HI.X.SX32 R34, R34, R108.reuse, 0x1, P0 ;  /* 0x0000006c22227211 */ /* 0x080fe200000f0eff */
[----:B------:R-:W-:Y:S01]  /*2340*/  IMAD.IADD R104, R11, 0x1, R104 ;  /* 0x000000010b687824 */ /* 0x000fe200078e0268 */
[----:B------:R-:W-:Y:S01]  /*2350*/  LEA R105, P0, R10, UR10, 0x1 ;  /* 0x0000000a0a697c11 */ /* 0x000fe2000f8008ff */
[----:B------:R-:W-:Y:S01]  /*2360*/  IMAD.SHL.U32 R83, R2, 0x10, RZ ;  /* 0x0000001002537824 */ /* 0x000fe200078e00ff */
[----:B------:R-:W-:Y:S01]  /*2370*/  IADD3 R8, P2, R8, R9, RZ ;  /* 0x0000000908087210 */ /* 0x000fe20007f5e0ff */
[----:B------:R-:W-:Y:S01]  /*2380*/  IMAD.SHL.U32 R76, R115, 0x10, RZ ;  /* 0x00000010734c7824 */ /* 0x000fe200078e00ff */
[----:B------:R-:W-:Y:S01]  /*2390*/  SHF.L.U64.HI R34, R5, 0x1, R34 ;  /* 0x0000000105227819 */ /* 0x000fe20000010222 */
[----:B------:R-:W-:Y:S01]  /*23a0*/  IMAD.SHL.U32 R99, R133, 0x20, RZ ;  /* 0x0000002085637824 */ /* 0x000fe200078e00ff */
[----:B------:R-:W-:Y:S01]  /*23b0*/  SHF.L.U32 R5, R5, 0x1, RZ ;  /* 0x0000000105057819 */ /* 0x000fe200000006ff */
[----:B------:R-:W-:Y:S01]  /*23c0*/  VIADD R72, R76, 0x40 ;  /* 0x000000404c487836 */ /* 0x000fe20000000000 */
[----:B------:R-:W-:Y:S01]  /*23d0*/  LEA.HI.X R104, R10, UR11, R104, 0x1, P0 ;  /* 0x0000000b0a687c11 */ /* 0x000fe200080f0c68 */
[----:B------:R-:W-:Y:S01]  /*23e0*/  ULDC.64 UR10, c[0x0][0x360] ;  /* 0x0000d800000a7ab9 */ /* 0x000fe20000000a00 */
[----:B------:R-:W-:Y:S01]  /*23f0*/  LEA.HI.X.SX32 R108, R9, R108, 0x1, P2 ;  /* 0x0000006c096c7211 */ /* 0x000fe200010f0eff */
[----:B------:R-:W-:Y:S01]  /*2400*/  VIADD R68, R76, 0x80 ;  /* 0x000000804c447836 */ /* 0x000fe20000000000 */
[----:B------:R-:W-:Y:S01]  /*2410*/  LEA.HI.X R102, R12, UR13, R102, 0x1, P1 ;  /* 0x0000000d0c667c11 */ /* 0x000fe200088f0c66 */
[----:B------:R-:W-:Y:S01]  /*2420*/  IMAD.WIDE.U32 R22, R132, 0x20, RZ ;  /* 0x0000002084167825 */ /* 0x000fe200078e00ff */
[C---:B------:R-:W-:Y:S01]  /*2430*/  IADD3 R19, P1, R5.reuse, UR10, RZ ;  /* 0x0000000a05137c10 */ /* 0x040fe2000ff3e0ff */
[----:B------:R-:W-:Y:S01]  /*2440*/  ULDC.64 UR12, c[0x0][0x230] ;  /* 0x00008c00000c7ab9 */ /* 0x000fe20000000a00 */
[----:B------:R-:W-:Y:S01]  /*2450*/  IADD3 R35, P0, R5, UR4, RZ ;  /* 0x0000000405237c10 */ /* 0x000fe2000ff1e0ff */
[----:B------:R-:W-:Y:S01]  /*2460*/  IMAD.IADD R66, R76, 0x1, R72 ;  /* 0x000000014c427824 */ /* 0x000fe200078e0248 */
[C---:B------:R-:W-:Y:S01]  /*2470*/  SHF.L.U64.HI R108, R8.reuse, 0x1, R108 ;  /* 0x00000001086c7819 */ /* 0x040fe2000001026c */
[----:B------:R-:W-:Y:S01]  /*2480*/  IMAD.SHL.U32 R8, R8, 0x2, RZ ;  /* 0x0000000208087824 */ /* 0x000fe200078e00ff */
[----:B------:R-:W-:Y:S01]  /*2490*/  IADD3.X R18, R34, UR11, RZ, P1, !PT ;  /* 0x0000000b22127c10 */ /* 0x000fe20008ffe4ff */
[----:B------:R-:W-:Y:S01]  /*24a0*/  IMAD.IADD R62, R76, 0x1, R68 ;  /* 0x000000014c3e7824 */ /* 0x000fe200078e0244 */
[----:B------:R-:W-:Y:S01]  /*24b0*/  IADD3.X R34, R34, UR5, RZ, P0, !PT ;  /* 0x0000000522227c10 */ /* 0x000fe200087fe4ff */
[----:B------:R-:W-:Y:S01]  /*24c0*/  IMAD.SHL.U32 R86, R135, 0x20, RZ ;  /* 0x0000002087567824 */ /* 0x000fe200078e00ff */
[----:B------:R-:W-:Y:S01]  /*24d0*/  IADD3 R92, P0, R83, R83, RZ ;  /* 0x00000053535c7210 */ /* 0x000fe20007f1e0ff */
[----:B------:R-:W-:Y:S01]  /*24e0*/  IMAD.WIDE.U32 R134, R134, 0x20, RZ ;  /* 0x0000002086867825 */ /* 0x000fe200078e00ff */
[----:B------:R-:W-:-:S02]  /*24f0*/  IADD3 R107, P4, R8, UR10, RZ ;  /* 0x0000000a086b7c10 */ /* 0x000fc4000ff9e0ff */
[----:B------:R-:W-:Y:S01]  /*2500*/  IADD3 R64, R76, 0xc0, RZ ;  /* 0x000000c04c407810 */ /* 0x000fe20007ffe0ff */
[----:B------:R-:W-:Y:S01]  /*2510*/  IMAD.X R91, R82, 0x1, R82, P0 ;  /* 0x00000001525b7824 */ /* 0x000fe200000e0652 */
[----:B------:R-:W-:Y:S01]  /*2520*/  IADD3 R88, P0, R92, 0x40, RZ ;  /* 0x000000405c587810 */ /* 0x000fe20007f1e0ff */
[----:B------:R-:W-:Y:S01]  /*2530*/  IMAD R101, R133, 0x60, RZ ;  /* 0x0000006085657824 */ /* 0x000fe200078e02ff */
[----:B------:R-:W-:Y:S01]  /*2540*/  IADD3 R109, P2, R8, UR4, RZ ;  /* 0x00000004086d7c10 */ /* 0x000fe2000ff5e0ff */
[C---:B------:R-:W-:Y:S01]  /*2550*/  IMAD.SHL.U32 R74, R115.reuse, 0x20, RZ ;  /* 0x00000020734a7824 */ /* 0x040fe200078e00ff */
[----:B------:R-:W-:Y:S01]  /*2560*/  IADD3.X R106, R108, UR11, RZ, P4, !PT ;  /* 0x0000000b6c6a7c10 */ /* 0x000fe2000a7fe4ff */
[--C-:B------:R-:W-:Y:S01]  /*2570*/  IMAD.X R87, RZ, RZ, R91.reuse, P0 ;  /* 0x000000ffff577224 */ /* 0x100fe200000e065b */
[C---:B------:R-:W-:Y:S01]  /*2580*/  IADD3 R90, P5, R92.reuse, 0x80, RZ ;  /* 0x000000805c5a7810 */ /* 0x040fe20007fbe0ff */
[----:B------:R-:W-:Y:S01]  /*2590*/  IMAD R70, R115, 0x30, RZ ;  /* 0x0000003073467824 */ /* 0x000fe200078e02ff */
[----:B------:R-:W-:Y:S01]  /*25a0*/  IADD3 R92, P4, R92, 0xc0, RZ ;  /* 0x000000c05c5c7810 */ /* 0x000fe20007f9e0ff */
[C---:B------:R-:W-:Y:S01]  /*25b0*/  IMAD.IADD R60, R76.reuse, 0x1, R66 ;  /* 0x000000014c3c7824 */ /* 0x040fe200078e0242 */
[C---:B------:R-:W-:Y:S01]  /*25c0*/  IADD3 R58, R76.reuse, R64, RZ ;  /* 0x000000404c3a7210 */ /* 0x040fe20007ffe0ff */
[----:B------:R-:W-:Y:S01]  /*25d0*/  IMAD.IADD R56, R76, 0x1, R62 ;  /* 0x000000014c387824 */ /* 0x000fe200078e023e */
[----:B------:R-:W-:Y:S01]  /*25e0*/  LOP3.LUT R19, R19, R18, RZ, 0x3c, !PT ;  /* 0x0000001213137212 */ /* 0x000fe200078e3cff */
[----:B------:R-:W-:Y:S01]  /*25f0*/  IMAD.WIDE.U32 R132, R132, 0x60, RZ ;  /* 0x0000006084847825 */ /* 0x000fe200078e00ff */
[----:B------:R-:W-:Y:S01]  /*2600*/  LOP3.LUT R35, R35, R34, RZ, 0x3c, !PT ;  /* 0x0000002223237212 */ /* 0x000fe200078e3cff */
[----:B------:R-:W-:Y:S01]  /*2610*/  ULDC UR4, c[0x0][0x2e0] ;  /* 0x0000b80000047ab9 */ /* 0x000fe20000000800 */
[----:B------:R-:W-:Y:S01]  /*2620*/  IADD3.X R108, R108, UR5, RZ, P2, !PT ;  /* 0x000000056c6c7c10 */ /* 0x000fe200097fe4ff */
[----:B------:R-:W-:Y:S01]  /*2630*/  IMAD.SHL.U32 R85, R2, 0x20, RZ ;  /* 0x0000002002557824 */ /* 0x000fe200078e00ff */
[-C--:B------:R-:W-:Y:S01]  /*2640*/  IADD3 R94, P2, R88, R83.reuse, RZ ;  /* 0x00000053585e7210 */ /* 0x080fe20007f5e0ff */
[----:B------:R-:W-:Y:S01]  /*2650*/  IMAD.MOV.U32 R81, RZ, RZ, R4 ;  /* 0x000000ffff517224 */ /* 0x000fe200078e0004 */
[----:B------:R-:W-:Y:S01]  /*2660*/  IADD3 R98, P0, R92, R83, RZ ;  /* 0x000000535c627210 */ /* 0x000fe20007f1e0ff */
[----:B------:R-:W-:Y:S01]  /*2670*/  IMAD.MOV.U32 R136, RZ, RZ, R6 ;  /* 0x000000ffff887224 */ /* 0x000fe200078e0006 */
[----:B------:R-:W-:Y:S01]  /*2680*/  IADD3.X R89, RZ, R91, RZ, P5, !PT ;  /* 0x0000005bff597210 */ /* 0x000fe20002ffe4ff */
[----:B------:R-:W-:Y:S01]  /*2690*/  IMAD.X R91, RZ, RZ, R91, P4 ;  /* 0x000000ffff5b7224 */ /* 0x000fe200020e065b */
[----:B------:R-:W-:Y:S01]  /*26a0*/  IADD3 R99, R23, R99, RZ ;  /* 0x0000006317637210 */ /* 0x000fe20007ffe0ff */
[----:B------:R-:W-:Y:S01]  /*26b0*/  IMAD.MOV.U32 R137, RZ, RZ, R7 ;  /* 0x000000ffff897224 */ /* 0x000fe200078e0007 */
[----:B------:R-:W-:Y:S01]  /*26c0*/  IADD3 R54, R76, R58, RZ ;  /* 0x0000003a4c367210 */ /* 0x000fe20007ffe0ff */
[----:B------:R-:W-:Y:S01]  /*26d0*/  VIADD R113, R128, 0x20 ;  /* 0x0000002080717836 */ /* 0x000fe20000000000 */
[----:B------:R-:W-:Y:S01]  /*26e0*/  IADD3 R96, P1, R90, R83, RZ ;  /* 0x000000535a607210 */ /* 0x000fe20007f3e0ff */
[----:B------:R-:W-:Y:S01]  /*26f0*/  VIADD R112, R128, 0x30 ;  /* 0x0000003080707836 */ /* 0x000fe20000000000 */
[----:B------:R-:W-:Y:S01]  /*2700*/  LOP3.LUT R18, R19, R18, RZ, 0x3c, !PT ;  /* 0x0000001213127212 */ /* 0x000fe200078e3cff */
[C---:B------:R-:W-:Y:S01]  /*2710*/  VIADD R12, R16.reuse, 0x40 ;  /* 0x00000040100c7836 */ /* 0x040fe20000000000 */
[----:B------:R-:W-:Y:S01]  /*2720*/  LOP3.LUT R34, R35, R34, RZ, 0x3c, !PT ;  /* 0x0000002223227212 */ /* 0x000fe200078e3cff */
[----:B------:R-:W-:Y:S01]  /*2730*/  VIADD R10, R16, 0xc0 ;  /* 0x000000c0100a7836 */ /* 0x000fe20000000000 */
[C---:B------:R-:W-:Y:S01]  /*2740*/  SHF.L.U32 R100, R22.reuse, 0x1, RZ ;  /* 0x0000000116647819 */ /* 0x040fe200000006ff */
[----:B------:R-:W-:Y:S01]  /*2750*/  IMAD.MOV.U32 R9, RZ, RZ, R165 ;  /* 0x000000ffff097224 */ /* 0x000fe200078e00a5 */
[----:B------:R-:W-:Y:S01]  /*2760*/  SHF.L.U64.HI R99, R22, 0x1, R99 ;  /* 0x0000000116637819 */ /* 0x000fe20000010263 */
[----:B------:R-:W-:Y:S01]  /*2770*/  IMAD.IADD R101, R133, 0x1, R101 ;  /* 0x0000000185657824 */ /* 0x000fe200078e0265 */
[----:B------:R-:W-:Y:S01]  /*2780*/  IADD3 R11, R16, 0x80, RZ ;  /* 0x00000080100b7810 */ /* 0x000fe20007ffe0ff */
[----:B--2---:R-:W-:Y:S01]  /*2790*/  IMAD.U32 R79, R79, -0x40, RZ ;  /* 0xffffffc04f4f7824 */ /* 0x004fe200078e00ff */
[----:B------:R-:W-:Y:S01]  /*27a0*/  IADD3 R86, R135, R86, RZ ;  /* 0x0000005687567210 */ /* 0x000fe20007ffe0ff */
[----:B------:R-:W-:Y:S01]  /*27b0*/  IMAD.X R93, R87, 0x1, R82, P2 ;  /* 0x00000001575d7824 */ /* 0x000fe200010e0652 */
[----:B------:R-:W-:Y:S01]  /*27c0*/  SHF.R.S32.HI R75, RZ, 0x1f, R76 ;  /* 0x0000001fff4b7819 */ /* 0x000fe2000001144c */
[----:B------:R-:W-:Y:S01]  /*27d0*/  IMAD.X R97, R91, 0x1, R82, P0 ;  /* 0x000000015b617824 */ /* 0x000fe200000e0652 */
[----:B------:R-:W-:Y:S01]  /*27e0*/  SHF.R.S32.HI R73, RZ, 0x1f, R74 ;  /* 0x0000001fff497819 */ /* 0x000fe2000001144a */
[----:B------:R-:W-:Y:S01]  /*27f0*/  ULDC UR5, c[0x0][0x2e0] ;  /* 0x0000b80000057ab9 */ /* 0x000fe20000000800 */
        /* <DEDUP_REMOVED lines=11> */
[----:B------:R-:W-:Y:S02]  /*28b0*/  IADD3.X R95, R89, R82, RZ, P1, !PT ;  /* 0x00000052595f7210 */ /* 0x000fe40000ffe4ff */
[----:B------:R-:W-:Y:S02]  /*28c0*/  LOP3.LUT R19, R19, R18, RZ, 0x3c, !PT ;  /* 0x0000001213137212 */ /* 0x000fe400078e3cff */
[----:B------:R-:W-:-:S07]  /*28d0*/  LOP3.LUT R35, R35, R34, RZ, 0x3c, !PT ;  /* 0x0000002223237212 */ /* 0x000fce00078e3cff */
.L_x_5556:
[----:B------:R-:W-:Y:S02]  /*28e0*/  IMAD.SHL.U32 R14, R9, 0x40, RZ ;  /* 0x00000040090e7824 */ /* 0x000fe400078e00ff */
[----:B------:R-:W-:Y:S02]  /*28f0*/  IMAD.MOV.U32 R2, RZ, RZ, R103 ;  /* 0x000000ffff027224 */ /* 0x000fe400078e0067 */
[----:B------:R-:W-:Y:S02]  /*2900*/  VIADD R13, R14, 0xffffffc0 ;  /* 0xffffffc00e0d7836 */ /* 0x000fe40000000000 */
[----:B------:R-:W-:Y:S02]  /*2910*/  IMAD.MOV.U32 R3, RZ, RZ, R102 ;  /* 0x000000ffff037224 */ /* 0x000fe400078e0066 */
[--C-:B---3--:R-:W-:Y:S02]  /*2920*/  IMAD.IADD R138, R49, 0x1, -R13.reuse ;  /* 0x00000001318a7824 */ /* 0x108fe400078e0a0d */
[----:B------:R-:W-:Y:S03]  /*2930*/  IMAD.IADD R121, R78, 0x1, -R13 ;  /* 0x000000014e797824 */ /* 0x000fe600078e0a0d */
[-C--:B------:R-:W-:Y:S02]  /*2940*/  ISETP.GE.AND P0, PT, R128, R138.reuse, PT ;  /* 0x0000008a8000720c */ /* 0x080fe40003f06270 */
[-C--:B------:R-:W-:Y:S02]  /*2950*/  ISETP.GE.AND P5, PT, R114, R138.reuse, PT ;  /* 0x0000008a7200720c */ /* 0x080fe40003fa6270 */
[-C--:B------:R-:W-:Y:S02]  /*2960*/  ISETP.GE.AND P0, PT, R128, R121.reuse, !P0 ;  /* 0x000000798000720c */ /* 0x080fe40004706270 */
[-C--:B------:R-:W-:Y:S02]  /*2970*/  ISETP.GE.AND P5, PT, R114, R121.reuse, !P5 ;  /* 0x000000797200720c */ /* 0x080fe40006fa6270 */
[C---:B------:R-:W-:Y:S04]  /*2980*/  ISETP.GE.AND P2, PT, R113.reuse, R138, PT ;  /* 0x0000008a7100720c */ /* 0x040fe80003f46270 */
[----:B------:R-:W-:Y:S05]  /*2990*/  ISETP.GE.AND P2, PT, R113, R121, !P2 ;  /* 0x000000797100720c */ /* 0x000fea0005746270 */
[----:B-12-4-:R-:W2:Y:S01]  /*29a0*/  @P0 LDG.E.128 R20, desc[UR6][R2.64] ;  /* 0x0000000602140981 */ /* 0x016ea2000c1e1d00 */
[----:B------:R-:W-:Y:S01]  /*29b0*/  @P0 IMAD.MOV.U32 R24, RZ, RZ, R81 ;  /* 0x000000ffff180224 */ /* 0x000fe200078e0051 */
[C---:B------:R-:W-:Y:S01]  /*29c0*/  @P5 IADD3 R26, P1, R2.reuse, UR22, RZ ;  /* 0x00000016021a5c10 */ /* 0x040fe2000ff3e0ff */
[----:B------:R-:W-:Y:S03]  /*29d0*/  @P0 IMAD.MOV.U32 R25, RZ, RZ, R80 ;  /* 0x000000ffff190224 */ /* 0x000fe600078e0050 */
[----:B------:R-:W-:Y:S02]  /*29e0*/  @P5 IADD3.X R27, R3, UR21, RZ, P1, !PT ;  /* 0x00000015031b5c10 */ /* 0x000fe40008ffe4ff */
[----:B--2---:R-:W-:Y:S04]  /*29f0*/  @P0 STG.E.128 desc[UR6][R24.64], R20 ;  /* 0x0000001418000986 */ /* 0x004fe8000c101d06 */
[----:B------:R-:W2:Y:S04]  /*2a00*/  @P0 LDG.E.128 R4, desc[UR6][R2.64+0x80] ;  /* 0x0000800602040981 */ /* 0x000ea8000c1e1d00 */
[----:B--2---:R1:W-:Y:S04]  /*2a10*/  @P0 STG.E.128 desc[UR6][R24.64+0x80], R4 ;  /* 0x0000800418000986 */ /* 0x0043e8000c101d06 */
[----:B-1----:R-:W2:Y:S04]  /*2a20*/  @P0 LDG.E.128 R4, desc[UR6][R2.64+0x100] ;  /* 0x0001000602040981 */ /* 0x002ea8000c1e1d00 */
[----:B--2---:R1:W-:Y:S04]  /*2a30*/  @P0 STG.E.128 desc[UR6][R24.64+0x100], R4 ;  /* 0x0001000418000986 */ /* 0x0043e8000c101d06 */
[----:B-1----:R-:W2:Y:S04]  /*2a40*/  @P0 LDG.E.128 R4, desc[UR6][R2.64+0x180] ;  /* 0x0001800602040981 */ /* 0x002ea8000c1e1d00 */
[----:B--2---:R1:W-:Y:S04]  /*2a50*/  @P0 STG.E.128 desc[UR6][R24.64+0x180], R4 ;  /* 0x0001800418000986 */ /* 0x0043e8000c101d06 */
[----:B------:R-:W2:Y:S01]  /*2a60*/  @P5 LDG.E.128 R20, desc[UR6][R26.64] ;  /* 0x000000061a145981 */ /* 0x000ea2000c1e1d00 */
[CC--:B-1----:R-:W-:Y:S04]  /*2a70*/  @P5 LEA R24, P1, R111.reuse, R81.reuse, 0x1 ;  /* 0x000000516f185211 */ /* 0x0c2fe800078208ff */
[----:B------:R-:W-:Y:S05]  /*2a80*/  @P5 LEA.HI.X R25, R111, R80, R110, 0x1, P1 ;  /* 0x000000506f195211 */ /* 0x000fea00008f0c6e */
[----:B--2---:R-:W-:Y:S04]  /*2a90*/  @P5 STG.E.128 desc[UR6][R24.64], R20 ;  /* 0x0000001418005986 */ /* 0x004fe8000c101d06 */
[----:B------:R-:W2:Y:S04]  /*2aa0*/  @P5 LDG.E.128 R4, desc[UR6][R26.64+0x80] ;  /* 0x000080061a045981 */ /* 0x000ea8000c1e1d00 */
[----:B--2---:R1:W-:Y:S04]  /*2ab0*/  @P5 STG.E.128 desc[UR6][R24.64+0x80], R4 ;  /* 0x0000800418005986 */ /* 0x0043e8000c101d06 */
[----:B-1----:R-:W2:Y:S04]  /*2ac0*/  @P5 LDG.E.128 R4, desc[UR6][R26.64+0x100] ;  /* 0x000100061a045981 */ /* 0x002ea8000c1e1d00 */
[----:B--2---:R1:W-:Y:S04]  /*2ad0*/  @P5 STG.E.128 desc[UR6][R24.64+0x100], R4 ;  /* 0x0001000418005986 */ /* 0x0043e8000c101d06 */
[----:B-1----:R1:W2:Y:S02]  /*2ae0*/  @P5 LDG.E.128 R4, desc[UR6][R26.64+0x180] ;  /* 0x000180061a045981 */ /* 0x0022a4000c1e1d00 */
[----:B-1----:R-:W-:Y:S04]  /*2af0*/  @P2 IADD3 R26, P1, R2, UR24, RZ ;  /* 0x00000018021a2c10 */ /* 0x002fe8000ff3e0ff */
[----:B------:R-:W-:Y:S01]  /*2b00*/  @P2 IADD3.X R27, R3, UR23, RZ, P1, !PT ;  /* 0x00000017031b2c10 */ /* 0x000fe20008ffe4ff */
[----:B--2---:R1:W-:Y:S04]  /*2b10*/  @P5 STG.E.128 desc[UR6][R24.64+0x180], R4 ;  /* 0x0001800418005986 */ /* 0x0043e8000c101d06 */
[----:B------:R-:W2:Y:S01]  /*2b20*/  @P2 LDG.E.128 R20, desc[UR6][R26.64] ;  /* 0x000000061a142981 */ /* 0x000ea2000c1e1d00 */
[----:B-1----:R-:W-:Y:S05]  /*2b30*/  @P2 IADD3 R24, P1, R100, R81, RZ ;  /* 0x0000005164182210 */ /* 0x002fea0007f3e0ff */
[--C-:B------:R-:W-:Y:S01]  /*2b40*/  @P2 IMAD.X R25, R99, 0x1, R80.reuse, P1 ;  /* 0x0000000163192824 */ /* 0x100fe200008e0650 */
[C---:B------:R-:W-:Y:S04]  /*2b50*/  ISETP.GE.AND P1, PT, R112.reuse, R138, PT ;  /* 0x0000008a7000720c */ /* 0x040fe80003f26270 */
[----:B------:R-:W-:Y:S01]  /*2b60*/  ISETP.GE.AND P1, PT, R112, R121, !P1 ;  /* 0x000000797000720c */ /* 0x000fe20004f26270 */
        /* <DEDUP_REMOVED lines=8> */
[----:B--2---:R1:W-:Y:S01]  /*2bf0*/  @P2 STG.E.128 desc[UR6][R24.64+0x180], R4 ;  /* 0x0001800418002986 */ /* 0x0043e2000c101d06 */
[----:B------:R-:W-:Y:S03]  /*2c00*/  @P1 IADD3 R28, P2, R81, R132, RZ ;  /* 0x00000084511c1210 */ /* 0x000fe60007f5e0ff */
[----:B------:R-:W2:Y:S02]  /*2c10*/  @P1 LDG.E.128 R20, desc[UR6][R26.64] ;  /* 0x000000061a141981 */ /* 0x000ea4000c1e1d00 */
[----:B------:R-:W-:Y:S01]  /*2c20*/  @P1 IMAD.X R29, R101, 0x1, R80, P2 ;  /* 0x00000001651d1824 */ /* 0x000fe200010e0650 */
[----:B------:R-:W-:Y:S04]  /*2c30*/  ISETP.NE.AND P2, PT, RZ, UR4, PT ;  /* 0x00000004ff007c0c */ /* 0x000fe8000bf45270 */
[----:B--2---:R-:W-:Y:S04]  /*2c40*/  @P1 STG.E.128 desc[UR6][R28.64], R20 ;  /* 0x000000141c001986 */ /* 0x004fe8000c101d06 */
[----:B-1----:R-:W2:Y:S04]  /*2c50*/  @P1 LDG.E.128 R4, desc[UR6][R26.64+0x80] ;  /* 0x000080061a041981 */ /* 0x002ea8000c1e1d00 */
[----:B--2---:R1:W-:Y:S04]  /*2c60*/  @P1 STG.E.128 desc[UR6][R28.64+0x80], R4 ;  /* 0x000080041c001986 */ /* 0x0043e8000c101d06 */
[----:B-1----:R-:W2:Y:S04]  /*2c70*/  @P1 LDG.E.128 R4, desc[UR6][R26.64+0x100] ;  /* 0x000100061a041981 */ /* 0x002ea8000c1e1d00 */
[----:B--2---:R1:W-:Y:S04]  /*2c80*/  @P1 STG.E.128 desc[UR6][R28.64+0x100], R4 ;  /* 0x000100041c001986 */ /* 0x0043e8000c101d06 */
[----:B-1----:R-:W2:Y:S04]  /*2c90*/  @P1 LDG.E.128 R4, desc[UR6][R26.64+0x180] ;  /* 0x000180061a041981 */ /* 0x002ea8000c1e1d00 */
[----:B--2---:R1:W-:Y:S01]  /*2ca0*/  @P1 STG.E.128 desc[UR6][R28.64+0x180], R4 ;  /* 0x000180041c001986 */ /* 0x0043e2000c101d06 */
[C---:B------:R-:W-:Y:S04]  /*2cb0*/  LEA R103, P1, R79.reuse, R2, 0x1 ;  /* 0x000000024f677211 */ /* 0x040fe800078208ff */
[----:B------:R-:W-:Y:S01]  /*2cc0*/  LEA.HI.X.SX32 R102, R79, R3, 0x1, P1 ;  /* 0x000000034f667211 */ /* 0x000fe200008f0eff */
[----:B------:R-:W-:Y:S08]  /*2cd0*/  @!P2 BRA `(.L_x_5503) ;  /* 0x0000009800d0a947 */ /* 0x000ff00003800000 */
[----:B------:R-:W-:Y:S11]  /*2ce0*/  ISETP.NE.AND P1, PT, RZ, UR20, PT ;  /* 0x00000014ff007c0c */ /* 0x000ff6000bf25270 */
[----:B------:R-:W-:Y:S02]  /*2cf0*/  @!UPT UIADD3 URZ, URZ, URZ, URZ ;  /* 0x0000003f3f3ff290 */ /* 0x000fe4000fffe03f */
[----:B------:R-:W-:Y:S05]  /*2d00*/  @!P1 BRA `(.L_x_5504) ;  /* 0x0000003400789947 */ /* 0x000fea0003800000 */
[----:B-1----:R-:W1:Y:S01]  /*2d10*/  LDC R28, c[0x0][0x2e0] ;  /* 0x0000b800ff1c7b82 */ /* 0x002e620000000800 */
[----:B------:R-:W-:Y:S01]  /*2d20*/  ISETP.GE.AND P4, PT, R113, R138, PT ;  /* 0x0000008a7100720c */ /* 0x000fe20003f86270 */
[----:B------:R-:W-:Y:S04]  /*2d30*/  BSSY B0, `(.L_x_5505) ;  /* 0x00000c8000007945 */ /* 0x000fe80003800000 */
[----:B------:R-:W-:Y:S08]  /*2d40*/  @!P0 BRA `(.L_x_5506) ;  /* 0x0000000c00188947 */ /* 0x000ff00003800000 */
[----:B------:R-:W-:Y:S02]  /*2d50*/  ISETP.GE.AND P0, PT, R16, UR4, PT ;  /* 0x0000000410007c0c */ /* 0x000fe4000bf06270 */
[----:B------:R-:W-:Y:S02]  /*2d60*/  MOV R30, R105 ;  /* 0x00000069001e7202 */ /* 0x000fe40000000f00 */
[----:B------:R-:W-:Y:S02]  /*2d70*/  MOV R31, R104 ;  /* 0x00000068001f7202 */ /* 0x000fe40000000f00 */
[----:B------:R-:W-:Y:S03]  /*2d80*/  ISETP.GE.AND P1, PT, R12, UR4, PT ;  /* 0x000000040c007c0c */ /* 0x000fe6000bf26270 */
[----:B------:R-:W2:Y:S08]  /*2d90*/  LDG.E.128 R20, desc[UR6][R30.64] ;  /* 0x000000061e147981 */ /* 0x000eb0000c1e1d00 */
[----:B------:R-:W3:Y:S06]  /*2da0*/  @!P0 LDG.E.64 R2, desc[UR6][R18.64] ;  /* 0x0000000612028981 */ /* 0x000eec000c1e1b00 */
[----:B------:R-:W4:Y:S01]  /*2db0*/  @!P0 LDG.E.64 R26, desc[UR6][R34.64] ;  /* 0x00000006221a8981 */ /* 0x000f22000c1e1b00 */
[--C-:B---3--:R-:W-:Y:S01]  /*2dc0*/  @!P0 HADD2.F32 R0, -RZ, R2.reuse.H0_H0 ;  /* 0x20000002ff008230 */ /* 0x108fe20000004100 */
[----:B--2---:R-:W-:Y:S01]  /*2dd0*/  @!P0 MOV R4, R20 ;  /* 0x0000001400048202 */ /* 0x004fe20000000f00 */
[--C-:B------:R-:W-:Y:S01]  /*2de0*/  @!P0 HADD2.F32 R5, -RZ, R3.reuse.H0_H0 ;  /* 0x20000003ff058230 */ /* 0x100fe20000004100 */
[----:B------:R-:W-:Y:S01]  /*2df0*/  @!P0 MOV R7, R22 ;  /* 0x0000001600078202 */ /* 0x000fe20000000f00 */
[----:B------:R-:W-:Y:S02]  /*2e00*/  @!P0 HADD2.F32 R2, -RZ, R2.H1_H1 ;  /* 0x30000002ff028230 */ /* 0x000fe40000004100 */
[--C-:B------:R-:W-:Y:S02]  /*2e10*/  @!P0 HADD2.F32 R8, -RZ, R4.reuse.H1_H1 ;  /* 0x30000004ff088230 */ /* 0x100fe40000004100 */
[----:B------:R-:W-:Y:S02]  /*2e20*/  @!P0 HADD2.F32 R6, -RZ, R4.H0_H0 ;  /* 0x20000004ff068230 */ /* 0x000fe40000004100 */
[--C-:B----4-:R-:W-:Y:S02]  /*2e30*/  @!P0 HADD2.F32 R15, -RZ, R26.reuse.H0_H0 ;  /* 0x2000001aff0f8230 */ /* 0x110fe40000004100 */
[-C--:B------:R-:W-:Y:S01]  /*2e40*/  @!P0 FMUL.FTZ R29, R8, R0.reuse ;  /* 0x00000000081d8220 */ /* 0x080fe20000410000 */
[----:B------:R-:W-:Y:S02]  /*2e50*/  @!P0 HADD2.F32 R4, -RZ, R3.H1_H1 ;  /* 0x30000003ff048230 */ /* 0x000fe40000004100 */
[C---:B------:R-:W-:Y:S01]  /*2e60*/  @!P0 FMUL.FTZ R0, R6.reuse, R0 ;  /* 0x0000000006008220 */ /* 0x040fe20000410000 */
[----:B------:R-:W-:Y:S01]  /*2e70*/  @!P0 HADD2.F32 R24, -RZ, R26.H1_H1 ;  /* 0x3000001aff188230 */ /* 0x000fe20000004100 */
[----:B------:R-:W-:Y:S01]  /*2e80*/  @!P0 MOV R3, R21 ;  /* 0x0000001500038202 */ /* 0x000fe20000000f00 */
[--C-:B------:R-:W-:Y:S02]  /*2e90*/  @!P0 HADD2.F32 R25, -RZ, R27.reuse.H0_H0 ;  /* 0x2000001bff198230 */ /* 0x100fe40000004100 */
[-C--:B------:R-:W-:Y:S01]  /*2ea0*/  @!P0 FFMA.FTZ R29, R6, R15.reuse, -R29 ;  /* 0x0000000f061d8223 */ /* 0x080fe2000001081d */
[----:B------:R-:W-:Y:S02]  /*2eb0*/  @!P0 HADD2.F32 R27, -RZ, R27.H1_H1 ;  /* 0x3000001bff1b8230 */ /* 0x000fe40000004100 */
[----:B------:R-:W-:Y:S01]  /*2ec0*/  @!P0 FFMA.FTZ R0, R8, R15, R0 ;  /* 0x0000000f08008223 */ /* 0x000fe20000010000 */
[--C-:B------:R-:W-:Y:S01]  /*2ed0*/  @!P0 HADD2.F32 R8, -RZ, R3.reuse.H1_H1 ;  /* 0x30000003ff088230 */ /* 0x100fe20000004100 */
[----:B------:R-:W-:Y:S01]  /*2ee0*/  @!P0 MOV R6, R23 ;  /* 0x0000001700068202 */ /* 0x000fe20000000f00 */
[----:B------:R-:W-:Y:S02]  /*2ef0*/  @!P0 HADD2.F32 R3, -RZ, R3.H0_H0 ;  /* 0x20000003ff038230 */ /* 0x000fe40000004100 */
[--C-:B------:R-:W-:Y:S02]  /*2f00*/  @!P0 HADD2.F32 R15, -RZ, R7.reuse.H1_H1 ;  /* 0x30000007ff0f8230 */ /* 0x100fe40000004100 */
[-C--:B------:R-:W-:Y:S01]  /*2f10*/  @!P0 FMUL.FTZ R32, R8, R2.reuse ;  /* 0x0000000208208220 */ /* 0x080fe20000410000 */
        /* <DEDUP_REMOVED lines=10> */
[----:B------:R-:W-:Y:S01]  /*2fc0*/  @!P0 FFMA.FTZ R3, R15, R25, R3 ;  /* 0x000000190f038223 */ /* 0x000fe20000010003 */
[----:B------:R-:W-:Y:S01]  /*2fd0*/  @!P0 FFMA.FTZ R33, R6, R27, -R33 ;  /* 0x0000001b06218223 */ /* 0x000fe20000010821 */
[----:B------:R-:W-:Y:S01]  /*2fe0*/  @!P0 FFMA.FTZ R7, R7, R25, -R36 ;  /* 0x0000001907078223 */ /* 0x000fe20000010824 */
        /* <DEDUP_REMOVED lines=9> */
[----:B------:R-:W-:Y:S03]  /*3080*/  ISETP.GE.AND P0, PT, R11, UR4, PT ;  /* 0x000000040b007c0c */ /* 0x000fe6000bf06270 */
[----:B------:R2:W-:Y:S08]  /*3090*/  STG.E.128 desc[UR6][R136.64], R20 ;  /* 0x0000001488007986 */ /* 0x0005f0000c101d06 */
[----:B------:R-:W3:Y:S06]  /*30a0*/  @!P1 LDG.E.64 R2, desc[UR6][R18.64+0x40] ;  /* 0x0000400612029981 */ /* 0x000eec000c1e1b00 */
[----:B------:R-:W4:Y:S06]  /*30b0*/  @!P1 LDG.E.64 R26, desc[UR6][R34.64+0x40] ;  /* 0x00004006221a9981 */ /* 0x000f2c000c1e1b00 */
[----:B--2---:R-:W2:Y:S01]  /*30c0*/  LDG.E.128 R20, desc[UR6][R30.64+0x80] ;  /* 0x000080061e147981 */ /* 0x004ea2000c1e1d00 */
[--C-:B---3--:R-:W-:Y:S02]  /*30d0*/  @!P1 HADD2.F32 R0, -RZ, R2.reuse.H0_H0 ;  /* 0x20000002ff009230 */ /* 0x108fe40000004100 */
[----:B------:R-:W-:Y:S02]  /*30e0*/  @!P1 HADD2.F32 R5, -RZ, R3.H0_H0 ;  /* 0x20000003ff059230 */ /* 0x000fe40000004100 */
[----:B------:R-:W-:Y:S02]  /*30f0*/  @!P1 HADD2.F32 R2, -RZ, R2.H1_H1 ;  /* 0x30000002ff029230 */ /* 0x000fe40000004100 */
[--C-:B----4-:R-:W-:Y:S02]  /*3100*/  @!P1 HADD2.F32 R15, -RZ, R26.reuse.H0_H0 ;  /* 0x2000001aff0f9230 */ /* 0x110fe40000004100 */
[----:B------:R-:W-:Y:S02]  /*3110*/  @!P1 HADD2.F32 R24, -RZ, R26.H1_H1 ;  /* 0x3000001aff189230 */ /* 0x000fe40000004100 */
[--C-:B------:R-:W-:Y:S02]  /*3120*/  @!P1 HADD2.F32 R25, -RZ, R27.reuse.H0_H0 ;  /* 0x2000001bff199230 */ /* 0x100fe40000004100 */
[----:B------:R-:W-:Y:S01]  /*3130*/  @!P1 HADD2.F32 R27, -RZ, R27.H1_H1 ;  /* 0x3000001bff1b9230 */ /* 0x000fe20000004100 */
[----:B--2---:R-:W-:Y:S02]  /*3140*/  @!P1 MOV R4, R20 ;  /* 0x0000001400049202 */ /* 0x004fe40000000f00 */
[----:B------:R-:W-:Y:S03]  /*3150*/  @!P1 MOV R7, R22 ;  /* 0x0000001600079202 */ /* 0x000fe60000000f00 */
[--C-:B------:R-:W-:Y:S02]  /*3160*/  @!P1 HADD2.F32 R8, -RZ, R4.reuse.H1_H1 ;  /* 0x30000004ff089230 */ /* 0x100fe40000004100 */
[----:B------:R-:W-:Y:S02]  /*3170*/  @!P1 HADD2.F32 R6, -RZ, R4.H0_H0 ;  /* 0x20000004ff069230 */ /* 0x000fe40000004100 */
[----:B------:R-:W-:Y:S02]  /*3180*/  @!P1 HADD2.F32 R4, -RZ, R3.H1_H1 ;  /* 0x30000003ff049230 */ /* 0x000fe40000004100 */
[-C--:B------:R-:W-:Y:S01]  /*3190*/  @!P1 FMUL.FTZ R29, R8, R0.reuse ;  /* 0x00000000081d9220 */ /* 0x080fe20000410000 */
[----:B------:R-:W-:Y:S01]  /*31a0*/  @!P1 MOV R3, R21 ;  /* 0x0000001500039202 */ /* 0x000fe20000000f00 */
[C---:B------:R-:W-:Y:S02]  /*31b0*/  @!P1 FMUL.FTZ R0, R6.reuse, R0 ;  /* 0x0000000006009220 */ /* 0x040fe40000410000 */
[----:B------:R-:W-:Y:S01]  /*31c0*/  @!P1 FFMA.FTZ R29, R6, R15, -R29 ;  /* 0x0000000f061d9223 */ /* 0x000fe2000001081d */
[----:B------:R-:W-:Y:S01]  /*31d0*/  @!P1 MOV R6, R23 ;  /* 0x0000001700069202 */ /* 0x000fe20000000f00 */
[----:B------:R-:W-:Y:S01]  /*31e0*/  @!P1 FFMA.FTZ R0, R8, R15, R0 ;  /* 0x0000000f08009223 */ /* 0x000fe20000010000 */
[--C-:B------:R-:W-:Y:S02]  /*31f0*/  @!P1 HADD2.F32 R8, -RZ, R3.reuse.H1_H1 ;  /* 0x30000003ff089230 */ /* 0x100fe40000004100 */
[----:B------:R-:W-:Y:S02]  /*3200*/  @!P1 HADD2.F32 R3, -RZ, R3.H0_H0 ;  /* 0x20000003ff039230 */ /* 0x000fe40000004100 */
[--C-:B------:R-:W-:Y:S02]  /*3210*/  @!P1 HADD2.F32 R15, -RZ, R7.reuse.H1_H1 ;  /* 0x30000007ff0f9230 */ /* 0x100fe40000004100 */
[-C--:B------:R-:W-:Y:S01]  /*3220*/  @!P1 FMUL.FTZ R32, R8, R2.reuse ;  /* 0x0000000208209220 */ /* 0x080fe20000410000 */
[----:B------:R-:W-:Y:S02]  /*3230*/  @!P1 HADD2.F32 R7, -RZ, R7.H0_H0 ;  /* 0x20000007ff079230 */ /* 0x000fe40000004100 */
[C---:B------:R-:W-:Y:S01]  /*3240*/  @!P1 FMUL.FTZ R2, R3.reuse, R2 ;  /* 0x0000000203029220 */ /* 0x040fe20000410000 */
[--C-:B------:R-:W-:Y:S01]  /*3250*/  @!P1 HADD2.F32 R26, -RZ, R6.reuse.H1_H1 ;  /* 0x30000006ff1a9230 */ /* 0x100fe20000004100 */
[----:B------:R-:W-:Y:S01]  /*3260*/  @!P1 F2FP.F16.F32.PACK_AB R0, R0, R29 ;  /* 0x0000001d0000923e */ /* 0x000fe200000000ff */
[----:B------:R-:W-:Y:S02]  /*3270*/  @!P1 HADD2.F32 R6, -RZ, R6.H0_H0 ;  /* 0x20000006ff069230 */ /* 0x000fe40000004100 */
[----:B------:R-:W-:Y:S01]  /*3280*/  @!P1 FFMA.FTZ R32, R3, R24, -R32 ;  /* 0x0000001803209223 */ /* 0x000fe20000010820 */
[-C--:B------:R-:W-:Y:S01]  /*3290*/  @!P1 FMUL.FTZ R3, R7, R5.reuse ;  /* 0x0000000507039220 */ /* 0x080fe20000410000 */
[-C--:B------:R-:W-:Y:S01]  /*32a0*/  @!P1 FMUL.FTZ R33, R26, R4.reuse ;  /* 0x000000041a219220 */ /* 0x080fe20000410000 */
[C---:B------:R-:W-:Y:S01]  /*32b0*/  @!P1 FMUL.FTZ R36, R15.reuse, R5 ;  /* 0x000000050f249220 */ /* 0x040fe20000410000 */
[----:B------:R-:W-:Y:S01]  /*32c0*/  @!P1 FMUL.FTZ R4, R6, R4 ;  /* 0x0000000406049220 */ /* 0x000fe20000410000 */
[----:B------:R-:W-:Y:S01]  /*32d0*/  @!P1 FFMA.FTZ R2, R8, R24, R2 ;  /* 0x0000001808029223 */ /* 0x000fe20000010002 */
[----:B------:R-:W-:Y:S01]  /*32e0*/  @!P1 FFMA.FTZ R3, R15, R25, R3 ;  /* 0x000000190f039223 */ /* 0x000fe20000010003 */
[-C--:B------:R-:W-:Y:S01]  /*32f0*/  @!P1 FFMA.FTZ R33, R6, R27.reuse, -R33 ;  /* 0x0000001b06219223 */ /* 0x080fe20000010821 */
[----:B------:R-:W-:Y:S01]  /*3300*/  @!P1 FFMA.FTZ R4, R26, R27, R4 ;  /* 0x0000001b1a049223 */ /* 0x000fe20000010004 */
[----:B------:R-:W-:Y:S01]  /*3310*/  @!P1 FFMA.FTZ R7, R7, R25, -R36 ;  /* 0x0000001907079223 */ /* 0x000fe20000010824 */
[----:B------:R-:W-:Y:S02]  /*3320*/  @!P1 F2FP.F16.F32.PACK_AB R2, R2, R32 ;  /* 0x000000200202923e */ /* 0x000fe400000000ff */
[----:B------:R-:W-:Y:S02]  /*3330*/  @!P1 MOV R20, R0 ;  /* 0x0000000000149202 */ /* 0x000fe40000000f00 */
[----:B------:R-:W-:Y:S02]  /*3340*/  @!P1 F2FP.F16.F32.PACK_AB R3, R3, R7 ;  /* 0x000000070303923e */ /* 0x000fe400000000ff */
[----:B------:R-:W-:Y:S02]  /*3350*/  @!P1 F2FP.F16.F32.PACK_AB R4, R4, R33 ;  /* 0x000000210404923e */ /* 0x000fe400000000ff */
        /* <DEDUP_REMOVED lines=19> */
[----:B------:R-:W-:Y:S01]  /*3490*/  @!P0 HADD2.F32 R4, -RZ, R3.H1_H1 ;  /* 0x30000003ff048230 */ /* 0x000fe20000004100 */
[----:B------:R-:W-:Y:S01]  /*34a0*/  @!P0 MOV R3, R21 ;  /* 0x0000001500038202 */ /* 0x000fe20000000f00 */
[-C--:B------:R-:W-:Y:S01]  /*34b0*/  @!P0 FMUL.FTZ R29, R8, R0.reuse ;  /* 0x00000000081d8220 */ /* 0x080fe20000410000 */
[C---:B------:R-:W-:Y:S03]  /*34c0*/  @!P0 FMUL.FTZ R0, R6.reuse, R0 ;  /* 0x0000000006008220 */ /* 0x040fe60000410000 */
[-C--:B------:R-:W-:Y:S01]  /*34d0*/  @!P0 FFMA.FTZ R29, R6, R15.reuse, -R29 ;  /* 0x0000000f061d8223 */ /* 0x080fe2000001081d */
[----:B------:R-:W-:Y:S01]  /*34e0*/  @!P0 FFMA.FTZ R0, R8, R15, R0 ;  /* 0x0000000f08008223 */ /* 0x000fe20000010000 */
[--C-:B------:R-:W-:Y:S01]  /*34f0*/  @!P0 HADD2.F32 R8, -RZ, R3.reuse.H1_H1 ;  /* 0x30000003ff088230 */ /* 0x100fe20000004100 */
[----:B------:R-:W-:Y:S01]  /*3500*/  @!P0 MOV R6, R23 ;  /* 0x0000001700068202 */ /* 0x000fe20000000f00 */
[----:B------:R-:W-:Y:S02]  /*3510*/  @!P0 HADD2.F32 R3, -RZ, R3.H0_H0 ;  /* 0x20000003ff038230 */ /* 0x000fe40000004100 */
[----:B------:R-:W-:Y:S01]  /*3520*/  @!P0 F2FP.F16.F32.PACK_AB R0, R0, R29 ;  /* 0x0000001d0000823e */ /* 0x000fe200000000ff */
[--C-:B------:R-:W-:Y:S02]  /*3530*/  @!P0 HADD2.F32 R15, -RZ, R7.reuse.H1_H1 ;  /* 0x30000007ff0f8230 */ /* 0x100fe40000004100 */
[----:B------:R-:W-:Y:S01]  /*3540*/  @!P0 FMUL.FTZ R32, R8, R2 ;  /* 0x0000000208208220 */ /* 0x000fe20000410000 */
[--C-:B------:R-:W-:Y:S01]  /*3550*/  @!P0 HADD2.F32 R26, -RZ, R6.reuse.H1_H1 ;  /* 0x30000006ff1a8230 */ /* 0x100fe20000004100 */
[----:B------:R-:W-:Y:S01]  /*3560*/  @!P0 MOV R20, R0 ;  /* 0x0000000000148202 */ /* 0x000fe20000000f00 */
[----:B------:R-:W-:Y:S02]  /*3570*/  @!P0 HADD2.F32 R7, -RZ, R7.H0_H0 ;  /* 0x20000007ff078230 */ /* 0x000fe40000004100 */
[C---:B------:R-:W-:Y:S01]  /*3580*/  @!P0 FFMA.FTZ R32, R3.reuse, R24, -R32 ;  /* 0x0000001803208223 */ /* 0x040fe20000010820 */
[----:B------:R-:W-:Y:S02]  /*3590*/  @!P0 HADD2.F32 R6, -RZ, R6.H0_H0 ;  /* 0x20000006ff068230 */ /* 0x000fe40000004100 */
[----:B------:R-:W-:Y:S01]  /*35a0*/  @!P0 FMUL.FTZ R2, R3, R2 ;  /* 0x0000000203028220 */ /* 0x000fe20000410000 */
        /* <DEDUP_REMOVED lines=9> */
[----:B------:R-:W-:Y:S03]  /*3640*/  @!P0 F2FP.F16.F32.PACK_AB R2, R2, R32 ;  /* 0x000000200202823e */ /* 0x000fe600000000ff */
[----:B------:R-:W-:Y:S02]  /*3650*/  @!P0 F2FP.F16.F32.PACK_AB R4, R4, R33 ;  /* 0x000000210404823e */ /* 0x000fe400000000ff */
[----:B------:R-:W-:Y:S02]  /*3660*/  @!P0 F2FP.F16.F32.PACK_AB R3, R3, R7 ;  /* 0x000000070303823e */ /* 0x000fe400000000ff */
[----:B------:R-:W-:Y:S02]  /*3670*/  @!P0 MOV R21, R2 ;  /* 0x0000000200158202 */ /* 0x000fe40000000f00 */
[----:B------:R-:W-:Y:S02]  /*3680*/  @!P0 MOV R22, R3 ;  /* 0x0000000300168202 */ /* 0x000fe40000000f00 */
[----:B------:R-:W-:Y:S05]  /*3690*/  @!P0 MOV R23, R4 ;  /* 0x0000000400178202 */ /* 0x000fea0000000f00 */
        /* <DEDUP_REMOVED lines=19> */
[----:B------:R-:W-:Y:S01]  /*37d0*/  @!P1 FFMA.FTZ R29, R6, R15, -R29 ;  /* 0x0000000f061d9223 */ /* 0x000fe2000001081d */
[----:B------:R-:W-:Y:S01]  /*37e0*/  @!P1 MOV R6, R23 ;  /* 0x0000001700069202 */ /* 0x000fe20000000f00 */
[----:B------:R-:W-:Y:S01]  /*37f0*/  @!P1 FFMA.FTZ R0, R8, R15, R0 ;  /* 0x0000000f08009223 */ /* 0x000fe20000010000 */
[--C-:B------:R-:W-:Y:S02]  /*3800*/  @!P1 HADD2.F32 R8, -RZ, R3.reuse.H1_H1 ;  /* 0x30000003ff089230 */ /* 0x100fe40000004100 */
[----:B------:R-:W-:Y:S02]  /*3810*/  @!P1 HADD2.F32 R3, -RZ, R3.H0_H0 ;  /* 0x20000003ff039230 */ /* 0x000fe40000004100 */
[----:B------:R-:W-:Y:S01]  /*3820*/  @!P1 F2FP.F16.F32.PACK_AB R0, R0, R29 ;  /* 0x0000001d0000923e */ /* 0x000fe200000000ff */
[--C-:B------:R-:W-:Y:S02]  /*3830*/  @!P1 HADD2.F32 R15, -RZ, R7.reuse.H1_H1 ;  /* 0x30000007ff0f9230 */ /* 0x100fe40000004100 */
[----:B------:R-:W-:Y:S01]  /*3840*/  @!P1 FMUL.FTZ R30, R8, R2 ;  /* 0x00000002081e9220 */ /* 0x000fe20000410000 */
[----:B------:R-:W-:Y:S01]  /*3850*/  @!P1 HADD2.F32 R7, -RZ, R7.H0_H0 ;  /* 0x20000007ff079230 */ /* 0x000fe20000004100 */
[----:B------:R-:W-:Y:S01]  /*3860*/  @!P1 MOV R20, R0 ;  /* 0x0000000000149202 */ /* 0x000fe20000000f00 */
[--C-:B------:R-:W-:Y:S02]  /*3870*/  @!P1 HADD2.F32 R26, -RZ, R6.reuse.H1_H1 ;  /* 0x30000006ff1a9230 */ /* 0x100fe40000004100 */
        /* <DEDUP_REMOVED lines=19> */
.L_x_5506:
[----:B------:R-:W-:Y:S05]  /*39b0*/  BSYNC B0 ;  /* 0x0000000000007941 */ /* 0x000fea0003800000 */
.L_x_5505:
        /* <DEDUP_REMOVED lines=11> */
[----:B------:R-:W-:Y:S02]  /*3a70*/  SHF.L.U32 R6, R76, 0x1, RZ ;  /* 0x000000014c067819 */ /* 0x000fe400000006ff */
[----:B------:R-:W-:Y:S02]  /*3a80*/  ISETP.GE.AND P0, PT, R16, UR4, PT ;  /* 0x0000000410007c0c */ /* 0x000fe4000bf06270 */
[----:B------:R-:W-:Y:S02]  /*3a90*/  LEA.HI.X R41, R83, R104, R82, 0x1, P1 ;  /* 0x0000006853297211 */ /* 0x000fe400008f0c52 */
[-C--:B------:R-:W-:Y:S02]  /*3aa0*/  IADD3 R30, P5, R34, R6.reuse, RZ ;  /* 0x00000006221e7210 */ /* 0x080fe40007fbe0ff */
[----:B------:R-:W-:Y:S01]  /*3ab0*/  IADD3 R6, P1, R18, R6, RZ ;  /* 0x0000000612067210 */ /* 0x000fe20007f3e0ff */
[----:B--2---:R-:W2:Y:S01]  /*3ac0*/  LDG.E.128 R20, desc[UR6][R40.64] ;  /* 0x0000000628147981 */ /* 0x004ea2000c1e1d00 */
[----:B------:R-:W-:Y:S04]  /*3ad0*/  SHF.L.U64.HI R0, R76, 0x1, R75 ;  /* 0x000000014c007819 */ /* 0x000fe8000001024b */
[-C--:B------:R-:W-:Y:S02]  /*3ae0*/  IADD3.X R7, R19, R0.reuse, RZ, P1, !PT ;  /* 0x0000000013077210 */ /* 0x080fe40000ffe4ff */
[----:B------:R-:W-:Y:S02]  /*3af0*/  IADD3.X R31, R35, R0, RZ, P5, !PT ;  /* 0x00000000231f7210 */ /* 0x000fe40002ffe4ff */
[----:B------:R-:W-:Y:S01]  /*3b00*/  ISETP.GE.AND P1, PT, R12, UR4, PT ;  /* 0x000000040c007c0c */ /* 0x000fe2000bf26270 */
        /* <DEDUP_REMOVED lines=28> */
[----:B------:R-:W-:Y:S01]  /*3cd0*/  @!P0 HADD2.F32 R8, -RZ, R8.H0_H0 ;  /* 0x20000008ff088230 */ /* 0x000fe20000004100 */
[----:B------:R-:W-:Y:S01]  /*3ce0*/  @!P0 F2FP.F16.F32.PACK_AB R0, R0, R38 ;  /* 0x000000260000823e */ /* 0x000fe200000000ff */
        /* <DEDUP_REMOVED lines=10> */
[----:B------:R-:W-:Y:S02]  /*3d90*/  LEA R38, P5, R47, R136, 0x1 ;  /* 0x000000882f267211 */ /* 0x000fe400078a08ff */
        /* <DEDUP_REMOVED lines=9> */
[----:B------:R-:W2:Y:S06]  /*3e30*/  @!P1 LDG.E.64 R2, desc[UR6][R6.64+0x40] ;  /* 0x0000400606029981 */ /* 0x000eac000c1e1b00 */
[----:B------:R-:W3:Y:S06]  /*3e40*/  @!P1 LDG.E.64 R28, desc[UR6][R30.64+0x40] ;  /* 0x000040061e1c9981 */ /* 0x000eec000c1e1b00 */
[----:B-1----:R-:W4:Y:S01]  /*3e50*/  LDG.E.128 R20, desc[UR6][R40.64+0x80] ;  /* 0x0000800628147981 */ /* 0x002f22000c1e1d00 */
[--C-:B--2---:R-:W-:Y:S02]  /*3e60*/  @!P1 HADD2.F32 R0, -RZ, R2.reuse.H0_H0 ;  /* 0x20000002ff009230 */ /* 0x104fe40000004100 */
[----:B------:R-:W-:Y:S02]  /*3e70*/  @!P1 HADD2.F32 R5, -RZ, R3.H0_H0 ;  /* 0x20000003ff059230 */ /* 0x000fe40000004100 */
[----:B------:R-:W-:Y:S02]  /*3e80*/  @!P1 HADD2.F32 R2, -RZ, R2.H1_H1 ;  /* 0x30000002ff029230 */ /* 0x000fe40000004100 */
[--C-:B---3--:R-:W-:Y:S02]  /*3e90*/  @!P1 HADD2.F32 R25, -RZ, R28.reuse.H0_H0 ;  /* 0x2000001cff199230 */ /* 0x108fe40000004100 */
[----:B------:R-:W-:Y:S02]  /*3ea0*/  @!P1 HADD2.F32 R26, -RZ, R28.H1_H1 ;  /* 0x3000001cff1a9230 */ /* 0x000fe40000004100 */
[--C-:B------:R-:W-:Y:S02]  /*3eb0*/  @!P1 HADD2.F32 R27, -RZ, R29.reuse.H0_H0 ;  /* 0x2000001dff1b9230 */ /* 0x100fe40000004100 */
[----:B------:R-:W-:Y:S01]  /*3ec0*/  @!P1 HADD2.F32 R29, -RZ, R29.H1_H1 ;  /* 0x3000001dff1d9230 */ /* 0x000fe20000004100 */
[----:B----4-:R-:W-:Y:S02]  /*3ed0*/  @!P1 MOV R4, R20 ;  /* 0x0000001400049202 */ /* 0x010fe40000000f00 */
        /* <DEDUP_REMOVED lines=86> */
[----:B------:R-:W2:Y:S06]  /*4440*/  @!P1 LDG.E.64 R6, desc[UR6][R6.64+0xc0] ;  /* 0x0000c00606069981 */ /* 0x000eac000c1e1b00 */
[----:B------:R-:W3:Y:S06]  /*4450*/  @!P1 LDG.E.64 R30, desc[UR6][R30.64+0xc0] ;  /* 0x0000c0061e1e9981 */ /* 0x000eec000c1e1b00 */
[----:B-1----:R-:W4:Y:S01]  /*4460*/  LDG.E.128 R20, desc[UR6][R40.64+0x180] ;  /* 0x0001800628147981 */ /* 0x002f22000c1e1d00 */
[----:B--2---:R-:W-:Y:S02]  /*4470*/  @!P1 HADD2.F32 R0, -RZ, R6.H0_H0 ;  /* 0x20000006ff009230 */ /* 0x004fe40000004100 */
[--C-:B------:R-:W-:Y:S02]  /*4480*/  @!P1 HADD2.F32 R3, -RZ, R7.reuse.H0_H0 ;  /* 0x20000007ff039230 */ /* 0x100fe40000004100 */
        /* <DEDUP_REMOVED lines=11> */
[CC--:B------:R-:W-:Y:S01]  /*4540*/  @!P1 FMUL.FTZ R28, R8.reuse, R0.reuse ;  /* 0x00000000081c9220 */ /* 0x0c0fe20000410000 */
        /* <DEDUP_REMOVED lines=12> */
[C---:B------:R-:W-:Y:S01]  /*4610*/  @!P1 FMUL.FTZ R2, R7.reuse, R2 ;  /* 0x0000000207029220 */ /* 0x040fe20000410000 */
[----:B------:R-:W-:Y:S02]  /*4620*/  @!P1 HADD2.F32 R5, -RZ, R5.H0_H0 ;  /* 0x20000005ff059230 */ /* 0x000fe40000004100 */
[----:B------:R-:W-:Y:S01]  /*4630*/  @!P1 FFMA.FTZ R7, R7, R24, -R29 ;  /* 0x0000001807079223 */ /* 0x000fe2000001081d */
[-C--:B------:R-:W-:Y:S01]  /*4640*/  @!P1 FMUL.FTZ R30, R15, R3.reuse ;  /* 0x000000030f1e9220 */ /* 0x080fe20000410000 */
[-C--:B------:R-:W-:Y:S01]  /*4650*/  @!P1 FMUL.FTZ R29, R26, R4.reuse ;  /* 0x000000041a1d9220 */ /* 0x080fe20000410000 */
[----:B------:R-:W-:Y:S01]  /*4660*/  @!P1 FMUL.FTZ R3, R6, R3 ;  /* 0x0000000306039220 */ /* 0x000fe20000410000 */
[----:B------:R-:W-:Y:S01]  /*4670*/  @!P1 FMUL.FTZ R4, R5, R4 ;  /* 0x0000000405049220 */ /* 0x000fe20000410000 */
[----:B------:R-:W-:Y:S01]  /*4680*/  @!P1 FFMA.FTZ R2, R8, R24, R2 ;  /* 0x0000001808029223 */ /* 0x000fe20000010002 */
[-C--:B------:R-:W-:Y:S01]  /*4690*/  @!P1 FFMA.FTZ R6, R6, R25.reuse, -R30 ;  /* 0x0000001906069223 */ /* 0x080fe2000001081e */
[----:B------:R-:W-:Y:S01]  /*46a0*/  @!P1 FFMA.FTZ R3, R15, R25, R3 ;  /* 0x000000190f039223 */ /* 0x000fe20000010003 */
        /* <DEDUP_REMOVED lines=9> */
.L_x_5508:
[----:B------:R-:W-:Y:S05]  /*4740*/  BSYNC B0 ;  /* 0x0000000000007941 */ /* 0x000fea0003800000 */
.L_x_5507:
[----:B------:R-:W-:Y:S04]  /*4750*/  BSSY B0, `(.L_x_5509) ;  /* 0x00000d6000007945 */ /* 0x000fe80003800000 */
[----:B------:R-:W-:Y:S05]  /*4760*/  @!P4 BRA `(.L_x_5510) ;  /* 0x0000000c0050c947 */ /* 0x000fea0003800000 */
[C---:B-12---:R-:W-:Y:S02]  /*4770*/  LEA R20, P1, R85.reuse, R105, 0x1 ;  /* 0x0000006955147211 */ /* 0x046fe400078208ff */
[----:B------:R-:W-:Y:S02]  /*4780*/  SHF.L.U32 R6, R74, 0x1, RZ ;  /* 0x000000014a067819 */ /* 0x000fe400000006ff */
[----:B------:R-:W-:Y:S02]  /*4790*/  ISETP.GE.AND P0, PT, R16, UR4, PT ;  /* 0x0000000410007c0c */ /* 0x000fe4000bf06270 */
[----:B------:R-:W-:Y:S02]  /*47a0*/  LEA.HI.X R21, R85, R104, R84, 0x1, P1 ;  /* 0x0000006855157211 */ /* 0x000fe400008f0c54 */
[-C--:B------:R-:W-:Y:S02]  /*47b0*/  IADD3 R30, P4, R34, R6.reuse, RZ ;  /* 0x00000006221e7210 */ /* 0x080fe40007f9e0ff */
[----:B------:R-:W-:Y:S02]  /*47c0*/  IADD3 R6, P1, R18, R6, RZ ;  /* 0x0000000612067210 */ /* 0x000fe40007f3e0ff */
[----:B------:R-:W-:Y:S01]  /*47d0*/  SHF.L.U64.HI R0, R74, 0x1, R73 ;  /* 0x000000014a007819 */ /* 0x000fe20000010249 */
[----:B------:R-:W2:Y:S03]  /*47e0*/  LDG.E.128 R20, desc[UR6][R20.64] ;  /* 0x0000000614147981 */ /* 0x000ea6000c1e1d00 */
[-C--:B------:R-:W-:Y:S02]  /*47f0*/  IADD3.X R7, R19, R0.reuse, RZ, P1, !PT ;  /* 0x0000000013077210 */ /* 0x080fe40000ffe4ff */
[----:B------:R-:W-:Y:S02]  /*4800*/  IADD3.X R31, R35, R0, RZ, P4, !PT ;  /* 0x00000000231f7210 */ /* 0x000fe400027fe4ff */
[----:B------:R-:W-:Y:S01]  /*4810*/  ISETP.GE.AND P1, PT, R12, UR4, PT ;  /* 0x000000040c007c0c */ /* 0x000fe2000bf26270 */
[----:B------:R-:W3:Y:S06]  /*4820*/  @!P0 LDG.E.64 R2, desc[UR6][R6.64] ;  /* 0x0000000606028981 */ /* 0x000eec000c1e1b00 */
[----:B------:R-:W4:Y:S01]  /*4830*/  @!P0 LDG.E.64 R28, desc[UR6][R30.64] ;  /* 0x000000061e1c8981 */ /* 0x000f22000c1e1b00 */
[--C-:B---3--:R-:W-:Y:S01]  /*4840*/  @!P0 HADD2.F32 R0, -RZ, R2.reuse.H0_H0 ;  /* 0x20000002ff008230 */ /* 0x108fe20000004100 */
[----:B--2---:R-:W-:Y:S01]  /*4850*/  @!P0 MOV R4, R20 ;  /* 0x0000001400048202 */ /* 0x004fe20000000f00 */
[----:B------:R-:W-:Y:S01]  /*4860*/  @!P0 HADD2.F32 R2, -RZ, R2.H1_H1 ;  /* 0x30000002ff028230 */ /* 0x000fe20000004100 */
[----:B------:R-:W-:Y:S01]  /*4870*/  @!P0 MOV R15, R21 ;  /* 0x00000015000f8202 */ /* 0x000fe20000000f00 */
[----:B------:R-:W-:Y:S02]  /*4880*/  @!P0 HADD2.F32 R5, -RZ, R3.H0_H0 ;  /* 0x20000003ff058230 */ /* 0x000fe40000004100 */
[----:B------:R-:W-:Y:S02]  /*4890*/  @!P0 HADD2.F32 R24, -RZ, R4.H1_H1 ;  /* 0x30000004ff188230 */ /* 0x000fe40000004100 */
[----:B----4-:R-:W-:Y:S02]  /*48a0*/  @!P0 HADD2.F32 R25, -RZ, R28.H0_H0 ;  /* 0x2000001cff198230 */ /* 0x010fe40000004100 */
[----:B------:R-:W-:Y:S02]  /*48b0*/  @!P0 HADD2.F32 R8, -RZ, R4.H0_H0 ;  /* 0x20000004ff088230 */ /* 0x000fe40000004100 */
[-C--:B------:R-:W-:Y:S01]  /*48c0*/  @!P0 FMUL.FTZ R38, R24, R0.reuse ;  /* 0x0000000018268220 */ /* 0x080fe20000410000 */
[----:B------:R-:W-:Y:S02]  /*48d0*/  @!P0 HADD2.F32 R26, -RZ, R15.H1_H1 ;  /* 0x3000000fff1a8230 */ /* 0x000fe40000004100 */
[----:B------:R-:W-:Y:S01]  /*48e0*/  @!P0 HADD2.F32 R4, -RZ, R3.H1_H1 ;  /* 0x30000003ff048230 */ /* 0x000fe20000004100 */
[----:B------:R-:W-:Y:S01]  /*48f0*/  @!P0 MOV R3, R23 ;  /* 0x0000001700038202 */ /* 0x000fe20000000f00 */
[----:B------:R-:W-:Y:S02]  /*4900*/  @!P0 HADD2.F32 R27, -RZ, R28.H1_H1 ;  /* 0x3000001cff1b8230 */ /* 0x000fe40000004100 */
[C---:B------:R-:W-:Y:S01]  /*4910*/  @!P0 FMUL.FTZ R0, R8.reuse, R0 ;  /* 0x0000000008008220 */ /* 0x040fe20000410000 */
[-C--:B------:R-:W-:Y:S01]  /*4920*/  @!P0 FFMA.FTZ R38, R8, R25.reuse, -R38 ;  /* 0x0000001908268223 */ /* 0x080fe20000010826 */
[----:B------:R-:W-:Y:S01]  /*4930*/  @!P0 MOV R8, R22 ;  /* 0x0000001600088202 */ /* 0x000fe20000000f00 */
[----:B------:R-:W-:Y:S02]  /*4940*/  @!P0 HADD2.F32 R15, -RZ, R15.H0_H0 ;  /* 0x2000000fff0f8230 */ /* 0x000fe40000004100 */
[-C--:B------:R-:W-:Y:S01]  /*4950*/  @!P0 FMUL.FTZ R39, R26, R2.reuse ;  /* 0x000000021a278220 */ /* 0x080fe20000410000 */
[----:B------:R-:W-:Y:S01]  /*4960*/  @!P0 FFMA.FTZ R0, R24, R25, R0 ;  /* 0x0000001918008223 */ /* 0x000fe20000010000 */
[--C-:B------:R-:W-:Y:S02]  /*4970*/  @!P0 HADD2.F32 R25, -RZ, R3.reuse.H1_H1 ;  /* 0x30000003ff198230 */ /* 0x100fe40000004100 */
[--C-:B------:R-:W-:Y:S02]  /*4980*/  @!P0 HADD2.F32 R24, -RZ, R8.reuse.H1_H1 ;  /* 0x30000008ff188230 */ /* 0x100fe40000004100 */
[C---:B------:R-:W-:Y:S01]  /*4990*/  @!P0 FMUL.FTZ R2, R15.reuse, R2 ;  /* 0x000000020f028220 */ /* 0x040fe20000410000 */
[----:B------:R-:W-:Y:S01]  /*49a0*/  @!P0 F2FP.F16.F32.PACK_AB R0, R0, R38 ;  /* 0x000000260000823e */ /* 0x000fe200000000ff */
[----:B------:R-:W-:Y:S01]  /*49b0*/  @!P0 HADD2.F32 R8, -RZ, R8.H0_H0 ;  /* 0x20000008ff088230 */ /* 0x000fe20000004100 */
[----:B------:R-:W-:Y:S01]  /*49c0*/  LEA R38, P5, R134, R136, 0x1 ;  /* 0x0000008886267211 */ /* 0x000fe200078a08ff */
[----:B------:R-:W-:Y:S01]  /*49d0*/  @!P0 FFMA.FTZ R39, R15, R27, -R39 ;  /* 0x0000001b0f278223 */ /* 0x000fe20000010827 */
[----:B------:R-:W-:Y:S01]  /*49e0*/  @!P0 MOV R20, R0 ;  /* 0x0000000000148202 */ /* 0x000fe20000000f00 */
[----:B------:R-:W-:Y:S02]  /*49f0*/  @!P0 HADD2.F32 R15, -RZ, R3.H0_H0 ;  /* 0x20000003ff0f8230 */ /* 0x000fe40000004100 */
[-C--:B------:R-:W-:Y:S01]  /*4a00*/  @!P0 FMUL.FTZ R40, R24, R5.reuse ;  /* 0x0000000518288220 */ /* 0x080fe20000410000 */
[--C-:B------:R-:W-:Y:S02]  /*4a10*/  @!P0 HADD2.F32 R28, -RZ, R29.reuse.H0_H0 ;  /* 0x2000001dff1c8230 */ /* 0x100fe40000004100 */
[----:B------:R-:W-:Y:S01]  /*4a20*/  @!P0 FMUL.FTZ R3, R8, R5 ;  /* 0x0000000508038220 */ /* 0x000fe20000410000 */
[----:B------:R-:W-:Y:S02]  /*4a30*/  @!P0 HADD2.F32 R29, -RZ, R29.H1_H1 ;  /* 0x3000001dff1d8230 */ /* 0x000fe40000004100 */
[-C--:B------:R-:W-:Y:S01]  /*4a40*/  @!P0 FMUL.FTZ R5, R25, R4.reuse ;  /* 0x0000000419058220 */ /* 0x080fe20000410000 */
[C---:B------:R-:W-:Y:S01]  /*4a50*/  @!P0 FMUL.FTZ R4, R15.reuse, R4 ;  /* 0x000000040f048220 */ /* 0x040fe20000410000 */
[----:B------:R-:W-:Y:S01]  /*4a60*/  @!P0 FFMA.FTZ R2, R26, R27, R2 ;  /* 0x0000001b1a028223 */ /* 0x000fe20000010002 */
[-C--:B------:R-:W-:Y:S01]  /*4a70*/  @!P0 FFMA.FTZ R3, R24, R28.reuse, R3 ;  /* 0x0000001c18038223 */ /* 0x080fe20000010003 */
[----:B------:R-:W-:Y:S01]  /*4a80*/  LEA R24, P4, R88, R105, 0x1 ;  /* 0x0000006958187211 */ /* 0x000fe200078808ff */
[----:B------:R-:W-:Y:S01]  /*4a90*/  @!P0 FFMA.FTZ R8, R8, R28, -R40 ;  /* 0x0000001c08088223 */ /* 0x000fe20000010828 */
[----:B------:R-:W-:Y:S01]  /*4aa0*/  @!P0 FFMA.FTZ R5, R15, R29, -R5 ;  /* 0x0000001d0f058223 */ /* 0x000fe20000010805 */
[----:B------:R-:W-:Y:S01]  /*4ab0*/  @!P0 F2FP.F16.F32.PACK_AB R2, R2, R39 ;  /* 0x000000270202823e */ /* 0x000fe200000000ff */
[----:B------:R-:W-:Y:S01]  /*4ac0*/  @!P0 FFMA.FTZ R4, R25, R29, R4 ;  /* 0x0000001d19048223 */ /* 0x000fe20000010004 */
[----:B------:R-:W-:Y:S02]  /*4ad0*/  LEA.HI.X R25, R88, R104, R87, 0x1, P4 ;  /* 0x0000006858197211 */ /* 0x000fe400020f0c57 */
        /* <DEDUP_REMOVED lines=10> */
[----:B-1----:R3:W4:Y:S01]  /*4b80*/  LDG.E.128 R20, desc[UR6][R24.64] ;  /* 0x0000000618147981 */ /* 0x002722000c1e1d00 */
        /* <DEDUP_REMOVED lines=23> */
[--C-:B------:R-:W-:Y:S01]  /*4d00*/  @!P1 HADD2.F32 R28, -RZ, R8.reuse.H1_H1 ;  /* 0x30000008ff1c9230 */ /* 0x100fe20000004100 */
[----:B------:R-:W-:Y:S01]  /*4d10*/  @!P1 MOV R20, R0 ;  /* 0x0000000000149202 */ /* 0x000fe20000000f00 */
[----:B------:R-:W-:Y:S02]  /*4d20*/  @!P1 HADD2.F32 R15, -RZ, R15.H0_H0 ;  /* 0x2000000fff0f9230 */ /* 0x000fe40000004100 */
[C---:B------:R-:W-:Y:S01]  /*4d30*/  @!P1 FMUL.FTZ R2, R3.reuse, R2 ;  /* 0x0000000203029220 */ /* 0x040fe20000410000 */
[----:B------:R-:W-:Y:S02]  /*4d40*/  @!P1 HADD2.F32 R8, -RZ, R8.H0_H0 ;  /* 0x20000008ff089230 */ /* 0x000fe40000004100 */
[----:B------:R-:W-:Y:S01]  /*4d50*/  @!P1 FFMA.FTZ R41, R3, R26, -R41 ;  /* 0x0000001a03299223 */ /* 0x000fe20000010829 */
[-C--:B------:R-:W-:Y:S01]  /*4d60*/  @!P1 FMUL.FTZ R42, R28, R4.reuse ;  /* 0x000000041c2a9220 */ /* 0x080fe20000410000 */
[-C--:B------:R-:W-:Y:S01]  /*4d70*/  @!P1 FMUL.FTZ R3, R15, R5.reuse ;  /* 0x000000050f039220 */ /* 0x080fe20000410000 */
[C---:B------:R-:W-:Y:S01]  /*4d80*/  @!P1 FMUL.FTZ R43, R25.reuse, R5 ;  /* 0x00000005192b9220 */ /* 0x040fe20000410000 */
[----:B------:R-:W-:Y:S01]  /*4d90*/  @!P1 FMUL.FTZ R4, R8, R4 ;  /* 0x0000000408049220 */ /* 0x000fe20000410000 */
[----:B------:R-:W-:Y:S01]  /*4da0*/  @!P1 FFMA.FTZ R2, R24, R26, R2 ;  /* 0x0000001a18029223 */ /* 0x000fe20000010002 */
[----:B------:R-:W-:Y:S01]  /*4db0*/  LEA R24, P4, R90, R105, 0x1 ;  /* 0x000000695a187211 */ /* 0x000fe200078808ff */
[----:B------:R-:W-:Y:S01]  /*4dc0*/  @!P1 FFMA.FTZ R3, R25, R27, R3 ;  /* 0x0000001b19039223 */ /* 0x000fe20000010003 */
[-C--:B------:R-:W-:Y:S01]  /*4dd0*/  @!P1 FFMA.FTZ R42, R8, R29.reuse, -R42 ;  /* 0x0000001d082a9223 */ /* 0x080fe2000001082a */
[----:B------:R-:W-:Y:S01]  /*4de0*/  @!P1 FFMA.FTZ R4, R28, R29, R4 ;  /* 0x0000001d1c049223 */ /* 0x000fe20000010004 */
[----:B------:R-:W-:Y:S01]  /*4df0*/  @!P1 F2FP.F16.F32.PACK_AB R2, R2, R41 ;  /* 0x000000290202923e */ /* 0x000fe200000000ff */
[----:B------:R-:W-:Y:S01]  /*4e00*/  @!P1 FFMA.FTZ R15, R15, R27, -R43 ;  /* 0x0000001b0f0f9223 */ /* 0x000fe2000001082b */
        /* <DEDUP_REMOVED lines=29> */
[----:B------:R-:W-:Y:S02]  /*4fe0*/  @!P0 HADD2.F32 R24, -RZ, R3.H1_H1 ;  /* 0x30000003ff188230 */ /* 0x000fe40000004100 */
[----:B------:R-:W-:Y:S02]  /*4ff0*/  @!P0 HADD2.F32 R25, -RZ, R15.H1_H1 ;  /* 0x3000000fff198230 */ /* 0x000fe40000004100 */
[----:B------:R-:W-:Y:S01]  /*5000*/  @!P0 F2FP.F16.F32.PACK_AB R0, R0, R40 ;  /* 0x000000280000823e */ /* 0x000fe200000000ff */
[----:B------:R-:W-:Y:S02]  /*5010*/  @!P0 HADD2.F32 R3, -RZ, R3.H0_H0 ;  /* 0x20000003ff038230 */ /* 0x000fe40000004100 */
        /* <DEDUP_REMOVED lines=13> */
[-C--:B------:R-:W-:Y:S01]  /*50f0*/  @!P0 FFMA.FTZ R3, R25, R27.reuse, R3 ;  /* 0x0000001b19038223 */ /* 0x080fe20000010003 */
        /* <DEDUP_REMOVED lines=13> */
[----:B-1----:R1:W4:Y:S01]  /*51d0*/  LDG.E.128 R20, desc[UR6][R24.64] ;  /* 0x0000000618147981 */ /* 0x002322000c1e1d00 */
[----:B--2---:R-:W-:Y:S02]  /*51e0*/  @!P1 HADD2.F32 R0, -RZ, R6.H0_H0 ;  /* 0x20000006ff009230 */ /* 0x004fe40000004100 */
[--C-:B------:R-:W-:Y:S02]  /*51f0*/  @!P1 HADD2.F32 R3, -RZ, R7.reuse.H0_H0 ;  /* 0x20000007ff039230 */ /* 0x100fe40000004100 */
[----:B------:R-:W-:Y:S02]  /*5200*/  @!P1 HADD2.F32 R4, -RZ, R7.H1_H1 ;  /* 0x30000007ff049230 */ /* 0x000fe40000004100 */
[--C-:B---3--:R-:W-:Y:S02]  /*5210*/  @!P1 HADD2.F32 R15, -RZ, R30.reuse.H0_H0 ;  /* 0x2000001eff0f9230 */ /* 0x108fe40000004100 */
[----:B-1----:R-:W-:Y:S02]  /*5220*/  @!P1 HADD2.F32 R24, -RZ, R30.H1_H1 ;  /* 0x3000001eff189230 */ /* 0x002fe40000004100 */
        /* <DEDUP_REMOVED lines=40> */
.L_x_5510:
[----:B------:R-:W-:Y:S05]  /*54b0*/  BSYNC B0 ;  /* 0x0000000000007941 */ /* 0x000fea0003800000 */
.L_x_5509:
[----:B------:R-:W-:Y:S04]  /*54c0*/  BSSY B0, `(.L_x_5511) ;  /* 0x00000dc000007945 */ /* 0x000fe80003800000 */
[----:B------:R-:W-:Y:S05]  /*54d0*/  @!P2 BRA `(.L_x_5512) ;  /* 0x0000000c0068a947 */ /* 0x000fea0003800000 */
[----:B------:R-:W4:Y:S01]  /*54e0*/  LDC.64 R2, c[0x0][0x338] ;  /* 0x0000ce00ff027b82 */ /* 0x000f220000000a00 */
[----:B------:R-:W-:Y:S02]  /*54f0*/  MOV R4, R105 ;  /* 0x0000006900047202 */ /* 0x000fe40000000f00 */
[----:B------:R-:W-:Y:S02]  /*5500*/  MOV R5, R104 ;  /* 0x0000006800057202 */ /* 0x000fe40000000f00 */
[----:B------:R-:W-:Y:S03]  /*5510*/  ISETP.GE.AND P0, PT, R16, UR4, PT ;  /* 0x0000000410007c0c */ /* 0x000fe6000bf06270 */
[----:B------:R-:W5:Y:S01]  /*5520*/  LDC.64 R30, c[0x0][0x248] ;  /* 0x00009200ff1e7b82 */ /* 0x000f620000000a00 */
        /* <DEDUP_REMOVED lines=8> */
[----:B----4-:R-:W-:Y:S04]  /*55b0*/  IMAD.WIDE.U32 R4, R2, 0x60, R4 ;  /* 0x0000006002047825 */ /* 0x010fe800078e0004 */
[----:B------:R-:W-:Y:S05]  /*55c0*/  IMAD R3, R3, 0x60, RZ ;  /* 0x0000006003037824 */ /* 0x000fea00078e02ff */
[----:B------:R-:W-:Y:S02]  /*55d0*/  IADD3 R5, R5, R3, RZ ;  /* 0x0000000305057210 */ /* 0x000fe40007ffe0ff */
[----:B------:R-:W4:Y:S06]  /*55e0*/  @!P0 LDG.E.64 R2, desc[UR6][R6.64] ;  /* 0x0000000606028981 */ /* 0x000f2c000c1e1b00 */
[----:B-123--:R1:W2:Y:S01]  /*55f0*/  LDG.E.128 R20, desc[UR6][R4.64] ;  /* 0x0000000604147981 */ /* 0x00e2a2000c1e1d00 */
[--C-:B-----5:R-:W-:Y:S02]  /*5600*/  @!P0 HADD2.F32 R19, -RZ, R26.reuse.H0_H0 ;  /* 0x2000001aff138230 */ /* 0x120fe40000004100 */
[----:B------:R-:W-:Y:S02]  /*5610*/  @!P0 HADD2.F32 R25, -RZ, R26.H1_H1 ;  /* 0x3000001aff198230 */ /* 0x000fe40000004100 */
[--C-:B------:R-:W-:Y:S02]  /*5620*/  @!P0 HADD2.F32 R26, -RZ, R27.reuse.H0_H0 ;  /* 0x2000001bff1a8230 */ /* 0x100fe40000004100 */
[----:B------:R-:W-:Y:S02]  /*5630*/  @!P0 HADD2.F32 R27, -RZ, R27.H1_H1 ;  /* 0x3000001bff1b8230 */ /* 0x000fe40000004100 */
[--C-:B----4-:R-:W-:Y:S02]  /*5640*/  @!P0 HADD2.F32 R0, -RZ, R2.reuse.H0_H0 ;  /* 0x20000002ff008230 */ /* 0x110fe40000004100 */
[----:B------:R-:W-:Y:S02]  /*5650*/  @!P0 HADD2.F32 R2, -RZ, R2.H1_H1 ;  /* 0x30000002ff028230 */ /* 0x000fe40000004100 */
[----:B-1----:R-:W-:Y:S01]  /*5660*/  @!P0 HADD2.F32 R5, -RZ, R3.H0_H0 ;  /* 0x20000003ff058230 */ /* 0x002fe20000004100 */
[----:B--2---:R-:W-:Y:S02]  /*5670*/  @!P0 MOV R4, R20 ;  /* 0x0000001400048202 */ /* 0x004fe40000000f00 */
[----:B------:R-:W-:Y:S03]  /*5680*/  @!P0 MOV R15, R21 ;  /* 0x00000015000f8202 */ /* 0x000fe60000000f00 */
[--C-:B------:R-:W-:Y:S02]  /*5690*/  @!P0 HADD2.F32 R18, -RZ, R4.reuse.H1_H1 ;  /* 0x30000004ff128230 */ /* 0x100fe40000004100 */
[----:B------:R-:W-:Y:S02]  /*56a0*/  @!P0 HADD2.F32 R8, -RZ, R4.H0_H0 ;  /* 0x20000004ff088230 */ /* 0x000fe40000004100 */
[----:B------:R-:W-:Y:S02]  /*56b0*/  @!P0 HADD2.F32 R24, -RZ, R15.H1_H1 ;  /* 0x3000000fff188230 */ /* 0x000fe40000004100 */
[-C--:B------:R-:W-:Y:S01]  /*56c0*/  @!P0 FMUL.FTZ R34, R18, R0.reuse ;  /* 0x0000000012228220 */ /* 0x080fe20000410000 */
[----:B------:R-:W-:Y:S02]  /*56d0*/  @!P0 HADD2.F32 R4, -RZ, R3.H1_H1 ;  /* 0x30000003ff048230 */ /* 0x000fe40000004100 */
[C---:B------:R-:W-:Y:S01]  /*56e0*/  @!P0 FMUL.FTZ R0, R8.reuse, R0 ;  /* 0x0000000008008220 */ /* 0x040fe20000410000 */
[----:B------:R-:W-:Y:S01]  /*56f0*/  @!P0 HADD2.F32 R15, -RZ, R15.H0_H0 ;  /* 0x2000000fff0f8230 */ /* 0x000fe20000004100 */
[----:B------:R-:W-:Y:S01]  /*5700*/  @!P0 MOV R3, R23 ;  /* 0x0000001700038202 */ /* 0x000fe20000000f00 */
[-C--:B------:R-:W-:Y:S01]  /*5710*/  @!P0 FFMA.FTZ R34, R8, R19.reuse, -R34 ;  /* 0x0000001308228223 */ /* 0x080fe20000010822 */
[----:B------:R-:W-:Y:S01]  /*5720*/  @!P0 MOV R8, R22 ;  /* 0x0000001600088202 */ /* 0x000fe20000000f00 */
[-C--:B------:R-:W-:Y:S01]  /*5730*/  @!P0 FMUL.FTZ R35, R24, R2.reuse ;  /* 0x0000000218238220 */ /* 0x080fe20000410000 */
[----:B------:R-:W-:Y:S01]  /*5740*/  @!P0 FFMA.FTZ R0, R18, R19, R0 ;  /* 0x0000001312008223 */ /* 0x000fe20000010000 */
[--C-:B------:R-:W-:Y:S02]  /*5750*/  @!P0 HADD2.F32 R19, -RZ, R3.reuse.H1_H1 ;  /* 0x30000003ff138230 */ /* 0x100fe40000004100 */
[C---:B------:R-:W-:Y:S01]  /*5760*/  @!P0 FMUL.FTZ R2, R15.reuse, R2 ;  /* 0x000000020f028220 */ /* 0x040fe20000410000 */
[--C-:B------:R-:W-:Y:S02]  /*5770*/  @!P0 HADD2.F32 R18, -RZ, R8.reuse.H1_H1 ;  /* 0x30000008ff128230 */ /* 0x100fe40000004100 */
[-C--:B------:R-:W-:Y:S01]  /*5780*/  @!P0 FFMA.FTZ R35, R15, R25.reuse, -R35 ;  /* 0x000000190f238223 */ /* 0x080fe20000010823 */
[----:B------:R-:W-:Y:S01]  /*5790*/  @!P0 F2FP.F16.F32.PACK_AB R0, R0, R34 ;  /* 0x000000220000823e */ /* 0x000fe200000000ff */
[----:B------:R-:W-:Y:S02]  /*57a0*/  @!P0 HADD2.F32 R8, -RZ, R8.H0_H0 ;  /* 0x20000008ff088230 */ /* 0x000fe40000004100 */
[----:B------:R-:W-:Y:S01]  /*57b0*/  @!P0 FFMA.FTZ R2, R24, R25, R2 ;  /* 0x0000001918028223 */ /* 0x000fe20000010002 */
[----:B------:R-:W-:Y:S01]  /*57c0*/  @!P0 HADD2.F32 R15, -RZ, R3.H0_H0 ;  /* 0x20000003ff0f8230 */ /* 0x000fe20000004100 */
[----:B------:R-:W-:Y:S01]  /*57d0*/  @!P0 MOV R20, R0 ;  /* 0x0000000000148202 */ /* 0x000fe20000000f00 */
[-C--:B------:R-:W-:Y:S01]  /*57e0*/  @!P0 FMUL.FTZ R38, R18, R5.reuse ;  /* 0x0000000512268220 */ /* 0x080fe20000410000 */
[----:B------:R-:W-:Y:S01]  /*57f0*/  @!P0 FMUL.FTZ R3, R8, R5 ;  /* 0x0000000508038220 */ /* 0x000fe20000410000 */
[----:B------:R-:W-:Y:S01]  /*5800*/  @!P0 F2FP.F16.F32.PACK_AB R2, R2, R35 ;  /* 0x000000230202823e */ /* 0x000fe200000000ff */
[-C--:B------:R-:W-:Y:S01]  /*5810*/  @!P0 FMUL.FTZ R5, R19, R4.reuse ;  /* 0x0000000413058220 */ /* 0x080fe20000410000 */
[C---:B------:R-:W-:Y:S01]  /*5820*/  @!P0 FMUL.FTZ R4, R15.reuse, R4 ;  /* 0x000000040f048220 */ /* 0x040fe20000410000 */
[-C--:B------:R-:W-:Y:S01]  /*5830*/  @!P0 FFMA.FTZ R3, R18, R26.reuse, R3 ;  /* 0x0000001a12038223 */ /* 0x080fe20000010003 */
[----:B------:R-:W-:Y:S01]  /*5840*/  @!P0 FFMA.FTZ R8, R8, R26, -R38 ;  /* 0x0000001a08088223 */ /* 0x000fe20000010826 */
[----:B------:R-:W-:Y:S01]  /*5850*/  @!P0 FFMA.FTZ R5, R15, R27, -R5 ;  /* 0x0000001b0f058223 */ /* 0x000fe20000010805 */
[----:B------:R-:W-:Y:S01]  /*5860*/  IMAD R15, R31, 0x60, RZ ;  /* 0x000000601f0f7824 */ /* 0x000fe200078e02ff */
[----:B------:R-:W-:Y:S01]  /*5870*/  @!P0 MOV R21, R2 ;  /* 0x0000000200158202 */ /* 0x000fe20000000f00 */
[----:B------:R-:W-:Y:S01]  /*5880*/  IMAD.WIDE.U32 R30, R30, 0x60, R136 ;  /* 0x000000601e1e7825 */ /* 0x000fe200078e0088 */
[----:B------:R-:W-:Y:S02]  /*5890*/  @!P0 F2FP.F16.F32.PACK_AB R3, R3, R8 ;  /* 0x000000080303823e */ /* 0x000fe400000000ff */
[----:B------:R-:W-:Y:S01]  /*58a0*/  LEA R18, P2, R94, R105, 0x1 ;  /* 0x000000695e127211 */ /* 0x000fe200078408ff */
[----:B------:R-:W-:Y:S01]  /*58b0*/  @!P0 FFMA.FTZ R4, R19, R27, R4 ;  /* 0x0000001b13048223 */ /* 0x000fe20000010004 */
[----:B------:R-:W-:Y:S02]  /*58c0*/  IADD3 R31, R31, R15, RZ ;  /* 0x0000000f1f1f7210 */ /* 0x000fe40007ffe0ff */
[----:B------:R-:W-:Y:S02]  /*58d0*/  @!P0 MOV R22, R3 ;  /* 0x0000000300168202 */ /* 0x000fe40000000f00 */
[----:B------:R-:W-:Y:S02]  /*58e0*/  @!P0 F2FP.F16.F32.PACK_AB R4, R4, R5 ;  /* 0x000000050404823e */ /* 0x000fe400000000ff */
[----:B------:R-:W-:Y:S02]  /*58f0*/  LEA.HI.X R19, R94, R104, R93, 0x1, P2 ;  /* 0x000000685e137211 */ /* 0x000fe400010f0c5d */
        /* <DEDUP_REMOVED lines=152> */
.L_x_5512:
[----:B------:R-:W-:Y:S05]  /*6280*/  BSYNC B0 ;  /* 0x0000000000007941 */ /* 0x000fea0003800000 */
.L_x_5511:
[----:B------:R-:W-:Y:S01]  /*6290*/  MOV R18, R33 ;  /* 0x0000002100127202 */ /* 0x000fe20000000f00 */
[----:B------:R-:W-:Y:S01]  /*62a0*/  IMAD.MOV.U32 R34, RZ, RZ, R37 ;  /* 0x000000ffff227224 */ /* 0x000fe200078e0025 */
[----:B------:R-:W-:Y:S01]  /*62b0*/  MOV R19, R32 ;  /* 0x0000002000137202 */ /* 0x000fe20000000f00 */
[----:B------:R-:W-:Y:S01]  /*62c0*/  IMAD.MOV.U32 R35, RZ, RZ, R36 ;  /* 0x000000ffff237224 */ /* 0x000fe200078e0024 */
[----:B------:R-:W-:Y:S01]  /*62d0*/  UMOV UR4, UR19 ;  /* 0x0000001300047c82 */ /* 0x000fe20008000000 */
[----:B------:R-:W-:Y:S05]  /*62e0*/  BRA `(.L_x_5513) ;  /* 0x0000006800347947 */ /* 0x000fea0003800000 */
.L_x_5504:
[----:B------:R-:W-:Y:S04]  /*62f0*/  BSSY B1, `(.L_x_5514) ;  /* 0x0000186000017945 */ /* 0x000fe80003800000 */
[----:B------:R-:W-:Y:S05]  /*6300*/  @!P0 BRA `(.L_x_5515) ;  /* 0x0000001800108947 */ /* 0x000fea0003800000 */
[----:B------:R-:W-:Y:S01]  /*6310*/  ISETP.GE.AND P0, PT, R16, UR4, PT ;  /* 0x0000000410007c0c */ /* 0x000fe2000bf06270 */
[----:B------:R-:W-:Y:S01]  /*6320*/  IMAD.MOV.U32 R144, RZ, RZ, R105 ;  /* 0x000000ffff907224 */ /* 0x000fe200078e0069 */
[----:B------:R-:W-:Y:S01]  /*6330*/  ISETP.GE.AND P2, PT, R12, UR4, PT ;  /* 0x000000040c007c0c */ /* 0x000fe2000bf46270 */
[----:B------:R-:W-:Y:S01]  /*6340*/  IMAD.MOV.U32 R145, RZ, RZ, R104 ;  /* 0x000000ffff917224 */ /* 0x000fe200078e0068 */
[----:B------:R-:W-:Y:S01]  /*6350*/  BSSY B0, `(.L_x_5516) ;  /* 0x000005e000007945 */ /* 0x000fe20003800000 */
[----:B------:R-:W-:Y:S02]  /*6360*/  ISETP.GE.AND P1, PT, R11, UR4, PT ;  /* 0x000000040b007c0c */ /* 0x000fe4000bf26270 */
[----:B------:R-:W-:Y:S01]  /*6370*/  IADD3 R148, P6, R105, 0x80, RZ ;  /* 0x0000008069947810 */ /* 0x000fe20007fde0ff */
[----:B------:R2:W5:Y:S05]  /*6380*/  LDG.E.128 R40, desc[UR6][R144.64] ;  /* 0x0000000690287981 */ /* 0x00056a000c1e1d00 */
[----:B------:R-:W-:Y:S07]  /*6390*/  @P0 BRA `(.L_x_5517) ;  /* 0x0000000400640947 */ /* 0x000fee0003800000 */
[----:B------:R-:W-:Y:S01]  /*63a0*/  ULEA.HI UR18, UR4, UR4, URZ, 0x1 ;  /* 0x0000000404127291 */ /* 0x000fe2000f8f083f */
[----:B-1----:R-:W-:Y:S02]  /*63b0*/  MOV R4, RZ ;  /* 0x000000ff00047202 */ /* 0x002fe40000000f00 */
[----:B------:R-:W-:Y:S01]  /*63c0*/  MOV R6, R109 ;  /* 0x0000006d00067202 */ /* 0x000fe20000000f00 */
[----:B------:R-:W-:Y:S01]  /*63d0*/  USHF.R.S32.HI UR18, URZ, 0x1, UR18 ;  /* 0x000000013f127899 */ /* 0x000fe20008011412 */
[----:B------:R-:W-:Y:S02]  /*63e0*/  MOV R7, R108 ;  /* 0x0000006c00077202 */ /* 0x000fe40000000f00 */
[----:B------:R-:W-:Y:S02]  /*63f0*/  MOV R0, RZ ;  /* 0x000000ff00007202 */ /* 0x000fe40000000f00 */
[----:B-----5:R-:W-:Y:S02]  /*6400*/  MOV R44, R40 ;  /* 0x00000028002c7202 */ /* 0x020fe40000000f00 */
[----:B------:R-:W-:Y:S02]  /*6410*/  ISETP.GE.AND P4, PT, R16, UR18, PT ;  /* 0x0000001210007c0c */ /* 0x000fe4000bf86270 */
[----:B------:R-:W-:Y:S02]  /*6420*/  MOV R3, UR18 ;  /* 0x0000001200037c02 */ /* 0x000fe40008000f00 */
[----:B------:R-:W-:Y:S02]  /*6430*/  MOV R40, R42 ;  /* 0x0000002a00287202 */ /* 0x000fe40000000f00 */
[----:B------:R-:W-:Y:S07]  /*6440*/  MOV R33, R43 ;  /* 0x0000002b00217202 */ /* 0x000fee0000000f00 */
[----:B------:R-:W-:Y:S02]  /*6450*/  @P4 IADD3 R3, RZ, -UR18, RZ ;  /* 0x80000012ff034c10 */ /* 0x000fe4000fffe0ff */
[----:B------:R-:W-:Y:S02]  /*6460*/  @P4 IADD3 R4, RZ, -UR18, RZ ;  /* 0x80000012ff044c10 */ /* 0x000fe4000fffe0ff */
[C---:B------:R-:W-:Y:S02]  /*6470*/  LEA R2, P0, R3.reuse, R144, 0x1 ;  /* 0x0000009003027211 */ /* 0x040fe400078008ff */
[----:B------:R-:W-:Y:S02]  /*6480*/  @P4 IADD3 R0, RZ, -UR18, RZ ;  /* 0x80000012ff004c10 */ /* 0x000fe4000fffe0ff */
[----:B------:R-:W-:Y:S02]  /*6490*/  LEA.HI.X.SX32 R3, R3, R145, 0x1, P0 ;  /* 0x0000009103037211 */ /* 0x000fe400000f0eff */
[C---:B------:R-:W-:Y:S04]  /*64a0*/  LEA R36, P0, R4.reuse, R6, 0x1 ;  /* 0x0000000604247211 */ /* 0x040fe800078008ff */
[----:B------:R-:W-:Y:S02]  /*64b0*/  LEA.HI.X.SX32 R37, R4, R7, 0x1, P0 ;  /* 0x0000000704257211 */ /* 0x000fe400000f0eff */
[----:B------:R1:W3:Y:S08]  /*64c0*/  LDG.E.128 R4, desc[UR6][R2.64] ;  /* 0x0000000602047981 */ /* 0x0002f0000c1e1d00 */
[----:B------:R-:W4:Y:S01]  /*64d0*/  LDG.E.128 R36, desc[UR6][R36.64] ;  /* 0x0000000624247981 */ /* 0x000f22000c1e1d00 */
[----:B-1----:R-:W-:Y:S02]  /*64e0*/  MOV R2, R107 ;  /* 0x0000006b00027202 */ /* 0x002fe40000000f00 */
[----:B------:R-:W-:Y:S02]  /*64f0*/  MOV R3, R106 ;  /* 0x0000006a00037202 */ /* 0x000fe40000000f00 */
[C---:B------:R-:W-:Y:S04]  /*6500*/  LEA R140, P0, R0.reuse, R2, 0x1 ;  /* 0x00000002008c7211 */ /* 0x040fe800078008ff */
[----:B------:R-:W-:Y:S06]  /*6510*/  LEA.HI.X.SX32 R141, R0, R3, 0x1, P0 ;  /* 0x00000003008d7211 */ /* 0x000fec00000f0eff */
[----:B------:R-:W2:Y:S01]  /*6520*/  LDG.E.128 R140, desc[UR6][R140.64] ;  /* 0x000000068c8c7981 */ /* 0x000ea2000c1e1d00 */
[--C-:B----4-:R-:W-:Y:S01]  /*6530*/  HADD2.F32 R25, -RZ, R36.reuse.H0_H0 ;  /* 0x20000024ff197230 */ /* 0x110fe20000004100 */
[----:B---3--:R-:W-:Y:S01]  /*6540*/  MOV R0, R4 ;  /* 0x0000000400007202 */ /* 0x008fe20000000f00 */
[----:B------:R-:W-:Y:S01]  /*6550*/  HADD2.F32 R26, -RZ, R36.H1_H1 ;  /* 0x30000024ff1a7230 */ /* 0x000fe20000004100 */
[----:B------:R-:W-:Y:S01]  /*6560*/  MOV R20, R6 ;  /* 0x0000000600147202 */ /* 0x000fe20000000f00 */
[--C-:B------:R-:W-:Y:S01]  /*6570*/  HADD2.F32 R27, -RZ, R37.reuse.H0_H0 ;  /* 0x20000025ff1b7230 */ /* 0x100fe20000004100 */
[----:B------:R-:W-:Y:S01]  /*6580*/  MOV R22, R5 ;  /* 0x0000000500167202 */ /* 0x000fe20000000f00 */
[--C-:B------:R-:W-:Y:S01]  /*6590*/  HADD2.F32 R24, -RZ, R0.reuse.H0_H0 ;  /* 0x20000000ff187230 */ /* 0x100fe20000004100 */
[----:B------:R-:W-:Y:S01]  /*65a0*/  MOV R15, R7 ;  /* 0x00000007000f7202 */ /* 0x000fe20000000f00 */
[----:B------:R-:W-:Y:S02]  /*65b0*/  HADD2.F32 R23, -RZ, R0.H1_H1 ;  /* 0x30000000ff177230 */ /* 0x000fe40000004100 */
[----:B------:R-:W-:Y:S02]  /*65c0*/  HADD2.F32 R28, -RZ, R37.H1_H1 ;  /* 0x30000025ff1c7230 */ /* 0x000fe40000004100 */
[--C-:B------:R-:W-:Y:S02]  /*65d0*/  HADD2.F32 R29, -RZ, R38.reuse.H0_H0 ;  /* 0x20000026ff1d7230 */ /* 0x100fe40000004100 */
[----:B------:R-:W-:Y:S02]  /*65e0*/  HADD2.F32 R30, -RZ, R38.H1_H1 ;  /* 0x30000026ff1e7230 */ /* 0x000fe40000004100 */
[--C-:B------:R-:W-:Y:S02]  /*65f0*/  HADD2.F32 R31, -RZ, R39.reuse.H0_H0 ;  /* 0x20000027ff1f7230 */ /* 0x100fe40000004100 */
[----:B------:R-:W-:Y:S02]  /*6600*/  HADD2.F32 R32, -RZ, R39.H1_H1 ;  /* 0x30000027ff207230 */ /* 0x000fe40000004100 */
[--C-:B--2---:R-:W-:Y:S02]  /*6610*/  HADD2.F32 R21, -RZ, R140.reuse.H0_H0 ;  /* 0x2000008cff157230 */ /* 0x104fe40000004100 */
[----:B------:R-:W-:Y:S02]  /*6620*/  HADD2.F32 R2, -RZ, R140.H1_H1 ;  /* 0x3000008cff027230 */ /* 0x000fe40000004100 */
[--C-:B------:R-:W-:Y:S02]  /*6630*/  HADD2.F32 R6, -RZ, R142.reuse.H1_H1 ;  /* 0x3000008eff067230 */ /* 0x100fe40000004100 */
[----:B------:R-:W-:Y:S01]  /*6640*/  @!P4 FADD.FTZ R21, -R21, -RZ ;  /* 0x800000ff1515c221 */ /* 0x000fe20000010100 */
[----:B------:R-:W-:Y:S02]  /*6650*/  HADD2.F32 R5, -RZ, R142.H0_H0 ;  /* 0x2000008eff057230 */ /* 0x000fe40000004100 */
[----:B------:R-:W-:Y:S01]  /*6660*/  @!P4 FADD.FTZ R2, -R2, -RZ ;  /* 0x800000ff0202c221 */ /* 0x000fe20000010100 */
[--C-:B------:R-:W-:Y:S02]  /*6670*/  HADD2.F32 R4, -RZ, R141.reuse.H1_H1 ;  /* 0x3000008dff047230 */ /* 0x100fe40000004100 */
[----:B------:R-:W-:Y:S01]  /*6680*/  FMUL.FTZ R0, R24, R21 ;  /* 0x0000001518007220 */ /* 0x000fe20000410000 */
[--C-:B------:R-:W-:Y:S02]  /*6690*/  HADD2.F32 R21, -RZ, R20.reuse.H0_H0 ;  /* 0x20000014ff157230 */ /* 0x100fe40000004100 */
[----:B------:R-:W-:Y:S01]  /*66a0*/  @!P4 FADD.FTZ R6, -R6, -RZ ;  /* 0x800000ff0606c221 */ /* 0x000fe20000010100 */
[----:B------:R-:W-:Y:S02]  /*66b0*/  HADD2.F32 R20, -RZ, R20.H1_H1 ;  /* 0x30000014ff147230 */ /* 0x000fe40000004100 */
[----:B------:R-:W-:Y:S01]  /*66c0*/  FMUL.FTZ R2, R23, R2 ;  /* 0x0000000217027220 */ /* 0x000fe20000410000 */
[----:B------:R-:W-:Y:S02]  /*66d0*/  HADD2.F32 R3, -RZ, R141.H0_H0 ;  /* 0x2000008dff037230 */ /* 0x000fe40000004100 */
[----:B------:R-:W-:Y:S01]  /*66e0*/  @!P4 FADD.FTZ R5, -R5, -RZ ;  /* 0x800000ff0505c221 */ /* 0x000fe20000010100 */
[--C-:B------:R-:W-:Y:S02]  /*66f0*/  HADD2.F32 R8, -RZ, R143.reuse.H1_H1 ;  /* 0x3000008fff087230 */ /* 0x100fe40000004100 */
[----:B------:R-:W-:Y:S01]  /*6700*/  @!P4 FADD.FTZ R4, -R4, -RZ ;  /* 0x800000ff0404c221 */ /* 0x000fe20000010100 */
[--C-:B------:R-:W-:Y:S02]  /*6710*/  HADD2.F32 R23, -RZ, R22.reuse.H0_H0 ;  /* 0x20000016ff177230 */ /* 0x100fe40000004100 */
[----:B------:R-:W-:Y:S01]  /*6720*/  FMUL.FTZ R6, R20, R6 ;  /* 0x0000000614067220 */ /* 0x000fe20000410000 */
        /* <DEDUP_REMOVED lines=16> */
[----:B------:R-:W-:Y:S01]  /*6830*/  FFMA.FTZ R0, R21, R25, R0 ;  /* 0x0000001915007223 */ /* 0x000fe20000010000 */
[--C-:B------:R-:W-:Y:S02]  /*6840*/  HADD2.F32 R20, -RZ, R40.reuse.H0_H0 ;  /* 0x20000028ff147230 */ /* 0x100fe40000004100 */
[----:B------:R-:W-:Y:S01]  /*6850*/  FFMA.FTZ R2, R22, R26, R2 ;  /* 0x0000001a16027223 */ /* 0x000fe20000010002 */
[----:B------:R-:W-:Y:S02]  /*6860*/  HADD2.F32 R21, -RZ, R40.H1_H1 ;  /* 0x30000028ff157230 */ /* 0x000fe40000004100 */
[----:B------:R-:W-:Y:S01]  /*6870*/  FFMA.FTZ R3, R23, R27, R3 ;  /* 0x0000001b17037223 */ /* 0x000fe20000010003 */
[--C-:B------:R-:W-:Y:S02]  /*6880*/  HADD2.F32 R22, -RZ, R33.reuse.H0_H0 ;  /* 0x20000021ff167230 */ /* 0x100fe40000004100 */
[----:B------:R-:W-:Y:S01]  /*6890*/  FFMA.FTZ R4, R15, R28, R4 ;  /* 0x0000001c0f047223 */ /* 0x000fe20000010004 */
[----:B------:R-:W-:Y:S01]  /*68a0*/  F2FP.F16.F32.PACK_AB R40, R2, R0 ;  /* 0x000000000228723e */ /* 0x000fe200000000ff */
[----:B------:R-:W-:Y:S02]  /*68b0*/  HADD2.F32 R23, -RZ, R33.H1_H1 ;  /* 0x30000021ff177230 */ /* 0x000fe40000004100 */
[----:B------:R-:W-:Y:S01]  /*68c0*/  FFMA.FTZ R5, R20, R29, R5 ;  /* 0x0000001d14057223 */ /* 0x000fe20000010005 */
[----:B------:R-:W-:Y:S01]  /*68d0*/  FFMA.FTZ R6, R21, R30, R6 ;  /* 0x0000001e15067223 */ /* 0x000fe20000010006 */
[----:B------:R-:W-:Y:S01]  /*68e0*/  F2FP.F16.F32.PACK_AB R41, R4, R3 ;  /* 0x000000030429723e */ /* 0x000fe200000000ff */
[----:B------:R-:W-:Y:S01]  /*68f0*/  FFMA.FTZ R7, R22, R31, R7 ;  /* 0x0000001f16077223 */ /* 0x000fe20000010007 */
[----:B------:R-:W-:Y:S02]  /*6900*/  FFMA.FTZ R8, R23, R32, R8 ;  /* 0x0000002017087223 */ /* 0x000fe40000010008 */
[----:B------:R-:W-:Y:S03]  /*6910*/  F2FP.F16.F32.PACK_AB R42, R6, R5 ;  /* 0x00000005062a723e */ /* 0x000fe600000000ff */
[----:B------:R-:W-:Y:S02]  /*6920*/  F2FP.F16.F32.PACK_AB R43, R8, R7 ;  /* 0x00000007082b723e */ /* 0x000fe400000000ff */
.L_x_5517:
[----:B------:R-:W-:Y:S05]  /*6930*/  BSYNC B0 ;  /* 0x0000000000007941 */ /* 0x000fea0003800000 */
.L_x_5516:
[----:B-----5:R3:W-:Y:S01]  /*6940*/  STG.E.128 desc[UR6][R136.64], R40 ;  /* 0x0000002888007986 */ /* 0x0207e2000c101d06 */
[----:B------:R-:W-:Y:S01]  /*6950*/  IADD3 R146, P0, R105, 0x100, RZ ;  /* 0x0000010069927810 */ /* 0x000fe20007f1e0ff */
[----:B------:R-:W-:Y:S01]  /*6960*/  BSSY B0, `(.L_x_5518) ;  /* 0x000005e000007945 */ /* 0x000fe20003800000 */
[----:B------:R-:W-:Y:S02]  /*6970*/  IMAD.X R149, RZ, RZ, R104, P6 ;  /* 0x000000ffff957224 */ /* 0x000fe400030e0668 */
[----:B------:R-:W-:Y:S01]  /*6980*/  IADD3.X R147, RZ, R104, RZ, P0, !PT ;  /* 0x00000068ff937210 */ /* 0x000fe200007fe4ff */
[----:B---3--:R3:W5:Y:S01]  /*6990*/  LDG.E.128 R40, desc[UR6][R144.64+0x80] ;  /* 0x0000800690287981 */ /* 0x008762000c1e1d00 */
        /* <DEDUP_REMOVED lines=15> */
[C---:B------:R-:W-:Y:S02]  /*6a90*/  LEA R36, P0, R4.reuse, R6, 0x1 ;  /* 0x0000000604247211 */ /* 0x040fe400078008ff */
[----:B------:R-:W-:Y:S02]  /*6aa0*/  LEA.HI.X.SX32 R3, R3, R149, 0x1, P2 ;  /* 0x0000009503037211 */ /* 0x000fe400010f0eff */
[----:B------:R-:W-:Y:S02]  /*6ab0*/  LEA.HI.X.SX32 R37, R4, R7, 0x1, P0 ;  /* 0x0000000704257211 */ /* 0x000fe400000f0eff */
[----:B------:R-:W-:Y:S01]  /*6ac0*/  @P4 IADD3 R0, RZ, -UR18, RZ ;  /* 0x80000012ff004c10 */ /* 0x000fe2000fffe0ff */
[----:B------:R1:W4:Y:S08]  /*6ad0*/  LDG.E.128 R4, desc[UR6][R2.64] ;  /* 0x0000000602047981 */ /* 0x000330000c1e1d00 */
[----:B------:R-:W2:Y:S01]  /*6ae0*/  LDG.E.128 R36, desc[UR6][R36.64+0x80] ;  /* 0x0000800624247981 */ /* 0x000ea2000c1e1d00 */
[----:B-1----:R-:W-:Y:S02]  /*6af0*/  MOV R2, R107 ;  /* 0x0000006b00027202 */ /* 0x002fe40000000f00 */
[----:B------:R-:W-:Y:S02]  /*6b00*/  MOV R3, R106 ;  /* 0x0000006a00037202 */ /* 0x000fe40000000f00 */
[C---:B------:R-:W-:Y:S04]  /*6b10*/  LEA R140, P0, R0.reuse, R2, 0x1 ;  /* 0x00000002008c7211 */ /* 0x040fe800078008ff */
[----:B------:R-:W-:Y:S06]  /*6b20*/  LEA.HI.X.SX32 R141, R0, R3, 0x1, P0 ;  /* 0x00000003008d7211 */ /* 0x000fec00000f0eff */
[----:B------:R-:W3:Y:S01]  /*6b30*/  LDG.E.128 R140, desc[UR6][R140.64+0x80] ;  /* 0x000080068c8c7981 */ /* 0x000ee2000c1e1d00 */
[--C-:B--2---:R-:W-:Y:S01]  /*6b40*/  HADD2.F32 R25, -RZ, R36.reuse.H0_H0 ;  /* 0x20000024ff197230 */ /* 0x104fe20000004100 */
[----:B----4-:R-:W-:Y:S01]  /*6b50*/  MOV R0, R4 ;  /* 0x0000000400007202 */ /* 0x010fe20000000f00 */
        /* <DEDUP_REMOVED lines=12> */
[--C-:B---3--:R-:W-:Y:S02]  /*6c20*/  HADD2.F32 R21, -RZ, R140.reuse.H0_H0 ;  /* 0x2000008cff157230 */ /* 0x108fe40000004100 */
        /* <DEDUP_REMOVED lines=49> */
.L_x_5519:
[----:B------:R-:W-:Y:S05]  /*6f40*/  BSYNC B0 ;  /* 0x0000000000007941 */ /* 0x000fea0003800000 */
.L_x_5518:
[----:B-----5:R4:W-:Y:S01]  /*6f50*/  STG.E.128 desc[UR6][R136.64+0x80], R40 ;  /* 0x0000802888007986 */ /* 0x0209e2000c101d06 */
[----:B------:R-:W-:Y:S03]  /*6f60*/  BSSY B0, `(.L_x_5520) ;  /* 0x000005c000007945 */ /* 0x000fe60003800000 */
[----:B----4-:R4:W5:Y:S01]  /*6f70*/  LDG.E.128 R40, desc[UR6][R144.64+0x100] ;  /* 0x0001000690287981 */ /* 0x010962000c1e1d00 */
[----:B------:R-:W-:Y:S05]  /*6f80*/  @P1 BRA `(.L_x_5521) ;  /* 0x0000000400641947 */ /* 0x000fea0003800000 */
        /* <DEDUP_REMOVED lines=18> */
[----:B------:R1:W2:Y:S08]  /*70b0*/  LDG.E.128 R4, desc[UR6][R2.64] ;  /* 0x0000000602047981 */ /* 0x0002b0000c1e1d00 */
[----:B------:R-:W3:Y:S01]  /*70c0*/  LDG.E.128 R36, desc[UR6][R36.64+0x100] ;  /* 0x0001000624247981 */ /* 0x000ee2000c1e1d00 */
[----:B-1----:R-:W-:Y:S02]  /*70d0*/  MOV R2, R107 ;  /* 0x0000006b00027202 */ /* 0x002fe40000000f00 */
[----:B------:R-:W-:Y:S02]  /*70e0*/  MOV R3, R106 ;  /* 0x0000006a00037202 */ /* 0x000fe40000000f00 */
[C---:B------:R-:W-:Y:S04]  /*70f0*/  LEA R140, P0, R0.reuse, R2, 0x1 ;  /* 0x00000002008c7211 */ /* 0x040fe800078008ff */
[----:B------:R-:W-:Y:S06]  /*7100*/  LEA.HI.X.SX32 R141, R0, R3, 0x1, P0 ;  /* 0x00000003008d7211 */ /* 0x000fec00000f0eff */
[----:B------:R-:W4:Y:S01]  /*7110*/  LDG.E.128 R140, desc[UR6][R140.64+0x100] ;  /* 0x000100068c8c7981 */ /* 0x000f22000c1e1d00 */
[--C-:B---3--:R-:W-:Y:S01]  /*7120*/  HADD2.F32 R25, -RZ, R36.reuse.H0_H0 ;  /* 0x20000024ff197230 */ /* 0x108fe20000004100 */
[----:B--2---:R-:W-:Y:S01]  /*7130*/  MOV R0, R4 ;  /* 0x0000000400007202 */ /* 0x004fe20000000f00 */
        /* <DEDUP_REMOVED lines=12> */
[--C-:B----4-:R-:W-:Y:S02]  /*7200*/  HADD2.F32 R21, -RZ, R140.reuse.H0_H0 ;  /* 0x2000008cff157230 */ /* 0x110fe40000004100 */
        /* <DEDUP_REMOVED lines=49> */
.L_x_5521:
[----:B------:R-:W-:Y:S05]  /*7520*/  BSYNC B0 ;  /* 0x0000000000007941 */ /* 0x000fea0003800000 */
.L_x_5520:
[----:B-----5:R1:W-:Y:S01]  /*7530*/  STG.E.128 desc[UR6][R136.64+0x100], R40 ;  /* 0x0001002888007986 */ /* 0x0203e2000c101d06 */
[----:B------:R-:W-:Y:S01]  /*7540*/  ISETP.GE.AND P0, PT, R10, UR4, PT ;  /* 0x000000040a007c0c */ /* 0x000fe2000bf06270 */
[----:B------:R-:W-:Y:S01]  /*7550*/  BSSY B0, `(.L_x_5522) ;  /* 0x000005e000007945 */ /* 0x000fe20003800000 */
[----:B------:R-:W-:Y:S05]  /*7560*/  IADD3 R20, P1, R105, 0x180, RZ ;  /* 0x0000018069147810 */ /* 0x000fea0007f3e0ff */
[----:B------:R-:W-:Y:S01]  /*7570*/  IMAD.X R21, RZ, RZ, R104, P1 ;  /* 0x000000ffff157224 */ /* 0x000fe200008e0668 */
[----:B-1----:R1:W5:Y:S05]  /*7580*/  LDG.E.128 R40, desc[UR6][R144.64+0x180] ;  /* 0x0001800690287981 */ /* 0x00236a000c1e1d00 */
[----:B------:R-:W-:Y:S05]  /*7590*/  @P0 BRA `(.L_x_5523) ;  /* 0x0000000400640947 */ /* 0x000fea0003800000 */
[----:B------:R-:W-:Y:S01]  /*75a0*/  ULEA.HI UR18, UR4, UR4, URZ, 0x1 ;  /* 0x0000000404127291 */ /* 0x000fe2000f8f083f */
[----:B------:R-:W-:Y:S02]  /*75b0*/  MOV R4, RZ ;  /* 0x000000ff00047202 */ /* 0x000fe40000000f00 */
        /* <DEDUP_REMOVED lines=16> */
[----:B------:R2:W3:Y:S08]  /*76c0*/  LDG.E.128 R4, desc[UR6][R2.64] ;  /* 0x0000000602047981 */ /* 0x0004f0000c1e1d00 */
[----:B------:R-:W4:Y:S01]  /*76d0*/  LDG.E.128 R36, desc[UR6][R36.64+0x180] ;  /* 0x0001800624247981 */ /* 0x000f22000c1e1d00 */
[----:B--2---:R-:W-:Y:S02]  /*76e0*/  MOV R2, R107 ;  /* 0x0000006b00027202 */ /* 0x004fe40000000f00 */
        /* <DEDUP_REMOVED lines=68> */
.L_x_5523:
[----:B------:R-:W-:Y:S05]  /*7b30*/  BSYNC B0 ;  /* 0x0000000000007941 */ /* 0x000fea0003800000 */
.L_x_5522:
[----:B-----5:R1:W-:Y:S02]  /*7b40*/  STG.E.128 desc[UR6][R136.64+0x180], R40 ;  /* 0x0001802888007986 */ /* 0x0203e4000c101d06 */
.L_x_5515:
[----:B------:R-:W-:Y:S05]  /*7b50*/  BSYNC B1 ;  /* 0x0000000000017941 */ /* 0x000fea0003800000 */
.L_x_5514:
[----:B------:R-:W-:Y:S04]  /*7b60*/  BSSY B1, `(.L_x_5524) ;  /* 0x0000191000017945 */ /* 0x000fe80003800000 */
[----:B------:R-:W-:Y:S05]  /*7b70*/  @!P5 BRA `(.L_x_5525) ;  /* 0x00000018003cd947 */ /* 0x000fea0003800000 */
[C---:B------:R-:W-:Y:S01]  /*7b80*/  LEA R140, P4, R83.reuse, R105, 0x1 ;  /* 0x00000069538c7211 */ /* 0x040fe200078808ff */
[----:B------:R-:W-:Y:S01]  /*7b90*/  BSSY B0, `(.L_x_5526) ;  /* 0x0000067000007945 */ /* 0x000fe20003800000 */
[----:B------:R-:W-:Y:S02]  /*7ba0*/  ISETP.GE.AND P2, PT, R16, UR4, PT ;  /* 0x0000000410007c0c */ /* 0x000fe4000bf46270 */
[----:B------:R-:W-:Y:S02]  /*7bb0*/  LEA.HI.X R141, R83, R104, R82, 0x1, P4 ;  /* 0x00000068538d7211 */ /* 0x000fe400020f0c52 */
[C---:B------:R-:W-:Y:S02]  /*7bc0*/  LEA R38, P5, R47.reuse, R136, 0x1 ;  /* 0x000000882f267211 */ /* 0x040fe400078a08ff */
[----:B------:R-:W-:Y:S01]  /*7bd0*/  ISETP.GE.AND P1, PT, R12, UR4, PT ;  /* 0x000000040c007c0c */ /* 0x000fe2000bf26270 */
[----:B-1----:R1:W5:Y:S01]  /*7be0*/  LDG.E.128 R4, desc[UR6][R140.64] ;  /* 0x000000068c047981 */ /* 0x002362000c1e1d00 */
[----:B------:R-:W-:Y:S02]  /*7bf0*/  LEA.HI.X R39, R47, R137, R46, 0x1, P5 ;  /* 0x000000892f277211 */ /* 0x000fe400028f0c2e */
[----:B------:R-:W-:Y:S02]  /*7c00*/  ISETP.GE.AND P0, PT, R11, UR4, PT ;  /* 0x000000040b007c0c */ /* 0x000fe4000bf06270 */
[C---:B--234-:R-:W-:Y:S02]  /*7c10*/  IADD3 R144, P6, R140.reuse, 0x80, RZ ;  /* 0x000000808c907810 */ /* 0x05cfe40007fde0ff */
        /* <DEDUP_REMOVED lines=18> */
[C---:B------:R-:W-:Y:S03]  /*7d40*/  LEA R40, P2, R8.reuse, R107, 0x1 ;  /* 0x0000006b08287211 */ /* 0x040fe600078408ff */
[----:B------:R2:W3:Y:S01]  /*7d50*/  LDG.E.128 R20, desc[UR6][R2.64] ;  /* 0x0000000602147981 */ /* 0x0004e2000c1e1d00 */
[----:B------:R-:W-:Y:S02]  /*7d60*/  LEA.HI.X R41, R8, R106, R0, 0x1, P2 ;  /* 0x0000006a08297211 */ /* 0x000fe400010f0c00 */
[----:B------:R-:W-:Y:S02]  /*7d70*/  MOV R0, RZ ;  /* 0x000000ff00007202 */ /* 0x000fe40000000f00 */
[----:B------:R-:W-:Y:S03]  /*7d80*/  @P4 IADD3 R0, RZ, -UR18, RZ ;  /* 0x80000012ff004c10 */ /* 0x000fe6000fffe0ff */
[----:B------:R-:W4:Y:S01]  /*7d90*/  LDG.E.128 R40, desc[UR6][R40.64] ;  /* 0x0000000628287981 */ /* 0x000f22000c1e1d00 */
[----:B--2---:R-:W-:Y:S04]  /*7da0*/  IADD3 R3, P2, R76, R0, RZ ;  /* 0x000000004c037210 */ /* 0x004fe80007f5e0ff */
[----:B------:R-:W-:Y:S02]  /*7db0*/  LEA.HI.X.SX32 R0, R0, R75, 0x1, P2 ;  /* 0x0000004b00007211 */ /* 0x000fe400010f0eff */
[C---:B------:R-:W-:Y:S04]  /*7dc0*/  LEA R2, P2, R3.reuse, R109, 0x1 ;  /* 0x0000006d03027211 */ /* 0x040fe800078408ff */
[----:B------:R-:W-:Y:S05]  /*7dd0*/  LEA.HI.X R3, R3, R108, R0, 0x1, P2 ;  /* 0x0000006c03037211 */ /* 0x000fea00010f0c00 */
[----:B------:R4:W2:Y:S02]  /*7de0*/  LDG.E.128 R28, desc[UR6][R2.64] ;  /* 0x00000006021c7981 */ /* 0x0008a4000c1e1d00 */
[--C-:B----4-:R-:W-:Y:S01]  /*7df0*/  HADD2.F32 R3, -RZ, R41.reuse.H0_H0 ;  /* 0x20000029ff037230 */ /* 0x110fe20000004100 */
[----:B---3--:R-:W-:Y:S01]  /*7e00*/  MOV R25, R20 ;  /* 0x0000001400197202 */ /* 0x008fe20000000f00 */
[----:B------:R-:W-:Y:S01]  /*7e10*/  HADD2.F32 R4, -RZ, R41.H1_H1 ;  /* 0x30000029ff047230 */ /* 0x000fe20000004100 */
[----:B------:R-:W-:Y:S01]  /*7e20*/  MOV R20, R22 ;  /* 0x0000001600147202 */ /* 0x000fe20000000f00 */
[--C-:B------:R-:W-:Y:S02]  /*7e30*/  HADD2.F32 R22, -RZ, R21.reuse.H0_H0 ;  /* 0x20000015ff167230 */ /* 0x100fe40000004100 */
[----:B------:R-:W-:Y:S01]  /*7e40*/  @!P4 FADD.FTZ R3, -R3, -RZ ;  /* 0x800000ff0303c221 */ /* 0x000fe20000010100 */
[----:B------:R-:W-:Y:S02]  /*7e50*/  HADD2.F32 R21, -RZ, R21.H1_H1 ;  /* 0x30000015ff157230 */ /* 0x000fe40000004100 */
[----:B------:R-:W-:Y:S01]  /*7e60*/  @!P4 FADD.FTZ R4, -R4, -RZ ;  /* 0x800000ff0404c221 */ /* 0x000fe20000010100 */
[--C-:B------:R-:W-:Y:S01]  /*7e70*/  HADD2.F32 R7, -RZ, R43.reuse.H0_H0 ;  /* 0x2000002bff077230 */ /* 0x100fe20000004100 */
[----:B------:R-:W-:Y:S01]  /*7e80*/  MOV R15, R23 ;  /* 0x00000017000f7202 */ /* 0x000fe20000000f00 */
        /* <DEDUP_REMOVED lines=9> */
[----:B------:R-:W-:Y:S01]  /*7f20*/  @!P4 FADD.FTZ R0, -R0, -RZ ;  /* 0x800000ff0000c221 */ /* 0x000fe20000010100 */
[----:B------:R-:W-:Y:S02]  /*7f30*/  HADD2.F32 R6, -RZ, R42.H1_H1 ;  /* 0x3000002aff067230 */ /* 0x000fe40000004100 */
        /* <DEDUP_REMOVED lines=9> */
[----:B------:R-:W-:Y:S01]  /*7fd0*/  @!P4 FADD.FTZ R2, -R2, -RZ ;  /* 0x800000ff0202c221 */ /* 0x000fe20000010100 */
[----:B------:R-:W-:Y:S02]  /*7fe0*/  HADD2.F32 R15, -RZ, R26.H0_H0 ;  /* 0x2000001aff0f7230 */ /* 0x000fe40000004100 */
[----:B------:R-:W-:Y:S01]  /*7ff0*/  FMUL.FTZ R0, R24, R0 ;  /* 0x0000000018007220 */ /* 0x000fe20000410000 */
[--C-:B--2---:R-:W-:Y:S02]  /*8000*/  HADD2.F32 R20, -RZ, R28.reuse.H0_H0 ;  /* 0x2000001cff147230 */ /* 0x104fe40000004100 */
        /* <DEDUP_REMOVED lines=19> */
[----:B------:R-:W-:Y:S01]  /*8140*/  F2FP.F16.F32.PACK_AB R4, R4, R3 ;  /* 0x000000030404723e */ /* 0x000fe200000000ff */
[--C-:B------:R-:W-:Y:S02]  /*8150*/  HADD2.F32 R28, -RZ, R31.reuse.H0_H0 ;  /* 0x2000001fff1c7230 */ /* 0x100fe40000004100 */
[--C-:B------:R-:W-:Y:S02]  /*8160*/  HADD2.F32 R22, -RZ, R32.reuse.H0_H0 ;  /* 0x20000020ff167230 */ /* 0x100fe40000004100 */
[----:B------:R-:W-:Y:S01]  /*8170*/  FFMA.FTZ R6, R21, R27, R6 ;  /* 0x0000001b15067223 */ /* 0x000fe20000010006 */
[----:B------:R-:W-:Y:S02]  /*8180*/  HADD2.F32 R29, -RZ, R31.H1_H1 ;  /* 0x3000001fff1d7230 */ /* 0x000fe40000004100 */
[----:B------:R-:W-:Y:S02]  /*8190*/  HADD2.F32 R23, -RZ, R32.H1_H1 ;  /* 0x30000020ff177230 */ /* 0x000fe40000004100 */
[----:B------:R-:W-:Y:S01]  /*81a0*/  FFMA.FTZ R7, R22, R28, R7 ;  /* 0x0000001c16077223 */ /* 0x000fe20000010007 */
[----:B------:R-:W-:Y:S02]  /*81b0*/  F2FP.F16.F32.PACK_AB R6, R6, R5 ;  /* 0x000000050606723e */ /* 0x000fe400000000ff */
[----:B------:R-:W-:Y:S01]  /*81c0*/  MOV R5, R4 ;  /* 0x0000000400057202 */ /* 0x000fe20000000f00 */
[----:B------:R-:W-:Y:S01]  /*81d0*/  FFMA.FTZ R8, R23, R29, R8 ;  /* 0x0000001d17087223 */ /* 0x000fe20000010008 */
[----:B------:R-:W-:Y:S04]  /*81e0*/  MOV R4, R0 ;  /* 0x0000000000047202 */ /* 0x000fe80000000f00 */
[----:B------:R-:W-:Y:S02]  /*81f0*/  F2FP.F16.F32.PACK_AB R7, R8, R7 ;  /* 0x000000070807723e */ /* 0x000fe400000000ff */
.L_x_5527:
[----:B------:R-:W-:Y:S05]  /*8200*/  BSYNC B0 ;  /* 0x0000000000007941 */ /* 0x000fea0003800000 */
.L_x_5526:
[----:B-----5:R2:W-:Y:S01]  /*8210*/  STG.E.128 desc[UR6][R38.64], R4 ;  /* 0x0000000426007986 */ /* 0x0205e2000c101d06 */
[----:B------:R-:W-:Y:S01]  /*8220*/  BSSY B0, `(.L_x_5528) ;  /* 0x0000060000007945 */ /* 0x000fe20003800000 */
[-C--:B------:R-:W-:Y:S02]  /*8230*/  IADD3.X R145, RZ, R141.reuse, RZ, P6, !PT ;  /* 0x0000008dff917210 */ /* 0x080fe400037fe4ff */
[----:B------:R-:W-:Y:S01]  /*8240*/  IADD3.X R143, RZ, R141, RZ, P5, !PT ;  /* 0x0000008dff8f7210 */ /* 0x000fe20002ffe4ff */
[----:B--2---:R2:W5:Y:S01]  /*8250*/  LDG.E.128 R4, desc[UR6][R140.64+0x80] ;  /* 0x000080068c047981 */ /* 0x004562000c1e1d00 */
        /* <DEDUP_REMOVED lines=16> */
[-C--:B------:R-:W-:Y:S01]  /*8360*/  LEA.HI.X.SX32 R8, R8, R71.reuse, 0x1, P4 ;  /* 0x0000004708087211 */ /* 0x080fe200020f0eff */
[----:B------:R3:W4:Y:S03]  /*8370*/  LDG.E.128 R20, desc[UR6][R2.64] ;  /* 0x0000000602147981 */ /* 0x000726000c1e1d00 */
[----:B------:R-:W-:Y:S02]  /*8380*/  LEA.HI.X R41, R0, R106, R8, 0x1, P1 ;  /* 0x0000006a00297211 */ /* 0x000fe400008f0c08 */
[----:B------:R-:W-:Y:S02]  /*8390*/  MOV R0, RZ ;  /* 0x000000ff00007202 */ /* 0x000fe40000000f00 */
[----:B------:R-:W-:Y:S02]  /*83a0*/  @P2 IADD3 R0, RZ, -UR18, RZ ;  /* 0x80000012ff002c10 */ /* 0x000fe4000fffe0ff */
[----:B------:R-:W2:Y:S02]  /*83b0*/  LDG.E.128 R40, desc[UR6][R40.64] ;  /* 0x0000000628287981 */ /* 0x000ea4000c1e1d00 */
[----:B---3--:R-:W-:Y:S04]  /*83c0*/  IADD3 R3, P1, R72, R0, RZ ;  /* 0x0000000048037210 */ /* 0x008fe80007f3e0ff */
[----:B------:R-:W-:Y:S02]  /*83d0*/  LEA.HI.X.SX32 R0, R0, R71, 0x1, P1 ;  /* 0x0000004700007211 */ /* 0x000fe400008f0eff */
[C---:B------:R-:W-:Y:S04]  /*83e0*/  LEA R2, P1, R3.reuse, R109, 0x1 ;  /* 0x0000006d03027211 */ /* 0x040fe800078208ff */
[----:B------:R-:W-:Y:S05]  /*83f0*/  LEA.HI.X R3, R3, R108, R0, 0x1, P1 ;  /* 0x0000006c03037211 */ /* 0x000fea00008f0c00 */
[----:B------:R2:W3:Y:S02]  /*8400*/  LDG.E.128 R28, desc[UR6][R2.64] ;  /* 0x00000006021c7981 */ /* 0x0004e4000c1e1d00 */
[--C-:B--2---:R-:W-:Y:S01]  /*8410*/  HADD2.F32 R3, -RZ, R41.reuse.H0_H0 ;  /* 0x20000029ff037230 */ /* 0x104fe20000004100 */
[----:B----4-:R-:W-:Y:S01]  /*8420*/  MOV R25, R20 ;  /* 0x0000001400197202 */ /* 0x010fe20000000f00 */
        /* <DEDUP_REMOVED lines=31> */
[--C-:B---3--:R-:W-:Y:S02]  /*8620*/  HADD2.F32 R20, -RZ, R28.reuse.H0_H0 ;  /* 0x2000001cff147230 */ /* 0x108fe40000004100 */
        /* <DEDUP_REMOVED lines=31> */
.L_x_5529:
[----:B------:R-:W-:Y:S05]  /*8820*/  BSYNC B0 ;  /* 0x0000000000007941 */ /* 0x000fea0003800000 */
.L_x_5528:
[----:B-----5:R3:W-:Y:S01]  /*8830*/  STG.E.128 desc[UR6][R38.64+0x80], R4 ;  /* 0x0000800426007986 */ /* 0x0207e2000c101d06 */
[----:B------:R-:W-:Y:S03]  /*8840*/  BSSY B0, `(.L_x_5530) ;  /* 0x000005e000007945 */ /* 0x000fe60003800000 */
[----:B---3--:R3:W5:Y:S01]  /*8850*/  LDG.E.128 R4, desc[UR6][R140.64+0x100] ;  /* 0x000100068c047981 */ /* 0x008762000c1e1d00 */
        /* <DEDUP_REMOVED lines=17> */
[----:B------:R4:W2:Y:S03]  /*8970*/  LDG.E.128 R20, desc[UR6][R2.64] ;  /* 0x0000000602147981 */ /* 0x0008a6000c1e1d00 */
[----:B------:R-:W-:Y:S02]  /*8980*/  LEA.HI.X R41, R0, R106, R8, 0x1, P0 ;  /* 0x0000006a00297211 */ /* 0x000fe400000f0c08 */
[----:B------:R-:W-:Y:S02]  /*8990*/  MOV R0, RZ ;  /* 0x000000ff00007202 */ /* 0x000fe40000000f00 */
[----:B------:R-:W-:Y:S02]  /*89a0*/  @P1 IADD3 R0, RZ, -UR18, RZ ;  /* 0x80000012ff001c10 */ /* 0x000fe4000fffe0ff */
[----:B------:R-:W3:Y:S02]  /*89b0*/  LDG.E.128 R40, desc[UR6][R40.64] ;  /* 0x0000000628287981 */ /* 0x000ee4000c1e1d00 */
[----:B----4-:R-:W-:Y:S04]  /*89c0*/  IADD3 R3, P0, R68, R0, RZ ;  /* 0x0000000044037210 */ /* 0x010fe80007f1e0ff */
[----:B------:R-:W-:Y:S02]  /*89d0*/  LEA.HI.X.SX32 R0, R0, R67, 0x1, P0 ;  /* 0x0000004300007211 */ /* 0x000fe400000f0eff */
[C---:B------:R-:W-:Y:S04]  /*89e0*/  LEA R2, P0, R3.reuse, R109, 0x1 ;  /* 0x0000006d03027211 */ /* 0x040fe800078008ff */
[----:B------:R-:W-:Y:S05]  /*89f0*/  LEA.HI.X R3, R3, R108, R0, 0x1, P0 ;  /* 0x0000006c03037211 */ /* 0x000fea00000f0c00 */
[----:B------:R3:W4:Y:S02]  /*8a00*/  LDG.E.128 R28, desc[UR6][R2.64] ;  /* 0x00000006021c7981 */ /* 0x000724000c1e1d00 */
[--C-:B---3--:R-:W-:Y:S01]  /*8a10*/  HADD2.F32 R3, -RZ, R41.reuse.H0_H0 ;  /* 0x20000029ff037230 */ /* 0x108fe20000004100 */
[----:B--2---:R-:W-:Y:S01]  /*8a20*/  MOV R25, R20 ;  /* 0x0000001400197202 */ /* 0x004fe20000000f00 */
        /* <DEDUP_REMOVED lines=63> */
.L_x_5531:
[----:B------:R-:W-:Y:S05]  /*8e20*/  BSYNC B0 ;  /* 0x0000000000007941 */ /* 0x000fea0003800000 */
.L_x_5530:
        /* <DEDUP_REMOVED lines=28> */
[----:B-1----:R-:W-:Y:S04]  /*8ff0*/  IADD3 R3, P0, R64, R0, RZ ;  /* 0x0000000040037210 */ /* 0x002fe80007f1e0ff */
        /* <DEDUP_REMOVED lines=69> */
.L_x_5533:
[----:B------:R-:W-:Y:S05]  /*9450*/  BSYNC B0 ;  /* 0x0000000000007941 */ /* 0x000fea0003800000 */
.L_x_5532:
[----:B-----5:R1:W-:Y:S02]  /*9460*/  STG.E.128 desc[UR6][R38.64+0x180], R4 ;  /* 0x0001800426007986 */ /* 0x0203e4000c101d06 */
.L_x_5525:
[----:B------:R-:W-:Y:S05]  /*9470*/  BSYNC B1 ;  /* 0x0000000000017941 */ /* 0x000fea0003800000 */
.L_x_5524:
        /* <DEDUP_REMOVED lines=10> */
[----:B-1----:R-:W-:Y:S01]  /*9520*/  LEA R38, P0, R134, R136, 0x1 ;  /* 0x0000008886267211 */ /* 0x002fe200078008ff */
[----:B------:R1:W5:Y:S06]  /*9530*/  LDG.E.128 R4, desc[UR6][R20.64] ;  /* 0x0000000614047981 */ /* 0x00036c000c1e1d00 */
        /* <DEDUP_REMOVED lines=17> */
[----:B-1----:R1:W2:Y:S03]  /*9650*/  LDG.E.128 R20, desc[UR6][R2.64] ;  /* 0x0000000602147981 */ /* 0x0022a6000c1e1d00 */
        /* <DEDUP_REMOVED lines=74> */
.L_x_5537:
[----:B------:R-:W-:Y:S05]  /*9b00*/  BSYNC B0 ;  /* 0x0000000000007941 */ /* 0x000fea0003800000 */
.L_x_5536:
[----:B------:R-:W-:Y:S01]  /*9b10*/  LEA.HI.X R39, R134, R137, R86, 0x1, P0 ;  /* 0x0000008986277211 */ /* 0x000fe200000f0c56 */
[----:B------:R-:W-:Y:S01]  /*9b20*/  BSSY B0, `(.L_x_5538) ;  /* 0x0000066000007945 */ /* 0x000fe20003800000 */
[-C--:B-1----:R-:W-:Y:S02]  /*9b30*/  LEA R20, P5, R88, R105.reuse, 0x1 ;  /* 0x0000006958147211 */ /* 0x082fe400078a08ff */
[-C--:B------:R-:W-:Y:S01]  /*9b40*/  LEA R142, P2, R90, R105.reuse, 0x1 ;  /* 0x000000695a8e7211 */ /* 0x080fe200078408ff */
[----:B-----5:R1:W-:Y:S01]  /*9b50*/  STG.E.128 desc[UR6][R38.64], R4 ;  /* 0x0000000426007986 */ /* 0x0203e2000c101d06 */
[-C--:B------:R-:W-:Y:S02]  /*9b60*/  LEA.HI.X R21, R88, R104.reuse, R87, 0x1, P5 ;  /* 0x0000006858157211 */ /* 0x080fe400028f0c57 */
[----:B--234-:R-:W-:Y:S02]  /*9b70*/  LEA R140, P0, R92, R105, 0x1 ;  /* 0x000000695c8c7211 */ /* 0x01cfe400078008ff */
[----:B------:R-:W-:Y:S02]  /*9b80*/  ISETP.GE.AND P1, PT, R11, UR4, PT ;  /* 0x000000040b007c0c */ /* 0x000fe4000bf26270 */
[-C--:B------:R-:W-:Y:S02]  /*9b90*/  LEA.HI.X R143, R90, R104.reuse, R89, 0x1, P2 ;  /* 0x000000685a8f7211 */ /* 0x080fe400010f0c59 */
[----:B------:R-:W-:Y:S01]  /*9ba0*/  LEA.HI.X R141, R92, R104, R91, 0x1, P0 ;  /* 0x000000685c8d7211 */ /* 0x000fe200000f0c5b */
[----:B-1----:R1:W5:Y:S01]  /*9bb0*/  LDG.E.128 R4, desc[UR6][R20.64] ;  /* 0x0000000614047981 */ /* 0x002362000c1e1d00 */
[----:B------:R-:W-:Y:S07]  /*9bc0*/  @P4 BRA `(.L_x_5539) ;  /* 0x00000004006c4947 */ /* 0x000fee0003800000 */
        /* <DEDUP_REMOVED lines=91> */
.L_x_5539:
[----:B------:R-:W-:Y:S05]  /*a180*/  BSYNC B0 ;  /* 0x0000000000007941 */ /* 0x000fea0003800000 */
.L_x_5538:
[----:B-----5:R2:W-:Y:S01]  /*a190*/  STG.E.128 desc[UR6][R38.64+0x80], R4 ;  /* 0x0000800426007986 */ /* 0x0205e2000c101d06 */
[----:B------:R-:W-:Y:S03]  /*a1a0*/  BSSY B0, `(.L_x_5540) ;  /* 0x000005e000007945 */ /* 0x000fe60003800000 */
        /* <DEDUP_REMOVED lines=18> */
[----:B-1----:R1:W3:Y:S03]  /*a2d0*/  LDG.E.128 R20, desc[UR6][R2.64] ;  /* 0x0000000602147981 */ /* 0x0022e6000c1e1d00 */
[----:B------:R-:W-:Y:S02]  /*a2e0*/  LEA.HI.X R41, R0, R106, R8, 0x1, P0 ;  /* 0x0000006a00297211 */ /* 0x000fe400000f0c08 */
[----:B------:R-:W-:Y:S02]  /*a2f0*/  MOV R0, RZ ;  /* 0x000000ff00007202 */ /* 0x000fe40000000f00 */
[----:B------:R-:W-:Y:S02]  /*a300*/  @P1 IADD3 R0, RZ, -UR18, RZ ;  /* 0x80000012ff001c10 */ /* 0x000fe4000fffe0ff */
[----:B------:R-:W4:Y:S02]  /*a310*/  LDG.E.128 R40, desc[UR6][R40.64] ;  /* 0x0000000628287981 */ /* 0x000f24000c1e1d00 */
[----:B-1----:R-:W-:Y:S04]  /*a320*/  IADD3 R3, P0, R62, R0, RZ ;  /* 0x000000003e037210 */ /* 0x002fe80007f1e0ff */
        /* <DEDUP_REMOVED lines=69> */
.L_x_5541:
[----:B------:R-:W-:Y:S05]  /*a780*/  BSYNC B0 ;  /* 0x0000000000007941 */ /* 0x000fea0003800000 */
.L_x_5540:
[----:B-----5:R3:W-:Y:S01]  /*a790*/  STG.E.128 desc[UR6][R38.64+0x100], R4 ;  /* 0x0001000426007986 */ /* 0x0207e2000c101d06 */
[----:B------:R-:W-:Y:S01]  /*a7a0*/  ISETP.GE.AND P0, PT, R10, UR4, PT ;  /* 0x000000040a007c0c */ /* 0x000fe2000bf06270 */
[----:B------:R-:W-:Y:S02]  /*a7b0*/  BSSY B0, `(.L_x_5542) ;  /* 0x000005e000007945 */ /* 0x000fe40003800000 */
[----:B---3--:R3:W5:Y:S10]  /*a7c0*/  LDG.E.128 R4, desc[UR6][R140.64] ;  /* 0x000000068c047981 */ /* 0x008774000c1e1d00 */
        /* <DEDUP_REMOVED lines=17> */
[----:B-1----:R1:W4:Y:S03]  /*a8e0*/  LDG.E.128 R20, desc[UR6][R2.64] ;  /* 0x0000000602147981 */ /* 0x002326000c1e1d00 */
        /* <DEDUP_REMOVED lines=74> */
.L_x_5543:
[----:B------:R-:W-:Y:S05]  /*ad90*/  BSYNC B0 ;  /* 0x0000000000007941 */ /* 0x000fea0003800000 */
.L_x_5542:
[----:B-----5:R4:W-:Y:S02]  /*ada0*/  STG.E.128 desc[UR6][R38.64+0x180], R4 ;  /* 0x0001800426007986 */ /* 0x0209e4000c101d06 */
.L_x_5535:
[----:B------:R-:W-:Y:S05]  /*adb0*/  BSYNC B1 ;  /* 0x0000000000017941 */ /* 0x000fea0003800000 */
.L_x_5534:
[C---:B------:R-:W-:Y:S01]  /*adc0*/  ISETP.GE.AND P0, PT, R112.reuse, R138, PT ;  /* 0x0000008a7000720c */ /* 0x040fe20003f06270 */
[----:B------:R-:W-:Y:S03]  /*add0*/  BSSY B1, `(.L_x_5544) ;  /* 0x0000198000017945 */ /* 0x000fe60003800000 */
[----:B------:R-:W-:Y:S11]  /*ade0*/  ISETP.GE.AND P0, PT, R112, R121, !P0 ;  /* 0x000000797000720c */ /* 0x000ff60004706270 */
[----:B------:R-:W-:Y:S02]  /*adf0*/  @!UPT UIADD3 URZ, URZ, URZ, URZ ;  /* 0x0000003f3f3ff290 */ /* 0x000fe4000fffe03f */
[----:B------:R-:W-:Y:S05]  /*ae00*/  @!P0 BRA `(.L_x_5545) ;  /* 0x0000001800508947 */ /* 0x000fea0003800000 */
[----:B------:R-:W2:Y:S01]  /*ae10*/  LDC.64 R2, c[0x0][0x338] ;  /* 0x0000ce00ff027b82 */ /* 0x000ea20000000a00 */
[----:B-1----:R-:W-:Y:S01]  /*ae20*/  MOV R20, R105 ;  /* 0x0000006900147202 */ /* 0x002fe20000000f00 */
[----:B------:R-:W-:Y:S01]  /*ae30*/  BSSY B0, `(.L_x_5546) ;  /* 0x0000066000007945 */ /* 0x000fe20003800000 */
[----:B------:R-:W-:Y:S02]  /*ae40*/  MOV R21, R104 ;  /* 0x0000006800157202 */ /* 0x000fe40000000f00 */
[----:B------:R-:W-:Y:S03]  /*ae50*/  ISETP.GE.AND P0, PT, R16, UR4, PT ;  /* 0x0000000410007c0c */ /* 0x000fe6000bf06270 */
[----:B----4-:R-:W1:Y:S01]  /*ae60*/  LDC.64 R38, c[0x0][0x248] ;  /* 0x00009200ff267b82 */ /* 0x010e620000000a00 */
[----:B--2---:R-:W-:Y:S04]  /*ae70*/  IMAD.WIDE.U32 R20, R2, 0x60, R20 ;  /* 0x0000006002147825 */ /* 0x004fe800078e0014 */
        /* <DEDUP_REMOVED lines=31> */
[----:B------:R4:W3:Y:S02]  /*b070*/  LDG.E.128 R28, desc[UR6][R2.64] ;  /* 0x00000006021c7981 */ /* 0x0008e4000c1e1d00 */
[--C-:B----4-:R-:W-:Y:S01]  /*b080*/  HADD2.F32 R3, -RZ, R41.reuse.H0_H0 ;  /* 0x20000029ff037230 */ /* 0x110fe20000004100 */
        /* <DEDUP_REMOVED lines=64> */
.L_x_5547:
[----:B------:R-:W-:Y:S05]  /*b490*/  BSYNC B0 ;  /* 0x0000000000007941 */ /* 0x000fea0003800000 */
.L_x_5546:
[-C--:B-1----:R-:W-:Y:S01]  /*b4a0*/  LEA R20, P5, R94, R105.reuse, 0x1 ;  /* 0x000000695e147211 */ /* 0x082fe200078a08ff */
[----:B------:R-:W-:Y:S01]  /*b4b0*/  IMAD.IADD R39, R39, 0x1, R37 ;  /* 0x0000000127277824 */ /* 0x000fe200078e0225 */
[----:B------:R-:W-:Y:S01]  /*b4c0*/  ISETP.GE.AND P4, PT, R12, UR4, PT ;  /* 0x000000040c007c0c */ /* 0x000fe2000bf86270 */
[----:B------:R-:W-:Y:S01]  /*b4d0*/  BSSY B0, `(.L_x_5548) ;  /* 0x0000065000007945 */ /* 0x000fe20003800000 */
[-C--:B------:R-:W-:Y:S02]  /*b4e0*/  LEA.HI.X R21, R94, R104.reuse, R93, 0x1, P5 ;  /* 0x000000685e157211 */ /* 0x080fe400028f0c5d */
[-C--:B---3--:R-:W-:Y:S01]  /*b4f0*/  LEA R140, P2, R96, R105.reuse, 0x1 ;  /* 0x00000069608c7211 */ /* 0x088fe200078408ff */
[----:B-----5:R1:W-:Y:S01]  /*b500*/  STG.E.128 desc[UR6][R38.64], R4 ;  /* 0x0000000426007986 */ /* 0x0203e2000c101d06 */
[----:B------:R-:W-:Y:S02]  /*b510*/  LEA R138, P0, R98, R105, 0x1 ;  /* 0x00000069628a7211 */ /* 0x000fe400078008ff */
        /* <DEDUP_REMOVED lines=96> */
.L_x_5549:
[----:B------:R-:W-:Y:S05]  /*bb20*/  BSYNC B0 ;  /* 0x0000000000007941 */ /* 0x000fea0003800000 */
.L_x_5548:
        /* <DEDUP_REMOVED lines=95> */
.L_x_5551:
[----:B------:R-:W-:Y:S05]  /*c120*/  BSYNC B0 ;  /* 0x0000000000007941 */ /* 0x000fea0003800000 */
.L_x_5550:
        /* <DEDUP_REMOVED lines=96> */
.L_x_5553:
[----:B------:R-:W-:Y:S05]  /*c730*/  BSYNC B0 ;  /* 0x0000000000007941 */ /* 0x000fea0003800000 */
.L_x_5552:
[----:B-----5:R4:W-:Y:S02]  /*c740*/  STG.E.128 desc[UR6][R38.64+0x180], R4 ;  /* 0x0001800426007986 */ /* 0x0209e4000c101d06 */
.L_x_5545:
[----:B------:R-:W-:Y:S05]  /*c750*/  BSYNC B1 ;  /* 0x0000000000017941 */ /* 0x000fea0003800000 */
.L_x_5544:
[----:B-1--4-:R-:W-:Y:S01]  /*c760*/  MOV R5, R108 ;  /* 0x0000006c00057202 */ /* 0x012fe20000000f00 */
[----:B------:R-:W1:Y:S01]  /*c770*/  LDC R0, c[0x0][0x2e0] ;  /* 0x0000b800ff007b82 */ /* 0x000e620000000800 */
[----:B------:R-:W-:Y:S01]  /*c780*/  MOV R3, R106 ;  /* 0x0000006a00037202 */ /* 0x000fe20000000f00 */
[----:B------:R-:W-:Y:S01]  /*c790*/  IMAD.MOV.U32 R4, RZ, RZ, R109 ;  /* 0x000000ffff047224 */ /* 0x000fe200078e006d */
[----:B------:R-:W-:Y:S01]  /*c7a0*/  UMOV UR4, UR5 ;  /* 0x0000000500047c82 */ /* 0x000fe20008000000 */
[----:B------:R-:W-:Y:S02]  /*c7b0*/  IMAD.MOV.U32 R2, RZ, RZ, R107 ;  /* 0x000000ffff027224 */ /* 0x000fe400078e006b */
[----:B-1----:R-:W-:Y:S05]  /*c7c0*/  IMAD.U32 R0, R0, -0x20, RZ ;  /* 0xffffffe000007824 */ /* 0x002fea00078e00ff */
[C---:B------:R-:W-:Y:S02]  /*c7d0*/  LEA R109, P1, R0.reuse, R4, 0x1 ;  /* 0x00000004006d7211 */ /* 0x040fe400078208ff */
[C---:B------:R-:W-:Y:S02]  /*c7e0*/  LEA R107, P0, R0.reuse, R2, 0x1 ;  /* 0x00000002006b7211 */ /* 0x040fe400078008ff */
[C---:B------:R-:W-:Y:S02]  /*c7f0*/  LEA.HI.X.SX32 R108, R0.reuse, R5, 0x1, P1 ;  /* 0x00000005006c7211 */ /* 0x040fe400008f0eff */
[----:B------:R-:W-:Y:S01]  /*c800*/  LEA.HI.X.SX32 R106, R0, R3, 0x1, P0 ;  /* 0x00000003006a7211 */ /* 0x000fe200000f0eff */
[----:B------:R-:W-:Y:S08]  /*c810*/  BRA `(.L_x_5513) ;  /* 0x0000000000e87947 */ /* 0x000ff00003800000 */
.L_x_5503:
[--C-:B------:R-:W-:Y:S01]  /*c820*/  @P0 IMAD.MOV.U32 R2, RZ, RZ, R105.reuse ;  /* 0x000000ffff020224 */ /* 0x100fe200078e0069 */
[----:B------:R-:W-:Y:S01]  /*c830*/  UMOV UR4, URZ ;  /* 0x0000003f00047c82 */ /* 0x000fe20008000000 */
[----:B------:R-:W-:Y:S05]  /*c840*/  @P0 IMAD.MOV.U32 R3, RZ, RZ, R104 ;  /* 0x000000ffff030224 */ /* 0x000fea00078e0068 */
[----:B-1----:R-:W2:Y:S04]  /*c850*/  @P0 LDG.E.128 R28, desc[UR6][R2.64] ;  /* 0x00000006021c0981 */ /* 0x002ea8000c1e1d00 */
[----:B--2---:R-:W-:Y:S04]  /*c860*/  @P0 STG.E.128 desc[UR6][R136.64], R28 ;  /* 0x0000001c88000986 */ /* 0x004fe8000c101d06 */
[----:B------:R-:W2:Y:S04]  /*c870*/  @P0 LDG.E.128 R4, desc[UR6][R2.64+0x80] ;  /* 0x0000800602040981 */ /* 0x000ea8000c1e1d00 */
[----:B--2---:R1:W-:Y:S04]  /*c880*/  @P0 STG.E.128 desc[UR6][R136.64+0x80], R4 ;  /* 0x0000800488000986 */ /* 0x0043e8000c101d06 */
[----:B-1----:R-:W2:Y:S04]  /*c890*/  @P0 LDG.E.128 R4, desc[UR6][R2.64+0x100] ;  /* 0x0001000602040981 */ /* 0x002ea8000c1e1d00 */
[----:B--2---:R1:W-:Y:S04]  /*c8a0*/  @P0 STG.E.128 desc[UR6][R136.64+0x100], R4 ;  /* 0x0001000488000986 */ /* 0x0043e8000c101d06 */
[----:B------:R2:W3:Y:S02]  /*c8b0*/  @P0 LDG.E.128 R24, desc[UR6][R2.64+0x180] ;  /* 0x0001800602180981 */ /* 0x0004e4000c1e1d00 */
[C---:B--2---:R-:W-:Y:S04]  /*c8c0*/  @P5 LEA R2, P1, R83.reuse, R105, 0x1 ;  /* 0x0000006953025211 */ /* 0x044fe800078208ff */
[----:B------:R-:W-:Y:S01]  /*c8d0*/  @P5 LEA.HI.X R3, R83, R104, R82, 0x1, P1 ;  /* 0x0000006853035211 */ /* 0x000fe200008f0c52 */
[----:B---3--:R-:W-:Y:S01]  /*c8e0*/  @P0 STG.E.128 desc[UR6][R136.64+0x180], R24 ;  /* 0x0001801888000986 */ /* 0x008fe2000c101d06 */
[C---:B------:R-:W-:Y:S03]  /*c8f0*/  @P5 LEA R32, P0, R47.reuse, R136, 0x1 ;  /* 0x000000882f205211 */ /* 0x040fe600078008ff */
[----:B------:R-:W2:Y:S01]  /*c900*/  @P5 LDG.E.128 R20, desc[UR6][R2.64] ;  /* 0x0000000602145981 */ /* 0x000ea2000c1e1d00 */
[----:B------:R-:W-:Y:S02]  /*c910*/  @P5 LEA.HI.X R33, R47, R137, R46, 0x1, P0 ;  /* 0x000000892f215211 */ /* 0x000fe400000f0c2e */
[C---:B------:R-:W-:Y:S04]  /*c920*/  ISETP.GE.AND P0, PT, R113.reuse, R138, PT ;  /* 0x0000008a7100720c */ /* 0x040fe80003f06270 */
[----:B------:R-:W-:Y:S01]  /*c930*/  ISETP.GE.AND P0, PT, R113, R121, !P0 ;  /* 0x000000797100720c */ /* 0x000fe20004706270 */
[----:B--2---:R-:W-:Y:S04]  /*c940*/  @P5 STG.E.128 desc[UR6][R32.64], R20 ;  /* 0x0000001420005986 */ /* 0x004fe8000c101d06 */
[----:B-1----:R-:W2:Y:S04]  /*c950*/  @P5 LDG.E.128 R4, desc[UR6][R2.64+0x80] ;  /* 0x0000800602045981 */ /* 0x002ea8000c1e1d00 */
[----:B--2---:R1:W-:Y:S04]  /*c960*/  @P5 STG.E.128 desc[UR6][R32.64+0x80], R4 ;  /* 0x0000800420005986 */ /* 0x0043e8000c101d06 */
[----:B-1----:R-:W2:Y:S04]  /*c970*/  @P5 LDG.E.128 R4, desc[UR6][R2.64+0x100] ;  /* 0x0001000602045981 */ /* 0x002ea8000c1e1d00 */
[----:B--2---:R1:W-:Y:S04]  /*c980*/  @P5 STG.E.128 desc[UR6][R32.64+0x100], R4 ;  /* 0x0001000420005986 */ /* 0x0043e8000c101d06 */
[----:B-1----:R1:W2:Y:S02]  /*c990*/  @P5 LDG.E.128 R4, desc[UR6][R2.64+0x180] ;  /* 0x0001800602045981 */ /* 0x0022a4000c1e1d00 */
[C---:B-1----:R-:W-:Y:S04]  /*c9a0*/  @P0 LEA R2, P1, R85.reuse, R105, 0x1 ;  /* 0x0000006955020211 */ /* 0x042fe800078208ff */
[----:B------:R-:W-:Y:S02]  /*c9b0*/  @P0 LEA.HI.X R3, R85, R104, R84, 0x1, P1 ;  /* 0x0000006855030211 */ /* 0x000fe400008f0c54 */
[C---:B------:R-:W-:Y:S04]  /*c9c0*/  @P0 LEA R24, P1, R134.reuse, R136, 0x1 ;  /* 0x0000008886180211 */ /* 0x040fe800078208ff */
[----:B------:R-:W-:Y:S02]  /*c9d0*/  @P0 LEA.HI.X R25, R134, R137, R86, 0x1, P1 ;  /* 0x0000008986190211 */ /* 0x000fe400008f0c56 */
[C---:B------:R-:W-:Y:S04]  /*c9e0*/  ISETP.GE.AND P1, PT, R112.reuse, R138, PT ;  /* 0x0000008a7000720c */ /* 0x040fe80003f26270 */
[----:B------:R-:W-:Y:S11]  /*c9f0*/  ISETP.GE.AND P1, PT, R112, R121, !P1 ;  /* 0x000000797000720c */ /* 0x000ff60004f26270 */
[----:B------:R-:W-:Y:S02]  /*ca00*/  @!UPT UIADD3 URZ, URZ, URZ, URZ ;  /* 0x0000003f3f3ff290 */ /* 0x000fe4000fffe03f */
[----:B------:R-:W-:Y:S02]  /*ca10*/  @P1 IMAD.MOV.U32 R28, RZ, RZ, R105 ;  /* 0x000000ffff1c1224 */ /* 0x000fe400078e0069 */
[----:B------:R-:W-:Y:S01]  /*ca20*/  @P1 IMAD.MOV.U32 R29, RZ, RZ, R104 ;  /* 0x000000ffff1d1224 */ /* 0x000fe200078e0068 */
[----:B--2---:R1:W-:Y:S04]  /*ca30*/  @P5 STG.E.128 desc[UR6][R32.64+0x180], R4 ;  /* 0x0001800420005986 */ /* 0x0043e8000c101d06 */
[----:B------:R-:W2:Y:S04]  /*ca40*/  @P0 LDG.E.128 R20, desc[UR6][R2.64] ;  /* 0x0000000602140981 */ /* 0x000ea8000c1e1d00 */
[----:B--2---:R-:W-:Y:S04]  /*ca50*/  @P0 STG.E.128 desc[UR6][R24.64], R20 ;  /* 0x0000001418000986 */ /* 0x004fe8000c101d06 */
[----:B-1----:R-:W2:Y:S04]  /*ca60*/  @P0 LDG.E.128 R4, desc[UR6][R2.64+0x80] ;  /* 0x0000800602040981 */ /* 0x002ea8000c1e1d00 */
[----:B--2---:R1:W-:Y:S04]  /*ca70*/  @P0 STG.E.128 desc[UR6][R24.64+0x80], R4 ;  /* 0x0000800418000986 */ /* 0x0043e8000c101d06 */
[----:B-1----:R-:W2:Y:S04]  /*ca80*/  @P0 LDG.E.128 R4, desc[UR6][R2.64+0x100] ;  /* 0x0001000602040981 */ /* 0x002ea8000c1e1d00 */
[----:B--2---:R1:W-:Y:S04]  /*ca90*/  @P0 STG.E.128 desc[UR6][R24.64+0x100], R4 ;  /* 0x0001000418000986 */ /* 0x0043e8000c101d06 */
[----:B-1----:R1:W2:Y:S02]  /*caa0*/  @P0 LDG.E.128 R4, desc[UR6][R2.64+0x180] ;  /* 0x0001800602040981 */ /* 0x0022a4000c1e1d00 */
        /* <DEDUP_REMOVED lines=8> */
[----:B--2---:R1:W-:Y:S04]  /*cb30*/  @P0 STG.E.128 desc[UR6][R24.64+0x180], R4 ;  /* 0x0001800418000986 */ /* 0x0043e8000c101d06 */
[----:B-1----:R-:W2:Y:S04]  /*cb40*/  @P1 LDG.E.128 R4, desc[UR6][R28.64] ;  /* 0x000000061c041981 */ /* 0x002ea8000c1e1d00 */
[----:B--2---:R1:W-:Y:S04]  /*cb50*/  @P1 STG.E.128 desc[UR6][R30.64], R4 ;  /* 0x000000041e001986 */ /* 0x0043e8000c101d06 */
[----:B------:R-:W2:Y:S04]  /*cb60*/  @P1 LDG.E.128 R24, desc[UR6][R28.64+0x80] ;  /* 0x000080061c181981 */ /* 0x000ea8000c1e1d00 */
[----:B--2---:R2:W-:Y:S04]  /*cb70*/  @P1 STG.E.128 desc[UR6][R30.64+0x80], R24 ;  /* 0x000080181e001986 */ /* 0x0045e8000c101d06 */
[----:B------:R-:W3:Y:S04]  /*cb80*/  @P1 LDG.E.128 R20, desc[UR6][R28.64+0x100] ;  /* 0x000100061c141981 */ /* 0x000ee8000c1e1d00 */
[----:B---3--:R2:W-:Y:S04]  /*cb90*/  @P1 STG.E.128 desc[UR6][R30.64+0x100], R20 ;  /* 0x000100141e001986 */ /* 0x0085e8000c101d06 */
[----:B-1----:R-:W3:Y:S04]  /*cba0*/  @P1 LDG.E.128 R4, desc[UR6][R28.64+0x180] ;  /* 0x000180061c041981 */ /* 0x002ee8000c1e1d00 */
[----:B---3--:R2:W-:Y:S02]  /*cbb0*/  @P1 STG.E.128 desc[UR6][R30.64+0x180], R4 ;  /* 0x000180041e001986 */ /* 0x0085e4000c101d06 */
.L_x_5513:
[----:B------:R-:W-:Y:S01]  /*cbc0*/  MOV R2, R105 ;  /* 0x0000006900027202 */ /* 0x000fe20000000f00 */
[----:B------:R-:W5:Y:S01]  /*cbd0*/  LDC R0, c[0x0][0x338] ;  /* 0x0000ce00ff007b82 */ /* 0x000f620000000800 */
[----:B------:R-:W-:Y:S02]  /*cbe0*/  IMAD.MOV.U32 R3, RZ, RZ, R104 ;  /* 0x000000ffff037224 */ /* 0x000fe400078e0068 */
        /* <DEDUP_REMOVED lines=8> */
[----:B------:R-:W5:Y:S01]  /*cc70*/  LDC R3, c[0x0][0x380] ;  /* 0x0000e000ff037b82 */ /* 0x000f620000000800 */
[----:B------:R-:W-:Y:S02]  /*cc80*/  IADD3 R0, R14, -0x80, RZ ;  /* 0xffffff800e007810 */ /* 0x000fe40007ffe0ff */
[----:B------:R-:W-:Y:S02]  /*cc90*/  IABS R14, R13 ;  /* 0x0000000d000e7213 */ /* 0x000fe40000000000 */
[----:B--2---:R-:W-:Y:S02]  /*cca0*/  IABS R7, R0 ;  /* 0x0000000000077213 */ /* 0x004fe40000000000 */
[----:B-----5:R-:W-:Y:S04]  /*ccb0*/  IABS R2, R3 ;  /* 0x0000000300027213 */ /* 0x020fe80000000000 */
        /* <DEDUP_REMOVED lines=9> */
[----:B------:R-:W-:Y:S04]  /*cd50*/  IMAD.HI.U32 R5, R5, R14, RZ ;  /* 0x0000000e05057227 */ /* 0x000fe800078e00ff */
[----:B------:R-:W-:Y:S01]  /*cd60*/  IMAD.MOV R6, RZ, RZ, -R4 ;  /* 0x000000ffff067224 */ /* 0x000fe200078e0a04 */
[----:B------:R-:W-:Y:S03]  /*cd70*/  IADD3 R8, -R5, RZ, RZ ;  /* 0x000000ff05087210 */ /* 0x000fe60007ffe1ff */
[C---:B------:R-:W-:Y:S01]  /*cd80*/  IMAD R7, R2.reuse, R6, R7 ;  /* 0x0000000602077224 */ /* 0x040fe200078e0207 */
[----:B------:R-:W-:Y:S01]  /*cd90*/  LOP3.LUT R6, R13, R3, RZ, 0x3c, !PT ;  /* 0x000000030d067212 */ /* 0x000fe200078e3cff */
[C---:B------:R-:W-:Y:S03]  /*cda0*/  IMAD R14, R2.reuse, R8, R14 ;  /* 0x00000008020e7224 */ /* 0x040fe600078e020e */
[C---:B------:R-:W-:Y:S02]  /*cdb0*/  ISETP.GT.U32.AND P0, PT, R2.reuse, R7, PT ;  /* 0x000000070200720c */ /* 0x040fe40003f04070 */
[----:B------:R-:W-:Y:S02]  /*cdc0*/  ISETP.GT.U32.AND P4, PT, R2, R14, PT ;  /* 0x0000000e0200720c */ /* 0x000fe40003f84070 */
[----:B------:R-:W-:Y:S09]  /*cdd0*/  ISETP.GE.AND P2, PT, R6, RZ, PT ;  /* 0x000000ff0600720c */ /* 0x000ff20003f46270 */
        /* <DEDUP_REMOVED lines=8> */
[----:B------:R-:W-:Y:S02]  /*ce60*/  IADD3 R0, -R13, R0, RZ ;  /* 0x000000000d007210 */ /* 0x000fe40007ffe1ff */
[----:B------:R-:W-:Y:S02]  /*ce70*/  ISETP.GE.AND P1, PT, R2, RZ, PT ;  /* 0x000000ff0200720c */ /* 0x000fe40003f26270 */
[----:B------:R-:W-:Y:S03]  /*ce80*/  LOP3.LUT R2, RZ, R3, RZ, 0x33, !PT ;  /* 0x00000003ff027212 */ /* 0x000fe600078e33ff */
[----:B------:R-:W-:Y:S02]  /*ce90*/  @P5 IADD3 R4, R4, 0x1, RZ ;  /* 0x0000000104045810 */ /* 0x000fe40007ffe0ff */
[----:B------:R-:W-:Y:S04]  /*cea0*/  @P6 VIADD R5, R5, 0x1 ;  /* 0x0000000105056836 */ /* 0x000fe80000000000 */
[----:B------:R-:W-:Y:S02]  /*ceb0*/  @!P2 IMAD.MOV R5, RZ, RZ, -R5 ;  /* 0x000000ffff05a224 */ /* 0x000fe400078e0a05 */
[----:B------:R-:W-:Y:S04]  /*cec0*/  @!P1 IADD3 R4, -R4, RZ, RZ ;  /* 0x000000ff04049210 */ /* 0x000fe80007ffe1ff */
[C---:B------:R-:W-:Y:S02]  /*ced0*/  SEL R4, R2.reuse, R4, !P0 ;  /* 0x0000000402047207 */ /* 0x040fe40004000000 */
[----:B------:R-:W-:Y:S02]  /*cee0*/  SEL R2, R2, R5, !P0 ;  /* 0x0000000502027207 */ /* 0x000fe40004000000 */
[-C--:B------:R-:W-:Y:S02]  /*cef0*/  LEA R14, P1, R4, R240.reuse, 0x2 ;  /* 0x000000f0040e7211 */ /* 0x080fe400078210ff */
[----:B------:R-:W-:Y:S02]  /*cf00*/  LEA R6, P0, R2, R240, 0x2 ;  /* 0x000000f002067211 */ /* 0x000fe400078010ff */
[-C--:B------:R-:W-:Y:S02]  /*cf10*/  LEA.HI.X.SX32 R15, R4, R241.reuse, 0x2, P1 ;  /* 0x000000f1040f7211 */ /* 0x080fe400008f16ff */
[C---:B------:R-:W-:Y:S01]  /*cf20*/  LEA.HI.X.SX32 R7, R2.reuse, R241, 0x2, P0 ;  /* 0x000000f102077211 */ /* 0x040fe200000f16ff */
[----:B------:R-:W-:Y:S02]  /*cf30*/  IMAD.IADD R2, R2, 0x1, -R4 ;  /* 0x0000000102027824 */ /* 0x000fe400078e0a04 */
[----:B------:R-:W2:Y:S02]  /*cf40*/  LDG.E R5, desc[UR6][R14.64] ;  /* 0x000000060e057981 */ /* 0x000ea4000c1e1900 */
[----:B------:R-:W-:Y:S02]  /*cf50*/  IMAD R0, R2, R3, R0 ;  /* 0x0000000302007224 */ /* 0x000fe400078e0200 */
[----:B------:R-:W2:Y:S02]  /*cf60*/  LDG.E R6, desc[UR6][R6.64] ;  /* 0x0000000606067981 */ /* 0x000ea4000c1e1900 */
[----:B-1-34-:R-:W-:Y:S01]  /*cf70*/  IMAD.WIDE.U32 R20, R0, UR16, RZ ;  /* 0x0000001000147c25 */ /* 0x01afe2000f8e00ff */
[----:B------:R-:W-:Y:S05]  /*cf80*/  SHF.R.S32.HI R2, RZ, 0x1f, R0 ;  /* 0x0000001fff027819 */ /* 0x000fea0000011400 */
[C---:B------:R-:W-:Y:S02]  /*cf90*/  IMAD R4, R2.reuse, UR16, RZ ;  /* 0x0000001002047c24 */ /* 0x040fe4000f8e02ff */
[----:B------:R-:W-:Y:S02]  /*cfa0*/  IMAD R2, R2, UR10, RZ ;  /* 0x0000000a02027c24 */ /* 0x000fe4000f8e02ff */
[C---:B------:R-:W-:Y:S02]  /*cfb0*/  IMAD R4, R0.reuse, UR17, R4 ;  /* 0x0000001100047c24 */ /* 0x040fe4000f8e0204 */
[----:B------:R-:W-:Y:S03]  /*cfc0*/  IMAD R2, R0, UR11, R2 ;  /* 0x0000000b00027c24 */ /* 0x000fe6000f8e0202 */
[----:B------:R-:W-:Y:S02]  /*cfd0*/  IADD3 R21, R21, R4, RZ ;  /* 0x0000000415157210 */ /* 0x000fe40007ffe0ff */
[----:B--2---:R-:W-:Y:S04]  /*cfe0*/  IADD3 R5, -R6, R5, RZ ;  /* 0x0000000506057210 */ /* 0x004fe80007ffe1ff */
[----:B------:R-:W-:Y:S01]  /*cff0*/  SHF.R.S32.HI R6, RZ, 0x1f, R5 ;  /* 0x0000001fff067819 */ /* 0x000fe20000011405 */
[C---:B------:R-:W-:Y:S04]  /*d000*/  IMAD.WIDE.U32 R14, R5.reuse, UR12, RZ ;  /* 0x0000000c050e7c25 */ /* 0x040fe8000f8e00ff */
[C---:B------:R-:W-:Y:S02]  /*d010*/  IMAD R3, R6.reuse, UR12, RZ ;  /* 0x0000000c06037c24 */ /* 0x040fe4000f8e02ff */
[----:B------:R-:W-:Y:S02]  /*d020*/  IMAD R6, R6, UR14, RZ ;  /* 0x0000000e06067c24 */ /* 0x000fe4000f8e02ff */
[C---:B------:R-:W-:Y:S02]  /*d030*/  IMAD R3, R5.reuse, UR13, R3 ;  /* 0x0000000d05037c24 */ /* 0x040fe4000f8e0203 */
[----:B------:R-:W-:Y:S04]  /*d040*/  IMAD.WIDE.U32 R20, R5, UR14, R20 ;  /* 0x0000000e05147c25 */ /* 0x000fe8000f8e0014 */
[----:B------:R-:W-:Y:S01]  /*d050*/  IMAD.IADD R15, R15, 0x1, R3 ;  /* 0x000000010f0f7824 */ /* 0x000fe200078e0203 */
[----:B------:R-:W-:Y:S01]  /*d060*/  LEA R81, P1, R20, R81, 0x1 ;  /* 0x0000005114517211 */ /* 0x000fe200078208ff */
[----:B------:R-:W-:Y:S02]  /*d070*/  IMAD R6, R5, UR15, R6 ;  /* 0x0000000f05067c24 */ /* 0x000fe4000f8e0206 */
[----:B------:R-:W-:Y:S03]  /*d080*/  IMAD.WIDE.U32 R14, R0, UR10, R14 ;  /* 0x0000000a000e7c25 */ /* 0x000fe6000f8e000e */
[----:B------:R-:W-:Y:S01]  /*d090*/  IADD3 R6, R21, R6, RZ ;  /* 0x0000000615067210 */ /* 0x000fe20007ffe0ff */
[----:B------:R-:W-:Y:S01]  /*d0a0*/  IMAD.IADD R2, R15, 0x1, R2 ;  /* 0x000000010f027824 */ /* 0x000fe200078e0202 */
[----:B------:R-:W-:Y:S02]  /*d0b0*/  LEA R136, P0, R14, R136, 0x1 ;  /* 0x000000880e887211 */ /* 0x000fe400078008ff */
[----:B------:R-:W-:Y:S02]  /*d0c0*/  LEA.HI.X R80, R20, R80, R6, 0x1, P1 ;  /* 0x0000005014507211 */ /* 0x000fe400008f0c06 */
[----:B------:R-:W-:Y:S01]  /*d0d0*/  LEA.HI.X R137, R14, R137, R2, 0x1, P0 ;  /* 0x000000890e897211 */ /* 0x000fe200000f0c02 */
[----:B------:R-:W-:Y:S08]  /*d0e0*/  BRA `(.L_x_5555) ;  /* 0x0000000000287947 */ /* 0x000ff00003800000 */
.L_x_5554:
[----:B------:R-:W5:Y:S01]  /*d0f0*/  LDC R2, c[0x0][0x250] ;  /* 0x00009400ff027b82 */ /* 0x000f620000000800 */
[----:B--2---:R-:W-:Y:S02]  /*d100*/  IMAD.MOV.U32 R4, RZ, RZ, R81 ;  /* 0x000000ffff047224 */ /* 0x004fe400078e0051 */
[----:B------:R-:W-:Y:S05]  /*d110*/  IMAD.MOV.U32 R5, RZ, RZ, R80 ;  /* 0x000000ffff057224 */ /* 0x000fea00078e0050 */
[----:B------:R-:W2:Y:S02]  /*d120*/  LDC R0, c[0x0][0x248] ;  /* 0x00009200ff007b82 */ /* 0x000ea40000000800 */
[----:B--2---:R-:W-:Y:S02]  /*d130*/  IMAD.U32 R0, R0, -0x40, RZ ;  /* 0xffffffc000007824 */ /* 0x004fe400078e00ff */
[----:B-----5:R-:W-:Y:S03]  /*d140*/  IMAD.U32 R2, R2, -0x40, RZ ;  /* 0xffffffc002027824 */ /* 0x020fe600078e00ff */
[----:B------:R-:W-:Y:S02]  /*d150*/  LEA R136, P0, R0, R136, 0x1 ;  /* 0x0000008800887211 */ /* 0x000fe400078008ff */
[----:B------:R-:W-:Y:S02]  /*d160*/  LEA R81, P1, R2, R4, 0x1 ;  /* 0x0000000402517211 */ /* 0x000fe400078208ff */
[----:B------:R-:W-:Y:S02]  /*d170*/  LEA.HI.X.SX32 R137, R0, R137, 0x1, P0 ;  /* 0x0000008900897211 */ /* 0x000fe400000f0eff */
[----:B------:R-:W-:Y:S09]  /*d180*/  LEA.HI.X.SX32 R80, R2, R5, 0x1, P1 ;  /* 0x0000000502507211 */ /* 0x000ff200008f0eff */
.L_x_5555:
[----:B------:R-:W-:Y:S04]  /*d190*/  IADD3 R9, R9, -0x1, RZ ;  /* 0xffffffff09097810 */ /* 0x000fe80007ffe0ff */
[----:B------:R-:W-:Y:S11]  /*d1a0*/  ISETP.GT.AND P0, PT, R9, R77, PT ;  /* 0x0000004d0900720c */ /* 0x000ff60003f04270 */
[----:B------:R-:W-:Y:S02]  /*d1b0*/  @!UPT UIADD3 URZ, URZ, URZ, URZ ;  /* 0x0000003f3f3ff290 */ /* 0x000fe4000fffe03f */
[----:B------:R-:W-:Y:S05]  /*d1c0*/  @P0 BRA `(.L_x_5556) ;  /* 0xffffff5400c40947 */ /* 0x000fea000383ffff */
.L_x_5502:
[----:B------:R-:W1:Y:S01]  /*d1d0*/  S2UR UR4, SR_CgaCtaId ;  /* 0x00000000000479c3 */ /* 0x000e620000008800 */
[----:B------:R-:W-:Y:S01]  /*d1e0*/  ULDC UR5, c[0x0][0x2e0] ;  /* 0x0000b80000057ab9 */ /* 0x000fe20000000800 */
[----:B------:R-:W-:-:S06]  /*d1f0*/  UMOV UR10, 0x400 ;  /* 0x00000400000a7882 */ /* 0x000fcc0000000000 */
[----:B------:R-:W-:Y:S01]  /*d200*/  BAR.SYNC.DEFER_BLOCKING 0x0 ;  /* 0x0000000000007b1d */ /* 0x000fe20000010000 */
[----:B------:R-:W-:-:S07]  /*d210*/  ISETP.NE.AND P0, PT, RZ, UR5, PT ;  /* 0x00000005ff007c0c */ /* 0x000fce000bf05270 */
[----:B--2---:R-:W2:Y:S01]  /*d220*/  LDC.64 R4, c[0x0][0x240] ;  /* 0x00009000ff047b82 */ /* 0x004ea20000000a00 */
        /* <DEDUP_REMOVED lines=12> */
[----:B------:R-:W-:Y:S01]  /*d2f0*/  IMAD.MOV.U32 R126, RZ, RZ, R124 ;  /* 0x000000ffff7e7224 */ /* 0x000fe200078e007c */
[----:B------:R-:W-:Y:S01]  /*d300*/  LEA R2, P0, R4, R124, 0x5 ;  /* 0x0000007c04027211 */ /* 0x000fe200078028ff */
[----:B------:R-:W-:Y:S01]  /*d310*/  ULDC.U8 UR10, c[0x0][0x3c3] ;  /* 0x0000f0c0000a7ab9 */ /* 0x000fe20000000000 */
[----:B------:R-:W-:Y:S01]  /*d320*/  LEA R34, P2, R124, UR8, 0x1 ;  /* 0x000000087c227c11 */ /* 0x000fe2000f8408ff */
[--C-:B------:R-:W-:Y:S01]  /*d330*/  IMAD.X R0, R0, 0x1, R127.reuse, P1 ;  /* 0x0000000100007824 */ /* 0x100fe200008e067f */
[----:B------:R-:W-:Y:S01]  /*d340*/  LEA R32, P1, R6, UR8, 0x1 ;  /* 0x0000000806207c11 */ /* 0x000fe2000f8208ff */
[C---:B------:R-:W-:Y:S01]  /*d350*/  IMAD.WIDE.U32 R8, R4.reuse, 0x30, R126 ;  /* 0x0000003004087825 */ /* 0x040fe200078e007e */
[----:B------:R-:W-:Y:S02]  /*d360*/  LEA.HI.X R4, R4, R127, R5, 0x5, P0 ;  /* 0x0000007f04047211 */ /* 0x000fe400000f2c05 */
[----:B------:R-:W-:Y:S01]  /*d370*/  LEA.HI.X R33, R6, UR9, R0, 0x1, P1 ;  /* 0x0000000906217c11 */ /* 0x000fe200088f0c00 */
[----:B------:R-:W-:Y:S01]  /*d380*/  IMAD R5, R5, 0x30, RZ ;  /* 0x0000003005057824 */ /* 0x000fe200078e02ff */
[----:B------:R-:W-:Y:S01]  /*d390*/  ISETP.NE.AND P0, PT, RZ, UR10, PT ;  /* 0x0000000aff007c0c */ /* 0x000fe2000bf05270 */
[----:B-----5:R-:W-:Y:S01]  /*d3a0*/  IMAD.IADD R14, R238, 0x1, -R120 ;  /* 0x00000001ee0e7824 */ /* 0x020fe200078e0a78 */
[----:B------:R-:W-:Y:S01]  /*d3b0*/  LEA.HI.X R35, R124, UR9, R127, 0x1, P2 ;  /* 0x000000097c237c11 */ /* 0x000fe200090f0c7f */
[----:B------:R-:W-:Y:S01]  /*d3c0*/  IMAD.IADD R5, R9, 0x1, R5 ;  /* 0x0000000109057824 */ /* 0x000fe200078e0205 */
[----:B------:R-:W-:-:S02]  /*d3d0*/  LEA R18, P4, R2, UR8, 0x1 ;  /* 0x0000000802127c11 */ /* 0x000fc4000f8808ff */
[----:B------:R-:W-:Y:S02]  /*d3e0*/  LEA R12, P2, R8, UR8, 0x1 ;  /* 0x00000008080c7c11 */ /* 0x000fe4000f8408ff */
[----:B------:R-:W-:Y:S02]  /*d3f0*/  ISETP.GE.AND P1, PT, R128, R14, PT ;  /* 0x0000000e8000720c */ /* 0x000fe40003f26270 */
[----:B------:R-:W-:Y:S02]  /*d400*/  LEA.HI.X R19, R2, UR9, R4, 0x1, P4 ;  /* 0x0000000902137c11 */ /* 0x000fe4000a0f0c04 */
[----:B------:R-:W-:Y:S02]  /*d410*/  LEA.HI.X R13, R8, UR9, R5, 0x1, P2 ;  /* 0x00000009080d7c11 */ /* 0x000fe400090f0c05 */
[----:B------:R-:W-:Y:S01]  /*d420*/  ISETP.GT.AND P1, PT, R48, -0x8, !P1 ;  /* 0xfffffff83000780c */ /* 0x000fe20004f24270 */
[----:B--2---:R-:W-:-:S04]  /*d430*/  IMAD.IADD R0, R78, 0x1, R3 ;  /* 0x000000014e007824 */ /* 0x004fc800078e0203 */
[----:B------:R-:W-:-:S05]  /*d440*/  IMAD R0, R115, R0, RZ ;  /* 0x0000000073007224 */ /* 0x000fca00078e02ff */
[----:B------:R-:W-:Y:S02]  /*d450*/  SHF.R.S32.HI R6, RZ, 0x1f, R0 ;  /* 0x0000001fff067819 */ /* 0x000fe40000011400 */
[-C--:B------:R-:W-:Y:S02]  /*d460*/  IADD3 R3, P6, R116, R0.reuse, RZ ;  /* 0x0000000074037210 */ /* 0x080fe40007fde0ff */
[----:B------:R-:W-:Y:S02]  /*d470*/  IADD3 R0, P5, R16, R0, RZ ;  /* 0x0000000010007210 */ /* 0x000fe40007fbe0ff */
[----:B------:R-:W-:-:S03]  /*d480*/  LEA.HI.X.SX32 R116, R116, R6, 0x1, P6 ;  /* 0x0000000674747211 */ /* 0x000fc600030f0eff */
[----:B------:R-:W-:Y:S01]  /*d490*/  IMAD.X R2, R17, 0x1, R6, P5 ;  /* 0x0000000111027824 */ /* 0x000fe200028e0606 */
[----:B------:R-:W-:Y:S07]  /*d4a0*/  @!P0 BRA `(.L_x_5559) ;  /* 0x00000034008c8947 */ /* 0x000fee0003800000 */
        /* <DEDUP_REMOVED lines=10> */
[----:B----4-:R1:W5:Y:S04]  /*d550*/  LDG.E.128 R28, desc[UR6][R34.64+0x80] ;  /* 0x00008006221c7981 */ /* 0x010368000c1e1d00 */
[----:B---3--:R1:W5:Y:S04]  /*d560*/  LDG.E.128 R20, desc[UR6][R34.64+0x100] ;  /* 0x0001000622147981 */ /* 0x008368000c1e1d00 */
        /* <DEDUP_REMOVED lines=8> */
[----:B------:R-:W-:Y:S02]  /*d5f0*/  MOV R37, R39 ;  /* 0x0000002700257202 */ /* 0x000fe40000000f00 */
[----:B------:R-:W-:Y:S01]  /*d600*/  MOV R39, R38 ;  /* 0x0000002600277202 */ /* 0x000fe20000000f00 */
[----:B------:R-:W-:Y:S01]  /*d610*/  HADD2.F32 R41, -RZ, R40.H0_H0 ;  /* 0x20000028ff297230 */ /* 0x000fe20000004100 */
[----:B------:R-:W-:Y:S01]  /*d620*/  MOV R0, R36 ;  /* 0x0000002400007202 */ /* 0x000fe20000000f00 */
[----:B------:R-:W-:-:S02]  /*d630*/  HADD2.F32 R38, -RZ, R37.H0_H0 ;  /* 0x20000025ff267230 */ /* 0x000fc40000004100 */
[----:B------:R-:W-:Y:S02]  /*d640*/  HADD2.F32 R40, -RZ, R40.H1_H1 ;  /* 0x30000028ff287230 */ /* 0x000fe40000004100 */
[----:B------:R-:W-:Y:S02]  /*d650*/  HADD2.F32 R37, -RZ, R37.H1_H1 ;  /* 0x30000025ff257230 */ /* 0x000fe40000004100 */
[----:B--2---:R-:W-:Y:S02]  /*d660*/  HADD2.F32 R15, -RZ, R2.H1_H1 ;  /* 0x30000002ff0f7230 */ /* 0x004fe40000004100 */
[----:B------:R-:W-:Y:S02]  /*d670*/  HADD2.F32 R6, -RZ, R3.H1_H1 ;  /* 0x30000003ff067230 */ /* 0x000fe40000004100 */
[----:B---3--:R-:W-:Y:S02]  /*d680*/  HADD2.F32 R36, -RZ, R4.H1_H1 ;  /* 0x30000004ff247230 */ /* 0x008fe40000004100 */
[----:B-1----:R-:W-:Y:S01]  /*d690*/  FMUL.FTZ R34, R40, R15 ;  /* 0x0000000f28227220 */ /* 0x002fe20000410000 */
[----:B------:R-:W-:-:S02]  /*d6a0*/  HADD2.F32 R35, -RZ, R5.H1_H1 ;  /* 0x30000005ff237230 */ /* 0x000fc40000004100 */
[-C--:B------:R-:W-:Y:S01]  /*d6b0*/  FMUL.FTZ R7, R37, R6.reuse ;  /* 0x0000000625077220 */ /* 0x080fe20000410000 */
[C---:B------:R-:W-:Y:S01]  /*d6c0*/  FMUL.FTZ R15, R41.reuse, R15 ;  /* 0x0000000f290f7220 */ /* 0x040fe20000410000 */
[C---:B------:R-:W-:Y:S01]  /*d6d0*/  FMUL.FTZ R6, R38.reuse, R6 ;  /* 0x0000000626067220 */ /* 0x040fe20000410000 */
[-C--:B------:R-:W-:Y:S01]  /*d6e0*/  FFMA.FTZ R34, R41, R36.reuse, -R34 ;  /* 0x0000002429227223 */ /* 0x080fe20000010822 */
[-C--:B------:R-:W-:Y:S01]  /*d6f0*/  FFMA.FTZ R7, R38, R35.reuse, -R7 ;  /* 0x0000002326077223 */ /* 0x080fe20000010807 */
[----:B------:R-:W-:Y:S01]  /*d700*/  FFMA.FTZ R15, R40, R36, R15 ;  /* 0x00000024280f7223 */ /* 0x000fe2000001000f */
[----:B------:R-:W-:Y:S01]  /*d710*/  FFMA.FTZ R6, R37, R35, R6 ;  /* 0x0000002325067223 */ /* 0x000fe20000010006 */
[--C-:B------:R-:W-:Y:S02]  /*d720*/  HADD2.F32 R35, -RZ, R0.reuse.H0_H0 ;  /* 0x20000000ff237230 */ /* 0x100fe40000004100 */
[----:B------:R-:W-:Y:S01]  /*d730*/  HADD2.F32 R36, -RZ, R0.H1_H1 ;  /* 0x30000000ff247230 */ /* 0x000fe20000004100 */
[----:B------:R-:W-:Y:S01]  /*d740*/  F2FP.F16.F32.PACK_AB R15, R15, R34 ;  /* 0x000000220f0f723e */ /* 0x000fe200000000ff */
[----:B------:R-:W-:Y:S01]  /*d750*/  HADD2.F32 R2, -RZ, R2.H0_H0 ;  /* 0x20000002ff027230 */ /* 0x000fe20000004100 */
[----:B------:R-:W-:Y:S01]  /*d760*/  F2FP.F16.F32.PACK_AB R6, R6, R7 ;  /* 0x000000070606723e */ /* 0x000fe200000000ff */
[----:B------:R-:W-:-:S02]  /*d770*/  HADD2.F32 R0, -RZ, R39.H0_H0 ;  /* 0x20000027ff007230 */ /* 0x000fc40000004100 */
[----:B------:R-:W-:Y:S02]  /*d780*/  HADD2.F32 R3, -RZ, R3.H0_H0 ;  /* 0x20000003ff037230 */ /* 0x000fe40000004100 */
[-C--:B------:R-:W-:Y:S01]  /*d790*/  FMUL.FTZ R38, R35, R2.reuse ;  /* 0x0000000223267220 */ /* 0x080fe20000410000 */
[----:B------:R-:W-:Y:S02]  /*d7a0*/  HADD2.F32 R39, -RZ, R39.H1_H1 ;  /* 0x30000027ff277230 */ /* 0x000fe40000004100 */
[----:B------:R-:W-:Y:S02]  /*d7b0*/  HADD2.F32 R37, -RZ, R5.H0_H0 ;  /* 0x20000005ff257230 */ /* 0x000fe40000004100 */
[----:B------:R-:W-:Y:S01]  /*d7c0*/  FMUL.FTZ R5, R36, R2 ;  /* 0x0000000224057220 */ /* 0x000fe20000410000 */
[----:B------:R-:W-:Y:S02]  /*d7d0*/  HADD2.F32 R4, -RZ, R4.H0_H0 ;  /* 0x20000004ff047230 */ /* 0x000fe40000004100 */
[-C--:B------:R-:W-:Y:S01]  /*d7e0*/  FMUL.FTZ R2, R39, R3.reuse ;  /* 0x0000000327027220 */ /* 0x080fe20000410000 */
[----:B------:R-:W-:-:S02]  /*d7f0*/  FMUL.FTZ R3, R0, R3 ;  /* 0x0000000300037220 */ /* 0x000fc40000410000 */
[-C--:B------:R-:W-:Y:S01]  /*d800*/  FFMA.FTZ R5, R35, R4.reuse, -R5 ;  /* 0x0000000423057223 */ /* 0x080fe20000010805 */
[----:B------:R-:W-:Y:S01]  /*d810*/  FFMA.FTZ R38, R36, R4, R38 ;  /* 0x0000000424267223 */ /* 0x000fe20000010026 */
[-C--:B------:R-:W-:Y:S01]  /*d820*/  FFMA.FTZ R2, R0, R37.reuse, -R2 ;  /* 0x0000002500027223 */ /* 0x080fe20000010802 */
[----:B------:R-:W-:Y:S01]  /*d830*/  FFMA.FTZ R3, R39, R37, R3 ;  /* 0x0000002527037223 */ /* 0x000fe20000010003 */
[----:B------:R-:W-:Y:S02]  /*d840*/  MOV R37, R15 ;  /* 0x0000000f00257202 */ /* 0x000fe40000000f00 */
[----:B------:R-:W-:Y:S02]  /*d850*/  F2FP.F16.F32.PACK_AB R5, R38, R5 ;  /* 0x000000052605723e */ /* 0x000fe400000000ff */
[----:B------:R-:W-:Y:S02]  /*d860*/  F2FP.F16.F32.PACK_AB R2, R3, R2 ;  /* 0x000000020302723e */ /* 0x000fe400000000ff */
[----:B------:R-:W-:-:S02]  /*d870*/  MOV R36, R5 ;  /* 0x0000000500247202 */ /* 0x000fc40000000f00 */
[----:B------:R-:W-:Y:S02]  /*d880*/  MOV R38, R2 ;  /* 0x0000000200267202 */ /* 0x000fe40000000f00 */
[----:B------:R-:W-:Y:S02]  /*d890*/  MOV R39, R6 ;  /* 0x0000000600277202 */ /* 0x000fe40000000f00 */
.L_x_5563:
[----:B------:R-:W-:Y:S05]  /*d8a0*/  BSYNC B0 ;  /* 0x0000000000007941 */ /* 0x000fea0003800000 */
.L_x_5562:
[----:B-----5:R2:W-:Y:S01]  /*d8b0*/  STS.128 [R244], R36 ;  /* 0x00000024f4007388 */ /* 0x0205e20000000c00 */
[----:B------:R-:W-:Y:S01]  /*d8c0*/  IADD3 R0, R16, 0x40, RZ ;  /* 0x0000004010007810 */ /* 0x000fe20007ffe0ff */
[----:B------:R-:W-:Y:S03]  /*d8d0*/  BSSY B0, `(.L_x_5564) ;  /* 0x0000030000007945 */ /* 0x000fe60003800000 */
[----:B------:R-:W-:-:S13]  /*d8e0*/  ISETP.GE.AND P0, PT, R0, UR5, PT ;  /* 0x0000000500007c0c */ /* 0x000fda000bf06270 */
[----:B------:R-:W-:Y:S05]  /*d8f0*/  @P0 BRA `(.L_x_5565) ;  /* 0x0000000000b40947 */ /* 0x000fea0003800000 */
[----:B------:R-:W3:Y:S04]  /*d900*/  LDG.E.64 R2, desc[UR6][R24.64+0x40] ;  /* 0x0000400618027981 */ /* 0x000ee8000c1e1b00 */
[----:B------:R-:W4:Y:S01]  /*d910*/  LDG.E.64 R4, desc[UR6][R26.64+0x40] ;  /* 0x000040061a047981 */ /* 0x000f22000c1e1b00 */
[----:B--2---:R-:W-:Y:S01]  /*d920*/  MOV R36, R29 ;  /* 0x0000001d00247202 */ /* 0x004fe20000000f00 */
[--C-:B-1----:R-:W-:Y:S01]  /*d930*/  HADD2.F32 R34, -RZ, R31.reuse.H0_H0 ;  /* 0x2000001fff227230 */ /* 0x102fe20000004100 */
[----:B------:R-:W-:Y:S01]  /*d940*/  MOV R0, R28 ;  /* 0x0000001c00007202 */ /* 0x000fe20000000f00 */
[----:B------:R-:W-:Y:S01]  /*d950*/  HADD2.F32 R31, -RZ, R31.H1_H1 ;  /* 0x3000001fff1f7230 */ /* 0x000fe20000004100 */
[----:B------:R-:W-:Y:S01]  /*d960*/  MOV R35, R30 ;  /* 0x0000001e00237202 */ /* 0x000fe20000000f00 */
[----:B------:R-:W-:-:S02]  /*d970*/  HADD2.F32 R37, -RZ, R36.H0_H0 ;  /* 0x20000024ff257230 */ /* 0x000fc40000004100 */
[----:B------:R-:W-:Y:S02]  /*d980*/  HADD2.F32 R36, -RZ, R36.H1_H1 ;  /* 0x30000024ff247230 */ /* 0x000fe40000004100 */
[----:B---3--:R-:W-:Y:S02]  /*d990*/  HADD2.F32 R15, -RZ, R2.H1_H1 ;  /* 0x30000002ff0f7230 */ /* 0x008fe40000004100 */
[----:B------:R-:W-:Y:S02]  /*d9a0*/  HADD2.F32 R6, -RZ, R3.H1_H1 ;  /* 0x30000003ff067230 */ /* 0x000fe40000004100 */
[----:B----4-:R-:W-:Y:S02]  /*d9b0*/  HADD2.F32 R30, -RZ, R4.H1_H1 ;  /* 0x30000004ff1e7230 */ /* 0x010fe40000004100 */
[-C--:B------:R-:W-:Y:S01]  /*d9c0*/  FMUL.FTZ R28, R36, R15.reuse ;  /* 0x0000000f241c7220 */ /* 0x080fe20000410000 */
[----:B------:R-:W-:Y:S02]  /*d9d0*/  HADD2.F32 R29, -RZ, R5.H1_H1 ;  /* 0x30000005ff1d7230 */ /* 0x000fe40000004100 */
[-C--:B------:R-:W-:Y:S01]  /*d9e0*/  FMUL.FTZ R7, R31, R6.reuse ;  /* 0x000000061f077220 */ /* 0x080fe20000410000 */
[C---:B------:R-:W-:Y:S01]  /*d9f0*/  FMUL.FTZ R15, R37.reuse, R15 ;  /* 0x0000000f250f7220 */ /* 0x040fe20000410000 */
[C---:B------:R-:W-:Y:S01]  /*da00*/  FMUL.FTZ R6, R34.reuse, R6 ;  /* 0x0000000622067220 */ /* 0x040fe20000410000 */
[-C--:B------:R-:W-:Y:S01]  /*da10*/  FFMA.FTZ R28, R37, R30.reuse, -R28 ;  /* 0x0000001e251c7223 */ /* 0x080fe2000001081c */
[-C--:B------:R-:W-:Y:S01]  /*da20*/  FFMA.FTZ R7, R34, R29.reuse, -R7 ;  /* 0x0000001d22077223 */ /* 0x080fe20000010807 */
[----:B------:R-:W-:Y:S01]  /*da30*/  FFMA.FTZ R15, R36, R30, R15 ;  /* 0x0000001e240f7223 */ /* 0x000fe2000001000f */
[----:B------:R-:W-:Y:S01]  /*da40*/  FFMA.FTZ R6, R31, R29, R6 ;  /* 0x0000001d1f067223 */ /* 0x000fe20000010006 */
[----:B------:R-:W-:-:S02]  /*da50*/  HADD2.F32 R29, -RZ, R0.H0_H0 ;  /* 0x20000000ff1d7230 */ /* 0x000fc40000004100 */
[----:B------:R-:W-:Y:S01]  /*da60*/  HADD2.F32 R30, -RZ, R0.H1_H1 ;  /* 0x30000000ff1e7230 */ /* 0x000fe20000004100 */
[----:B------:R-:W-:Y:S01]  /*da70*/  F2FP.F16.F32.PACK_AB R28, R15, R28 ;  /* 0x0000001c0f1c723e */ /* 0x000fe200000000ff */
[----:B------:R-:W-:Y:S01]  /*da80*/  HADD2.F32 R2, -RZ, R2.H0_H0 ;  /* 0x20000002ff027230 */ /* 0x000fe20000004100 */
[----:B------:R-:W-:Y:S01]  /*da90*/  F2FP.F16.F32.PACK_AB R6, R6, R7 ;  /* 0x000000070606723e */ /* 0x000fe200000000ff */
[----:B------:R-:W-:Y:S02]  /*daa0*/  HADD2.F32 R0, -RZ, R35.H0_H0 ;  /* 0x20000023ff007230 */ /* 0x000fe40000004100 */
[----:B------:R-:W-:Y:S02]  /*dab0*/  HADD2.F32 R3, -RZ, R3.H0_H0 ;  /* 0x20000003ff037230 */ /* 0x000fe40000004100 */
[----:B------:R-:W-:Y:S01]  /*dac0*/  FMUL.FTZ R34, R29, R2 ;  /* 0x000000021d227220 */ /* 0x000fe20000410000 */
[----:B------:R-:W-:Y:S02]  /*dad0*/  HADD2.F32 R35, -RZ, R35.H1_H1 ;  /* 0x30000023ff237230 */ /* 0x000fe40000004100 */
[----:B------:R-:W-:-:S02]  /*dae0*/  HADD2.F32 R31, -RZ, R5.H0_H0 ;  /* 0x20000005ff1f7230 */ /* 0x000fc40000004100 */
[----:B------:R-:W-:Y:S01]  /*daf0*/  FMUL.FTZ R5, R30, R2 ;  /* 0x000000021e057220 */ /* 0x000fe20000410000 */
[----:B------:R-:W-:Y:S02]  /*db00*/  HADD2.F32 R4, -RZ, R4.H0_H0 ;  /* 0x20000004ff047230 */ /* 0x000fe40000004100 */
[-C--:B------:R-:W-:Y:S01]  /*db10*/  FMUL.FTZ R2, R35, R3.reuse ;  /* 0x0000000323027220 */ /* 0x080fe20000410000 */
[----:B------:R-:W-:Y:S02]  /*db20*/  FMUL.FTZ R3, R0, R3 ;  /* 0x0000000300037220 */ /* 0x000fe40000410000 */
[-C--:B------:R-:W-:Y:S01]  /*db30*/  FFMA.FTZ R5, R29, R4.reuse, -R5 ;  /* 0x000000041d057223 */ /* 0x080fe20000010805 */
[----:B------:R-:W-:Y:S01]  /*db40*/  FFMA.FTZ R34, R30, R4, R34 ;  /* 0x000000041e227223 */ /* 0x000fe20000010022 */
[-C--:B------:R-:W-:Y:S01]  /*db50*/  FFMA.FTZ R2, R0, R31.reuse, -R2 ;  /* 0x0000001f00027223 */ /* 0x080fe20000010802 */
[----:B------:R-:W-:Y:S01]  /*db60*/  FFMA.FTZ R3, R35, R31, R3 ;  /* 0x0000001f23037223 */ /* 0x000fe20000010003 */
[----:B------:R-:W-:-:S02]  /*db70*/  MOV R29, R28 ;  /* 0x0000001c001d7202 */ /* 0x000fc40000000f00 */
[----:B------:R-:W-:Y:S02]  /*db80*/  F2FP.F16.F32.PACK_AB R5, R34, R5 ;  /* 0x000000052205723e */ /* 0x000fe400000000ff */
[----:B------:R-:W-:Y:S02]  /*db90*/  F2FP.F16.F32.PACK_AB R2, R3, R2 ;  /* 0x000000020302723e */ /* 0x000fe400000000ff */
[----:B------:R-:W-:Y:S02]  /*dba0*/  MOV R28, R5 ;  /* 0x00000005001c7202 */ /* 0x000fe40000000f00 */
[----:B------:R-:W-:Y:S02]  /*dbb0*/  MOV R30, R2 ;  /* 0x00000002001e7202 */ /* 0x000fe40000000f00 */
[----:B------:R-:W-:Y:S02]  /*dbc0*/  MOV R31, R6 ;  /* 0x00000006001f7202 */ /* 0x000fe40000000f00 */
.L_x_5565:
[----:B------:R-:W-:Y:S05]  /*dbd0*/  BSYNC B0 ;  /* 0x0000000000007941 */ /* 0x000fea0003800000 */
.L_x_5564:
[----:B------:R3:W-:Y:S01]  /*dbe0*/  STS.128 [R244+0x2000], R28 ;  /* 0x0020001cf4007388 */ /* 0x0007e20000000c00 */
[----:B------:R-:W-:Y:S01]  /*dbf0*/  IADD3 R0, R16, 0x80, RZ ;  /* 0x0000008010007810 */ /* 0x000fe20007ffe0ff */
[----:B------:R-:W-:Y:S03]  /*dc00*/  BSSY B0, `(.L_x_5566) ;  /* 0x0000030000007945 */ /* 0x000fe60003800000 */
[----:B------:R-:W-:-:S13]  /*dc10*/  ISETP.GE.AND P0, PT, R0, UR5, PT ;  /* 0x0000000500007c0c */ /* 0x000fda000bf06270 */
[----:B------:R-:W-:Y:S05]  /*dc20*/  @P0 BRA `(.L_x_5567) ;  /* 0x0000000000b40947 */ /* 0x000fea0003800000 */
[----:B------:R-:W4:Y:S04]  /*dc30*/  LDG.E.64 R2, desc[UR6][R24.64+0x80] ;  /* 0x0000800618027981 */ /* 0x000f28000c1e1b00 */
[----:B------:R-:W5:Y:S01]  /*dc40*/  LDG.E.64 R4, desc[UR6][R26.64+0x80] ;  /* 0x000080061a047981 */ /* 0x000f62000c1e1b00 */
[----:B---3--:R-:W-:Y:S01]  /*dc50*/  MOV R30, R21 ;  /* 0x00000015001e7202 */ /* 0x008fe20000000f00 */
[--C-:B------:R-:W-:Y:S01]  /*dc60*/  HADD2.F32 R28, -RZ, R23.reuse.H0_H0 ;  /* 0x20000017ff1c7230 */ /* 0x100fe20000004100 */
[----:B------:R-:W-:Y:S01]  /*dc70*/  MOV R0, R20 ;  /* 0x0000001400007202 */ /* 0x000fe20000000f00 */
[----:B------:R-:W-:Y:S01]  /*dc80*/  HADD2.F32 R23, -RZ, R23.H1_H1 ;  /* 0x30000017ff177230 */ /* 0x000fe20000004100 */
[----:B------:R-:W-:Y:S01]  /*dc90*/  MOV R29, R22 ;  /* 0x00000016001d7202 */ /* 0x000fe20000000f00 */
[----:B------:R-:W-:-:S02]  /*dca0*/  HADD2.F32 R31, -RZ, R30.H0_H0 ;  /* 0x2000001eff1f7230 */ /* 0x000fc40000004100 */
[----:B------:R-:W-:Y:S02]  /*dcb0*/  HADD2.F32 R30, -RZ, R30.H1_H1 ;  /* 0x3000001eff1e7230 */ /* 0x000fe40000004100 */
[----:B----4-:R-:W-:Y:S02]  /*dcc0*/  HADD2.F32 R15, -RZ, R2.H1_H1 ;  /* 0x30000002ff0f7230 */ /* 0x010fe40000004100 */
[----:B------:R-:W-:Y:S02]  /*dcd0*/  HADD2.F32 R6, -RZ, R3.H1_H1 ;  /* 0x30000003ff067230 */ /* 0x000fe40000004100 */
[----:B-----5:R-:W-:Y:S02]  /*dce0*/  HADD2.F32 R22, -RZ, R4.H1_H1 ;  /* 0x30000004ff167230 */ /* 0x020fe40000004100 */
        /* <DEDUP_REMOVED lines=33> */
.L_x_5567:
[----:B------:R-:W-:Y:S05]  /*df00*/  BSYNC B0 ;  /* 0x0000000000007941 */ /* 0x000fea0003800000 */
.L_x_5566:
[----:B------:R4:W-:Y:S01]  /*df10*/  STS.128 [R244+0x4000], R20 ;  /* 0x00400014f4007388 */ /* 0x0009e20000000c00 */
[----:B------:R-:W-:Y:S01]  /*df20*/  IADD3 R0, R16, 0xc0, RZ ;  /* 0x000000c010007810 */ /* 0x000fe20007ffe0ff */
[----:B------:R-:W-:Y:S03]  /*df30*/  BSSY B0, `(.L_x_5568) ;  /* 0x0000031000007945 */ /* 0x000fe60003800000 */
[----:B------:R-:W-:-:S13]  /*df40*/  ISETP.GE.AND P0, PT, R0, UR5, PT ;  /* 0x0000000500007c0c */ /* 0x000fda000bf06270 */
[----:B------:R-:W-:Y:S05]  /*df50*/  @P0 BRA `(.L_x_5569) ;  /* 0x0000000000b80947 */ /* 0x000fea0003800000 */
[----:B------:R-:W5:Y:S04]  /*df60*/  LDG.E.64 R2, desc[UR6][R24.64+0xc0] ;  /* 0x0000c00618027981 */ /* 0x000f68000c1e1b00 */
[----:B------:R-:W2:Y:S01]  /*df70*/  LDG.E.64 R4, desc[UR6][R26.64+0xc0] ;  /* 0x0000c0061a047981 */ /* 0x000ea2000c1e1b00 */
[----:B----4-:R-:W-:Y:S02]  /*df80*/  MOV R22, R9 ;  /* 0x0000000900167202 */ /* 0x010fe40000000f00 */
[----:B------:R-:W-:Y:S02]  /*df90*/  MOV R15, R11 ;  /* 0x0000000b000f7202 */ /* 0x000fe40000000f00 */
[----:B------:R-:W-:Y:S01]  /*dfa0*/  MOV R0, R8 ;  /* 0x0000000800007202 */ /* 0x000fe20000000f00 */
[----:B------:R-:W-:Y:S01]  /*dfb0*/  HADD2.F32 R23, -RZ, R22.H0_H0 ;  /* 0x20000016ff177230 */ /* 0x000fe20000004100 */
[----:B------:R-:W-:Y:S01]  /*dfc0*/  MOV R21, R10 ;  /* 0x0000000a00157202 */ /* 0x000fe20000000f00 */
[----:B------:R-:W-:-:S02]  /*dfd0*/  HADD2.F32 R20, -RZ, R15.H0_H0 ;  /* 0x2000000fff147230 */ /* 0x000fc40000004100 */
[----:B------:R-:W-:Y:S02]  /*dfe0*/  HADD2.F32 R22, -RZ, R22.H1_H1 ;  /* 0x30000016ff167230 */ /* 0x000fe40000004100 */
[----:B------:R-:W-:Y:S02]  /*dff0*/  HADD2.F32 R15, -RZ, R15.H1_H1 ;  /* 0x3000000fff0f7230 */ /* 0x000fe40000004100 */
[----:B-----5:R-:W-:Y:S02]  /*e000*/  HADD2.F32 R8, -RZ, R2.H1_H1 ;  /* 0x30000002ff087230 */ /* 0x020fe40000004100 */
[----:B------:R-:W-:Y:S02]  /*e010*/  HADD2.F32 R6, -RZ, R3.H1_H1 ;  /* 0x30000003ff067230 */ /* 0x000fe40000004100 */
[----:B--2---:R-:W-:Y:S02]  /*e020*/  HADD2.F32 R11, -RZ, R4.H1_H1 ;  /* 0x30000004ff0b7230 */ /* 0x004fe40000004100 */
[----:B------:R-:W-:Y:S01]  /*e030*/  FMUL.FTZ R9, R22, R8 ;  /* 0x0000000816097220 */ /* 0x000fe20000410000 */
[----:B------:R-:W-:-:S02]  /*e040*/  HADD2.F32 R10, -RZ, R5.H1_H1 ;  /* 0x30000005ff0a7230 */ /* 0x000fc40000004100 */
[----:B------:R-:W-:Y:S01]  /*e050*/  FMUL.FTZ R7, R15, R6 ;  /* 0x000000060f077220 */ /* 0x000fe20000410000 */
        /* <DEDUP_REMOVED lines=11> */
[----:B------:R-:W-:Y:S01]  /*e110*/  HADD2.F32 R0, -RZ, R21.H0_H0 ;  /* 0x20000015ff007230 */ /* 0x000fe20000004100 */
[----:B------:R-:W-:Y:S01]  /*e120*/  MOV R9, R8 ;  /* 0x0000000800097202 */ /* 0x000fe20000000f00 */
[----:B------:R-:W-:-:S02]  /*e130*/  HADD2.F32 R3, -RZ, R3.H0_H0 ;  /* 0x20000003ff037230 */ /* 0x000fc40000004100 */
[-C--:B------:R-:W-:Y:S01]  /*e140*/  FMUL.FTZ R20, R10, R2.reuse ;  /* 0x000000020a147220 */ /* 0x080fe20000410000 */
[----:B------:R-:W-:Y:S02]  /*e150*/  HADD2.F32 R21, -RZ, R21.H1_H1 ;  /* 0x30000015ff157230 */ /* 0x000fe40000004100 */
[----:B------:R-:W-:Y:S02]  /*e160*/  HADD2.F32 R15, -RZ, R5.H0_H0 ;  /* 0x20000005ff0f7230 */ /* 0x000fe40000004100 */
        /* <DEDUP_REMOVED lines=13> */
.L_x_5569:
[----:B------:R-:W-:Y:S05]  /*e240*/  BSYNC B0 ;  /* 0x0000000000007941 */ /* 0x000fea0003800000 */
.L_x_5568:
[----:B------:R1:W-:Y:S02]  /*e250*/  STS.128 [R244+0x6000], R8 ;  /* 0x00600008f4007388 */ /* 0x0003e40000000c00 */
.L_x_5561:
[----:B------:R-:W-:Y:S05]  /*e260*/  BSYNC B1 ;  /* 0x0000000000017941 */ /* 0x000fea0003800000 */
.L_x_5560:
[----:B------:R-:W-:Y:S01]  /*e270*/  VIADD R3, R128, 0x10 ;  /* 0x0000001080037836 */ /* 0x000fe20000000000 */
[----:B------:R-:W-:Y:S04]  /*e280*/  BSSY B1, `(.L_x_5570) ;  /* 0x00000d7000017945 */ /* 0x000fe80003800000 */
[----:B------:R-:W-:-:S04]  /*e290*/  ISETP.GE.AND P0, PT, R3, R14, PT ;  /* 0x0000000e0300720c */ /* 0x000fc80003f06270 */
[----:B------:R-:W-:-:S13]  /*e2a0*/  ISETP.LT.OR P0, PT, R48, -0x87, P0 ;  /* 0xffffff793000780c */ /* 0x000fda0000701670 */
[----:B------:R-:W-:Y:S05]  /*e2b0*/  @P0 BRA `(.L_x_5571) ;  /* 0x0000000c004c0947 */ /* 0x000fea0003800000 */
[----:B---34-:R3:W5:Y:S04]  /*e2c0*/  LDG.E.128 R28, desc[UR6][R32.64+0x80] ;  /* 0x00008006201c7981 */ /* 0x018768000c1e1d00 */
[----:B------:R3:W5:Y:S04]  /*e2d0*/  LDG.E.128 R20, desc[UR6][R32.64+0x100] ;  /* 0x0001000620147981 */ /* 0x000768000c1e1d00 */
[----:B-1----:R3:W5:Y:S04]  /*e2e0*/  LDG.E.128 R8, desc[UR6][R32.64+0x180] ;  /* 0x0001800620087981 */ /* 0x002768000c1e1d00 */
[----:B------:R-:W5:Y:S01]  /*e2f0*/  LDG.E.128 R32, desc[UR6][R32.64] ;  /* 0x0000000620207981 */ /* 0x000f62000c1e1d00 */
[----:B------:R-:W-:Y:S01]  /*e300*/  ISETP.GE.AND P0, PT, R16, UR5, PT ;  /* 0x0000000510007c0c */ /* 0x000fe2000bf06270 */
[----:B------:R-:W-:-:S12]  /*e310*/  BSSY B0, `(.L_x_5572) ;  /* 0x0000030000007945 */ /* 0x000fd80003800000 */
[----:B---3--:R-:W-:Y:S05]  /*e320*/  @P0 BRA `(.L_x_5573) ;  /* 0x0000000000b80947 */ /* 0x008fea0003800000 */
[----:B------:R-:W3:Y:S04]  /*e330*/  LDG.E.64 R4, desc[UR6][R24.64] ;  /* 0x0000000618047981 */ /* 0x000ee8000c1e1b00 */
[----:B------:R-:W4:Y:S01]  /*e340*/  LDG.E.64 R6, desc[UR6][R26.64] ;  /* 0x000000061a067981 */ /* 0x000f22000c1e1b00 */
[----:B--2--5:R-:W-:Y:S02]  /*e350*/  MOV R39, R33 ;  /* 0x0000002100277202 */ /* 0x024fe40000000f00 */
[----:B------:R-:W-:Y:S02]  /*e360*/  MOV R36, R35 ;  /* 0x0000002300247202 */ /* 0x000fe40000000f00 */
[----:B------:R-:W-:Y:S01]  /*e370*/  MOV R38, R34 ;  /* 0x0000002200267202 */ /* 0x000fe20000000f00 */
[----:B------:R-:W-:Y:S01]  /*e380*/  HADD2.F32 R40, -RZ, R39.H0_H0 ;  /* 0x20000027ff287230 */ /* 0x000fe20000004100 */
[----:B------:R-:W-:Y:S01]  /*e390*/  MOV R0, R32 ;  /* 0x0000002000007202 */ /* 0x000fe20000000f00 */
[----:B------:R-:W-:-:S02]  /*e3a0*/  HADD2.F32 R37, -RZ, R36.H0_H0 ;  /* 0x20000024ff257230 */ /* 0x000fc40000004100 */
[----:B------:R-:W-:Y:S02]  /*e3b0*/  HADD2.F32 R39, -RZ, R39.H1_H1 ;  /* 0x30000027ff277230 */ /* 0x000fe40000004100 */
[----:B------:R-:W-:Y:S02]  /*e3c0*/  HADD2.F32 R36, -RZ, R36.H1_H1 ;  /* 0x30000024ff247230 */ /* 0x000fe40000004100 */
[----:B---3--:R-:W-:Y:S02]  /*e3d0*/  HADD2.F32 R34, -RZ, R4.H1_H1 ;  /* 0x30000004ff227230 */ /* 0x008fe40000004100 */
[----:B------:R-:W-:Y:S02]  /*e3e0*/  HADD2.F32 R2, -RZ, R5.H1_H1 ;  /* 0x30000005ff027230 */ /* 0x000fe40000004100 */
[----:B----4-:R-:W-:Y:S02]  /*e3f0*/  HADD2.F32 R32, -RZ, R6.H1_H1 ;  /* 0x30000006ff207230 */ /* 0x010fe40000004100 */
[----:B------:R-:W-:Y:S01]  /*e400*/  FMUL.FTZ R35, R34, R39 ;  /* 0x0000002722237220 */ /* 0x000fe20000410000 */
[----:B------:R-:W-:-:S02]  /*e410*/  HADD2.F32 R15, -RZ, R7.H1_H1 ;  /* 0x30000007ff0f7230 */ /* 0x000fc40000004100 */
[----:B------:R-:W-:Y:S01]  /*e420*/  FMUL.FTZ R33, R2, R36 ;  /* 0x0000002402217220 */ /* 0x000fe20000410000 */
[-C--:B------:R-:W-:Y:S01]  /*e430*/  FMUL.FTZ R34, R34, R40.reuse ;  /* 0x0000002822227220 */ /* 0x080fe20000410000 */
[-C--:B------:R-:W-:Y:S01]  /*e440*/  FMUL.FTZ R2, R2, R37.reuse ;  /* 0x0000002502027220 */ /* 0x080fe20000410000 */
[C---:B------:R-:W-:Y:S01]  /*e450*/  FFMA.FTZ R35, R32.reuse, R40, -R35 ;  /* 0x0000002820237223 */ /* 0x040fe20000010823 */
[C---:B------:R-:W-:Y:S01]  /*e460*/  FFMA.FTZ R33, R15.reuse, R37, -R33 ;  /* 0x000000250f217223 */ /* 0x040fe20000010821 */
        /* <DEDUP_REMOVED lines=10> */
[C---:B------:R-:W-:Y:S01]  /*e510*/  FMUL.FTZ R36, R4.reuse, R32 ;  /* 0x0000002004247220 */ /* 0x040fe20000410000 */
[----:B------:R-:W-:Y:S02]  /*e520*/  HADD2.F32 R38, -RZ, R38.H1_H1 ;  /* 0x30000026ff267230 */ /* 0x000fe40000004100 */
[-C--:B------:R-:W-:Y:S01]  /*e530*/  FMUL.FTZ R37, R4, R15.reuse ;  /* 0x0000000f04257220 */ /* 0x080fe20000410000 */
[----:B------:R-:W-:Y:S01]  /*e540*/  HADD2.F32 R6, -RZ, R6.H0_H0 ;  /* 0x20000006ff067230 */ /* 0x000fe20000004100 */
[----:B------:R-:W-:Y:S01]  /*e550*/  MOV R35, R2 ;  /* 0x0000000200237202 */ /* 0x000fe20000000f00 */
[----:B------:R-:W-:Y:S02]  /*e560*/  HADD2.F32 R7, -RZ, R7.H0_H0 ;  /* 0x20000007ff077230 */ /* 0x000fe40000004100 */
[C---:B------:R-:W-:Y:S01]  /*e570*/  FMUL.FTZ R4, R5.reuse, R38 ;  /* 0x0000002605047220 */ /* 0x040fe20000410000 */
[----:B------:R-:W-:Y:S01]  /*e580*/  FMUL.FTZ R5, R5, R0 ;  /* 0x0000000005057220 */ /* 0x000fe20000410000 */
[C---:B------:R-:W-:Y:S01]  /*e590*/  FFMA.FTZ R36, R6.reuse, R15, -R36 ;  /* 0x0000000f06247223 */ /* 0x040fe20000010824 */
[----:B------:R-:W-:Y:S01]  /*e5a0*/  FFMA.FTZ R37, R6, R32, R37 ;  /* 0x0000002006257223 */ /* 0x000fe20000010025 */
[C---:B------:R-:W-:Y:S01]  /*e5b0*/  FFMA.FTZ R4, R7.reuse, R0, -R4 ;  /* 0x0000000007047223 */ /* 0x040fe20000010804 */
[----:B------:R-:W-:-:S03]  /*e5c0*/  FFMA.FTZ R5, R7, R38, R5 ;  /* 0x0000002607057223 */ /* 0x000fc60000010005 */
[----:B------:R-:W-:Y:S02]  /*e5d0*/  F2FP.F16.F32.PACK_AB R36, R37, R36 ;  /* 0x000000242524723e */ /* 0x000fe400000000ff */
[----:B------:R-:W-:Y:S02]  /*e5e0*/  F2FP.F16.F32.PACK_AB R4, R5, R4 ;  /* 0x000000040504723e */ /* 0x000fe400000000ff */
[----:B------:R-:W-:Y:S02]  /*e5f0*/  MOV R32, R36 ;  /* 0x0000002400207202 */ /* 0x000fe40000000f00 */
[----:B------:R-:W-:Y:S02]  /*e600*/  MOV R34, R4 ;  /* 0x0000000400227202 */ /* 0x000fe40000000f00 */
.L_x_5573:
[----:B------:R-:W-:Y:S05]  /*e610*/  BSYNC B0 ;  /* 0x0000000000007941 */ /* 0x000fea0003800000 */
.L_x_5572:
[----:B-----5:R1:W-:Y:S01]  /*e620*/  STS.128 [R244+0x800], R32 ;  /* 0x00080020f4007388 */ /* 0x0203e20000000c00 */
[----:B------:R-:W-:Y:S01]  /*e630*/  IADD3 R0, R16, 0x40, RZ ;  /* 0x0000004010007810 */ /* 0x000fe20007ffe0ff */
[----:B------:R-:W-:Y:S03]  /*e640*/  BSSY B0, `(.L_x_5574) ;  /* 0x0000031000007945 */ /* 0x000fe60003800000 */
[----:B------:R-:W-:-:S13]  /*e650*/  ISETP.GE.AND P0, PT, R0, UR5, PT ;  /* 0x0000000500007c0c */ /* 0x000fda000bf06270 */
[----:B------:R-:W-:Y:S05]  /*e660*/  @P0 BRA `(.L_x_5575) ;  /* 0x0000000000b80947 */ /* 0x000fea0003800000 */
[----:B------:R-:W3:Y:S04]  /*e670*/  LDG.E.64 R4, desc[UR6][R24.64+0x40] ;  /* 0x0000400618047981 */ /* 0x000ee8000c1e1b00 */
[----:B------:R-:W4:Y:S01]  /*e680*/  LDG.E.64 R6, desc[UR6][R26.64+0x40] ;  /* 0x000040061a067981 */ /* 0x000f22000c1e1b00 */
[----:B-1----:R-:W-:Y:S02]  /*e690*/  MOV R35, R29 ;  /* 0x0000001d00237202 */ /* 0x002fe40000000f00 */
[----:B------:R-:W-:Y:S02]  /*e6a0*/  MOV R32, R31 ;  /* 0x0000001f00207202 */ /* 0x000fe40000000f00 */
[----:B------:R-:W-:Y:S01]  /*e6b0*/  MOV R34, R30 ;  /* 0x0000001e00227202 */ /* 0x000fe20000000f00 */
[----:B--2---:R-:W-:Y:S01]  /*e6c0*/  HADD2.F32 R36, -RZ, R35.H0_H0 ;  /* 0x20000023ff247230 */ /* 0x004fe20000004100 */
        /* <DEDUP_REMOVED lines=40> */
.L_x_5575:
[----:B------:R-:W-:Y:S05]  /*e950*/  BSYNC B0 ;  /* 0x0000000000007941 */ /* 0x000fea0003800000 */
.L_x_5574:
[----:B------:R3:W-:Y:S01]  /*e960*/  STS.128 [R244+0x2800], R28 ;  /* 0x0028001cf4007388 */ /* 0x0007e20000000c00 */
[----:B------:R-:W-:Y:S01]  /*e970*/  IADD3 R0, R16, 0x80, RZ ;  /* 0x0000008010007810 */ /* 0x000fe20007ffe0ff */
[----:B------:R-:W-:Y:S03]  /*e980*/  BSSY B0, `(.L_x_5576) ;  /* 0x0000031000007945 */ /* 0x000fe60003800000 */
[----:B------:R-:W-:-:S13]  /*e990*/  ISETP.GE.AND P0, PT, R0, UR5, PT ;  /* 0x0000000500007c0c */ /* 0x000fda000bf06270 */
[----:B------:R-:W-:Y:S05]  /*e9a0*/  @P0 BRA `(.L_x_5577) ;  /* 0x0000000000b80947 */ /* 0x000fea0003800000 */
[----:B------:R-:W4:Y:S04]  /*e9b0*/  LDG.E.64 R4, desc[UR6][R24.64+0x80] ;  /* 0x0000800618047981 */ /* 0x000f28000c1e1b00 */
[----:B------:R-:W5:Y:S01]  /*e9c0*/  LDG.E.64 R6, desc[UR6][R26.64+0x80] ;  /* 0x000080061a067981 */ /* 0x000f62000c1e1b00 */
[----:B---3--:R-:W-:Y:S02]  /*e9d0*/  MOV R31, R21 ;  /* 0x00000015001f7202 */ /* 0x008fe40000000f00 */
[----:B------:R-:W-:Y:S02]  /*e9e0*/  MOV R28, R23 ;  /* 0x00000017001c7202 */ /* 0x000fe40000000f00 */
[----:B------:R-:W-:Y:S01]  /*e9f0*/  MOV R30, R22 ;  /* 0x00000016001e7202 */ /* 0x000fe20000000f00 */
[----:B-1----:R-:W-:Y:S01]  /*ea00*/  HADD2.F32 R32, -RZ, R31.H0_H0 ;  /* 0x2000001fff207230 */ /* 0x002fe20000004100 */
[----:B------:R-:W-:Y:S01]  /*ea10*/  MOV R0, R20 ;  /* 0x0000001400007202 */ /* 0x000fe20000000f00 */
[----:B------:R-:W-:-:S02]  /*ea20*/  HADD2.F32 R29, -RZ, R28.H0_H0 ;  /* 0x2000001cff1d7230 */ /* 0x000fc40000004100 */
[----:B------:R-:W-:Y:S02]  /*ea30*/  HADD2.F32 R31, -RZ, R31.H1_H1 ;  /* 0x3000001fff1f7230 */ /* 0x000fe40000004100 */
[----:B------:R-:W-:Y:S02]  /*ea40*/  HADD2.F32 R28, -RZ, R28.H1_H1 ;  /* 0x3000001cff1c7230 */ /* 0x000fe40000004100 */
[----:B----4-:R-:W-:Y:S02]  /*ea50*/  HADD2.F32 R22, -RZ, R4.H1_H1 ;  /* 0x30000004ff167230 */ /* 0x010fe40000004100 */
[----:B------:R-:W-:Y:S02]  /*ea60*/  HADD2.F32 R2, -RZ, R5.H1_H1 ;  /* 0x30000005ff027230 */ /* 0x000fe40000004100 */
[----:B-----5:R-:W-:Y:S02]  /*ea70*/  HADD2.F32 R20, -RZ, R6.H1_H1 ;  /* 0x30000006ff147230 */ /* 0x020fe40000004100 */
        /* <DEDUP_REMOVED lines=33> */
.L_x_5577:
[----:B------:R-:W-:Y:S05]  /*ec90*/  BSYNC B0 ;  /* 0x0000000000007941 */ /* 0x000fea0003800000 */
.L_x_5576:
        /* <DEDUP_REMOVED lines=10> */
[----:B---3--:R-:W-:Y:S01]  /*ed40*/  HADD2.F32 R28, -RZ, R23.H0_H0 ;  /* 0x20000017ff1c7230 */ /* 0x008fe20000004100 */
        /* <DEDUP_REMOVED lines=9> */
[C---:B------:R-:W-:Y:S01]  /*ede0*/  FMUL.FTZ R10, R2.reuse, R20 ;  /* 0x00000014020a7220 */ /* 0x040fe20000410000 */
        /* <DEDUP_REMOVED lines=13> */
[CC--:B------:R-:W-:Y:S01]  /*eec0*/  FMUL.FTZ R20, R4.reuse, R9.reuse ;  /* 0x0000000904147220 */ /* 0x0c0fe20000410000 */
[----:B------:R-:W-:Y:S02]  /*eed0*/  HADD2.F32 R22, -RZ, R22.H1_H1 ;  /* 0x30000016ff167230 */ /* 0x000fe40000004100 */
[----:B------:R-:W-:Y:S01]  /*eee0*/  FMUL.FTZ R21, R4, R8 ;  /* 0x0000000804157220 */ /* 0x000fe20000410000 */
[----:B------:R-:W-:Y:S02]  /*eef0*/  HADD2.F32 R6, -RZ, R6.H0_H0 ;  /* 0x20000006ff067230 */ /* 0x000fe40000004100 */
[----:B------:R-:W-:Y:S02]  /*ef00*/  HADD2.F32 R7, -RZ, R7.H0_H0 ;  /* 0x20000007ff077230 */ /* 0x000fe40000004100 */
[C---:B------:R-:W-:Y:S01]  /*ef10*/  FMUL.FTZ R4, R5.reuse, R22 ;  /* 0x0000001605047220 */ /* 0x040fe20000410000 */
[----:B------:R-:W-:Y:S01]  /*ef20*/  FMUL.FTZ R5, R5, R0 ;  /* 0x0000000005057220 */ /* 0x000fe20000410000 */
[C---:B------:R-:W-:Y:S01]  /*ef30*/  FFMA.FTZ R20, R6.reuse, R8, -R20 ;  /* 0x0000000806147223 */ /* 0x040fe20000010814 */
[----:B------:R-:W-:Y:S01]  /*ef40*/  FFMA.FTZ R21, R6, R9, R21 ;  /* 0x0000000906157223 */ /* 0x000fe20000010015 */
[C---:B------:R-:W-:Y:S01]  /*ef50*/  FFMA.FTZ R4, R7.reuse, R0, -R4 ;  /* 0x0000000007047223 */ /* 0x040fe20000010804 */
[----:B------:R-:W-:Y:S01]  /*ef60*/  FFMA.FTZ R5, R7, R22, R5 ;  /* 0x0000001607057223 */ /* 0x000fe20000010005 */
[----:B------:R-:W-:-:S02]  /*ef70*/  MOV R9, R11 ;  /* 0x0000000b00097202 */ /* 0x000fc40000000f00 */
[----:B------:R-:W-:Y:S02]  /*ef80*/  F2FP.F16.F32.PACK_AB R20, R21, R20 ;  /* 0x000000141514723e */ /* 0x000fe400000000ff */
[----:B------:R-:W-:Y:S02]  /*ef90*/  F2FP.F16.F32.PACK_AB R4, R5, R4 ;  /* 0x000000040504723e */ /* 0x000fe400000000ff */
[----:B------:R-:W-:Y:S02]  /*efa0*/  MOV R11, R10 ;  /* 0x0000000a000b7202 */ /* 0x000fe40000000f00 */
[----:B------:R-:W-:Y:S02]  /*efb0*/  MOV R8, R20 ;  /* 0x0000001400087202 */ /* 0x000fe40000000f00 */
[----:B------:R-:W-:Y:S02]  /*efc0*/  MOV R10, R4 ;  /* 0x00000004000a7202 */ /* 0x000fe40000000f00 */
.L_x_5579:
[----:B------:R-:W-:Y:S05]  /*efd0*/  BSYNC B0 ;  /* 0x0000000000007941 */ /* 0x000fea0003800000 */
.L_x_5578:
[----:B------:R1:W-:Y:S02]  /*efe0*/  STS.128 [R244+0x6800], R8 ;  /* 0x00680008f4007388 */ /* 0x0003e40000000c00 */
.L_x_5571:
[----:B------:R-:W-:Y:S05]  /*eff0*/  BSYNC B1 ;  /* 0x0000000000017941 */ /* 0x000fea0003800000 */
.L_x_5570:
        /* <DEDUP_REMOVED lines=8> */
[----:B------:R3:W5:Y:S01]  /*f080*/  LDG.E.128 R32, desc[UR6][R18.64] ;  /* 0x0000000612207981 */ /* 0x000762000c1e1d00 */
[----:B------:R-:W-:Y:S01]  /*f090*/  ISETP.GE.AND P0, PT, R16, UR5, PT ;  /* 0x0000000510007c0c */ /* 0x000fe2000bf06270 */
[----:B------:R-:W-:-:S12]  /*f0a0*/  BSSY B0, `(.L_x_5582) ;  /* 0x000002e000007945 */ /* 0x000fd80003800000 */
[----:B------:R-:W-:Y:S05]  /*f0b0*/  @P0 BRA `(.L_x_5583) ;  /* 0x0000000000b00947 */ /* 0x000fea0003800000 */
[----:B------:R-:W4:Y:S04]  /*f0c0*/  LDG.E.64 R4, desc[UR6][R24.64] ;  /* 0x0000000618047981 */ /* 0x000f28000c1e1b00 */
[----:B------:R-:W3:Y:S01]  /*f0d0*/  LDG.E.64 R6, desc[UR6][R26.64] ;  /* 0x000000061a067981 */ /* 0x000ee2000c1e1b00 */
[----:B--2--5:R-:W-:Y:S01]  /*f0e0*/  MOV R38, R33 ;  /* 0x0000002100267202 */ /* 0x024fe20000000f00 */
        /* <DEDUP_REMOVED lines=8> */
[----:B---3--:R-:W-:Y:S02]  /*f170*/  HADD2.F32 R19, -RZ, R6.H1_H1 ;  /* 0x30000006ff137230 */ /* 0x008fe40000004100 */
[C---:B------:R-:W-:Y:S01]  /*f180*/  FMUL.FTZ R34, R33.reuse, R38 ;  /* 0x0000002621227220 */ /* 0x040fe20000410000 */
[----:B------:R-:W-:Y:S02]  /*f190*/  HADD2.F32 R18, -RZ, R7.H1_H1 ;  /* 0x30000007ff127230 */ /* 0x000fe40000004100 */
[C---:B------:R-:W-:Y:S01]  /*f1a0*/  FMUL.FTZ R32, R2.reuse, R35 ;  /* 0x0000002302207220 */ /* 0x040fe20000410000 */
[-C--:B------:R-:W-:Y:S01]  /*f1b0*/  FMUL.FTZ R33, R33, R39.reuse ;  /* 0x0000002721217220 */ /* 0x080fe20000410000 */
[-C--:B------:R-:W-:Y:S01]  /*f1c0*/  FMUL.FTZ R2, R2, R36.reuse ;  /* 0x0000002402027220 */ /* 0x080fe20000410000 */
[C---:B------:R-:W-:Y:S01]  /*f1d0*/  FFMA.FTZ R34, R19.reuse, R39, -R34 ;  /* 0x0000002713227223 */ /* 0x040fe20000010822 */
[C---:B------:R-:W-:Y:S01]  /*f1e0*/  FFMA.FTZ R32, R18.reuse, R36, -R32 ;  /* 0x0000002412207223 */ /* 0x040fe20000010820 */
        /* <DEDUP_REMOVED lines=9> */
[C---:B------:R-:W-:Y:S01]  /*f280*/  FMUL.FTZ R35, R4.reuse, R19 ;  /* 0x0000001304237220 */ /* 0x040fe20000410000 */
[----:B------:R-:W-:Y:S02]  /*f290*/  HADD2.F32 R37, -RZ, R37.H1_H1 ;  /* 0x30000025ff257230 */ /* 0x000fe40000004100 */
[----:B------:R-:W-:Y:S01]  /*f2a0*/  FMUL.FTZ R36, R4, R18 ;  /* 0x0000001204247220 */ /* 0x000fe20000410000 */
[----:B------:R-:W-:-:S02]  /*f2b0*/  HADD2.F32 R6, -RZ, R6.H0_H0 ;  /* 0x20000006ff067230 */ /* 0x000fc40000004100 */
        /* <DEDUP_REMOVED lines=11> */
[----:B------:R-:W-:Y:S02]  /*f370*/  MOV R35, R2 ;  /* 0x0000000200237202 */ /* 0x000fe40000000f00 */
.L_x_5583:
[----:B------:R-:W-:Y:S05]  /*f380*/  BSYNC B0 ;  /* 0x0000000000007941 */ /* 0x000fea0003800000 */
.L_x_5582:
[----:B-----5:R1:W-:Y:S01]  /*f390*/  STS.128 [R244+0x1000], R32 ;  /* 0x00100020f4007388 */ /* 0x0203e20000000c00 */
[----:B------:R-:W-:Y:S01]  /*f3a0*/  IADD3 R0, R16, 0x40, RZ ;  /* 0x0000004010007810 */ /* 0x000fe20007ffe0ff */
[----:B------:R-:W-:Y:S03]  /*f3b0*/  BSSY B0, `(.L_x_5584) ;  /* 0x000002f000007945 */ /* 0x000fe60003800000 */
[----:B------:R-:W-:-:S13]  /*f3c0*/  ISETP.GE.AND P0, PT, R0, UR5, PT ;  /* 0x0000000500007c0c */ /* 0x000fda000bf06270 */
[----:B------:R-:W-:Y:S05]  /*f3d0*/  @P0 BRA `(.L_x_5585) ;  /* 0x0000000000b00947 */ /* 0x000fea0003800000 */
[----:B------:R-:W4:Y:S04]  /*f3e0*/  LDG.E.64 R4, desc[UR6][R24.64+0x40] ;  /* 0x0000400618047981 */ /* 0x000f28000c1e1b00 */
[----:B------:R-:W3:Y:S01]  /*f3f0*/  LDG.E.64 R6, desc[UR6][R26.64+0x40] ;  /* 0x000040061a067981 */ /* 0x000ee2000c1e1b00 */
[----:B-1----:R-:W-:Y:S01]  /*f400*/  MOV R34, R29 ;  /* 0x0000001d00227202 */ /* 0x002fe20000000f00 */
        /* <DEDUP_REMOVED lines=41> */
.L_x_5585:
[----:B------:R-:W-:Y:S05]  /*f6a0*/  BSYNC B0 ;  /* 0x0000000000007941 */ /* 0x000fea0003800000 */
.L_x_5584:
[----:B------:R4:W-:Y:S01]  /*f6b0*/  STS.128 [R244+0x3000], R28 ;  /* 0x0030001cf4007388 */ /* 0x0009e20000000c00 */
[----:B------:R-:W-:Y:S01]  /*f6c0*/  IADD3 R0, R16, 0x80, RZ ;  /* 0x0000008010007810 */ /* 0x000fe20007ffe0ff */
[----:B------:R-:W-:Y:S03]  /*f6d0*/  BSSY B0, `(.L_x_5586) ;  /* 0x000002f000007945 */ /* 0x000fe60003800000 */
[----:B------:R-:W-:-:S13]  /*f6e0*/  ISETP.GE.AND P0, PT, R0, UR5, PT ;  /* 0x0000000500007c0c */ /* 0x000fda000bf06270 */
[----:B------:R-:W-:Y:S05]  /*f6f0*/  @P0 BRA `(.L_x_5587) ;  /* 0x0000000000b00947 */ /* 0x000fea0003800000 */
[----:B------:R-:W5:Y:S04]  /*f700*/  LDG.E.64 R4, desc[UR6][R24.64+0x80] ;  /* 0x0000800618047981 */ /* 0x000f68000c1e1b00 */
[----:B------:R-:W3:Y:S01]  /*f710*/  LDG.E.64 R6, desc[UR6][R26.64+0x80] ;  /* 0x000080061a067981 */ /* 0x000ee2000c1e1b00 */
[----:B----4-:R-:W-:Y:S01]  /*f720*/  MOV R30, R21 ;  /* 0x00000015001e7202 */ /* 0x010fe20000000f00 */
[--C-:B------:R-:W-:Y:S01]  /*f730*/  HADD2.F32 R28, -RZ, R23.reuse.H0_H0 ;  /* 0x20000017ff1c7230 */ /* 0x100fe20000004100 */
[----:B------:R-:W-:Y:S01]  /*f740*/  MOV R0, R20 ;  /* 0x0000001400007202 */ /* 0x000fe20000000f00 */
[----:B------:R-:W-:Y:S01]  /*f750*/  HADD2.F32 R23, -RZ, R23.H1_H1 ;  /* 0x30000017ff177230 */ /* 0x000fe20000004100 */
[----:B------:R-:W-:Y:S01]  /*f760*/  MOV R29, R22 ;  /* 0x00000016001d7202 */ /* 0x000fe20000000f00 */
[----:B------:R-:W-:-:S02]  /*f770*/  HADD2.F32 R31, -RZ, R30.H0_H0 ;  /* 0x2000001eff1f7230 */ /* 0x000fc40000004100 */
[----:B------:R-:W-:Y:S02]  /*f780*/  HADD2.F32 R30, -RZ, R30.H1_H1 ;  /* 0x3000001eff1e7230 */ /* 0x000fe40000004100 */
[----:B-----5:R-:W-:Y:S02]  /*f790*/  HADD2.F32 R21, -RZ, R4.H1_H1 ;  /* 0x30000004ff157230 */ /* 0x020fe40000004100 */
        /* <DEDUP_REMOVED lines=34> */
.L_x_5587:
[----:B------:R-:W-:Y:S05]  /*f9c0*/  BSYNC B0 ;  /* 0x0000000000007941 */ /* 0x000fea0003800000 */
.L_x_5586:
[----:B------:R1:W-:Y:S01]  /*f9d0*/  STS.128 [R244+0x5000], R20 ;  /* 0x00500014f4007388 */ /* 0x0003e20000000c00 */
[----:B------:R-:W-:Y:S01]  /*f9e0*/  IADD3 R0, R16, 0xc0, RZ ;  /* 0x000000c010007810 */ /* 0x000fe20007ffe0ff */
[----:B------:R-:W-:Y:S03]  /*f9f0*/  BSSY B0, `(.L_x_5588) ;  /* 0x0000031000007945 */ /* 0x000fe60003800000 */
[----:B------:R-:W-:-:S13]  /*fa00*/  ISETP.GE.AND P0, PT, R0, UR5, PT ;  /* 0x0000000500007c0c */ /* 0x000fda000bf06270 */
[----:B------:R-:W-:Y:S05]  /*fa10*/  @P0 BRA `(.L_x_5589) ;  /* 0x0000000000b80947 */ /* 0x000fea0003800000 */
[----:B------:R-:W5:Y:S04]  /*fa20*/  LDG.E.64 R4, desc[UR6][R24.64+0xc0] ;  /* 0x0000c00618047981 */ /* 0x000f68000c1e1b00 */
[----:B------:R-:W2:Y:S01]  /*fa30*/  LDG.E.64 R6, desc[UR6][R26.64+0xc0] ;  /* 0x0000c0061a067981 */ /* 0x000ea2000c1e1b00 */
[----:B-1----:R-:W-:Y:S02]  /*fa40*/  MOV R22, R9 ;  /* 0x0000000900167202 */ /* 0x002fe40000000f00 */
[----:B---3--:R-:W-:Y:S02]  /*fa50*/  MOV R19, R11 ;  /* 0x0000000b00137202 */ /* 0x008fe40000000f00 */
        /* <DEDUP_REMOVED lines=25> */
[C---:B------:R-:W-:Y:S01]  /*fbf0*/  FMUL.FTZ R19, R4.reuse, R9 ;  /* 0x0000000904137220 */ /* 0x040fe20000410000 */
        /* <DEDUP_REMOVED lines=16> */
.L_x_5589:
[----:B------:R-:W-:Y:S05]  /*fd00*/  BSYNC B0 ;  /* 0x0000000000007941 */ /* 0x000fea0003800000 */
.L_x_5588:
[----:B------:R1:W-:Y:S02]  /*fd10*/  STS.128 [R244+0x7000], R8 ;  /* 0x00700008f4007388 */ /* 0x0003e40000000c00 */
.L_x_5581:
[----:B------:R-:W-:Y:S05]  /*fd20*/  BSYNC B1 ;  /* 0x0000000000017941 */ /* 0x000fea0003800000 */
.L_x_5580:
[----:B---3--:R-:W-:-:S05]  /*fd30*/  VIADD R18, R128, 0x30 ;  /* 0x0000003080127836 */ /* 0x008fca0000000000 */
[----:B------:R-:W-:-:S04]  /*fd40*/  ISETP.GE.AND P0, PT, R18, R14, PT ;  /* 0x0000000e1200720c */ /* 0x000fc80003f06270 */
[----:B------:R-:W-:-:S13]  /*fd50*/  ISETP.LT.OR P0, PT, R48, -0x187, P0 ;  /* 0xfffffe793000780c */ /* 0x000fda0000701670 */
[----:B------:R-:W-:Y:S05]  /*fd60*/  @P0 BRA `(.L_x_5590) ;  /* 0x0000007400180947 */ /* 0x000fea0003800000 */
[----:B----4-:R3:W5:Y:S04]  /*fd70*/  LDG.E.128 R28, desc[UR6][R12.64+0x80] ;  /* 0x000080060c1c7981 */ /* 0x010768000c1e1d00 */
[----:B-1----:R3:W5:Y:S04]  /*fd80*/  LDG.E.128 R20, desc[UR6][R12.64+0x100] ;  /* 0x000100060c147981 */ /* 0x002768000c1e1d00 */
[----:B------:R3:W5:Y:S04]  /*fd90*/  LDG.E.128 R8, desc[UR6][R12.64+0x180] ;  /* 0x000180060c087981 */ /* 0x000768000c1e1d00 */
[----:B------:R3:W5:Y:S01]  /*fda0*/  LDG.E.128 R32, desc[UR6][R12.64] ;  /* 0x000000060c207981 */ /* 0x000762000c1e1d00 */
[----:B------:R-:W-:Y:S01]  /*fdb0*/  ISETP.GE.AND P0, PT, R16, UR5, PT ;  /* 0x0000000510007c0c */ /* 0x000fe2000bf06270 */
[----:B------:R-:W-:-:S12]  /*fdc0*/  BSSY B0, `(.L_x_5591) ;  /* 0x0000031000007945 */ /* 0x000fd80003800000 */
[----:B------:R-:W-:Y:S05]  /*fdd0*/  @P0 BRA `(.L_x_5592) ;  /* 0x0000000000bc0947 */ /* 0x000fea0003800000 */
[----:B------:R-:W4:Y:S04]  /*fde0*/  LDG.E.64 R4, desc[UR6][R24.64] ;  /* 0x0000000618047981 */ /* 0x000f28000c1e1b00 */
[----:B------:R-:W3:Y:S01]  /*fdf0*/  LDG.E.64 R6, desc[UR6][R26.64] ;  /* 0x000000061a067981 */ /* 0x000ee2000c1e1b00 */
        /* <DEDUP_REMOVED lines=8> */
[----:B----4-:R-:W-:Y:S02]  /*fe80*/  HADD2.F32 R19, -RZ, R4.H1_H1 ;  /* 0x30000004ff137230 */ /* 0x010fe40000004100 */
[----:B------:R-:W-:Y:S02]  /*fe90*/  HADD2.F32 R2, -RZ, R5.H1_H1 ;  /* 0x30000005ff027230 */ /* 0x000fe40000004100 */
[----:B---3--:R-:W-:Y:S02]  /*fea0*/  HADD2.F32 R13, -RZ, R6.H1_H1 ;  /* 0x30000006ff0d7230 */ /* 0x008fe40000004100 */
        /* <DEDUP_REMOVED lines=9> */
[----:B------:R-:W-:Y:S02]  /*ff40*/  HADD2.F32 R4, -RZ, R4.H0_H0 ;  /* 0x20000004ff047230 */ /* 0x000fe40000004100 */
[--C-:B------:R-:W-:Y:S01]  /*ff50*/  HADD2.F32 R12, -RZ, R0.reuse.H0_H0 ;  /* 0x20000000ff0c7230 */ /* 0x100fe20000004100 */
[----:B------:R-:W-:Y:S01]  /*ff60*/  F2FP.F16.F32.PACK_AB R32, R19, R32 ;  /* 0x000000201320723e */ /* 0x000fe200000000ff */
[----:B------:R-:W-:Y:S01]  /*ff70*/  HADD2.F32 R13, -RZ, R0.H1_H1 ;  /* 0x30000000ff0d7230 */ /* 0x000fe20000004100 */
[----:B------:R-:W-:Y:S01]  /*ff80*/  F2FP.F16.F32.PACK_AB R2, R2, R14 ;  /* 0x0000000e0202723e */ /* 0x000fe200000000ff */
[----:B------:R-:W-:-:S02]  /*ff90*/  HADD2.F32 R6, -RZ, R6.H0_H0 ;  /* 0x20000006ff067230 */ /* 0x000fc40000004100 */
[CC--:B------:R-:W-:Y:S01]  /*ffa0*/  FMUL.FTZ R34, R4.reuse, R12.reuse ;  /* 0x0000000c04227220 */ /* 0x0c0fe20000410000 */
[----:B------:R-:W-:Y:S02]  /*ffb0*/  HADD2.F32 R0, -RZ, R35.H0_H0 ;  /* 0x20000023ff007230 */ /* 0x000fe40000004100 */
[-C--:B------:R-:W-:Y:S01]  /*ffc0*/  FMUL.FTZ R33, R4, R13.reuse ;  /* 0x0000000d04217220 */ /* 0x080fe20000410000 */
[----:B------:R-:W-:Y:S02]  /*ffd0*/  HADD2.F32 R5, -RZ, R5.H0_H0 ;  /* 0x20000005ff057230 */ /* 0x000fe40000004100 */
[C---:B------:R-:W-:Y:S01]  /*ffe0*/  FFMA.FTZ R34, R6.reuse, R13, R34 ;  /* 0x0000000d06227223 */ /* 0x040fe20000010022 */
[----:B------:R-:W-:Y:S02]  /*fff0*/  HADD2.F32 R35, -RZ, R35.H1_H1 ;  /* 0x30000023ff237230 */ /* 0x000fe40000004100 */
[----:B------:R-:W-:Y:S01]  /*10000*/  FFMA.FTZ R33, R6, R12, -R33 ;  /* 0x0000000c06217223 */ /* 0x000fe20000010821 */
[----:B------:R-:W-:-:S02]  /*10010*/  HADD2.F32 R7, -RZ, R7.H0_H0 ;  /* 0x20000007ff077230 */ /* 0x000fc40000004100 */
[C---:B------:R-:W-:Y:S01]  /*10020*/  FMUL.FTZ R4, R5.reuse, R35 ;  /* 0x0000002305047220 */ /* 0x040fe20000410000 */
[-C--:B------:R-:W-:Y:S01]  /*10030*/  FMUL.FTZ R5, R5, R0.reuse ;  /* 0x0000000005057220 */ /* 0x080fe20000410000 */
[----:B------:R-:W-:Y:S02]  /*10040*/  F2FP.F16.F32.PACK_AB R33, R34, R33 ;  /* 0x000000212221723e */ /* 0x000fe400000000ff */
[C---:B------:R-:W-:Y:S01]  /*10050*/  FFMA.FTZ R4, R7.reuse, R0, -R4 ;  /* 0x0000000007047223 */ /* 0x040fe20000010804 */
[----:B------:R-:W-:Y:S01]  /*10060*/  FFMA.FTZ R5, R7, R35, R5 ;  /* 0x0000002307057223 */ /* 0x000fe20000010005 */
[----:B------:R-:W-:Y:S02]  /*10070*/  LOP3.LUT R33, R33, R32, RZ, 0x3c, !PT ;  /* 0x0000002021217212 */ /* 0x000fe400078e3cff */
[----:B------:R-:W-:Y:S02]  /*10080*/  MOV R35, R2 ;  /* 0x0000000200237202 */ /* 0x000fe40000000f00 */
[----:B------:R-:W-:-:S02]  /*10090*/  F2FP.F16.F32.PACK_AB R4, R5, R4 ;  /* 0x000000040504723e */ /* 0x000fc400000000ff */
[C---:B------:R-:W-:Y:S02]  /*100a0*/  LOP3.LUT R32, R33.reuse, R32, RZ, 0x3c, !PT ;  /* 0x0000002021207212 */ /* 0x040fe400078e3cff */
[----:B------:R-:W-:Y:S02]  /*100b0*/  MOV R34, R4 ;  /* 0x0000000400227202 */ /* 0x000fe40000000f00 */
[----:B------:R-:W-:Y:S02]  /*100c0*/  LOP3.LUT R33, R33, R32, RZ, 0x3c, !PT ;  /* 0x0000002021217212 */ /* 0x000fe400078e3cff */
.L_x_5592:
[----:B------:R-:W-:Y:S05]  /*100d0*/  BSYNC B0 ;  /* 0x0000000000007941 */ /* 0x000fea0003800000 */
.L_x_5591:
[----:B-----5:R1:W-:Y:S01]  /*100e0*/  STS.128 [R244+0x1800], R32 ;  /* 0x00180020f4007388 */ /* 0x0203e20000000c00 */
[----:B------:R-:W-:Y:S01]  /*100f0*/  IADD3 R0, R16, 0x40, RZ ;  /* 0x0000004010007810 */ /* 0x000fe20007ffe0ff */
[----:B------:R-:W-:Y:S03]  /*10100*/  BSSY B0, `(.L_x_5593) ;  /* 0x0000032000007945 */ /* 0x000fe60003800000 */
[----:B------:R-:W-:-:S13]  /*10110*/  ISETP.GE.AND P0, PT, R0, UR5, PT ;  /* 0x0000000500007c0c */ /* 0x000fda000bf06270 */
[----:B------:R-:W-:Y:S05]  /*10120*/  @P0 BRA `(.L_x_5594) ;  /* 0x0000000000bc0947 */ /* 0x000fea0003800000 */
[----:B------:R-:W4:Y:S04]  /*10130*/  LDG.E.64 R4, desc[UR6][R24.64+0x40] ;  /* 0x0000400618047981 */ /* 0x000f28000c1e1b00 */
[----:B------:R-:W3:Y:S01]  /*10140*/  LDG.E.64 R6, desc[UR6][R26.64+0x40] ;  /* 0x000040061a067981 */ /* 0x000ee2000c1e1b00 */
[----:B-1----:R-:W-:Y:S02]  /*10150*/  MOV R32, R29 ;  /* 0x0000001d00207202 */ /* 0x002fe40000000f00 */
        /* <DEDUP_REMOVED lines=44> */
.L_x_5594:
[----:B------:R-:W-:Y:S05]  /*10420*/  BSYNC B0 ;  /* 0x0000000000007941 */ /* 0x000fea0003800000 */
.L_x_5593:
[----:B------:R4:W-:Y:S01]  /*10430*/  STS.128 [R244+0x3800], R28 ;  /* 0x0038001cf4007388 */ /* 0x0009e20000000c00 */
[----:B------:R-:W-:Y:S01]  /*10440*/  IADD3 R0, R16, 0x80, RZ ;  /* 0x0000008010007810 */ /* 0x000fe20007ffe0ff */
[----:B------:R-:W-:Y:S03]  /*10450*/  BSSY B0, `(.L_x_5595) ;  /* 0x0000032000007945 */ /* 0x000fe60003800000 */
[----:B------:R-:W-:-:S13]  /*10460*/  ISETP.GE.AND P0, PT, R0, UR5, PT ;  /* 0x0000000500007c0c */ /* 0x000fda000bf06270 */
[----:B------:R-:W-:Y:S05]  /*10470*/  @P0 BRA `(.L_x_5596) ;  /* 0x0000000000bc0947 */ /* 0x000fea0003800000 */
[----:B------:R-:W5:Y:S04]  /*10480*/  LDG.E.64 R4, desc[UR6][R24.64+0x80] ;  /* 0x0000800618047981 */ /* 0x000f68000c1e1b00 */
[----:B------:R-:W3:Y:S01]  /*10490*/  LDG.E.64 R6, desc[UR6][R26.64+0x80] ;  /* 0x000080061a067981 */ /* 0x000ee2000c1e1b00 */
        /* <DEDUP_REMOVED lines=45> */
.L_x_5596:
[----:B------:R-:W-:Y:S05]  /*10770*/  BSYNC B0 ;  /* 0x0000000000007941 */ /* 0x000fea0003800000 */
.L_x_5595:
[----:B------:R1:W-:Y:S01]  /*10780*/  STS.128 [R244+0x5800], R20 ;  /* 0x00580014f4007388 */ /* 0x0003e20000000c00 */
[----:B------:R-:W-:Y:S01]  /*10790*/  IADD3 R16, R16, 0xc0, RZ ;  /* 0x000000c010107810 */ /* 0x000fe20007ffe0ff */
[----:B------:R-:W-:Y:S03]  /*107a0*/  BSSY B0, `(.L_x_5597) ;  /* 0x0000031000007945 */ /* 0x000fe60003800000 */
[----:B------:R-:W-:-:S13]  /*107b0*/  ISETP.GE.AND P0, PT, R16, UR5, PT ;  /* 0x0000000510007c0c */ /* 0x000fda000bf06270 */
[----:B------:R-:W-:Y:S05]  /*107c0*/  @P0 BRA `(.L_x_5598) ;  /* 0x0000000000b80947 */ /* 0x000fea0003800000 */
[----:B------:R-:W5:Y:S04]  /*107d0*/  LDG.E.64 R24, desc[UR6][R24.64+0xc0] ;  /* 0x0000c00618187981 */ /* 0x000f68000c1e1b00 */
[----:B------:R-:W2:Y:S01]  /*107e0*/  LDG.E.64 R26, desc[UR6][R26.64+0xc0] ;  /* 0x0000c0061a1a7981 */ /* 0x000ea2000c1e1b00 */
[----:B---3--:R-:W-:Y:S02]  /*107f0*/  MOV R12, R9 ;  /* 0x00000009000c7202 */ /* 0x008fe40000000f00 */
[----:B------:R-:W-:Y:S02]  /*10800*/  MOV R9, R11 ;  /* 0x0000000b00097202 */ /* 0x000fe40000000f00 */
[----:B------:R-:W-:Y:S01]  /*10810*/  MOV R11, R10 ;  /* 0x0000000a000b7202 */ /* 0x000fe20000000f00 */
[--C-:B------:R-:W-:Y:S01]  /*10820*/  HADD2.F32 R13, -RZ, R12.reuse.H0_H0 ;  /* 0x2000000cff0d7230 */ /* 0x100fe20000004100 */
[----:B------:R-:W-:Y:S01]  /*10830*/  MOV R0, R8 ;  /* 0x0000000800007202 */ /* 0x000fe20000000f00 */
[----:B------:R-:W-:-:S02]  /*10840*/  HADD2.F32 R12, -RZ, R12.H1_H1 ;  /* 0x3000000cff0c7230 */ /* 0x000fc40000004100 */
[--C-:B------:R-:W-:Y:S02]  /*10850*/  HADD2.F32 R10, -RZ, R9.reuse.H0_H0 ;  /* 0x20000009ff0a7230 */ /* 0x100fe40000004100 */
        /* <DEDUP_REMOVED lines=8> */
[----:B------:R-:W-:Y:S01]  /*108e0*/  FMUL.FTZ R2, R2, R10 ;  /* 0x0000000a02027220 */ /* 0x000fe20000410000 */
[C---:B------:R-:W-:Y:S01]  /*108f0*/  FFMA.FTZ R8, R5.reuse, R13, -R8 ;  /* 0x0000000d05087223 */ /* 0x040fe20000010808 */
[----:B------:R-:W-:Y:S01]  /*10900*/  FFMA.FTZ R7, R5, R12, R7 ;  /* 0x0000000c05077223 */ /* 0x000fe20000010007 */
[C---:B------:R-:W-:Y:S01]  /*10910*/  FFMA.FTZ R6, R4.reuse, R10, -R6 ;  /* 0x0000000a04067223 */ /* 0x040fe20000010806 */
[----:B------:R-:W-:Y:S01]  /*10920*/  FFMA.FTZ R2, R4, R9, R2 ;  /* 0x0000000904027223 */ /* 0x000fe20000010002 */
[----:B------:R-:W-:Y:S02]  /*10930*/  HADD2.F32 R24, -RZ, R24.H0_H0 ;  /* 0x20000018ff187230 */ /* 0x000fe40000004100 */
[--C-:B------:R-:W-:Y:S01]  /*10940*/  HADD2.F32 R5, -RZ, R0.reuse.H1_H1 ;  /* 0x30000000ff057230 */ /* 0x100fe20000004100 */
[----:B------:R-:W-:Y:S01]  /*10950*/  F2FP.F16.F32.PACK_AB R8, R7, R8 ;  /* 0x000000080708723e */ /* 0x000fe200000000ff */
[----:B------:R-:W-:Y:S01]  /*10960*/  HADD2.F32 R4, -RZ, R0.H0_H0 ;  /* 0x20000000ff047230 */ /* 0x000fe20000004100 */
[----:B------:R-:W-:Y:S01]  /*10970*/  F2FP.F16.F32.PACK_AB R2, R2, R6 ;  /* 0x000000060202723e */ /* 0x000fe200000000ff */
[----:B------:R-:W-:-:S02]  /*10980*/  HADD2.F32 R26, -RZ, R26.H0_H0 ;  /* 0x2000001aff1a7230 */ /* 0x000fc40000004100 */
[CC--:B------:R-:W-:Y:S01]  /*10990*/  FMUL.FTZ R9, R24.reuse, R5.reuse ;  /* 0x0000000518097220 */ /* 0x0c0fe20000410000 */
[----:B------:R-:W-:Y:S02]  /*109a0*/  HADD2.F32 R0, -RZ, R11.H0_H0 ;  /* 0x2000000bff007230 */ /* 0x000fe40000004100 */
[-C--:B------:R-:W-:Y:S01]  /*109b0*/  FMUL.FTZ R24, R24, R4.reuse ;  /* 0x0000000418187220 */ /* 0x080fe20000410000 */
[----:B------:R-:W-:Y:S02]  /*109c0*/  HADD2.F32 R25, -RZ, R25.H0_H0 ;  /* 0x20000019ff197230 */ /* 0x000fe40000004100 */
[C---:B------:R-:W-:Y:S01]  /*109d0*/  FFMA.FTZ R9, R26.reuse, R4, -R9 ;  /* 0x000000041a097223 */ /* 0x040fe20000010809 */
[----:B------:R-:W-:Y:S02]  /*109e0*/  HADD2.F32 R11, -RZ, R11.H1_H1 ;  /* 0x3000000bff0b7230 */ /* 0x000fe40000004100 */
[----:B------:R-:W-:Y:S01]  /*109f0*/  FFMA.FTZ R24, R26, R5, R24 ;  /* 0x000000051a187223 */ /* 0x000fe20000010018 */
[----:B------:R-:W-:-:S02]  /*10a00*/  HADD2.F32 R27, -RZ, R27.H0_H0 ;  /* 0x2000001bff1b7230 */ /* 0x000fc40000004100 */
[C---:B------:R-:W-:Y:S02]  /*10a10*/  FMUL.FTZ R10, R25.reuse, R11 ;  /* 0x0000000b190a7220 */ /* 0x040fe40000410000 */
[----:B------:R-:W-:Y:S01]  /*10a20*/  F2FP.F16.F32.PACK_AB R9, R24, R9 ;  /* 0x000000091809723e */ /* 0x000fe200000000ff */
[-C--:B------:R-:W-:Y:S01]  /*10a30*/  FMUL.FTZ R25, R25, R0.reuse ;  /* 0x0000000019197220 */ /* 0x080fe20000410000 */
[----:B------:R-:W-:Y:S02]  /*10a40*/  FFMA.FTZ R10, R27, R0, -R10 ;  /* 0x000000001b0a7223 */ /* 0x000fe4000001080a */
[----:B------:R-:W-:Y:S01]  /*10a50*/  LOP3.LUT R9, R9, R8, RZ, 0x3c, !PT ;  /* 0x0000000809097212 */ /* 0x000fe200078e3cff */
[----:B------:R-:W-:Y:S01]  /*10a60*/  FFMA.FTZ R25, R27, R11, R25 ;  /* 0x0000000b1b197223 */ /* 0x000fe20000010019 */
[----:B------:R-:W-:Y:S02]  /*10a70*/  MOV R11, R2 ;  /* 0x00000002000b7202 */ /* 0x000fe40000000f00 */
[----:B------:R-:W-:-:S02]  /*10a80*/  LOP3.LUT R8, R9, R8, RZ, 0x3c, !PT ;  /* 0x0000000809087212 */ /* 0x000fc400078e3cff */
[----:B------:R-:W-:Y:S02]  /*10a90*/  F2FP.F16.F32.PACK_AB R10, R25, R10 ;  /* 0x0000000a190a723e */ /* 0x000fe400000000ff */
[----:B------:R-:W-:Y:S02]  /*10aa0*/  LOP3.LUT R9, R9, R8, RZ, 0x3c, !PT ;  /* 0x0000000809097212 */ /* 0x000fe400078e3cff */
.L_x_5598:
[----:B------:R-:W-:Y:S05]  /*10ab0*/  BSYNC B0 ;  /* 0x0000000000007941 */ /* 0x000fea0003800000 */
.L_x_5597:
[----:B------:R1:W-:Y:S01]  /*10ac0*/  STS.128 [R244+0x7800], R8 ;  /* 0x00780008f4007388 */ /* 0x0003e20000000c00 */
[----:B------:R-:W-:Y:S05]  /*10ad0*/  BRA `(.L_x_5590) ;  /* 0x0000006400bc7947 */ /* 0x000fea0003800000 */
.L_x_5559:
[----:B------:R-:W-:Y:S04]  /*10ae0*/  BSSY B1, `(.L_x_5599) ;  /* 0x0000186000017945 */ /* 0x000fe80003800000 */
[----:B------:R-:W-:Y:S05]  /*10af0*/  @!P1 BRA `(.L_x_5600) ;  /* 0x0000001800109947 */ /* 0x000fea0003800000 */
[----:B----4-:R1:W5:Y:S04]  /*10b00*/  LDG.E.128 R28, desc[UR6][R34.64+0x80] ;  /* 0x00008006221c7981 */ /* 0x010368000c1e1d00 */
[----:B------:R1:W5:Y:S04]  /*10b10*/  LDG.E.128 R24, desc[UR6][R34.64+0x100] ;  /* 0x0001000622187981 */ /* 0x000368000c1e1d00 */
[----:B---3--:R1:W5:Y:S04]  /*10b20*/  LDG.E.128 R20, desc[UR6][R34.64+0x180] ;  /* 0x0001800622147981 */ /* 0x008368000c1e1d00 */
        /* <DEDUP_REMOVED lines=14> */
[----:B------:R-:W-:-:S03]  /*10c10*/  LEA R8, P1, R4, UR8, 0x1 ;  /* 0x0000000804087c11 */ /* 0x000fc6000f8208ff */
[----:B------:R-:W2:Y:S01]  /*10c20*/  LDG.E.128 R36, desc[UR6][R36.64] ;  /* 0x0000000624247981 */ /* 0x000ea2000c1e1d00 */
[----:B------:R-:W-:Y:S01]  /*10c30*/  LEA.HI.X R9, R4, UR9, R5, 0x1, P1 ;  /* 0x0000000904097c11 */ /* 0x000fe200088f0c05 */
[----:B------:R-:W-:-:S04]  /*10c40*/  ULDC.64 UR8, c[0x0][0x358] ;  /* 0x0000d60000087ab9 */ /* 0x000fc80000000a00 */
[----:B------:R3:W4:Y:S02]  /*10c50*/  LDG.E.128 R4, desc[UR6][R8.64] ;  /* 0x0000000608047981 */ /* 0x000724000c1e1d00 */
[----:B---3--:R-:W-:Y:S02]  /*10c60*/  MOV R8, RZ ;  /* 0x000000ff00087202 */ /* 0x008fe40000000f00 */
[----:B------:R-:W-:-:S04]  /*10c70*/  @P0 IADD3 R8, -R3, RZ, RZ ;  /* 0x000000ff03080210 */ /* 0x000fc80007ffe1ff */
[----:B------:R-:W-:-:S04]  /*10c80*/  IADD3 R3, P1, R8, R0, RZ ;  /* 0x0000000008037210 */ /* 0x000fc80007f3e0ff */
[----:B------:R-:W-:Y:S02]  /*10c90*/  LEA.HI.X.SX32 R8, R8, R2, 0x1, P1 ;  /* 0x0000000208087211 */ /* 0x000fe400008f0eff */
[----:B------:R-:W-:-:S04]  /*10ca0*/  LEA R10, P1, R3, UR8, 0x1 ;  /* 0x00000008030a7c11 */ /* 0x000fc8000f8208ff */
[----:B------:R-:W-:-:S06]  /*10cb0*/  LEA.HI.X R11, R3, UR9, R8, 0x1, P1 ;  /* 0x00000009030b7c11 */ /* 0x000fcc00088f0c08 */
[----:B------:R-:W3:Y:S01]  /*10cc0*/  LDG.E.128 R8, desc[UR6][R10.64] ;  /* 0x000000060a087981 */ /* 0x000ee2000c1e1d00 */
        /* <DEDUP_REMOVED lines=18> */
[----:B------:R-:W-:Y:S01]  /*10df0*/  FMUL.FTZ R39, R39, R7 ;  /* 0x0000000727277220 */ /* 0x000fe20000410000 */
[----:B------:R-:W-:-:S02]  /*10e00*/  HADD2.F32 R6, -RZ, R6.H1_H1 ;  /* 0x30000006ff067230 */ /* 0x000fc40000004100 */
        /* <DEDUP_REMOVED lines=11> */
[--C-:B------:R-:W-:Y:S02]  /*10ec0*/  HADD2.F32 R5, -RZ, R3.reuse.H0_H0 ;  /* 0x20000003ff057230 */ /* 0x100fe40000004100 */
[----:B------:R-:W-:Y:S01]  /*10ed0*/  FMUL.FTZ R6, R37, R6 ;  /* 0x0000000625067220 */ /* 0x000fe20000410000 */
[----:B------:R-:W-:Y:S02]  /*10ee0*/  HADD2.F32 R36, -RZ, R3.H1_H1 ;  /* 0x30000003ff247230 */ /* 0x000fe40000004100 */
[----:B------:R-:W-:Y:S01]  /*10ef0*/  FMUL.FTZ R44, R7, R44 ;  /* 0x0000002c072c7220 */ /* 0x000fe20000410000 */
[----:B------:R-:W-:Y:S01]  /*10f00*/  @!P0 FADD.FTZ R38, -R38, -RZ ;  /* 0x800000ff26268221 */ /* 0x000fe20000010100 */
[----:B------:R-:W-:Y:S01]  /*10f10*/  @!P0 FADD.FTZ R43, -R43, -RZ ;  /* 0x800000ff2b2b8221 */ /* 0x000fe20000010100 */
[----:B------:R-:W-:-:S02]  /*10f20*/  HADD2.F32 R7, -RZ, R15.H0_H0 ;  /* 0x2000000fff077230 */ /* 0x000fc40000004100 */
[----:B------:R-:W-:Y:S01]  /*10f30*/  FMUL.FTZ R54, R54, R38 ;  /* 0x0000002636367220 */ /* 0x000fe20000410000 */
[--C-:B---3--:R-:W-:Y:S02]  /*10f40*/  HADD2.F32 R3, -RZ, R9.reuse.H0_H0 ;  /* 0x20000009ff037230 */ /* 0x108fe40000004100 */
[----:B------:R-:W-:Y:S02]  /*10f50*/  HADD2.F32 R37, -RZ, R9.H1_H1 ;  /* 0x30000009ff257230 */ /* 0x000fe40000004100 */
[----:B------:R-:W-:Y:S02]  /*10f60*/  HADD2.F32 R9, -RZ, R11.H0_H0 ;  /* 0x2000000bff097230 */ /* 0x000fe40000004100 */
[----:B------:R-:W-:Y:S01]  /*10f70*/  FMUL.FTZ R55, R55, R43 ;  /* 0x0000002b37377220 */ /* 0x000fe20000410000 */
[--C-:B------:R-:W-:Y:S02]  /*10f80*/  HADD2.F32 R38, -RZ, R8.reuse.H0_H0 ;  /* 0x20000008ff267230 */ /* 0x100fe40000004100 */
[----:B------:R-:W-:-:S02]  /*10f90*/  HADD2.F32 R43, -RZ, R8.H1_H1 ;  /* 0x30000008ff2b7230 */ /* 0x000fc40000004100 */
[----:B------:R-:W-:Y:S01]  /*10fa0*/  FFMA.FTZ R7, R7, R9, R42 ;  /* 0x0000000907077223 */ /* 0x000fe2000001002a */
[--C-:B------:R-:W-:Y:S02]  /*10fb0*/  HADD2.F32 R8, -RZ, R10.reuse.H0_H0 ;  /* 0x2000000aff087230 */ /* 0x100fe40000004100 */
[----:B------:R-:W-:Y:S02]  /*10fc0*/  HADD2.F32 R9, -RZ, R41.H0_H0 ;  /* 0x20000029ff097230 */ /* 0x000fe40000004100 */
[----:B------:R-:W-:Y:S02]  /*10fd0*/  HADD2.F32 R11, -RZ, R11.H1_H1 ;  /* 0x3000000bff0b7230 */ /* 0x000fe40000004100 */
[----:B------:R-:W-:Y:S02]  /*10fe0*/  HADD2.F32 R10, -RZ, R10.H1_H1 ;  /* 0x3000000aff0a7230 */ /* 0x000fe40000004100 */
[----:B------:R-:W-:Y:S02]  /*10ff0*/  HADD2.F32 R15, -RZ, R15.H1_H1 ;  /* 0x3000000fff0f7230 */ /* 0x000fe40000004100 */
[----:B------:R-:W-:-:S02]  /*11000*/  HADD2.F32 R41, -RZ, R41.H1_H1 ;  /* 0x30000029ff297230 */ /* 0x000fc40000004100 */
[----:B------:R-:W-:Y:S01]  /*11010*/  FFMA.FTZ R3, R5, R3, R54 ;  /* 0x0000000305037223 */ /* 0x000fe20000010036 */
        /* <DEDUP_REMOVED lines=15> */
.L_x_5602:
[----:B------:R-:W-:Y:S05]  /*11110*/  BSYNC B0 ;  /* 0x0000000000007941 */ /* 0x000fea0003800000 */
.L_x_5601:
        /* <DEDUP_REMOVED lines=16> */
[----:B------:R-:W3:Y:S01]  /*11220*/  LDG.E.128 R36, desc[UR6][R36.64+0x80] ;  /* 0x0000800624247981 */ /* 0x000ee2000c1e1d00 */
[----:B------:R-:W-:Y:S01]  /*11230*/  LEA.HI.X R9, R4, UR9, R5, 0x1, P1 ;  /* 0x0000000904097c11 */ /* 0x000fe200088f0c05 */
[----:B------:R-:W-:-:S04]  /*11240*/  ULDC.64 UR8, c[0x0][0x358] ;  /* 0x0000d60000087ab9 */ /* 0x000fc80000000a00 */
[----:B------:R4:W5:Y:S02]  /*11250*/  LDG.E.128 R4, desc[UR6][R8.64+0x80] ;  /* 0x0000800608047981 */ /* 0x000964000c1e1d00 */
[----:B----4-:R-:W-:Y:S02]  /*11260*/  MOV R8, RZ ;  /* 0x000000ff00087202 */ /* 0x010fe40000000f00 */
[----:B------:R-:W-:-:S04]  /*11270*/  @P0 IADD3 R8, -R3, RZ, RZ ;  /* 0x000000ff03080210 */ /* 0x000fc80007ffe1ff */
[----:B------:R-:W-:-:S04]  /*11280*/  IADD3 R3, P1, R8, R0, RZ ;  /* 0x0000000008037210 */ /* 0x000fc80007f3e0ff */
[----:B------:R-:W-:Y:S02]  /*11290*/  LEA.HI.X.SX32 R8, R8, R2, 0x1, P1 ;  /* 0x0000000208087211 */ /* 0x000fe400008f0eff */
[----:B------:R-:W-:-:S04]  /*112a0*/  LEA R10, P1, R3, UR8, 0x1 ;  /* 0x00000008030a7c11 */ /* 0x000fc8000f8208ff */
[----:B------:R-:W-:-:S06]  /*112b0*/  LEA.HI.X R11, R3, UR9, R8, 0x1, P1 ;  /* 0x00000009030b7c11 */ /* 0x000fcc00088f0c08 */
[----:B------:R-:W4:Y:S01]  /*112c0*/  LDG.E.128 R8, desc[UR6][R10.64+0x80] ;  /* 0x000080060a087981 */ /* 0x000f22000c1e1d00 */
[----:B------:R-:W-:Y:S02]  /*112d0*/  MOV R3, R29 ;  /* 0x0000001d00037202 */ /* 0x000fe40000000f00 */
[----:B------:R-:W-:Y:S02]  /*112e0*/  MOV R15, R31 ;  /* 0x0000001f000f7202 */ /* 0x000fe40000000f00 */
[----:B---3--:R-:W-:Y:S02]  /*112f0*/  MOV R29, R36 ;  /* 0x00000024001d7202 */ /* 0x008fe40000000f00 */
[----:B------:R-:W-:Y:S02]  /*11300*/  MOV R31, R38 ;  /* 0x00000026001f7202 */ /* 0x000fe40000000f00 */
[----:B------:R-:W-:Y:S02]  /*11310*/  MOV R36, R37 ;  /* 0x0000002500247202 */ /* 0x000fe40000000f00 */
[----:B------:R-:W-:Y:S01]  /*11320*/  MOV R38, R39 ;  /* 0x0000002700267202 */ /* 0x000fe20000000f00 */
[----:B-----5:R-:W-:-:S02]  /*11330*/  HADD2.F32 R37, -RZ, R4.H0_H0 ;  /* 0x20000004ff257230 */ /* 0x020fc40000004100 */
[----:B------:R-:W-:Y:S02]  /*11340*/  HADD2.F32 R39, -RZ, R4.H1_H1 ;  /* 0x30000004ff277230 */ /* 0x000fe40000004100 */
[----:B------:R-:W-:Y:S02]  /*11350*/  HADD2.F32 R4, -RZ, R5.H0_H0 ;  /* 0x20000005ff047230 */ /* 0x000fe40000004100 */
[--C-:B--2---:R-:W-:Y:S02]  /*11360*/  HADD2.F32 R42, -RZ, R29.reuse.H0_H0 ;  /* 0x2000001dff2a7230 */ /* 0x104fe40000004100 */
        /* <DEDUP_REMOVED lines=30> */
[----:B----4-:R-:W-:-:S02]  /*11550*/  HADD2.F32 R28, -RZ, R8.H0_H0 ;  /* 0x20000008ff1c7230 */ /* 0x010fc40000004100 */
        /* <DEDUP_REMOVED lines=27> */
.L_x_5604:
[----:B------:R-:W-:Y:S05]  /*11710*/  BSYNC B0 ;  /* 0x0000000000007941 */ /* 0x000fea0003800000 */
.L_x_5603:
        /* <DEDUP_REMOVED lines=95> */
.L_x_5606:
[----:B------:R-:W-:Y:S05]  /*11d10*/  BSYNC B0 ;  /* 0x0000000000007941 */ /* 0x000fea0003800000 */
.L_x_5605:
        /* <DEDUP_REMOVED lines=13> */
[----:B----4-:R-:W-:Y:S01]  /*11df0*/  IMAD.WIDE R24, R6, 0x2, R34 ;  /* 0x0000000206187825 */ /* 0x010fe200078e0222 */
[----:B------:R-:W-:Y:S02]  /*11e00*/  LEA.HI.X.SX32 R5, R5, R2, 0x1, P1 ;  /* 0x0000000205057211 */ /* 0x000fe400008f0eff */
[----:B------:R-:W-:-:S03]  /*11e10*/  LEA R8, P1, R4, UR8, 0x1 ;  /* 0x0000000804087c11 */ /* 0x000fc6000f8208ff */
[----:B------:R-:W4:Y:S01]  /*11e20*/  LDG.E.128 R24, desc[UR6][R24.64+0x180] ;  /* 0x0001800618187981 */ /* 0x000f22000c1e1d00 */
[----:B------:R-:W-:Y:S01]  /*11e30*/  LEA.HI.X R9, R4, UR9, R5, 0x1, P1 ;  /* 0x0000000904097c11 */ /* 0x000fe200088f0c05 */
[----:B------:R-:W-:-:S04]  /*11e40*/  ULDC.64 UR8, c[0x0][0x358] ;  /* 0x0000d60000087ab9 */ /* 0x000fc80000000a00 */
[----:B------:R5:W2:Y:S02]  /*11e50*/  LDG.E.128 R4, desc[UR6][R8.64+0x180] ;  /* 0x0001800608047981 */ /* 0x000aa4000c1e1d00 */
[----:B-----5:R-:W-:Y:S02]  /*11e60*/  MOV R8, RZ ;  /* 0x000000ff00087202 */ /* 0x020fe40000000f00 */
[----:B------:R-:W-:-:S04]  /*11e70*/  @P0 IADD3 R8, -R3, RZ, RZ ;  /* 0x000000ff03080210 */ /* 0x000fc80007ffe1ff */
[----:B------:R-:W-:-:S04]  /*11e80*/  IADD3 R3, P1, R8, R0, RZ ;  /* 0x0000000008037210 */ /* 0x000fc80007f3e0ff */
[----:B------:R-:W-:Y:S02]  /*11e90*/  LEA.HI.X.SX32 R8, R8, R2, 0x1, P1 ;  /* 0x0000000208087211 */ /* 0x000fe400008f0eff */
[----:B------:R-:W-:-:S04]  /*11ea0*/  LEA R10, P1, R3, UR8, 0x1 ;  /* 0x00000008030a7c11 */ /* 0x000fc8000f8208ff */
[----:B------:R-:W-:-:S06]  /*11eb0*/  LEA.HI.X R11, R3, UR9, R8, 0x1, P1 ;  /* 0x00000009030b7c11 */ /* 0x000fcc00088f0c08 */
[----:B------:R-:W5:Y:S01]  /*11ec0*/  LDG.E.128 R8, desc[UR6][R10.64+0x180] ;  /* 0x000180060a087981 */ /* 0x000f62000c1e1d00 */
[----:B------:R-:W-:Y:S02]  /*11ed0*/  MOV R3, R21 ;  /* 0x0000001500037202 */ /* 0x000fe40000000f00 */
[----:B------:R-:W-:Y:S02]  /*11ee0*/  MOV R15, R23 ;  /* 0x00000017000f7202 */ /* 0x000fe40000000f00 */
[----:B----4-:R-:W-:Y:S02]  /*11ef0*/  MOV R21, R24 ;  /* 0x0000001800157202 */ /* 0x010fe40000000f00 */
[----:B------:R-:W-:Y:S02]  /*11f00*/  MOV R23, R26 ;  /* 0x0000001a00177202 */ /* 0x000fe40000000f00 */
[----:B------:R-:W-:Y:S02]  /*11f10*/  MOV R24, R25 ;  /* 0x0000001900187202 */ /* 0x000fe40000000f00 */
[----:B------:R-:W-:Y:S01]  /*11f20*/  MOV R26, R27 ;  /* 0x0000001b001a7202 */ /* 0x000fe20000000f00 */
[----:B--2---:R-:W-:-:S02]  /*11f30*/  HADD2.F32 R25, -RZ, R4.H0_H0 ;  /* 0x20000004ff197230 */ /* 0x004fc40000004100 */
[----:B------:R-:W-:Y:S02]  /*11f40*/  HADD2.F32 R27, -RZ, R4.H1_H1 ;  /* 0x30000004ff1b7230 */ /* 0x000fe40000004100 */
[----:B------:R-:W-:Y:S02]  /*11f50*/  HADD2.F32 R4, -RZ, R5.H0_H0 ;  /* 0x20000005ff047230 */ /* 0x000fe40000004100 */
[----:B------:R-:W-:Y:S01]  /*11f60*/  @!P0 FADD.FTZ R25, -R25, -RZ ;  /* 0x800000ff19198221 */ /* 0x000fe20000010100 */
[--C-:B---3--:R-:W-:Y:S02]  /*11f70*/  HADD2.F32 R30, -RZ, R21.reuse.H0_H0 ;  /* 0x20000015ff1e7230 */ /* 0x108fe40000004100 */
[----:B------:R-:W-:Y:S02]  /*11f80*/  HADD2.F32 R31, -RZ, R21.H1_H1 ;  /* 0x30000015ff1f7230 */ /* 0x000fe40000004100 */
[----:B------:R-:W-:Y:S01]  /*11f90*/  @!P0 FADD.FTZ R4, -R4, -RZ ;  /* 0x800000ff04048221 */ /* 0x000fe20000010100 */
[----:B------:R-:W-:-:S02]  /*11fa0*/  HADD2.F32 R28, -RZ, R5.H1_H1 ;  /* 0x30000005ff1c7230 */ /* 0x000fc40000004100 */
[----:B------:R-:W-:Y:S02]  /*11fb0*/  HADD2.F32 R21, -RZ, R24.H0_H0 ;  /* 0x20000018ff157230 */ /* 0x000fe40000004100 */
[--C-:B------:R-:W-:Y:S02]  /*11fc0*/  HADD2.F32 R5, -RZ, R6.reuse.H0_H0 ;  /* 0x20000006ff057230 */ /* 0x100fe40000004100 */
[----:B------:R-:W-:Y:S02]  /*11fd0*/  HADD2.F32 R29, -RZ, R6.H1_H1 ;  /* 0x30000006ff1d7230 */ /* 0x000fe40000004100 */
[----:B------:R-:W-:Y:S02]  /*11fe0*/  HADD2.F32 R6, -RZ, R7.H0_H0 ;  /* 0x20000007ff067230 */ /* 0x000fe40000004100 */
[----:B------:R-:W-:Y:S01]  /*11ff0*/  FMUL.FTZ R30, R30, R25 ;  /* 0x000000191e1e7220 */ /* 0x000fe20000410000 */
[----:B------:R-:W-:Y:S01]  /*12000*/  FMUL.FTZ R21, R21, R4 ;  /* 0x0000000415157220 */ /* 0x000fe20000410000 */
[----:B------:R-:W-:-:S02]  /*12010*/  HADD2.F32 R25, -RZ, R23.H0_H0 ;  /* 0x20000017ff197230 */ /* 0x000fc40000004100 */
[----:B------:R-:W-:Y:S01]  /*12020*/  @!P0 FADD.FTZ R29, -R29, -RZ ;  /* 0x800000ff1d1d8221 */ /* 0x000fe20000010100 */
[----:B------:R-:W-:Y:S02]  /*12030*/  HADD2.F32 R23, -RZ, R23.H1_H1 ;  /* 0x30000017ff177230 */ /* 0x000fe40000004100 */
[----:B------:R-:W-:Y:S01]  /*12040*/  @!P0 FADD.FTZ R6, -R6, -RZ ;  /* 0x800000ff06068221 */ /* 0x000fe20000010100 */
[--C-:B------:R-:W-:Y:S02]  /*12050*/  HADD2.F32 R4, -RZ, R26.reuse.H0_H0 ;  /* 0x2000001aff047230 */ /* 0x100fe40000004100 */
[----:B------:R-:W-:Y:S02]  /*12060*/  HADD2.F32 R7, -RZ, R7.H1_H1 ;  /* 0x30000007ff077230 */ /* 0x000fe40000004100 */
[----:B------:R-:W-:Y:S01]  /*12070*/  FMUL.FTZ R29, R23, R29 ;  /* 0x0000001d171d7220 */ /* 0x000fe20000410000 */
[----:B------:R-:W-:Y:S02]  /*12080*/  HADD2.F32 R26, -RZ, R26.H1_H1 ;  /* 0x3000001aff1a7230 */ /* 0x000fe40000004100 */
[----:B------:R-:W-:Y:S01]  /*12090*/  FMUL.FTZ R6, R4, R6 ;  /* 0x0000000604067220 */ /* 0x000fe20000410000 */
[----:B------:R-:W-:-:S02]  /*120a0*/  HADD2.F32 R4, -RZ, R3.H0_H0 ;  /* 0x20000003ff047230 */ /* 0x000fc40000004100 */
[----:B------:R-:W-:Y:S01]  /*120b0*/  @!P0 FADD.FTZ R27, -R27, -RZ ;  /* 0x800000ff1b1b8221 */ /* 0x000fe20000010100 */
[----:B------:R-:W-:Y:S02]  /*120c0*/  HADD2.F32 R23, -RZ, R3.H1_H1 ;  /* 0x30000003ff177230 */ /* 0x000fe40000004100 */
[----:B------:R-:W-:Y:S01]  /*120d0*/  @!P0 FADD.FTZ R7, -R7, -RZ ;  /* 0x800000ff07078221 */ /* 0x000fe20000010100 */
[----:B------:R-:W-:Y:S02]  /*120e0*/  HADD2.F32 R24, -RZ, R24.H1_H1 ;  /* 0x30000018ff187230 */ /* 0x000fe40000004100 */
[----:B------:R-:W-:Y:S01]  /*120f0*/  @!P0 FADD.FTZ R28, -R28, -RZ ;  /* 0x800000ff1c1c8221 */ /* 0x000fe20000010100 */
[----:B------:R-:W-:Y:S01]  /*12100*/  FMUL.FTZ R31, R31, R27 ;  /* 0x0000001b1f1f7220 */ /* 0x000fe20000410000 */
[----:B------:R-:W-:Y:S01]  /*12110*/  @!P0 FADD.FTZ R5, -R5, -RZ ;  /* 0x800000ff05058221 */ /* 0x000fe20000010100 */
[----:B------:R-:W-:Y:S01]  /*12120*/  FMUL.FTZ R7, R26, R7 ;  /* 0x000000071a077220 */ /* 0x000fe20000410000 */
[----:B------:R-:W-:Y:S01]  /*12130*/  FMUL.FTZ R24, R24, R28 ;  /* 0x0000001c18187220 */ /* 0x000fe20000410000 */
[----:B-----5:R-:W-:-:S02]  /*12140*/  HADD2.F32 R3, -RZ, R9.H0_H0 ;  /* 0x20000009ff037230 */ /* 0x020fc40000004100 */
[--C-:B------:R-:W-:Y:S02]  /*12150*/  HADD2.F32 R26, -RZ, R8.reuse.H0_H0 ;  /* 0x20000008ff1a7230 */ /* 0x100fe40000004100 */
[----:B------:R-:W-:Y:S02]  /*12160*/  HADD2.F32 R27, -RZ, R8.H1_H1 ;  /* 0x30000008ff1b7230 */ /* 0x000fe40000004100 */
[----:B------:R-:W-:Y:S01]  /*12170*/  FFMA.FTZ R3, R4, R3, R21 ;  /* 0x0000000304037223 */ /* 0x000fe20000010015 */
[----:B------:R-:W-:Y:S02]  /*12180*/  HADD2.F32 R8, -RZ, R11.H0_H0 ;  /* 0x2000000bff087230 */ /* 0x000fe40000004100 */
[----:B------:R-:W-:Y:S02]  /*12190*/  HADD2.F32 R28, -RZ, R10.H0_H0 ;  /* 0x2000000aff1c7230 */ /* 0x000fe40000004100 */
[----:B------:R-:W-:Y:S02]  /*121a0*/  HADD2.F32 R4, -RZ, R15.H0_H0 ;  /* 0x2000000fff047230 */ /* 0x000fe40000004100 */
[----:B------:R-:W-:-:S02]  /*121b0*/  HADD2.F32 R21, -RZ, R22.H0_H0 ;  /* 0x20000016ff157230 */ /* 0x000fc40000004100 */
[----:B------:R-:W-:Y:S01]  /*121c0*/  FMUL.FTZ R5, R25, R5 ;  /* 0x0000000519057220 */ /* 0x000fe20000410000 */
[----:B------:R-:W-:Y:S02]  /*121d0*/  HADD2.F32 R9, -RZ, R9.H1_H1 ;  /* 0x30000009ff097230 */ /* 0x000fe40000004100 */
[----:B------:R-:W-:Y:S02]  /*121e0*/  HADD2.F32 R11, -RZ, R11.H1_H1 ;  /* 0x3000000bff0b7230 */ /* 0x000fe40000004100 */
[----:B------:R-:W-:Y:S02]  /*121f0*/  HADD2.F32 R10, -RZ, R10.H1_H1 ;  /* 0x3000000aff0a7230 */ /* 0x000fe40000004100 */
[----:B------:R-:W-:Y:S02]  /*12200*/  HADD2.F32 R15, -RZ, R15.H1_H1 ;  /* 0x3000000fff0f7230 */ /* 0x000fe40000004100 */
[----:B------:R-:W-:Y:S02]  /*12210*/  HADD2.F32 R22, -RZ, R22.H1_H1 ;  /* 0x30000016ff167230 */ /* 0x000fe40000004100 */
        /* <DEDUP_REMOVED lines=16> */
.L_x_5608:
[----:B------:R-:W-:Y:S05]  /*12320*/  BSYNC B0 ;  /* 0x0000000000007941 */ /* 0x000fea0003800000 */
.L_x_5607:
[----:B------:R1:W-:Y:S02]  /*12330*/  STS.128 [R244+0x6000], R20 ;  /* 0x00600014f4007388 */ /* 0x0003e40000000c00 */
.L_x_5600:
[----:B------:R-:W-:Y:S05]  /*12340*/  BSYNC B1 ;  /* 0x0000000000017941 */ /* 0x000fea0003800000 */
.L_x_5599:
        /* <DEDUP_REMOVED lines=23> */
[----:B------:R-:W-:Y:S01]  /*124c0*/  @P0 SHF.R.S32.HI R8, RZ, 0x1, R117 ;  /* 0x00000001ff080819 */ /* 0x000fe20000011475 */
[----:B------:R-:W2:Y:S01]  /*124d0*/  LDG.E.128 R36, desc[UR6][R36.64] ;  /* 0x0000000624247981 */ /* 0x000ea2000c1e1d00 */
[----:B------:R-:W-:Y:S01]  /*124e0*/  LEA.HI.X R5, R5, UR9, R6, 0x1, P1 ;  /* 0x0000000905057c11 */ /* 0x000fe200088f0c06 */
[----:B------:R-:W-:Y:S01]  /*124f0*/  ULDC.64 UR8, c[0x0][0x358] ;  /* 0x0000d60000087ab9 */ /* 0x000fe20000000a00 */
[----:B------:R-:W-:Y:S02]  /*12500*/  MOV R9, RZ ;  /* 0x000000ff00097202 */ /* 0x000fe40000000f00 */
[----:B------:R-:W-:-:S02]  /*12510*/  @P0 IADD3 R9, -R8, RZ, RZ ;  /* 0x000000ff08090210 */ /* 0x000fc40007ffe1ff */
[----:B------:R-:W4:Y:S02]  /*12520*/  LDG.E.128 R4, desc[UR6][R4.64] ;  /* 0x0000000604047981 */ /* 0x000f24000c1e1d00 */
        /* <DEDUP_REMOVED lines=75> */
.L_x_5612:
[----:B------:R-:W-:Y:S05]  /*129e0*/  BSYNC B0 ;  /* 0x0000000000007941 */ /* 0x000fea0003800000 */
.L_x_5611:
        /* <DEDUP_REMOVED lines=27> */
[----:B------:R-:W5:Y:S01]  /*12ba0*/  LDG.E.128 R8, desc[UR6][R10.64+0x80] ;  /* 0x000080060a087981 */ /* 0x000f62000c1e1d00 */
[----:B------:R-:W-:Y:S02]  /*12bb0*/  MOV R15, R29 ;  /* 0x0000001d000f7202 */ /* 0x000fe40000000f00 */
[----:B------:R-:W-:Y:S02]  /*12bc0*/  MOV R29, R28 ;  /* 0x0000001c001d7202 */ /* 0x000fe40000000f00 */
[----:B------:R-:W-:Y:S02]  /*12bd0*/  MOV R28, R31 ;  /* 0x0000001f001c7202 */ /* 0x000fe40000000f00 */
[----:B------:R-:W-:Y:S02]  /*12be0*/  MOV R31, R30 ;  /* 0x0000001e001f7202 */ /* 0x000fe40000000f00 */
[----:B--2---:R-:W-:Y:S02]  /*12bf0*/  MOV R30, R36 ;  /* 0x00000024001e7202 */ /* 0x004fe40000000f00 */
[----:B------:R-:W-:-:S02]  /*12c00*/  MOV R34, R38 ;  /* 0x0000002600227202 */ /* 0x000fc40000000f00 */
[----:B------:R-:W-:Y:S01]  /*12c10*/  MOV R35, R37 ;  /* 0x0000002500237202 */ /* 0x000fe20000000f00 */
[--C-:B----4-:R-:W-:Y:S02]  /*12c20*/  HADD2.F32 R36, -RZ, R4.reuse.H0_H0 ;  /* 0x20000004ff247230 */ /* 0x110fe40000004100 */
[----:B------:R-:W-:Y:S02]  /*12c30*/  HADD2.F32 R38, -RZ, R4.H1_H1 ;  /* 0x30000004ff267230 */ /* 0x000fe40000004100 */
[--C-:B------:R-:W-:Y:S01]  /*12c40*/  HADD2.F32 R4, -RZ, R5.reuse.H0_H0 ;  /* 0x20000005ff047230 */ /* 0x100fe20000004100 */
[----:B------:R-:W-:Y:S01]  /*12c50*/  MOV R37, R39 ;  /* 0x0000002700257202 */ /* 0x000fe20000000f00 */
[--C-:B-1----:R-:W-:Y:S02]  /*12c60*/  HADD2.F32 R41, -RZ, R30.reuse.H0_H0 ;  /* 0x2000001eff297230 */ /* 0x102fe40000004100 */
        /* <DEDUP_REMOVED lines=26> */
[--C-:B-----5:R-:W-:Y:S02]  /*12e10*/  HADD2.F32 R29, -RZ, R8.reuse.H0_H0 ;  /* 0x20000008ff1d7230 */ /* 0x120fe40000004100 */
[----:B------:R-:W-:Y:S02]  /*12e20*/  HADD2.F32 R37, -RZ, R8.H1_H1 ;  /* 0x30000008ff257230 */ /* 0x000fe40000004100 */
[----:B------:R-:W-:Y:S01]  /*12e30*/  @!P0 FADD.FTZ R39, -R39, -RZ ;  /* 0x800000ff27278221 */ /* 0x000fe20000010100 */
[----:B------:R-:W-:Y:S02]  /*12e40*/  HADD2.F32 R35, -RZ, R35.H1_H1 ;  /* 0x30000023ff237230 */ /* 0x000fe40000004100 */
[----:B------:R-:W-:-:S02]  /*12e50*/  HADD2.F32 R34, -RZ, R15.H0_H0 ;  /* 0x2000000fff227230 */ /* 0x000fc40000004100 */
        /* <DEDUP_REMOVED lines=29> */
.L_x_5614:
[----:B------:R-:W-:Y:S05]  /*13030*/  BSYNC B0 ;  /* 0x0000000000007941 */ /* 0x000fea0003800000 */
.L_x_5613:
        /* <DEDUP_REMOVED lines=13> */
[----:B--2---:R-:W-:Y:S01]  /*13110*/  IMAD.WIDE R28, R7, 0x2, R32 ;  /* 0x00000002071c7825 */ /* 0x004fe200078e0220 */
        /* <DEDUP_REMOVED lines=84> */
.L_x_5616:
[----:B------:R-:W-:Y:S05]  /*13660*/  BSYNC B0 ;  /* 0x0000000000007941 */ /* 0x000fea0003800000 */
.L_x_5615:
        /* <DEDUP_REMOVED lines=15> */
[C---:B------:R-:W-:Y:S02]  /*13760*/  LEA R4, P1, R5.reuse, UR8, 0x1 ;  /* 0x0000000805047c11 */ /* 0x040fe4000f8208ff */
[----:B------:R-:W-:Y:S01]  /*13770*/  @P0 SHF.R.S32.HI R8, RZ, 0x1, R117 ;  /* 0x00000001ff080819 */ /* 0x000fe20000011475 */
[----:B------:R-:W4:Y:S01]  /*13780*/  LDG.E.128 R24, desc[UR6][R24.64+0x180] ;  /* 0x0001800618187981 */ /* 0x000f22000c1e1d00 */
[----:B------:R-:W-:Y:S01]  /*13790*/  LEA.HI.X R5, R5, UR9, R6, 0x1, P1 ;  /* 0x0000000905057c11 */ /* 0x000fe200088f0c06 */
[----:B------:R-:W-:Y:S01]  /*137a0*/  ULDC.64 UR8, c[0x0][0x358] ;  /* 0x0000d60000087ab9 */ /* 0x000fe20000000a00 */
[----:B------:R-:W-:Y:S02]  /*137b0*/  MOV R9, RZ ;  /* 0x000000ff00097202 */ /* 0x000fe40000000f00 */
[----:B------:R-:W-:-:S02]  /*137c0*/  @P0 IADD3 R9, -R8, RZ, RZ ;  /* 0x000000ff08090210 */ /* 0x000fc40007ffe1ff */
[----:B------:R-:W5:Y:S02]  /*137d0*/  LDG.E.128 R4, desc[UR6][R4.64+0x180] ;  /* 0x0001800604047981 */ /* 0x000f64000c1e1d00 */
[----:B------:R-:W-:-:S04]  /*137e0*/  IADD3 R8, P1, R9, R0, RZ ;  /* 0x0000000009087210 */ /* 0x000fc80007f3e0ff */
[----:B------:R-:W-:Y:S02]  /*137f0*/  LEA.HI.X.SX32 R9, R9, R2, 0x1, P1 ;  /* 0x0000000209097211 */ /* 0x000fe400008f0eff */
[----:B------:R-:W-:-:S04]  /*13800*/  LEA R10, P1, R8, UR8, 0x1 ;  /* 0x00000008080a7c11 */ /* 0x000fc8000f8208ff */
[----:B------:R-:W-:-:S06]  /*13810*/  LEA.HI.X R11, R8, UR9, R9, 0x1, P1 ;  /* 0x00000009080b7c11 */ /* 0x000fcc00088f0c09 */
[----:B------:R-:W3:Y:S01]  /*13820*/  LDG.E.128 R8, desc[UR6][R10.64+0x180] ;  /* 0x000180060a087981 */ /* 0x000ee2000c1e1d00 */
[----:B------:R-:W-:Y:S02]  /*13830*/  MOV R15, R21 ;  /* 0x00000015000f7202 */ /* 0x000fe40000000f00 */
[----:B------:R-:W-:Y:S02]  /*13840*/  MOV R21, R20 ;  /* 0x0000001400157202 */ /* 0x000fe40000000f00 */
[----:B------:R-:W-:Y:S02]  /*13850*/  MOV R20, R23 ;  /* 0x0000001700147202 */ /* 0x000fe40000000f00 */
[----:B------:R-:W-:Y:S02]  /*13860*/  MOV R23, R22 ;  /* 0x0000001600177202 */ /* 0x000fe40000000f00 */
[----:B----4-:R-:W-:Y:S02]  /*13870*/  MOV R22, R24 ;  /* 0x0000001800167202 */ /* 0x010fe40000000f00 */
[----:B------:R-:W-:Y:S01]  /*13880*/  MOV R24, R26 ;  /* 0x0000001a00187202 */ /* 0x000fe20000000f00 */
[----:B-----5:R-:W-:-:S02]  /*13890*/  HADD2.F32 R26, -RZ, R4.H0_H0 ;  /* 0x20000004ff1a7230 */ /* 0x020fc40000004100 */
[----:B--2---:R-:W-:Y:S02]  /*138a0*/  HADD2.F32 R28, -RZ, R4.H1_H1 ;  /* 0x30000004ff1c7230 */ /* 0x004fe40000004100 */
[--C-:B------:R-:W-:Y:S02]  /*138b0*/  HADD2.F32 R4, -RZ, R5.reuse.H0_H0 ;  /* 0x20000005ff047230 */ /* 0x100fe40000004100 */
[----:B------:R-:W-:Y:S01]  /*138c0*/  @!P0 FADD.FTZ R26, -R26, -RZ ;  /* 0x800000ff1a1a8221 */ /* 0x000fe20000010100 */
[--C-:B------:R-:W-:Y:S02]  /*138d0*/  HADD2.F32 R31, -RZ, R22.reuse.H0_H0 ;  /* 0x20000016ff1f7230 */ /* 0x100fe40000004100 */
[----:B---3--:R-:W-:Y:S02]  /*138e0*/  HADD2.F32 R32, -RZ, R22.H1_H1 ;  /* 0x30000016ff207230 */ /* 0x008fe40000004100 */
        /* <DEDUP_REMOVED lines=12> */
[----:B------:R-:W-:Y:S02]  /*139b0*/  HADD2.F32 R4, -RZ, R27.H0_H0 ;  /* 0x2000001bff047230 */ /* 0x000fe40000004100 */
        /* <DEDUP_REMOVED lines=10> */
[----:B------:R-:W-:Y:S02]  /*13a60*/  HADD2.F32 R15, -RZ, R9.H0_H0 ;  /* 0x20000009ff0f7230 */ /* 0x000fe40000004100 */
[----:B------:R-:W-:Y:S01]  /*13a70*/  @!P0 FADD.FTZ R29, -R29, -RZ ;  /* 0x800000ff1d1d8221 */ /* 0x000fe20000010100 */
[----:B------:R-:W-:Y:S01]  /*13a80*/  FMUL.FTZ R32, R32, R28 ;  /* 0x0000001c20207220 */ /* 0x000fe20000410000 */
[----:B------:R-:W-:Y:S01]  /*13a90*/  FMUL.FTZ R5, R26, R5 ;  /* 0x000000051a057220 */ /* 0x000fe20000410000 */
[----:B------:R-:W-:Y:S01]  /*13aa0*/  FMUL.FTZ R7, R27, R7 ;  /* 0x000000071b077220 */ /* 0x000fe20000410000 */
[----:B------:R-:W-:Y:S01]  /*13ab0*/  FMUL.FTZ R25, R25, R29 ;  /* 0x0000001d19197220 */ /* 0x000fe20000410000 */
[----:B------:R-:W-:-:S02]  /*13ac0*/  HADD2.F32 R26, -RZ, R21.H0_H0 ;  /* 0x20000015ff1a7230 */ /* 0x000fc40000004100 */
[----:B------:R-:W-:Y:S01]  /*13ad0*/  FFMA.FTZ R4, R4, R15, R22 ;  /* 0x0000000f04047223 */ /* 0x000fe20000010016 */
[--C-:B------:R-:W-:Y:S02]  /*13ae0*/  HADD2.F32 R27, -RZ, R8.reuse.H0_H0 ;  /* 0x20000008ff1b7230 */ /* 0x100fe40000004100 */
[----:B------:R-:W-:Y:S02]  /*13af0*/  HADD2.F32 R28, -RZ, R8.H1_H1 ;  /* 0x30000008ff1c7230 */ /* 0x000fe40000004100 */
[----:B------:R-:W-:Y:S02]  /*13b00*/  HADD2.F32 R8, -RZ, R11.H0_H0 ;  /* 0x2000000bff087230 */ /* 0x000fe40000004100 */
[----:B------:R-:W-:Y:S02]  /*13b10*/  HADD2.F32 R29, -RZ, R10.H0_H0 ;  /* 0x2000000aff1d7230 */ /* 0x000fe40000004100 */
[----:B------:R-:W-:Y:S02]  /*13b20*/  HADD2.F32 R21, -RZ, R21.H1_H1 ;  /* 0x30000015ff157230 */ /* 0x000fe40000004100 */
[----:B------:R-:W-:-:S02]  /*13b30*/  HADD2.F32 R15, -RZ, R20.H0_H0 ;  /* 0x20000014ff0f7230 */ /* 0x000fc40000004100 */
[----:B------:R-:W-:Y:S02]  /*13b40*/  HADD2.F32 R22, -RZ, R23.H0_H0 ;  /* 0x20000017ff167230 */ /* 0x000fe40000004100 */
[----:B------:R-:W-:Y:S02]  /*13b50*/  HADD2.F32 R9, -RZ, R9.H1_H1 ;  /* 0x30000009ff097230 */ /* 0x000fe40000004100 */
        /* <DEDUP_REMOVED lines=19> */
.L_x_5618:
[----:B------:R-:W-:Y:S05]  /*13c90*/  BSYNC B0 ;  /* 0x0000000000007941 */ /* 0x000fea0003800000 */
.L_x_5617:
[----:B------:R1:W-:Y:S02]  /*13ca0*/  STS.128 [R244+0x6800], R20 ;  /* 0x00680014f4007388 */ /* 0x0003e40000000c00 */
.L_x_5610:
[----:B------:R-:W-:Y:S05]  /*13cb0*/  BSYNC B1 ;  /* 0x0000000000017941 */ /* 0x000fea0003800000 */
.L_x_5609:
[----:B------:R-:W-:Y:S01]  /*13cc0*/  VIADD R15, R128, 0x20 ;  /* 0x00000020800f7836 */ /* 0x000fe20000000000 */
[----:B------:R-:W-:Y:S04]  /*13cd0*/  BSSY B1, `(.L_x_5619) ;  /* 0x000018e000017945 */ /* 0x000fe80003800000 */
[----:B------:R-:W-:-:S04]  /*13ce0*/  ISETP.GE.AND P0, PT, R15, R14, PT ;  /* 0x0000000e0f00720c */ /* 0x000fc80003f06270 */
[----:B------:R-:W-:-:S13]  /*13cf0*/  ISETP.LT.OR P0, PT, R48, -0x107, P0 ;  /* 0xfffffef93000780c */ /* 0x000fda0000701670 */
[----:B------:R-:W-:Y:S05]  /*13d00*/  @P0 BRA `(.L_x_5620) ;  /* 0x0000001800280947 */ /* 0x000fea0003800000 */
[----:B--234-:R2:W5:Y:S04]  /*13d10*/  LDG.E.128 R28, desc[UR6][R18.64+0x80] ;  /* 0x00008006121c7981 */ /* 0x01c568000c1e1d00 */
[----:B------:R2:W5:Y:S04]  /*13d20*/  LDG.E.128 R24, desc[UR6][R18.64+0x100] ;  /* 0x0001000612187981 */ /* 0x000568000c1e1d00 */
[----:B-1----:R2:W5:Y:S04]  /*13d30*/  LDG.E.128 R20, desc[UR6][R18.64+0x180] ;  /* 0x0001800612147981 */ /* 0x002568000c1e1d00 */
        /* <DEDUP_REMOVED lines=16> */
[----:B------:R-:W3:Y:S01]  /*13e40*/  LDG.E.128 R32, desc[UR6][R32.64] ;  /* 0x0000000620207981 */ /* 0x000ee2000c1e1d00 */
        /* <DEDUP_REMOVED lines=9> */
[----:B------:R-:W2:Y:S01]  /*13ee0*/  LDG.E.128 R8, desc[UR6][R10.64] ;  /* 0x000000060a087981 */ /* 0x000ea2000c1e1d00 */
[----:B-----5:R-:W-:Y:S02]  /*13ef0*/  MOV R40, R36 ;  /* 0x0000002400287202 */ /* 0x020fe40000000f00 */
[----:B------:R-:W-:Y:S02]  /*13f00*/  MOV R36, R39 ;  /* 0x0000002700247202 */ /* 0x000fe40000000f00 */
[----:B---3--:R-:W-:Y:S02]  /*13f10*/  MOV R39, R33 ;  /* 0x0000002100277202 */ /* 0x008fe40000000f00 */
[----:B------:R-:W-:Y:S01]  /*13f20*/  MOV R33, R34 ;  /* 0x0000002200217202 */ /* 0x000fe20000000f00 */
[--C-:B----4-:R-:W-:Y:S02]  /*13f30*/  HADD2.F32 R34, -RZ, R5.reuse.H0_H0 ;  /* 0x20000005ff227230 */ /* 0x110fe40000004100 */
[----:B------:R-:W-:-:S02]  /*13f40*/  HADD2.F32 R41, -RZ, R5.H1_H1 ;  /* 0x30000005ff297230 */ /* 0x000fc40000004100 */
[--C-:B------:R-:W-:Y:S02]  /*13f50*/  HADD2.F32 R5, -RZ, R7.reuse.H0_H0 ;  /* 0x20000007ff057230 */ /* 0x100fe40000004100 */
[----:B------:R-:W-:Y:S02]  /*13f60*/  HADD2.F32 R7, -RZ, R7.H1_H1 ;  /* 0x30000007ff077230 */ /* 0x000fe40000004100 */
[--C-:B------:R-:W-:Y:S02]  /*13f70*/  HADD2.F32 R44, -RZ, R39.reuse.H0_H0 ;  /* 0x20000027ff2c7230 */ /* 0x100fe40000004100 */
[----:B------:R-:W-:Y:S02]  /*13f80*/  HADD2.F32 R53, -RZ, R39.H1_H1 ;  /* 0x30000027ff357230 */ /* 0x000fe40000004100 */
[----:B------:R-:W-:Y:S01]  /*13f90*/  @!P0 FADD.FTZ R5, -R5, -RZ ;  /* 0x800000ff05058221 */ /* 0x000fe20000010100 */
[----:B------:R-:W-:Y:S02]  /*13fa0*/  HADD2.F32 R39, -RZ, R35.H0_H0 ;  /* 0x20000023ff277230 */ /* 0x000fe40000004100 */
[----:B------:R-:W-:Y:S01]  /*13fb0*/  @!P0 FADD.FTZ R7, -R7, -RZ ;  /* 0x800000ff07078221 */ /* 0x000fe20000010100 */
[----:B------:R-:W-:-:S02]  /*13fc0*/  HADD2.F32 R42, -RZ, R4.H0_H0 ;  /* 0x20000004ff2a7230 */ /* 0x000fc40000004100 */
[----:B------:R-:W-:Y:S02]  /*13fd0*/  HADD2.F32 R43, -RZ, R4.H1_H1 ;  /* 0x30000004ff2b7230 */ /* 0x000fe40000004100 */
        /* <DEDUP_REMOVED lines=18> */
[----:B--2---:R-:W-:-:S02]  /*14100*/  HADD2.F32 R7, -RZ, R9.H0_H0 ;  /* 0x20000009ff077230 */ /* 0x004fc40000004100 */
[----:B------:R-:W-:Y:S01]  /*14110*/  @!P0 FADD.FTZ R41, -R41, -RZ ;  /* 0x800000ff29298221 */ /* 0x000fe20000010100 */
[----:B------:R-:W-:Y:S02]  /*14120*/  HADD2.F32 R33, -RZ, R9.H1_H1 ;  /* 0x30000009ff217230 */ /* 0x000fe40000004100 */
[----:B------:R-:W-:Y:S01]  /*14130*/  FMUL.FTZ R44, R44, R34 ;  /* 0x000000222c2c7220 */ /* 0x000fe20000410000 */
[----:B------:R-:W-:Y:S02]  /*14140*/  HADD2.F32 R5, -RZ, R37.H0_H0 ;  /* 0x20000025ff057230 */ /* 0x000fe40000004100 */
        /* <DEDUP_REMOVED lines=30> */
.L_x_5622:
[----:B------:R-:W-:Y:S05]  /*14330*/  BSYNC B0 ;  /* 0x0000000000007941 */ /* 0x000fea0003800000 */
.L_x_5621:
        /* <DEDUP_REMOVED lines=57> */
[----:B-----5:R-:W-:-:S02]  /*146d0*/  HADD2.F32 R32, -RZ, R8.H0_H0 ;  /* 0x20000008ff207230 */ /* 0x020fc40000004100 */
[----:B------:R-:W-:Y:S01]  /*146e0*/  FMUL.FTZ R7, R35, R7 ;  /* 0x0000000723077220 */ /* 0x000fe20000410000 */
[----:B------:R-:W-:Y:S01]  /*146f0*/  FMUL.FTZ R5, R34, R5 ;  /* 0x0000000522057220 */ /* 0x000fe20000410000 */
[----:B------:R-:W-:Y:S01]  /*14700*/  FMUL.FTZ R6, R4, R6 ;  /* 0x0000000604067220 */ /* 0x000fe20000410000 */
[----:B------:R-:W-:Y:S02]  /*14710*/  HADD2.F32 R35, -RZ, R8.H1_H1 ;  /* 0x30000008ff237230 */ /* 0x000fe40000004100 */
[----:B------:R-:W-:Y:S01]  /*14720*/  @!P0 FADD.FTZ R37, -R37, -RZ ;  /* 0x800000ff25258221 */ /* 0x000fe20000010100 */
[----:B------:R-:W-:Y:S02]  /*14730*/  HADD2.F32 R33, -RZ, R33.H1_H1 ;  /* 0x30000021ff217230 */ /* 0x000fe40000004100 */
[----:B------:R-:W-:Y:S01]  /*14740*/  @!P0 FADD.FTZ R38, -R38, -RZ ;  /* 0x800000ff26268221 */ /* 0x000fe20000010100 */
[----:B------:R-:W-:Y:S02]  /*14750*/  HADD2.F32 R4, -RZ, R36.H0_H0 ;  /* 0x20000024ff047230 */ /* 0x000fe40000004100 */
        /* <DEDUP_REMOVED lines=31> */
.L_x_5624:
[----:B------:R-:W-:Y:S05]  /*14950*/  BSYNC B0 ;  /* 0x0000000000007941 */ /* 0x000fea0003800000 */
.L_x_5623:
        /* <DEDUP_REMOVED lines=36> */
[--C-:B-1----:R-:W-:Y:S02]  /*14ba0*/  HADD2.F32 R36, -RZ, R26.reuse.H0_H0 ;  /* 0x2000001aff247230 */ /* 0x102fe40000004100 */
        /* <DEDUP_REMOVED lines=60> */
.L_x_5626:
[----:B------:R-:W-:Y:S05]  /*14f70*/  BSYNC B0 ;  /* 0x0000000000007941 */ /* 0x000fea0003800000 */
.L_x_5625:
        /* <DEDUP_REMOVED lines=28> */
[----:B--2---:R-:W-:Y:S02]  /*15140*/  MOV R18, R21 ;  /* 0x0000001500127202 */ /* 0x004fe40000000f00 */
[----:B------:R-:W-:Y:S02]  /*15150*/  MOV R19, R23 ;  /* 0x0000001700137202 */ /* 0x000fe40000000f00 */
[----:B----4-:R-:W-:Y:S02]  /*15160*/  MOV R21, R24 ;  /* 0x0000001800157202 */ /* 0x010fe40000000f00 */
[----:B------:R-:W-:Y:S02]  /*15170*/  MOV R23, R26 ;  /* 0x0000001a00177202 */ /* 0x000fe40000000f00 */
[----:B------:R-:W-:Y:S02]  /*15180*/  MOV R24, R25 ;  /* 0x0000001900187202 */ /* 0x000fe40000000f00 */
[----:B------:R-:W-:Y:S01]  /*15190*/  MOV R26, R27 ;  /* 0x0000001b001a7202 */ /* 0x000fe20000000f00 */
[----:B-----5:R-:W-:-:S02]  /*151a0*/  HADD2.F32 R25, -RZ, R4.H0_H0 ;  /* 0x20000004ff197230 */ /* 0x020fc40000004100 */
        /* <DEDUP_REMOVED lines=29> */
[----:B------:R-:W-:Y:S01]  /*15380*/  FMUL.FTZ R31, R31, R27 ;  /* 0x0000001b1f1f7220 */ /* 0x000fe20000410000 */
[----:B------:R-:W-:Y:S01]  /*15390*/  @!P0 FADD.FTZ R5, -R5, -RZ ;  /* 0x800000ff05058221 */ /* 0x000fe20000010100 */
[----:B------:R-:W-:Y:S01]  /*153a0*/  FMUL.FTZ R7, R26, R7 ;  /* 0x000000071a077220 */ /* 0x000fe20000410000 */
[----:B------:R-:W-:Y:S01]  /*153b0*/  FMUL.FTZ R24, R24, R28 ;  /* 0x0000001c18187220 */ /* 0x000fe20000410000 */
[----:B------:R-:W-:-:S02]  /*153c0*/  HADD2.F32 R26, -RZ, R8.H0_H0 ;  /* 0x20000008ff1a7230 */ /* 0x000fc40000004100 */
[----:B------:R-:W-:Y:S01]  /*153d0*/  FFMA.FTZ R4, R4, R18, R21 ;  /* 0x0000001204047223 */ /* 0x000fe20000010015 */
[----:B------:R-:W-:Y:S02]  /*153e0*/  HADD2.F32 R27, -RZ, R8.H1_H1 ;  /* 0x30000008ff1b7230 */ /* 0x000fe40000004100 */
[----:B------:R-:W-:Y:S02]  /*153f0*/  HADD2.F32 R8, -RZ, R11.H0_H0 ;  /* 0x2000000bff087230 */ /* 0x000fe40000004100 */
[----:B------:R-:W-:Y:S02]  /*15400*/  HADD2.F32 R28, -RZ, R10.H0_H0 ;  /* 0x2000000aff1c7230 */ /* 0x000fe40000004100 */
[----:B------:R-:W-:Y:S02]  /*15410*/  HADD2.F32 R18, -RZ, R19.H0_H0 ;  /* 0x20000013ff127230 */ /* 0x000fe40000004100 */
[----:B------:R-:W-:Y:S02]  /*15420*/  HADD2.F32 R21, -RZ, R22.H0_H0 ;  /* 0x20000016ff157230 */ /* 0x000fe40000004100 */
[----:B------:R-:W-:Y:S01]  /*15430*/  FMUL.FTZ R5, R25, R5 ;  /* 0x0000000519057220 */ /* 0x000fe20000410000 */
[----:B------:R-:W-:-:S02]  /*15440*/  HADD2.F32 R9, -RZ, R9.H1_H1 ;  /* 0x30000009ff097230 */ /* 0x000fc40000004100 */
[----:B------:R-:W-:Y:S02]  /*15450*/  HADD2.F32 R11, -RZ, R11.H1_H1 ;  /* 0x3000000bff0b7230 */ /* 0x000fe40000004100 */
[----:B------:R-:W-:Y:S02]  /*15460*/  HADD2.F32 R10, -RZ, R10.H1_H1 ;  /* 0x3000000aff0a7230 */ /* 0x000fe40000004100 */
[----:B------:R-:W-:Y:S02]  /*15470*/  HADD2.F32 R19, -RZ, R19.H1_H1 ;  /* 0x30000013ff137230 */ /* 0x000fe40000004100 */
[----:B------:R-:W-:Y:S02]  /*15480*/  HADD2.F32 R22, -RZ, R22.H1_H1 ;  /* 0x30000016ff167230 */ /* 0x000fe40000004100 */
[--C-:B------:R-:W-:Y:S02]  /*15490*/  HADD2.F32 R25, -RZ, R20.reuse.H0_H0 ;  /* 0x20000014ff197230 */ /* 0x100fe40000004100 */
[----:B------:R-:W-:Y:S01]  /*154a0*/  FFMA.FTZ R9, R23, R9, R24 ;  /* 0x0000000917097223 */ /* 0x000fe20000010018 */
        /* <DEDUP_REMOVED lines=14> */
.L_x_5628:
[----:B------:R-:W-:Y:S05]  /*15590*/  BSYNC B0 ;  /* 0x0000000000007941 */ /* 0x000fea0003800000 */
.L_x_5627:
[----:B------:R1:W-:Y:S02]  /*155a0*/  STS.128 [R244+0x7000], R20 ;  /* 0x00700014f4007388 */ /* 0x0003e40000000c00 */
.L_x_5620:
[----:B------:R-:W-:Y:S05]  /*155b0*/  BSYNC B1 ;  /* 0x0000000000017941 */ /* 0x000fea0003800000 */
.L_x_5619:
[----:B--2---:R-:W-:-:S05]  /*155c0*/  VIADD R18, R128, 0x30 ;  /* 0x0000003080127836 */ /* 0x004fca0000000000 */
        /* <DEDUP_REMOVED lines=70> */
[----:B--2---:R-:W-:-:S02]  /*15a30*/  HADD2.F32 R7, -RZ, R9.H0_H0 ;  /* 0x20000009ff077230 */ /* 0x004fc40000004100 */
[----:B------:R-:W-:Y:S02]  /*15a40*/  HADD2.F32 R33, -RZ, R9.H1_H1 ;  /* 0x30000009ff217230 */ /* 0x000fe40000004100 */
[----:B------:R-:W-:Y:S02]  /*15a50*/  HADD2.F32 R14, -RZ, R19.H0_H0 ;  /* 0x20000013ff0e7230 */ /* 0x000fe40000004100 */
[----:B------:R-:W-:Y:S02]  /*15a60*/  HADD2.F32 R9, -RZ, R11.H0_H0 ;  /* 0x2000000bff097230 */ /* 0x000fe40000004100 */
[----:B------:R-:W-:Y:S01]  /*15a70*/  FMUL.FTZ R42, R42, R34 ;  /* 0x000000222a2a7220 */ /* 0x000fe20000410000 */
        /* <DEDUP_REMOVED lines=26> */
.L_x_5630:
[----:B------:R-:W-:Y:S05]  /*15c20*/  BSYNC B0 ;  /* 0x0000000000007941 */ /* 0x000fea0003800000 */
.L_x_5629:
        /* <DEDUP_REMOVED lines=30> */
[----:B---3--:R-:W-:Y:S02]  /*15e10*/  MOV R29, R32 ;  /* 0x00000020001d7202 */ /* 0x008fe40000000f00 */
[----:B------:R-:W-:Y:S02]  /*15e20*/  MOV R31, R34 ;  /* 0x00000022001f7202 */ /* 0x000fe40000000f00 */
[----:B------:R-:W-:Y:S02]  /*15e30*/  MOV R32, R33 ;  /* 0x0000002100207202 */ /* 0x000fe40000000f00 */
[----:B------:R-:W-:Y:S01]  /*15e40*/  MOV R34, R35 ;  /* 0x0000002300227202 */ /* 0x000fe20000000f00 */
[----:B----4-:R-:W-:-:S02]  /*15e50*/  HADD2.F32 R33, -RZ, R4.H0_H0 ;  /* 0x20000004ff217230 */ /* 0x010fc40000004100 */
[----:B------:R-:W-:Y:S02]  /*15e60*/  HADD2.F32 R35, -RZ, R4.H1_H1 ;  /* 0x30000004ff237230 */ /* 0x000fe40000004100 */
[----:B------:R-:W-:Y:S02]  /*15e70*/  HADD2.F32 R4, -RZ, R5.H0_H0 ;  /* 0x20000005ff047230 */ /* 0x000fe40000004100 */
        /* <DEDUP_REMOVED lines=38> */
[----:B------:R-:W-:Y:S02]  /*160e0*/  HADD2.F32 R36, -RZ, R10.H1_H1 ;  /* 0x3000000aff247230 */ /* 0x000fe40000004100 */
[----:B------:R-:W-:-:S02]  /*160f0*/  HADD2.F32 R29, -RZ, R14.H1_H1 ;  /* 0x3000000eff1d7230 */ /* 0x000fc40000004100 */
[----:B------:R-:W-:Y:S02]  /*16100*/  HADD2.F32 R10, -RZ, R11.H0_H0 ;  /* 0x2000000bff0a7230 */ /* 0x000fe40000004100 */
[----:B------:R-:W-:Y:S02]  /*16110*/  HADD2.F32 R14, -RZ, R19.H0_H0 ;  /* 0x20000013ff0e7230 */ /* 0x000fe40000004100 */
[----:B------:R-:W-:Y:S02]  /*16120*/  HADD2.F32 R11, -RZ, R11.H1_H1 ;  /* 0x3000000bff0b7230 */ /* 0x000fe40000004100 */
[----:B------:R-:W-:Y:S02]  /*16130*/  HADD2.F32 R19, -RZ, R19.H1_H1 ;  /* 0x30000013ff137230 */ /* 0x000fe40000004100 */
[----:B------:R-:W-:Y:S01]  /*16140*/  FFMA.FTZ R4, R4, R28, R38 ;  /* 0x0000001c04047223 */ /* 0x000fe20000010026 */
        /* <DEDUP_REMOVED lines=8> */
[----:B------:R-:W-:Y:S02]  /*161d0*/  F2FP.F16.F32.PACK_AB R4, R33, R4 ;  /* 0x000000042104723e */ /* 0x000fe400000000ff */
[----:B------:R-:W-:Y:S02]  /*161e0*/  F2FP.F16.F32.PACK_AB R6, R7, R6 ;  /* 0x000000060706723e */ /* 0x000fe400000000ff */
[----:B------:R-:W-:Y:S02]  /*161f0*/  F2FP.F16.F32.PACK_AB R29, R29, R8 ;  /* 0x000000081d1d723e */ /* 0x000fe400000000ff */
[----:B------:R-:W-:-:S02]  /*16200*/  F2FP.F16.F32.PACK_AB R30, R30, R5 ;  /* 0x000000051e1e723e */ /* 0x000fc400000000ff */
[----:B------:R-:W-:Y:S02]  /*16210*/  MOV R28, R4 ;  /* 0x00000004001c7202 */ /* 0x000fe40000000f00 */
[----:B------:R-:W-:Y:S02]  /*16220*/  MOV R31, R6 ;  /* 0x00000006001f7202 */ /* 0x000fe40000000f00 */
.L_x_5632:
[----:B------:R-:W-:Y:S05]  /*16230*/  BSYNC B0 ;  /* 0x0000000000007941 */ /* 0x000fea0003800000 */
.L_x_5631:
        /* <DEDUP_REMOVED lines=96> */
.L_x_5634:
[----:B------:R-:W-:Y:S05]  /*16840*/  BSYNC B0 ;  /* 0x0000000000007941 */ /* 0x000fea0003800000 */
.L_x_5633:
        /* <DEDUP_REMOVED lines=20> */
[----:B------:R-:W-:-:S04]  /*16990*/  ULDC.64 UR8, c[0x0][0x358] ;  /* 0x0000d60000087ab9 */ /* 0x000fc80000000a00 */
[----:B------:R5:W3:Y:S02]  /*169a0*/  LDG.E.128 R4, desc[UR6][R8.64] ;  /* 0x0000000608047981 */ /* 0x000ae4000c1e1d00 */
        /* <DEDUP_REMOVED lines=9> */
[----:B--2---:R-:W-:Y:S02]  /*16a40*/  MOV R12, R20 ;  /* 0x00000014000c7202 */ /* 0x004fe40000000f00 */
[----:B------:R-:W-:Y:S02]  /*16a50*/  MOV R2, R23 ;  /* 0x0000001700027202 */ /* 0x000fe40000000f00 */
[----:B----4-:R-:W-:Y:S02]  /*16a60*/  MOV R17, R25 ;  /* 0x0000001900117202 */ /* 0x010fe40000000f00 */
[----:B------:R-:W-:Y:S01]  /*16a70*/  MOV R13, R24 ;  /* 0x00000018000d7202 */ /* 0x000fe20000000f00 */
[----:B---3--:R-:W-:-:S02]  /*16a80*/  HADD2.F32 R19, -RZ, R5.H0_H0 ;  /* 0x20000005ff137230 */ /* 0x008fc40000004100 */
[----:B------:R-:W-:Y:S01]  /*16a90*/  HADD2.F32 R5, -RZ, R5.H1_H1 ;  /* 0x30000005ff057230 */ /* 0x000fe20000004100 */
[----:B------:R-:W-:Y:S01]  /*16aa0*/  MOV R16, R26 ;  /* 0x0000001a00107202 */ /* 0x000fe20000000f00 */
[--C-:B------:R-:W-:Y:S02]  /*16ab0*/  HADD2.F32 R24, -RZ, R17.reuse.H0_H0 ;  /* 0x20000011ff187230 */ /* 0x100fe40000004100 */
[----:B------:R-:W-:Y:S01]  /*16ac0*/  @!P0 FADD.FTZ R19, -R19, -RZ ;  /* 0x800000ff13138221 */ /* 0x000fe20000010100 */
[--C-:B------:R-:W-:Y:S01]  /*16ad0*/  HADD2.F32 R21, -RZ, R4.reuse.H0_H0 ;  /* 0x20000004ff157230 */ /* 0x100fe20000004100 */
[----:B------:R-:W-:Y:S01]  /*16ae0*/  MOV R20, R27 ;  /* 0x0000001b00147202 */ /* 0x000fe20000000f00 */
[----:B------:R-:W-:Y:S02]  /*16af0*/  HADD2.F32 R22, -RZ, R4.H1_H1 ;  /* 0x30000004ff167230 */ /* 0x000fe40000004100 */
[----:B------:R-:W-:Y:S01]  /*16b00*/  @!P0 FADD.FTZ R5, -R5, -RZ ;  /* 0x800000ff05058221 */ /* 0x000fe20000010100 */
[----:B------:R-:W-:-:S02]  /*16b10*/  HADD2.F32 R17, -RZ, R17.H1_H1 ;  /* 0x30000011ff117230 */ /* 0x000fc40000004100 */
[--C-:B------:R-:W-:Y:S02]  /*16b20*/  HADD2.F32 R4, -RZ, R6.reuse.H0_H0 ;  /* 0x20000006ff047230 */ /* 0x100fe40000004100 */
[----:B------:R-:W-:Y:S02]  /*16b30*/  HADD2.F32 R23, -RZ, R6.H1_H1 ;  /* 0x30000006ff177230 */ /* 0x000fe40000004100 */
[----:B------:R-:W-:Y:S02]  /*16b40*/  HADD2.F32 R6, -RZ, R7.H0_H0 ;  /* 0x20000007ff067230 */ /* 0x000fe40000004100 */
[----:B------:R-:W-:Y:S01]  /*16b50*/  FMUL.FTZ R24, R24, R19 ;  /* 0x0000001318187220 */ /* 0x000fe20000410000 */
[----:B------:R-:W-:Y:S01]  /*16b60*/  FMUL.FTZ R17, R17, R5 ;  /* 0x0000000511117220 */ /* 0x000fe20000410000 */
[--C-:B------:R-:W-:Y:S02]  /*16b70*/  HADD2.F32 R19, -RZ, R16.reuse.H0_H0 ;  /* 0x20000010ff137230 */ /* 0x100fe40000004100 */
[----:B------:R-:W-:Y:S01]  /*16b80*/  @!P0 FADD.FTZ R23, -R23, -RZ ;  /* 0x800000ff17178221 */ /* 0x000fe20000010100 */
[----:B------:R-:W-:-:S02]  /*16b90*/  HADD2.F32 R16, -RZ, R16.H1_H1 ;  /* 0x30000010ff107230 */ /* 0x000fc40000004100 */
[----:B------:R-:W-:Y:S01]  /*16ba0*/  @!P0 FADD.FTZ R6, -R6, -RZ ;  /* 0x800000ff06068221 */ /* 0x000fe20000010100 */
[----:B------:R-:W-:Y:S02]  /*16bb0*/  HADD2.F32 R5, -RZ, R20.H0_H0 ;  /* 0x20000014ff057230 */ /* 0x000fe40000004100 */
[----:B------:R-:W-:Y:S02]  /*16bc0*/  HADD2.F32 R7, -RZ, R7.H1_H1 ;  /* 0x30000007ff077230 */ /* 0x000fe40000004100 */
[----:B------:R-:W-:Y:S01]  /*16bd0*/  FMUL.FTZ R23, R16, R23 ;  /* 0x0000001710177220 */ /* 0x000fe20000410000 */
[--C-:B------:R-:W-:Y:S02]  /*16be0*/  HADD2.F32 R16, -RZ, R0.reuse.H1_H1 ;  /* 0x30000000ff107230 */ /* 0x100fe40000004100 */
        /* <DEDUP_REMOVED lines=15> */
[--C-:B------:R-:W-:Y:S02]  /*16ce0*/  HADD2.F32 R20, -RZ, R8.reuse.H0_H0 ;  /* 0x20000008ff147230 */ /* 0x100fe40000004100 */
[----:B------:R-:W-:Y:S01]  /*16cf0*/  FFMA.FTZ R0, R5, R0, R24 ;  /* 0x0000000005007223 */ /* 0x000fe20000010018 */
[----:B------:R-:W-:Y:S02]  /*16d00*/  HADD2.F32 R21, -RZ, R8.H1_H1 ;  /* 0x30000008ff157230 */ /* 0x000fe40000004100 */
[----:B------:R-:W-:Y:S01]  /*16d10*/  FFMA.FTZ R9, R16, R9, R17 ;  /* 0x0000000910097223 */ /* 0x000fe20000010011 */
[----:B------:R-:W-:Y:S02]  /*16d20*/  HADD2.F32 R19, -RZ, R12.H0_H0 ;  /* 0x2000000cff137230 */ /* 0x000fe40000004100 */
[----:B------:R-:W-:-:S02]  /*16d30*/  HADD2.F32 R8, -RZ, R11.H0_H0 ;  /* 0x2000000bff087230 */ /* 0x000fc40000004100 */
[----:B------:R-:W-:Y:S02]  /*16d40*/  HADD2.F32 R22, -RZ, R10.H0_H0 ;  /* 0x2000000aff167230 */ /* 0x000fe40000004100 */
[----:B------:R-:W-:Y:S02]  /*16d50*/  HADD2.F32 R5, -RZ, R2.H0_H0 ;  /* 0x20000002ff057230 */ /* 0x000fe40000004100 */
[----:B------:R-:W-:Y:S02]  /*16d60*/  HADD2.F32 R16, -RZ, R14.H0_H0 ;  /* 0x2000000eff107230 */ /* 0x000fe40000004100 */
[----:B------:R-:W-:Y:S02]  /*16d70*/  HADD2.F32 R11, -RZ, R11.H1_H1 ;  /* 0x3000000bff0b7230 */ /* 0x000fe40000004100 */
        /* <DEDUP_REMOVED lines=18> */
.L_x_5636:
[----:B------:R-:W-:Y:S05]  /*16ea0*/  BSYNC B0 ;  /* 0x0000000000007941 */ /* 0x000fea0003800000 */
.L_x_5635:
[----:B------:R1:W-:Y:S01]  /*16eb0*/  STS.128 [R244+0x7800], R20 ;  /* 0x00780014f4007388 */ /* 0x0003e20000000c00 */
[----:B------:R-:W-:Y:S05]  /*16ec0*/  BRA `(.L_x_5590) ;  /* 0x0000000000c07947 */ /* 0x000fea0003800000 */
.L_x_5558:
        /* <DEDUP_REMOVED lines=8> */
[----:B------:R-:W1:Y:S06]  /*16f50*/  @!P6 LDC.64 R12, c[0x0][0x210] ;  /* 0x00008400ff0ceb82 */ /* 0x000e6c0000000a00 */
[----:B---34-:R-:W-:Y:S02]  /*16f60*/  @!P2 IMAD.MOV.U32 R20, RZ, RZ, R124 ;  /* 0x000000ffff14a224 */ /* 0x018fe400078e007c */
[----:B------:R-:W2:Y:S01]  /*16f70*/  @!P5 LDC.64 R10, c[0x0][0x210] ;  /* 0x00008400ff0adb82 */ /* 0x000ea20000000a00 */
[----:B------:R-:W-:Y:S02]  /*16f80*/  @!P2 IMAD.MOV.U32 R21, RZ, RZ, R127 ;  /* 0x000000ffff15a224 */ /* 0x000fe400078e007f */
[----:B------:R-:W-:-:S05]  /*16f90*/  @!P2 IMAD.WIDE.U32 R20, R4, 0x30, R20 ;  /* 0x000000300414a825 */ /* 0x000fca00078e0014 */
[----:B------:R-:W3:Y:S08]  /*16fa0*/  @!P4 LDC.64 R8, c[0x0][0x210] ;  /* 0x00008400ff08cb82 */ /* 0x000ef00000000a00 */
[----:B------:R-:W4:Y:S01]  /*16fb0*/  @!P2 LDC.64 R6, c[0x0][0x210] ;  /* 0x00008400ff06ab82 */ /* 0x000f220000000a00 */
[----:B-1----:R-:W-:Y:S02]  /*16fc0*/  @!P6 LEA R16, P0, R124, R12, 0x1 ;  /* 0x0000000c7c10e211 */ /* 0x002fe400078008ff */
[----:B------:R-:W-:-:S02]  /*16fd0*/  @!P5 IADD3 R12, P1, R2, R124, RZ ;  /* 0x0000007c020cd210 */ /* 0x000fc40007f3e0ff */
[--C-:B------:R-:W-:Y:S01]  /*16fe0*/  @!P6 LEA.HI.X R17, R124, R13, R127.reuse, 0x1, P0 ;  /* 0x0000000d7c11e211 */ /* 0x100fe200000f0c7f */
[----:B------:R-:W-:Y:S01]  /*16ff0*/  @!P2 IMAD R13, R5, 0x30, RZ ;  /* 0x00000030050da824 */ /* 0x000fe200078e02ff */
[----:B------:R-:W-:Y:S01]  /*17000*/  @!P4 LEA R2, P0, R4, R124, 0x5 ;  /* 0x0000007c0402c211 */ /* 0x000fe200078028ff */
[----:B------:R-:W-:Y:S01]  /*17010*/  @!P5 IMAD.X R0, R0, 0x1, R127, P1 ;  /* 0x000000010000d824 */ /* 0x000fe200008e067f */
[----:B--2---:R-:W-:Y:S01]  /*17020*/  @!P5 LEA R10, P1, R12, R10, 0x1 ;  /* 0x0000000a0c0ad211 */ /* 0x004fe200078208ff */
[----:B------:R-:W-:Y:S01]  /*17030*/  @!PT LDS RZ, [RZ] ;  /* 0x00000000fffff984 */ /* 0x000fe20000000800 */
[----:B------:R-:W-:Y:S01]  /*17040*/  @!PT LDS RZ, [RZ] ;  /* 0x00000000fffff984 */ /* 0x000fe20000000800 */
[----:B------:R-:W-:Y:S01]  /*17050*/  @!PT LDS RZ, [RZ] ;  /* 0x00000000fffff984 */ /* 0x000fe20000000800 */
[----:B------:R1:W-:Y:S01]  /*17060*/  @!P6 LDGSTS.E.BYPASS.LTC128B.128 [R244], desc[UR6][R16.64] ;  /* 0x0000000010f4efae */ /* 0x0003e2000b901d46 */
[----:B------:R-:W-:Y:S01]  /*17070*/  @!P4 LEA.HI.X R4, R4, R127, R5, 0x5, P0 ;  /* 0x0000007f0404c211 */ /* 0x000fe200000f2c05 */
[----:B------:R-:W-:Y:S01]  /*17080*/  @!P2 IMAD.IADD R13, R21, 0x1, R13 ;  /* 0x00000001150da824 */ /* 0x000fe200078e020d */
        /* <DEDUP_REMOVED lines=20> */
.L_x_5590:
[----:B------:R-:W-:Y:S05]  /*171d0*/  BSYNC B2 ;  /* 0x0000000000027941 */ /* 0x000fea0003800000 */
.L_x_5557:
[----:B------:R-:W-:Y:S01]  /*171e0*/  VIADD R104, R165, 0xffffffff ;  /* 0xffffffffa5687836 */ /* 0x000fe20000000000 */
[C---:B------:R-:W-:Y:S01]  /*171f0*/  LOP3.LUT R0, R51.reuse, 0xfffffff8, RZ, 0xc0, !PT ;  /* 0xfffffff833007812 */ /* 0x040fe200078ec0ff */
[----:B------:R-:W-:Y:S01]  /*17200*/  IMAD.SHL.U32 R105, R51, 0x40, RZ ;  /* 0x0000004033697824 */ /* 0x000fe200078e00ff */
[----:B------:R-:W-:Y:S01]  /*17210*/  ULDC UR5, c[0x0][0x39c] ;  /* 0x0000e70000057ab9 */ /* 0x000fe20000000800 */
[----:B------:R-:W-:Y:S02]  /*17220*/  IMAD.SHL.U32 R44, R104, 0x40, RZ ;  /* 0x00000040682c7824 */ /* 0x000fe400078e00ff */
[----:B------:R-:W-:Y:S01]  /*17230*/  IMAD.IADD R0, R118, 0x1, -R0 ;  /* 0x0000000176007824 */ /* 0x000fe200078e0a00 */
[----:B------:R-:W-:Y:S01]  /*17240*/  LOP3.LUT R105, R105, 0xfffffe00, RZ, 0xc0, !PT ;  /* 0xfffffe0069697812 */ /* 0x000fe200078ec0ff */
[----:B------:R-:W-:-:S05]  /*17250*/  IMAD.IADD R2, R49, 0x1, -R44 ;  /* 0x0000000131027824 */ /* 0x000fca00078e0a2c */
[-C--:B------:R-:W-:Y:S02]  /*17260*/  ISETP.GE.AND P1, PT, R15, R2.reuse, PT ;  /* 0x000000020f00720c */ /* 0x080fe40003f26270 */
[-C--:B------:R-:W-:Y:S02]  /*17270*/  ISETP.GE.AND P0, PT, R18, R2.reuse, PT ;  /* 0x000000021200720c */ /* 0x080fe40003f06270 */
[CC--:B------:R-:W-:Y:S02]  /*17280*/  ISETP.GE.AND P2, PT, R128.reuse, R2.reuse, PT ;  /* 0x000000028000720c */ /* 0x0c0fe40003f46270 */
[CC--:B------:R-:W-:Y:S02]  /*17290*/  ISETP.GE.AND P4, PT, R3.reuse, R2.reuse, PT ;  /* 0x000000020300720c */ /* 0x0c0fe40003f86270 */
[----:B------:R-:W-:Y:S01]  /*172a0*/  ISETP.GE.AND P6, PT, R3, R2, PT ;  /* 0x000000020300720c */ /* 0x000fe20003fc6270 */
[----:B------:R-:W-:-:S04]  /*172b0*/  IMAD.SHL.U32 R3, R128, 0x8, RZ ;  /* 0x0000000880037824 */ /* 0x000fc800078e00ff */
[----:B-1----:R-:W1:Y:S04]  /*172c0*/  @!P1 LDC.64 R6, c[0x0][0x248] ;  /* 0x00009200ff069b82 */ /* 0x002e680000000a00 */
[----:B--23--:R-:W-:Y:S02]  /*172d0*/  @!P2 IMAD.MOV.U32 R12, RZ, RZ, R237 ;  /* 0x000000ffff0ca224 */ /* 0x00cfe400078e00ed */
[----:B------:R-:W-:Y:S01]  /*172e0*/  @!P2 IMAD.MOV.U32 R13, RZ, RZ, R236 ;  /* 0x000000ffff0da224 */ /* 0x000fe200078e00ec */
[C---:B------:R-:W-:Y:S01]  /*172f0*/  @!P4 LEA R10, P5, R47.reuse, R237, 0x1 ;  /* 0x000000ed2f0ac211 */ /* 0x040fe200078a08ff */
[----:B------:R-:W2:Y:S03]  /*17300*/  @!P0 LDC.64 R4, c[0x0][0x248] ;  /* 0x00009200ff048b82 */ /* 0x000ea60000000a00 */
[----:B------:R-:W-:Y:S01]  /*17310*/  @!PT LDS RZ, [RZ] ;  /* 0x00000000fffff984 */ /* 0x000fe20000000800 */
[----:B------:R-:W-:Y:S01]  /*17320*/  @!PT LDS RZ, [RZ] ;  /* 0x00000000fffff984 */ /* 0x000fe20000000800 */
[----:B------:R-:W-:Y:S01]  /*17330*/  @!PT LDS RZ, [RZ] ;  /* 0x00000000fffff984 */ /* 0x000fe20000000800 */
[----:B------:R-:W-:Y:S01]  /*17340*/  @!P2 LDGSTS.E.BYPASS.LTC128B.128 [R244+0x8000], desc[UR6][R12.64] ;  /* 0x080000000cf4afae */ /* 0x000fe2000b901d46 */
[----:B------:R-:W-:-:S02]  /*17350*/  @!P4 LEA.HI.X R11, R47, R236, R46, 0x1, P5 ;  /* 0x000000ec2f0bc211 */ /* 0x000fc400028f0c2e */
[----:B------:R-:W-:Y:S01]  /*17360*/  ISETP.GE.AND P5, PT, R15, R2, PT ;  /* 0x000000020f00720c */ /* 0x000fe20003fa6270 */
[----:B------:R-:W-:Y:S04]  /*17370*/  @!P2 LDGSTS.E.BYPASS.LTC128B.128 [R244+0xa000], desc[UR6][R12.64+0x80] ;  /* 0x0a0000800cf4afae */ /* 0x000fe8000b901d46 */
[----:B------:R-:W-:Y:S04]  /*17380*/  @!P2 LDGSTS.E.BYPASS.LTC128B.128 [R244+0xc000], desc[UR6][R12.64+0x100] ;  /* 0x0c0001000cf4afae */ /* 0x000fe8000b901d46 */
[----:B------:R-:W-:Y:S01]  /*17390*/  @!P2 LDGSTS.E.BYPASS.LTC128B.128 [R244+0xe000], desc[UR6][R12.64+0x180] ;  /* 0x0e0001800cf4afae */ /* 0x000fe2000b901d46 */
[----:B-1----:R-:W-:-:S03]  /*173a0*/  @!P1 LEA R8, P2, R6, R237, 0x6 ;  /* 0x000000ed06089211 */ /* 0x002fc600078430ff */
[----:B------:R-:W-:Y:S01]  /*173b0*/  @!P4 LDGSTS.E.BYPASS.LTC128B.128 [R244+0x8800], desc[UR6][R10.64] ;  /* 0x088000000af4cfae */ /* 0x000fe2000b901d46 */
[----:B------:R-:W-:Y:S01]  /*173c0*/  @!P1 LEA.HI.X R9, R6, R236, R7, 0x6, P2 ;  /* 0x000000ec06099211 */ /* 0x000fe200010f3407 */
[----:B------:R-:W-:Y:S02]  /*173d0*/  @!P0 IMAD.MOV.U32 R6, RZ, RZ, R237 ;  /* 0x000000ffff068224 */ /* 0x000fe400078e00ed */
[----:B------:R-:W-:Y:S01]  /*173e0*/  @!P0 IMAD.MOV.U32 R7, RZ, RZ, R236 ;  /* 0x000000ffff078224 */ /* 0x000fe200078e00ec */
[----:B------:R-:W-:Y:S01]  /*173f0*/  @!P4 LDGSTS.E.BYPASS.LTC128B.128 [R244+0xa800], desc[UR6][R10.64+0x80] ;  /* 0x0a8000800af4cfae */ /* 0x000fe2000b901d46 */
[----:B--2---:R-:W-:Y:S02]  /*17400*/  @!P0 IMAD R5, R5, 0x60, RZ ;  /* 0x0000006005058824 */ /* 0x004fe400078e02ff */
[----:B------:R-:W-:Y:S01]  /*17410*/  @!P0 IMAD.WIDE.U32 R6, R4, 0x60, R6 ;  /* 0x0000006004068825 */ /* 0x000fe200078e0006 */
[----:B------:R-:W-:Y:S01]  /*17420*/  @!P4 LDGSTS.E.BYPASS.LTC128B.128 [R244+0xc800], desc[UR6][R10.64+0x100] ;  /* 0x0c8001000af4cfae */ /* 0x000fe2000b901d46 */
[----:B------:R-:W-:-:S02]  /*17430*/  SHF.L.U32 R4, R50, 0x6, RZ ;  /* 0x0000000632047819 */ /* 0x000fc400000006ff */
[----:B------:R-:W-:Y:S01]  /*17440*/  @!P0 IMAD.IADD R7, R5, 0x1, R7 ;  /* 0x0000000105078824 */ /* 0x000fe200078e0207 */
[----:B------:R-:W-:Y:S01]  /*17450*/  @!P4 LDGSTS.E.BYPASS.LTC128B.128 [R244+0xe800], desc[UR6][R10.64+0x180] ;  /* 0x0e8001800af4cfae */ /* 0x000fe2000b901d46 */
[----:B------:R-:W-:Y:S02]  /*17460*/  LEA.HI R5, R52, R52, RZ, 0x1 ;  /* 0x0000003434057211 */ /* 0x000fe400078f08ff */
[----:B------:R-:W-:Y:S01]  /*17470*/  ISETP.GE.AND P4, PT, R18, R2, PT ;  /* 0x000000021200720c */ /* 0x000fe20003f86270 */
[----:B------:R-:W-:Y:S01]  /*17480*/  @!P1 LDGSTS.E.BYPASS.LTC128B.128 [R244+0x9000], desc[UR6][R8.64] ;  /* 0x0900000008f49fae */ /* 0x000fe2000b901d46 */
[----:B------:R-:W-:Y:S02]  /*17490*/  LOP3.LUT R5, R5, 0xfffffffe, RZ, 0xc0, !PT ;  /* 0xfffffffe05057812 */ /* 0x000fe400078ec0ff */
[----:B------:R-:W-:Y:S01]  /*174a0*/  LOP3.LUT R4, R4, 0x1c0, RZ, 0xc0, !PT ;  /* 0x000001c004047812 */ /* 0x000fe200078ec0ff */
[----:B------:R-:W-:Y:S02]  /*174b0*/  @!P1 LDGSTS.E.BYPASS.LTC128B.128 [R244+0xb000], desc[UR6][R8.64+0x80] ;  /* 0x0b00008008f49fae */ /* 0x000fe4000b901d46 */
[----:B------:R-:W-:Y:S01]  /*174c0*/  IMAD.IADD R52, R52, 0x1, -R5 ;  /* 0x0000000134347824 */ /* 0x000fe200078e0a05 */
[----:B------:R-:W-:Y:S01]  /*174d0*/  LOP3.LUT R3, R4, 0x8, R3, 0xf8, !PT ;  /* 0x0000000804037812 */ /* 0x000fe200078ef803 */
[----:B------:R-:W-:Y:S01]  /*174e0*/  @!P1 LDGSTS.E.BYPASS.LTC128B.128 [R244+0xd000], desc[UR6][R8.64+0x100] ;  /* 0x0d00010008f49fae */ /* 0x000fe2000b901d46 */
[----:B------:R-:W-:-:S02]  /*174f0*/  SHF.R.U32.HI R233, RZ, 0x3, R4 ;  /* 0x00000003ffe97819 */ /* 0x000fc40000011604 */
[----:B------:R-:W1:Y:S01]  /*17500*/  @!P5 LDC.64 R4, c[0x0][0x250] ;  /* 0x00009400ff04db82 */ /* 0x000e620000000a00 */
[----:B------:R2:W-:Y:S01]  /*17510*/  @!P1 LDGSTS.E.BYPASS.LTC128B.128 [R244+0xf000], desc[UR6][R8.64+0x180] ;  /* 0x0f00018008f49fae */ /* 0x0005e2000b901d46 */
[----:B------:R-:W-:-:S03]  /*17520*/  LOP3.LUT R233, R3, R233, RZ, 0x3c, !PT ;  /* 0x000000e903e97212 */ /* 0x000fc600078e3cff */
[----:B------:R-:W-:Y:S02]  /*17530*/  @!P0 LDGSTS.E.BYPASS.LTC128B.128 [R244+0x9800], desc[UR6][R6.64] ;  /* 0x0980000006f48fae */ /* 0x000fe4000b901d46 */
[----:B------:R-:W-:Y:S02]  /*17540*/  IMAD R233, R52, 0x200, R233 ;  /* 0x0000020034e97824 */ /* 0x000fe400078e02e9 */
[----:B------:R-:W-:Y:S03]  /*17550*/  @!P0 LDGSTS.E.BYPASS.LTC128B.128 [R244+0xb800], desc[UR6][R6.64+0x80] ;  /* 0x0b80008006f48fae */ /* 0x000fe6000b901d46 */
[----:B------:R-:W-:Y:S01]  /*17560*/  LEA R233, R233, UR4, 0x1 ;  /* 0x00000004e9e97c11 */ /* 0x000fe2000f8e08ff */
[----:B------:R-:W-:Y:S04]  /*17570*/  @!P0 LDGSTS.E.BYPASS.LTC128B.128 [R244+0xd800], desc[UR6][R6.64+0x100] ;  /* 0x0d80010006f48fae */ /* 0x000fe8000b901d46 */
[----:B------:R3:W-:Y:S01]  /*17580*/  @!P0 LDGSTS.E.BYPASS.LTC128B.128 [R244+0xf800], desc[UR6][R6.64+0x180] ;  /* 0x0f80018006f48fae */ /* 0x0007e2000b901d46 */
[----:B------:R-:W-:Y:S01]  /*17590*/  ISETP.GE.AND P0, PT, R128, R2, PT ;  /* 0x000000028000720c */ /* 0x000fe20003f06270 */
[----:B------:R-:W-:Y:S01]  /*175a0*/  VIADD R231, R233, 0x8020 ;  /* 0x00008020e9e77836 */ /* 0x000fe20000000000 */
[----:B------:R-:W4:Y:S01]  /*175b0*/  @!P4 LDC.64 R2, c[0x0][0x250] ;  /* 0x00009400ff02cb82 */ /* 0x000f220000000a00 */
[----:B------:R-:W0:Y:S01]  /*175c0*/  LDGDEPBAR ;  /* 0x00000000000079af */ /* 0x000e220000000000 */
[----:B--2---:R-:W-:-:S02]  /*175d0*/  IMAD.SHL.U32 R9, R0, 0x40, RZ ;  /* 0x0000004000097824 */ /* 0x004fc400078e00ff */
[----:B------:R-:W-:-:S03]  /*175e0*/  IMAD.SHL.U32 R8, R52, 0x8, RZ ;  /* 0x0000000834087824 */ /* 0x000fc600078e00ff */
[----:B------:R-:W-:-:S04]  /*175f0*/  LOP3.LUT R9, R9, 0x1c0, RZ, 0xc0, !PT ;  /* 0x000001c009097812 */ /* 0x000fc800078ec0ff */
[----:B------:R-:W-:Y:S02]  /*17600*/  LOP3.LUT R8, R9, 0x8, R8, 0xf8, !PT ;  /* 0x0000000809087812 */ /* 0x000fe400078ef808 */
[----:B------:R-:W-:-:S04]  /*17610*/  SHF.R.U32.HI R51, RZ, 0x3, R9 ;  /* 0x00000003ff337819 */ /* 0x000fc80000011609 */
[----:B------:R-:W-:Y:S01]  /*17620*/  LOP3.LUT R51, R8, R51, RZ, 0x3c, !PT ;  /* 0x0000003308337212 */ /* 0x000fe200078e3cff */
[----:B----4-:R-:W-:Y:S01]  /*17630*/  @!P4 IMAD R3, R3, 0x60, RZ ;  /* 0x000000600303c824 */ /* 0x010fe200078e02ff */
[----:B------:R-:W-:-:S04]  /*17640*/  DEPBAR.LE SB0, 0x0 ;  /* 0x000080000000791a */ /* 0x000fc80000000000 */
[----:B------:R-:W-:Y:S01]  /*17650*/  BAR.SYNC.DEFER_BLOCKING 0x0 ;  /* 0x0000000000007b1d */ /* 0x000fe20000010000 */
[----:B---3--:R-:W-:Y:S02]  /*17660*/  @!P6 LEA R6, P1, R111, R242, 0x1 ;  /* 0x000000f26f06e211 */ /* 0x008fe400078208ff */
[----:B------:R-:W-:Y:S02]  /*17670*/  LOP3.LUT R228, R51, R105, RZ, 0xfc, !PT ;  /* 0x0000006933e47212 */ /* 0x000fe400078efcff */
[----:B------:R-:W-:Y:S02]  /*17680*/  @!P6 LEA.HI.X R7, R111, R243, R110, 0x1, P1 ;  /* 0x000000f36f07e211 */ /* 0x000fe400008f0c6e */
[----:B------:R-:W-:Y:S02]  /*17690*/  R2P PR, R0, 0x6 ;  /* 0x0000000600007804 */ /* 0x000fe40000000000 */
[----:B------:R-:W-:-:S04]  /*176a0*/  SHF.R.S32.HI R0, RZ, 0x1f, R48 ;  /* 0x0000001fff007819 */ /* 0x000fc80000011430 */
[----:B------:R-:W-:-:S04]  /*176b0*/  LEA.HI R0, R0, R48, RZ, 0x5 ;  /* 0x0000003000007211 */ /* 0x000fc800078f28ff */
[----:B------:R-:W-:-:S05]  /*176c0*/  SHF.R.S32.HI R0, RZ, 0x5, R0 ;  /* 0x00000005ff007819 */ /* 0x000fca0000011400 */
[----:B------:R-:W-:Y:S01]  /*176d0*/  IMAD R0, R0, 0x400, R105 ;  /* 0x0000040000007824 */ /* 0x000fe200078e0269 */
[----:B------:R-:W-:Y:S03]  /*176e0*/  @P0 STS.128 [R244+0x10000], RZ ;  /* 0x010000fff4000388 */ /* 0x000fe60000000c00 */
[----:B------:R-:W-:Y:S01]  /*176f0*/  IMAD.IADD R234, R51, 0x1, R0 ;  /* 0x0000000133ea7824 */ /* 0x000fe200078e0200 */
[----:B------:R-:W-:Y:S01]  /*17700*/  @P0 STS.128 [R244+0x12000], RZ ;  /* 0x012000fff4000388 */ /* 0x000fe20000000c00 */
[----:B------:R-:W-:-:S03]  /*17710*/  IMAD.MOV.U32 R0, RZ, RZ, 0x20 ;  /* 0x00000020ff007424 */ /* 0x000fc600078e00ff */
[----:B------:R-:W-:Y:S01]  /*17720*/  LEA R234, R234, UR4, 0x1 ;  /* 0x00000004eaea7c11 */ /* 0x000fe2000f8e08ff */
[----:B------:R-:W-:Y:S01]  /*17730*/  @P0 STS.128 [R244+0x14000], RZ ;  /* 0x014000fff4000388 */ /* 0x000fe20000000c00 */
[----:B------:R-:W-:-:S03]  /*17740*/  SEL R0, R0, 0xffffffe0, !P2 ;  /* 0xffffffe000007807 */ /* 0x000fc60005000000 */
[----:B------:R-:W-:Y:S02]  /*17750*/  @P0 STS.128 [R244+0x16000], RZ ;  /* 0x016000fff4000388 */ /* 0x000fe40000000c00 */
[----:B------:R-:W-:Y:S02]  /*17760*/  IMAD R230, R0, 0x2, R234 ;  /* 0x0000000200e67824 */ /* 0x000fe400078e02ea */
[----:B------:R-:W-:Y:S01]  /*17770*/  @!PT LDS RZ, [RZ] ;  /* 0x00000000fffff984 */ /* 0x000fe20000000800 */
[----:B------:R-:W-:Y:S01]  /*17780*/  @!PT LDS RZ, [RZ] ;  /* 0x00000000fffff984 */ /* 0x000fe20000000800 */
[----:B------:R-:W-:Y:S01]  /*17790*/  @!PT LDS RZ, [RZ] ;  /* 0x00000000fffff984 */ /* 0x000fe20000000800 */
[----:B------:R-:W-:Y:S04]  /*177a0*/  @!P0 LDGSTS.E.BYPASS.LTC128B.128 [R244+0x10000], desc[UR6][R242.64] ;  /* 0x10000000f2f48fae */ /* 0x000fe8000b901d46 */
[----:B------:R-:W-:Y:S04]  /*177b0*/  @!P0 LDGSTS.E.BYPASS.LTC128B.128 [R244+0x12000], desc[UR6][R242.64+0x80] ;  /* 0x12000080f2f48fae */ /* 0x000fe8000b901d46 */
[----:B------:R-:W-:Y:S04]  /*177c0*/  @!P0 LDGSTS.E.BYPASS.LTC128B.128 [R244+0x14000], desc[UR6][R242.64+0x100] ;  /* 0x14000100f2f48fae */ /* 0x000fe8000b901d46 */
[----:B------:R-:W-:Y:S01]  /*177d0*/  @!P0 LDGSTS.E.BYPASS.LTC128B.128 [R244+0x16000], desc[UR6][R242.64+0x180] ;  /* 0x16000180f2f48fae */ /* 0x000fe2000b901d46 */
[----:B-1----:R-:W-:-:S03]  /*177e0*/  @!P5 LEA R10, P0, R4, R242, 0x6 ;  /* 0x000000f2040ad211 */ /* 0x002fc600078030ff */
[----:B------:R-:W-:Y:S01]  /*177f0*/  @P6 STS.128 [R244+0x10800], RZ ;  /* 0x010800fff4006388 */ /* 0x000fe20000000c00 */
[----:B------:R-:W-:Y:S01]  /*17800*/  @!P5 LEA.HI.X R11, R4, R243, R5, 0x6, P0 ;  /* 0x000000f3040bd211 */ /* 0x000fe200000f3405 */
[----:B------:R-:W-:Y:S01]  /*17810*/  @!P4 IMAD.WIDE.U32 R4, R2, 0x60, R242 ;  /* 0x000000600204c825 */ /* 0x000fe200078e00f2 */
[----:B------:R-:W-:Y:S01]  /*17820*/  MOV R2, 0x10 ;  /* 0x0000001000027802 */ /* 0x000fe20000000f00 */
[----:B------:R-:W-:Y:S02]  /*17830*/  @P6 STS.128 [R244+0x12800], RZ ;  /* 0x012800fff4006388 */ /* 0x000fe40000000c00 */
[----:B------:R-:W-:Y:S01]  /*17840*/  @!P4 IMAD.IADD R5, R3, 0x1, R5 ;  /* 0x000000010305c824 */ /* 0x000fe200078e0205 */
[----:B------:R-:W-:Y:S01]  /*17850*/  SEL R2, R2, 0xfffffff0, !P1 ;  /* 0xfffffff002027807 */ /* 0x000fe20004800000 */
[----:B------:R-:W-:Y:S01]  /*17860*/  @P6 STS.128 [R244+0x14800], RZ ;  /* 0x014800fff4006388 */ /* 0x000fe20000000c00 */
[----:B------:R-:W-:Y:S01]  /*17870*/  R2P PR, R50, 0x6 ;  /* 0x0000000632007804 */ /* 0x000fe20000000000 */
[----:B------:R-:W-:Y:S01]  /*17880*/  VIADD R3, R233, 0x8000 ;  /* 0x00008000e9037836 */ /* 0x000fe20000000000 */
[----:B------:R-:W-:Y:S01]  /*17890*/  ISETP.GT.AND P0, PT, R104, R235, PT ;  /* 0x000000eb6800720c */ /* 0x000fe20003f04270 */
[----:B------:R-:W-:Y:S01]  /*178a0*/  @P6 STS.128 [R244+0x16800], RZ ;  /* 0x016800fff4006388 */ /* 0x000fe20000000c00 */
[----:B------:R-:W-:-:S03]  /*178b0*/  IMAD R232, R2, 0x2, R234 ;  /* 0x0000000202e87824 */ /* 0x000fc600078e02ea */
[----:B------:R-:W-:Y:S01]  /*178c0*/  @!PT LDS RZ, [RZ] ;  /* 0x00000000fffff984 */ /* 0x000fe20000000800 */
[----:B------:R-:W-:Y:S01]  /*178d0*/  @!PT LDS RZ, [RZ] ;  /* 0x00000000fffff984 */ /* 0x000fe20000000800 */
[----:B------:R-:W-:Y:S01]  /*178e0*/  @!PT LDS RZ, [RZ] ;  /* 0x00000000fffff984 */ /* 0x000fe20000000800 */
[----:B------:R-:W-:Y:S02]  /*178f0*/  @!P6 LDGSTS.E.BYPASS.LTC128B.128 [R244+0x10800], desc[UR6][R6.64] ;  /* 0x1080000006f4efae */ /* 0x000fe4000b901d46 */
[----:B------:R-:W-:Y:S02]  /*17900*/  LEA R229, R0, R232, 0x1 ;  /* 0x000000e800e57211 */ /* 0x000fe400078e08ff */
[----:B------:R-:W-:Y:S02]  /*17910*/  @!P6 LDGSTS.E.BYPASS.LTC128B.128 [R244+0x12800], desc[UR6][R6.64+0x80] ;  /* 0x1280008006f4efae */ /* 0x000fe4000b901d46 */
[----:B------:R-:W-:Y:S02]  /*17920*/  @P1 VIADD R231, R3, 0xffffffe0 ;  /* 0xffffffe003e71836 */ /* 0x000fe40000000000 */
[----:B------:R-:W-:Y:S01]  /*17930*/  @!P6 LDGSTS.E.BYPASS.LTC128B.128 [R244+0x14800], desc[UR6][R6.64+0x100] ;  /* 0x1480010006f4efae */ /* 0x000fe2000b901d46 */
[----:B------:R-:W-:Y:S02]  /*17940*/  IMAD.MOV.U32 R3, RZ, RZ, 0x40 ;  /* 0x00000040ff037424 */ /* 0x000fe400078e00ff */
[C---:B------:R-:W-:Y:S01]  /*17950*/  VIADD R223, R231.reuse, 0x800 ;  /* 0x00000800e7df7836 */ /* 0x040fe20000000000 */
[----:B------:R-:W-:Y:S01]  /*17960*/  @!P6 LDGSTS.E.BYPASS.LTC128B.128 [R244+0x16800], desc[UR6][R6.64+0x180] ;  /* 0x1680018006f4efae */ /* 0x000fe2000b901d46 */
[----:B------:R-:W-:Y:S01]  /*17970*/  VIADD R222, R231, 0x1000 ;  /* 0x00001000e7de7836 */ /* 0x000fe20000000000 */
[----:B------:R-:W-:Y:S01]  /*17980*/  SEL R3, R3, 0xffffffc0, !P2 ;  /* 0xffffffc003037807 */ /* 0x000fe20005000000 */
[C---:B------:R-:W-:Y:S01]  /*17990*/  VIADD R221, R231.reuse, 0x1800 ;  /* 0x00001800e7dd7836 */ /* 0x040fe20000000000 */
[----:B------:R-:W-:Y:S01]  /*179a0*/  @P5 STS.128 [R244+0x11000], RZ ;  /* 0x011000fff4005388 */ /* 0x000fe20000000c00 */
[C---:B------:R-:W-:Y:S01]  /*179b0*/  VIADD R219, R231.reuse, 0x2000 ;  /* 0x00002000e7db7836 */ /* 0x040fe20000000000 */
[----:B------:R-:W-:Y:S01]  /*179c0*/  IADD3 R214, R231, 0x4800, RZ ;  /* 0x00004800e7d67810 */ /* 0x000fe20007ffe0ff */
[----:B------:R-:W-:Y:S01]  /*179d0*/  IMAD.IADD R227, R233, 0x1, R3 ;  /* 0x00000001e9e37824 */ /* 0x000fe200078e0203 */
[----:B------:R-:W-:Y:S01]  /*179e0*/  @P5 STS.128 [R244+0x13000], RZ ;  /* 0x013000fff4005388 */ /* 0x000fe20000000c00 */
[----:B------:R-:W-:-:S02]  /*179f0*/  IMAD.IADD R220, R3, 0x1, R231 ;  /* 0x0000000103dc7824 */ /* 0x000fc400078e02e7 */
[C---:B------:R-:W-:Y:S01]  /*17a00*/  VIADD R218, R231.reuse, 0x2800 ;  /* 0x00002800e7da7836 */ /* 0x040fe20000000000 */
[----:B------:R-:W-:Y:S01]  /*17a10*/  @P5 STS.128 [R244+0x15000], RZ ;  /* 0x015000fff4005388 */ /* 0x000fe20000000c00 */
[C---:B------:R-:W-:Y:S02]  /*17a20*/  VIADD R217, R231.reuse, 0x3000 ;  /* 0x00003000e7d97836 */ /* 0x040fe40000000000 */
        /* <DEDUP_REMOVED lines=8> */
[----:B------:R-:W-:-:S02]  /*17ab0*/  VIADD R212, R231, 0x5800 ;  /* 0x00005800e7d47836 */ /* 0x000fc40000000000 */
[C---:B------:R-:W-:Y:S01]  /*17ac0*/  VIADD R211, R231.reuse, 0x6000 ;  /* 0x00006000e7d37836 */ /* 0x040fe20000000000 */
[----:B------:R-:W-:Y:S01]  /*17ad0*/  @!P5 LDGSTS.E.BYPASS.LTC128B.128 [R244+0x13000], desc[UR6][R10.64+0x80] ;  /* 0x130000800af4dfae */ /* 0x000fe2000b901d46 */
[C---:B------:R-:W-:Y:S02]  /*17ae0*/  VIADD R210, R231.reuse, 0x6800 ;  /* 0x00006800e7d27836 */ /* 0x040fe40000000000 */
[C---:B------:R-:W-:Y:S01]  /*17af0*/  VIADD R209, R231.reuse, 0x7000 ;  /* 0x00007000e7d17836 */ /* 0x040fe20000000000 */
[----:B------:R-:W-:Y:S01]  /*17b00*/  @!P5 LDGSTS.E.BYPASS.LTC128B.128 [R244+0x15000], desc[UR6][R10.64+0x100] ;  /* 0x150001000af4dfae */ /* 0x000fe2000b901d46 */
[----:B------:R-:W-:-:S03]  /*17b10*/  VIADD R208, R231, 0x7800 ;  /* 0x00007800e7d07836 */ /* 0x000fc60000000000 */
        /* <DEDUP_REMOVED lines=13> */
[----:B------:R-:W2:Y:S04]  /*17bf0*/  LDSM.16.M88.4 R24, [R233+0x8000] ;  /* 0x00800000e918783b */ /* 0x000ea80000000200 */
[----:B------:R-:W-:Y:S04]  /*17c00*/  LDSM.16.M88.4 R28, [R232] ;  /* 0x00000000e81c783b */ /* 0x000fe80000000200 */
[----:B------:R-:W-:Y:S04]  /*17c10*/  LDSM.16.M88.4 R72, [R231] ;  /* 0x00000000e748783b */ /* 0x000fe80000000200 */
[----:B------:R-:W3:Y:S04]  /*17c20*/  LDSM.16.M88.4 R64, [R233+0x8800] ;  /* 0x00880000e940783b */ /* 0x000ee80000000200 */
[----:B------:R-:W4:Y:S04]  /*17c30*/  LDSM.16.M88.4 R56, [R233+0x9000] ;  /* 0x00900000e938783b */ /* 0x000f280000000200 */
[----:B------:R-:W-:Y:S04]  /*17c40*/  LDSM.16.M88.4 R80, [R230] ;  /* 0x00000000e650783b */ /* 0x000fe80000000200 */
[----:B------:R-:W4:Y:S04]  /*17c50*/  LDSM.16.M88.4 R76, [R227+0x8000] ;  /* 0x00800000e34c783b */ /* 0x000f280000000200 */
[----:B------:R-:W4:Y:S04]  /*17c60*/  LDSM.16.M88.4 R68, [R233+0x9800] ;  /* 0x00980000e944783b */ /* 0x000f280000000200 */
[----:B------:R-:W4:Y:S04]  /*17c70*/  LDSM.16.M88.4 R20, [R231+0x800] ;  /* 0x00080000e714783b */ /* 0x000f280000000200 */
[----:B------:R-:W4:Y:S01]  /*17c80*/  LDSM.16.M88.4 R32, [R231+0x1000] ;  /* 0x00100000e720783b */ /* 0x000f220000000200 */
[C---:B--2--5:R-:W-:Y:S03]  /*17c90*/  HMMA.16816.F32 R12, R16.reuse, R24, RZ ;  /* 0x00000018100c723c */ /* 0x064fe600000018ff */
[----:B------:R-:W-:Y:S04]  /*17ca0*/  LDSM.16.M88.4 R40, [R229] ;  /* 0x00000000e528783b */ /* 0x000fe80000000200 */
[----:B------:R-:W2:Y:S01]  /*17cb0*/  LDSM.16.M88.4 R92, [R220] ;  /* 0x00000000dc5c783b */ /* 0x000ea20000000200 */
[C---:B------:R-:W-:Y:S03]  /*17cc0*/  HMMA.16816.F32 R24, R16.reuse, R26, RZ ;  /* 0x0000001a1018723c */ /* 0x040fe600000018ff */
[----:B------:R-:W2:Y:S03]  /*17cd0*/  LDSM.16.M88.4 R52, [R231+0x1800] ;  /* 0x00180000e734783b */ /* 0x000ea60000000200 */
[C---:B---3--:R-:W-:Y:S01]  /*17ce0*/  HMMA.16816.F32 R36, R16.reuse, R64, RZ ;  /* 0x000000401024723c */ /* 0x048fe200000018ff */
[----:B-1----:R-:W1:Y:S04]  /*17cf0*/  LDSM.16.M88.4 R4, [R227+0x8800] ;  /* 0x00880000e304783b */ /* 0x002e680000000200 */
[----:B------:R-:W3:Y:S01]  /*17d00*/  LDSM.16.M88.4 R8, [R227+0x9000] ;  /* 0x00900000e308783b */ /* 0x000ee20000000200 */
[----:B----4-:R-:W-:Y:S03]  /*17d10*/  HMMA.16816.F32 R60, R16, R56, RZ ;  /* 0x00000038103c723c */ /* 0x010fe600000018ff */
[----:B------:R-:W-:Y:S03]  /*17d20*/  LDSM.16.M88.4 R88, [R233+0xa000] ;  /* 0x00a00000e958783b */ /* 0x000fe60000000200 */
[C---:B------:R-:W-:Y:S01]  /*17d30*/  HMMA.16816.F32 R12, R28.reuse, R72, R12 ;  /* 0x000000481c0c723c */ /* 0x040fe2000000180c */
        /* <DEDUP_REMOVED lines=18> */
[----:B------:R-:W4:Y:S05]  /*17e60*/  LDSM.16.M88.4 R32, [R234+0x2000] ;  /* 0x00200000ea20783b */ /* 0x000f2a0000000200 */
[C---:B--2---:R-:W-:Y:S06]  /*17e70*/  HMMA.16816.F32 R12, R40.reuse, R92, R12 ;  /* 0x0000005c280c723c */ /* 0x044fec000000180c */
[----:B------:R-:W-:Y:S01]  /*17e80*/  HMMA.16816.F32 R24, R40, R94, R24 ;  /* 0x0000005e2818723c */ /* 0x000fe20000001818 */
[----:B------:R-:W-:Y:S05]  /*17e90*/  LDSM.16.M88.4 R92, [R227+0xa000] ;  /* 0x00a00000e35c783b */ /* 0x000fea0000000200 */
[C---:B------:R-:W-:Y:S06]  /*17ea0*/  HMMA.16816.F32 R84, R28.reuse, R52, R84 ;  /* 0x000000341c54723c */ /* 0x040fec0000001854 */
[----:B------:R-:W-:Y:S01]  /*17eb0*/  HMMA.16816.F32 R28, R28, R54, R16 ;  /* 0x000000361c1c723c */ /* 0x000fe20000001810 */
[----:B------:R-:W-:Y:S04]  /*17ec0*/  LDSM.16.M88.4 R52, [R220+0x1800] ;  /* 0x00180000dc34783b */ /* 0x000fe80000000200 */
[----:B------:R-:W-:Y:S01]  /*17ed0*/  LDSM.16.M88.4 R16, [R233+0xb000] ;  /* 0x00b00000e910783b */ /* 0x000fe20000000200 */
[C---:B-1----:R-:W-:Y:S06]  /*17ee0*/  HMMA.16816.F32 R36, R80.reuse, R4, R36 ;  /* 0x000000045024723c */ /* 0x042fec0000001824 */
[C---:B------:R-:W-:Y:S01]  /*17ef0*/  HMMA.16816.F32 R64, R80.reuse, R6, R64 ;  /* 0x000000065040723c */ /* 0x040fe20000001840 */
[----:B------:R-:W-:Y:S05]  /*17f00*/  LDSM.16.M88.4 R4, [R233+0xa800] ;  /* 0x00a80000e904783b */ /* 0x000fea0000000200 */
[C---:B---3--:R-:W-:Y:S06]  /*17f10*/  HMMA.16816.F32 R60, R80.reuse, R8, R60 ;  /* 0x00000008503c723c */ /* 0x048fec000000183c */
[----:B------:R-:W-:Y:S01]  /*17f20*/  HMMA.16816.F32 R56, R80, R10, R56 ;  /* 0x0000000a5038723c */ /* 0x000fe20000001838 */
[----:B------:R-:W1:Y:S05]  /*17f30*/  LDSM.16.M88.4 R8, [R232+0x2000] ;  /* 0x00200000e808783b */ /* 0x000e6a0000000200 */
[C---:B----4-:R-:W-:Y:S06]  /*17f40*/  HMMA.16816.F32 R12, R32.reuse, R88, R12 ;  /* 0x00000058200c723c */ /* 0x050fec000000180c */
        /* <DEDUP_REMOVED lines=128> */
[C---:B------:R-:W-:Y:S06]  /*18750*/  HMMA.16816.F32 R36, R20.reuse, R92, R36 ;  /* 0x0000005c1424723c */ /* 0x040fec0000001824 */
[----:B------:R-:W-:Y:S06]  /*18760*/  HMMA.16816.F32 R64, R20, R94, R64 ;  /* 0x0000005e1440723c */ /* 0x000fec0000001840 */
[----:B--2---:R-:W-:Y:S01]  /*18770*/  HMMA.16816.F32 R84, R52, R68, R84 ;  /* 0x000000443454723c */ /* 0x004fe20000001854 */
[----:B------:R-:W-:Y:S01]  /*18780*/  FMUL.FTZ R13, R13, UR5 ;  /* 0x000000050d0d7c20 */ /* 0x000fe20008410000 */
[----:B------:R-:W-:Y:S01]  /*18790*/  FMUL.FTZ R14, R14, UR5 ;  /* 0x000000050e0e7c20 */ /* 0x000fe20008410000 */
[----:B------:R-:W-:Y:S01]  /*187a0*/  FMUL.FTZ R15, R15, UR5 ;  /* 0x000000050f0f7c20 */ /* 0x000fe20008410000 */
[----:B------:R-:W-:-:S02]  /*187b0*/  FMUL.FTZ R3, R12, UR5 ;  /* 0x000000050c037c20 */ /* 0x000fc40008410000 */
[----:B------:R-:W-:Y:S01]  /*187c0*/  HMMA.16816.F32 R80, R52, R70, R80 ;  /* 0x000000463450723c */ /* 0x000fe20000001850 */
[----:B------:R-:W-:Y:S01]  /*187d0*/  FMUL.FTZ R24, R24, UR5 ;  /* 0x0000000518187c20 */ /* 0x000fe20008410000 */
[----:B------:R-:W-:Y:S01]  /*187e0*/  FMUL.FTZ R25, R25, UR5 ;  /* 0x0000000519197c20 */ /* 0x000fe20008410000 */
[----:B------:R-:W-:Y:S01]  /*187f0*/  FMUL.FTZ R26, R26, UR5 ;  /* 0x000000051a1a7c20 */ /* 0x000fe20008410000 */
[----:B------:R-:W-:Y:S01]  /*18800*/  FMUL.FTZ R27, R27, UR5 ;  /* 0x000000051b1b7c20 */ /* 0x000fe20008410000 */
[----:B------:R-:W-:Y:S01]  /*18810*/  MUFU.TANH R3, R3 ;  /* 0x0000000300037308 */ /* 0x000fe20000002400 */
[C---:B---3--:R-:W-:Y:S06]  /*18820*/  HMMA.16816.F32 R100, R20.reuse, R4, R100 ;  /* 0x000000041464723c */ /* 0x048fec0000001864 */
[----:B------:R-:W-:Y:S01]  /*18830*/  HMMA.16816.F32 R56, R20, R6, R56 ;  /* 0x000000061438723c */ /* 0x000fe20000001838 */
[----:B------:R-:W2:Y:S01]  /*18840*/  LDSM.16.M88.4 R4, [R231+0x7800] ;  /* 0x00780000e704783b */ /* 0x000ea20000000200 */
[----:B------:R-:W-:Y:S04]  /*18850*/  MUFU.TANH R50, R25 ;  /* 0x0000001900327308 */ /* 0x000fe80000002400 */
[C---:B------:R-:W-:Y:S04]  /*18860*/  HMMA.16816.F32 R36, R8.reuse, R40, R36 ;  /* 0x000000280824723c */ /* 0x040fe80000001824 */
[----:B------:R-:W-:Y:S02]  /*18870*/  MUFU.TANH R40, R13 ;  /* 0x0000000d00287308 */ /* 0x000fe40000002400 */
[----:B------:R-:W-:Y:S06]  /*18880*/  HMMA.16816.F32 R64, R8, R42, R64 ;  /* 0x0000002a0840723c */ /* 0x000fec0000001840 */
[----:B------:R-:W3:Y:S01]  /*18890*/  MUFU.TANH R41, R14 ;  /* 0x0000000e00297308 */ /* 0x000ee20000002400 */
[C---:B-1----:R-:W-:Y:S06]  /*188a0*/  HMMA.16816.F32 R84, R32.reuse, R16, R84 ;  /* 0x000000102054723c */ /* 0x042fec0000001854 */
[----:B------:R-:W-:Y:S01]  /*188b0*/  HMMA.16816.F32 R80, R32, R18, R80 ;  /* 0x000000122050723c */ /* 0x000fe20000001850 */
[----:B------:R1:W3:Y:S05]  /*188c0*/  MUFU.TANH R42, R15 ;  /* 0x0000000f002a7308 */ /* 0x0002ea0000002400 */
[C---:B----4-:R-:W-:Y:S03]  /*188d0*/  HMMA.16816.F32 R100, R8.reuse, R60, R100 ;  /* 0x0000003c0864723c */ /* 0x050fe60000001864 */
[----:B------:R-:W-:Y:S03]  /*188e0*/  MUFU.TANH R43, R24 ;  /* 0x00000018002b7308 */ /* 0x000fe60000002400 */
[----:B------:R-:W-:Y:S05]  /*188f0*/  HMMA.16816.F32 R56, R8, R62, R56 ;  /* 0x0000003e0838723c */ /* 0x000fea0000001838 */
[----:B------:R-:W4:Y:S01]  /*18900*/  MUFU.TANH R68, R26 ;  /* 0x0000001a00447308 */ /* 0x000f220000002400 */
[----:B-1----:R-:W1:Y:S01]  /*18910*/  LDSM.16.M88.4 R12, [R220+0x7000] ;  /* 0x00700000dc0c783b */ /* 0x002e620000000200 */
[C---:B--2---:R-:W-:Y:S06]  /*18920*/  HMMA.16816.F32 R84, R20.reuse, R4, R84 ;  /* 0x000000041454723c */ /* 0x044fec0000001854 */
[----:B------:R2:W4:Y:S01]  /*18930*/  MUFU.TANH R60, R27 ;  /* 0x0000001b003c7308 */ /* 0x0005220000002400 */
[----:B------:R-:W-:Y:S06]  /*18940*/  HMMA.16816.F32 R80, R20, R6, R80 ;  /* 0x000000061450723c */ /* 0x000fec0000001850 */
[C---:B------:R-:W-:Y:S06]  /*18950*/  HMMA.16816.F32 R36, R96.reuse, R28, R36 ;  /* 0x0000001c6024723c */ /* 0x040fec0000001824 */
[----:B------:R-:W-:Y:S01]  /*18960*/  HMMA.16816.F32 R64, R96, R30, R64 ;  /* 0x0000001e6040723c */ /* 0x000fe20000001840 */
[----:B------:R-:W-:Y:S04]  /*18970*/  LDSM.16.M88.4 R28, [R220+0x7800] ;  /* 0x00780000dc1c783b */ /* 0x000fe80000000200 */
[----:B--2---:R-:W2:Y:S01]  /*18980*/  LDSM.16.M88.4 R24, [R227+0xf800] ;  /* 0x00f80000e318783b */ /* 0x004ea20000000200 */
[----:B------:R-:W-:-:S12]  /*18990*/  DEPBAR.LE SB0, 0x0 ;  /* 0x000080000000791a */ /* 0x000fd80000000000 */
[----:B------:R-:W-:Y:S01]  /*189a0*/  FMUL.FTZ R36, R36, UR5 ;  /* 0x0000000524247c20 */ /* 0x000fe20008410000 */
[----:B------:R-:W-:Y:S01]  /*189b0*/  FMUL.FTZ R17, R38, UR5 ;  /* 0x0000000526117c20 */ /* 0x000fe20008410000 */
[C---:B-1----:R-:W-:Y:S01]  /*189c0*/  HMMA.16816.F32 R56, R96.reuse, R14, R56 ;  /* 0x0000000e6038723c */ /* 0x042fe20000001838 */
[----:B------:R-:W-:Y:S01]  /*189d0*/  FMUL.FTZ R16, R37, UR5 ;  /* 0x0000000525107c20 */ /* 0x000fe20008410000 */
[----:B------:R-:W-:Y:S02]  /*189e0*/  FMUL.FTZ R37, R39, UR5 ;  /* 0x0000000527257c20 */ /* 0x000fe40008410000 */
[----:B------:R-:W-:Y:S01]  /*189f0*/  MUFU.TANH R36, R36 ;  /* 0x0000002400247308 */ /* 0x000fe20000002400 */
[----:B------:R-:W-:Y:S01]  /*18a00*/  FMUL.FTZ R5, R66, UR5 ;  /* 0x0000000542057c20 */ /* 0x000fe20008410000 */
[----:B------:R-:W-:Y:S01]  /*18a10*/  HMMA.16816.F32 R100, R96, R12, R100 ;  /* 0x0000000c6064723c */ /* 0x000fe20000001864 */
[----:B------:R-:W-:Y:S02]  /*18a20*/  IMAD.SHL.U32 R14, R48, 0x2, RZ ;  /* 0x00000002300e7824 */ /* 0x000fe400078e00ff */
[----:B------:R-:W-:-:S03]  /*18a30*/  FMUL.FTZ R4, R67, UR5 ;  /* 0x0000000543047c20 */ /* 0x000fc60008410000 */
[----:B------:R-:W-:Y:S01]  /*18a40*/  LOP3.LUT R14, R14, 0x6, RZ, 0xc0, !PT ;  /* 0x000000060e0e7812 */ /* 0x000fe200078ec0ff */
[----:B------:R-:W-:Y:S01]  /*18a50*/  FMUL.FTZ R12, R64, UR5 ;  /* 0x00000005400c7c20 */ /* 0x000fe20008410000 */
[----:B------:R-:W1:Y:S01]  /*18a60*/  MUFU.TANH R17, R17 ;  /* 0x0000001100117308 */ /* 0x000e620000002400 */
[----:B------:R-:W-:Y:S02]  /*18a70*/  FMUL.FTZ R13, R65, UR5 ;  /* 0x00000005410d7c20 */ /* 0x000fe40008410000 */
[----:B------:R-:W-:-:S04]  /*18a80*/  IMAD.IADD R14, R44, 0x1, R14 ;  /* 0x000000012c0e7824 */ /* 0x000fc800078e020e */
[C---:B------:R-:W-:Y:S01]  /*18a90*/  VIADD R6, R14.reuse, 0x9 ;  /* 0x000000090e067836 */ /* 0x040fe20000000000 */
[CC--:B------:R-:W-:Y:S01]  /*18aa0*/  ISETP.GE.AND P1, PT, R14.reuse, R49.reuse, PT ;  /* 0x000000310e00720c */ /* 0x0c0fe20003f26270 */
[----:B------:R-:W-:Y:S01]  /*18ab0*/  VIADD R15, R14, 0x1 ;  /* 0x000000010e0f7836 */ /* 0x000fe20000000000 */
[----:B------:R-:W-:Y:S01]  /*18ac0*/  MUFU.TANH R16, R16 ;  /* 0x0000001000107308 */ /* 0x000fe20000002400 */
[C---:B--2---:R-:W-:Y:S01]  /*18ad0*/  HMMA.16816.F32 R84, R8.reuse, R24, R84 ;  /* 0x000000180854723c */ /* 0x044fe20000001854 */
[-C--:B------:R-:W-:Y:S01]  /*18ae0*/  ISETP.GE.AND P4, PT, R6, R49.reuse, PT ;  /* 0x000000310600720c */ /* 0x080fe20003f86270 */
[C---:B------:R-:W-:Y:S01]  /*18af0*/  VIADD R6, R14.reuse, 0x10 ;  /* 0x000000100e067836 */ /* 0x040fe20000000000 */
[----:B---3--:R-:W-:Y:S01]  /*18b00*/  FSEL R41, R41, -INF , !P1 ;  /* 0xff80000029297808 */ /* 0x008fe20004800000 */
[----:B------:R-:W-:Y:S01]  /*18b10*/  VIADD R7, R14, 0x8 ;  /* 0x000000080e077836 */ /* 0x000fe20000000000 */
[----:B------:R-:W-:Y:S01]  /*18b20*/  FSEL R3, R3, -INF , !P1 ;  /* 0xff80000003037808 */ /* 0x000fe20004800000 */
[----:B------:R-:W-:Y:S01]  /*18b30*/  HMMA.16816.F32 R80, R8, R26, R80 ;  /* 0x0000001a0850723c */ /* 0x000fe20000001850 */
[-C--:B------:R-:W-:Y:S01]  /*18b40*/  ISETP.GE.AND P2, PT, R6, R49.reuse, PT ;  /* 0x000000310600720c */ /* 0x080fe20003f46270 */
[----:B------:R-:W-:Y:S01]  /*18b50*/  VIADD R6, R14, 0x11 ;  /* 0x000000110e067836 */ /* 0x000fe20000000000 */
[-C--:B------:R-:W-:Y:S01]  /*18b60*/  ISETP.GE.AND P6, PT, R15, R49.reuse, PT ;  /* 0x000000310f00720c */ /* 0x080fe20003fc6270 */
[----:B------:R-:W2:Y:S01]  /*18b70*/  MUFU.TANH R37, R37 ;  /* 0x0000002500257308 */ /* 0x000ea20000002400 */
[-C--:B------:R-:W-:Y:S01]  /*18b80*/  ISETP.GE.AND P5, PT, R7, R49.reuse, PT ;  /* 0x000000310700720c */ /* 0x080fe20003fa6270 */
[----:B------:R-:W-:Y:S01]  /*18b90*/  FMUL.FTZ R100, R100, UR5 ;  /* 0x0000000564647c20 */ /* 0x000fe20008410000 */
[-C--:B------:R-:W-:Y:S01]  /*18ba0*/  ISETP.GE.AND P1, PT, R6, R49.reuse, PT ;  /* 0x000000310600720c */ /* 0x080fe20003f26270 */
[----:B------:R-:W-:Y:S01]  /*18bb0*/  FMUL.FTZ R102, R102, UR5 ;  /* 0x0000000566667c20 */ /* 0x000fe20008410000 */
[C---:B------:R-:W-:Y:S01]  /*18bc0*/  IADD3 R6, R14.reuse, 0x18, RZ ;  /* 0x000000180e067810 */ /* 0x040fe20007ffe0ff */
[----:B------:R-:W-:Y:S01]  /*18bd0*/  VIADD R8, R14, 0x28 ;  /* 0x000000280e087836 */ /* 0x000fe20000000000 */
[----:B------:R-:W-:Y:S01]  /*18be0*/  FSEL R42, R42, -INF , !P6 ;  /* 0xff8000002a2a7808 */ /* 0x000fe20007000000 */
[----:B------:R-:W3:Y:S01]  /*18bf0*/  MUFU.TANH R12, R12 ;  /* 0x0000000c000c7308 */ /* 0x000ee20000002400 */
[----:B------:R-:W-:Y:S01]  /*18c00*/  FSEL R40, R40, -INF , !P6 ;  /* 0xff80000028287808 */ /* 0x000fe20007000000 */
[----:B------:R-:W-:Y:S01]  /*18c10*/  FMUL.FTZ R101, R101, UR5 ;  /* 0x0000000565657c20 */ /* 0x000fe20008410000 */
[-C--:B------:R-:W-:Y:S01]  /*18c20*/  ISETP.GE.AND P6, PT, R6, R49.reuse, PT ;  /* 0x000000310600720c */ /* 0x080fe20003fc6270 */
[----:B------:R-:W-:Y:S01]  /*18c30*/  VIADD R6, R14, 0x19 ;  /* 0x000000190e067836 */ /* 0x000fe20000000000 */
[----:B----4-:R-:W-:Y:S01]  /*18c40*/  FSEL R68, R68, -INF , !P5 ;  /* 0xff80000044447808 */ /* 0x010fe20006800000 */
[C---:B------:R-:W-:Y:S01]  /*18c50*/  HMMA.16816.F32 R84, R96.reuse, R28, R84 ;  /* 0x0000001c6054723c */ /* 0x040fe20000001854 */
[----:B------:R-:W-:Y:S01]  /*18c60*/  FSEL R43, R43, -INF , !P5 ;  /* 0xff8000002b2b7808 */ /* 0x000fe20006800000 */
[----:B------:R-:W4:Y:S01]  /*18c70*/  MUFU.TANH R5, R5 ;  /* 0x0000000500057308 */ /* 0x000f220000002400 */
[-C--:B------:R-:W-:Y:S01]  /*18c80*/  ISETP.GE.AND P5, PT, R6, R49.reuse, PT ;  /* 0x000000310600720c */ /* 0x080fe20003fa6270 */
[----:B------:R-:W-:Y:S01]  /*18c90*/  VIADD R6, R14, 0x20 ;  /* 0x000000200e067836 */ /* 0x000fe20000000000 */
[----:B------:R-:W-:Y:S01]  /*18ca0*/  FSEL R60, R60, -INF , !P4 ;  /* 0xff8000003c3c7808 */ /* 0x000fe20006000000 */
[----:B------:R-:W-:Y:S01]  /*18cb0*/  HMMA.16816.F32 R28, R96, R30, R80 ;  /* 0x0000001e601c723c */ /* 0x000fe20000001850 */
[----:B------:R-:W-:Y:S01]  /*18cc0*/  FSEL R50, R50, -INF , !P4 ;  /* 0xff80000032327808 */ /* 0x000fe20006000000 */
[----:B------:R-:W-:Y:S01]  /*18cd0*/  FMUL.FTZ R103, R103, UR5 ;  /* 0x0000000567677c20 */ /* 0x000fe20008410000 */
[-C--:B------:R-:W-:Y:S01]  /*18ce0*/  ISETP.GE.AND P4, PT, R6, R49.reuse, PT ;  /* 0x000000310600720c */ /* 0x080fe20003f86270 */
[----:B------:R-:W-:Y:S01]  /*18cf0*/  MUFU.TANH R13, R13 ;  /* 0x0000000d000d7308 */ /* 0x000fe20000002400 */
[----:B------:R-:W-:Y:S01]  /*18d00*/  VIADD R6, R14, 0x21 ;  /* 0x000000210e067836 */ /* 0x000fe20000000000 */
[----:B-1----:R-:W-:Y:S01]  /*18d10*/  FSEL R7, R17, -INF , !P2 ;  /* 0xff80000011077808 */ /* 0x002fe20005000000 */
[----:B------:R-:W-:Y:S01]  /*18d20*/  FMUL.FTZ R56, R56, UR5 ;  /* 0x0000000538387c20 */ /* 0x000fe20008410000 */
[----:B------:R-:W-:Y:S01]  /*18d30*/  FSEL R11, R36, -INF , !P2 ;  /* 0xff800000240b7808 */ /* 0x000fe20005000000 */
[----:B------:R-:W-:Y:S01]  /*18d40*/  FMUL.FTZ R58, R58, UR5 ;  /* 0x000000053a3a7c20 */ /* 0x000fe20008410000 */
[----:B------:R-:W-:Y:S01]  /*18d50*/  ISETP.GE.AND P2, PT, R6, R49, PT ;  /* 0x000000310600720c */ /* 0x000fe20003f46270 */
[----:B------:R-:W-:Y:S01]  /*18d60*/  FMUL.FTZ R57, R57, UR5 ;  /* 0x0000000539397c20 */ /* 0x000fe20008410000 */
[----:B------:R-:W1:Y:S01]  /*18d70*/  MUFU.TANH R4, R4 ;  /* 0x0000000400047308 */ /* 0x000e620000002400 */
[----:B--2---:R-:W-:Y:S01]  /*18d80*/  FSEL R6, R37, -INF , !P1 ;  /* 0xff80000025067808 */ /* 0x004fe20004800000 */
[----:B------:R-:W-:Y:S01]  /*18d90*/  FMUL.FTZ R59, R59, UR5 ;  /* 0x000000053b3b7c20 */ /* 0x000fe20008410000 */
[----:B------:R-:W-:-:S02]  /*18da0*/  FSEL R10, R16, -INF , !P1 ;  /* 0xff800000100a7808 */ /* 0x000fc40004800000 */
[----:B------:R-:W-:Y:S01]  /*18db0*/  ISETP.GE.AND P1, PT, R8, R49, PT ;  /* 0x000000310800720c */ /* 0x000fe20003f26270 */
[----:B------:R-:W-:Y:S01]  /*18dc0*/  VIADD R8, R14, 0x29 ;  /* 0x000000290e087836 */ /* 0x000fe20000000000 */
[----:B---3--:R-:W-:Y:S01]  /*18dd0*/  FSEL R9, R12, -INF , !P6 ;  /* 0xff8000000c097808 */ /* 0x008fe20007000000 */
[----:B------:R-:W2:Y:S01]  /*18de0*/  MUFU.TANH R184, R100 ;  /* 0x0000006400b87308 */ /* 0x000ea20000002400 */
[----:B------:R-:W-:Y:S01]  /*18df0*/  FMUL.FTZ R84, R84, UR5 ;  /* 0x0000000554547c20 */ /* 0x000fe20008410000 */
[----:B------:R-:W-:Y:S01]  /*18e00*/  FMUL.FTZ R85, R85, UR5 ;  /* 0x0000000555557c20 */ /* 0x000fe20008410000 */
[----:B------:R-:W-:Y:S01]  /*18e10*/  FMUL.FTZ R86, R86, UR5 ;  /* 0x0000000556567c20 */ /* 0x000fe20008410000 */
[----:B------:R-:W-:Y:S02]  /*18e20*/  VIADD R12, R14, 0x30 ;  /* 0x000000300e0c7836 */ /* 0x000fe40000000000 */
[----:B------:R-:W-:Y:S01]  /*18e30*/  FMUL.FTZ R87, R87, UR5 ;  /* 0x0000000557577c20 */ /* 0x000fe20008410000 */
[----:B------:R-:W-:Y:S01]  /*18e40*/  FMUL.FTZ R28, R28, UR5 ;  /* 0x000000051c1c7c20 */ /* 0x000fe20008410000 */
[----:B------:R-:W-:Y:S01]  /*18e50*/  FMUL.FTZ R30, R30, UR5 ;  /* 0x000000051e1e7c20 */ /* 0x000fe20008410000 */
[----:B------:R-:W3:Y:S01]  /*18e60*/  MUFU.TANH R188, R102 ;  /* 0x0000006600bc7308 */ /* 0x000ee20000002400 */
[----:B------:R-:W-:Y:S01]  /*18e70*/  FMUL.FTZ R29, R29, UR5 ;  /* 0x000000051d1d7c20 */ /* 0x000fe20008410000 */
[----:B------:R-:W-:Y:S01]  /*18e80*/  FMUL.FTZ R31, R31, UR5 ;  /* 0x000000051f1f7c20 */ /* 0x000fe20008410000 */
[----:B----4-:R-:W-:-:S02]  /*18e90*/  FSEL R5, R5, -INF , !P6 ;  /* 0xff80000005057808 */ /* 0x010fc40007000000 */
[-C--:B------:R-:W-:Y:S02]  /*18ea0*/  ISETP.GE.AND P6, PT, R8, R49.reuse, PT ;  /* 0x000000310800720c */ /* 0x080fe40003fc6270 */
[----:B-1----:R-:W-:Y:S01]  /*18eb0*/  FSEL R4, R4, -INF , !P5 ;  /* 0xff80000004047808 */ /* 0x002fe20006800000 */
[----:B------:R-:W1:Y:S01]  /*18ec0*/  MUFU.TANH R185, R101 ;  /* 0x0000006500b97308 */ /* 0x000e620000002400 */
[----:B------:R-:W-:Y:S02]  /*18ed0*/  FSEL R8, R13, -INF , !P5 ;  /* 0xff8000000d087808 */ /* 0x000fe40006800000 */
[----:B------:R-:W-:Y:S01]  /*18ee0*/  ISETP.GE.AND P5, PT, R12, R49, PT ;  /* 0x000000310c00720c */ /* 0x000fe20003fa6270 */
[----:B------:R-:W-:Y:S01]  /*18ef0*/  VIADD R12, R14, 0x31 ;  /* 0x000000310e0c7836 */ /* 0x000fe20000000000 */
[----:B--2---:R-:W-:-:S03]  /*18f00*/  FSEL R184, R184, -INF , !P4 ;  /* 0xff800000b8b87808 */ /* 0x004fc60006000000 */
[----:B------:R-:W2:Y:S01]  /*18f10*/  MUFU.TANH R189, R103 ;  /* 0x0000006700bd7308 */ /* 0x000ea20000002400 */
[----:B---3--:R-:W-:Y:S02]  /*18f20*/  FSEL R188, R188, -INF , !P4 ;  /* 0xff800000bcbc7808 */ /* 0x008fe40006000000 */
[----:B------:R-:W-:Y:S01]  /*18f30*/  ISETP.GE.AND P4, PT, R12, R49, PT ;  /* 0x000000310c00720c */ /* 0x000fe20003f86270 */
[C---:B------:R-:W-:Y:S01]  /*18f40*/  VIADD R12, R14.reuse, 0x38 ;  /* 0x000000380e0c7836 */ /* 0x040fe20000000000 */
[----:B------:R-:W-:-:S03]  /*18f50*/  IADD3 R14, R14, 0x39, RZ ;  /* 0x000000390e0e7810 */ /* 0x000fc60007ffe0ff */
[----:B------:R-:W3:Y:S01]  /*18f60*/  MUFU.TANH R186, R56 ;  /* 0x0000003800ba7308 */ /* 0x000ee20000002400 */
[----:B-1----:R-:W-:-:S07]  /*18f70*/  FSEL R185, R185, -INF , !P2 ;  /* 0xff800000b9b97808 */ /* 0x002fce0005000000 */
[----:B------:R-:W1:Y:S01]  /*18f80*/  MUFU.TANH R190, R58 ;  /* 0x0000003a00be7308 */ /* 0x000e620000002400 */
[----:B--2---:R-:W-:Y:S02]  /*18f90*/  FSEL R189, R189, -INF , !P2 ;  /* 0xff800000bdbd7808 */ /* 0x004fe40005000000 */
[----:B------:R-:W-:-:S05]  /*18fa0*/  ISETP.GE.AND P2, PT, R12, R49, PT ;  /* 0x000000310c00720c */ /* 0x000fca0003f46270 */
[----:B------:R-:W2:Y:S01]  /*18fb0*/  MUFU.TANH R187, R57 ;  /* 0x0000003900bb7308 */ /* 0x000ea20000002400 */
[----:B---3--:R-:W-:-:S07]  /*18fc0*/  FSEL R186, R186, -INF , !P1 ;  /* 0xff800000baba7808 */ /* 0x008fce0004800000 */
[----:B------:R-:W3:Y:S01]  /*18fd0*/  MUFU.TANH R191, R59 ;  /* 0x0000003b00bf7308 */ /* 0x000ee20000002400 */
[----:B-1----:R-:W-:Y:S02]  /*18fe0*/  FSEL R190, R190, -INF , !P1 ;  /* 0xff800000bebe7808 */ /* 0x002fe40004800000 */
[----:B------:R-:W-:-:S05]  /*18ff0*/  ISETP.GE.AND P1, PT, R14, R49, PT ;  /* 0x000000310e00720c */ /* 0x000fca0003f26270 */
        /* <DEDUP_REMOVED lines=15> */
[----:B---3--:R-:W-:Y:S02]  /*190f0*/  FSEL R170, R170, -INF , !P2 ;  /* 0xff800000aaaa7808 */ /* 0x008fe40005000000 */
[----:B-1----:R-:W-:Y:S02]  /*19100*/  FSEL R168, R168, -INF , !P1 ;  /* 0xff800000a8a87808 */ /* 0x002fe40004800000 */
[----:B--2---:R-:W-:Y:S01]  /*19110*/  FSEL R193, R193, -INF , !P1 ;  /* 0xff800000c1c17808 */ /* 0x004fe20004800000 */
[----:B------:R-:W-:Y:S06]  /*19120*/  BAR.SYNC.DEFER_BLOCKING 0x0 ;  /* 0x0000000000007b1d */ /* 0x000fec0000010000 */
[----:B------:R-:W-:Y:S05]  /*19130*/  @!P0 BRA `(.L_x_5637) ;  /* 0x0000000400c08947 */ /* 0x000fea0003800000 */
[----:B------:R-:W-:Y:S05]  /*19140*/  @!P3 BRA `(.L_x_5638) ;  /* 0x0000000000f4b947 */ /* 0x000fea0003800000 */
[----:B------:R-:W1:Y:S01]  /*19150*/  LDC R13, c[0x0][0x380] ;  /* 0x0000e000ff0d7b82 */ /* 0x000e620000000800 */
[----:B------:R-:W-:Y:S01]  /*19160*/  IABS R17, R44 ;  /* 0x0000002c00117213 */ /* 0x000fe20000000000 */
[----:B------:R-:W-:Y:S01]  /*19170*/  ULDC.64 UR10, c[0x0][0x248] ;  /* 0x00009200000a7ab9 */ /* 0x000fe20000000a00 */
[----:B------:R-:W-:Y:S01]  /*19180*/  IADD3 R19, R44, -0x40, RZ ;  /* 0xffffffc02c137810 */ /* 0x000fe20007ffe0ff */
[----:B------:R-:W-:-:S03]  /*19190*/  ULDC.64 UR8, c[0x0][0x230] ;  /* 0x00008c0000087ab9 */ /* 0x000fc60000000a00 */
[----:B------:R-:W-:Y:S02]  /*191a0*/  IABS R15, R19 ;  /* 0x00000013000f7213 */ /* 0x000fe40000000000 */
[-C--:B-1----:R-:W-:Y:S02]  /*191b0*/  IABS R12, R13.reuse ;  /* 0x0000000d000c7213 */ /* 0x082fe40000000000 */
[-C--:B------:R-:W-:Y:S02]  /*191c0*/  LOP3.LUT R44, R44, R13.reuse, RZ, 0x3c, !PT ;  /* 0x0000000d2c2c7212 */ /* 0x080fe400078e3cff */
[----:B------:R-:W1:Y:S01]  /*191d0*/  I2F.RP R20, R12 ;  /* 0x0000000c00147306 */ /* 0x000e620000209400 */
[----:B------:R-:W-:Y:S02]  /*191e0*/  LOP3.LUT R19, R19, R13, RZ, 0x3c, !PT ;  /* 0x0000000d13137212 */ /* 0x000fe400078e3cff */
[----:B------:R-:W-:-:S05]  /*191f0*/  ISETP.GE.AND P4, PT, R44, RZ, PT ;  /* 0x000000ff2c00720c */ /* 0x000fca0003f86270 */
        /* <DEDUP_REMOVED lines=21> */
[----:B------:R-:W-:Y:S02]  /*19350*/  ISETP.GE.AND P1, PT, R19, RZ, PT ;  /* 0x000000ff1300720c */ /* 0x000fe40003f26270 */
[----:B------:R-:W-:-:S02]  /*19360*/  ISETP.NE.AND P2, PT, R13, RZ, PT ;  /* 0x000000ff0d00720c */ /* 0x000fc40003f45270 */
[----:B------:R-:W-:-:S05]  /*19370*/  LOP3.LUT R16, RZ, R13, RZ, 0x33, !PT ;  /* 0x0000000dff107212 */ /* 0x000fca00078e33ff */
        /* <DEDUP_REMOVED lines=8> */
[----:B------:R-:W-:Y:S02]  /*19400*/  IMAD.WIDE R18, R16, 0x4, R240 ;  /* 0x0000000410127825 */ /* 0x000fe400078e02f0 */
        /* <DEDUP_REMOVED lines=9> */
[----:B------:R-:W-:Y:S02]  /*194a0*/  MOV R12, R16 ;  /* 0x00000010000c7202 */ /* 0x000fe40000000f00 */
[----:B--2---:R-:W-:-:S04]  /*194b0*/  IADD3 R14, -R15, R14, RZ ;  /* 0x0000000e0f0e7210 */ /* 0x004fc80007ffe1ff */
[----:B------:R-:W-:Y:S01]  /*194c0*/  SHF.R.S32.HI R15, RZ, 0x1f, R14 ;  /* 0x0000001fff0f7819 */ /* 0x000fe2000001140e */
[----:B------:R-:W-:-:S04]  /*194d0*/  IMAD.WIDE.U32 R12, R14, UR8, R12 ;  /* 0x000000080e0c7c25 */ /* 0x000fc8000f8e000c */
[----:B------:R-:W-:-:S04]  /*194e0*/  IMAD R15, R15, UR8, RZ ;  /* 0x000000080f0f7c24 */ /* 0x000fc8000f8e02ff */
[----:B------:R-:W-:-:S04]  /*194f0*/  IMAD R15, R14, UR9, R15 ;  /* 0x000000090e0f7c24 */ /* 0x000fc8000f8e020f */
[----:B------:R-:W-:Y:S01]  /*19500*/  IMAD.IADD R15, R13, 0x1, R15 ;  /* 0x000000010d0f7824 */ /* 0x000fe200078e020f */
[----:B------:R-:W-:Y:S06]  /*19510*/  BRA `(.L_x_5639) ;  /* 0x0000000000107947 */ /* 0x000fec0003800000 */
.L_x_5638:
[----:B------:R-:W-:Y:S02]  /*19520*/  ULDC UR10, c[0x0][0x248] ;  /* 0x00009200000a7ab9 */ /* 0x000fe40000000800 */
[----:B------:R-:W-:-:S06]  /*19530*/  USHF.L.U32 UR5, UR10, 0x6, URZ ;  /* 0x000000060a057899 */ /* 0x000fcc000800063f */
[----:B------:R-:W-:-:S04]  /*19540*/  IADD3 R12, RZ, -UR5, RZ ;  /* 0x80000005ff0c7c10 */ /* 0x000fc8000fffe0ff */
[----:B------:R-:W-:-:S07]  /*19550*/  SHF.R.S32.HI R15, RZ, 0x1f, R12 ;  /* 0x0000001fff0f7819 */ /* 0x000fce000001140c */
.L_x_5639:
        /* <DEDUP_REMOVED lines=10> */
[C---:B------:R-:W-:Y:S01]  /*19600*/  LEA R14, P2, R122.reuse, UR8, 0x1 ;  /* 0x000000087a0e7c11 */ /* 0x040fe2000f8408ff */
[----:B------:R-:W-:Y:S01]  /*19610*/  IMAD.MOV.U32 R18, RZ, RZ, R237 ;  /* 0x000000ffff127224 */ /* 0x000fe200078e00ed */
[----:B------:R-:W-:Y:S01]  /*19620*/  LEA R12, P1, R47, UR8, 0x1 ;  /* 0x000000082f0c7c11 */ /* 0x000fe2000f8208ff */
[----:B------:R-:W-:Y:S01]  /*19630*/  IMAD.MOV.U32 R19, RZ, RZ, R236 ;  /* 0x000000ffff137224 */ /* 0x000fe200078e00ec */
[----:B------:R-:W-:-:S02]  /*19640*/  LEA.HI.X R15, R122, UR9, R15, 0x1, P2 ;  /* 0x000000097a0f7c11 */ /* 0x000fc400090f0c0f */
[----:B------:R-:W-:Y:S02]  /*19650*/  IADD3 R16, P2, R237, UR11, RZ ;  /* 0x0000000bed107c10 */ /* 0x000fe4000ff5e0ff */
[----:B------:R-:W-:Y:S01]  /*19660*/  @!PT LDS RZ, [RZ] ;  /* 0x00000000fffff984 */ /* 0x000fe20000000800 */
[----:B------:R-:W-:Y:S01]  /*19670*/  @!PT LDS RZ, [RZ] ;  /* 0x00000000fffff984 */ /* 0x000fe20000000800 */
[----:B------:R-:W-:Y:S01]  /*19680*/  @!PT LDS RZ, [RZ] ;  /* 0x00000000fffff984 */ /* 0x000fe20000000800 */
[----:B------:R1:W-:Y:S01]  /*19690*/  LDGSTS.E.BYPASS.LTC128B.128 [R244+0x8000], desc[UR6][R18.64] ;  /* 0x0800000012f47fae */ /* 0x0003e2000b901d46 */
[----:B------:R-:W-:Y:S02]  /*196a0*/  LEA.HI.X R13, R47, UR9, R46, 0x1, P1 ;  /* 0x000000092f0d7c11 */ /* 0x000fe400088f0c2e */
[----:B------:R-:W-:Y:S01]  /*196b0*/  IADD3.X R17, R236, UR5, RZ, P2, !PT ;  /* 0x00000005ec117c10 */ /* 0x000fe200097fe4ff */
[----:B------:R-:W-:Y:S01]  /*196c0*/  LDGSTS.E.BYPASS.LTC128B.128 [R244+0xa000], desc[UR6][R14.64+0x80] ;  /* 0x0a0000800ef47fae */ /* 0x000fe2000b901d46 */
[----:B------:R-:W-:-:S03]  /*196d0*/  IADD3 R20, P1, R12, UR11, RZ ;  /* 0x0000000b0c147c10 */ /* 0x000fc6000ff3e0ff */
[----:B------:R-:W-:Y:S01]  /*196e0*/  LDGSTS.E.BYPASS.LTC128B.128 [R244+0xc000], desc[UR6][R14.64+0x100] ;  /* 0x0c0001000ef47fae */ /* 0x000fe2000b901d46 */
[----:B------:R-:W-:Y:S02]  /*196f0*/  IADD3.X R21, R13, UR5, RZ, P1, !PT ;  /* 0x000000050d157c10 */ /* 0x000fe40008ffe4ff */
[----:B------:R-:W-:Y:S01]  /*19700*/  IADD3 R22, P1, R20, UR11, RZ ;  /* 0x0000000b14167c10 */ /* 0x000fe2000ff3e0ff */
[----:B------:R2:W-:Y:S03]  /*19710*/  LDGSTS.E.BYPASS.LTC128B.128 [R244+0xe000], desc[UR6][R14.64+0x180] ;  /* 0x0e0001800ef47fae */ /* 0x0005e6000b901d46 */
[----:B------:R-:W-:Y:S01]  /*19720*/  IADD3.X R23, R21, UR5, RZ, P1, !PT ;  /* 0x0000000515177c10 */ /* 0x000fe20008ffe4ff */
[----:B------:R3:W-:Y:S04]  /*19730*/  LDGSTS.E.BYPASS.LTC128B.128 [R244+0x8800], desc[UR6][R16.64] ;  /* 0x0880000010f47fae */ /* 0x0007e8000b901d46 */
[----:B------:R3:W-:Y:S04]  /*19740*/  LDGSTS.E.BYPASS.LTC128B.128 [R244+0xa800], desc[UR6][R12.64+0x80] ;  /* 0x0a8000800cf47fae */ /* 0x0007e8000b901d46 */
[----:B------:R3:W-:Y:S01]  /*19750*/  LDGSTS.E.BYPASS.LTC128B.128 [R244+0xc800], desc[UR6][R12.64+0x100] ;  /* 0x0c8001000cf47fae */ /* 0x0007e2000b901d46 */
[----:B-1----:R-:W-:-:S03]  /*19760*/  IADD3 R18, P2, R16, UR11, RZ ;  /* 0x0000000b10127c10 */ /* 0x002fc6000ff5e0ff */
[----:B------:R3:W-:Y:S01]  /*19770*/  LDGSTS.E.BYPASS.LTC128B.128 [R244+0xe800], desc[UR6][R12.64+0x180] ;  /* 0x0e8001800cf47fae */ /* 0x0007e2000b901d46 */
[----:B------:R-:W-:-:S05]  /*19780*/  IADD3.X R19, R17, UR5, RZ, P2, !PT ;  /* 0x0000000511137c10 */ /* 0x000fca00097fe4ff */
[----:B------:R3:W-:Y:S01]  /*19790*/  LDGSTS.E.BYPASS.LTC128B.128 [R244+0x9000], desc[UR6][R18.64] ;  /* 0x0900000012f47fae */ /* 0x0007e2000b901d46 */
[----:B--2---:R-:W-:-:S03]  /*197a0*/  IADD3 R14, P2, R18, UR11, RZ ;  /* 0x0000000b120e7c10 */ /* 0x004fc6000ff5e0ff */
        /* <DEDUP_REMOVED lines=8> */
[----:B------:R-:W0:Y:S02]  /*19830*/  LDGDEPBAR ;  /* 0x00000000000079af */ /* 0x000e240000000000 */
.L_x_5637:
[----:B---3--:R-:W-:Y:S01]  /*19840*/  FMNMX.FTZ R15, R3, R40, !PT ;  /* 0x00000028030f7209 */ /* 0x008fe20007810000 */
        /* <DEDUP_REMOVED lines=76> */
[----:B------:R-:W-:Y:S01]  /*19d10*/  LDSM.16.MT88.4 R8, [R225+0x10800] ;  /* 0x01080000e108783b */ /* 0x000fe20000004200 */
[--C-:B------:R-:W-:Y:S01]  /*19d20*/  FFMA.FTZ R174, R7, UR5, -R169.reuse ;  /* 0x0000000507ae7c23 */ /* 0x100fe200080108a9 */
[--C-:B------:R-:W-:Y:S01]  /*19d30*/  FFMA.FTZ R167, R6, UR5, -R169.reuse ;  /* 0x0000000506a77c23 */ /* 0x100fe200080108a9 */
[----:B------:R-:W-:Y:S01]  /*19d40*/  MUFU.EX2 R178, R178 ;  /* 0x000000b200b27308 */ /* 0x000fe20000000800 */
[--C-:B------:R-:W-:Y:S01]  /*19d50*/  FFMA.FTZ R166, R5, UR5, -R169.reuse ;  /* 0x0000000505a67c23 */ /* 0x100fe200080108a9 */
[--C-:B------:R-:W-:Y:S01]  /*19d60*/  FFMA.FTZ R0, R4, UR5, -R169.reuse ;  /* 0x0000000504007c23 */ /* 0x100fe200080108a9 */
[----:B------:R-:W2:Y:S01]  /*19d70*/  LDSM.16.MT88.4 R40, [R228+0x12000] ;  /* 0x01200000e428783b */ /* 0x000ea20000004200 */
[--C-:B------:R-:W-:Y:S01]  /*19d80*/  FFMA.FTZ R185, R185, UR5, -R194.reuse ;  /* 0x00000005b9b97c23 */ /* 0x100fe200080108c2 */
[--C-:B------:R-:W-:Y:S01]  /*19d90*/  FFMA.FTZ R186, R186, UR5, -R194.reuse ;  /* 0x00000005baba7c23 */ /* 0x100fe200080108c2 */
[--C-:B------:R-:W-:Y:S01]  /*19da0*/  FFMA.FTZ R187, R187, UR5, -R194.reuse ;  /* 0x00000005bbbb7c23 */ /* 0x100fe200080108c2 */
[----:B------:R-:W-:Y:S01]  /*19db0*/  LDSM.16.MT88.4 R4, [R224+0x10800] ;  /* 0x01080000e004783b */ /* 0x000fe20000004200 */
[----:B------:R-:W3:Y:S01]  /*19dc0*/  MUFU.EX2 R176, R176 ;  /* 0x000000b000b07308 */ /* 0x000ee20000000800 */
[----:B-1----:R-:W-:Y:S01]  /*19dd0*/  F2FP.F16.F32.PACK_AB R128, R180, R181 ;  /* 0x000000b5b480723e */ /* 0x002fe200000000ff */
[--C-:B------:R-:W-:Y:S01]  /*19de0*/  FFMA.FTZ R188, R188, UR5, -R169.reuse ;  /* 0x00000005bcbc7c23 */ /* 0x100fe200080108a9 */
[----:B------:R-:W1:Y:S01]  /*19df0*/  LDSM.16.MT88.4 R48, [R226+0x12000] ;  /* 0x01200000e230783b */ /* 0x000e620000004200 */
        /* <DEDUP_REMOVED lines=9> */
[----:B------:R-:W-:Y:S01]  /*19e90*/  FFMA.FTZ R249, R193, UR5, -R194 ;  /* 0x00000005c1f97c23 */ /* 0x000fe200080108c2 */
        /* <DEDUP_REMOVED lines=8> */
[----:B------:R-:W-:Y:S01]  /*19f20*/  FADD.FTZ R180, R181, R180 ;  /* 0x000000b4b5b47221 */ /* 0x000fe20000010000 */
[----:B------:R-:W-:Y:S01]  /*19f30*/  LDSM.16.MT88.4 R32, [R225+0x12800] ;  /* 0x01280000e120783b */ /* 0x000fe20000004200 */
[----:B------:R-:W3:Y:S02]  /*19f40*/  MUFU.EX2 R179, R179 ;  /* 0x000000b300b37308 */ /* 0x000ee40000000800 */
[----:B------:R-:W-:Y:S01]  /*19f50*/  FADD.FTZ R180, R178, R180 ;  /* 0x000000b4b2b47221 */ /* 0x000fe20000010000 */
[----:B------:R-:W-:Y:S03]  /*19f60*/  LDSM.16.MT88.4 R168, [R224+0x13800] ;  /* 0x01380000e0a8783b */ /* 0x000fe60000004200 */
[----:B------:R-:W-:-:S02]  /*19f70*/  FADD.FTZ R180, R176, R180 ;  /* 0x000000b4b0b47221 */ /* 0x000fc40000010000 */
[----:B------:R-:W5:Y:S01]  /*19f80*/  MUFU.EX2 R177, R177 ;  /* 0x000000b100b17308 */ /* 0x000f620000000800 */
[----:B----4-:R-:W-:Y:S01]  /*19f90*/  F2FP.F16.F32.PACK_AB R129, R183, R182 ;  /* 0x000000b6b781723e */ /* 0x010fe200000000ff */
[----:B------:R-:W-:-:S06]  /*19fa0*/  FADD.FTZ R182, R182, R183 ;  /* 0x000000b7b6b67221 */ /* 0x000fcc0000010000 */
[----:B------:R-:W4:Y:S01]  /*19fb0*/  MUFU.EX2 R175, R175 ;  /* 0x000000af00af7308 */ /* 0x000f220000000800 */
[----:B---3--:R-:W-:-:S07]  /*19fc0*/  FADD.FTZ R182, R179, R182 ;  /* 0x000000b6b3b67221 */ /* 0x008fce0000010000 */
[----:B------:R-:W3:Y:S01]  /*19fd0*/  MUFU.EX2 R173, R173 ;  /* 0x000000ad00ad7308 */ /* 0x000ee20000000800 */
[C---:B-----5:R-:W-:Y:S01]  /*19fe0*/  F2FP.F16.F32.PACK_AB R131, R177.reuse, R179 ;  /* 0x000000b3b183723e */ /* 0x060fe200000000ff */
[----:B------:R-:W-:-:S06]  /*19ff0*/  FADD.FTZ R182, R177, R182 ;  /* 0x000000b6b1b67221 */ /* 0x000fcc0000010000 */
[----:B------:R-:W-:Y:S01]  /*1a000*/  HMMA.16816.F32 R144, R128, R140, RZ ;  /* 0x0000008c8090723c */ /* 0x000fe200000018ff */
[----:B------:R-:W-:Y:S01]  /*1a010*/  MUFU.EX2 R172, R172 ;  /* 0x000000ac00ac7308 */ /* 0x000fe20000000800 */
[----:B----4-:R-:W-:-:S04]  /*1a020*/  FADD.FTZ R180, R175, R180 ;  /* 0x000000b4afb47221 */ /* 0x010fc80000010000 */
[C---:B------:R-:W-:Y:S03]  /*1a030*/  HMMA.16816.F32 R140, R128.reuse, R142, RZ ;  /* 0x0000008e808c723c */ /* 0x040fe600000018ff */
[----:B------:R-:W4:Y:S01]  /*1a040*/  MUFU.EX2 R2, R2 ;  /* 0x0000000200027308 */ /* 0x000f220000000800 */
[C---:B---3--:R-:W-:Y:S01]  /*1a050*/  F2FP.F16.F32.PACK_AB R28, R173.reuse, R175 ;  /* 0x000000afad1c723e */ /* 0x048fe200000000ff */
[----:B------:R-:W-:Y:S01]  /*1a060*/  FADD.FTZ R180, R173, R180 ;  /* 0x000000b4adb47221 */ /* 0x000fe20000010000 */
[C---:B------:R-:W-:Y:S05]  /*1a070*/  HMMA.16816.F32 R160, R128.reuse, R156, RZ ;  /* 0x0000009c80a0723c */ /* 0x040fea00000018ff */
[----:B------:R-:W3:Y:S01]  /*1a080*/  MUFU.EX2 R174, R174 ;  /* 0x000000ae00ae7308 */ /* 0x000ee20000000800 */
[C---:B------:R-:W-:Y:S06]  /*1a090*/  HMMA.16816.F32 R136, R128.reuse, R132, RZ ;  /* 0x000000848088723c */ /* 0x040fec00000018ff */
[----:B------:R-:W-:Y:S01]  /*1a0a0*/  HMMA.16816.F32 R156, R128, R158, RZ ;  /* 0x0000009e809c723c */ /* 0x000fe200000018ff */
[----:B------:R-:W5:Y:S01]  /*1a0b0*/  MUFU.EX2 R167, R167 ;  /* 0x000000a700a77308 */ /* 0x000f620000000800 */
[----:B----4-:R-:W-:Y:S01]  /*1a0c0*/  F2FP.F16.F32.PACK_AB R30, R2, R172 ;  /* 0x000000ac021e723e */ /* 0x010fe200000000ff */
[----:B------:R-:W-:-:S03]  /*1a0d0*/  FADD.FTZ R172, R172, R180 ;  /* 0x000000b4acac7221 */ /* 0x000fc60000010000 */
[C---:B------:R-:W-:Y:S01]  /*1a0e0*/  HMMA.16816.F32 R132, R128.reuse, R134, RZ ;  /* 0x000000868084723c */ /* 0x040fe200000018ff */
[----:B------:R-:W-:Y:S02]  /*1a0f0*/  FADD.FTZ R172, R2, R172 ;  /* 0x000000ac02ac7221 */ /* 0x000fe40000010000 */
[----:B------:R-:W-:Y:S01]  /*1a100*/  MUFU.EX2 R166, R166 ;  /* 0x000000a600a67308 */ /* 0x000fe20000000800 */
[----:B---3--:R-:W-:Y:S02]  /*1a110*/  FADD.FTZ R182, R174, R182 ;  /* 0x000000b6aeb67221 */ /* 0x008fe40000010000 */
[C---:B------:R-:W-:Y:S05]  /*1a120*/  HMMA.16816.F32 R76, R128.reuse, R80, RZ ;  /* 0x00000050804c723c */ /* 0x040fea00000018ff */
[----:B------:R-:W3:Y:S01]  /*1a130*/  MUFU.EX2 R0, R0 ;  /* 0x0000000000007308 */ /* 0x000ee20000000800 */
[C---:B-----5:R-:W-:Y:S01]  /*1a140*/  F2FP.F16.F32.PACK_AB R29, R167.reuse, R174 ;  /* 0x000000aea71d723e */ /* 0x060fe200000000ff */
[----:B------:R-:W-:Y:S01]  /*1a150*/  HMMA.16816.F32 R80, R128, R82, RZ ;  /* 0x000000528050723c */ /* 0x000fe200000018ff */
[----:B------:R-:W-:-:S05]  /*1a160*/  FADD.FTZ R182, R167, R182 ;  /* 0x000000b6a7b67221 */ /* 0x000fca0000010000 */
[C---:B------:R-:W-:Y:S01]  /*1a170*/  HMMA.16816.F32 R152, R128.reuse, R148, RZ ;  /* 0x000000948098723c */ /* 0x040fe200000018ff */
[----:B------:R-:W-:Y:S05]  /*1a180*/  MUFU.EX2 R184, R184 ;  /* 0x000000b800b87308 */ /* 0x000fea0000000800 */
[----:B--2---:R-:W-:Y:S01]  /*1a190*/  HMMA.16816.F32 R36, R128, R40, RZ ;  /* 0x000000288024723c */ /* 0x004fe200000018ff */
[----:B---3--:R-:W-:Y:S02]  /*1a1a0*/  F2FP.F16.F32.PACK_AB R31, R0, R166 ;  /* 0x000000a6001f723e */ /* 0x008fe400000000ff */
[----:B------:R-:W2:Y:S01]  /*1a1b0*/  MUFU.EX2 R185, R185 ;  /* 0x000000b900b97308 */ /* 0x000ea20000000800 */
[----:B------:R-:W-:-:S02]  /*1a1c0*/  FADD.FTZ R166, R166, R182 ;  /* 0x000000b6a6a67221 */ /* 0x000fc40000010000 */
[----:B-1----:R-:W-:Y:S02]  /*1a1d0*/  HMMA.16816.F32 R44, R128, R48, RZ ;  /* 0x00000030802c723c */ /* 0x002fe400000018ff */
[----:B------:R-:W-:-:S04]  /*1a1e0*/  FADD.FTZ R166, R0, R166 ;  /* 0x000000a600a67221 */ /* 0x000fc80000010000 */
[C---:B------:R-:W-:Y:S01]  /*1a1f0*/  HMMA.16816.F32 R144, R28.reuse, R8, R144 ;  /* 0x000000081c90723c */ /* 0x040fe20000001890 */
        /* <DEDUP_REMOVED lines=17> */
[----:B------:R-:W1:Y:S05]  /*1a310*/  MUFU.EX2 R197, R197 ;  /* 0x000000c500c57308 */ /* 0x000e6a0000000800 */
[----:B------:R-:W-:Y:S01]  /*1a320*/  HMMA.16816.F32 R80, R28, R10, R80 ;  /* 0x0000000a1c50723c */ /* 0x000fe20000001850 */
[----:B------:R-:W2:Y:S02]  /*1a330*/  LDSM.16.MT88.4 R8, [R226+0x16800] ;  /* 0x01680000e208783b */ /* 0x000ea40000004200 */
[----:B------:R-:W-:Y:S03]  /*1a340*/  MUFU.EX2 R196, R196 ;  /* 0x000000c400c47308 */ /* 0x000fe60000000800 */
[C---:B------:R-:W-:Y:S05]  /*1a350*/  HMMA.16816.F32 R40, R128.reuse, R42, RZ ;  /* 0x0000002a8028723c */ /* 0x040fea00000018ff */
[----:B------:R-:W-:Y:S01]  /*1a360*/  MUFU.EX2 R195, R195 ;  /* 0x000000c300c37308 */ /* 0x000fe20000000800 */
[C---:B------:R-:W-:Y:S06]  /*1a370*/  HMMA.16816.F32 R48, R128.reuse, R50, RZ ;  /* 0x000000328030723c */ /* 0x040fec00000018ff */
[C---:B------:R-:W-:Y:S01]  /*1a380*/  HMMA.16816.F32 R88, R128.reuse, R90, RZ ;  /* 0x0000005a8058723c */ /* 0x040fe200000018ff */
[----:B------:R-:W-:Y:S05]  /*1a390*/  MUFU.EX2 R249, R249 ;  /* 0x000000f900f97308 */ /* 0x000fea0000000800 */
[C---:B------:R-:W-:Y:S03]  /*1a3a0*/  HMMA.16816.F32 R108, R128.reuse, R112, RZ ;  /* 0x00000070806c723c */ /* 0x040fe600000018ff */
[----:B------:R-:W1:Y:S03]  /*1a3b0*/  MUFU.EX2 R192, R192 ;  /* 0x000000c000c07308 */ /* 0x000e660000000800 */
[----:B------:R-:W-:Y:S05]  /*1a3c0*/  HMMA.16816.F32 R112, R128, R114, RZ ;  /* 0x000000728070723c */ /* 0x000fea00000018ff */
[----:B------:R-:W1:Y:S01]  /*1a3d0*/  MUFU.EX2 R193, R193 ;  /* 0x000000c100c17308 */ /* 0x000e620000000800 */
[C---:B------:R-:W-:Y:S06]  /*1a3e0*/  HMMA.16816.F32 R152, R28.reuse, R20, R152 ;  /* 0x000000141c98723c */ /* 0x040fec0000001898 */
[C---:B------:R-:W-:Y:S01]  /*1a3f0*/  HMMA.16816.F32 R148, R28.reuse, R22, R148 ;  /* 0x000000161c94723c */ /* 0x040fe20000001894 */
[----:B------:R-:W4:Y:S01]  /*1a400*/  LDSM.16.MT88.4 R20, [R228+0x14800] ;  /* 0x01480000e414783b */ /* 0x000f220000004200 */
[----:B------:R-:W1:Y:S04]  /*1a410*/  MUFU.EX2 R194, R194 ;  /* 0x000000c200c27308 */ /* 0x000e680000000800 */
[C---:B------:R-:W-:Y:S04]  /*1a420*/  HMMA.16816.F32 R36, R28.reuse, R16, R36 ;  /* 0x000000101c24723c */ /* 0x040fe80000001824 */
[----:B------:R-:W1:Y:S02]  /*1a430*/  MUFU.EX2 R248, R248 ;  /* 0x000000f800f87308 */ /* 0x000e640000000800 */
        /* <DEDUP_REMOVED lines=52> */
[----:B------:R-:W-:-:S03]  /*1a780*/  FADD.FTZ R190, R191, R190 ;  /* 0x000000bebfbe7221 */ /* 0x000fc60000010000 */
[----:B------:R-:W-:Y:S01]  /*1a790*/  FADD.FTZ R186, R197, R186 ;  /* 0x000000bac5ba7221 */ /* 0x000fe20000010000 */
[----:B------:R-:W-:Y:S01]  /*1a7a0*/  HMMA.16816.F32 R140, R4, R10, R140 ;  /* 0x0000000a048c723c */ /* 0x000fe2000000188c */
[----:B------:R-:W2:Y:S01]  /*1a7b0*/  LDSM.16.MT88.4 R8, [R226+0x15000] ;  /* 0x01500000e208783b */ /* 0x000ea20000004200 */
[----:B------:R-:W-:Y:S01]  /*1a7c0*/  FADD.FTZ R190, R192, R190 ;  /* 0x000000bec0be7221 */ /* 0x000fe20000010000 */
[----:B------:R-:W-:-:S03]  /*1a7d0*/  FADD.FTZ R186, R196, R186 ;  /* 0x000000bac4ba7221 */ /* 0x000fc60000010000 */
[----:B------:R-:W-:Y:S01]  /*1a7e0*/  HMMA.16816.F32 R60, R28, R24, R60 ;  /* 0x000000181c3c723c */ /* 0x000fe2000000183c */
[----:B------:R-:W-:Y:S01]  /*1a7f0*/  FADD.FTZ R190, R193, R190 ;  /* 0x000000bec1be7221 */ /* 0x000fe20000010000 */
[----:B------:R-:W-:-:S03]  /*1a800*/  FADD.FTZ R186, R195, R186 ;  /* 0x000000bac3ba7221 */ /* 0x000fc60000010000 */
[----:B------:R-:W-:Y:S01]  /*1a810*/  FADD.FTZ R190, R194, R190 ;  /* 0x000000bec2be7221 */ /* 0x000fe20000010000 */
[----:B------:R-:W-:Y:S01]  /*1a820*/  HMMA.16816.F32 R64, R28, R26, R64 ;  /* 0x0000001a1c40723c */ /* 0x000fe20000001840 */
[----:B------:R-:W5:Y:S05]  /*1a830*/  LDSM.16.MT88.4 R24, [R226+0x11000] ;  /* 0x01100000e218783b */ /* 0x000f6a0000004200 */
        /* <DEDUP_REMOVED lines=47> */
[----:B------:R-:W-:Y:S01]  /*1ab30*/  HMMA.16816.F32 R128, R4, R14, R128 ;  /* 0x0000000e0480723c */ /* 0x000fe20000001880 */
[----:B------:R-:W3:Y:S06]  /*1ab40*/  LDSM.16.MT88.4 R12, [R225+0x13800] ;  /* 0x01380000e10c783b */ /* 0x000eec0000004200 */
[----:B------:R-:W-:-:S02]  /*1ab50*/  F2FP.F16.F32.PACK_AB R4, R196, R197 ;  /* 0x000000c5c404723e */ /* 0x000fc400000000ff */
[----:B------:R-:W-:Y:S02]  /*1ab60*/  F2FP.F16.F32.PACK_AB R5, R193, R192 ;  /* 0x000000c0c105723e */ /* 0x000fe400000000ff */
[C---:B------:R-:W-:Y:S01]  /*1ab70*/  F2FP.F16.F32.PACK_AB R6, R249.reuse, R195 ;  /* 0x000000c3f906723e */ /* 0x040fe200000000ff */
[----:B------:R-:W-:Y:S01]  /*1ab80*/  FADD.FTZ R249, R249, R186 ;  /* 0x000000baf9f97221 */ /* 0x000fe20000010000 */
[C---:B------:R-:W-:Y:S01]  /*1ab90*/  F2FP.F16.F32.PACK_AB R7, R248.reuse, R194 ;  /* 0x000000c2f807723e */ /* 0x040fe200000000ff */
[----:B------:R-:W-:-:S06]  /*1aba0*/  FADD.FTZ R248, R248, R190 ;  /* 0x000000bef8f87221 */ /* 0x000fcc0000010000 */
        /* <DEDUP_REMOVED lines=36> */
[C---:B---3--:R-:W-:Y:S06]  /*1adf0*/  HMMA.16816.F32 R116, R4.reuse, R12, R116 ;  /* 0x0000000c0474723c */ /* 0x048fec0000001874 */
        /* <DEDUP_REMOVED lines=9> */
[----:B------:R-:W-:Y:S01]  /*1ae90*/  IMAD.MOV.U32 R2, RZ, RZ, R164 ;  /* 0x000000ffff027224 */ /* 0x000fe200078e00a4 */
[----:B------:R-:W-:Y:S01]  /*1aea0*/  MOV R0, R3 ;  /* 0x0000000300007202 */ /* 0x000fe20000000f00 */
[----:B------:R-:W-:Y:S02]  /*1aeb0*/  USHF.R.S32.HI UR4, URZ, 0x1f, UR7 ;  /* 0x0000001f3f047899 */ /* 0x000fe40008011407 */
[----:B------:R-:W-:Y:S01]  /*1aec0*/  MOV R246, UR7 ;  /* 0x0000000700f67c02 */ /* 0x000fe20008000f00 */
[----:B------:R-:W-:Y:S01]  /*1aed0*/  ULDC UR9, c[0x0][0x248] ;  /* 0x0000920000097ab9 */ /* 0x000fe20000000800 */
[----:B------:R-:W-:Y:S01]  /*1aee0*/  ULDC UR6, c[0x0][0x24c] ;  /* 0x0000930000067ab9 */ /* 0x000fe20000000800 */
[----:B------:R-:W-:Y:S01]  /*1aef0*/  USHF.L.U64.HI UR11, UR10, 0x5, UR11 ;  /* 0x000000050a0b7899 */ /* 0x000fe2000801020b */
[----:B------:R-:W-:Y:S01]  /*1af00*/  IMAD.U32 R245, RZ, RZ, UR4 ;  /* 0x00000004fff57e24 */ /* 0x000fe2000f8e00ff */
[----:B------:R-:W-:-:S02]  /*1af10*/  USHF.L.U32 UR12, UR10, 0x5, URZ ;  /* 0x000000050a0c7899 */ /* 0x000fc4000800063f */
[----:B------:R-:W-:Y:S02]  /*1af20*/  USHF.L.U64.HI UR6, UR9, 0x5, UR6 ;  /* 0x0000000509067899 */ /* 0x000fe40008010206 */
[----:B------:R-:W-:Y:S01]  /*1af30*/  USHF.L.U32 UR5, UR9, 0x5, URZ ;  /* 0x0000000509057899 */ /* 0x000fe2000800063f */
[----:B------:R-:W-:Y:S01]  /*1af40*/  ULDC UR10, c[0x0][0x39c] ;  /* 0x0000e700000a7ab9 */ /* 0x000fe20000000800 */
[----:B------:R-:W-:Y:S01]  /*1af50*/  ULDC UR4, c[0x0][0x2ec] ;  /* 0x0000bb0000047ab9 */ /* 0x000fe20000000800 */
[----:B------:R-:W-:-:S09]  /*1af60*/  ULDC.64 UR14, c[0x0][0x208] ;  /* 0x00008200000e7ab9 */ /* 0x000fd20000000a00 */
.L_x_5644:
        /* <DEDUP_REMOVED lines=66> */
.L_x_5641:
        /* <DEDUP_REMOVED lines=29> */
[----:B------:R-:W1:Y:S04]  /*1b560*/  LDSM.16.M88.4 R8, [R233+0x8000] ;  /* 0x00800000e908783b */ /* 0x000e680000000200 */
[----:B------:R-:W2:Y:S04]  /*1b570*/  LDSM.16.M88.4 R16, [R233+0x8800] ;  /* 0x00880000e910783b */ /* 0x000ea80000000200 */
        /* <DEDUP_REMOVED lines=8> */
[C---:B-1----:R-:W-:Y:S03]  /*1b600*/  HMMA.16816.F32 R4, R32.reuse, R8, RZ ;  /* 0x000000082004723c */ /* 0x042fe600000018ff */
[----:B------:R-:W-:Y:S04]  /*1b610*/  LDSM.16.M88.4 R188, [R230] ;  /* 0x00000000e6bc783b */ /* 0x000fe80000000200 */
[----:B------:R-:W1:Y:S01]  /*1b620*/  LDSM.16.M88.4 R192, [R227+0x8000] ;  /* 0x00800000e3c0783b */ /* 0x000e620000000200 */
[C---:B------:R-:W-:Y:S03]  /*1b630*/  HMMA.16816.F32 R8, R32.reuse, R10, RZ ;  /* 0x0000000a2008723c */ /* 0x040fe600000018ff */
[----:B------:R-:W-:Y:S03]  /*1b640*/  LDSM.16.M88.4 R196, [R227+0x9000] ;  /* 0x00900000e3c4783b */ /* 0x000fe60000000200 */
[C---:B--2---:R-:W-:Y:S01]  /*1b650*/  HMMA.16816.F32 R12, R32.reuse, R16, RZ ;  /* 0x00000010200c723c */ /* 0x044fe200000018ff */
[----:B------:R-:W-:Y:S04]  /*1b660*/  LDSM.16.M88.4 R200, [R227+0x9800] ;  /* 0x00980000e3c8783b */ /* 0x000fe80000000200 */
[----:B------:R-:W-:Y:S01]  /*1b670*/  LDSM.16.M88.4 R204, [R220] ;  /* 0x00000000dccc783b */ /* 0x000fe20000000200 */
[C---:B------:R-:W-:Y:S06]  /*1b680*/  HMMA.16816.F32 R16, R32.reuse, R18, RZ ;  /* 0x000000122010723c */ /* 0x040fec00000018ff */
[C---:B---3--:R-:W-:Y:S06]  /*1b690*/  HMMA.16816.F32 R20, R32.reuse, R24, RZ ;  /* 0x000000182014723c */ /* 0x048fec00000018ff */
[C---:B------:R-:W-:Y:S06]  /*1b6a0*/  HMMA.16816.F32 R24, R32.reuse, R26, RZ ;  /* 0x0000001a2018723c */ /* 0x040fec00000018ff */
[C---:B----4-:R-:W-:Y:S06]  /*1b6b0*/  HMMA.16816.F32 R28, R32.reuse, R164, RZ ;  /* 0x000000a4201c723c */ /* 0x050fec00000018ff */
[----:B------:R-:W-:Y:S01]  /*1b6c0*/  HMMA.16816.F32 R32, R32, R166, RZ ;  /* 0x000000a62020723c */ /* 0x000fe200000018ff */
[----:B------:R-:W2:Y:S05]  /*1b6d0*/  LDSM.16.M88.4 R164, [R227+0x8800] ;  /* 0x00880000e3a4783b */ /* 0x000eaa0000000200 */
        /* <DEDUP_REMOVED lines=165> */
[C---:B-1----:R-:W-:Y:S06]  /*1c130*/  HMMA.16816.F32 R4, R192.reuse, R200, R4 ;  /* 0x000000c8c004723c */ /* 0x042fec0000001804 */
[C---:B------:R-:W-:Y:S06]  /*1c140*/  HMMA.16816.F32 R8, R192.reuse, R202, R8 ;  /* 0x000000cac008723c */ /* 0x040fec0000001808 */
[C---:B--2---:R-:W-:Y:S06]  /*1c150*/  HMMA.16816.F32 R12, R192.reuse, R164, R12 ;  /* 0x000000a4c00c723c */ /* 0x044fec000000180c */
        /* <DEDUP_REMOVED lines=149> */
.L_x_5643:
[C---:B------:R-:W-:Y:S04]  /*1cab0*/  LEA R237, P0, R8.reuse, R237, 0x1 ;  /* 0x000000ed08ed7211 */ /* 0x040fe800078008ff */
[----:B------:R-:W-:Y:S01]  /*1cac0*/  LEA.HI.X R236, R8, R236, R6, 0x1, P0 ;  /* 0x000000ec08ec7211 */ /* 0x000fe200000f0c06 */
[----:B------:R-:W-:Y:S01]  /*1cad0*/  IMAD.MOV.U32 R10, RZ, RZ, R237 ;  /* 0x000000ffff0a7224 */ /* 0x000fe200078e00ed */
        /* <DEDUP_REMOVED lines=27> */
.L_x_5642:
        /* <DEDUP_REMOVED lines=510> */
.L_x_5640:
[----:B------:R-:W1:Y:S01]  /*1ec70*/  SHFL.BFLY PT, R0, R249, 0x2, 0x1f ;  /* 0x0c401f00f9007f89 */ /* 0x000e6200000e0000 */
[----:B------:R-:W-:Y:S01]  /*1ec80*/  MOV R11, 0x3f800000 ;  /* 0x3f800000000b7802 */ /* 0x000fe20000000f00 */
[----:B------:R-:W2:Y:S01]  /*1ec90*/  S2UR UR4, SR_CgaCtaId ;  /* 0x00000000000479c3 */ /* 0x000ea20000008800 */
[----:B------:R-:W-:Y:S01]  /*1eca0*/  MOV R9, 0x3f800000 ;  /* 0x3f80000000097802 */ /* 0x000fe20000000f00 */
[----:B------:R-:W3:Y:S01]  /*1ecb0*/  SHFL.BFLY PT, R2, R248, 0x2, 0x1f ;  /* 0x0c401f00f8027f89 */ /* 0x000ee200000e0000 */
[----:B------:R-:W-:Y:S01]  /*1ecc0*/  UMOV UR5, 0x400 ;  /* 0x0000040000057882 */ /* 0x000fe20000000000 */
[----:B------:R-:W-:Y:S01]  /*1ecd0*/  ULDC.64 UR6, c[0x0][0x208] ;  /* 0x0000820000067ab9 */ /* 0x000fe20000000a00 */
[----:B------:R-:W-:Y:S01]  /*1ece0*/  BSSY B0, `(.L_x_5645) ;  /* 0x000012f000007945 */ /* 0x000fe20003800000 */
[----:B------:R-:W4:Y:S02]  /*1ecf0*/  S2R R6, SR_TID.X ;  /* 0x0000000000067919 */ /* 0x000f240000002100 */
[----:B------:R-:W5:Y:S01]  /*1ed00*/  LDC.64 R16, c[0x0][0x2c0] ;  /* 0x0000b000ff107b82 */ /* 0x000f620000000a00 */
[----:B------:R-:W5:Y:S01]  /*1ed10*/  S2R R18, SR_CTAID.Y ;  /* 0x0000000000127919 */ /* 0x000f620000002600 */
[----:B------:R-:W5:Y:S01]  /*1ed20*/  S2R R19, SR_CTAID.X ;  /* 0x0000000000137919 */ /* 0x000f620000002500 */
[----:B-1----:R-:W-:-:S02]  /*1ed30*/  FADD.FTZ R249, R0, R249 ;  /* 0x000000f900f97221 */ /* 0x002fc40000010000 */
[----:B------:R-:W1:Y:S01]  /*1ed40*/  S2R R0, SR_TID.X ;  /* 0x0000000000007919 */ /* 0x000e620000002100 */
[----:B--2---:R-:W-:Y:S01]  /*1ed50*/  ULEA UR4, UR4, UR5, 0x18 ;  /* 0x0000000504047291 */ /* 0x004fe2000f8ec03f */
[----:B---3--:R-:W-:Y:S01]  /*1ed60*/  FADD.FTZ R248, R2, R248 ;  /* 0x000000f802f87221 */ /* 0x008fe20000010000 */
[----:B------:R-:W2:Y:S01]  /*1ed70*/  S2UR UR5, SR_CTAID.Z ;  /* 0x00000000000579c3 */ /* 0x000ea20000002700 */
[----:B------:R-:W3:Y:S04]  /*1ed80*/  SHFL.BFLY PT, R5, R249, 0x1, 0x1f ;  /* 0x0c201f00f9057f89 */ /* 0x000ee800000e0000 */
[----:B------:R-:W2:Y:S01]  /*1ed90*/  SHFL.BFLY PT, R4, R248, 0x1, 0x1f ;  /* 0x0c201f00f8047f89 */ /* 0x000ea200000e0000 */
[----:B----4-:R-:W-:-:S04]  /*1eda0*/  SHF.R.S32.HI R10, RZ, 0x1f, R6 ;  /* 0x0000001fff0a7819 */ /* 0x010fc80000011406 */
[----:B------:R-:W-:Y:S01]  /*1edb0*/  LEA.HI R14, R10, R6, RZ, 0x2 ;  /* 0x000000060a0e7211 */ /* 0x000fe200078f10ff */
[----:B-----5:R-:W-:Y:S01]  /*1edc0*/  IMAD R16, R18, R16, R239 ;  /* 0x0000001012107224 */ /* 0x020fe200078e02ef */
[----:B------:R-:W-:Y:S02]  /*1edd0*/  LEA.HI R10, R10, R6, RZ, 0x5 ;  /* 0x000000060a0a7211 */ /* 0x000fe400078f28ff */
[--C-:B------:R-:W-:Y:S02]  /*1ede0*/  SHF.R.S32.HI R12, RZ, 0x2, R14.reuse ;  /* 0x00000002ff0c7819 */ /* 0x100fe4000001140e */
[----:B------:R-:W-:Y:S02]  /*1edf0*/  SHF.R.S32.HI R7, RZ, 0x1f, R14 ;  /* 0x0000001fff077819 */ /* 0x000fe4000001140e */
[----:B------:R-:W-:Y:S01]  /*1ee00*/  LOP3.LUT R8, R10, 0xffffffe0, RZ, 0xc0, !PT ;  /* 0xffffffe00a087812 */ /* 0x000fe200078ec0ff */
[----:B---3--:R-:W-:Y:S01]  /*1ee10*/  FADD.FTZ R5, R249, R5 ;  /* 0x00000005f9057221 */ /* 0x008fe20000010000 */
[----:B------:R-:W-:-:S02]  /*1ee20*/  LEA.HI R7, R7, R12, RZ, 0x3 ;  /* 0x0000000c07077211 */ /* 0x000fc400078f18ff */
[----:B------:R-:W-:Y:S01]  /*1ee30*/  SHF.R.S32.HI R10, RZ, 0x5, R10 ;  /* 0x00000005ff0a7819 */ /* 0x000fe2000001140a */
[----:B--2---:R-:W-:Y:S01]  /*1ee40*/  FADD.FTZ R4, R248, R4 ;  /* 0x00000004f8047221 */ /* 0x004fe20000010000 */
[----:B------:R-:W-:Y:S01]  /*1ee50*/  BAR.SYNC.DEFER_BLOCKING 0x0 ;  /* 0x0000000000007b1d */ /* 0x000fe20000010000 */
[----:B------:R-:W-:Y:S02]  /*1ee60*/  FSETP.NE.FTZ.AND P5, PT, R5, RZ, PT ;  /* 0x000000ff0500720b */ /* 0x000fe40003fb5000 */
[----:B------:R-:W-:Y:S02]  /*1ee70*/  LOP3.LUT R7, R7, 0xfffffff8, RZ, 0xc0, !PT ;  /* 0xfffffff807077812 */ /* 0x000fe400078ec0ff */
[----:B------:R-:W-:Y:S02]  /*1ee80*/  FSETP.NE.FTZ.AND P4, PT, R4, RZ, PT ;  /* 0x000000ff0400720b */ /* 0x000fe40003f95000 */
[----:B-1----:R-:W-:Y:S02]  /*1ee90*/  SHF.R.S32.HI R2, RZ, 0x1f, R0 ;  /* 0x0000001fff027819 */ /* 0x002fe40000011400 */
        /* <DEDUP_REMOVED lines=149> */
[C---:B------:R-:W-:Y:S01]  /*1f7f0*/  LOP3.LUT R8, R7.reuse, 0x1, RZ, 0xc0, !PT ;  /* 0x0000000107087812 */ /* 0x040fe200078ec0ff */
        /* <DEDUP_REMOVED lines=38> */
[----:B------:R-:W-:-:S03]  /*1fa60*/  SHF.L.U32 R20, R0, 0x2, RZ ;  /* 0x0000000200147819 */ /* 0x000fc600000006ff */
[----:B------:R-:W-:Y:S01]  /*1fa70*/  STS.64 [R8], R148 ;  /* 0x0000009408007388 */ /* 0x000fe20000000a00 */
[----:B------:R-:W-:-:S03]  /*1fa80*/  SHF.R.S32.HI R21, RZ, 0x1f, R20 ;  /* 0x0000001fff157819 */ /* 0x000fc60000011414 */
        /* <DEDUP_REMOVED lines=49> */
[----:B-1----:R-:W1:Y:S03]  /*1fda0*/  LDC R6, c[0x0][0x270] ;  /* 0x00009c00ff067b82 */ /* 0x002e660000000800 */
[----:B------:R-:W-:Y:S04]  /*1fdb0*/  STS.64 [R13+0xc000], R116 ;  /* 0x00c000740d007388 */ /* 0x000fe80000000a00 */
[----:B------:R5:W-:Y:S01]  /*1fdc0*/  STS.64 [R13+0xc800], R118 ;  /* 0x00c800760d007388 */ /* 0x000be20000000a00 */
[----:B--2---:R-:W2:Y:S03]  /*1fdd0*/  @P4 LDC R10, c[0x0][0x2e8] ;  /* 0x0000ba00ff0a4b82 */ /* 0x004ea60000000800 */
[----:B------:R-:W-:Y:S04]  /*1fde0*/  STS.64 [R14+0xc000], R120 ;  /* 0x00c000780e007388 */ /* 0x000fe80000000a00 */
[----:B------:R2:W-:Y:S01]  /*1fdf0*/  STS.64 [R14+0xc800], R122 ;  /* 0x00c8007a0e007388 */ /* 0x0005e20000000a00 */
[----:B---3--:R-:W3:Y:S03]  /*1fe00*/  @P5 LDC R12, c[0x0][0x2e8] ;  /* 0x0000ba00ff0c5b82 */ /* 0x008ee60000000800 */
[----:B------:R-:W-:Y:S04]  /*1fe10*/  STS.64 [R15+0xc000], R124 ;  /* 0x00c0007c0f007388 */ /* 0x000fe80000000a00 */
[----:B------:R-:W-:Y:S01]  /*1fe20*/  STS.64 [R15+0xc800], R126 ;  /* 0x00c8007e0f007388 */ /* 0x000fe20000000a00 */
[----:B----4-:R-:W-:-:S03]  /*1fe30*/  IADD3 R8, -R239, RZ, RZ ;  /* 0x000000ffef087210 */ /* 0x010fc60007ffe1ff */
[----:B------:R-:W-:Y:S02]  /*1fe40*/  STS.64 [R9+0xc000], R128 ;  /* 0x00c0008009007388 */ /* 0x000fe40000000a00 */
[----:B-1----:R-:W-:Y:S02]  /*1fe50*/  IMAD R8, R6, R8, UR5 ;  /* 0x0000000506087e24 */ /* 0x002fe4000f8e0208 */
[----:B------:R1:W-:Y:S01]  /*1fe60*/  STS.64 [R9+0xc800], R130 ;  /* 0x00c8008209007388 */ /* 0x0003e20000000a00 */
[----:B-----5:R-:W-:Y:S01]  /*1fe70*/  MOV R13, 0xff800000 ;  /* 0xff800000000d7802 */ /* 0x020fe20000000f00 */
[----:B------:R-:W-:Y:S02]  /*1fe80*/  IMAD R8, R16, R6, R8 ;  /* 0x0000000610087224 */ /* 0x000fe400078e0208 */
[----:B--2---:R-:W-:Y:S01]  /*1fe90*/  @P4 FFMA.FTZ R13, R3, R10, R4 ;  /* 0x0000000a030d4223 */ /* 0x004fe20000010004 */
[----:B------:R-:W-:Y:S02]  /*1fea0*/  LEA R3, R7, UR4, 0x2 ;  /* 0x0000000407037c11 */ /* 0x000fe4000f8e10ff */
[----:B------:R-:W-:-:S05]  /*1feb0*/  SHF.L.U32 R14, R19, 0x6, RZ ;  /* 0x00000006130e7819 */ /* 0x000fca00000006ff */
[----:B------:R-:W-:Y:S01]  /*1fec0*/  IMAD R8, R8, R17, R14 ;  /* 0x0000001108087224 */ /* 0x000fe200078e020e */
[----:B-1----:R-:W-:Y:S01]  /*1fed0*/  MOV R9, 0xff800000 ;  /* 0xff80000000097802 */ /* 0x002fe20000000f00 */
[----:B---3--:R-:W-:Y:S01]  /*1fee0*/  @P5 FFMA.FTZ R9, R164, R12, R5 ;  /* 0x0000000ca4095223 */ /* 0x008fe20000010005 */
[----:B------:R-:W-:Y:S06]  /*1fef0*/  BAR.SYNC.DEFER_BLOCKING 0x0 ;  /* 0x0000000000007b1d */ /* 0x000fec0000010000 */
[----:B------:R-:W-:Y:S05]  /*1ff00*/  @P0 BRA `(.L_x_5646) ;  /* 0x0000000000300947 */ /* 0x000fea0003800000 */
[----:B------:R-:W-:Y:S01]  /*1ff10*/  IMAD R0, R19, -0x40, R238 ;  /* 0xffffffc013007824 */ /* 0x000fe200078e02ee */
[----:B------:R-:W-:Y:S01]  /*1ff20*/  SHF.R.S32.HI R5, RZ, 0x1f, R11 ;  /* 0x0000001fff057819 */ /* 0x000fe2000001140b */
[C---:B------:R-:W-:Y:S01]  /*1ff30*/  VIADD R6, R11.reuse, 0x8 ;  /* 0x000000080b067836 */ /* 0x040fe20000000000 */
[----:B------:R-:W-:Y:S01]  /*1ff40*/  IADD3 R4, P0, R8, R11, RZ ;  /* 0x0000000b08047210 */ /* 0x000fe20007f1e0ff */
        /* <DEDUP_REMOVED lines=8> */
.L_x_5646:
[----:B------:R-:W-:Y:S05]  /*1ffd0*/  BSYNC B0 ;  /* 0x0000000000007941 */ /* 0x000fea0003800000 */
.L_x_5645:
[----:B------:R-:W-:Y:S01]  /*1ffe0*/  IMAD R0, R19, -0x40, R238 ;  /* 0xffffffc013007824 */ /* 0x000fe200078e02ee */
[----:B------:R-:W-:Y:S01]  /*1fff0*/  ULDC UR4, c[0x0][0x2dc] ;  /* 0x0000b70000047ab9 */ /* 0x000fe20000000800 */
[C---:B------:R-:W-:Y:S01]  /*20000*/  VIADD R4, R2.reuse, 0x8 ;  /* 0x0000000802047836 */ /* 0x040fe20000000000 */
[----:B------:R-:W-:Y:S01]  /*20010*/  LDS.128 R96, [R3+0x4000] ;  /* 0x0040000003607984 */ /* 0x000fe20000000c00 */
[----:B------:R-:W-:-:S03]  /*20020*/  IMAD.WIDE R20, R2, 0x100, R20 ;  /* 0x0000010002147825 */ /* 0x000fc600078e0214 */
[----:B------:R-:W-:Y:S01]  /*20030*/  ISETP.GE.AND P6, PT, R4, R0, PT ;  /* 0x000000000400720c */ /* 0x000fe20003fc6270 */
[----:B------:R-:W-:Y:S01]  /*20040*/  IMAD R10, R8, UR4, RZ ;  /* 0x00000004080a7c24 */ /* 0x000fe2000f8e02ff */
[----:B-1----:R-:W1:Y:S01]  /*20050*/  LDS.128 R4, [R3] ;  /* 0x0000000003047984 */ /* 0x002e620000000c00 */
[----:B------:R-:W-:Y:S01]  /*20060*/  ULDC.64 UR4, c[0x0][0x288] ;  /* 0x0000a20000047ab9 */ /* 0x000fe20000000a00 */
[----:B------:R-:W-:Y:S02]  /*20070*/  VIADD R9, R2, 0x10 ;  /* 0x0000001002097836 */ /* 0x000fe40000000000 */
[----:B------:R-:W-:Y:S01]  /*20080*/  IADD3 R8, P0, R10, R20, RZ ;  /* 0x000000140a087210 */ /* 0x000fe20007f1e0ff */
[----:B------:R-:W2:Y:S01]  /*20090*/  LDS.128 R64, [R3+0x8000] ;  /* 0x0080000003407984 */ /* 0x000ea20000000c00 */
[C---:B------:R-:W-:Y:S01]  /*200a0*/  VIADD R39, R2.reuse, 0x18 ;  /* 0x0000001802277836 */ /* 0x040fe20000000000 */
[-C--:B------:R-:W-:Y:S01]  /*200b0*/  ISETP.GE.AND P5, PT, R9, R0.reuse, PT ;  /* 0x000000000900720c */ /* 0x080fe20003fa6270 */
[----:B------:R-:W-:Y:S01]  /*200c0*/  VIADD R38, R2, 0x20 ;  /* 0x0000002002267836 */ /* 0x000fe20000000000 */
[----:B------:R-:W-:Y:S01]  /*200d0*/  LEA.HI.X.SX32 R10, R10, R21, 0x1, P0 ;  /* 0x000000150a0a7211 */ /* 0x000fe200000f0eff */
[----:B------:R-:W3:Y:S01]  /*200e0*/  LDS.128 R32, [R3+0xc000] ;  /* 0x00c0000003207984 */ /* 0x000ee20000000c00 */
[----:B------:R-:W-:Y:S01]  /*200f0*/  LEA R128, P0, R8, UR4, 0x2 ;  /* 0x0000000408807c11 */ /* 0x000fe2000f8010ff */
[----:B------:R-:W-:Y:S01]  /*20100*/  VIADD R37, R2, 0x28 ;  /* 0x0000002802257836 */ /* 0x000fe20000000000 */
[-C--:B------:R-:W-:Y:S01]  /*20110*/  ISETP.GE.AND P4, PT, R39, R0.reuse, PT ;  /* 0x000000002700720c */ /* 0x080fe20003f86270 */
[----:B------:R-:W4:Y:S01]  /*20120*/  LDS.128 R124, [R3+0x800] ;  /* 0x00080000037c7984 */ /* 0x000f220000000c00 */
[----:B------:R-:W-:Y:S01]  /*20130*/  LEA.HI.X R129, R8, UR5, R10, 0x2, P0 ;  /* 0x0000000508817c11 */ /* 0x000fe200080f140a */
[C---:B------:R-:W-:Y:S01]  /*20140*/  VIADD R36, R2.reuse, 0x30 ;  /* 0x0000003002247836 */ /* 0x040fe20000000000 */
[-C--:B------:R-:W-:Y:S01]  /*20150*/  ISETP.GE.AND P0, PT, R2, R0.reuse, PT ;  /* 0x000000000200720c */ /* 0x080fe20003f06270 */
[----:B------:R-:W5:Y:S01]  /*20160*/  LDS.128 R120, [R3+0x1000] ;  /* 0x0010000003787984 */ /* 0x000f620000000c00 */
[-C--:B------:R-:W-:Y:S01]  /*20170*/  ISETP.GE.AND P3, PT, R38, R0.reuse, PT ;  /* 0x000000002600720c */ /* 0x080fe20003f66270 */
[----:B------:R-:W-:Y:S01]  /*20180*/  VIADD R2, R2, 0x38 ;  /* 0x0000003802027836 */ /* 0x000fe20000000000 */
[-C--:B------:R-:W-:Y:S01]  /*20190*/  ISETP.GE.AND P2, PT, R37, R0.reuse, PT ;  /* 0x000000002500720c */ /* 0x080fe20003f46270 */
[----:B------:R-:W5:Y:S01]  /*201a0*/  LDS.128 R116, [R3+0x1800] ;  /* 0x0018000003747984 */ /* 0x000f620000000c00 */
[----:B------:R-:W-:-:S03]  /*201b0*/  ISETP.GE.AND P1, PT, R36, R0, PT ;  /* 0x000000002400720c */ /* 0x000fc60003f26270 */
        /* <DEDUP_REMOVED lines=61> */
.L_x_5647:
        /* <DEDUP_REMOVED lines=15> */
.L_x_8913:


//--------------------- .text._ZN5flash24flash_fwd_splitkv_kernelI23Flash_fwd_kernel_traitsILi256ELi64ELi64ELi4ELb0ELb0EN7cutlass6half_tE19Flash_kernel_traitsILi256ELi64ELi64ELi4ES3_EELb0ELb0ELb1ELb0ELb0ELb0ELb1ELb1EEEvNS_16Flash_fwd_paramsE --------------------------
	.section	.text._ZN5flash24flash_fwd_splitkv_kernelI23Flash_fwd_kernel_traitsILi256ELi64ELi64ELi4ELb0ELb0EN7cutlass6half_tE19Flash_kernel_traitsILi256ELi64ELi64ELi4ES3_EELb0ELb0ELb1ELb0ELb0ELb0ELb1ELb1EEEvNS_16Flash_fwd_paramsE,"ax",@progbits
	.align	128
        .global         _ZN5flash24flash_fwd_splitkv_kernelI23Flash_fwd_kernel_traitsILi256ELi64ELi64ELi4ELb0ELb0EN7cutlass6half_tE19Flash_kernel_traitsILi256ELi64ELi64ELi4ES3_EELb0ELb0ELb1ELb0ELb0ELb0ELb1ELb1EEEvNS_16Flash_fwd_paramsE
        .type           _ZN5flash24flash_fwd_splitkv_kernelI23Flash_fwd_kernel_traitsILi256ELi64ELi64ELi4ELb0ELb0EN7cutlass6half_tE19Flash_kernel_traitsILi256ELi64ELi64ELi4ES3_EELb0ELb0ELb1ELb0ELb0ELb0ELb1ELb1EEEvNS_16Flash_fwd_paramsE,@function
        .size           _ZN5flash24flash_fwd_splitkv_kernelI23Flash_fwd_kernel_traitsILi256ELi64ELi64ELi4ELb0ELb0EN7cutlass6half_tE19Flash_kernel_traitsILi256ELi64ELi64ELi4ES3_EELb0ELb0ELb1ELb0ELb0ELb0ELb1ELb1EEEvNS_16Flash_fwd_paramsE,(.L_x_8862 - _ZN5flash24flash_fwd_splitkv_kernelI23Flash_fwd_kernel_traitsILi256ELi64ELi64ELi4ELb0ELb0EN7cutlass6half_tE19Flash_kernel_traitsILi256ELi64ELi64ELi4ES3_EELb0ELb0ELb1ELb0ELb0ELb0ELb1ELb1EEEvNS_16Flash_fwd_paramsE)
        .other          _ZN5flash24flash_fwd_splitkv_kernelI23Flash_fwd_kernel_traitsILi256ELi64ELi64ELi4ELb0ELb0EN7cutlass6half_tE19Flash_kernel_traitsILi256ELi64ELi64ELi4ES3_EELb0ELb0ELb1ELb0ELb0ELb0ELb1ELb1EEEvNS_16Flash_fwd_paramsE,@"STO_CUDA_ENTRY STV_DEFAULT"
_ZN5flash24flash_fwd_splitkv_kernelI23Flash_fwd_kernel_traitsILi256ELi64ELi64ELi4ELb0ELb0EN7cutlass6half_tE19Flash_kernel_traitsILi256ELi64ELi64ELi4ES3_EELb0ELb0ELb1ELb0ELb0ELb0ELb1ELb1EEEvNS_16Flash_fwd_paramsE:
.text._ZN5flash24flash_fwd_splitkv_kernelI23Flash_fwd_kernel_traitsILi256ELi64ELi64ELi4ELb0ELb0EN7cutlass6half_tE19Flash_kernel_traitsILi256ELi64ELi64ELi4ES3_EELb0ELb0ELb1ELb0ELb0ELb0ELb1ELb1EEEvNS_16Flash_fwd_paramsE:
[----:B------:R-:W1:Y:S08]  /*0000*/  LDC R1, c[0x0][0x28] ;  /* 0x00000a00ff017b82 */ /* 0x000e700000000800 */
[----:B------:R-:W2:Y:S01]  /*0010*/  LDC R4, c[0x0][0x270] ;  /* 0x00009c00ff047b82 */ /* 0x000ea20000000800 */
[----:B-1----:R-:W-:Y:S01]  /*0020*/  IADD3 R1, R1, -0x58, RZ ;  /* 0xffffffa801017810 */ /* 0x002fe20007ffe0ff */
[----:B------:R-:W-:Y:S06]  /*0030*/  BSSY B4, `(.L_x_5648) ;  /* 0x000001c000047945 */ /* 0x000fec0003800000 */
[----:B------:R-:W1:Y:S08]  /*0040*/  S2UR UR4, SR_CTAID.Z ;  /* 0x00000000000479c3 */ /* 0x000e700000002700 */
[----:B------:R-:W3:Y:S01]  /*0050*/  S2UR UR8, SR_CTAID.Y ;  /* 0x00000000000879c3 */ /* 0x000ee20000002600 */
[----:B--2---:R-:W2:Y:S01]  /*0060*/  I2F.U32.RP R2, R4 ;  /* 0x0000000400027306 */ /* 0x004ea20000209000 */
[----:B------:R-:W-:-:S06]  /*0070*/  ISETP.NE.U32.AND P0, PT, R4, RZ, PT ;  /* 0x000000ff0400720c */ /* 0x000fcc0003f05070 */
[----:B------:R-:W4:Y:S08]  /*0080*/  LDC R7, c[0x0][0x10] ;  /* 0x00000400ff077b82 */ /* 0x000f300000000800 */
[----:B------:R-:W1:Y:S01]  /*0090*/  LDC.64 R28, c[0x0][0x198] ;  /* 0x00006600ff1c7b82 */ /* 0x000e620000000a00 */
[----:B--2---:R-:W2:Y:S02]  /*00a0*/  MUFU.RCP R2, R2 ;  /* 0x0000000200027308 */ /* 0x004ea40000001000 */
[----:B--2---:R-:W-:-:S06]  /*00b0*/  IADD3 R2, R2, 0xffffffe, RZ ;  /* 0x0ffffffe02027810 */ /* 0x004fcc0007ffe0ff */
[----:B------:R-:W2:Y:S02]  /*00c0*/  F2I.FTZ.U32.TRUNC.NTZ R3, R2 ;  /* 0x0000000200037305 */ /* 0x000ea4000021f000 */
[----:B--2---:R-:W-:Y:S01]  /*00d0*/  IMAD.MOV R0, RZ, RZ, -R3 ;  /* 0x000000ffff007224 */ /* 0x004fe200078e0a03 */
[----:B------:R-:W-:-:S03]  /*00e0*/  MOV R2, RZ ;  /* 0x000000ff00027202 */ /* 0x000fc60000000f00 */
[----:B------:R-:W-:-:S04]  /*00f0*/  IMAD R0, R0, R4, RZ ;  /* 0x0000000400007224 */ /* 0x000fc800078e02ff */
        /* <DEDUP_REMOVED lines=10> */
[----:B------:R-:W-:Y:S01]  /*01a0*/  IMAD.MOV R0, RZ, RZ, -R5 ;  /* 0x000000ffff007224 */ /* 0x000fe200078e0a05 */
[----:B------:R1:W-:Y:S03]  /*01b0*/  STL [R1+0x14], R5 ;  /* 0x0000140501007387 */ /* 0x0003e60000100800 */
[----:B------:R-:W-:-:S05]  /*01c0*/  IMAD R0, R4, R0, UR4 ;  /* 0x0000000404007e24 */ /* 0x000fca000f8e0200 */
[----:B---34-:R1:W-:Y:S02]  /*01d0*/  STL [R1+0x1c], R0 ;  /* 0x00001c0001007387 */ /* 0x0183e40000100800 */
[----:B-1----:R-:W-:Y:S05]  /*01e0*/  CALL.REL.NOINC `($_ZN5flash24flash_fwd_splitkv_kernelI23Flash_fwd_kernel_traitsILi256ELi64ELi64ELi4ELb0ELb0EN7cutlass6half_tE19Flash_kernel_traitsILi256ELi64ELi64ELi4ES3_EELb0ELb0ELb1ELb0ELb0ELb0ELb1ELb1EEEvNS_16Flash_fwd_paramsE$_ZN5flash30compute_attn_1rowblock_splitkvI23Flash_fwd_kernel_traitsILi256ELi64ELi64ELi4ELb0ELb0EN7cutlass6half_tE19Flash_kernel_traitsILi256ELi64ELi64ELi4ES3_EELb0ELb0ELb1ELb0ELb0ELb0ELb1ELb1ENS_16Flash_fwd_paramsEEEvRKT8_iiiii) ;  /* 0x0000000000087944 */ /* 0x002fea0003c00000 */
[----:B------:R-:W-:Y:S05]  /*01f0*/  BSYNC B4 ;  /* 0x0000000000047941 */ /* 0x000fea0003800000 */
.L_x_5648:
[----:B------:R-:W-:Y:S05]  /*0200*/  EXIT ;  /* 0x000000000000794d */ /* 0x000fea0003800000 */
        .type           $_ZN5flash24flash_fwd_splitkv_kernelI23Flash_fwd_kernel_traitsILi256ELi64ELi64ELi4ELb0ELb0EN7cutlass6half_tE19Flash_kernel_traitsILi256ELi64ELi64ELi4ES3_EELb0ELb0ELb1ELb0ELb0ELb0ELb1ELb1EEEvNS_16Flash_fwd_paramsE$_ZN5flash30compute_attn_1rowblock_splitkvI23Flash_fwd_kernel_traitsILi256ELi64ELi64ELi4ELb0ELb0EN7cutlass6half_tE19Flash_kernel_traitsILi256ELi64ELi64ELi4ES3_EELb0ELb0ELb1ELb0ELb0ELb0ELb1ELb1ENS_16Flash_fwd_paramsEEEvRKT8_iiiii,@function
        .size           $_ZN5flash24flash_fwd_splitkv_kernelI23Flash_fwd_kernel_traitsILi256ELi64ELi64ELi4ELb0ELb0EN7cutlass6half_tE19Flash_kernel_traitsILi256ELi64ELi64ELi4ES3_EELb0ELb0ELb1ELb0ELb0ELb0ELb1ELb1EEEvNS_16Flash_fwd_paramsE$_ZN5flash30compute_attn_1rowblock_splitkvI23Flash_fwd_kernel_traitsILi256ELi64ELi64ELi4ELb0ELb0EN7cutlass6half_tE19Flash_kernel_traitsILi256ELi64ELi64ELi4ES3_EELb0ELb0ELb1ELb0ELb0ELb0ELb1ELb1ENS_16Flash_fwd_paramsEEEvRKT8_iiiii,(.L_x_8862 - $_ZN5flash24flash_fwd_splitkv_kernelI23Flash_fwd_kernel_traitsILi256ELi64ELi64ELi4ELb0ELb0EN7cutlass6half_tE19Flash_kernel_traitsILi256ELi64ELi64ELi4ES3_EELb0ELb0ELb1ELb0ELb0ELb0ELb1ELb1EEEvNS_16Flash_fwd_paramsE$_ZN5flash30compute_attn_1rowblock_splitkvI23Flash_fwd_kernel_traitsILi256ELi64ELi64ELi4ELb0ELb0EN7cutlass6half_tE19Flash_kernel_traitsILi256ELi64ELi64ELi4ES3_EELb0ELb0ELb1ELb0ELb0ELb0ELb1ELb1ENS_16Flash_fwd_paramsEEEvRKT8_iiiii)
$_ZN5flash24flash_fwd_splitkv_kernelI23Flash_fwd_kernel_traitsILi256ELi64ELi64ELi4ELb0ELb0EN7cutlass6half_tE19Flash_kernel_traitsILi256ELi64ELi64ELi4ES3_EELb0ELb0ELb1ELb0ELb0ELb0ELb1ELb1EEEvNS_16Flash_fwd_paramsE$_ZN5flash30compute_attn_1rowblock_splitkvI23Flash_fwd_kernel_traitsILi256ELi64ELi64ELi4ELb0ELb0EN7cutlass6half_tE19Flash_kernel_traitsILi256ELi64ELi64ELi4ES3_EELb0ELb0ELb1ELb0ELb0ELb0ELb1ELb1ENS_16Flash_fwd_paramsEEEvRKT8_iiiii:
[----:B------:R-:W-:Y:S01]  /*0210*/  ULDC.64 UR6, c[0x0][0x208] ;  /* 0x0000820000067ab9 */ /* 0x000fe20000000a00 */
[----:B------:R-:W2:Y:S04]  /*0220*/  LDL R37, [R1+0x14] ;  /* 0x0000140001257983 */ /* 0x000ea80000100800 */
[----:B------:R-:W3:Y:S01]  /*0230*/  LD.E.64 R2, desc[UR6][R28.64+0xe0] ;  /* 0x0000e0061c027980 */ /* 0x000ee2000c101b00 */
[----:B------:R-:W-:-:S03]  /*0240*/  IMAD.MOV.U32 R31, RZ, RZ, -0x1 ;  /* 0xffffffffff1f7424 */ /* 0x000fc600078e00ff */
[----:B------:R-:W4:Y:S01]  /*0250*/  LD.E.64 R4, desc[UR6][R28.64+0xf0] ;  /* 0x0000f0061c047980 */ /* 0x000f22000c101b00 */
[----:B---3--:R-:W-:-:S04]  /*0260*/  ISETP.NE.U32.AND P0, PT, R2, RZ, PT ;  /* 0x000000ff0200720c */ /* 0x008fc80003f05070 */
[----:B------:R-:W-:Y:S01]  /*0270*/  ISETP.NE.AND.EX P0, PT, R3, RZ, PT, P0 ;  /* 0x000000ff0300720c */ /* 0x000fe20003f05300 */
[----:B--2---:R-:W-:-:S12]  /*0280*/  IMAD.WIDE R2, R37, 0x4, R2 ;  /* 0x0000000425027825 */ /* 0x004fd800078e0202 */
[----:B------:R-:W2:Y:S04]  /*0290*/  @P0 LD.E R31, desc[UR6][R2.64] ;  /* 0x00000006021f0980 */ /* 0x000ea8000c101900 */
[----:B------:R-:W2:Y:S01]  /*02a0*/  @P0 LD.E R0, desc[UR6][R2.64+0x4] ;  /* 0x0000040602000980 */ /* 0x000ea2000c101900 */
[----:B----4-:R-:W-:-:S04]  /*02b0*/  ISETP.NE.U32.AND P4, PT, R4, RZ, PT ;  /* 0x000000ff0400720c */ /* 0x010fc80003f85070 */
[----:B------:R-:W-:Y:S01]  /*02c0*/  ISETP.NE.AND.EX P4, PT, R5, RZ, PT, P4 ;  /* 0x000000ff0500720c */ /* 0x000fe20003f85340 */
[----:B------:R-:W-:Y:S01]  /*02d0*/  IMAD.MOV.U32 R14, RZ, RZ, RZ ;  /* 0x000000ffff0e7224 */ /* 0x000fe200078e00ff */
[----:B------:R-:W3:Y:S01]  /*02e0*/  LD.E.64 R2, desc[UR6][R28.64+0xe8] ;  /* 0x0000e8061c027980 */ /* 0x000ee2000c101b00 */
[----:B------:R-:W-:-:S10]  /*02f0*/  IMAD.WIDE R32, R37, 0x4, R4 ;  /* 0x0000000425207825 */ /* 0x000fd400078e0204 */
[----:B------:R1:W5:Y:S01]  /*0300*/  @P4 LD.E R14, desc[UR6][R32.64] ;  /* 0x00000006200e4980 */ /* 0x000362000c101900 */
[----:B--2---:R-:W-:-:S06]  /*0310*/  @P0 IADD3 R9, R0, -R31, RZ ;  /* 0x8000001f00090210 */ /* 0x004fcc0007ffe0ff */
[----:B------:R-:W2:Y:S01]  /*0320*/  @!P0 LD.E R9, desc[UR6][R28.64+0xb4] ;  /* 0x0000b4061c098980 */ /* 0x000ea2000c101900 */
        /* <DEDUP_REMOVED lines=12> */
.L_x_5650:
[----:B------:R-:W-:Y:S05]  /*03f0*/  BSYNC B0 ;  /* 0x0000000000007941 */ /* 0x000fea0003800000 */
.L_x_5649:
        /* <DEDUP_REMOVED lines=8> */
.L_x_5652:
[----:B------:R3:W5:Y:S02]  /*0480*/  LD.E R0, desc[UR6][R28.64+0xb8] ;  /* 0x0000b8061c007980 */ /* 0x000764000c101900 */
.L_x_5653:
[----:B------:R-:W-:Y:S05]  /*0490*/  BSYNC B0 ;  /* 0x0000000000007941 */ /* 0x000fea0003800000 */
.L_x_5651:
[----:B--2-4-:R-:W2:Y:S01]  /*04a0*/  LD.E.64 R2, desc[UR6][R28.64+0xf8] ;  /* 0x0000f8061c027980 */ /* 0x014ea2000c101b00 */
[----:B------:R-:W-:Y:S01]  /*04b0*/  BSSY B1, `(.L_x_5654) ;  /* 0x0000012000017945 */ /* 0x000fe20003800000 */
[----:B-----5:R-:W-:Y:S01]  /*04c0*/  IMAD.IADD R131, R0, 0x1, -R14 ;  /* 0x0000000100837824 */ /* 0x020fe200078e0a0e */
[----:B--2---:R-:W-:-:S04]  /*04d0*/  ISETP.NE.U32.AND P0, PT, R2, RZ, PT ;  /* 0x000000ff0200720c */ /* 0x004fc80003f05070 */
[----:B------:R-:W-:-:S13]  /*04e0*/  ISETP.NE.AND.EX P0, PT, R3, RZ, PT, P0 ;  /* 0x000000ff0300720c */ /* 0x000fda0003f05300 */
[----:B------:R-:W-:Y:S05]  /*04f0*/  @!P0 BRA `(.L_x_5655) ;  /* 0x0000000000108947 */ /* 0x000fea0003800000 */
[----:B------:R-:W-:-:S06]  /*0500*/  IMAD.WIDE R2, R37, 0x4, R2 ;  /* 0x0000000425027825 */ /* 0x000fcc00078e0202 */
[----:B------:R-:W2:Y:S02]  /*0510*/  LD.E R2, desc[UR6][R2.64] ;  /* 0x0000000602027980 */ /* 0x000ea4000c101900 */
[----:B--2---:R-:W-:Y:S01]  /*0520*/  IADD3 R236, R2, -R14, RZ ;  /* 0x8000000e02ec7210 */ /* 0x004fe20007ffe0ff */
[----:B------:R-:W-:Y:S05]  /*0530*/  BRA `(.L_x_5656) ;  /* 0x0000000000247947 */ /* 0x000fea0003800000 */
.L_x_5655:
[----:B------:R-:W2:Y:S01]  /*0540*/  LD.E.64 R2, desc[UR6][R28.64+0x108] ;  /* 0x000108061c027980 */ /* 0x000ea2000c101b00 */
[----:B------:R-:W-:Y:S01]  /*0550*/  BSSY B0, `(.L_x_5657) ;  /* 0x0000006000007945 */ /* 0x000fe20003800000 */
[----:B------:R-:W-:Y:S01]  /*0560*/  IMAD.MOV.U32 R0, RZ, RZ, RZ ;  /* 0x000000ffff007224 */ /* 0x000fe200078e00ff */
[----:B--2---:R-:W-:-:S04]  /*0570*/  ISETP.NE.U32.AND P0, PT, R2, RZ, PT ;  /* 0x000000ff0200720c */ /* 0x004fc80003f05070 */
[----:B------:R-:W-:-:S13]  /*0580*/  ISETP.NE.AND.EX P0, PT, R3, RZ, PT, P0 ;  /* 0x000000ff0300720c */ /* 0x000fda0003f05300 */
[----:B------:R-:W-:Y:S05]  /*0590*/  @!P0 BRA `(.L_x_5658) ;  /* 0x0000000000048947 */ /* 0x000fea0003800000 */
[----:B------:R2:W5:Y:S02]  /*05a0*/  LD.E R0, desc[UR6][R28.64+0xbc] ;  /* 0x0000bc061c007980 */ /* 0x000564000c101900 */
.L_x_5658:
[----:B------:R-:W-:Y:S05]  /*05b0*/  BSYNC B0 ;  /* 0x0000000000007941 */ /* 0x000fea0003800000 */
.L_x_5657:
[----:B-----5:R-:W-:Y:S02]  /*05c0*/  IADD3 R236, R131, R0, RZ ;  /* 0x0000000083ec7210 */ /* 0x020fe40007ffe0ff */
.L_x_5656:
[----:B------:R-:W-:Y:S05]  /*05d0*/  BSYNC B1 ;  /* 0x0000000000017941 */ /* 0x000fea0003800000 */
.L_x_5654:
[----:B------:R-:W4:Y:S01]  /*05e0*/  S2R R38, SR_CTAID.X ;  /* 0x0000000000267919 */ /* 0x000f220000002500 */
[----:B------:R-:W-:Y:S01]  /*05f0*/  MOV R16, 0x1f0 ;  /* 0x000001f000107802 */ /* 0x000fe20000000f00 */
[----:B------:R-:W-:-:S03]  /*0600*/  IMAD.MOV.U32 R3, RZ, RZ, 0x0 ;  /* 0x00000000ff037424 */ /* 0x000fc600078e00ff */
[----:B------:R-:W-:Y:S01]  /*0610*/  MOV R2, R16 ;  /* 0x0000001000027202 */ /* 0x000fe20000000f00 */
[----:B----4-:R-:W-:-:S05]  /*0620*/  IMAD.SHL.U32 R186, R38, 0x40, RZ ;  /* 0x0000004026ba7824 */ /* 0x010fca00078e00ff */
[----:B------:R-:W-:-:S13]  /*0630*/  ISETP.GT.AND P0, PT, R9, R186, PT ;  /* 0x000000ba0900720c */ /* 0x000fda0003f04270 */
[----:B-123--:R-:W-:Y:S05]  /*0640*/  @!P0 RET.REL.NODEC R2 `(_ZN5flash24flash_fwd_splitkv_kernelI23Flash_fwd_kernel_traitsILi256ELi64ELi64ELi4ELb0ELb0EN7cutlass6half_tE19Flash_kernel_traitsILi256ELi64ELi64ELi4ES3_EELb0ELb0ELb1ELb0ELb0ELb0ELb1ELb1EEEvNS_16Flash_fwd_paramsE) ;  /* 0xfffffff8026c8950 */ /* 0x00efea0003c3ffff */
[----:B------:R-:W2:Y:S01]  /*0650*/  LD.E R0, desc[UR6][R28.64+0xb8] ;  /* 0x0000b8061c007980 */ /* 0x000ea2000c101900 */
[-C--:B------:R-:W-:Y:S02]  /*0660*/  IABS R4, R7.reuse ;  /* 0x0000000700047213 */ /* 0x080fe40000000000 */
[----:B------:R-:W-:Y:S02]  /*0670*/  IABS R6, R7 ;  /* 0x0000000700067213 */ /* 0x000fe40000000000 */
[----:B------:R-:W1:Y:S03]  /*0680*/  I2F.RP R2, R4 ;  /* 0x0000000400027306 */ /* 0x000e660000209400 */
[----:B------:R-:W-:-:S05]  /*0690*/  IMAD.MOV R6, RZ, RZ, -R6 ;  /* 0x000000ffff067224 */ /* 0x000fca00078e0a06 */
[----:B-1----:R-:W1:Y:S02]  /*06a0*/  MUFU.RCP R2, R2 ;  /* 0x0000000200027308 */ /* 0x002e640000001000 */
[----:B-1----:R-:W-:-:S06]  /*06b0*/  VIADD R2, R2, 0xffffffe ;  /* 0x0ffffffe02027836 */ /* 0x002fcc0000000000 */
[----:B------:R1:W3:Y:S02]  /*06c0*/  F2I.FTZ.U32.TRUNC.NTZ R3, R2 ;  /* 0x0000000200037305 */ /* 0x0002e4000021f000 */
[----:B-1----:R-:W-:Y:S02]  /*06d0*/  IMAD.MOV.U32 R2, RZ, RZ, RZ ;  /* 0x000000ffff027224 */ /* 0x002fe400078e00ff */
[----:B--2---:R-:W-:-:S05]  /*06e0*/  VIADD R0, R0, 0x3f ;  /* 0x0000003f00007836 */ /* 0x004fca0000000000 */
[----:B------:R-:W-:-:S04]  /*06f0*/  SHF.R.S32.HI R5, RZ, 0x1f, R0 ;  /* 0x0000001fff057819 */ /* 0x000fc80000011400 */
[----:B------:R-:W-:Y:S01]  /*0700*/  LEA.HI R5, R5, R0, RZ, 0x6 ;  /* 0x0000000005057211 */ /* 0x000fe200078f30ff */
[----:B---3--:R-:W-:-:S03]  /*0710*/  IMAD.MOV R0, RZ, RZ, -R3 ;  /* 0x000000ffff007224 */ /* 0x008fc600078e0a03 */
[----:B------:R-:W-:Y:S01]  /*0720*/  LEA.HI.SX32 R5, R5, R7, 0x1a ;  /* 0x0000000705057211 */ /* 0x000fe200078fd2ff */
[----:B------:R-:W-:-:S04]  /*0730*/  IMAD R0, R0, R4, RZ ;  /* 0x0000000400007224 */ /* 0x000fc800078e02ff */
[----:B------:R-:W-:Y:S02]  /*0740*/  VIADD R5, R5, 0xffffffff ;  /* 0xffffffff05057836 */ /* 0x000fe40000000000 */
[----:B------:R-:W-:-:S03]  /*0750*/  IMAD.HI.U32 R0, R3, R0, R2 ;  /* 0x0000000003007227 */ /* 0x000fc600078e0002 */
[----:B------:R-:W-:Y:S01]  /*0760*/  IABS R8, R5 ;  /* 0x0000000500087213 */ /* 0x000fe20000000000 */
[----:B------:R-:W-:-:S03]  /*0770*/  IMAD.MOV.U32 R3, RZ, RZ, R6 ;  /* 0x000000ffff037224 */ /* 0x000fc600078e0006 */
[----:B------:R-:W-:-:S05]  /*0780*/  MOV R2, R8 ;  /* 0x0000000800027202 */ /* 0x000fca0000000f00 */
[----:B------:R-:W-:-:S04]  /*0790*/  IMAD.HI.U32 R0, R0, R2, RZ ;  /* 0x0000000200007227 */ /* 0x000fc800078e00ff */
[----:B------:R-:W-:-:S05]  /*07a0*/  IMAD R2, R0, R3, R2 ;  /* 0x0000000300027224 */ /* 0x000fca00078e0202 */
[----:B------:R-:W-:-:S13]  /*07b0*/  ISETP.GT.U32.AND P1, PT, R4, R2, PT ;  /* 0x000000020400720c */ /* 0x000fda0003f24070 */
[----:B------:R-:W-:Y:S02]  /*07c0*/  @!P1 IMAD.IADD R2, R2, 0x1, -R4 ;  /* 0x0000000102029824 */ /* 0x000fe400078e0a04 */
[----:B------:R-:W-:Y:S01]  /*07d0*/  @!P1 VIADD R0, R0, 0x1 ;  /* 0x0000000100009836 */ /* 0x000fe20000000000 */
[----:B------:R-:W-:Y:S02]  /*07e0*/  ISETP.NE.AND P1, PT, R7, RZ, PT ;  /* 0x000000ff0700720c */ /* 0x000fe40003f25270 */
[----:B------:R-:W-:Y:S02]  /*07f0*/  ISETP.GE.U32.AND P2, PT, R2, R4, PT ;  /* 0x000000040200720c */ /* 0x000fe40003f46070 */
[----:B------:R-:W-:-:S04]  /*0800*/  LOP3.LUT R2, R5, R7, RZ, 0x3c, !PT ;  /* 0x0000000705027212 */ /* 0x000fc800078e3cff */
[----:B------:R-:W-:Y:S01]  /*0810*/  ISETP.GE.AND P0, PT, R2, RZ, PT ;  /* 0x000000ff0200720c */ /* 0x000fe20003f06270 */
[----:B------:R-:W-:-:S05]  /*0820*/  VIADD R2, R236, 0x3f ;  /* 0x0000003fec027836 */ /* 0x000fca0000000000 */
[----:B------:R-:W-:Y:S02]  /*0830*/  SHF.R.S32.HI R3, RZ, 0x1f, R2 ;  /* 0x0000001fff037819 */ /* 0x000fe40000011402 */
[----:B------:R-:W-:Y:S02]  /*0840*/  @P2 IADD3 R0, R0, 0x1, RZ ;  /* 0x0000000100002810 */ /* 0x000fe40007ffe0ff */
[----:B------:R-:W-:-:S03]  /*0850*/  LEA.HI R2, R3, R2, RZ, 0x6 ;  /* 0x0000000203027211 */ /* 0x000fc600078f30ff */
[----:B------:R-:W-:Y:S01]  /*0860*/  @!P0 IMAD.MOV R0, RZ, RZ, -R0 ;  /* 0x000000ffff008224 */ /* 0x000fe200078e0a00 */
[----:B------:R-:W-:Y:S02]  /*0870*/  @!P1 LOP3.LUT R0, RZ, R7, RZ, 0x33, !PT ;  /* 0x00000007ff009212 */ /* 0x000fe400078e33ff */
[----:B------:R-:W-:-:S03]  /*0880*/  SHF.R.S32.HI R2, RZ, 0x6, R2 ;  /* 0x00000006ff027819 */ /* 0x000fc60000011402 */
[----:B------:R-:W-:-:S05]  /*0890*/  IMAD R34, R0, UR8, RZ ;  /* 0x0000000800227c24 */ /* 0x000fca000f8e02ff */
[C---:B------:R-:W-:Y:S01]  /*08a0*/  VIADDMNMX R36, R34.reuse, R0, R2, PT ;  /* 0x0000000022247246 */ /* 0x040fe20003800102 */
[----:B------:R1:W-:Y:S03]  /*08b0*/  STL [R1], R34 ;  /* 0x0000002201007387 */ /* 0x0003e60000100800 */
[----:B------:R-:W-:Y:S01]  /*08c0*/  ISETP.GE.AND P0, PT, R34, R36, PT ;  /* 0x000000242200720c */ /* 0x000fe20003f06270 */
[----:B------:R1:W-:-:S12]  /*08d0*/  STL [R1+0x24], R36 ;  /* 0x0000242401007387 */ /* 0x0003d80000100800 */
[----:B------:R-:W-:Y:S05]  /*08e0*/  @!P0 BRA `(.L_x_5659) ;  /* 0x0000000800988947 */ /* 0x000fea0003800000 */
[----:B------:R-:W2:Y:S04]  /*08f0*/  LD.E.64 R4, desc[UR6][R28.64+0xb0] ;  /* 0x0000b0061c047980 */ /* 0x000ea8000c101b00 */
[----:B------:R-:W3:Y:S04]  /*0900*/  LDL.LU R12, [R1+0x1c] ;  /* 0x00001c00010c7983 */ /* 0x000ee80000300800 */
[----:B------:R-:W3:Y:S04]  /*0910*/  LD.E R2, desc[UR6][R28.64+0x60] ;  /* 0x000060061c027980 */ /* 0x000ee8000c101900 */
[----:B------:R-:W4:Y:S04]  /*0920*/  LD.E R10, desc[UR6][R28.64+0xcc] ;  /* 0x0000cc061c0a7980 */ /* 0x000f28000c101900 */
[----:B------:R-:W4:Y:S04]  /*0930*/  LD.E.64 R6, desc[UR6][R28.64+0x78] ;  /* 0x000078061c067980 */ /* 0x000f28000c101b00 */
[----:B------:R-:W4:Y:S04]  /*0940*/  LD.E.64 R14, desc[UR6][R28.64+0xa8] ;  /* 0x0000a8061c0e7980 */ /* 0x000f28000c101b00 */
[----:B------:R1:W5:Y:S01]  /*0950*/  LD.E R28, desc[UR6][R28.64+0xc0] ;  /* 0x0000c0061c1c7980 */ /* 0x000362000c101900 */
[----:B------:R-:W-:-:S04]  /*0960*/  SHF.R.S32.HI R8, RZ, 0x1f, R185 ;  /* 0x0000001fff087819 */ /* 0x000fc800000114b9 */
[----:B------:R-:W-:-:S04]  /*0970*/  LEA.HI R8, R8, R185, RZ, 0x4 ;  /* 0x000000b908087211 */ /* 0x000fc800078f20ff */
[----:B------:R-:W-:-:S05]  /*0980*/  LOP3.LUT R11, R8, 0xfffffff0, RZ, 0xc0, !PT ;  /* 0xfffffff0080b7812 */ /* 0x000fca00078ec0ff */
[----:B------:R-:W-:Y:S01]  /*0990*/  IMAD.IADD R11, R185, 0x1, -R11 ;  /* 0x00000001b90b7824 */ /* 0x000fe200078e0a0b */
[----:B------:R-:W-:Y:S01]  /*09a0*/  SHF.R.S32.HI R8, RZ, 0x4, R8 ;  /* 0x00000004ff087819 */ /* 0x000fe20000011408 */
[----:B------:R-:W-:Y:S03]  /*09b0*/  BSSY B0, `(.L_x_5660) ;  /* 0x0000028000007945 */ /* 0x000fe60003800000 */
[C---:B------:R-:W-:Y:S01]  /*09c0*/  ISETP.NE.AND P6, PT, R11.reuse, RZ, PT ;  /* 0x000000ff0b00720c */ /* 0x040fe20003fc5270 */
[----:B------:R-:W-:Y:S02]  /*09d0*/  VIADD R13, R8, 0x8 ;  /* 0x00000008080d7836 */ /* 0x000fe40000000000 */
[----:B--2---:R-:W-:Y:S02]  /*09e0*/  IMAD R0, R4, UR8, R37 ;  /* 0x0000000804007c24 */ /* 0x004fe4000f8e0225 */
[----:B------:R-:W-:-:S02]  /*09f0*/  IMAD.SHL.U32 R4, R11, 0x4, RZ ;  /* 0x000000040b047824 */ /* 0x000fc400078e00ff */
[----:B---3--:R-:W-:-:S04]  /*0a00*/  IMAD R0, R0, R2, R12 ;  /* 0x0000000200007224 */ /* 0x008fc800078e020c */
[----:B------:R-:W-:Y:S01]  /*0a10*/  IMAD R12, R5, R0, R186 ;  /* 0x00000000050c7224 */ /* 0x000fe200078e02ba */
[----:B------:R-:W-:Y:S01]  /*0a20*/  SHF.R.S32.HI R5, RZ, 0x1f, R4 ;  /* 0x0000001fff057819 */ /* 0x000fe20000011404 */
[----:B------:R-:W-:Y:S02]  /*0a30*/  IMAD.IADD R0, R9, 0x1, -R186 ;  /* 0x0000000109007824 */ /* 0x000fe400078e0aba */
[----:B----4-:R-:W-:Y:S02]  /*0a40*/  IMAD R10, R12, R10, RZ ;  /* 0x0000000a0c0a7224 */ /* 0x010fe400078e02ff */
[C---:B------:R-:W-:Y:S01]  /*0a50*/  IMAD.WIDE R2, R8.reuse, 0x100, R4 ;  /* 0x0000010008027825 */ /* 0x040fe200078e0204 */
[----:B------:R-:W-:Y:S02]  /*0a60*/  ISETP.GE.AND P2, PT, R8, R0, PT ;  /* 0x000000000800720c */ /* 0x000fe40003f46270 */
[----:B------:R-:W-:-:S04]  /*0a70*/  IADD3 R9, P0, R10, R2, RZ ;  /* 0x000000020a097210 */ /* 0x000fc80007f1e0ff */
[----:B------:R-:W-:Y:S02]  /*0a80*/  LEA.HI.X.SX32 R3, R10, R3, 0x1, P0 ;  /* 0x000000030a037211 */ /* 0x000fe400000f0eff */
[C---:B------:R-:W-:Y:S02]  /*0a90*/  LEA R2, P1, R9.reuse, R6, 0x2 ;  /* 0x0000000609027211 */ /* 0x040fe400078210ff */
[----:B------:R-:W-:Y:S02]  /*0aa0*/  SHF.R.S32.HI R6, RZ, 0x1f, R12 ;  /* 0x0000001fff067819 */ /* 0x000fe4000001140c */
[----:B------:R-:W-:Y:S02]  /*0ab0*/  IADD3 R10, P0, R12, R8, RZ ;  /* 0x000000080c0a7210 */ /* 0x000fe40007f1e0ff */
[----:B------:R-:W-:Y:S01]  /*0ac0*/  LEA.HI.X R3, R9, R7, R3, 0x2, P1 ;  /* 0x0000000709037211 */ /* 0x000fe200008f1403 */
[C---:B------:R-:W-:Y:S01]  /*0ad0*/  VIADD R9, R8.reuse, 0x10 ;  /* 0x0000001008097836 */ /* 0x040fe20000000000 */
[C---:B------:R-:W-:Y:S01]  /*0ae0*/  LEA.HI.X.SX32 R7, R8.reuse, R6, 0x1, P0 ;  /* 0x0000000608077211 */ /* 0x040fe200000f0eff */
[----:B------:R-:W-:Y:S01]  /*0af0*/  VIADD R12, R8, 0x18 ;  /* 0x00000018080c7836 */ /* 0x000fe20000000000 */
[----:B------:R-:W-:Y:S01]  /*0b00*/  LEA R6, P1, R10, R14, 0x2 ;  /* 0x0000000e0a067211 */ /* 0x000fe200078210ff */
[----:B------:R-:W-:Y:S01]  /*0b10*/  VIADD R11, R4, 0x40 ;  /* 0x00000040040b7836 */ /* 0x000fe20000000000 */
[----:B------:R-:W-:-:S02]  /*0b20*/  ISETP.GE.AND P0, PT, R9, R0, PT ;  /* 0x000000000900720c */ /* 0x000fc40003f06270 */
[-C--:B------:R-:W-:Y:S01]  /*0b30*/  ISETP.GE.OR P3, PT, R9, R0.reuse, P6 ;  /* 0x000000000900720c */ /* 0x080fe20003766670 */
[----:B------:R-:W-:Y:S01]  /*0b40*/  VIADD R9, R4, 0xc0 ;  /* 0x000000c004097836 */ /* 0x000fe20000000000 */
[----:B------:R-:W-:Y:S01]  /*0b50*/  LEA.HI.X R7, R10, R15, R7, 0x2, P1 ;  /* 0x0000000f0a077211 */ /* 0x000fe200008f1407 */
[----:B------:R-:W-:Y:S01]  /*0b60*/  VIADD R10, R4, 0x80 ;  /* 0x00000080040a7836 */ /* 0x000fe20000000000 */
[CC--:B------:R-:W-:Y:S02]  /*0b70*/  ISETP.GE.AND P5, PT, R13.reuse, R0.reuse, PT ;  /* 0x000000000d00720c */ /* 0x0c0fe40003fa6270 */
[-C--:B------:R-:W-:Y:S02]  /*0b80*/  ISETP.GE.OR P4, PT, R13, R0.reuse, P6 ;  /* 0x000000000d00720c */ /* 0x080fe40003786670 */
        /* <DEDUP_REMOVED lines=10> */
.L_x_5661:
[----:B------:R-:W-:Y:S05]  /*0c30*/  BSYNC B0 ;  /* 0x0000000000007941 */ /* 0x000fea0003800000 */
.L_x_5660:
        /* <DEDUP_REMOVED lines=12> */
.L_x_5663:
[----:B------:R-:W-:Y:S05]  /*0d00*/  BSYNC B0 ;  /* 0x0000000000007941 */ /* 0x000fea0003800000 */
.L_x_5662:
        /* <DEDUP_REMOVED lines=12> */
.L_x_5665:
[----:B------:R-:W-:Y:S05]  /*0dd0*/  BSYNC B0 ;  /* 0x0000000000007941 */ /* 0x000fea0003800000 */
.L_x_5664:
        /* <DEDUP_REMOVED lines=12> */
.L_x_5667:
[----:B------:R-:W-:Y:S05]  /*0ea0*/  BSYNC B0 ;  /* 0x0000000000007941 */ /* 0x000fea0003800000 */
.L_x_5666:
        /* <DEDUP_REMOVED lines=11> */
.L_x_5669:
[----:B------:R-:W-:Y:S05]  /*0f60*/  BSYNC B0 ;  /* 0x0000000000007941 */ /* 0x000fea0003800000 */
.L_x_5668:
        /* <DEDUP_REMOVED lines=12> */
.L_x_5671:
[----:B------:R-:W-:Y:S05]  /*1030*/  BSYNC B0 ;  /* 0x0000000000007941 */ /* 0x000fea0003800000 */
.L_x_5670:
        /* <DEDUP_REMOVED lines=11> */
.L_x_5673:
[----:B------:R-:W-:Y:S05]  /*10f0*/  BSYNC B0 ;  /* 0x0000000000007941 */ /* 0x000fea0003800000 */
.L_x_5672:
        /* <DEDUP_REMOVED lines=12> */
.L_x_5675:
[----:B------:R-:W-:Y:S05]  /*11c0*/  BSYNC B0 ;  /* 0x0000000000007941 */ /* 0x000fea0003800000 */
.L_x_5674:
[-C--:B------:R-:W-:Y:S01]  /*11d0*/  ISETP.GE.OR P0, PT, R14, R0.reuse, P6 ;  /* 0x000000000e00720c */ /* 0x080fe20003706670 */
[----:B------:R-:W-:Y:S01]  /*11e0*/  @!P5 ST.E desc[UR6][R6.64], R12 ;  /* 0x0000000c0600d985 */ /* 0x000fe2000c101906 */
[-C--:B------:R-:W-:Y:S01]  /*11f0*/  ISETP.GE.OR P5, PT, R13, R0.reuse, P6 ;  /* 0x000000000d00720c */ /* 0x080fe200037a6670 */
[----:B-1234-:R-:W-:Y:S01]  /*1200*/  @!P4 IMAD.MOV.U32 R2, RZ, RZ, -0x800000 ;  /* 0xff800000ff02c424 */ /* 0x01efe200078e00ff */
[----:B------:R-:W-:Y:S01]  /*1210*/  ISETP.GE.OR P6, PT, R8, R0, P6 ;  /* 0x000000000800720c */ /* 0x000fe200037c6670 */
[----:B------:R-:W-:Y:S01]  /*1220*/  @!P1 IMAD.MOV.U32 R3, RZ, RZ, -0x800000 ;  /* 0xff800000ff039424 */ /* 0x000fe200078e00ff */
[----:B------:R-:W-:Y:S01]  /*1230*/  @!P2 MOV R4, 0xff800000 ;  /* 0xff8000000004a802 */ /* 0x000fe20000000f00 */
[----:B------:R-:W-:Y:S01]  /*1240*/  @!P3 IMAD.MOV.U32 R5, RZ, RZ, -0x800000 ;  /* 0xff800000ff05b424 */ /* 0x000fe200078e00ff */
[----:B------:R1:W-:Y:S04]  /*1250*/  @!P4 ST.E desc[UR6][R6.64+0x20], R2 ;  /* 0x000020020600c985 */ /* 0x0003e8000c101906 */
[----:B------:R2:W-:Y:S03]  /*1260*/  @!P1 ST.E desc[UR6][R6.64+0x80], R3 ;  /* 0x0000800306009985 */ /* 0x0005e6000c101906 */
[----:B------:R-:W-:Y:S01]  /*1270*/  @!P5 IMAD.MOV.U32 R0, RZ, RZ, -0x800000 ;  /* 0xff800000ff00d424 */ /* 0x000fe200078e00ff */
[----:B------:R-:W-:Y:S04]  /*1280*/  @!P3 ST.E desc[UR6][R6.64+0x40], R5 ;  /* 0x000040050600b985 */ /* 0x000fe8000c101906 */
[----:B------:R-:W-:Y:S04]  /*1290*/  @!P2 ST.E desc[UR6][R6.64+0x60], R4 ;  /* 0x000060040600a985 */ /* 0x000fe8000c101906 */
[----:B------:R-:W-:Y:S01]  /*12a0*/  @!P5 ST.E desc[UR6][R6.64+0xc0], R0 ;  /* 0x0000c0000600d985 */ /* 0x000fe2000c101906 */
[----:B-1----:R-:W-:Y:S01]  /*12b0*/  @!P0 MOV R2, 0xff800000 ;  /* 0xff80000000028802 */ /* 0x002fe20000000f00 */
[----:B--2---:R-:W-:-:S04]  /*12c0*/  IMAD.MOV.U32 R3, RZ, RZ, 0x0 ;  /* 0x00000000ff037424 */ /* 0x004fc800078e00ff */
[----:B------:R1:W-:Y:S02]  /*12d0*/  @!P0 ST.E desc[UR6][R6.64+0xa0], R2 ;  /* 0x0000a00206008985 */ /* 0x0003e4000c101906 */
[----:B-1----:R-:W-:-:S04]  /*12e0*/  MOV R2, R16 ;  /* 0x0000001000027202 */ /* 0x002fc80000000f00 */
[----:B-----5:R-:W-:Y:S05]  /*12f0*/  @P6 RET.REL.NODEC R2 `(_ZN5flash24flash_fwd_splitkv_kernelI23Flash_fwd_kernel_traitsILi256ELi64ELi64ELi4ELb0ELb0EN7cutlass6half_tE19Flash_kernel_traitsILi256ELi64ELi64ELi4ES3_EELb0ELb0ELb1ELb0ELb0ELb0ELb1ELb1EEEvNS_16Flash_fwd_paramsE) ;  /* 0xffffffec02406950 */ /* 0x020fea0003c3ffff */
[----:B------:R-:W-:Y:S02]  /*1300*/  MOV R0, 0xff800000 ;  /* 0xff80000000007802 */ /* 0x000fe40000000f00 */
[----:B------:R-:W-:Y:S02]  /*1310*/  MOV R2, R16 ;  /* 0x0000001000027202 */ /* 0x000fe40000000f00 */
[----:B------:R-:W-:Y:S01]  /*1320*/  MOV R3, 0x0 ;  /* 0x0000000000037802 */ /* 0x000fe20000000f00 */
[----:B------:R1:W-:Y:S03]  /*1330*/  ST.E desc[UR6][R6.64+0xe0], R0 ;  /* 0x0000e00006007985 */ /* 0x0003e6000c101906 */
[----:B-1----:R-:W-:Y:S05]  /*1340*/  RET.REL.NODEC R2 `(_ZN5flash24flash_fwd_splitkv_kernelI23Flash_fwd_kernel_traitsILi256ELi64ELi64ELi4ELb0ELb0EN7cutlass6half_tE19Flash_kernel_traitsILi256ELi64ELi64ELi4ES3_EELb0ELb0ELb1ELb0ELb0ELb0ELb1ELb1EEEvNS_16Flash_fwd_paramsE) ;  /* 0xffffffec022c7950 */ /* 0x002fea0003c3ffff */
.L_x_5659:
[----:B------:R-:W2:Y:S04]  /*1350*/  LD.E.64 R2, desc[UR6][R28.64+0x160] ;  /* 0x000160061c027980 */ /* 0x000ea8000c101b00 */
[----:B------:R-:W3:Y:S04]  /*1360*/  LD.E.64 R4, desc[UR6][R28.64+0x158] ;  /* 0x000158061c047980 */ /* 0x000ee8000c101b00 */
[----:B------:R-:W5:Y:S01]  /*1370*/  LDL R39, [R1+0x1c] ;  /* 0x00001c0001277983 */ /* 0x000f620000100800 */
[----:B--2---:R-:W-:-:S04]  /*1380*/  ISETP.NE.U32.AND P1, PT, R2, RZ, PT ;  /* 0x000000ff0200720c */ /* 0x004fc80003f25070 */
[----:B------:R-:W-:-:S13]  /*1390*/  ISETP.NE.AND.EX P1, PT, R3, RZ, PT, P1 ;  /* 0x000000ff0300720c */ /* 0x000fda0003f25310 */
[----:B------:R-:W2:Y:S01]  /*13a0*/  @P1 LD.E.64 R6, desc[UR6][R28.64+0x168] ;  /* 0x000168061c061980 */ /* 0x000ea2000c101b00 */
[----:B---3--:R-:W-:-:S04]  /*13b0*/  ISETP.NE.U32.AND P0, PT, R4, RZ, PT ;  /* 0x000000ff0400720c */ /* 0x008fc80003f05070 */
[----:B------:R-:W-:Y:S01]  /*13c0*/  ISETP.NE.AND.EX P0, PT, R5, RZ, PT, P0 ;  /* 0x000000ff0500720c */ /* 0x000fe20003f05300 */
[--C-:B------:R-:W-:Y:S01]  /*13d0*/  IMAD.MOV.U32 R13, RZ, RZ, R37.reuse ;  /* 0x000000ffff0d7224 */ /* 0x100fe200078e0025 */
[----:B------:R-:W-:-:S11]  /*13e0*/  @P1 SHF.R.S32.HI R0, RZ, 0x1f, R37 ;  /* 0x0000001fff001819 */ /* 0x000fd60000011425 */
[----:B------:R-:W-:-:S05]  /*13f0*/  @P0 IMAD.WIDE R4, R37, 0x4, R4 ;  /* 0x0000000425040825 */ /* 0x000fca00078e0204 */
[----:B------:R3:W5:Y:S01]  /*1400*/  @P0 LD.E R13, desc[UR6][R4.64] ;  /* 0x00000006040d0980 */ /* 0x000762000c101900 */
[----:B------:R-:W-:Y:S01]  /*1410*/  BSSY B0, `(.L_x_5676) ;  /* 0x00000ba000007945 */ /* 0x000fe20003800000 */
[-C--:B--2---:R-:W-:Y:S02]  /*1420*/  @P1 IMAD R7, R7, R37.reuse, RZ ;  /* 0x0000002507071224 */ /* 0x084fe400078e02ff */
[----:B---3--:R-:W-:-:S04]  /*1430*/  @P1 IMAD.WIDE.U32 R4, R6, R37, RZ ;  /* 0x0000002506041225 */ /* 0x008fc800078e00ff */
[----:B------:R-:W-:Y:S02]  /*1440*/  @P1 IMAD R7, R6, R0, R7 ;  /* 0x0000000006071224 */ /* 0x000fe400078e0207 */
[----:B------:R-:W-:Y:S01]  /*1450*/  IMAD.MOV.U32 R6, RZ, RZ, RZ ;  /* 0x000000ffff067224 */ /* 0x000fe200078e00ff */
[C---:B------:R-:W-:Y:S02]  /*1460*/  @P1 LEA R6, P0, R4.reuse, R2, 0x2 ;  /* 0x0000000204061211 */ /* 0x040fe400078010ff */
[----:B------:R-:W-:Y:S01]  /*1470*/  @P1 IADD3 R7, R5, R7, RZ ;  /* 0x0000000705071210 */ /* 0x000fe20007ffe0ff */
[----:B------:R-:W-:Y:S02]  /*1480*/  IMAD.MOV.U32 R0, RZ, RZ, RZ ;  /* 0x000000ffff007224 */ /* 0x000fe400078e00ff */
[----:B------:R-:W-:Y:S01]  /*1490*/  IMAD.MOV.U32 R240, RZ, RZ, R6 ;  /* 0x000000fffff07224 */ /* 0x000fe200078e0006 */
[----:B------:R-:W-:-:S04]  /*14a0*/  @P1 LEA.HI.X R0, R4, R3, R7, 0x2, P0 ;  /* 0x0000000304001211 */ /* 0x000fc800000f1407 */
[----:B------:R-:W-:Y:S02]  /*14b0*/  MOV R241, R0 ;  /* 0x0000000000f17202 */ /* 0x000fe40000000f00 */
[----:B------:R-:W-:-:S04]  /*14c0*/  ISETP.NE.U32.AND P0, PT, R240, RZ, PT ;  /* 0x000000fff000720c */ /* 0x000fc80003f05070 */
[----:B------:R-:W-:-:S13]  /*14d0*/  ISETP.NE.AND.EX P0, PT, R241, RZ, PT, P0 ;  /* 0x000000fff100720c */ /* 0x000fda0003f05300 */
[----:B------:R-:W-:Y:S05]  /*14e0*/  @!P0 BRA `(.L_x_5677) ;  /* 0x0000000400648947 */ /* 0x000fea0003800000 */
[----:B-----5:R-:W2:Y:S04]  /*14f0*/  LD.E R13, desc[UR6][R28.64+0x170] ;  /* 0x000170061c0d7980 */ /* 0x020ea8000c101900 */
[----:B------:R-:W3:Y:S01]  /*1500*/  LD.E R15, desc[UR6][R28.64+0x68] ;  /* 0x000068061c0f7980 */ /* 0x000ee2000c101900 */
[----:B------:R-:W-:-:S03]  /*1510*/  LEA R24, R36, 0xffffffc0, 0x6 ;  /* 0xffffffc024187811 */ /* 0x000fc600078e30ff */
[----:B------:R-:W4:Y:S04]  /*1520*/  LD.E.64 R118, desc[UR6][R28.64+0x38] ;  /* 0x000038061c767980 */ /* 0x000f28000c101b00 */
[----:B------:R-:W4:Y:S04]  /*1530*/  LD.E.64 R8, desc[UR6][R28.64+0x28] ;  /* 0x000028061c087980 */ /* 0x000f28000c101b00 */
[----:B------:R-:W4:Y:S04]  /*1540*/  LD.E.64 R10, desc[UR6][R28.64+0x50] ;  /* 0x000050061c0a7980 */ /* 0x000f28000c101b00 */
[----:B------:R-:W5:Y:S04]  /*1550*/  LD.E.64 R22, desc[UR6][R28.64+0x58] ;  /* 0x000058061c167980 */ /* 0x000f68000c101b00 */
[----:B------:R-:W5:Y:S01]  /*1560*/  LD.E.64 R162, desc[UR6][R28.64+0x40] ;  /* 0x000040061ca27980 */ /* 0x000f62000c101b00 */
        /* <DEDUP_REMOVED lines=8> */
[----:B------:R-:W-:Y:S01]  /*15f0*/  IMAD R5, R0, R4, RZ ;  /* 0x0000000400057224 */ /* 0x000fe200078e02ff */
[----:B------:R-:W-:-:S03]  /*1600*/  IABS R0, R24 ;  /* 0x0000001800007213 */ /* 0x000fc60000000000 */
[----:B------:R-:W-:Y:S01]  /*1610*/  IMAD.HI.U32 R5, R3, R5, R2 ;  /* 0x0000000503057227 */ /* 0x000fe200078e0002 */
[----:B------:R-:W-:-:S03]  /*1620*/  MOV R2, R0 ;  /* 0x0000000000027202 */ /* 0x000fc60000000f00 */
[----:B------:R-:W-:Y:S02]  /*1630*/  IMAD.MOV R0, RZ, RZ, -R6 ;  /* 0x000000ffff007224 */ /* 0x000fe400078e0a06 */
[----:B------:R-:W2:Y:S03]  /*1640*/  LD.E.64 R6, desc[UR6][R28.64+0x20] ;  /* 0x000020061c067980 */ /* 0x000ea6000c101b00 */
[----:B------:R-:W-:Y:S01]  /*1650*/  MOV R3, R0 ;  /* 0x0000000000037202 */ /* 0x000fe20000000f00 */
        /* <DEDUP_REMOVED lines=16> */
[----:B-1----:R-:W1:Y:S08]  /*1760*/  I2F.RP R2, R4 ;  /* 0x0000000400027306 */ /* 0x002e700000209400 */
[----:B-1----:R-:W1:Y:S02]  /*1770*/  MUFU.RCP R2, R2 ;  /* 0x0000000200027308 */ /* 0x002e640000001000 */
[----:B-1----:R-:W-:-:S06]  /*1780*/  IADD3 R2, R2, 0xffffffe, RZ ;  /* 0x0ffffffe02027810 */ /* 0x002fcc0007ffe0ff */
[----:B------:R-:W1:Y:S01]  /*1790*/  F2I.FTZ.U32.TRUNC.NTZ R3, R2 ;  /* 0x0000000200037305 */ /* 0x000e62000021f000 */
[----:B------:R-:W-:Y:S01]  /*17a0*/  IABS R16, R15 ;  /* 0x0000000f00107213 */ /* 0x000fe20000000000 */
[----:B-1----:R-:W-:Y:S01]  /*17b0*/  IMAD.MOV R0, RZ, RZ, -R3 ;  /* 0x000000ffff007224 */ /* 0x002fe200078e0a03 */
[----:B------:R-:W-:-:S03]  /*17c0*/  MOV R2, RZ ;  /* 0x000000ff00027202 */ /* 0x000fc60000000f00 */
[----:B------:R-:W-:Y:S01]  /*17d0*/  IMAD R14, R0, R4, RZ ;  /* 0x00000004000e7224 */ /* 0x000fe200078e02ff */
[----:B------:R-:W-:-:S03]  /*17e0*/  IABS R0, R39 ;  /* 0x0000002700007213 */ /* 0x000fc60000000000 */
[----:B------:R-:W-:-:S04]  /*17f0*/  IMAD.HI.U32 R14, R3, R14, R2 ;  /* 0x0000000e030e7227 */ /* 0x000fc800078e0002 */
[----:B------:R-:W-:-:S05]  /*1800*/  IMAD.MOV R2, RZ, RZ, -R16 ;  /* 0x000000ffff027224 */ /* 0x000fca00078e0a10 */
[----:B------:R-:W-:Y:S01]  /*1810*/  MOV R3, R2 ;  /* 0x0000000200037202 */ /* 0x000fe20000000f00 */
[----:B------:R-:W-:-:S04]  /*1820*/  IMAD.HI.U32 R2, R14, R0, RZ ;  /* 0x000000000e027227 */ /* 0x000fc800078e00ff */
[----:B------:R-:W-:-:S05]  /*1830*/  IMAD R0, R2, R3, R0 ;  /* 0x0000000302007224 */ /* 0x000fca00078e0200 */
[----:B------:R-:W-:-:S13]  /*1840*/  ISETP.GT.U32.AND P1, PT, R4, R0, PT ;  /* 0x000000000400720c */ /* 0x000fda0003f24070 */
[----:B------:R-:W-:-:S05]  /*1850*/  @!P1 IMAD.IADD R0, R0, 0x1, -R4 ;  /* 0x0000000100009824 */ /* 0x000fca00078e0a04 */
[----:B------:R-:W-:Y:S02]  /*1860*/  ISETP.GE.U32.AND P2, PT, R0, R4, PT ;  /* 0x000000040000720c */ /* 0x000fe40003f46070 */
[----:B------:R-:W-:Y:S01]  /*1870*/  LOP3.LUT R0, R39, R15, RZ, 0x3c, !PT ;  /* 0x0000000f27007212 */ /* 0x000fe200078e3cff */
[----:B------:R-:W-:Y:S01]  /*1880*/  @!P1 VIADD R2, R2, 0x1 ;  /* 0x0000000102029836 */ /* 0x000fe20000000000 */
[----:B------:R-:W-:Y:S02]  /*1890*/  IADD3 R4, -R5, RZ, RZ ;  /* 0x000000ff05047210 */ /* 0x000fe40007ffe1ff */
[----:B------:R-:W-:Y:S02]  /*18a0*/  ISETP.GE.AND P0, PT, R0, RZ, PT ;  /* 0x000000ff0000720c */ /* 0x000fe40003f06270 */
[----:B------:R-:W-:Y:S01]  /*18b0*/  ISETP.NE.AND P1, PT, R15, RZ, PT ;  /* 0x000000ff0f00720c */ /* 0x000fe20003f25270 */
[----:B------:R-:W-:-:S04]  /*18c0*/  IMAD R4, R13, R4, R24 ;  /* 0x000000040d047224 */ /* 0x000fc800078e0218 */
[----:B------:R-:W-:Y:S01]  /*18d0*/  @P2 IADD3 R2, R2, 0x1, RZ ;  /* 0x0000000102022810 */ /* 0x000fe20007ffe0ff */
[----:B----4-:R-:W-:Y:S01]  /*18e0*/  IMAD R5, R119, R4, RZ ;  /* 0x0000000477057224 */ /* 0x010fe200078e02ff */
[----:B------:R-:W-:Y:S02]  /*18f0*/  SHF.R.S32.HI R20, RZ, 0x1f, R4 ;  /* 0x0000001fff147819 */ /* 0x000fe40000011404 */
[----:B------:R-:W-:-:S03]  /*1900*/  MOV R0, R2 ;  /* 0x0000000200007202 */ /* 0x000fc60000000f00 */
[----:B------:R-:W-:Y:S01]  /*1910*/  IMAD R5, R118, R20, R5 ;  /* 0x0000001476057224 */ /* 0x000fe200078e0205 */
[----:B------:R-:W-:Y:S02]  /*1920*/  @!P0 IADD3 R0, -R0, RZ, RZ ;  /* 0x000000ff00008210 */ /* 0x000fe40007ffe1ff */
[----:B------:R-:W-:-:S04]  /*1930*/  @!P1 LOP3.LUT R0, RZ, R15, RZ, 0x33, !PT ;  /* 0x0000000fff009212 */ /* 0x000fc800078e33ff */
[--C-:B------:R-:W-:Y:S01]  /*1940*/  SHF.R.S32.HI R27, RZ, 0x1f, R0.reuse ;  /* 0x0000001fff1b7819 */ /* 0x100fe20000011400 */
[----:B------:R-:W-:Y:S01]  /*1950*/  IMAD.MOV.U32 R25, RZ, RZ, R0 ;  /* 0x000000ffff197224 */ /* 0x000fe200078e0000 */
[----:B--2---:R-:W-:Y:S01]  /*1960*/  SHF.R.S32.HI R14, RZ, 0x1f, R12 ;  /* 0x0000001fff0e7819 */ /* 0x004fe2000001140c */
[----:B------:R-:W-:-:S04]  /*1970*/  IMAD R3, R7, R12, RZ ;  /* 0x0000000c07037224 */ /* 0x000fc800078e02ff */
[C---:B------:R-:W-:Y:S02]  /*1980*/  IMAD R3, R6.reuse, R14, R3 ;  /* 0x0000000e06037224 */ /* 0x040fe400078e0203 */
[----:B------:R-:W-:-:S04]  /*1990*/  IMAD.WIDE.U32 R6, R6, R12, RZ ;  /* 0x0000000c06067225 */ /* 0x000fc800078e00ff */
[----:B------:R-:W-:Y:S02]  /*19a0*/  IMAD.IADD R3, R7, 0x1, R3 ;  /* 0x0000000107037824 */ /* 0x000fe400078e0203 */
[----:B------:R-:W-:-:S04]  /*19b0*/  IMAD.MOV.U32 R2, RZ, RZ, R6 ;  /* 0x000000ffff027224 */ /* 0x000fc800078e0006 */
[----:B------:R-:W-:-:S04]  /*19c0*/  IMAD.WIDE.U32 R2, R4, R118, R2 ;  /* 0x0000007604027225 */ /* 0x000fc800078e0002 */
[----:B------:R-:W-:Y:S02]  /*19d0*/  IMAD R6, R9, R12, RZ ;  /* 0x0000000c09067224 */ /* 0x000fe400078e02ff */
[----:B------:R-:W-:Y:S02]  /*19e0*/  IMAD.IADD R3, R3, 0x1, R5 ;  /* 0x0000000103037824 */ /* 0x000fe400078e0205 */
[----:B------:R-:W-:Y:S02]  /*19f0*/  IMAD R5, R11, R0, RZ ;  /* 0x000000000b057224 */ /* 0x000fe400078e02ff */
[----:B------:R-:W-:-:S04]  /*1a00*/  IMAD.WIDE.U32 R12, R8, R12, RZ ;  /* 0x0000000c080c7225 */ /* 0x000fc800078e00ff */
[----:B------:R-:W-:Y:S02]  /*1a10*/  IMAD R8, R8, R14, R6 ;  /* 0x0000000e08087224 */ /* 0x000fe400078e0206 */
[----:B------:R-:W-:-:S04]  /*1a20*/  IMAD.WIDE.U32 R2, R0, R10, R2 ;  /* 0x0000000a00027225 */ /* 0x000fc800078e0002 */
[----:B------:R-:W-:Y:S01]  /*1a30*/  IMAD R5, R10, R27, R5 ;  /* 0x0000001b0a057224 */ /* 0x000fe200078e0205 */
[----:B------:R-:W-:Y:S02]  /*1a40*/  IADD3 R13, R13, R8, RZ ;  /* 0x000000080d0d7210 */ /* 0x000fe40007ffe0ff */
[----:B------:R-:W-:Y:S01]  /*1a50*/  MOV R26, R2 ;  /* 0x00000002001a7202 */ /* 0x000fe20000000f00 */
[----:B------:R-:W-:Y:S01]  /*1a60*/  IMAD.IADD R30, R3, 0x1, R5 ;  /* 0x00000001031e7824 */ /* 0x000fe200078e0205 */
[----:B------:R-:W-:Y:S05]  /*1a70*/  BRA `(.L_x_5678) ;  /* 0x00000004004c7947 */ /* 0x000fea0003800000 */
.L_x_5677:
[----:B------:R-:W2:Y:S01]  /*1a80*/  LD.E R12, desc[UR6][R28.64+0x68] ;  /* 0x000068061c0c7980 */ /* 0x000ea2000c101900 */
[----:B------:R-:W-:-:S03]  /*1a90*/  ISETP.NE.AND P3, PT, R21, -0x1, PT ;  /* 0xffffffff1500780c */ /* 0x000fc60003f65270 */
[----:B------:R-:W3:Y:S04]  /*1aa0*/  LD.E.64 R118, desc[UR6][R28.64+0x38] ;  /* 0x000038061c767980 */ /* 0x000ee8000c101b00 */
[----:B------:R-:W4:Y:S04]  /*1ab0*/  LD.E.64 R162, desc[UR6][R28.64+0x40] ;  /* 0x000040061ca27980 */ /* 0x000f28000c101b00 */
[----:B------:R-:W4:Y:S04]  /*1ac0*/  LD.E.64 R18, desc[UR6][R28.64+0x50] ;  /* 0x000050061c127980 */ /* 0x000f28000c101b00 */
[----:B------:R-:W4:Y:S04]  /*1ad0*/  @!P3 LD.E.64 R10, desc[UR6][R28.64+0x20] ;  /* 0x000020061c0ab980 */ /* 0x000f28000c101b00 */
[----:B------:R-:W4:Y:S04]  /*1ae0*/  @!P3 LD.E.64 R16, desc[UR6][R28.64+0x28] ;  /* 0x000028061c10b980 */ /* 0x000f28000c101b00 */
[----:B------:R1:W5:Y:S02]  /*1af0*/  LD.E.64 R22, desc[UR6][R28.64+0x58] ;  /* 0x000058061c167980 */ /* 0x000364000c101b00 */
[----:B-----5:R-:W-:-:S02]  /*1b00*/  @!P3 SHF.R.S32.HI R9, RZ, 0x1f, R13 ;  /* 0x0000001fff09b819 */ /* 0x020fc4000001140d */
[----:B------:R-:W-:-:S04]  /*1b10*/  LEA R24, R36, 0xffffffc0, 0x6 ;  /* 0xffffffc024187811 */ /* 0x000fc800078e30ff */
[----:B------:R-:W-:Y:S02]  /*1b20*/  SHF.R.S32.HI R20, RZ, 0x1f, R24 ;  /* 0x0000001fff147819 */ /* 0x000fe40000011418 */
[----:B--2---:R-:W-:-:S04]  /*1b30*/  IABS R0, R12 ;  /* 0x0000000c00007213 */ /* 0x004fc80000000000 */
[----:B------:R-:W-:-:S04]  /*1b40*/  MOV R6, R0 ;  /* 0x0000000000067202 */ /* 0x000fc80000000f00 */
[----:B------:R-:W2:Y:S08]  /*1b50*/  I2F.RP R2, R6 ;  /* 0x0000000600027306 */ /* 0x000eb00000209400 */
[----:B--2---:R-:W2:Y:S02]  /*1b60*/  MUFU.RCP R2, R2 ;  /* 0x0000000200027308 */ /* 0x004ea40000001000 */
[----:B--2---:R-:W-:-:S06]  /*1b70*/  IADD3 R2, R2, 0xffffffe, RZ ;  /* 0x0ffffffe02027810 */ /* 0x004fcc0007ffe0ff */
[----:B------:R-:W2:Y:S01]  /*1b80*/  F2I.FTZ.U32.TRUNC.NTZ R3, R2 ;  /* 0x0000000200037305 */ /* 0x000ea2000021f000 */
[----:B------:R-:W-:Y:S01]  /*1b90*/  IABS R5, R12 ;  /* 0x0000000c00057213 */ /* 0x000fe20000000000 */
[----:B--2---:R-:W-:Y:S01]  /*1ba0*/  IMAD.MOV R0, RZ, RZ, -R3 ;  /* 0x000000ffff007224 */ /* 0x004fe200078e0a03 */
[----:B------:R-:W-:-:S03]  /*1bb0*/  MOV R2, RZ ;  /* 0x000000ff00027202 */ /* 0x000fc60000000f00 */
[----:B------:R-:W-:Y:S01]  /*1bc0*/  IMAD R4, R0, R6, RZ ;  /* 0x0000000600047224 */ /* 0x000fe200078e02ff */
[----:B------:R-:W-:-:S03]  /*1bd0*/  IABS R0, R39 ;  /* 0x0000002700007213 */ /* 0x000fc60000000000 */
[----:B------:R-:W-:-:S04]  /*1be0*/  IMAD.HI.U32 R4, R3, R4, R2 ;  /* 0x0000000403047227 */ /* 0x000fc800078e0002 */
[----:B------:R-:W-:Y:S02]  /*1bf0*/  IMAD.MOV R2, RZ, RZ, -R5 ;  /* 0x000000ffff027224 */ /* 0x000fe400078e0a05 */
[----:B------:R-:W-:Y:S01]  /*1c00*/  IMAD.HI.U32 R8, R4, R0, RZ ;  /* 0x0000000004087227 */ /* 0x000fe200078e00ff */
[----:B------:R-:W-:-:S03]  /*1c10*/  @!P3 SHF.R.S32.HI R5, RZ, 0x1f, R14 ;  /* 0x0000001fff05b819 */ /* 0x000fc6000001140e */
[----:B------:R-:W-:Y:S02]  /*1c20*/  IMAD R0, R8, R2, R0 ;  /* 0x0000000208007224 */ /* 0x000fe400078e0200 */
[----:B---3--:R-:W-:-:S03]  /*1c30*/  @!P3 IMAD R3, R119, R14, RZ ;  /* 0x0000000e7703b224 */ /* 0x008fc600078e02ff */
[----:B------:R-:W-:Y:S01]  /*1c40*/  ISETP.GT.U32.AND P0, PT, R6, R0, PT ;  /* 0x000000000600720c */ /* 0x000fe20003f04070 */
[----:B------:R-:W-:Y:S02]  /*1c50*/  @!P3 IMAD R5, R5, R118, R3 ;  /* 0x000000760505b224 */ /* 0x000fe400078e0203 */
[----:B------:R-:W-:Y:S01]  /*1c60*/  @!P3 IMAD.WIDE.U32 R2, R118, R14, RZ ;  /* 0x0000000e7602b225 */ /* 0x000fe200078e00ff */
[----:B------:R-:W-:-:S03]  /*1c70*/  @P3 IADD3 R4, R14, R21, RZ ;  /* 0x000000150e043210 */ /* 0x000fc60007ffe0ff */
[----:B------:R-:W-:Y:S02]  /*1c80*/  @!P3 IMAD.IADD R3, R3, 0x1, R5 ;  /* 0x000000010303b824 */ /* 0x000fe400078e0205 */
[----:B----4-:R-:W-:Y:S02]  /*1c90*/  @!P3 IMAD R7, R11, R13, RZ ;  /* 0x0000000d0b07b224 */ /* 0x010fe400078e02ff */
[-C--:B------:R-:W-:Y:S02]  /*1ca0*/  @P3 IMAD R15, R119, R4.reuse, RZ ;  /* 0x00000004770f3224 */ /* 0x080fe400078e02ff */
[----:B------:R-:W-:Y:S01]  /*1cb0*/  @P3 IMAD.WIDE.U32 R4, R118, R4, RZ ;  /* 0x0000000476043225 */ /* 0x000fe200078e00ff */
[----:B------:R-:W-:-:S03]  /*1cc0*/  @!P0 IADD3 R0, R0, -R6, RZ ;  /* 0x8000000600008210 */ /* 0x000fc60007ffe0ff */
[----:B------:R-:W-:Y:S01]  /*1cd0*/  @!P3 IMAD.WIDE.U32 R2, R10, R13, R2 ;  /* 0x0000000d0a02b225 */ /* 0x000fe200078e0002 */
[----:B------:R-:W-:-:S03]  /*1ce0*/  ISETP.GE.U32.AND P2, PT, R0, R6, PT ;  /* 0x000000060000720c */ /* 0x000fc60003f46070 */
[----:B------:R-:W-:Y:S01]  /*1cf0*/  @!P3 IMAD R9, R10, R9, R7 ;  /* 0x000000090a09b224 */ /* 0x000fe200078e0207 */
[----:B------:R-:W-:Y:S02]  /*1d00*/  @P3 IADD3 R7, R5, R15, RZ ;  /* 0x0000000f05073210 */ /* 0x000fe40007ffe0ff */
[----:B------:R-:W-:Y:S01]  /*1d10*/  @!P3 MOV R4, R2 ;  /* 0x000000020004b202 */ /* 0x000fe20000000f00 */
[----:B------:R-:W-:Y:S01]  /*1d20*/  @!P3 IMAD.IADD R7, R3, 0x1, R9 ;  /* 0x000000010307b824 */ /* 0x000fe200078e0209 */
[----:B------:R-:W-:Y:S01]  /*1d30*/  @!P3 SHF.R.S32.HI R0, RZ, 0x1f, R14 ;  /* 0x0000001fff00b819 */ /* 0x000fe2000001140e */
[----:B------:R-:W-:Y:S01]  /*1d40*/  @!P3 IMAD R3, R163, R14, RZ ;  /* 0x0000000ea303b224 */ /* 0x000fe200078e02ff */
[----:B------:R-:W-:Y:S01]  /*1d50*/  LOP3.LUT R2, R39, R12, RZ, 0x3c, !PT ;  /* 0x0000000c27027212 */ /* 0x000fe200078e3cff */
[----:B------:R-:W-:Y:S02]  /*1d60*/  IMAD R5, R119, R24, RZ ;  /* 0x0000001877057224 */ /* 0x000fe400078e02ff */
[----:B------:R-:W-:Y:S01]  /*1d70*/  @!P3 IMAD R0, R0, R162, R3 ;  /* 0x000000a20000b224 */ /* 0x000fe200078e0203 */
[----:B------:R-:W-:Y:S01]  /*1d80*/  ISETP.GE.AND P1, PT, R2, RZ, PT ;  /* 0x000000ff0200720c */ /* 0x000fe20003f26270 */
[----:B------:R-:W-:Y:S01]  /*1d90*/  IMAD.MOV.U32 R3, RZ, RZ, R7 ;  /* 0x000000ffff037224 */ /* 0x000fe200078e0007 */
[----:B------:R-:W-:-:S02]  /*1da0*/  MOV R2, R4 ;  /* 0x0000000400027202 */ /* 0x000fc40000000f00 */
[----:B------:R-:W-:Y:S02]  /*1db0*/  @!P0 IADD3 R8, R8, 0x1, RZ ;  /* 0x0000000108088810 */ /* 0x000fe40007ffe0ff */
[----:B------:R-:W-:Y:S01]  /*1dc0*/  ISETP.NE.AND P0, PT, R12, RZ, PT ;  /* 0x000000ff0c00720c */ /* 0x000fe20003f05270 */
[----:B------:R-:W-:Y:S02]  /*1dd0*/  IMAD R5, R20, R118, R5 ;  /* 0x0000007614057224 */ /* 0x000fe400078e0205 */
[----:B------:R-:W-:Y:S01]  /*1de0*/  IMAD.WIDE.U32 R2, R118, R24, R2 ;  /* 0x0000001876027225 */ /* 0x000fe200078e0002 */
[----:B------:R-:W-:-:S03]  /*1df0*/  @P2 IADD3 R8, R8, 0x1, RZ ;  /* 0x0000000108082810 */ /* 0x000fc60007ffe0ff */
[----:B------:R-:W-:-:S04]  /*1e00*/  @!P3 IMAD.WIDE.U32 R6, R162, R14, RZ ;  /* 0x0000000ea206b225 */ /* 0x000fc800078e00ff */
[----:B------:R-:W-:Y:S01]  /*1e10*/  IMAD.IADD R5, R3, 0x1, R5 ;  /* 0x0000000103057824 */ /* 0x000fe200078e0205 */
[----:B------:R-:W-:Y:S02]  /*1e20*/  @!P3 IADD3 R3, R7, R0, RZ ;  /* 0x000000000703b210 */ /* 0x000fe40007ffe0ff */
[----:B------:R-:W-:Y:S02]  /*1e30*/  MOV R0, R8 ;  /* 0x0000000800007202 */ /* 0x000fe40000000f00 */
[----:B------:R-:W-:Y:S01]  /*1e40*/  MOV R4, R2 ;  /* 0x0000000200047202 */ /* 0x000fe20000000f00 */
[----:B------:R-:W-:Y:S01]  /*1e50*/  @!P3 IMAD.MOV.U32 R2, RZ, RZ, R6 ;  /* 0x000000ffff02b224 */ /* 0x000fe200078e0006 */
[----:B------:R-:W-:Y:S02]  /*1e60*/  @!P1 IADD3 R0, -R0, RZ, RZ ;  /* 0x000000ff00009210 */ /* 0x000fe40007ffe1ff */
[----:B------:R-:W-:Y:S01]  /*1e70*/  @!P0 LOP3.LUT R0, RZ, R12, RZ, 0x33, !PT ;  /* 0x0000000cff008212 */ /* 0x000fe200078e33ff */
[----:B------:R-:W-:Y:S01]  /*1e80*/  @!P3 IMAD R7, R17, R13, RZ ;  /* 0x0000000d1107b224 */ /* 0x000fe200078e02ff */
[----:B------:R-:W-:Y:S01]  /*1e90*/  @!P3 SHF.R.S32.HI R6, RZ, 0x1f, R13 ;  /* 0x0000001fff06b819 */ /* 0x000fe2000001140d */
[----:B------:R-:W-:Y:S01]  /*1ea0*/  @P3 IMAD.IADD R8, R14, 0x1, R21 ;  /* 0x000000010e083824 */ /* 0x000fe200078e0215 */
[----:B------:R-:W-:Y:S01]  /*1eb0*/  SHF.R.S32.HI R27, RZ, 0x1f, R0 ;  /* 0x0000001fff1b7819 */ /* 0x000fe20000011400 */
[----:B------:R-:W-:-:S02]  /*1ec0*/  IMAD R10, R19, R0, RZ ;  /* 0x00000000130a7224 */ /* 0x000fc400078e02ff */
[C---:B------:R-:W-:Y:S02]  /*1ed0*/  @!P3 IMAD R14, R16.reuse, R6, R7 ;  /* 0x00000006100eb224 */ /* 0x040fe400078e0207 */
[----:B------:R-:W-:Y:S02]  /*1ee0*/  @P3 IMAD R11, R163, R8, RZ ;  /* 0x00000008a30b3224 */ /* 0x000fe400078e02ff */
[----:B------:R-:W-:-:S04]  /*1ef0*/  @!P3 IMAD.WIDE.U32 R6, R16, R13, R2 ;  /* 0x0000000d1006b225 */ /* 0x000fc800078e0002 */
[----:B------:R-:W-:-:S04]  /*1f00*/  @P3 IMAD.WIDE.U32 R8, R162, R8, RZ ;  /* 0x00000008a2083225 */ /* 0x000fc800078e00ff */
[----:B------:R-:W-:-:S04]  /*1f10*/  IMAD.WIDE.U32 R2, R18, R0, R4 ;  /* 0x0000000012027225 */ /* 0x000fc800078e0004 */
[----:B------:R-:W-:Y:S01]  /*1f20*/  IMAD R4, R18, R27, R10 ;  /* 0x0000001b12047224 */ /* 0x000fe200078e020a */
[----:B------:R-:W-:Y:S01]  /*1f30*/  @P3 IADD3 R13, R9, R11, RZ ;  /* 0x0000000b090d3210 */ /* 0x000fe20007ffe0ff */
[----:B------:R-:W-:Y:S01]  /*1f40*/  @!P3 IMAD.IADD R13, R7, 0x1, R14 ;  /* 0x00000001070db824 */ /* 0x000fe200078e020e */
[----:B------:R-:W-:Y:S01]  /*1f50*/  @P3 MOV R12, R8 ;  /* 0x00000008000c3202 */ /* 0x000fe20000000f00 */
[----:B------:R-:W-:Y:S01]  /*1f60*/  IMAD.IADD R30, R3, 0x1, R4 ;  /* 0x00000001031e7824 */ /* 0x000fe200078e0204 */
[----:B------:R-:W-:Y:S02]  /*1f70*/  @!P3 MOV R12, R6 ;  /* 0x00000006000cb202 */ /* 0x000fe40000000f00 */
[----:B------:R-:W-:Y:S02]  /*1f80*/  MOV R26, R2 ;  /* 0x00000002001a7202 */ /* 0x000fe40000000f00 */
[----:B------:R-:W-:Y:S02]  /*1f90*/  MOV R4, R24 ;  /* 0x0000001800047202 */ /* 0x000fe40000000f00 */
[----:B-1----:R-:W-:-:S02]  /*1fa0*/  MOV R25, R0 ;  /* 0x0000000000197202 */ /* 0x002fc40000000f00 */
.L_x_5678:
[----:B------:R-:W-:Y:S05]  /*1fb0*/  BSYNC B0 ;  /* 0x0000000000007941 */ /* 0x000fea0003800000 */
.L_x_5676:
        /* <DEDUP_REMOVED lines=10> */
[----:B------:R-:W-:-:S04]  /*2060*/  LEA.HI R0, R32, R185, RZ, 0x4 ;  /* 0x000000b920007211 */ /* 0x000fc800078f20ff */
[----:B------:R-:W-:Y:S02]  /*2070*/  SHF.R.S32.HI R5, RZ, 0x4, R0 ;  /* 0x00000004ff057819 */ /* 0x000fe40000011400 */
[----:B------:R-:W-:Y:S02]  /*2080*/  LEA.HI R6, R32, R185, RZ, 0x3 ;  /* 0x000000b920067211 */ /* 0x000fe400078f18ff */
[C---:B------:R-:W-:Y:S02]  /*2090*/  LEA.HI R2, R0.reuse, R5, RZ, 0x1 ;  /* 0x0000000500027211 */ /* 0x040fe400078f08ff */
[----:B------:R-:W-:Y:S02]  /*20a0*/  LOP3.LUT R0, R0, 0xfffffff0, RZ, 0xc0, !PT ;  /* 0xfffffff000007812 */ /* 0x000fe400078ec0ff */
[----:B------:R-:W-:Y:S02]  /*20b0*/  LOP3.LUT R3, R6, 0xfffffff8, RZ, 0xc0, !PT ;  /* 0xfffffff806037812 */ /* 0x000fe400078ec0ff */
[----:B------:R-:W-:Y:S01]  /*20c0*/  LOP3.LUT R2, R2, 0xfffffffe, RZ, 0xc0, !PT ;  /* 0xfffffffe02027812 */ /* 0x000fe200078ec0ff */
[C---:B------:R-:W-:Y:S01]  /*20d0*/  IMAD.IADD R0, R185.reuse, 0x1, -R0 ;  /* 0x00000001b9007824 */ /* 0x040fe200078e0a00 */
[----:B------:R-:W-:Y:S01]  /*20e0*/  SHF.R.S32.HI R116, RZ, 0x3, R6 ;  /* 0x00000003ff747819 */ /* 0x000fe20000011406 */
[----:B------:R-:W-:-:S02]  /*20f0*/  IMAD.IADD R174, R185, 0x1, -R3 ;  /* 0x00000001b9ae7824 */ /* 0x000fc400078e0a03 */
[----:B------:R-:W-:Y:S01]  /*2100*/  IMAD.IADD R183, R5, 0x1, -R2 ;  /* 0x0000000105b77824 */ /* 0x000fe200078e0a02 */
[----:B------:R-:W-:Y:S01]  /*2110*/  SHF.R.S32.HI R16, RZ, 0x1f, R0 ;  /* 0x0000001fff107819 */ /* 0x000fe20000011400 */
[----:B------:R-:W-:Y:S02]  /*2120*/  IMAD.SHL.U32 R2, R116, 0x40, RZ ;  /* 0x0000004074027824 */ /* 0x000fe400078e00ff */
[----:B------:R-:W-:Y:S01]  /*2130*/  IMAD.SHL.U32 R18, R174, 0x8, RZ ;  /* 0x00000008ae127824 */ /* 0x000fe200078e00ff */
[----:B------:R-:W-:Y:S02]  /*2140*/  LEA.HI R16, R16, R0, RZ, 0x3 ;  /* 0x0000000010107211 */ /* 0x000fe400078f18ff */
[----:B------:R-:W-:Y:S02]  /*2150*/  LOP3.LUT R3, R2, 0x1c0, RZ, 0xc0, !PT ;  /* 0x000001c002037812 */ /* 0x000fe400078ec0ff */
[----:B------:R-:W-:Y:S02]  /*2160*/  IADD3 R2, P0, R18, R12, RZ ;  /* 0x0000000c12027210 */ /* 0x000fe40007f1e0ff */
[----:B------:R-:W-:-:S02]  /*2170*/  SHF.R.S32.HI R19, RZ, 0x1f, R18 ;  /* 0x0000001fff137819 */ /* 0x000fc40000011412 */
[----:B------:R-:W-:Y:S02]  /*2180*/  LOP3.LUT R5, R16, 0xfffffff8, RZ, 0xc0, !PT ;  /* 0xfffffff810057812 */ /* 0x000fe400078ec0ff */
[----:B------:R-:W-:Y:S01]  /*2190*/  LEA.HI R17, R32, R185, RZ, 0x6 ;  /* 0x000000b920117211 */ /* 0x000fe200078f30ff */
[----:B-----5:R-:W-:Y:S01]  /*21a0*/  IMAD R7, R20, R162, RZ ;  /* 0x000000a214077224 */ /* 0x020fe200078e02ff */
[----:B------:R-:W-:Y:S02]  /*21b0*/  LOP3.LUT R6, R3, 0x38, R18, 0xf8, !PT ;  /* 0x0000003803067812 */ /* 0x000fe400078ef812 */
[----:B------:R-:W-:Y:S01]  /*21c0*/  SHF.R.U32.HI R12, RZ, 0x3, R3 ;  /* 0x00000003ff0c7819 */ /* 0x000fe20000011603 */
[----:B------:R-:W-:Y:S02]  /*21d0*/  IMAD.X R3, R19, 0x1, R13, P0 ;  /* 0x0000000113037824 */ /* 0x000fe400000e060d */
[----:B------:R-:W-:Y:S01]  /*21e0*/  IMAD.IADD R0, R0, 0x1, -R5 ;  /* 0x0000000100007824 */ /* 0x000fe200078e0a05 */
[----:B------:R-:W-:Y:S01]  /*21f0*/  LOP3.LUT R12, R6, R12, RZ, 0x3c, !PT ;  /* 0x0000000c060c7212 */ /* 0x000fe200078e3cff */
[----:B------:R-:W-:-:S02]  /*2200*/  IMAD.SHL.U32 R5, R17, 0x8, RZ ;  /* 0x0000000811057824 */ /* 0x000fc400078e00ff */
[C---:B------:R-:W-:Y:S02]  /*2210*/  IMAD R6, R4.reuse, R163, R7 ;  /* 0x000000a304067224 */ /* 0x040fe400078e0207 */
[----:B------:R-:W-:Y:S01]  /*2220*/  IMAD.WIDE.U32 R2, R4, R162, R2 ;  /* 0x000000a204027225 */ /* 0x000fe200078e0002 */
[----:B------:R-:W-:-:S03]  /*2230*/  LOP3.LUT R235, R12, 0xfffffe00, R5, 0xf8, !PT ;  /* 0xfffffe000ceb7812 */ /* 0x000fc600078ef805 */
[----:B------:R-:W-:Y:S02]  /*2240*/  IMAD.SHL.U32 R4, R0, 0x40, RZ ;  /* 0x0000004000047824 */ /* 0x000fe400078e00ff */
[----:B------:R-:W-:-:S03]  /*2250*/  IMAD.SHL.U32 R5, R183, 0x8, RZ ;  /* 0x00000008b7057824 */ /* 0x000fc600078e00ff */
[----:B------:R-:W-:Y:S01]  /*2260*/  LOP3.LUT R4, R4, 0x1c0, RZ, 0xc0, !PT ;  /* 0x000001c004047812 */ /* 0x000fe200078ec0ff */
[----:B------:R-:W-:Y:S01]  /*2270*/  IMAD.IADD R3, R3, 0x1, R6 ;  /* 0x0000000103037824 */ /* 0x000fe200078e0206 */
[C---:B------:R-:W-:Y:S02]  /*2280*/  LOP3.LUT P1, RZ, R0.reuse, 0x4, RZ, 0xc0, !PT ;  /* 0x0000000400ff7812 */ /* 0x040fe4000782c0ff */
[----:B------:R-:W-:Y:S01]  /*2290*/  LOP3.LUT P0, RZ, R0, 0x2, RZ, 0xc0, !PT ;  /* 0x0000000200ff7812 */ /* 0x000fe2000780c0ff */
[----:B------:R-:W-:Y:S01]  /*22a0*/  IMAD R0, R23, R25, RZ ;  /* 0x0000001917007224 */ /* 0x000fe200078e02ff */
[----:B------:R-:W-:Y:S02]  /*22b0*/  LOP3.LUT R7, R4, 0x8, R5, 0xf8, !PT ;  /* 0x0000000804077812 */ /* 0x000fe400078ef805 */
[----:B------:R-:W-:Y:S01]  /*22c0*/  SHF.R.U32.HI R6, RZ, 0x3, R4 ;  /* 0x00000003ff067819 */ /* 0x000fe20000011604 */
[-C--:B------:R-:W-:Y:S01]  /*22d0*/  IMAD R13, R27, R22.reuse, R0 ;  /* 0x000000161b0d7224 */ /* 0x080fe200078e0200 */
[----:B------:R-:W-:Y:S01]  /*22e0*/  SHF.R.S32.HI R166, RZ, 0x1f, R37 ;  /* 0x0000001fffa67819 */ /* 0x000fe20000011425 */
[----:B------:R-:W-:Y:S01]  /*22f0*/  IMAD.WIDE.U32 R4, R25, R22, R2 ;  /* 0x0000001619047225 */ /* 0x000fe200078e0002 */
[----:B------:R-:W-:-:S03]  /*2300*/  LOP3.LUT R42, R7, R6, RZ, 0x3c, !PT ;  /* 0x00000006072a7212 */ /* 0x000fc600078e3cff */
[C---:B------:R-:W-:Y:S01]  /*2310*/  VIADD R21, R18.reuse, 0x40 ;  /* 0x0000004012157836 */ /* 0x040fe20000000000 */
[----:B------:R-:W-:Y:S02]  /*2320*/  SHF.R.S32.HI R177, RZ, 0x1f, R39 ;  /* 0x0000001fffb17819 */ /* 0x000fe40000011427 */
[----:B------:R-:W-:Y:S01]  /*2330*/  SHF.R.S32.HI R117, RZ, 0x1f, R116 ;  /* 0x0000001fff757819 */ /* 0x000fe20000011474 */
[C---:B------:R-:W-:Y:S02]  /*2340*/  VIADD R22, R18.reuse, 0xc0 ;  /* 0x000000c012167836 */ /* 0x040fe40000000000 */
[----:B------:R-:W-:Y:S02]  /*2350*/  VIADD R20, R18, 0x80 ;  /* 0x0000008012147836 */ /* 0x000fe40000000000 */
[----:B------:R-:W-:Y:S02]  /*2360*/  IMAD.SHL.U32 R16, R16, 0x40, RZ ;  /* 0x0000004010107824 */ /* 0x000fe400078e00ff */
[----:B------:R-:W-:Y:S01]  /*2370*/  IMAD.MOV.U32 R43, RZ, RZ, 0x10 ;  /* 0x00000010ff2b7424 */ /* 0x000fe200078e00ff */
[C---:B------:R-:W-:Y:S01]  /*2380*/  SHF.L.U64.HI R249, R118.reuse, 0x4, R119 ;  /* 0x0000000476f97819 */ /* 0x040fe20000010277 */
[----:B------:R-:W-:Y:S01]  /*2390*/  IMAD.SHL.U32 R244, R118, 0x10, RZ ;  /* 0x0000001076f47824 */ /* 0x000fe200078e00ff */
[----:B------:R-:W-:Y:S01]  /*23a0*/  LOP3.LUT R42, R42, 0xfffffe00, R16, 0xf8, !PT ;  /* 0xfffffe002a2a7812 */ /* 0x000fe200078ef810 */
[----:B------:R-:W-:Y:S01]  /*23b0*/  IMAD.SHL.U32 R170, R174, 0x4, RZ ;  /* 0x00000004aeaa7824 */ /* 0x000fe200078e00ff */
[----:B------:R-:W-:-:S02]  /*23c0*/  SHF.L.U64.HI R252, R162, 0x4, R163 ;  /* 0x00000004a2fc7819 */ /* 0x000fc400000102a3 */
[----:B------:R-:W-:Y:S02]  /*23d0*/  SHF.L.U32 R250, R162, 0x4, RZ ;  /* 0x00000004a2fa7819 */ /* 0x000fe400000006ff */
[----:B------:R-:W-:Y:S01]  /*23e0*/  SEL R43, R43, 0xfffffff0, !P0 ;  /* 0xfffffff02b2b7807 */ /* 0x000fe20004000000 */
[----:B--2---:R-:W-:-:S04]  /*23f0*/  @P3 IMAD.WIDE.U32 R2, R8, R31, RZ ;  /* 0x0000001f08023225 */ /* 0x004fc800078e00ff */
[----:B------:R-:W-:Y:S02]  /*2400*/  @P3 IMAD R12, R9, R31, RZ ;  /* 0x0000001f090c3224 */ /* 0x000fe400078e02ff */
[----:B---3--:R-:W-:-:S04]  /*2410*/  @!P3 IMAD.WIDE.U32 R6, R10, R37, RZ ;  /* 0x000000250a06b225 */ /* 0x008fc800078e00ff */
[----:B------:R-:W-:Y:S01]  /*2420*/  @!P3 IMAD R0, R11, R37, RZ ;  /* 0x000000250b00b224 */ /* 0x000fe200078e02ff */
[----:B------:R-:W-:Y:S01]  /*2430*/  IADD3 R11, R5, R13, RZ ;  /* 0x0000000d050b7210 */ /* 0x000fe20007ffe0ff */
[----:B------:R-:W-:Y:S02]  /*2440*/  @!P3 IMAD.MOV.U32 R2, RZ, RZ, R6 ;  /* 0x000000ffff02b224 */ /* 0x000fe400078e0006 */
[----:B------:R-:W-:Y:S02]  /*2450*/  @!P3 IMAD R5, R10, R166, R0 ;  /* 0x000000a60a05b224 */ /* 0x000fe400078e0200 */
[----:B------:R-:W-:Y:S01]  /*2460*/  @P3 IMAD.IADD R0, R3, 0x1, R12 ;  /* 0x0000000103003824 */ /* 0x000fe200078e020c */
[----:B------:R-:W-:Y:S01]  /*2470*/  IADD3 R2, P2, R18, R2, RZ ;  /* 0x0000000212027210 */ /* 0x000fe20007f5e0ff */
[----:B------:R-:W-:-:S04]  /*2480*/  @!P3 IMAD.IADD R0, R7, 0x1, R5 ;  /* 0x000000010700b824 */ /* 0x000fc800078e0205 */
[----:B------:R-:W-:Y:S01]  /*2490*/  IMAD.X R3, R19, 0x1, R0, P2 ;  /* 0x0000000113037824 */ /* 0x000fe200010e0600 */
[-C--:B------:R-:W-:Y:S01]  /*24a0*/  ISETP.GE.AND P2, PT, R21, R154.reuse, PT ;  /* 0x0000009a1500720c */ /* 0x080fe20003f46270 */
[----:B------:R-:W-:Y:S02]  /*24b0*/  IMAD.MOV.U32 R10, RZ, RZ, R4 ;  /* 0x000000ffff0a7224 */ /* 0x000fe400078e0004 */
[--C-:B------:R-:W-:Y:S01]  /*24c0*/  @P3 IMAD.MOV.U32 R150, RZ, RZ, R8.reuse ;  /* 0x000000ffff963224 */ /* 0x100fe200078e0008 */
[----:B------:R-:W-:Y:S01]  /*24d0*/  SEL R0, RZ, 0xffffffff, P2 ;  /* 0xffffffffff007807 */ /* 0x000fe20001000000 */
[----:B------:R-:W-:Y:S01]  /*24e0*/  @P3 IMAD.MOV.U32 R151, RZ, RZ, R9 ;  /* 0x000000ffff973224 */ /* 0x000fe200078e0009 */
[----:B------:R-:W-:Y:S01]  /*24f0*/  @!P3 MOV R151, R9 ;  /* 0x000000090097b202 */ /* 0x000fe20000000f00 */
[----:B----4-:R-:W-:Y:S02]  /*2500*/  IMAD R4, R15, R39, RZ ;  /* 0x000000270f047224 */ /* 0x010fe400078e02ff */
[----:B------:R-:W-:Y:S01]  /*2510*/  @!P3 IMAD.MOV.U32 R150, RZ, RZ, R8 ;  /* 0x000000ffff96b224 */ /* 0x000fe200078e0008 */
[----:B------:R-:W-:Y:S01]  /*2520*/  ISETP.GE.AND P3, PT, R18, R154, PT ;  /* 0x0000009a1200720c */ /* 0x000fe20003f66270 */
[----:B------:R-:W-:-:S02]  /*2530*/  IMAD R7, R14, R177, R4 ;  /* 0x000000b10e077224 */ /* 0x000fc400078e0204 */
        /* <DEDUP_REMOVED lines=8> */
[----:B------:R-:W-:-:S04]  /*25c0*/  SHF.R.S32.HI R0, RZ, 0x1f, R131 ;  /* 0x0000001fff007819 */ /* 0x000fc80000011483 */
[----:B------:R-:W-:Y:S02]  /*25d0*/  LEA.HI R0, R0, R131, RZ, 0x6 ;  /* 0x0000008300007211 */ /* 0x000fe400078f30ff */
[----:B------:R-:W-:Y:S02]  /*25e0*/  ISETP.GE.AND P2, PT, R22, R154, PT ;  /* 0x0000009a1600720c */ /* 0x000fe40003f46270 */
[----:B------:R-:W-:Y:S01]  /*25f0*/  SHF.R.S32.HI R0, RZ, 0x6, R0 ;  /* 0x00000006ff007819 */ /* 0x000fe20000011400 */
[----:B------:R-:W-:Y:S01]  /*2600*/  IMAD.WIDE.U32 R136, R4, R150, R2 ;  /* 0x0000009604887225 */ /* 0x000fe200078e0002 */
[----:B------:R-:W-:Y:S02]  /*2610*/  SEL R5, RZ, 0x8, P2 ;  /* 0x00000008ff057807 */ /* 0x000fe40001000000 */
[----:B------:R-:W-:Y:S02]  /*2620*/  VIMNMX R122, R34, R0, !PT ;  /* 0x00000000227a7248 */ /* 0x000fe40007fe0100 */
        /* <DEDUP_REMOVED lines=10> */
[-C--:B------:R-:W-:Y:S02]  /*26d0*/  IMAD R0, R117, R162.reuse, R0 ;  /* 0x000000a275007224 */ /* 0x080fe400078e0200 */
[----:B------:R-:W-:Y:S01]  /*26e0*/  IMAD.WIDE.U32 R168, R116, R162, R10 ;  /* 0x000000a274a87225 */ /* 0x000fe200078e000a */
[----:B------:R-:W-:Y:S02]  /*26f0*/  LOP3.LUT R239, R5, R7, R6, 0xfe, !PT ;  /* 0x0000000705ef7212 */ /* 0x000fe400078efe06 */
[----:B------:R-:W-:Y:S01]  /*2700*/  LEA.HI R5, R32, R185, RZ, 0x5 ;  /* 0x000000b920057211 */ /* 0x000fe200078f28ff */
[----:B------:R-:W-:Y:S01]  /*2710*/  IMAD.MOV.U32 R39, RZ, RZ, 0x20 ;  /* 0x00000020ff277424 */ /* 0x000fe200078e00ff */
[----:B------:R-:W-:Y:S01]  /*2720*/  LEA R245, P3, R172, R156, 0x1 ;  /* 0x0000009cacf57211 */ /* 0x000fe200078608ff */
[----:B------:R-:W-:Y:S01]  /*2730*/  IMAD.IADD R171, R173, 0x1, R4 ;  /* 0x00000001adab7824 */ /* 0x000fe200078e0204 */
[----:B------:R-:W-:Y:S01]  /*2740*/  LEA R243, P2, R168, R158, 0x1 ;  /* 0x0000009ea8f37211 */ /* 0x000fe200078408ff */
[----:B------:R-:W-:Y:S01]  /*2750*/  IMAD.IADD R167, R169, 0x1, R0 ;  /* 0x00000001a9a77824 */ /* 0x000fe200078e0200 */
[----:B------:R-:W-:Y:S01]  /*2760*/  SHF.R.S32.HI R184, RZ, 0x5, R5 ;  /* 0x00000005ffb87819 */ /* 0x000fe20000011405 */
[----:B------:R-:W-:Y:S01]  /*2770*/  IMAD.IADD R155, R137, 0x1, R8 ;  /* 0x00000001899b7824 */ /* 0x000fe200078e0208 */
[----:B------:R-:W-:-:S02]  /*2780*/  SEL R39, R39, 0xffffffe0, !P1 ;  /* 0xffffffe027277807 */ /* 0x000fc40004800000 */
        /* <DEDUP_REMOVED lines=29> */
[----:B------:R-:W-:Y:S01]  /*2960*/  SHF.R.S32.HI R0, RZ, 0x1f, R24 ;  /* 0x0000001fff007819 */ /* 0x000fe20000011418 */
[----:B------:R-:W-:Y:S01]  /*2970*/  IMAD.WIDE.U32 R10, R37, R6, R18 ;  /* 0x00000006250a7225 */ /* 0x000fe200078e0012 */
[C-C-:B-----5:R-:W-:Y:S02]  /*2980*/  SHF.L.U64.HI R161, R64.reuse, 0x4, R65.reuse ;  /* 0x0000000440a17819 */ /* 0x160fe40000010241 */
[----:B------:R-:W-:Y:S01]  /*2990*/  SHF.L.U64.HI R165, R64, 0x5, R65 ;  /* 0x0000000540a57819 */ /* 0x000fe20000010241 */
[----:B------:R-:W-:Y:S02]  /*29a0*/  IMAD R5, R6, R166, R23 ;  /* 0x000000a606057224 */ /* 0x000fe400078e0217 */
[----:B----4-:R-:W-:-:S02]  /*29b0*/  IMAD R23, R3, R24, RZ ;  /* 0x0000001803177224 */ /* 0x010fc400078e02ff */
[----:B------:R-:W-:Y:S01]  /*29c0*/  IMAD.MOV.U32 R6, RZ, RZ, R4 ;  /* 0x000000ffff067224 */ /* 0x000fe200078e0004 */
[----:B------:R-:W-:Y:S01]  /*29d0*/  MOV R4, R10 ;  /* 0x0000000a00047202 */ /* 0x000fe20000000f00 */
[----:B------:R-:W-:Y:S01]  /*29e0*/  IMAD.IADD R5, R11, 0x1, R5 ;  /* 0x000000010b057824 */ /* 0x000fe200078e0205 */
[----:B------:R-:W-:Y:S01]  /*29f0*/  LEA.HI R10, R34, R34, RZ, 0x1 ;  /* 0x00000022220a7211 */ /* 0x000fe200078f08ff */
[----:B------:R-:W-:Y:S02]  /*2a00*/  IMAD R26, R65, R24, RZ ;  /* 0x00000018411a7224 */ /* 0x000fe400078e02ff */
[C---:B------:R-:W-:Y:S02]  /*2a10*/  IMAD R11, R2.reuse, R0, R23 ;  /* 0x00000000020b7224 */ /* 0x040fe400078e0217 */
[----:B------:R-:W-:-:S04]  /*2a20*/  IMAD.WIDE.U32 R6, R2, R24, R6 ;  /* 0x0000001802067225 */ /* 0x000fc800078e0006 */
[C---:B------:R-:W-:Y:S02]  /*2a30*/  IMAD R0, R64.reuse, R0, R26 ;  /* 0x0000000040007224 */ /* 0x040fe400078e021a */
[----:B------:R-:W-:Y:S02]  /*2a40*/  IMAD.IADD R7, R7, 0x1, R11 ;  /* 0x0000000107077824 */ /* 0x000fe400078e020b */
[----:B------:R-:W-:Y:S02]  /*2a50*/  IMAD R9, R9, R25, RZ ;  /* 0x0000001909097224 */ /* 0x000fe400078e02ff */
[-C--:B------:R-:W-:Y:S01]  /*2a60*/  IMAD.WIDE.U32 R4, R64, R24.reuse, R4 ;  /* 0x0000001840047225 */ /* 0x080fe200078e0004 */
[----:B------:R-:W-:-:S03]  /*2a70*/  IADD3 R24, R35, R24, RZ ;  /* 0x0000001823187210 */ /* 0x000fc60007ffe0ff */
[C---:B------:R-:W-:Y:S01]  /*2a80*/  IMAD R23, R8.reuse, R27, R9 ;  /* 0x0000001b08177224 */ /* 0x040fe200078e0209 */
[----:B------:R-:W-:Y:S01]  /*2a90*/  SHF.R.S32.HI R9, RZ, 0x1f, R131 ;  /* 0x0000001fff097819 */ /* 0x000fe20000011483 */
[----:B------:R-:W-:Y:S02]  /*2aa0*/  IMAD.IADD R5, R5, 0x1, R0 ;  /* 0x0000000105057824 */ /* 0x000fe400078e0200 */
[----:B------:R-:W-:Y:S01]  /*2ab0*/  IMAD.WIDE.U32 R6, R8, R25, R6 ;  /* 0x0000001908067225 */ /* 0x000fe200078e0006 */
[----:B------:R-:W-:-:S03]  /*2ac0*/  IADD3 R8, P0, -R131, R116, RZ ;  /* 0x0000007483087210 */ /* 0x000fc60007f1e1ff */
[-C--:B------:R-:W-:Y:S02]  /*2ad0*/  IMAD R0, R13, R25.reuse, RZ ;  /* 0x000000190d007224 */ /* 0x080fe400078e02ff */
        /* <DEDUP_REMOVED lines=11> */
[----:B------:R-:W-:Y:S01]  /*2b90*/  IMAD R11, R3, R8, R11 ;  /* 0x00000008030b7224 */ /* 0x000fe200078e020b */
        /* <DEDUP_REMOVED lines=111> */
.L_x_5797:
        /* <DEDUP_REMOVED lines=33> */
.L_x_5681:
[----:B------:R-:W-:Y:S05]  /*34a0*/  BSYNC B0 ;  /* 0x0000000000007941 */ /* 0x000fea0003800000 */
.L_x_5680:
        /* <DEDUP_REMOVED lines=18> */
.L_x_5683:
[----:B------:R-:W-:Y:S05]  /*35d0*/  BSYNC B0 ;  /* 0x0000000000007941 */ /* 0x000fea0003800000 */
.L_x_5682:
        /* <DEDUP_REMOVED lines=21> */
.L_x_5685:
[----:B------:R-:W-:Y:S05]  /*3730*/  BSYNC B0 ;  /* 0x0000000000007941 */ /* 0x000fea0003800000 */
.L_x_5684:
        /* <DEDUP_REMOVED lines=18> */
.L_x_5687:
[----:B------:R-:W-:Y:S05]  /*3860*/  BSYNC B0 ;  /* 0x0000000000007941 */ /* 0x000fea0003800000 */
.L_x_5686:
        /* <DEDUP_REMOVED lines=74> */
.L_x_5694:
[----:B------:R-:W-:Y:S05]  /*3d10*/  BSYNC B0 ;  /* 0x0000000000007941 */ /* 0x000fea0003800000 */
.L_x_5693:
        /* <DEDUP_REMOVED lines=55> */
.L_x_5696:
[----:B------:R-:W-:Y:S05]  /*4090*/  BSYNC B0 ;  /* 0x0000000000007941 */ /* 0x000fea0003800000 */
.L_x_5695:
        /* <DEDUP_REMOVED lines=55> */
.L_x_5698:
[----:B------:R-:W-:Y:S05]  /*4410*/  BSYNC B0 ;  /* 0x0000000000007941 */ /* 0x000fea0003800000 */
.L_x_5697:
        /* <DEDUP_REMOVED lines=54> */
.L_x_5692:
[----:B------:R-:W-:Y:S05]  /*4780*/  BSYNC B1 ;  /* 0x0000000000017941 */ /* 0x000fea0003800000 */
.L_x_5691:
        /* <DEDUP_REMOVED lines=70> */
.L_x_5702:
[----:B------:R-:W-:Y:S05]  /*4bf0*/  BSYNC B0 ;  /* 0x0000000000007941 */ /* 0x000fea0003800000 */
.L_x_5701:
        /* <DEDUP_REMOVED lines=55> */
.L_x_5704:
[----:B------:R-:W-:Y:S05]  /*4f70*/  BSYNC B0 ;  /* 0x0000000000007941 */ /* 0x000fea0003800000 */
.L_x_5703:
        /* <DEDUP_REMOVED lines=55> */
.L_x_5706:
[----:B------:R-:W-:Y:S05]  /*52f0*/  BSYNC B0 ;  /* 0x0000000000007941 */ /* 0x000fea0003800000 */
.L_x_5705:
        /* <DEDUP_REMOVED lines=54> */
.L_x_5700:
[----:B------:R-:W-:Y:S05]  /*5660*/  BSYNC B1 ;  /* 0x0000000000017941 */ /* 0x000fea0003800000 */
.L_x_5699:
        /* <DEDUP_REMOVED lines=70> */
.L_x_5710:
[----:B------:R-:W-:Y:S05]  /*5ad0*/  BSYNC B0 ;  /* 0x0000000000007941 */ /* 0x000fea0003800000 */
.L_x_5709:
        /* <DEDUP_REMOVED lines=55> */
.L_x_5712:
[----:B------:R-:W-:Y:S05]  /*5e50*/  BSYNC B0 ;  /* 0x0000000000007941 */ /* 0x000fea0003800000 */
.L_x_5711:
        /* <DEDUP_REMOVED lines=55> */
.L_x_5714:
[----:B------:R-:W-:Y:S05]  /*61d0*/  BSYNC B0 ;  /* 0x0000000000007941 */ /* 0x000fea0003800000 */
.L_x_5713:
        /* <DEDUP_REMOVED lines=54> */
.L_x_5708:
[----:B------:R-:W-:Y:S05]  /*6540*/  BSYNC B1 ;  /* 0x0000000000017941 */ /* 0x000fea0003800000 */
.L_x_5707:
        /* <DEDUP_REMOVED lines=77> */
.L_x_5718:
[----:B------:R-:W-:Y:S05]  /*6a20*/  BSYNC B0 ;  /* 0x0000000000007941 */ /* 0x000fea0003800000 */
.L_x_5717:
        /* <DEDUP_REMOVED lines=55> */
.L_x_5720:
[----:B------:R-:W-:Y:S05]  /*6da0*/  BSYNC B0 ;  /* 0x0000000000007941 */ /* 0x000fea0003800000 */
.L_x_5719:
        /* <DEDUP_REMOVED lines=55> */
.L_x_5722:
[----:B------:R-:W-:Y:S05]  /*7120*/  BSYNC B0 ;  /* 0x0000000000007941 */ /* 0x000fea0003800000 */
.L_x_5721:
        /* <DEDUP_REMOVED lines=54> */
.L_x_5716:
[----:B------:R-:W-:Y:S05]  /*7490*/  BSYNC B1 ;  /* 0x0000000000017941 */ /* 0x000fea0003800000 */
.L_x_5715:
[----:B------:R-:W2:Y:S02]  /*74a0*/  LD.E R0, desc[UR6][R28.64+0xd0] ;  /* 0x0000d0061c007980 */ /* 0x000ea4000c101900 */
[----:B--2---:R-:W-:Y:S05]  /*74b0*/  IMAD.U32 R0, R0, -0x20, RZ ;  /* 0xffffffe000007824 */ /* 0x004fea00078e00ff */
[C---:B------:R-:W-:Y:S02]  /*74c0*/  LEA R24, P1, R0.reuse, R24, 0x1 ;  /* 0x0000001800187211 */ /* 0x040fe400078208ff */
[C---:B------:R-:W-:Y:S02]  /*74d0*/  LEA R40, P0, R0.reuse, R40, 0x1 ;  /* 0x0000002800287211 */ /* 0x040fe400078008ff */
[C---:B------:R-:W-:Y:S02]  /*74e0*/  LEA.HI.X.SX32 R25, R0.reuse, R25, 0x1, P1 ;  /* 0x0000001900197211 */ /* 0x040fe400008f0eff */
[----:B------:R-:W-:Y:S01]  /*74f0*/  LEA.HI.X.SX32 R41, R0, R41, 0x1, P0 ;  /* 0x0000002900297211 */ /* 0x000fe200000f0eff */
[----:B------:R-:W-:Y:S05]  /*7500*/  BRA `(.L_x_5723) ;  /* 0x0000007000187947 */ /* 0x000fea0003800000 */
.L_x_5690:
        /* <DEDUP_REMOVED lines=101> */
.L_x_5729:
[----:B------:R-:W-:Y:S05]  /*7b60*/  BSYNC B0 ;  /* 0x0000000000007941 */ /* 0x000fea0003800000 */
.L_x_5728:
[----:B-----5:R2:W-:Y:S02]  /*7b70*/  ST.E.128 desc[UR6][R48.64], R8 ;  /* 0x0000000830007985 */ /* 0x0205e4000c101d06 */
.L_x_5727:
[----:B------:R-:W-:Y:S05]  /*7b80*/  BSYNC B1 ;  /* 0x0000000000017941 */ /* 0x000fea0003800000 */
.L_x_5726:
        /* <DEDUP_REMOVED lines=99> */
.L_x_5733:
[----:B------:R-:W-:Y:S05]  /*81c0*/  BSYNC B0 ;  /* 0x0000000000007941 */ /* 0x000fea0003800000 */
.L_x_5732:
[----:B-----5:R2:W-:Y:S02]  /*81d0*/  ST.E.128 desc[UR6][R48.64+0x80], R8 ;  /* 0x0000800830007985 */ /* 0x0205e4000c101d06 */
.L_x_5731:
[----:B------:R-:W-:Y:S05]  /*81e0*/  BSYNC B1 ;  /* 0x0000000000017941 */ /* 0x000fea0003800000 */
.L_x_5730:
        /* <DEDUP_REMOVED lines=99> */
.L_x_5737:
[----:B------:R-:W-:Y:S05]  /*8820*/  BSYNC B0 ;  /* 0x0000000000007941 */ /* 0x000fea0003800000 */
.L_x_5736:
[----:B-----5:R2:W-:Y:S02]  /*8830*/  ST.E.128 desc[UR6][R48.64+0x100], R8 ;  /* 0x0001000830007985 */ /* 0x0205e4000c101d06 */
.L_x_5735:
[----:B------:R-:W-:Y:S05]  /*8840*/  BSYNC B1 ;  /* 0x0000000000017941 */ /* 0x000fea0003800000 */
.L_x_5734:
        /* <DEDUP_REMOVED lines=98> */
.L_x_5739:
[----:B------:R-:W-:Y:S05]  /*8e70*/  BSYNC B0 ;  /* 0x0000000000007941 */ /* 0x000fea0003800000 */
.L_x_5738:
[----:B-----5:R2:W-:Y:S02]  /*8e80*/  ST.E.128 desc[UR6][R48.64+0x180], R8 ;  /* 0x0001800830007985 */ /* 0x0205e4000c101d06 */
.L_x_5725:
[----:B------:R-:W-:Y:S05]  /*8e90*/  BSYNC B2 ;  /* 0x0000000000027941 */ /* 0x000fea0003800000 */
.L_x_5724:
        /* <DEDUP_REMOVED lines=104> */
.L_x_5745:
[----:B------:R-:W-:Y:S05]  /*9520*/  BSYNC B0 ;  /* 0x0000000000007941 */ /* 0x000fea0003800000 */
.L_x_5744:
[----:B-----5:R2:W-:Y:S02]  /*9530*/  ST.E.128 desc[UR6][R48.64], R8 ;  /* 0x0000000830007985 */ /* 0x0205e4000c101d06 */
.L_x_5743:
[----:B------:R-:W-:Y:S05]  /*9540*/  BSYNC B1 ;  /* 0x0000000000017941 */ /* 0x000fea0003800000 */
.L_x_5742:
        /* <DEDUP_REMOVED lines=99> */
.L_x_5749:
[----:B------:R-:W-:Y:S05]  /*9b80*/  BSYNC B0 ;  /* 0x0000000000007941 */ /* 0x000fea0003800000 */
.L_x_5748:
[----:B-----5:R2:W-:Y:S02]  /*9b90*/  ST.E.128 desc[UR6][R48.64], R8 ;  /* 0x0000000830007985 */ /* 0x0205e4000c101d06 */
.L_x_5747:
[----:B------:R-:W-:Y:S05]  /*9ba0*/  BSYNC B1 ;  /* 0x0000000000017941 */ /* 0x000fea0003800000 */
.L_x_5746:
        /* <DEDUP_REMOVED lines=99> */
.L_x_5753:
[----:B------:R-:W-:Y:S05]  /*a1e0*/  BSYNC B0 ;  /* 0x0000000000007941 */ /* 0x000fea0003800000 */
.L_x_5752:
[----:B-----5:R2:W-:Y:S02]  /*a1f0*/  ST.E.128 desc[UR6][R48.64], R8 ;  /* 0x0000000830007985 */ /* 0x0205e4000c101d06 */
.L_x_5751:
[----:B------:R-:W-:Y:S05]  /*a200*/  BSYNC B1 ;  /* 0x0000000000017941 */ /* 0x000fea0003800000 */
.L_x_5750:
        /* <DEDUP_REMOVED lines=98> */
.L_x_5755:
[----:B------:R-:W-:Y:S05]  /*a830*/  BSYNC B0 ;  /* 0x0000000000007941 */ /* 0x000fea0003800000 */
.L_x_5754:
[----:B-----5:R2:W-:Y:S02]  /*a840*/  ST.E.128 desc[UR6][R48.64], R8 ;  /* 0x0000000830007985 */ /* 0x0205e4000c101d06 */
.L_x_5741:
[----:B------:R-:W-:Y:S05]  /*a850*/  BSYNC B2 ;  /* 0x0000000000027941 */ /* 0x000fea0003800000 */
.L_x_5740:
        /* <DEDUP_REMOVED lines=104> */
.L_x_5761:
[----:B------:R-:W-:Y:S05]  /*aee0*/  BSYNC B0 ;  /* 0x0000000000007941 */ /* 0x000fea0003800000 */
.L_x_5760:
[----:B-----5:R2:W-:Y:S02]  /*aef0*/  ST.E.128 desc[UR6][R48.64], R8 ;  /* 0x0000000830007985 */ /* 0x0205e4000c101d06 */
.L_x_5759:
[----:B------:R-:W-:Y:S05]  /*af00*/  BSYNC B1 ;  /* 0x0000000000017941 */ /* 0x000fea0003800000 */
.L_x_5758:
        /* <DEDUP_REMOVED lines=99> */
.L_x_5765:
[----:B------:R-:W-:Y:S05]  /*b540*/  BSYNC B0 ;  /* 0x0000000000007941 */ /* 0x000fea0003800000 */
.L_x_5764:
[----:B-----5:R2:W-:Y:S02]  /*b550*/  ST.E.128 desc[UR6][R48.64], R8 ;  /* 0x0000000830007985 */ /* 0x0205e4000c101d06 */
.L_x_5763:
[----:B------:R-:W-:Y:S05]  /*b560*/  BSYNC B1 ;  /* 0x0000000000017941 */ /* 0x000fea0003800000 */
.L_x_5762:
        /* <DEDUP_REMOVED lines=99> */
.L_x_5769:
[----:B------:R-:W-:Y:S05]  /*bba0*/  BSYNC B0 ;  /* 0x0000000000007941 */ /* 0x000fea0003800000 */
.L_x_5768:
[----:B-----5:R2:W-:Y:S02]  /*bbb0*/  ST.E.128 desc[UR6][R48.64], R8 ;  /* 0x0000000830007985 */ /* 0x0205e4000c101d06 */
.L_x_5767:
[----:B------:R-:W-:Y:S05]  /*bbc0*/  BSYNC B1 ;  /* 0x0000000000017941 */ /* 0x000fea0003800000 */
.L_x_5766:
        /* <DEDUP_REMOVED lines=98> */
.L_x_5771:
[----:B------:R-:W-:Y:S05]  /*c1f0*/  BSYNC B0 ;  /* 0x0000000000007941 */ /* 0x000fea0003800000 */
.L_x_5770:
[----:B-----5:R2:W-:Y:S02]  /*c200*/  ST.E.128 desc[UR6][R48.64], R8 ;  /* 0x0000000830007985 */ /* 0x0205e4000c101d06 */
.L_x_5757:
[----:B------:R-:W-:Y:S05]  /*c210*/  BSYNC B2 ;  /* 0x0000000000027941 */ /* 0x000fea0003800000 */
.L_x_5756:
        /* <DEDUP_REMOVED lines=111> */
.L_x_5777:
[----:B------:R-:W-:Y:S05]  /*c910*/  BSYNC B0 ;  /* 0x0000000000007941 */ /* 0x000fea0003800000 */
.L_x_5776:
[----:B-----5:R2:W-:Y:S02]  /*c920*/  ST.E.128 desc[UR6][R48.64], R8 ;  /* 0x0000000830007985 */ /* 0x0205e4000c101d06 */
.L_x_5775:
[----:B------:R-:W-:Y:S05]  /*c930*/  BSYNC B1 ;  /* 0x0000000000017941 */ /* 0x000fea0003800000 */
.L_x_5774:
        /* <DEDUP_REMOVED lines=99> */
.L_x_5781:
[----:B------:R-:W-:Y:S05]  /*cf70*/  BSYNC B0 ;  /* 0x0000000000007941 */ /* 0x000fea0003800000 */
.L_x_5780:
[----:B-----5:R2:W-:Y:S02]  /*cf80*/  ST.E.128 desc[UR6][R48.64], R8 ;  /* 0x0000000830007985 */ /* 0x0205e4000c101d06 */
.L_x_5779:
[----:B------:R-:W-:Y:S05]  /*cf90*/  BSYNC B1 ;  /* 0x0000000000017941 */ /* 0x000fea0003800000 */
.L_x_5778:
        /* <DEDUP_REMOVED lines=99> */
.L_x_5785:
[----:B------:R-:W-:Y:S05]  /*d5d0*/  BSYNC B0 ;  /* 0x0000000000007941 */ /* 0x000fea0003800000 */
.L_x_5784:
[----:B-----5:R2:W-:Y:S02]  /*d5e0*/  ST.E.128 desc[UR6][R48.64], R8 ;  /* 0x0000000830007985 */ /* 0x0205e4000c101d06 */
.L_x_5783:
[----:B------:R-:W-:Y:S05]  /*d5f0*/  BSYNC B1 ;  /* 0x0000000000017941 */ /* 0x000fea0003800000 */
.L_x_5782:
        /* <DEDUP_REMOVED lines=98> */
.L_x_5787:
[----:B------:R-:W-:Y:S05]  /*dc20*/  BSYNC B0 ;  /* 0x0000000000007941 */ /* 0x000fea0003800000 */
.L_x_5786:
[----:B-----5:R2:W-:Y:S02]  /*dc30*/  ST.E.128 desc[UR6][R48.64], R8 ;  /* 0x0000000830007985 */ /* 0x0205e4000c101d06 */
.L_x_5773:
[----:B------:R-:W-:Y:S05]  /*dc40*/  BSYNC B2 ;  /* 0x0000000000027941 */ /* 0x000fea0003800000 */
.L_x_5772:
        /* <DEDUP_REMOVED lines=11> */
.L_x_5689:
        /* <DEDUP_REMOVED lines=37> */
.L_x_5789:
[----:B------:R-:W-:Y:S05]  /*df50*/  BSYNC B0 ;  /* 0x0000000000007941 */ /* 0x000fea0003800000 */
.L_x_5788:
        /* <DEDUP_REMOVED lines=30> */
.L_x_5791:
[----:B------:R-:W-:Y:S05]  /*e140*/  BSYNC B0 ;  /* 0x0000000000007941 */ /* 0x000fea0003800000 */
.L_x_5790:
        /* <DEDUP_REMOVED lines=30> */
.L_x_5793:
[----:B------:R-:W-:Y:S05]  /*e330*/  BSYNC B0 ;  /* 0x0000000000007941 */ /* 0x000fea0003800000 */
.L_x_5792:
        /* <DEDUP_REMOVED lines=35> */
.L_x_5723:
[----:B------:R-:W-:Y:S05]  /*e570*/  BSYNC B3 ;  /* 0x0000000000037941 */ /* 0x000fea0003800000 */
.L_x_5688:
        /* <DEDUP_REMOVED lines=92> */
.L_x_5795:
        /* <DEDUP_REMOVED lines=12> */
.L_x_5796:
[----:B------:R-:W-:Y:S05]  /*ec00*/  BSYNC B0 ;  /* 0x0000000000007941 */ /* 0x000fea0003800000 */
.L_x_5794:
[----:B------:R-:W-:Y:S04]  /*ec10*/  IADD3 R26, R26, -0x1, RZ ;  /* 0xffffffff1a1a7810 */ /* 0x000fe80007ffe0ff */
[----:B------:R-:W-:Y:S11]  /*ec20*/  ISETP.GT.AND P0, PT, R26, R122, PT ;  /* 0x0000007a1a00720c */ /* 0x000ff60003f04270 */
[----:B------:R-:W-:Y:S02]  /*ec30*/  @!UPT UIADD3 URZ, URZ, URZ, URZ ;  /* 0x0000003f3f3ff290 */ /* 0x000fe4000fffe03f */
[----:B------:R-:W-:Y:S05]  /*ec40*/  @P0 BRA `(.L_x_5797) ;  /* 0xffffff4400900947 */ /* 0x000fea000383ffff */
.L_x_5679:
[----:B------:R-:W-:Y:S05]  /*ec50*/  WARPSYNC.ALL ;  /* 0x0000000000007948 */ /* 0x000fea0003800000 */
[----:B------:R-:W-:Y:S06]  /*ec60*/  BAR.SYNC.DEFER_BLOCKING 0x0 ;  /* 0x0000000000007b1d */ /* 0x000fec0000010000 */
[----:B------:R1:W5:Y:S04]  /*ec70*/  LDL R188, [R1+0x14] ;  /* 0x0000140001bc7983 */ /* 0x0003680000100800 */
[----:B------:R1:W5:Y:S04]  /*ec80*/  LDL R187, [R1+0x20] ;  /* 0x0000200001bb7983 */ /* 0x0003680000100800 */
[----:B------:R-:W2:Y:S01]  /*ec90*/  LD.E R47, desc[UR6][R28.64+0xd0] ;  /* 0x0000d0061c2f7980 */ /* 0x000ea2000c101900 */
[----:B------:R-:W3:Y:S01]  /*eca0*/  S2UR UR4, SR_CgaCtaId ;  /* 0x00000000000479c3 */ /* 0x000ee20000008800 */
[----:B------:R-:W-:Y:S01]  /*ecb0*/  UMOV UR5, 0x400 ;  /* 0x0000040000057882 */ /* 0x000fe20000000000 */
[----:B------:R-:W-:Y:S01]  /*ecc0*/  BSSY B3, `(.L_x_5798) ;  /* 0x0000a4f000037945 */ /* 0x000fe20003800000 */
        /* <DEDUP_REMOVED lines=14> */
[----:B-----5:R-:W-:-:S04]  /*edb0*/  @P1 LEA R2, P0, R188, R2, 0x2 ;  /* 0x00000002bc021211 */ /* 0x020fc800078010ff */
        /* <DEDUP_REMOVED lines=10> */
[----:B------:R-:W-:Y:S01]  /*ee60*/  IMAD.IADD R49, R187, 0x1, -R186 ;  /* 0x00000001bb317824 */ /* 0x000fe200078e0aba */
        /* <DEDUP_REMOVED lines=80> */
.L_x_5806:
[----:B------:R-:W-:Y:S05]  /*f370*/  BSYNC B0 ;  /* 0x0000000000007941 */ /* 0x000fea0003800000 */
.L_x_5805:
[----:B-----5:R3:W-:Y:S02]  /*f380*/  STS.128 [R235], R4 ;  /* 0x00000004eb007388 */ /* 0x0207e40000000c00 */
.L_x_5804:
[----:B------:R-:W-:Y:S05]  /*f390*/  BSYNC B1 ;  /* 0x0000000000017941 */ /* 0x000fea0003800000 */
.L_x_5803:
        /* <DEDUP_REMOVED lines=50> */
.L_x_5810:
[----:B------:R-:W-:Y:S05]  /*f6c0*/  BSYNC B0 ;  /* 0x0000000000007941 */ /* 0x000fea0003800000 */
.L_x_5809:
[----:B-----5:R1:W-:Y:S02]  /*f6d0*/  STS.128 [R235+0x2000], R4 ;  /* 0x00200004eb007388 */ /* 0x0203e40000000c00 */
.L_x_5808:
[----:B------:R-:W-:Y:S05]  /*f6e0*/  BSYNC B1 ;  /* 0x0000000000017941 */ /* 0x000fea0003800000 */
.L_x_5807:
        /* <DEDUP_REMOVED lines=50> */
.L_x_5814:
[----:B------:R-:W-:Y:S05]  /*fa10*/  BSYNC B0 ;  /* 0x0000000000007941 */ /* 0x000fea0003800000 */
.L_x_5813:
[----:B-----5:R3:W-:Y:S02]  /*fa20*/  STS.128 [R235+0x4000], R4 ;  /* 0x00400004eb007388 */ /* 0x0207e40000000c00 */
.L_x_5812:
[----:B------:R-:W-:Y:S05]  /*fa30*/  BSYNC B1 ;  /* 0x0000000000017941 */ /* 0x000fea0003800000 */
.L_x_5811:
        /* <DEDUP_REMOVED lines=49> */
.L_x_5816:
[----:B------:R-:W-:Y:S05]  /*fd50*/  BSYNC B0 ;  /* 0x0000000000007941 */ /* 0x000fea0003800000 */
.L_x_5815:
[----:B-----5:R3:W-:Y:S02]  /*fd60*/  STS.128 [R235+0x6000], R4 ;  /* 0x00600004eb007388 */ /* 0x0207e40000000c00 */
.L_x_5802:
[----:B------:R-:W-:Y:S05]  /*fd70*/  BSYNC B2 ;  /* 0x0000000000027941 */ /* 0x000fea0003800000 */
.L_x_5801:
        /* <DEDUP_REMOVED lines=55> */
.L_x_5822:
[----:B------:R-:W-:Y:S05]  /*100f0*/  BSYNC B0 ;  /* 0x0000000000007941 */ /* 0x000fea0003800000 */
.L_x_5821:
[----:B-----5:R3:W-:Y:S02]  /*10100*/  STS.128 [R235+0x800], R4 ;  /* 0x00080004eb007388 */ /* 0x0207e40000000c00 */
.L_x_5820:
[----:B------:R-:W-:Y:S05]  /*10110*/  BSYNC B1 ;  /* 0x0000000000017941 */ /* 0x000fea0003800000 */
.L_x_5819:
        /* <DEDUP_REMOVED lines=50> */
.L_x_5826:
[----:B------:R-:W-:Y:S05]  /*10440*/  BSYNC B0 ;  /* 0x0000000000007941 */ /* 0x000fea0003800000 */
.L_x_5825:
[----:B-----5:R3:W-:Y:S02]  /*10450*/  STS.128 [R235+0x2800], R4 ;  /* 0x00280004eb007388 */ /* 0x0207e40000000c00 */
.L_x_5824:
[----:B------:R-:W-:Y:S05]  /*10460*/  BSYNC B1 ;  /* 0x0000000000017941 */ /* 0x000fea0003800000 */
.L_x_5823:
        /* <DEDUP_REMOVED lines=50> */
.L_x_5830:
[----:B------:R-:W-:Y:S05]  /*10790*/  BSYNC B0 ;  /* 0x0000000000007941 */ /* 0x000fea0003800000 */
.L_x_5829:
[----:B-----5:R3:W-:Y:S02]  /*107a0*/  STS.128 [R235+0x4800], R4 ;  /* 0x00480004eb007388 */ /* 0x0207e40000000c00 */
.L_x_5828:
[----:B------:R-:W-:Y:S05]  /*107b0*/  BSYNC B1 ;  /* 0x0000000000017941 */ /* 0x000fea0003800000 */
.L_x_5827:
        /* <DEDUP_REMOVED lines=49> */
.L_x_5832:
[----:B------:R-:W-:Y:S05]  /*10ad0*/  BSYNC B0 ;  /* 0x0000000000007941 */ /* 0x000fea0003800000 */
.L_x_5831:
[----:B-----5:R3:W-:Y:S02]  /*10ae0*/  STS.128 [R235+0x6800], R4 ;  /* 0x00680004eb007388 */ /* 0x0207e40000000c00 */
.L_x_5818:
[----:B------:R-:W-:Y:S05]  /*10af0*/  BSYNC B2 ;  /* 0x0000000000027941 */ /* 0x000fea0003800000 */
.L_x_5817:
        /* <DEDUP_REMOVED lines=55> */
.L_x_5838:
[----:B------:R-:W-:Y:S05]  /*10e70*/  BSYNC B0 ;  /* 0x0000000000007941 */ /* 0x000fea0003800000 */
.L_x_5837:
[----:B-----5:R3:W-:Y:S02]  /*10e80*/  STS.128 [R235+0x1000], R4 ;  /* 0x00100004eb007388 */ /* 0x0207e40000000c00 */
.L_x_5836:
[----:B------:R-:W-:Y:S05]  /*10e90*/  BSYNC B1 ;  /* 0x0000000000017941 */ /* 0x000fea0003800000 */
.L_x_5835:
        /* <DEDUP_REMOVED lines=50> */
.L_x_5842:
[----:B------:R-:W-:Y:S05]  /*111c0*/  BSYNC B0 ;  /* 0x0000000000007941 */ /* 0x000fea0003800000 */
.L_x_5841:
[----:B-----5:R3:W-:Y:S02]  /*111d0*/  STS.128 [R235+0x3000], R4 ;  /* 0x00300004eb007388 */ /* 0x0207e40000000c00 */
.L_x_5840:
[----:B------:R-:W-:Y:S05]  /*111e0*/  BSYNC B1 ;  /* 0x0000000000017941 */ /* 0x000fea0003800000 */
.L_x_5839:
        /* <DEDUP_REMOVED lines=50> */
.L_x_5846:
[----:B------:R-:W-:Y:S05]  /*11510*/  BSYNC B0 ;  /* 0x0000000000007941 */ /* 0x000fea0003800000 */
.L_x_5845:
[----:B-----5:R3:W-:Y:S02]  /*11520*/  STS.128 [R235+0x5000], R4 ;  /* 0x00500004eb007388 */ /* 0x0207e40000000c00 */
.L_x_5844:
[----:B------:R-:W-:Y:S05]  /*11530*/  BSYNC B1 ;  /* 0x0000000000017941 */ /* 0x000fea0003800000 */
.L_x_5843:
        /* <DEDUP_REMOVED lines=49> */
.L_x_5848:
[----:B------:R-:W-:Y:S05]  /*11850*/  BSYNC B0 ;  /* 0x0000000000007941 */ /* 0x000fea0003800000 */
.L_x_5847:
[----:B-----5:R3:W-:Y:S02]  /*11860*/  STS.128 [R235+0x7000], R4 ;  /* 0x00700004eb007388 */ /* 0x0207e40000000c00 */
.L_x_5834:
[----:B------:R-:W-:Y:S05]  /*11870*/  BSYNC B2 ;  /* 0x0000000000027941 */ /* 0x000fea0003800000 */
.L_x_5833:
        /* <DEDUP_REMOVED lines=54> */
.L_x_5853:
[----:B------:R-:W-:Y:S05]  /*11be0*/  BSYNC B0 ;  /* 0x0000000000007941 */ /* 0x000fea0003800000 */
.L_x_5852:
[----:B-----5:R3:W-:Y:S02]  /*11bf0*/  STS.128 [R235+0x1800], R4 ;  /* 0x00180004eb007388 */ /* 0x0207e40000000c00 */
.L_x_5851:
[----:B------:R-:W-:Y:S05]  /*11c00*/  BSYNC B1 ;  /* 0x0000000000017941 */ /* 0x000fea0003800000 */
.L_x_5850:
        /* <DEDUP_REMOVED lines=50> */
.L_x_5857:
[----:B------:R-:W-:Y:S05]  /*11f30*/  BSYNC B0 ;  /* 0x0000000000007941 */ /* 0x000fea0003800000 */
.L_x_5856:
[----:B-----5:R3:W-:Y:S02]  /*11f40*/  STS.128 [R235+0x3800], R4 ;  /* 0x00380004eb007388 */ /* 0x0207e40000000c00 */
.L_x_5855:
[----:B------:R-:W-:Y:S05]  /*11f50*/  BSYNC B1 ;  /* 0x0000000000017941 */ /* 0x000fea0003800000 */
.L_x_5854:
        /* <DEDUP_REMOVED lines=50> */
.L_x_5861:
[----:B------:R-:W-:Y:S05]  /*12280*/  BSYNC B0 ;  /* 0x0000000000007941 */ /* 0x000fea0003800000 */
.L_x_5860:
[----:B-----5:R3:W-:Y:S02]  /*12290*/  STS.128 [R235+0x5800], R4 ;  /* 0x00580004eb007388 */ /* 0x0207e40000000c00 */
.L_x_5859:
[----:B------:R-:W-:Y:S05]  /*122a0*/  BSYNC B1 ;  /* 0x0000000000017941 */ /* 0x000fea0003800000 */
.L_x_5858:
        /* <DEDUP_REMOVED lines=49> */
.L_x_5863:
[----:B------:R-:W-:Y:S05]  /*125c0*/  BSYNC B0 ;  /* 0x0000000000007941 */ /* 0x000fea0003800000 */
.L_x_5862:
[----:B-----5:R3:W-:Y:S01]  /*125d0*/  STS.128 [R235+0x7800], R4 ;  /* 0x00780004eb007388 */ /* 0x0207e20000000c00 */
[----:B------:R-:W-:Y:S05]  /*125e0*/  BRA `(.L_x_5849) ;  /* 0x0000006800f07947 */ /* 0x000fea0003800000 */
.L_x_5800:
        /* <DEDUP_REMOVED lines=96> */
.L_x_5869:
[----:B------:R-:W-:Y:S05]  /*12bf0*/  BSYNC B0 ;  /* 0x0000000000007941 */ /* 0x000fea0003800000 */
.L_x_5868:
[----:B-----5:R3:W-:Y:S02]  /*12c00*/  STS.128 [R235], R4 ;  /* 0x00000004eb007388 */ /* 0x0207e40000000c00 */
.L_x_5867:
[----:B------:R-:W-:Y:S05]  /*12c10*/  BSYNC B1 ;  /* 0x0000000000017941 */ /* 0x000fea0003800000 */
.L_x_5866:
        /* <DEDUP_REMOVED lines=94> */
.L_x_5873:
[----:B------:R-:W-:Y:S05]  /*13200*/  BSYNC B0 ;  /* 0x0000000000007941 */ /* 0x000fea0003800000 */
.L_x_5872:
[----:B-----5:R1:W-:Y:S02]  /*13210*/  STS.128 [R235+0x2000], R4 ;  /* 0x00200004eb007388 */ /* 0x0203e40000000c00 */
.L_x_5871:
[----:B------:R-:W-:Y:S05]  /*13220*/  BSYNC B1 ;  /* 0x0000000000017941 */ /* 0x000fea0003800000 */
.L_x_5870:
        /* <DEDUP_REMOVED lines=94> */
.L_x_5877:
[----:B------:R-:W-:Y:S05]  /*13810*/  BSYNC B0 ;  /* 0x0000000000007941 */ /* 0x000fea0003800000 */
.L_x_5876:
[----:B-----5:R3:W-:Y:S02]  /*13820*/  STS.128 [R235+0x4000], R4 ;  /* 0x00400004eb007388 */ /* 0x0207e40000000c00 */
.L_x_5875:
[----:B------:R-:W-:Y:S05]  /*13830*/  BSYNC B1 ;  /* 0x0000000000017941 */ /* 0x000fea0003800000 */
.L_x_5874:
        /* <DEDUP_REMOVED lines=94> */
.L_x_5879:
[----:B------:R-:W-:Y:S05]  /*13e20*/  BSYNC B0 ;  /* 0x0000000000007941 */ /* 0x000fea0003800000 */
.L_x_5878:
[----:B-----5:R3:W-:Y:S02]  /*13e30*/  STS.128 [R235+0x6000], R4 ;  /* 0x00600004eb007388 */ /* 0x0207e40000000c00 */
.L_x_5865:
[----:B------:R-:W-:Y:S05]  /*13e40*/  BSYNC B2 ;  /* 0x0000000000027941 */ /* 0x000fea0003800000 */
.L_x_5864:
        /* <DEDUP_REMOVED lines=99> */
.L_x_5885:
[----:B------:R-:W-:Y:S05]  /*14480*/  BSYNC B0 ;  /* 0x0000000000007941 */ /* 0x000fea0003800000 */
.L_x_5884:
[----:B-----5:R3:W-:Y:S02]  /*14490*/  STS.128 [R235+0x800], R4 ;  /* 0x00080004eb007388 */ /* 0x0207e40000000c00 */
.L_x_5883:
[----:B------:R-:W-:Y:S05]  /*144a0*/  BSYNC B1 ;  /* 0x0000000000017941 */ /* 0x000fea0003800000 */
.L_x_5882:
        /* <DEDUP_REMOVED lines=94> */
.L_x_5889:
[----:B------:R-:W-:Y:S05]  /*14a90*/  BSYNC B0 ;  /* 0x0000000000007941 */ /* 0x000fea0003800000 */
.L_x_5888:
[----:B-----5:R3:W-:Y:S02]  /*14aa0*/  STS.128 [R235+0x2800], R4 ;  /* 0x00280004eb007388 */ /* 0x0207e40000000c00 */
.L_x_5887:
[----:B------:R-:W-:Y:S05]  /*14ab0*/  BSYNC B1 ;  /* 0x0000000000017941 */ /* 0x000fea0003800000 */
.L_x_5886:
        /* <DEDUP_REMOVED lines=94> */
.L_x_5893:
[----:B------:R-:W-:Y:S05]  /*150a0*/  BSYNC B0 ;  /* 0x0000000000007941 */ /* 0x000fea0003800000 */
.L_x_5892:
[----:B-----5:R3:W-:Y:S02]  /*150b0*/  STS.128 [R235+0x4800], R4 ;  /* 0x00480004eb007388 */ /* 0x0207e40000000c00 */
.L_x_5891:
[----:B------:R-:W-:Y:S05]  /*150c0*/  BSYNC B1 ;  /* 0x0000000000017941 */ /* 0x000fea0003800000 */
.L_x_5890:
        /* <DEDUP_REMOVED lines=94> */
.L_x_5895:
[----:B------:R-:W-:Y:S05]  /*156b0*/  BSYNC B0 ;  /* 0x0000000000007941 */ /* 0x000fea0003800000 */
.L_x_5894:
[----:B-----5:R3:W-:Y:S02]  /*156c0*/  STS.128 [R235+0x6800], R4 ;  /* 0x00680004eb007388 */ /* 0x0207e40000000c00 */
.L_x_5881:
[----:B------:R-:W-:Y:S05]  /*156d0*/  BSYNC B2 ;  /* 0x0000000000027941 */ /* 0x000fea0003800000 */
.L_x_5880:
        /* <DEDUP_REMOVED lines=99> */
.L_x_5901:
[----:B------:R-:W-:Y:S05]  /*15d10*/  BSYNC B0 ;  /* 0x0000000000007941 */ /* 0x000fea0003800000 */
.L_x_5900:
[----:B-----5:R3:W-:Y:S02]  /*15d20*/  STS.128 [R235+0x1000], R4 ;  /* 0x00100004eb007388 */ /* 0x0207e40000000c00 */
.L_x_5899:
[----:B------:R-:W-:Y:S05]  /*15d30*/  BSYNC B1 ;  /* 0x0000000000017941 */ /* 0x000fea0003800000 */
.L_x_5898:
        /* <DEDUP_REMOVED lines=94> */
.L_x_5905:
[----:B------:R-:W-:Y:S05]  /*16320*/  BSYNC B0 ;  /* 0x0000000000007941 */ /* 0x000fea0003800000 */
.L_x_5904:
[----:B-----5:R3:W-:Y:S02]  /*16330*/  STS.128 [R235+0x3000], R4 ;  /* 0x00300004eb007388 */ /* 0x0207e40000000c00 */
.L_x_5903:
[----:B------:R-:W-:Y:S05]  /*16340*/  BSYNC B1 ;  /* 0x0000000000017941 */ /* 0x000fea0003800000 */
.L_x_5902:
        /* <DEDUP_REMOVED lines=94> */
.L_x_5909:
[----:B------:R-:W-:Y:S05]  /*16930*/  BSYNC B0 ;  /* 0x0000000000007941 */ /* 0x000fea0003800000 */
.L_x_5908:
[----:B-----5:R3:W-:Y:S02]  /*16940*/  STS.128 [R235+0x5000], R4 ;  /* 0x00500004eb007388 */ /* 0x0207e40000000c00 */
.L_x_5907:
[----:B------:R-:W-:Y:S05]  /*16950*/  BSYNC B1 ;  /* 0x0000000000017941 */ /* 0x000fea0003800000 */
.L_x_5906:
        /* <DEDUP_REMOVED lines=94> */
.L_x_5911:
[----:B------:R-:W-:Y:S05]  /*16f40*/  BSYNC B0 ;  /* 0x0000000000007941 */ /* 0x000fea0003800000 */
.L_x_5910:
[----:B-----5:R3:W-:Y:S02]  /*16f50*/  STS.128 [R235+0x7000], R4 ;  /* 0x00700004eb007388 */ /* 0x0207e40000000c00 */
.L_x_5897:
[----:B------:R-:W-:Y:S05]  /*16f60*/  BSYNC B2 ;  /* 0x0000000000027941 */ /* 0x000fea0003800000 */
.L_x_5896:
        /* <DEDUP_REMOVED lines=99> */
.L_x_5915:
[----:B------:R-:W-:Y:S05]  /*175a0*/  BSYNC B0 ;  /* 0x0000000000007941 */ /* 0x000fea0003800000 */
.L_x_5914:
[----:B-----5:R3:W-:Y:S02]  /*175b0*/  STS.128 [R235+0x1800], R4 ;  /* 0x00180004eb007388 */ /* 0x0207e40000000c00 */
.L_x_5913:
[----:B------:R-:W-:Y:S05]  /*175c0*/  BSYNC B1 ;  /* 0x0000000000017941 */ /* 0x000fea0003800000 */
.L_x_5912:
        /* <DEDUP_REMOVED lines=95> */
.L_x_5919:
[----:B------:R-:W-:Y:S05]  /*17bc0*/  BSYNC B0 ;  /* 0x0000000000007941 */ /* 0x000fea0003800000 */
.L_x_5918:
[----:B-----5:R3:W-:Y:S02]  /*17bd0*/  STS.128 [R235+0x3800], R4 ;  /* 0x00380004eb007388 */ /* 0x0207e40000000c00 */
.L_x_5917:
[----:B------:R-:W-:Y:S05]  /*17be0*/  BSYNC B1 ;  /* 0x0000000000017941 */ /* 0x000fea0003800000 */
.L_x_5916:
        /* <DEDUP_REMOVED lines=95> */
.L_x_5923:
[----:B------:R-:W-:Y:S05]  /*181e0*/  BSYNC B0 ;  /* 0x0000000000007941 */ /* 0x000fea0003800000 */
.L_x_5922:
[----:B-----5:R3:W-:Y:S02]  /*181f0*/  STS.128 [R235+0x5800], R4 ;  /* 0x00580004eb007388 */ /* 0x0207e40000000c00 */
.L_x_5921:
[----:B------:R-:W-:Y:S05]  /*18200*/  BSYNC B1 ;  /* 0x0000000000017941 */ /* 0x000fea0003800000 */
.L_x_5920:
        /* <DEDUP_REMOVED lines=97> */
.L_x_5925:
[----:B------:R-:W-:Y:S05]  /*18820*/  BSYNC B0 ;  /* 0x0000000000007941 */ /* 0x000fea0003800000 */
.L_x_5924:
[----:B-----5:R3:W-:Y:S01]  /*18830*/  STS.128 [R235+0x7800], R4 ;  /* 0x00780004eb007388 */ /* 0x0207e20000000c00 */
[----:B------:R-:W-:Y:S05]  /*18840*/  BRA `(.L_x_5849) ;  /* 0x0000000800587947 */ /* 0x000fea0003800000 */
.L_x_5799:
        /* <DEDUP_REMOVED lines=42> */
.L_x_5927:
[----:B------:R-:W-:Y:S05]  /*18af0*/  BSYNC B0 ;  /* 0x0000000000007941 */ /* 0x000fea0003800000 */
.L_x_5926:
        /* <DEDUP_REMOVED lines=35> */
.L_x_5929:
[----:B------:R-:W-:Y:S05]  /*18d30*/  BSYNC B0 ;  /* 0x0000000000007941 */ /* 0x000fea0003800000 */
.L_x_5928:
        /* <DEDUP_REMOVED lines=34> */
.L_x_5931:
[----:B------:R-:W-:Y:S05]  /*18f60*/  BSYNC B0 ;  /* 0x0000000000007941 */ /* 0x000fea0003800000 */
.L_x_5930:
        /* <DEDUP_REMOVED lines=36> */
.L_x_5849:
[----:B------:R-:W-:Y:S05]  /*191b0*/  BSYNC B3 ;  /* 0x0000000000037941 */ /* 0x000fea0003800000 */
.L_x_5798:
[----:B------:R-:W5:Y:S01]  /*191c0*/  LDL R0, [R1+0x24] ;  /* 0x0000240001007983 */ /* 0x000f620000100800 */
[----:B------:R-:W-:Y:S01]  /*191d0*/  BSSY B0, `(.L_x_5932) ;  /* 0x0000029000007945 */ /* 0x000fe20003800000 */
[----:B------:R-:W-:Y:S01]  /*191e0*/  LOP3.LUT R239, R239, 0xff, RZ, 0xc0, !PT ;  /* 0x000000ffefef7812 */ /* 0x000fe200078ec0ff */
[----:B-----5:R-:W-:-:S04]  /*191f0*/  VIADD R36, R0, 0xffffffff ;  /* 0xffffffff00247836 */ /* 0x020fc80000000000 */
        /* <DEDUP_REMOVED lines=38> */
.L_x_5933:
[----:B------:R-:W-:Y:S05]  /*19460*/  BSYNC B0 ;  /* 0x0000000000007941 */ /* 0x000fea0003800000 */
.L_x_5932:
        /* <DEDUP_REMOVED lines=37> */
.L_x_5935:
[----:B------:R-:W-:Y:S05]  /*196c0*/  BSYNC B0 ;  /* 0x0000000000007941 */ /* 0x000fea0003800000 */
.L_x_5934:
        /* <DEDUP_REMOVED lines=39> */
.L_x_5937:
[----:B------:R-:W-:Y:S05]  /*19940*/  BSYNC B0 ;  /* 0x0000000000007941 */ /* 0x000fea0003800000 */
.L_x_5936:
        /* <DEDUP_REMOVED lines=43> */
.L_x_5939:
[----:B------:R-:W-:Y:S05]  /*19c00*/  BSYNC B0 ;  /* 0x0000000000007941 */ /* 0x000fea0003800000 */
.L_x_5938:
[----:B-123--:R-:W2:Y:S04]  /*19c10*/  LDL R4, [R1+0x1c] ;  /* 0x00001c0001047983 */ /* 0x00eea80000100800 */
[----:B----4-:R-:W3:Y:S04]  /*19c20*/  LD.E.64 R2, desc[UR6][R28.64+0x1c0] ;  /* 0x0001c0061c027980 */ /* 0x010ee8000c101b00 */
[----:B------:R-:W4:Y:S04]  /*19c30*/  LD.E.64 R6, desc[UR6][R28.64+0x1b8] ;  /* 0x0001b8061c067980 */ /* 0x000f28000c101b00 */
[----:B------:R-:W4:Y:S04]  /*19c40*/  LD.E R0, desc[UR6][R28.64+0xd8] ;  /* 0x0000d8061c007980 */ /* 0x000f28000c101900 */
[----:B------:R-:W0:Y:S01]  /*19c50*/  LDGDEPBAR ;  /* 0x00000000000079af */ /* 0x000e220000000000 */
[-C--:B------:R-:W-:Y:S01]  /*19c60*/  ISETP.GE.AND P1, PT, R116, R12.reuse, PT ;  /* 0x0000000c7400720c */ /* 0x080fe20003f26270 */
[----:B------:R-:W-:Y:S01]  /*19c70*/  BSSY B0, `(.L_x_5940) ;  /* 0x0000033000007945 */ /* 0x000fe20003800000 */
[----:B------:R-:W-:-:S02]  /*19c80*/  ISETP.GE.AND P6, PT, R56, R12, PT ;  /* 0x0000000c3800720c */ /* 0x000fc40003fc6270 */
[----:B------:R-:W-:Y:S01]  /*19c90*/  ISETP.GE.AND P4, PT, R46, R12, PT ;  /* 0x0000000c2e00720c */ /* 0x000fe20003f86270 */
[----:B--2---:R-:W-:Y:S02]  /*19ca0*/  IMAD.MOV.U32 R176, RZ, RZ, R4 ;  /* 0x000000ffffb07224 */ /* 0x004fe400078e0004 */
[----:B---3--:R-:W-:Y:S02]  /*19cb0*/  IMAD R3, R3, R188, RZ ;  /* 0x000000bc03037224 */ /* 0x008fe400078e02ff */
[----:B------:R-:W-:-:S04]  /*19cc0*/  IMAD.WIDE.U32 R4, R188, R2, R176 ;  /* 0x00000002bc047225 */ /* 0x000fc800078e00b0 */
[----:B------:R-:W-:Y:S01]  /*19cd0*/  IMAD R3, R2, R166, R3 ;  /* 0x000000a602037224 */ /* 0x000fe200078e0203 */
[----:B----4-:R-:W-:-:S03]  /*19ce0*/  LEA R2, P0, R4, R6, 0x2 ;  /* 0x0000000604027211 */ /* 0x010fc600078010ff */
[----:B------:R-:W-:-:S05]  /*19cf0*/  IMAD.IADD R3, R5, 0x1, R3 ;  /* 0x0000000105037824 */ /* 0x000fca00078e0203 */
[----:B------:R-:W-:-:S05]  /*19d00*/  LEA.HI.X R3, R4, R7, R3, 0x2, P0 ;  /* 0x0000000704037211 */ /* 0x000fca00000f1403 */
[----:B------:R1:W5:Y:S01]  /*19d10*/  LD.E R10, desc[UR6][R2.64] ;  /* 0x00000006020a7980 */ /* 0x000362000c101900 */
[----:B------:R-:W-:-:S04]  /*19d20*/  DEPBAR.LE SB0, 0x0 ;  /* 0x000080000000791a */ /* 0x000fc80000000000 */
[----:B------:R-:W-:Y:S01]  /*19d30*/  BAR.SYNC.DEFER_BLOCKING 0x0 ;  /* 0x0000000000007b1d */ /* 0x000fe20000010000 */
[----:B------:R-:W-:-:S05]  /*19d40*/  ISETP.GE.AND P0, PT, R44, R12, PT ;  /* 0x0000000c2c00720c */ /* 0x000fca0003f06270 */
[----:B------:R1:W2:Y:S01]  /*19d50*/  MUFU.RCP R149, R0 ;  /* 0x0000000000957308 */ /* 0x0002a20000001000 */
[----:B------:R1:W-:Y:S04]  /*19d60*/  @P1 STS.128 [R235+0x10000], RZ ;  /* 0x010000ffeb001388 */ /* 0x0003e80000000c00 */
[----:B------:R1:W-:Y:S04]  /*19d70*/  @P1 STS.128 [R235+0x12000], RZ ;  /* 0x012000ffeb001388 */ /* 0x0003e80000000c00 */
[----:B------:R1:W-:Y:S04]  /*19d80*/  @P1 STS.128 [R235+0x14000], RZ ;  /* 0x014000ffeb001388 */ /* 0x0003e80000000c00 */
[----:B------:R1:W-:Y:S01]  /*19d90*/  @P1 STS.128 [R235+0x16000], RZ ;  /* 0x016000ffeb001388 */ /* 0x0003e20000000c00 */
[----:B------:R-:W-:Y:S05]  /*19da0*/  @P1 BRA `(.L_x_5941) ;  /* 0x00000000007c1947 */ /* 0x000fea0003800000 */
        /* <DEDUP_REMOVED lines=31> */
.L_x_5941:
[----:B------:R-:W-:Y:S05]  /*19fa0*/  BSYNC B0 ;  /* 0x0000000000007941 */ /* 0x000fea0003800000 */
.L_x_5940:
        /* <DEDUP_REMOVED lines=41> */
.L_x_5943:
[----:B------:R-:W-:Y:S05]  /*1a240*/  BSYNC B0 ;  /* 0x0000000000007941 */ /* 0x000fea0003800000 */
.L_x_5942:
        /* <DEDUP_REMOVED lines=43> */
.L_x_5945:
[----:B------:R-:W-:Y:S05]  /*1a500*/  BSYNC B0 ;  /* 0x0000000000007941 */ /* 0x000fea0003800000 */
.L_x_5944:
        /* <DEDUP_REMOVED lines=52> */
.L_x_5948:
[----:B------:R2:W-:Y:S02]  /*1a850*/  STS.128 [R235+0x17800], RZ ;  /* 0x017800ffeb007388 */ /* 0x0005e40000000c00 */
.L_x_5947:
[----:B------:R-:W-:Y:S05]  /*1a860*/  BSYNC B0 ;  /* 0x0000000000007941 */ /* 0x000fea0003800000 */
.L_x_5946:
[----:B------:R-:W-:Y:S01]  /*1a870*/  IMAD.SHL.U32 R0, R174, 0x40, RZ ;  /* 0x00000040ae007824 */ /* 0x000fe200078e00ff */
[----:B------:R-:W5:Y:S01]  /*1a880*/  LDL R37, [R1] ;  /* 0x0000000001257983 */ /* 0x000f620000100800 */
[----:B-1-3--:R-:W-:Y:S01]  /*1a890*/  IMAD.SHL.U32 R2, R116, 0x8, RZ ;  /* 0x0000000874027824 */ /* 0x00afe200078e00ff */
[----:B------:R-:W-:Y:S01]  /*1a8a0*/  R2P PR, R174, 0x6 ;  /* 0x00000006ae007804 */ /* 0x000fe20000000000 */
[----:B------:R-:W-:Y:S01]  /*1a8b0*/  BSSY B1, `(.L_x_5949) ;  /* 0x00002a1000017945 */ /* 0x000fe20003800000 */
[----:B------:R-:W-:Y:S01]  /*1a8c0*/  LOP3.LUT R0, R0, 0x1c0, RZ, 0xc0, !PT ;  /* 0x000001c000007812 */ /* 0x000fe200078ec0ff */
[----:B------:R-:W0:Y:S03]  /*1a8d0*/  LDGDEPBAR ;  /* 0x00000000000079af */ /* 0x000e260000000000 */
        /* <DEDUP_REMOVED lines=16> */
[----:B------:R-:W4:Y:S01]  /*1a9e0*/  LDSM.16.M88.4 R24, [R208+0x9000] ;  /* 0x00900000d018783b */ /* 0x000f220000000200 */
[----:B------:R-:W-:Y:S01]  /*1a9f0*/  IMAD R217, R39, 0x2, R216 ;  /* 0x0000000227d97824 */ /* 0x000fe200078e02d8 */
[C---:B------:R-:W-:Y:S01]  /*1aa00*/  IADD3 R231, R219.reuse, 0x2000, RZ ;  /* 0x00002000dbe77810 */ /* 0x040fe20007ffe0ff */
[C---:B------:R-:W-:Y:S01]  /*1aa10*/  VIADD R234, R219.reuse, 0x800 ;  /* 0x00000800dbea7836 */ /* 0x040fe20000000000 */
[----:B------:R-:W2:Y:S01]  /*1aa20*/  LDSM.16.M88.4 R44, [R208+0x9800] ;  /* 0x00980000d02c783b */ /* 0x000ea20000000200 */
        /* <DEDUP_REMOVED lines=25> */
[C---:B------:R-:W-:Y:S02]  /*1abc0*/  VIADD R223, R219.reuse, 0x6000 ;  /* 0x00006000dbdf7836 */ /* 0x040fe40000000000 */
[----:B------:R-:W-:Y:S01]  /*1abd0*/  IADD3 R0, R236, R3, -R187 ;  /* 0x00000003ec007210 */ /* 0x000fe20007ffe8bb */
[----:B------:R-:W-:Y:S01]  /*1abe0*/  LDSM.16.M88.4 R96, [R214+0x8800] ;  /* 0x00880000d660783b */ /* 0x000fe20000000200 */
[----:B------:R-:W-:Y:S01]  /*1abf0*/  HMMA.16816.F32 R32, R4, R14, RZ ;  /* 0x0000000e0420723c */ /* 0x000fe200000018ff */
[----:B------:R-:W-:-:S02]  /*1ac00*/  VIADD R222, R219, 0x6800 ;  /* 0x00006800dbde7836 */ /* 0x000fc40000000000 */
[----:B------:R-:W1:Y:S01]  /*1ac10*/  LDSM.16.M88.4 R12, [R218] ;  /* 0x00000000da0c783b */ /* 0x000e620000000200 */
[C---:B------:R-:W-:Y:S02]  /*1ac20*/  VIADD R221, R219.reuse, 0x7000 ;  /* 0x00007000dbdd7836 */ /* 0x040fe40000000000 */
[----:B---3--:R-:W-:Y:S01]  /*1ac30*/  HMMA.16816.F32 R48, R4, R16, RZ ;  /* 0x000000100430723c */ /* 0x008fe200000018ff */
[----:B------:R-:W3:Y:S01]  /*1ac40*/  LDSM.16.M88.4 R88, [R214+0x9800] ;  /* 0x00980000d658783b */ /* 0x000ee20000000200 */
[----:B------:R-:W-:-:S03]  /*1ac50*/  VIADD R220, R219, 0x7800 ;  /* 0x00007800dbdc7836 */ /* 0x000fc60000000000 */
[----:B------:R-:W-:Y:S01]  /*1ac60*/  LDSM.16.M88.4 R92, [R213] ;  /* 0x00000000d55c783b */ /* 0x000fe20000000200 */
[C---:B----4-:R-:W-:Y:S03]  /*1ac70*/  HMMA.16816.F32 R60, R4.reuse, R24, RZ ;  /* 0x00000018043c723c */ /* 0x050fe600000018ff */
[----:B------:R-:W-:Y:S03]  /*1ac80*/  LDSM.16.M88.4 R108, [R213+0x1000] ;  /* 0x00100000d56c783b */ /* 0x000fe60000000200 */
[C---:B------:R-:W-:Y:S01]  /*1ac90*/  HMMA.16816.F32 R56, R4.reuse, R18, RZ ;  /* 0x000000120438723c */ /* 0x040fe200000018ff */
[----:B------:R-:W-:Y:S04]  /*1aca0*/  LDSM.16.M88.4 R100, [R213+0x800] ;  /* 0x00080000d564783b */ /* 0x000fe80000000200 */
[----:B------:R-:W-:Y:S01]  /*1acb0*/  STL [R1+0x18], R3 ;  /* 0x0000180301007387 */ /* 0x000fe20000100800 */
[C---:B------:R-:W-:Y:S06]  /*1acc0*/  HMMA.16816.F32 R68, R4.reuse, R26, RZ ;  /* 0x0000001a0444723c */ /* 0x040fec00000018ff */
[C---:B--2---:R-:W-:Y:S06]  /*1acd0*/  HMMA.16816.F32 R72, R4.reuse, R44, RZ ;  /* 0x0000002c0448723c */ /* 0x044fec00000018ff */
[----:B------:R-:W-:Y:S01]  /*1ace0*/  HMMA.16816.F32 R24, R4, R46, RZ ;  /* 0x0000002e0418723c */ /* 0x000fe200000018ff */
[----:B------:R-:W2:Y:S05]  /*1acf0*/  LDSM.16.M88.4 R4, [R217] ;  /* 0x00000000d904783b */ /* 0x000eaa0000000200 */
[C---:B------:R-:W-:Y:S06]  /*1ad00*/  HMMA.16816.F32 R16, R8.reuse, R52, R20 ;  /* 0x000000340810723c */ /* 0x040fec0000001814 */
[C---:B------:R-:W-:Y:S06]  /*1ad10*/  HMMA.16816.F32 R20, R8.reuse, R54, R32 ;  /* 0x000000360814723c */ /* 0x040fec0000001820 */
[C---:B------:R-:W-:Y:S06]  /*1ad20*/  HMMA.16816.F32 R32, R8.reuse, R64, R48 ;  /* 0x000000400820723c */ /* 0x040fec0000001830 */
[C---:B------:R-:W-:Y:S06]  /*1ad30*/  HMMA.16816.F32 R48, R8.reuse, R76, R60 ;  /* 0x0000004c0830723c */ /* 0x040fec000000183c */
[C---:B------:R-:W-:Y:S01]  /*1ad40*/  HMMA.16816.F32 R44, R8.reuse, R66, R56 ;  /* 0x00000042082c723c */ /* 0x040fe20000001838 */
[----:B------:R-:W-:Y:S05]  /*1ad50*/  LDSM.16.M88.4 R56, [R208+0xa000] ;  /* 0x00a00000d038783b */ /* 0x000fea0000000200 */
[C---:B------:R-:W-:Y:S01]  /*1ad60*/  HMMA.16816.F32 R60, R8.reuse, R78, R68 ;  /* 0x0000004e083c723c */ /* 0x040fe20000001844 */
[----:B------:R-:W-:Y:S04]  /*1ad70*/  LDSM.16.M88.4 R76, [R208+0xa800] ;  /* 0x00a80000d04c783b */ /* 0x000fe80000000200 */
[----:B------:R-:W-:Y:S01]  /*1ad80*/  LDSM.16.M88.4 R68, [R208+0xb800] ;  /* 0x00b80000d044783b */ /* 0x000fe20000000200 */
[C---:B------:R-:W-:Y:S03]  /*1ad90*/  HMMA.16816.F32 R64, R8.reuse, R80, R72 ;  /* 0x000000500840723c */ /* 0x040fe60000001848 */
[----:B------:R-:W-:Y:S03]  /*1ada0*/  LDSM.16.M88.4 R72, [R219+0x2000] ;  /* 0x00200000db48783b */ /* 0x000fe60000000200 */
[----:B------:R-:W-:Y:S01]  /*1adb0*/  HMMA.16816.F32 R52, R8, R82, R24 ;  /* 0x000000520834723c */ /* 0x000fe20000001818 */
[----:B------:R-:W4:Y:S04]  /*1adc0*/  LDSM.16.M88.4 R24, [R213+0x1800] ;  /* 0x00180000d518783b */ /* 0x000f280000000200 */
[----:B------:R-:W4:Y:S01]  /*1add0*/  LDSM.16.M88.4 R8, [R215+0x2000] ;  /* 0x00200000d708783b */ /* 0x000f220000000200 */
[C---:B-1----:R-:W-:Y:S03]  /*1ade0*/  HMMA.16816.F32 R16, R12.reuse, R84, R16 ;  /* 0x000000540c10723c */ /* 0x042fe60000001810 */
[----:B------:R-:W-:Y:S03]  /*1adf0*/  LDSM.16.M88.4 R80, [R219+0x2800] ;  /* 0x00280000db50783b */ /* 0x000fe60000000200 */
[C---:B------:R-:W-:Y:S01]  /*1ae00*/  HMMA.16816.F32 R20, R12.reuse, R86, R20 ;  /* 0x000000560c14723c */ /* 0x040fe20000001814 */
[----:B------:R-:W1:Y:S05]  /*1ae10*/  LDSM.16.M88.4 R84, [R208+0xb000] ;  /* 0x00b00000d054783b */ /* 0x000e6a0000000200 */
[C---:B------:R-:W-:Y:S06]  /*1ae20*/  HMMA.16816.F32 R48, R12.reuse, R104, R48 ;  /* 0x000000680c30723c */ /* 0x040fec0000001830 */
[C---:B------:R-:W-:Y:S06]  /*1ae30*/  HMMA.16816.F32 R32, R12.reuse, R96, R32 ;  /* 0x000000600c20723c */ /* 0x040fec0000001820 */
[C---:B------:R-:W-:Y:S01]  /*1ae40*/  HMMA.16816.F32 R44, R12.reuse, R98, R44 ;  /* 0x000000620c2c723c */ /* 0x040fe2000000182c */
[----:B------:R-:W-:Y:S05]  /*1ae50*/  LDSM.16.M88.4 R96, [R219+0x5000] ;  /* 0x00500000db60783b */ /* 0x000fea0000000200 */
[C---:B------:R-:W-:Y:S06]  /*1ae60*/  HMMA.16816.F32 R60, R12.reuse, R106, R60 ;  /* 0x0000006a0c3c723c */ /* 0x040fec000000183c */
[C---:B---3--:R-:W-:Y:S06]  /*1ae70*/  HMMA.16816.F32 R64, R12.reuse, R88, R64 ;  /* 0x000000580c40723c */ /* 0x048fec0000001840 */
[----:B------:R-:W-:Y:S01]  /*1ae80*/  HMMA.16816.F32 R52, R12, R90, R52 ;  /* 0x0000005a0c34723c */ /* 0x000fe20000001834 */
[----:B------:R-:W-:Y:S05]  /*1ae90*/  LDSM.16.M88.4 R88, [R214+0xb000] ;  /* 0x00b00000d658783b */ /* 0x000fea0000000200 */
[C---:B--2---:R-:W-:Y:S01]  /*1aea0*/  HMMA.16816.F32 R12, R4.reuse, R92, R16 ;  /* 0x0000005c040c723c */ /* 0x044fe20000001810 */
[----:B------:R-:W2:Y:S05]  /*1aeb0*/  LDSM.16.M88.4 R16, [R216+0x2000] ;  /* 0x00200000d810783b */ /* 0x000eaa0000000200 */
[C---:B------:R-:W-:Y:S01]  /*1aec0*/  HMMA.16816.F32 R20, R4.reuse, R94, R20 ;  /* 0x0000005e0414723c */ /* 0x040fe20000001814 */
[----:B------:R-:W3:Y:S05]  /*1aed0*/  LDSM.16.M88.4 R92, [R219+0x3000] ;  /* 0x00300000db5c783b */ /* 0x000eea0000000200 */
[C---:B------:R-:W-:Y:S06]  /*1aee0*/  HMMA.16816.F32 R48, R4.reuse, R108, R48 ;  /* 0x0000006c0430723c */ /* 0x040fec0000001830 */
[C---:B------:R-:W-:Y:S06]  /*1aef0*/  HMMA.16816.F32 R32, R4.reuse, R100, R32 ;  /* 0x000000640420723c */ /* 0x040fec0000001820 */
[C---:B------:R-:W-:Y:S01]  /*1af00*/  HMMA.16816.F32 R44, R4.reuse, R102, R44 ;  /* 0x00000066042c723c */ /* 0x040fe2000000182c */
[----:B------:R-:W-:Y:S05]  /*1af10*/  LDSM.16.M88.4 R100, [R213+0x5000] ;  /* 0x00500000d564783b */ /* 0x000fea0000000200 */
[C---:B------:R-:W-:Y:S06]  /*1af20*/  HMMA.16816.F32 R60, R4.reuse, R110, R60 ;  /* 0x0000006e043c723c */ /* 0x040fec000000183c */
[C---:B----4-:R-:W-:Y:S06]  /*1af30*/  HMMA.16816.F32 R64, R4.reuse, R24, R64 ;  /* 0x000000180440723c */ /* 0x050fec0000001840 */
[----:B------:R-:W-:Y:S01]  /*1af40*/  HMMA.16816.F32 R52, R4, R26, R52 ;  /* 0x0000001a0434723c */ /* 0x000fe20000001834 */
[----:B------:R-:W4:Y:S04]  /*1af50*/  LDSM.16.M88.4 R24, [R219+0x3800] ;  /* 0x00380000db18783b */ /* 0x000f280000000200 */
[----:B------:R-:W-:Y:S01]  /*1af60*/  LDSM.16.M88.4 R4, [R218+0x2000] ;  /* 0x00200000da04783b */ /* 0x000fe20000000200 */
[C---:B------:R-:W-:Y:S06]  /*1af70*/  HMMA.16816.F32 R12, R8.reuse, R56, R12 ;  /* 0x00000038080c723c */ /* 0x040fec000000180c */
[C---:B------:R-:W-:Y:S01]  /*1af80*/  HMMA.16816.F32 R20, R8.reuse, R58, R20 ;  /* 0x0000003a0814723c */ /* 0x040fe20000001814 */
[----:B------:R-:W4:Y:S05]  /*1af90*/  LDSM.16.M88.4 R56, [R214+0xa000] ;  /* 0x00a00000d638783b */ /* 0x000f2a0000000200 */
[C---:B-1----:R-:W-:Y:S06]  /*1afa0*/  HMMA.16816.F32 R48, R8.reuse, R84, R48 ;  /* 0x000000540830723c */ /* 0x042fec0000001830 */
[C---:B------:R-:W-:Y:S06]  /*1afb0*/  HMMA.16816.F32 R32, R8.reuse, R76, R32 ;  /* 0x0000004c0820723c */ /* 0x040fec0000001820 */
[C---:B------:R-:W-:Y:S01]  /*1afc0*/  HMMA.16816.F32 R44, R8.reuse, R78, R44 ;  /* 0x0000004e082c723c */ /* 0x040fe2000000182c */
[----:B------:R-:W1:Y:S05]  /*1afd0*/  LDSM.16.M88.4 R76, [R214+0xa800] ;  /* 0x00a80000d64c783b */ /* 0x000e6a0000000200 */
[C---:B------:R-:W-:Y:S01]  /*1afe0*/  HMMA.16816.F32 R60, R8.reuse, R86, R60 ;  /* 0x00000056083c723c */ /* 0x040fe2000000183c */
[----:B------:R-:W-:Y:S05]  /*1aff0*/  LDSM.16.M88.4 R84, [R213+0x2800] ;  /* 0x00280000d554783b */ /* 0x000fea0000000200 */
[----:B------:R-:W-:Y:S01]  /*1b000*/  HMMA.16816.F32 R64, R8, R68, R64 ;  /* 0x000000440840723c */ /* 0x000fe20000001840 */
[----:B-----5:R-:W-:-:S05]  /*1b010*/  ISETP.GT.AND P5, PT, R36, R37, PT ;  /* 0x000000252400720c */ /* 0x020fca0003fa4270 */
[----:B------:R-:W-:Y:S01]  /*1b020*/  HMMA.16816.F32 R52, R8, R70, R52 ;  /* 0x000000460834723c */ /* 0x000fe20000001834 */
[----:B------:R-:W5:Y:S05]  /*1b030*/  LDSM.16.M88.4 R68, [R214+0xb800] ;  /* 0x00b80000d644783b */ /* 0x000f6a0000000200 */
[C---:B--2---:R-:W-:Y:S01]  /*1b040*/  HMMA.16816.F32 R8, R16.reuse, R72, R12 ;  /* 0x000000481008723c */ /* 0x044fe2000000180c */
[----:B------:R-:W-:Y:S05]  /*1b050*/  LDSM.16.M88.4 R12, [R217+0x2000] ;  /* 0x00200000d90c783b */ /* 0x000fea0000000200 */
[C---:B------:R-:W-:Y:S01]  /*1b060*/  HMMA.16816.F32 R20, R16.reuse, R74, R20 ;  /* 0x0000004a1014723c */ /* 0x040fe20000001814 */
[----:B------:R-:W2:Y:S05]  /*1b070*/  LDSM.16.M88.4 R72, [R213+0x2000] ;  /* 0x00200000d548783b */ /* 0x000eaa0000000200 */
[C---:B---3--:R-:W-:Y:S06]  /*1b080*/  HMMA.16816.F32 R48, R16.reuse, R92, R48 ;  /* 0x0000005c1030723c */ /* 0x048fec0000001830 */
[C---:B------:R-:W-:Y:S06]  /*1b090*/  HMMA.16816.F32 R32, R16.reuse, R80, R32 ;  /* 0x000000501020723c */ /* 0x040fec0000001820 */
[C---:B------:R-:W-:Y:S01]  /*1b0a0*/  HMMA.16816.F32 R44, R16.reuse, R82, R44 ;  /* 0x00000052102c723c */ /* 0x040fe2000000182c */
[----:B------:R-:W-:Y:S05]  /*1b0b0*/  LDSM.16.M88.4 R80, [R208+0xc800] ;  /* 0x00c80000d050783b */ /* 0x000fea0000000200 */
        /* <DEDUP_REMOVED lines=8> */
[----:B------:R-:W4:Y:S05]  /*1b140*/  LDSM.16.M88.4 R56, [R208+0xc000] ;  /* 0x00c00000d038783b */ /* 0x000f2a0000000200 */
[C---:B------:R-:W-:Y:S06]  /*1b150*/  HMMA.16816.F32 R48, R4.reuse, R88, R48 ;  /* 0x000000580430723c */ /* 0x040fec0000001830 */
[C---:B-1----:R-:W-:Y:S06]  /*1b160*/  HMMA.16816.F32 R32, R4.reuse, R76, R32 ;  /* 0x0000004c0420723c */ /* 0x042fec0000001820 */
[C---:B------:R-:W-:Y:S01]  /*1b170*/  HMMA.16816.F32 R44, R4.reuse, R78, R44 ;  /* 0x0000004e042c723c */ /* 0x040fe2000000182c */
[----:B------:R-:W-:Y:S05]  /*1b180*/  LDSM.16.M88.4 R76, [R219+0x4000] ;  /* 0x00400000db4c783b */ /* 0x000fea0000000200 */
[C---:B------:R-:W-:Y:S01]  /*1b190*/  HMMA.16816.F32 R60, R4.reuse, R90, R60 ;  /* 0x0000005a043c723c */ /* 0x040fe2000000183c */
[----:B------:R-:W1:Y:S05]  /*1b1a0*/  LDSM.16.M88.4 R88, [R208+0xd000] ;  /* 0x00d00000d058783b */ /* 0x000e6a0000000200 */
[C---:B-----5:R-:W-:Y:S06]  /*1b1b0*/  HMMA.16816.F32 R64, R4.reuse, R68, R64 ;  /* 0x000000440440723c */ /* 0x060fec0000001840 */
[----:B------:R-:W-:Y:S01]  /*1b1c0*/  HMMA.16816.F32 R52, R4, R70, R52 ;  /* 0x000000460434723c */ /* 0x000fe20000001834 */
[----:B------:R-:W-:Y:S05]  /*1b1d0*/  LDSM.16.M88.4 R68, [R214+0xc000] ;  /* 0x00c00000d644783b */ /* 0x000fea0000000200 */
[C---:B--2---:R-:W-:Y:S01]  /*1b1e0*/  HMMA.16816.F32 R4, R12.reuse, R72, R8 ;  /* 0x000000480c04723c */ /* 0x044fe20000001808 */
[----:B------:R-:W-:Y:S05]  /*1b1f0*/  LDSM.16.M88.4 R8, [R216+0x4000] ;  /* 0x00400000d808783b */ /* 0x000fea0000000200 */
[C---:B------:R-:W-:Y:S01]  /*1b200*/  HMMA.16816.F32 R20, R12.reuse, R74, R20 ;  /* 0x0000004a0c14723c */ /* 0x040fe20000001814 */
[----:B------:R-:W2:Y:S05]  /*1b210*/  LDSM.16.M88.4 R72, [R208+0xd800] ;  /* 0x00d80000d048783b */ /* 0x000eaa0000000200 */
[C---:B---3--:R-:W-:Y:S06]  /*1b220*/  HMMA.16816.F32 R48, R12.reuse, R92, R48 ;  /* 0x0000005c0c30723c */ /* 0x048fec0000001830 */
[C---:B------:R-:W-:Y:S06]  /*1b230*/  HMMA.16816.F32 R32, R12.reuse, R84, R32 ;  /* 0x000000540c20723c */ /* 0x040fec0000001820 */
[C---:B------:R-:W-:Y:S01]  /*1b240*/  HMMA.16816.F32 R44, R12.reuse, R86, R44 ;  /* 0x000000560c2c723c */ /* 0x040fe2000000182c */
[----:B------:R-:W3:Y:S05]  /*1b250*/  LDSM.16.M88.4 R84, [R219+0x4800] ;  /* 0x00480000db54783b */ /* 0x000eea0000000200 */
[C---:B------:R-:W-:Y:S01]  /*1b260*/  HMMA.16816.F32 R60, R12.reuse, R94, R60 ;  /* 0x0000005e0c3c723c */ /* 0x040fe2000000183c */
[----:B------:R-:W-:Y:S05]  /*1b270*/  LDSM.16.M88.4 R92, [R214+0xd000] ;  /* 0x00d00000d65c783b */ /* 0x000fea0000000200 */
[C---:B----4-:R-:W-:Y:S06]  /*1b280*/  HMMA.16816.F32 R64, R12.reuse, R24, R64 ;  /* 0x000000180c40723c */ /* 0x050fec0000001840 */
[----:B------:R-:W-:Y:S01]  /*1b290*/  HMMA.16816.F32 R52, R12, R26, R52 ;  /* 0x0000001a0c34723c */ /* 0x000fe20000001834 */
[----:B------:R-:W4:Y:S05]  /*1b2a0*/  LDSM.16.M88.4 R24, [R219+0x5800] ;  /* 0x00580000db18783b */ /* 0x000f2a0000000200 */
[C---:B------:R-:W-:Y:S01]  /*1b2b0*/  HMMA.16816.F32 R12, R16.reuse, R56, R4 ;  /* 0x00000038100c723c */ /* 0x040fe20000001804 */
[----:B------:R-:W5:Y:S05]  /*1b2c0*/  LDSM.16.M88.4 R4, [R218+0x4000] ;  /* 0x00400000da04783b */ /* 0x000f6a0000000200 */
[C---:B------:R-:W-:Y:S01]  /*1b2d0*/  HMMA.16816.F32 R20, R16.reuse, R58, R20 ;  /* 0x0000003a1014723c */ /* 0x040fe20000001814 */
[----:B------:R-:W-:Y:S05]  /*1b2e0*/  LDSM.16.M88.4 R56, [R214+0xd800] ;  /* 0x00d80000d638783b */ /* 0x000fea0000000200 */
[C---:B-1----:R-:W-:Y:S06]  /*1b2f0*/  HMMA.16816.F32 R48, R16.reuse, R88, R48 ;  /* 0x000000581030723c */ /* 0x042fec0000001830 */
[C---:B------:R-:W-:Y:S06]  /*1b300*/  HMMA.16816.F32 R32, R16.reuse, R80, R32 ;  /* 0x000000501020723c */ /* 0x040fec0000001820 */
[C---:B------:R-:W-:Y:S01]  /*1b310*/  HMMA.16816.F32 R44, R16.reuse, R82, R44 ;  /* 0x00000052102c723c */ /* 0x040fe2000000182c */
[----:B------:R-:W1:Y:S05]  /*1b320*/  LDSM.16.M88.4 R80, [R214+0xc800] ;  /* 0x00c80000d650783b */ /* 0x000e6a0000000200 */
[C---:B------:R-:W-:Y:S01]  /*1b330*/  HMMA.16816.F32 R60, R16.reuse, R90, R60 ;  /* 0x0000005a103c723c */ /* 0x040fe2000000183c */
[----:B------:R-:W-:Y:S05]  /*1b340*/  LDSM.16.M88.4 R88, [R213+0x4800] ;  /* 0x00480000d558783b */ /* 0x000fea0000000200 */
[C---:B--2---:R-:W-:Y:S06]  /*1b350*/  HMMA.16816.F32 R64, R16.reuse, R72, R64 ;  /* 0x000000481040723c */ /* 0x044fec0000001840 */
[----:B------:R-:W-:Y:S01]  /*1b360*/  HMMA.16816.F32 R52, R16, R74, R52 ;  /* 0x0000004a1034723c */ /* 0x000fe20000001834 */
[----:B------:R-:W-:Y:S05]  /*1b370*/  LDSM.16.M88.4 R72, [R213+0x4000] ;  /* 0x00400000d548783b */ /* 0x000fea0000000200 */
[C---:B------:R-:W-:Y:S06]  /*1b380*/  HMMA.16816.F32 R12, R8.reuse, R76, R12 ;  /* 0x0000004c080c723c */ /* 0x040fec000000180c */
[C---:B------:R-:W-:Y:S01]  /*1b390*/  HMMA.16816.F32 R16, R8.reuse, R78, R20 ;  /* 0x0000004e0810723c */ /* 0x040fe20000001814 */
[----:B------:R-:W2:Y:S04]  /*1b3a0*/  LDSM.16.M88.4 R20, [R217+0x4000] ;  /* 0x00400000d914783b */ /* 0x000ea80000000200 */
[----:B------:R-:W-:Y:S01]  /*1b3b0*/  LDSM.16.M88.4 R76, [R208+0xe000] ;  /* 0x00e00000d04c783b */ /* 0x000fe20000000200 */
[C---:B------:R-:W-:Y:S06]  /*1b3c0*/  HMMA.16816.F32 R48, R8.reuse, R96, R48 ;  /* 0x000000600830723c */ /* 0x040fec0000001830 */
[C---:B---3--:R-:W-:Y:S06]  /*1b3d0*/  HMMA.16816.F32 R32, R8.reuse, R84, R32 ;  /* 0x000000540820723c */ /* 0x048fec0000001820 */
[C---:B------:R-:W-:Y:S01]  /*1b3e0*/  HMMA.16816.F32 R44, R8.reuse, R86, R44 ;  /* 0x00000056082c723c */ /* 0x040fe2000000182c */
[----:B------:R-:W-:Y:S05]  /*1b3f0*/  LDSM.16.M88.4 R84, [R208+0xe800] ;  /* 0x00e80000d054783b */ /* 0x000fea0000000200 */
[C---:B------:R-:W-:Y:S01]  /*1b400*/  HMMA.16816.F32 R60, R8.reuse, R98, R60 ;  /* 0x00000062083c723c */ /* 0x040fe2000000183c */
[----:B------:R-:W-:Y:S05]  /*1b410*/  LDSM.16.M88.4 R96, [R208+0xf000] ;  /* 0x00f00000d060783b */ /* 0x000fea0000000200 */
[C---:B----4-:R-:W-:Y:S06]  /*1b420*/  HMMA.16816.F32 R64, R8.reuse, R24, R64 ;  /* 0x000000180840723c */ /* 0x050fec0000001840 */
[----:B------:R-:W-:Y:S06]  /*1b430*/  HMMA.16816.F32 R52, R8, R26, R52 ;  /* 0x0000001a0834723c */ /* 0x000fec0000001834 */
[C---:B-----5:R-:W-:Y:S06]  /*1b440*/  HMMA.16816.F32 R12, R4.reuse, R68, R12 ;  /* 0x00000044040c723c */ /* 0x060fec000000180c */
[C---:B------:R-:W-:Y:S01]  /*1b450*/  HMMA.16816.F32 R8, R4.reuse, R70, R16 ;  /* 0x000000460408723c */ /* 0x040fe20000001810 */
[----:B------:R-:W3:Y:S04]  /*1b460*/  LDSM.16.M88.4 R68, [R213+0x5800] ;  /* 0x00580000d544783b */ /* 0x000ee80000000200 */
[----:B------:R-:W4:Y:S01]  /*1b470*/  LDSM.16.M88.4 R16, [R215+0x6000] ;  /* 0x00600000d710783b */ /* 0x000f220000000200 */
[C---:B------:R-:W-:Y:S06]  /*1b480*/  HMMA.16816.F32 R48, R4.reuse, R92, R48 ;  /* 0x0000005c0430723c */ /* 0x040fec0000001830 */
[C---:B-1----:R-:W-:Y:S06]  /*1b490*/  HMMA.16816.F32 R32, R4.reuse, R80, R32 ;  /* 0x000000500420723c */ /* 0x042fec0000001820 */
[C---:B------:R-:W-:Y:S01]  /*1b4a0*/  HMMA.16816.F32 R44, R4.reuse, R82, R44 ;  /* 0x00000052042c723c */ /* 0x040fe2000000182c */
[----:B------:R-:W-:Y:S05]  /*1b4b0*/  LDSM.16.M88.4 R80, [R219+0x6800] ;  /* 0x00680000db50783b */ /* 0x000fea0000000200 */
[C---:B------:R-:W-:Y:S01]  /*1b4c0*/  HMMA.16816.F32 R60, R4.reuse, R94, R60 ;  /* 0x0000005e043c723c */ /* 0x040fe2000000183c */
[----:B------:R-:W-:Y:S05]  /*1b4d0*/  LDSM.16.M88.4 R92, [R214+0xe800] ;  /* 0x00e80000d65c783b */ /* 0x000fea0000000200 */
[C---:B------:R-:W-:Y:S06]  /*1b4e0*/  HMMA.16816.F32 R64, R4.reuse, R56, R64 ;  /* 0x000000380440723c */ /* 0x040fec0000001840 */
[----:B------:R-:W-:Y:S01]  /*1b4f0*/  HMMA.16816.F32 R52, R4, R58, R52 ;  /* 0x0000003a0434723c */ /* 0x000fe20000001834 */
[----:B------:R-:W1:Y:S05]  /*1b500*/  LDSM.16.M88.4 R56, [R208+0xf800] ;  /* 0x00f80000d038783b */ /* 0x000e6a0000000200 */
[C---:B--2---:R-:W-:Y:S01]  /*1b510*/  HMMA.16816.F32 R24, R20.reuse, R72, R12 ;  /* 0x000000481418723c */ /* 0x044fe2000000180c */
[----:B------:R-:W-:Y:S05]  /*1b520*/  LDSM.16.M88.4 R12, [R216+0x6000] ;  /* 0x00600000d80c783b */ /* 0x000fea0000000200 */
[C---:B------:R-:W-:Y:S01]  /*1b530*/  HMMA.16816.F32 R8, R20.reuse, R74, R8 ;  /* 0x0000004a1408723c */ /* 0x040fe20000001808 */
[----:B------:R-:W2:Y:S05]  /*1b540*/  LDSM.16.M88.4 R72, [R219+0x6000] ;  /* 0x00600000db48783b */ /* 0x000eaa0000000200 */
[C---:B------:R-:W-:Y:S06]  /*1b550*/  HMMA.16816.F32 R48, R20.reuse, R100, R48 ;  /* 0x000000641430723c */ /* 0x040fec0000001830 */
[C---:B------:R-:W-:Y:S06]  /*1b560*/  HMMA.16816.F32 R4, R20.reuse, R88, R32 ;  /* 0x000000581404723c */ /* 0x040fec0000001820 */
[C---:B------:R-:W-:Y:S01]  /*1b570*/  HMMA.16816.F32 R44, R20.reuse, R90, R44 ;  /* 0x0000005a142c723c */ /* 0x040fe2000000182c */
[----:B------:R-:W5:Y:S05]  /*1b580*/  LDSM.16.M88.4 R88, [R219+0x7000] ;  /* 0x00700000db58783b */ /* 0x000f6a0000000200 */
[C---:B------:R-:W-:Y:S06]  /*1b590*/  HMMA.16816.F32 R60, R20.reuse, R102, R60 ;  /* 0x00000066143c723c */ /* 0x040fec000000183c */
[C---:B---3--:R-:W-:Y:S06]  /*1b5a0*/  HMMA.16816.F32 R64, R20.reuse, R68, R64 ;  /* 0x000000441440723c */ /* 0x048fec0000001840 */
[----:B------:R-:W-:Y:S01]  /*1b5b0*/  HMMA.16816.F32 R52, R20, R70, R52 ;  /* 0x000000461434723c */ /* 0x000fe20000001834 */
[----:B------:R-:W-:Y:S05]  /*1b5c0*/  LDSM.16.M88.4 R68, [R214+0xf800] ;  /* 0x00f80000d644783b */ /* 0x000fea0000000200 */
[C---:B----4-:R-:W-:Y:S06]  /*1b5d0*/  HMMA.16816.F32 R32, R16.reuse, R76, R24 ;  /* 0x0000004c1020723c */ /* 0x050fec0000001818 */
[C---:B------:R-:W-:Y:S01]  /*1b5e0*/  HMMA.16816.F32 R24, R16.reuse, R78, R8 ;  /* 0x0000004e1018723c */ /* 0x040fe20000001808 */
[----:B------:R-:W3:Y:S04]  /*1b5f0*/  LDSM.16.M88.4 R76, [R219+0x7800] ;  /* 0x00780000db4c783b */ /* 0x000ee80000000200 */
[----:B------:R-:W-:Y:S01]  /*1b600*/  LDSM.16.M88.4 R8, [R218+0x6000] ;  /* 0x00600000da08783b */ /* 0x000fe20000000200 */
[C---:B------:R-:W-:Y:S06]  /*1b610*/  HMMA.16816.F32 R48, R16.reuse, R96, R48 ;  /* 0x000000601030723c */ /* 0x040fec0000001830 */
[C---:B------:R-:W-:Y:S06]  /*1b620*/  HMMA.16816.F32 R20, R16.reuse, R84, R4 ;  /* 0x000000541014723c */ /* 0x040fec0000001804 */
[C---:B------:R-:W-:Y:S01]  /*1b630*/  HMMA.16816.F32 R4, R16.reuse, R86, R44 ;  /* 0x000000561004723c */ /* 0x040fe2000000182c */
[----:B------:R-:W4:Y:S05]  /*1b640*/  LDSM.16.M88.4 R84, [R214+0xe000] ;  /* 0x00e00000d654783b */ /* 0x000f2a0000000200 */
[C---:B------:R-:W-:Y:S01]  /*1b650*/  HMMA.16816.F32 R60, R16.reuse, R98, R60 ;  /* 0x00000062103c723c */ /* 0x040fe2000000183c */
[----:B------:R-:W4:Y:S05]  /*1b660*/  LDSM.16.M88.4 R96, [R214+0xf000] ;  /* 0x00f00000d660783b */ /* 0x000f2a0000000200 */
[C---:B-1----:R-:W-:Y:S06]  /*1b670*/  HMMA.16816.F32 R64, R16.reuse, R56, R64 ;  /* 0x000000381040723c */ /* 0x042fec0000001840 */
[----:B------:R-:W-:Y:S06]  /*1b680*/  HMMA.16816.F32 R52, R16, R58, R52 ;  /* 0x0000003a1034723c */ /* 0x000fec0000001834 */
[C---:B--2---:R-:W-:Y:S06]  /*1b690*/  HMMA.16816.F32 R44, R12.reuse, R72, R32 ;  /* 0x000000480c2c723c */ /* 0x044fec0000001820 */
[C---:B------:R-:W-:Y:S01]  /*1b6a0*/  HMMA.16816.F32 R32, R12.reuse, R74, R24 ;  /* 0x0000004a0c20723c */ /* 0x040fe20000001818 */
[----:B------:R-:W-:Y:S05]  /*1b6b0*/  LDSM.16.M88.4 R72, [R213+0x6000] ;  /* 0x00600000d548783b */ /* 0x000fea0000000200 */
[C---:B-----5:R-:W-:Y:S06]  /*1b6c0*/  HMMA.16816.F32 R16, R12.reuse, R88, R48 ;  /* 0x000000580c10723c */ /* 0x060fec0000001830 */
[C---:B------:R-:W-:Y:S06]  /*1b6d0*/  HMMA.16816.F32 R24, R12.reuse, R80, R20 ;  /* 0x000000500c18723c */ /* 0x040fec0000001814 */
[C---:B------:R-:W-:Y:S01]  /*1b6e0*/  HMMA.16816.F32 R20, R12.reuse, R82, R4 ;  /* 0x000000520c14723c */ /* 0x040fe20000001804 */
[----:B------:R-:W-:Y:S04]  /*1b6f0*/  LDSM.16.M88.4 R4, [R217+0x6000] ;  /* 0x00600000d904783b */ /* 0x000fe80000000200 */
[----:B------:R-:W-:Y:S01]  /*1b700*/  LDSM.16.M88.4 R80, [R213+0x6800] ;  /* 0x00680000d550783b */ /* 0x000fe20000000200 */
[C---:B------:R-:W-:Y:S03]  /*1b710*/  HMMA.16816.F32 R60, R12.reuse, R90, R60 ;  /* 0x0000005a0c3c723c */ /* 0x040fe6000000183c */
[----:B------:R-:W1:Y:S03]  /*1b720*/  LDSM.16.M88.4 R88, [R213+0x7000] ;  /* 0x00700000d558783b */ /* 0x000e660000000200 */
[C---:B---3--:R-:W-:Y:S06]  /*1b730*/  HMMA.16816.F32 R64, R12.reuse, R76, R64 ;  /* 0x0000004c0c40723c */ /* 0x048fec0000001840 */
[----:B------:R-:W-:Y:S06]  /*1b740*/  HMMA.16816.F32 R56, R12, R78, R52 ;  /* 0x0000004e0c38723c */ /* 0x000fec0000001834 */
[----:B----4-:R-:W-:Y:S01]  /*1b750*/  HMMA.16816.F32 R48, R8, R86, R32 ;  /* 0x000000560830723c */ /* 0x010fe20000001820 */
[----:B------:R-:W2:Y:S01]  /*1b760*/  LDSM.16.M88.4 R32, [R213+0x7800] ;  /* 0x00780000d520783b */ /* 0x000ea20000000200 */
[----:B------:R-:W-:-:S04]  /*1b770*/  DEPBAR.LE SB0, 0x0 ;  /* 0x000080000000791a */ /* 0x000fc80000000000 */
[C---:B------:R-:W-:Y:S06]  /*1b780*/  HMMA.16816.F32 R12, R8.reuse, R96, R16 ;  /* 0x00000060080c723c */ /* 0x040fec0000001810 */
[C---:B------:R-:W-:Y:S06]  /*1b790*/  HMMA.16816.F32 R52, R8.reuse, R84, R44 ;  /* 0x000000540834723c */ /* 0x040fec000000182c */
[C---:B------:R-:W-:Y:S06]  /*1b7a0*/  HMMA.16816.F32 R44, R8.reuse, R92, R24 ;  /* 0x0000005c082c723c */ /* 0x040fec0000001818 */
[C---:B------:R-:W-:Y:S06]  /*1b7b0*/  HMMA.16816.F32 R24, R8.reuse, R94, R20 ;  /* 0x0000005e0818723c */ /* 0x040fec0000001814 */
[C---:B------:R-:W-:Y:S06]  /*1b7c0*/  HMMA.16816.F32 R16, R8.reuse, R98, R60 ;  /* 0x000000620810723c */ /* 0x040fec000000183c */
[C---:B------:R-:W-:Y:S06]  /*1b7d0*/  HMMA.16816.F32 R20, R8.reuse, R68, R64 ;  /* 0x000000440814723c */ /* 0x040fec0000001840 */
[----:B------:R-:W-:Y:S06]  /*1b7e0*/  HMMA.16816.F32 R8, R8, R70, R56 ;  /* 0x000000460808723c */ /* 0x000fec0000001838 */
[C---:B-1----:R-:W-:Y:S06]  /*1b7f0*/  HMMA.16816.F32 R56, R4.reuse, R88, R12 ;  /* 0x000000580438723c */ /* 0x042fec000000180c */
[----:B------:R-:W-:Y:S01]  /*1b800*/  HMMA.16816.F32 R44, R4, R80, R44 ;  /* 0x00000050042c723c */ /* 0x000fe2000000182c */
[----:B------:R-:W-:-:S05]  /*1b810*/  IMAD.SHL.U32 R12, R185, 0x2, RZ ;  /* 0x00000002b90c7824 */ /* 0x000fca00078e00ff */
[----:B------:R-:W-:Y:S01]  /*1b820*/  LOP3.LUT R12, R12, 0x6, RZ, 0xc0, !PT ;  /* 0x000000060c0c7812 */ /* 0x000fe200078ec0ff */
[----:B--2---:R-:W-:Y:S03]  /*1b830*/  HMMA.16816.F32 R60, R4, R32, R20 ;  /* 0x00000020043c723c */ /* 0x004fe60000001814 */
[----:B------:R-:W-:-:S03]  /*1b840*/  IADD3 R12, R31, R12, RZ ;  /* 0x0000000c1f0c7210 */ /* 0x000fc60007ffe0ff */
[C---:B------:R-:W-:Y:S01]  /*1b850*/  HMMA.16816.F32 R32, R4.reuse, R34, R8 ;  /* 0x000000220420723c */ /* 0x040fe20000001808 */
[CC--:B------:R-:W-:Y:S01]  /*1b860*/  ISETP.GE.AND P3, PT, R12.reuse, R236.reuse, PT ;  /* 0x000000ec0c00720c */ /* 0x0c0fe20003f66270 */
[----:B------:R-:W-:Y:S02]  /*1b870*/  VIADD R13, R12, 0x10 ;  /* 0x000000100c0d7836 */ /* 0x000fe40000000000 */
[----:B------:R-:W-:Y:S02]  /*1b880*/  IMAD.IADD R3, R0, 0x1, -R12 ;  /* 0x0000000100037824 */ /* 0x000fe400078e0a0c */
[C---:B------:R-:W-:Y:S01]  /*1b890*/  HMMA.16816.F32 R52, R4.reuse, R72, R52 ;  /* 0x000000480434723c */ /* 0x040fe20000001834 */
[C---:B------:R-:W-:Y:S01]  /*1b8a0*/  VIADD R9, R12.reuse, 0x1 ;  /* 0x000000010c097836 */ /* 0x040fe20000000000 */
[-C--:B------:R-:W-:Y:S01]  /*1b8b0*/  ISETP.GE.AND P6, PT, R13, R236.reuse, PT ;  /* 0x000000ec0d00720c */ /* 0x080fe20003fc6270 */
[C---:B------:R-:W-:Y:S02]  /*1b8c0*/  VIADD R10, R12.reuse, 0x8 ;  /* 0x000000080c0a7836 */ /* 0x040fe40000000000 */
[----:B------:R-:W-:Y:S01]  /*1b8d0*/  VIADD R11, R12, 0x9 ;  /* 0x000000090c0b7836 */ /* 0x000fe20000000000 */
[C---:B------:R-:W-:Y:S01]  /*1b8e0*/  HMMA.16816.F32 R48, R4.reuse, R74, R48 ;  /* 0x0000004a0430723c */ /* 0x040fe20000001830 */
[C---:B------:R-:W-:Y:S01]  /*1b8f0*/  IMAD.IADD R2, R0.reuse, 0x1, -R9 ;  /* 0x0000000100027824 */ /* 0x040fe200078e0a09 */
[-C--:B------:R-:W-:Y:S01]  /*1b900*/  ISETP.GE.AND P2, PT, R9, R236.reuse, PT ;  /* 0x000000ec0900720c */ /* 0x080fe20003f46270 */
[----:B------:R-:W-:Y:S01]  /*1b910*/  IMAD.IADD R8, R0, 0x1, -R13 ;  /* 0x0000000100087824 */ /* 0x000fe200078e0a0d */
[----:B------:R-:W-:Y:S01]  /*1b920*/  BAR.SYNC.DEFER_BLOCKING 0x0 ;  /* 0x0000000000007b1d */ /* 0x000fe20000010000 */
[C---:B------:R-:W-:Y:S01]  /*1b930*/  VIADD R15, R12.reuse, 0x18 ;  /* 0x000000180c0f7836 */ /* 0x040fe20000000000 */
[----:B------:R-:W-:Y:S01]  /*1b940*/  HMMA.16816.F32 R80, R4, R82, R24 ;  /* 0x000000520450723c */ /* 0x000fe20000001818 */
[----:B------:R-:W-:Y:S01]  /*1b950*/  VIADD R14, R12, 0x11 ;  /* 0x000000110c0e7836 */ /* 0x000fe20000000000 */
[----:B------:R-:W-:-:S02]  /*1b960*/  ISETP.GE.AND P0, PT, R11, R236, PT ;  /* 0x000000ec0b00720c */ /* 0x000fc40003f06270 */
[-C--:B------:R-:W-:Y:S02]  /*1b970*/  ISETP.GE.AND P1, PT, R10, R236.reuse, PT ;  /* 0x000000ec0a00720c */ /* 0x080fe40003f26270 */
[----:B------:R-:W-:Y:S01]  /*1b980*/  HMMA.16816.F32 R88, R4, R90, R16 ;  /* 0x0000005a0458723c */ /* 0x000fe20000001810 */
[----:B------:R-:W-:-:S06]  /*1b990*/  ISETP.GE.AND P4, PT, R14, R236, PT ;  /* 0x000000ec0e00720c */ /* 0x000fcc0003f86270 */
[C---:B------:R-:W-:Y:S01]  /*1b9a0*/  IMAD.IADD R5, R0.reuse, 0x1, -R10 ;  /* 0x0000000100057824 */ /* 0x040fe200078e0a0a */
[----:B------:R-:W-:Y:S01]  /*1b9b0*/  IABS R7, R3 ;  /* 0x0000000300077213 */ /* 0x000fe20000000000 */
[----:B------:R-:W-:Y:S01]  /*1b9c0*/  IMAD.IADD R6, R0, 0x1, -R11 ;  /* 0x0000000100067824 */ /* 0x000fe200078e0a0b */
[----:B------:R-:W-:Y:S01]  /*1b9d0*/  IABS R4, R2 ;  /* 0x0000000200047213 */ /* 0x000fe20000000000 */
[C---:B------:R-:W-:Y:S01]  /*1b9e0*/  VIADD R16, R12.reuse, 0x19 ;  /* 0x000000190c107836 */ /* 0x040fe20000000000 */
[----:B------:R-:W-:Y:S01]  /*1b9f0*/  IABS R3, R5 ;  /* 0x0000000500037213 */ /* 0x000fe20000000000 */
[C---:B------:R-:W-:Y:S01]  /*1ba00*/  VIADD R17, R12.reuse, 0x20 ;  /* 0x000000200c117836 */ /* 0x040fe20000000000 */
[----:B------:R-:W-:Y:S01]  /*1ba10*/  IABS R2, R6 ;  /* 0x0000000600027213 */ /* 0x000fe20000000000 */
[----:B------:R-:W-:Y:S01]  /*1ba20*/  IMAD.MOV.U32 R6, RZ, RZ, R4 ;  /* 0x000000ffff067224 */ /* 0x000fe200078e0004 */
[----:B------:R-:W-:Y:S01]  /*1ba30*/  IABS R5, R8 ;  /* 0x0000000800057213 */ /* 0x000fe20000000000 */
[----:B------:R-:W-:Y:S01]  /*1ba40*/  IMAD.MOV.U32 R4, RZ, RZ, R3 ;  /* 0x000000ffff047224 */ /* 0x000fe200078e0003 */
[----:B------:R-:W-:Y:S01]  /*1ba50*/  MOV R3, R2 ;  /* 0x0000000200037202 */ /* 0x000fe20000000f00 */
[----:B------:R-:W-:Y:S01]  /*1ba60*/  VIADD R18, R12, 0x21 ;  /* 0x000000210c127836 */ /* 0x000fe20000000000 */
[----:B------:R-:W-:Y:S01]  /*1ba70*/  I2FP.F32.S32 R6, R6 ;  /* 0x0000000600067245 */ /* 0x000fe20000201400 */
[----:B------:R-:W-:Y:S01]  /*1ba80*/  IMAD.MOV.U32 R2, RZ, RZ, R5 ;  /* 0x000000ffff027224 */ /* 0x000fe200078e0005 */
[----:B------:R-:W-:Y:S01]  /*1ba90*/  I2FP.F32.S32 R3, R3 ;  /* 0x0000000300037245 */ /* 0x000fe20000201400 */
[C---:B------:R-:W-:Y:S01]  /*1baa0*/  IMAD.IADD R5, R0.reuse, 0x1, -R16 ;  /* 0x0000000100057824 */ /* 0x040fe200078e0a10 */
[----:B------:R-:W-:Y:S01]  /*1bab0*/  I2FP.F32.S32 R4, R4 ;  /* 0x0000000400047245 */ /* 0x000fe20000201400 */
[C---:B------:R-:W-:Y:S01]  /*1bac0*/  FFMA.FTZ R21, -R149.reuse, R6, R53 ;  /* 0x0000000695157223 */ /* 0x040fe20000010135 */
[----:B------:R-:W-:Y:S01]  /*1bad0*/  I2FP.F32.S32 R2, R2 ;  /* 0x0000000200027245 */ /* 0x000fe20000201400 */
[----:B------:R-:W-:Y:S01]  /*1bae0*/  FFMA.FTZ R19, -R149, R3, R49 ;  /* 0x0000000395137223 */ /* 0x000fe20000010131 */
[----:B------:R-:W-:Y:S01]  /*1baf0*/  I2FP.F32.S32 R7, R7 ;  /* 0x0000000700077245 */ /* 0x000fe20000201400 */
[----:B------:R-:W-:-:S02]  /*1bb00*/  IMAD.IADD R3, R0, 0x1, -R14 ;  /* 0x0000000100037824 */ /* 0x000fc400078e0a0e */
[C---:B------:R-:W-:Y:S01]  /*1bb10*/  FFMA.FTZ R20, -R149.reuse, R4, R48 ;  /* 0x0000000495147223 */ /* 0x040fe20000010130 */
[C---:B------:R-:W-:Y:S01]  /*1bb20*/  FFMA.FTZ R30, -R149.reuse, R2, R44 ;  /* 0x00000002951e7223 */ /* 0x040fe2000001012c */
[C---:B------:R-:W-:Y:S02]  /*1bb30*/  IMAD.IADD R2, R0.reuse, 0x1, -R15 ;  /* 0x0000000100027824 */ /* 0x040fe400078e0a0f */
[----:B------:R-:W-:Y:S01]  /*1bb40*/  FFMA.FTZ R22, -R149, R7, R52 ;  /* 0x0000000795167223 */ /* 0x000fe20000010134 */
[C---:B------:R-:W-:Y:S01]  /*1bb50*/  IMAD.IADD R6, R0.reuse, 0x1, -R17 ;  /* 0x0000000100067824 */ /* 0x040fe200078e0a11 */
[----:B------:R-:W-:Y:S01]  /*1bb60*/  IABS R7, R3 ;  /* 0x0000000300077213 */ /* 0x000fe20000000000 */
[----:B------:R-:W-:Y:S01]  /*1bb70*/  IMAD.IADD R8, R0, 0x1, -R18 ;  /* 0x0000000100087824 */ /* 0x000fe200078e0a12 */
[----:B------:R-:W-:Y:S02]  /*1bb80*/  IABS R4, R2 ;  /* 0x0000000200047213 */ /* 0x000fe40000000000 */
[----:B------:R-:W-:-:S02]  /*1bb90*/  IABS R3, R5 ;  /* 0x0000000500037213 */ /* 0x000fc40000000000 */
[----:B------:R-:W-:Y:S01]  /*1bba0*/  IABS R2, R6 ;  /* 0x0000000600027213 */ /* 0x000fe20000000000 */
[----:B------:R-:W-:Y:S01]  /*1bbb0*/  IMAD.MOV.U32 R6, RZ, RZ, R4 ;  /* 0x000000ffff067224 */ /* 0x000fe200078e0004 */
[----:B------:R-:W-:Y:S02]  /*1bbc0*/  IABS R5, R8 ;  /* 0x0000000800057213 */ /* 0x000fe40000000000 */
[----:B------:R-:W-:Y:S01]  /*1bbd0*/  MOV R4, R3 ;  /* 0x0000000300047202 */ /* 0x000fe20000000f00 */
[----:B------:R-:W-:Y:S01]  /*1bbe0*/  IMAD.MOV.U32 R3, RZ, RZ, R2 ;  /* 0x000000ffff037224 */ /* 0x000fe200078e0002 */
[----:B------:R-:W-:Y:S01]  /*1bbf0*/  I2FP.F32.S32 R6, R6 ;  /* 0x0000000600067245 */ /* 0x000fe20000201400 */
[----:B------:R-:W-:Y:S01]  /*1bc00*/  IMAD.MOV.U32 R2, RZ, RZ, R5 ;  /* 0x000000ffff027224 */ /* 0x000fe200078e0005 */
[----:B------:R-:W-:Y:S02]  /*1bc10*/  I2FP.F32.S32 R4, R4 ;  /* 0x0000000400047245 */ /* 0x000fe40000201400 */
[----:B------:R-:W-:Y:S01]  /*1bc20*/  I2FP.F32.S32 R3, R3 ;  /* 0x0000000300037245 */ /* 0x000fe20000201400 */
[C---:B------:R-:W-:Y:S01]  /*1bc30*/  FFMA.FTZ R26, -R149.reuse, R6, R80 ;  /* 0x00000006951a7223 */ /* 0x040fe20000010150 */
[----:B------:R-:W-:Y:S01]  /*1bc40*/  I2FP.F32.S32 R2, R2 ;  /* 0x0000000200027245 */ /* 0x000fe20000201400 */
[C---:B------:R-:W-:Y:S01]  /*1bc50*/  FFMA.FTZ R25, -R149.reuse, R4, R81 ;  /* 0x0000000495197223 */ /* 0x040fe20000010151 */
[----:B------:R-:W-:Y:S01]  /*1bc60*/  I2FP.F32.S32 R7, R7 ;  /* 0x0000000700077245 */ /* 0x000fe20000201400 */
[C---:B------:R-:W-:Y:S01]  /*1bc70*/  FFMA.FTZ R24, -R149.reuse, R3, R56 ;  /* 0x0000000395187223 */ /* 0x040fe20000010138 */
[----:B------:R-:W-:Y:S01]  /*1bc80*/  FSEL R40, R22, -INF , !P3 ;  /* 0xff80000016287808 */ /* 0x000fe20005800000 */
[----:B------:R-:W-:Y:S01]  /*1bc90*/  FFMA.FTZ R23, -R149, R2, R57 ;  /* 0x0000000295177223 */ /* 0x000fe20000010139 */
[----:B------:R-:W-:-:S02]  /*1bca0*/  VIADD R2, R0, 0x8 ;  /* 0x0000000800027836 */ /* 0x000fc40000000000 */
[----:B------:R-:W-:Y:S01]  /*1bcb0*/  FFMA.FTZ R27, -R149, R7, R45 ;  /* 0x00000007951b7223 */ /* 0x000fe2000001012d */
[----:B------:R-:W-:Y:S01]  /*1bcc0*/  FSEL R45, R20, -INF , !P1 ;  /* 0xff800000142d7808 */ /* 0x000fe20004800000 */
[C---:B------:R-:W-:Y:S01]  /*1bcd0*/  IMAD.IADD R4, R2.reuse, 0x1, -R9 ;  /* 0x0000000102047824 */ /* 0x040fe200078e0a09 */
[----:B------:R-:W-:Y:S01]  /*1bce0*/  FSEL R38, R21, -INF , !P2 ;  /* 0xff80000015267808 */ /* 0x000fe20005000000 */
[C---:B------:R-:W-:Y:S01]  /*1bcf0*/  IMAD.IADD R3, R2.reuse, 0x1, -R10 ;  /* 0x0000000102037824 */ /* 0x040fe200078e0a0a */
[----:B------:R-:W-:Y:S01]  /*1bd00*/  FSEL R44, R19, -INF , !P0 ;  /* 0xff800000132c7808 */ /* 0x000fe20004000000 */
[C---:B------:R-:W-:Y:S01]  /*1bd10*/  IMAD.IADD R6, R2.reuse, 0x1, -R11 ;  /* 0x0000000102067824 */ /* 0x040fe200078e0a0b */
[----:B------:R-:W-:Y:S01]  /*1bd20*/  IABS R7, R4 ;  /* 0x0000000400077213 */ /* 0x000fe20000000000 */
[C---:B------:R-:W-:Y:S01]  /*1bd30*/  IMAD.IADD R8, R2.reuse, 0x1, -R13 ;  /* 0x0000000102087824 */ /* 0x040fe200078e0a0d */
[----:B------:R-:W-:Y:S01]  /*1bd40*/  IABS R4, R3 ;  /* 0x0000000300047213 */ /* 0x000fe20000000000 */
[----:B------:R-:W-:Y:S01]  /*1bd50*/  IMAD.IADD R5, R2, 0x1, -R12 ;  /* 0x0000000102057824 */ /* 0x000fe200078e0a0c */
[----:B------:R-:W-:Y:S01]  /*1bd60*/  IABS R3, R6 ;  /* 0x0000000600037213 */ /* 0x000fe20000000000 */
[C---:B------:R-:W-:Y:S01]  /*1bd70*/  VIADD R10, R12.reuse, 0x29 ;  /* 0x000000290c0a7836 */ /* 0x040fe20000000000 */
        /* <DEDUP_REMOVED lines=8> */
[----:B------:R-:W-:Y:S01]  /*1be00*/  I2FP.F32.S32 R6, R8 ;  /* 0x0000000800067245 */ /* 0x000fe20000201400 */
[----:B------:R-:W-:Y:S01]  /*1be10*/  VIADD R11, R12, 0x39 ;  /* 0x000000390c0b7836 */ /* 0x000fe20000000000 */
[----:B------:R-:W-:-:S02]  /*1be20*/  I2FP.F32.S32 R4, R4 ;  /* 0x0000000400047245 */ /* 0x000fc40000201400 */
[----:B------:R-:W-:Y:S01]  /*1be30*/  I2FP.F32.S32 R5, R7 ;  /* 0x0000000700057245 */ /* 0x000fe20000201400 */
[C---:B------:R-:W-:Y:S01]  /*1be40*/  FFMA.FTZ R6, -R149.reuse, R6, R55 ;  /* 0x0000000695067223 */ /* 0x040fe20000010137 */
[----:B------:R-:W-:Y:S01]  /*1be50*/  I2FP.F32.S32 R3, R3 ;  /* 0x0000000300037245 */ /* 0x000fe20000201400 */
[C---:B------:R-:W-:Y:S01]  /*1be60*/  FFMA.FTZ R4, -R149.reuse, R4, R51 ;  /* 0x0000000495047223 */ /* 0x040fe20000010133 */
[C---:B------:R-:W-:Y:S01]  /*1be70*/  FFMA.FTZ R7, -R149.reuse, R9, R54 ;  /* 0x0000000995077223 */ /* 0x040fe20000010136 */
[C---:B------:R-:W-:Y:S01]  /*1be80*/  FFMA.FTZ R5, -R149.reuse, R5, R50 ;  /* 0x0000000595057223 */ /* 0x040fe20000010132 */
[----:B------:R-:W-:Y:S02]  /*1be90*/  IMAD.IADD R9, R2, 0x1, -R18 ;  /* 0x0000000102097824 */ /* 0x000fe400078e0a12 */
[----:B------:R-:W-:Y:S01]  /*1bea0*/  FFMA.FTZ R13, -R149, R3, R46 ;  /* 0x00000003950d7223 */ /* 0x000fe2000001012e */
[----:B------:R-:W-:Y:S01]  /*1beb0*/  FSEL R46, R6, -INF , !P2 ;  /* 0xff800000062e7808 */ /* 0x000fe20005000000 */
[----:B------:R-:W-:Y:S01]  /*1bec0*/  IMAD.IADD R3, R2, 0x1, -R15 ;  /* 0x0000000102037824 */ /* 0x000fe200078e0a0f */
[----:B------:R-:W-:Y:S01]  /*1bed0*/  FSEL R49, R4, -INF , !P0 ;  /* 0xff80000004317808 */ /* 0x000fe20004000000 */
[C---:B------:R-:W-:Y:S01]  /*1bee0*/  IMAD.IADD R6, R2.reuse, 0x1, -R16 ;  /* 0x0000000102067824 */ /* 0x040fe200078e0a10 */
[----:B------:R-:W-:Y:S01]  /*1bef0*/  FSEL R41, R7, -INF , !P3 ;  /* 0xff80000007297808 */ /* 0x000fe20005800000 */
[----:B------:R-:W-:Y:S01]  /*1bf00*/  IMAD.IADD R7, R2, 0x1, -R17 ;  /* 0x0000000102077824 */ /* 0x000fe200078e0a11 */
[----:B------:R-:W-:-:S02]  /*1bf10*/  IADD3 R4, -R14, R2, RZ ;  /* 0x000000020e047210 */ /* 0x000fc40007ffe1ff */
[----:B------:R-:W-:Y:S02]  /*1bf20*/  FSEL R48, R5, -INF , !P1 ;  /* 0xff80000005307808 */ /* 0x000fe40004800000 */
[----:B------:R-:W-:Y:S02]  /*1bf30*/  IABS R8, R4 ;  /* 0x0000000400087213 */ /* 0x000fe40000000000 */
[----:B------:R-:W-:Y:S02]  /*1bf40*/  IABS R5, R3 ;  /* 0x0000000300057213 */ /* 0x000fe40000000000 */
[----:B------:R-:W-:Y:S02]  /*1bf50*/  IABS R4, R6 ;  /* 0x0000000600047213 */ /* 0x000fe40000000000 */
[----:B------:R-:W-:Y:S01]  /*1bf60*/  IABS R3, R7 ;  /* 0x0000000700037213 */ /* 0x000fe20000000000 */
[----:B------:R-:W-:Y:S01]  /*1bf70*/  IMAD.MOV.U32 R7, RZ, RZ, R5 ;  /* 0x000000ffff077224 */ /* 0x000fe200078e0005 */
[----:B------:R-:W-:Y:S01]  /*1bf80*/  IABS R6, R9 ;  /* 0x0000000900067213 */ /* 0x000fe20000000000 */
[----:B------:R-:W-:Y:S01]  /*1bf90*/  IMAD.MOV.U32 R5, RZ, RZ, R4 ;  /* 0x000000ffff057224 */ /* 0x000fe200078e0004 */
[----:B------:R-:W-:Y:S01]  /*1bfa0*/  ISETP.GE.AND P1, PT, R17, R236, PT ;  /* 0x000000ec1100720c */ /* 0x000fe20003f26270 */
[----:B------:R-:W-:Y:S01]  /*1bfb0*/  IMAD.MOV.U32 R4, RZ, RZ, R3 ;  /* 0x000000ffff047224 */ /* 0x000fe200078e0003 */
[----:B------:R-:W-:Y:S01]  /*1bfc0*/  I2FP.F32.S32 R7, R7 ;  /* 0x0000000700077245 */ /* 0x000fe20000201400 */
[----:B------:R-:W-:Y:S01]  /*1bfd0*/  IMAD.MOV.U32 R3, RZ, RZ, R6 ;  /* 0x000000ffff037224 */ /* 0x000fe200078e0006 */
[----:B------:R-:W-:Y:S01]  /*1bfe0*/  I2FP.F32.S32 R6, R8 ;  /* 0x0000000800067245 */ /* 0x000fe20000201400 */
[----:B------:R-:W-:Y:S01]  /*1bff0*/  VIADD R9, R12, 0x30 ;  /* 0x000000300c097836 */ /* 0x000fe20000000000 */
[----:B------:R-:W-:Y:S01]  /*1c000*/  I2FP.F32.S32 R4, R4 ;  /* 0x0000000400047245 */ /* 0x000fe20000201400 */
[C---:B------:R-:W-:Y:S01]  /*1c010*/  FFMA.FTZ R7, -R149.reuse, R7, R82 ;  /* 0x0000000795077223 */ /* 0x040fe20000010152 */
[----:B------:R-:W-:Y:S01]  /*1c020*/  I2FP.F32.S32 R5, R5 ;  /* 0x0000000500057245 */ /* 0x000fe20000201400 */
[C---:B------:R-:W-:Y:S01]  /*1c030*/  FFMA.FTZ R8, -R149.reuse, R6, R47 ;  /* 0x0000000695087223 */ /* 0x040fe2000001012f */
[----:B------:R-:W-:Y:S01]  /*1c040*/  I2FP.F32.S32 R3, R3 ;  /* 0x0000000300037245 */ /* 0x000fe20000201400 */
[----:B------:R-:W-:Y:S01]  /*1c050*/  FFMA.FTZ R4, -R149, R4, R58 ;  /* 0x0000000495047223 */ /* 0x000fe2000001013a */
[-C--:B------:R-:W-:Y:S01]  /*1c060*/  ISETP.GE.AND P3, PT, R15, R236.reuse, PT ;  /* 0x000000ec0f00720c */ /* 0x080fe20003f66270 */
[C---:B------:R-:W-:Y:S01]  /*1c070*/  FFMA.FTZ R6, -R149.reuse, R5, R83 ;  /* 0x0000000595067223 */ /* 0x040fe20000010153 */
[-C--:B------:R-:W-:Y:S01]  /*1c080*/  ISETP.GE.AND P2, PT, R16, R236.reuse, PT ;  /* 0x000000ec1000720c */ /* 0x080fe20003f46270 */
[----:B------:R-:W-:Y:S01]  /*1c090*/  FFMA.FTZ R3, -R149, R3, R59 ;  /* 0x0000000395037223 */ /* 0x000fe2000001013b */
[----:B------:R-:W-:Y:S01]  /*1c0a0*/  FSEL R251, R4, -INF , !P1 ;  /* 0xff80000004fb7808 */ /* 0x000fe20004800000 */
[--C-:B------:R-:W-:Y:S01]  /*1c0b0*/  IMAD.IADD R4, R0, 0x1, -R10.reuse ;  /* 0x0000000100047824 */ /* 0x100fe200078e0a0a */
[----:B------:R-:W-:Y:S01]  /*1c0c0*/  ISETP.GE.AND P0, PT, R18, R236, PT ;  /* 0x000000ec1200720c */ /* 0x000fe20003f06270 */
[C---:B------:R-:W-:Y:S01]  /*1c0d0*/  VIADD R5, R12.reuse, 0x28 ;  /* 0x000000280c057836 */ /* 0x040fe20000000000 */
[C---:B------:R-:W-:Y:S01]  /*1c0e0*/  IADD3 R14, R12.reuse, 0x38, RZ ;  /* 0x000000380c0e7810 */ /* 0x040fe20007ffe0ff */
[----:B------:R-:W-:Y:S01]  /*1c0f0*/  VIADD R15, R12, 0x31 ;  /* 0x000000310c0f7836 */ /* 0x000fe20000000000 */
[----:B------:R-:W-:Y:S01]  /*1c100*/  IABS R4, R4 ;  /* 0x0000000400047213 */ /* 0x000fe20000000000 */
[----:B------:R-:W-:Y:S01]  /*1c110*/  IMAD.IADD R17, R2, 0x1, -R10 ;  /* 0x0000000102117824 */ /* 0x000fe200078e0a0a */
[----:B------:R-:W-:Y:S01]  /*1c120*/  FSEL R124, R13, -INF , !P6 ;  /* 0xff8000000d7c7808 */ /* 0x000fe20007000000 */
[----:B------:R-:W-:Y:S01]  /*1c130*/  IMAD.IADD R13, R0, 0x1, -R14 ;  /* 0x00000001000d7824 */ /* 0x000fe200078e0a0e */
[----:B------:R-:W-:Y:S01]  /*1c140*/  FSEL R128, R8, -INF , !P4 ;  /* 0xff80000008807808 */ /* 0x000fe20006000000 */
[C---:B------:R-:W-:Y:S01]  /*1c150*/  IMAD.IADD R8, R0.reuse, 0x1, -R15 ;  /* 0x0000000100087824 */ /* 0x040fe200078e0a0f */
[----:B------:R-:W-:Y:S01]  /*1c160*/  FSEL R132, R7, -INF , !P3 ;  /* 0xff80000007847808 */ /* 0x000fe20005800000 */
[----:B------:R-:W-:Y:S01]  /*1c170*/  IMAD.IADD R7, R0, 0x1, -R9 ;  /* 0x0000000100077824 */ /* 0x000fe200078e0a09 */
[----:B------:R-:W-:Y:S01]  /*1c180*/  FSEL R133, R6, -INF , !P2 ;  /* 0xff80000006857808 */ /* 0x000fe20005000000 */
[C---:B------:R-:W-:Y:S01]  /*1c190*/  IMAD.IADD R6, R0.reuse, 0x1, -R11 ;  /* 0x0000000100067824 */ /* 0x040fe200078e0a0b */
[----:B------:R-:W-:Y:S01]  /*1c1a0*/  FSEL R152, R3, -INF , !P0 ;  /* 0xff80000003987808 */ /* 0x000fe20004000000 */
[----:B------:R-:W-:Y:S01]  /*1c1b0*/  IMAD.IADD R3, R0, 0x1, -R5 ;  /* 0x0000000100037824 */ /* 0x000fe200078e0a05 */
[----:B------:R-:W-:Y:S01]  /*1c1c0*/  FSEL R116, R26, -INF , !P3 ;  /* 0xff8000001a747808 */ /* 0x000fe20005800000 */
[----:B------:R-:W-:Y:S01]  /*1c1d0*/  IMAD.MOV.U32 R0, RZ, RZ, R4 ;  /* 0x000000ffff007224 */ /* 0x000fe200078e0004 */
[----:B------:R-:W-:Y:S01]  /*1c1e0*/  FSEL R248, R23, -INF , !P0 ;  /* 0xff80000017f87808 */ /* 0x000fe20004000000 */
[----:B------:R-:W-:Y:S01]  /*1c1f0*/  IMAD.IADD R16, R2, 0x1, -R9 ;  /* 0x0000000102107824 */ /* 0x000fe200078e0a09 */
[----:B------:R-:W-:Y:S01]  /*1c200*/  ISETP.GE.AND P4, PT, R10, R236, PT ;  /* 0x000000ec0a00720c */ /* 0x000fe20003f86270 */
[C---:B------:R-:W-:Y:S01]  /*1c210*/  IMAD.IADD R12, R2.reuse, 0x1, -R5 ;  /* 0x00000001020c7824 */ /* 0x040fe200078e0a05 */
[----:B------:R-:W-:Y:S01]  /*1c220*/  I2FP.F32.S32 R0, R0 ;  /* 0x0000000000007245 */ /* 0x000fe20000201400 */
[----:B------:R-:W-:Y:S01]  /*1c230*/  IMAD.IADD R10, R2, 0x1, -R15 ;  /* 0x00000001020a7824 */ /* 0x000fe200078e0a0f */
[----:B------:R-:W-:-:S02]  /*1c240*/  ISETP.GE.AND P3, PT, R9, R236, PT ;  /* 0x000000ec0900720c */ /* 0x000fc40003f66270 */
[----:B------:R-:W-:Y:S01]  /*1c250*/  ISETP.GE.AND P0, PT, R11, R236, PT ;  /* 0x000000ec0b00720c */ /* 0x000fe20003f06270 */
[----:B------:R-:W-:Y:S01]  /*1c260*/  IMAD.IADD R11, R2, 0x1, -R11 ;  /* 0x00000001020b7824 */ /* 0x000fe200078e0a0b */
[----:B------:R-:W-:Y:S01]  /*1c270*/  IADD3 R9, -R14, R2, RZ ;  /* 0x000000020e097210 */ /* 0x000fe20007ffe1ff */
[----:B------:R-:W-:Y:S01]  /*1c280*/  FFMA.FTZ R18, -R149, R0, R89 ;  /* 0x0000000095127223 */ /* 0x000fe20000010159 */
[----:B------:R-:W-:Y:S02]  /*1c290*/  IABS R3, R3 ;  /* 0x0000000300037213 */ /* 0x000fe40000000000 */
[----:B------:R-:W-:Y:S02]  /*1c2a0*/  IABS R2, R7 ;  /* 0x0000000700027213 */ /* 0x000fe40000000000 */
[----:B------:R-:W-:Y:S02]  /*1c2b0*/  IABS R4, R6 ;  /* 0x0000000600047213 */ /* 0x000fe40000000000 */
[----:B------:R-:W-:Y:S01]  /*1c2c0*/  IABS R0, R8 ;  /* 0x0000000800007213 */ /* 0x000fe20000000000 */
[----:B------:R-:W-:Y:S01]  /*1c2d0*/  IMAD.MOV.U32 R6, RZ, RZ, R2 ;  /* 0x000000ffff067224 */ /* 0x000fe200078e0002 */
[----:B------:R-:W-:Y:S01]  /*1c2e0*/  I2FP.F32.S32 R3, R3 ;  /* 0x0000000300037245 */ /* 0x000fe20000201400 */
[----:B------:R-:W-:Y:S01]  /*1c2f0*/  IMAD.MOV.U32 R2, RZ, RZ, R4 ;  /* 0x000000ffff027224 */ /* 0x000fe200078e0004 */
[----:B------:R-:W-:-:S02]  /*1c300*/  FSEL R96, R30, -INF , !P6 ;  /* 0xff8000001e607808 */ /* 0x000fc40007000000 */
[----:B------:R-:W-:Y:S01]  /*1c310*/  ISETP.GE.AND P6, PT, R5, R236, PT ;  /* 0x000000ec0500720c */ /* 0x000fe20003fc6270 */
[----:B------:R-:W-:Y:S01]  /*1c320*/  IMAD.MOV.U32 R5, RZ, RZ, R0 ;  /* 0x000000ffff057224 */ /* 0x000fe200078e0000 */
[----:B------:R-:W-:Y:S01]  /*1c330*/  IABS R0, R12 ;  /* 0x0000000c00007213 */ /* 0x000fe20000000000 */
[C---:B------:R-:W-:Y:S01]  /*1c340*/  FFMA.FTZ R19, -R149.reuse, R3, R88 ;  /* 0x0000000395137223 */ /* 0x040fe20000010158 */
[----:B------:R-:W-:Y:S02]  /*1c350*/  IABS R3, R13 ;  /* 0x0000000d00037213 */ /* 0x000fe40000000000 */
[----:B------:R-:W-:Y:S02]  /*1c360*/  I2FP.F32.S32 R2, R2 ;  /* 0x0000000200027245 */ /* 0x000fe40000201400 */
[----:B------:R-:W-:Y:S02]  /*1c370*/  I2FP.F32.S32 R0, R0 ;  /* 0x0000000000007245 */ /* 0x000fe40000201400 */
[----:B------:R-:W-:Y:S01]  /*1c380*/  I2FP.F32.S32 R3, R3 ;  /* 0x0000000300037245 */ /* 0x000fe20000201400 */
[C---:B------:R-:W-:Y:S01]  /*1c390*/  FFMA.FTZ R12, -R149.reuse, R2, R33 ;  /* 0x00000002950c7223 */ /* 0x040fe20000010121 */
[----:B------:R-:W-:Y:S01]  /*1c3a0*/  I2FP.F32.S32 R6, R6 ;  /* 0x0000000600067245 */ /* 0x000fe20000201400 */
[C---:B------:R-:W-:Y:S01]  /*1c3b0*/  FFMA.FTZ R8, -R149.reuse, R0, R90 ;  /* 0x0000000095087223 */ /* 0x040fe2000001015a */
[----:B------:R-:W-:Y:S01]  /*1c3c0*/  I2FP.F32.S32 R5, R5 ;  /* 0x0000000500057245 */ /* 0x000fe20000201400 */
[----:B------:R-:W-:Y:S01]  /*1c3d0*/  FFMA.FTZ R13, -R149, R3, R32 ;  /* 0x00000003950d7223 */ /* 0x000fe20000010120 */
[----:B------:R-:W-:-:S02]  /*1c3e0*/  IABS R2, R16 ;  /* 0x0000001000027213 */ /* 0x000fc40000000000 */
[----:B------:R-:W-:Y:S02]  /*1c3f0*/  FSEL R120, R25, -INF , !P2 ;  /* 0xff80000019787808 */ /* 0x000fe40005000000 */
[----:B------:R-:W-:Y:S02]  /*1c400*/  IABS R0, R10 ;  /* 0x0000000a00007213 */ /* 0x000fe40000000000 */
[----:B------:R-:W-:Y:S01]  /*1c410*/  ISETP.GE.AND P2, PT, R15, R236, PT ;  /* 0x000000ec0f00720c */ /* 0x000fe20003f46270 */
[C---:B------:R-:W-:Y:S01]  /*1c420*/  FFMA.FTZ R15, -R149.reuse, R6, R60 ;  /* 0x00000006950f7223 */ /* 0x040fe2000001013c */
[----:B------:R-:W-:Y:S02]  /*1c430*/  FSEL R246, R24, -INF , !P1 ;  /* 0xff80000018f67808 */ /* 0x000fe40004800000 */
[----:B------:R-:W-:Y:S02]  /*1c440*/  IABS R4, R9 ;  /* 0x0000000900047213 */ /* 0x000fe40000000000 */
[----:B------:R-:W-:Y:S01]  /*1c450*/  ISETP.GE.AND P1, PT, R14, R236, PT ;  /* 0x000000ec0e00720c */ /* 0x000fe20003f26270 */
[----:B------:R-:W-:Y:S01]  /*1c460*/  FFMA.FTZ R14, -R149, R5, R61 ;  /* 0x00000005950e7223 */ /* 0x000fe2000001013d */
        /* <DEDUP_REMOVED lines=16> */
[----:B------:R-:W-:Y:S01]  /*1c570*/  FSEL R3, R15, -INF , !P3 ;  /* 0xff8000000f037808 */ /* 0x000fe20005800000 */
[C---:B------:R-:W-:Y:S01]  /*1c580*/  FFMA.FTZ R7, -R149.reuse, R7, R91 ;  /* 0x0000000795077223 */ /* 0x040fe2000001015b */
[----:B------:R-:W-:Y:S01]  /*1c590*/  FSEL R237, R8, -INF , !P6 ;  /* 0xff80000008ed7808 */ /* 0x000fe20007000000 */
[----:B------:R-:W-:Y:S01]  /*1c5a0*/  FFMA.FTZ R0, -R149, R0, R35 ;  /* 0x0000000095007223 */ /* 0x000fe20000010123 */
[----:B------:R-:W-:Y:S01]  /*1c5b0*/  FSEL R151, R18, -INF , !P4 ;  /* 0xff80000012977808 */ /* 0x000fe20006000000 */
[----:B------:R1:W-:Y:S01]  /*1c5c0*/  STL [R1+0x4], R3 ;  /* 0x0000040301007387 */ /* 0x0003e20000100800 */
[----:B------:R-:W-:-:S02]  /*1c5d0*/  FSEL R238, R7, -INF , !P4 ;  /* 0xff80000007ee7808 */ /* 0x000fc40006000000 */
[----:B------:R-:W-:Y:S02]  /*1c5e0*/  FSEL R0, R0, -INF , !P0 ;  /* 0xff80000000007808 */ /* 0x000fe40004000000 */
[----:B------:R-:W-:Y:S02]  /*1c5f0*/  FSEL R47, R5, -INF , !P3 ;  /* 0xff800000052f7808 */ /* 0x000fe40005800000 */
[----:B------:R-:W-:Y:S02]  /*1c600*/  FSEL R158, R14, -INF , !P2 ;  /* 0xff8000000e9e7808 */ /* 0x000fe40005000000 */
[----:B------:R-:W-:Y:S02]  /*1c610*/  FSEL R136, R4, -INF , !P2 ;  /* 0xff80000004887808 */ /* 0x000fe40005000000 */
[----:B------:R-:W-:Y:S02]  /*1c620*/  FSEL R139, R13, -INF , !P1 ;  /* 0xff8000000d8b7808 */ /* 0x000fe40004800000 */
[----:B-1----:R-:W-:-:S02]  /*1c630*/  FSEL R3, R2, -INF , !P1 ;  /* 0xff80000002037808 */ /* 0x002fc40004800000 */
[----:B------:R-:W-:-:S03]  /*1c640*/  FSEL R2, R12, -INF , !P0 ;  /* 0xff8000000c027808 */ /* 0x000fc60004000000 */
[----:B------:R1:W-:Y:S04]  /*1c650*/  STL [R1+0xc], R3 ;  /* 0x00000c0301007387 */ /* 0x0003e80000100800 */
[----:B------:R1:W-:Y:S04]  /*1c660*/  STL [R1+0x8], R2 ;  /* 0x0000080201007387 */ /* 0x0003e80000100800 */
[----:B------:R1:W-:Y:S01]  /*1c670*/  STL [R1+0x10], R0 ;  /* 0x0000100001007387 */ /* 0x0003e20000100800 */
[----:B------:R-:W-:Y:S05]  /*1c680*/  @!P5 BRA `(.L_x_5950) ;  /* 0x0000000c000cd947 */ /* 0x000fea0003800000 */
[----:B------:R-:W-:Y:S01]  /*1c690*/  ISETP.NE.U32.AND P0, PT, R240, RZ, PT ;  /* 0x000000fff000720c */ /* 0x000fe20003f05070 */
[----:B------:R-:W-:Y:S03]  /*1c6a0*/  BSSY B0, `(.L_x_5951) ;  /* 0x0000042000007945 */ /* 0x000fe60003800000 */
[----:B------:R-:W-:-:S13]  /*1c6b0*/  ISETP.NE.AND.EX P0, PT, R241, RZ, PT, P0 ;  /* 0x000000fff100720c */ /* 0x000fda0003f05300 */
[----:B------:R-:W-:Y:S05]  /*1c6c0*/  @!P0 BRA `(.L_x_5952) ;  /* 0x0000000000f08947 */ /* 0x000fea0003800000 */
[----:B-1----:R-:W2:Y:S01]  /*1c6d0*/  LD.E R2, desc[UR6][R28.64+0x170] ;  /* 0x000170061c027980 */ /* 0x002ea2000c101900 */
        /* <DEDUP_REMOVED lines=59> */
.L_x_5952:
[----:B-1----:R-:W2:Y:S02]  /*1ca90*/  LD.E R2, desc[UR6][R28.64+0x38] ;  /* 0x000038061c027980 */ /* 0x002ea4000c101900 */
[----:B--2---:R-:W-:-:S04]  /*1caa0*/  LEA R2, -R2, RZ, 0x6 ;  /* 0x000000ff02027211 */ /* 0x004fc800078e31ff */
[----:B------:R-:W-:Y:S02]  /*1cab0*/  SHF.R.S32.HI R3, RZ, 0x1f, R2 ;  /* 0x0000001fff037819 */ /* 0x000fe40000011402 */
.L_x_5953:
[----:B------:R-:W-:Y:S05]  /*1cac0*/  BSYNC B0 ;  /* 0x0000000000007941 */ /* 0x000fea0003800000 */
.L_x_5951:
        /* <DEDUP_REMOVED lines=127> */
.L_x_5950:
[----:B------:R-:W-:Y:S05]  /*1d2c0*/  BSYNC B1 ;  /* 0x0000000000017941 */ /* 0x000fea0003800000 */
.L_x_5949:
[----:B------:R-:W-:Y:S04]  /*1d2d0*/  STL [R1+0x54], R222 ;  /* 0x000054de01007387 */ /* 0x000fe80000100800 */
[----:B------:R3:W-:Y:S04]  /*1d2e0*/  STL [R1+0x50], R221 ;  /* 0x000050dd01007387 */ /* 0x0007e80000100800 */
[----:B-1----:R1:W4:Y:S04]  /*1d2f0*/  LD.E R0, desc[UR6][R28.64+0xdc] ;  /* 0x0000dc061c007980 */ /* 0x002328000c101900 */
[----:B---3--:R-:W3:Y:S04]  /*1d300*/  LDL.LU R221, [R1+0x4] ;  /* 0x0000040001dd7983 */ /* 0x008ee80000300800 */
[----:B------:R-:W-:Y:S04]  /*1d310*/  STL [R1+0x4c], R220 ;  /* 0x00004cdc01007387 */ /* 0x000fe80000100800 */
[----:B------:R-:W-:Y:S04]  /*1d320*/  STL [R1+0x48], R219 ;  /* 0x000048db01007387 */ /* 0x000fe80000100800 */
[----:B------:R-:W-:Y:S04]  /*1d330*/  STL [R1+0x44], R218 ;  /* 0x000044da01007387 */ /* 0x000fe80000100800 */
[----:B------:R-:W-:Y:S04]  /*1d340*/  STL [R1+0x40], R217 ;  /* 0x000040d901007387 */ /* 0x000fe80000100800 */
[----:B------:R-:W-:Y:S04]  /*1d350*/  STL [R1+0x3c], R216 ;  /* 0x00003cd801007387 */ /* 0x000fe80000100800 */
[----:B------:R-:W-:Y:S04]  /*1d360*/  STL [R1+0x38], R215 ;  /* 0x000038d701007387 */ /* 0x000fe80000100800 */
[----:B------:R2:W-:Y:S04]  /*1d370*/  STL [R1+0x34], R214 ;  /* 0x000034d601007387 */ /* 0x0005e80000100800 */
[----:B--2---:R-:W2:Y:S01]  /*1d380*/  LDL.LU R214, [R1+0x8] ;  /* 0x0000080001d67983 */ /* 0x004ea20000300800 */
[----:B------:R-:W-:-:S03]  /*1d390*/  MOV R10, R47 ;  /* 0x0000002f000a7202 */ /* 0x000fc60000000f00 */
[----:B------:R1:W-:Y:S04]  /*1d3a0*/  STL [R1+0x30], R213 ;  /* 0x000030d501007387 */ /* 0x0003e80000100800 */
[----:B------:R1:W-:Y:S04]  /*1d3b0*/  STL [R1+0x2c], R208 ;  /* 0x00002cd001007387 */ /* 0x0003e80000100800 */
[----:B------:R-:W-:Y:S04]  /*1d3c0*/  STL [R1+0x28], R149 ;  /* 0x0000289501007387 */ /* 0x000fe80000100800 */
[----:B-1----:R-:W4:Y:S04]  /*1d3d0*/  LDL.LU R213, [R1+0xc] ;  /* 0x00000c0001d57983 */ /* 0x002f280000300800 */
[----:B------:R-:W4:Y:S01]  /*1d3e0*/  LDL.LU R208, [R1+0x10] ;  /* 0x0000100001d07983 */ /* 0x000f220000300800 */
[----:B------:R-:W-:-:S04]  /*1d3f0*/  FMNMX.FTZ R2, R40, R38, !PT ;  /* 0x0000002628027209 */ /* 0x000fc80007810000 */
        /* <DEDUP_REMOVED lines=22> */
[----:B------:R-:W-:Y:S02]  /*1d560*/  FMNMX.FTZ R2, R136, R2, !PT ;  /* 0x0000000288027209 */ /* 0x000fe40007810000 */
[----:B------:R-:W-:-:S05]  /*1d570*/  LEA R209, R42, UR4, 0x1 ;  /* 0x000000042ad17c11 */ /* 0x000fca000f8e08ff */
[----:B------:R-:W-:Y:S01]  /*1d580*/  IMAD R210, R43, 0x2, R209 ;  /* 0x000000022bd27824 */ /* 0x000fe200078e02d1 */
[----:B------:R-:W-:Y:S04]  /*1d590*/  LDSM.16.MT88.4 R20, [R209+0x12000] ;  /* 0x01200000d114783b */ /* 0x000fe80000004200 */
[----:B------:R-:W-:Y:S01]  /*1d5a0*/  LDSM.16.MT88.4 R32, [R210+0x10000] ;  /* 0x01000000d220783b */ /* 0x000fe20000004200 */
[C---:B------:R-:W-:Y:S01]  /*1d5b0*/  LEA R212, R39.reuse, R209, 0x1 ;  /* 0x000000d127d47211 */ /* 0x040fe200078e08ff */
[----:B------:R-:W-:Y:S02]  /*1d5c0*/  IMAD R211, R39, 0x2, R210 ;  /* 0x0000000227d37824 */ /* 0x000fe400078e02d2 */
[----:B------:R-:W-:Y:S04]  /*1d5d0*/  LDSM.16.MT88.4 R16, [R210+0x12000] ;  /* 0x01200000d210783b */ /* 0x000fe80000004200 */
[----:B------:R-:W-:Y:S04]  /*1d5e0*/  LDSM.16.MT88.4 R28, [R212+0x10000] ;  /* 0x01000000d41c783b */ /* 0x000fe80000004200 */
[----:B------:R-:W-:Y:S04]  /*1d5f0*/  LDSM.16.MT88.4 R24, [R211+0x10000] ;  /* 0x01000000d318783b */ /* 0x000fe80000004200 */
[----:B------:R-:W-:Y:S01]  /*1d600*/  LDSM.16.MT88.4 R12, [R212+0x12000] ;  /* 0x01200000d40c783b */ /* 0x000fe20000004200 */
[----:B---3--:R-:W-:-:S04]  /*1d610*/  FMNMX.FTZ R150, R221, R150, !PT ;  /* 0x00000096dd967209 */ /* 0x008fc80007810000 */
[----:B------:R-:W-:-:S04]  /*1d620*/  FMNMX.FTZ R150, R158, R150, !PT ;  /* 0x000000969e967209 */ /* 0x000fc80007810000 */
[----:B------:R-:W-:-:S04]  /*1d630*/  FMNMX.FTZ R150, R139, R150, !PT ;  /* 0x000000968b967209 */ /* 0x000fc80007810000 */
[----:B--2---:R-:W-:-:S05]  /*1d640*/  FMNMX.FTZ R150, R214, R150, !PT ;  /* 0x00000096d6967209 */ /* 0x004fca0007810000 */
[----:B------:R-:W1:Y:S01]  /*1d650*/  SHFL.BFLY PT, R4, R150, 0x2, 0x1f ;  /* 0x0c401f0096047f89 */ /* 0x000e6200000e0000 */
[----:B----4-:R-:W-:-:S04]  /*1d660*/  FMNMX.FTZ R2, R213, R2, !PT ;  /* 0x00000002d5027209 */ /* 0x010fc80007810000 */
[----:B------:R-:W-:-:S05]  /*1d670*/  FMNMX.FTZ R2, R208, R2, !PT ;  /* 0x00000002d0027209 */ /* 0x000fca0007810000 */
[----:B------:R-:W2:Y:S01]  /*1d680*/  SHFL.BFLY PT, R3, R2, 0x2, 0x1f ;  /* 0x0c401f0002037f89 */ /* 0x000ea200000e0000 */
[----:B-1----:R-:W-:-:S05]  /*1d690*/  FMNMX.FTZ R150, R150, R4, !PT ;  /* 0x0000000496967209 */ /* 0x002fca0007810000 */
[----:B------:R-:W1:Y:S01]  /*1d6a0*/  SHFL.BFLY PT, R4, R150, 0x1, 0x1f ;  /* 0x0c201f0096047f89 */ /* 0x000e6200000e0000 */
[----:B--2---:R-:W-:-:S05]  /*1d6b0*/  FMNMX.FTZ R2, R2, R3, !PT ;  /* 0x0000000302027209 */ /* 0x004fca0007810000 */
[----:B------:R-:W2:Y:S01]  /*1d6c0*/  SHFL.BFLY PT, R9, R2, 0x1, 0x1f ;  /* 0x0c201f0002097f89 */ /* 0x000ea200000e0000 */
[----:B-1----:R-:W-:-:S04]  /*1d6d0*/  FMNMX.FTZ R150, R150, R4, !PT ;  /* 0x0000000496967209 */ /* 0x002fc80007810000 */
[----:B------:R-:W-:Y:S01]  /*1d6e0*/  FSETP.NEU.FTZ.AND P0, PT, R150, -INF , PT ;  /* 0xff8000009600780b */ /* 0x000fe20003f1d000 */
[----:B------:R-:W-:-:S05]  /*1d6f0*/  FMUL.FTZ R3, R0, R150 ;  /* 0x0000009600037220 */ /* 0x000fca0000410000 */
[----:B------:R-:W-:-:S05]  /*1d700*/  FSEL R3, R3, RZ, P0 ;  /* 0x000000ff03037208 */ /* 0x000fca0000000000 */
[-CC-:B------:R-:W-:Y:S01]  /*1d710*/  FFMA.FTZ R4, R40, R0.reuse, -R3.reuse ;  /* 0x0000000028047223 */ /* 0x180fe20000010803 */
[----:B--2---:R-:W-:Y:S01]  /*1d720*/  FMNMX.FTZ R9, R2, R9, !PT ;  /* 0x0000000902097209 */ /* 0x004fe20007810000 */
[-CC-:B------:R-:W-:Y:S02]  /*1d730*/  FFMA.FTZ R2, R38, R0.reuse, -R3.reuse ;  /* 0x0000000026027223 */ /* 0x180fe40000010803 */
[----:B------:R1:W-:Y:S01]  /*1d740*/  MUFU.EX2 R215, R4 ;  /* 0x0000000400d77308 */ /* 0x0003e20000000800 */
[-CC-:B------:R-:W-:Y:S01]  /*1d750*/  FFMA.FTZ R8, R96, R0.reuse, -R3.reuse ;  /* 0x0000000060087223 */ /* 0x180fe20000010803 */
[----:B------:R-:W-:Y:S01]  /*1d760*/  FSETP.NEU.FTZ.AND P0, PT, R9, -INF , PT ;  /* 0xff8000000900780b */ /* 0x000fe20003f1d000 */
[----:B------:R-:W-:Y:S05]  /*1d770*/  LDSM.16.MT88.4 R36, [R211+0x12000] ;  /* 0x01200000d324783b */ /* 0x000fea0000004200 */
[----:B------:R2:W-:Y:S01]  /*1d780*/  MUFU.EX2 R218, R2 ;  /* 0x0000000200da7308 */ /* 0x0005e20000000800 */
[----:B-1----:R-:W-:-:S07]  /*1d790*/  FFMA.FTZ R4, R45, R0, -R3 ;  /* 0x000000002d047223 */ /* 0x002fce0000010803 */
[----:B------:R1:W-:Y:S01]  /*1d7a0*/  MUFU.EX2 R149, R4 ;  /* 0x0000000400957308 */ /* 0x0003e20000000800 */
[----:B--2---:R-:W-:-:S05]  /*1d7b0*/  FMUL.FTZ R2, R0, R9 ;  /* 0x0000000900027220 */ /* 0x004fca0000410000 */
[----:B------:R-:W-:Y:S01]  /*1d7c0*/  FSEL R2, R2, RZ, P0 ;  /* 0x000000ff02027208 */ /* 0x000fe20000000000 */
[----:B-1----:R-:W-:-:S04]  /*1d7d0*/  FFMA.FTZ R4, R44, R0, -R3 ;  /* 0x000000002c047223 */ /* 0x002fc80000010803 */
[----:B------:R1:W2:Y:S02]  /*1d7e0*/  MUFU.EX2 R222, R4 ;  /* 0x0000000400de7308 */ /* 0x0002a40000000800 */
[-CC-:B-1----:R-:W-:Y:S01]  /*1d7f0*/  FFMA.FTZ R4, R41, R0.reuse, -R2.reuse ;  /* 0x0000000029047223 */ /* 0x182fe20000010802 */
[----:B--2---:R-:W-:Y:S01]  /*1d800*/  F2FP.F16.F32.PACK_AB R6, R222, R149 ;  /* 0x00000095de06723e */ /* 0x004fe200000000ff */
[----:B------:R-:W1:Y:S04]  /*1d810*/  LDSM.16.MT88.4 R40, [R209+0x10000] ;  /* 0x01000000d128783b */ /* 0x000e680000004200 */
[----:B------:R2:W-:Y:S02]  /*1d820*/  MUFU.EX2 R216, R4 ;  /* 0x0000000400d87308 */ /* 0x0005e40000000800 */
[----:B--2---:R-:W-:-:S06]  /*1d830*/  FFMA.FTZ R4, R46, R0, -R2 ;  /* 0x000000002e047223 */ /* 0x004fcc0000010802 */
[----:B------:R-:W-:Y:S01]  /*1d840*/  MUFU.EX2 R154, R8 ;  /* 0x00000008009a7308 */ /* 0x000fe20000000800 */
[----:B------:R-:W-:Y:S07]  /*1d850*/  LDSM.16.MT88.4 R44, [R209+0x14000] ;  /* 0x01400000d12c783b */ /* 0x000fee0000004200 */
[----:B------:R2:W3:Y:S02]  /*1d860*/  MUFU.EX2 R219, R4 ;  /* 0x0000000400db7308 */ /* 0x0004e40000000800 */
[----:B--2---:R-:W-:-:S06]  /*1d870*/  FFMA.FTZ R4, R48, R0, -R2 ;  /* 0x0000000030047223 */ /* 0x004fcc0000010802 */
[----:B------:R2:W-:Y:S02]  /*1d880*/  MUFU.EX2 R138, R4 ;  /* 0x00000004008a7308 */ /* 0x0005e40000000800 */
[----:B--2---:R-:W-:-:S06]  /*1d890*/  FFMA.FTZ R4, R49, R0, -R2 ;  /* 0x0000000031047223 */ /* 0x004fcc0000010802 */
[----:B------:R2:W4:Y:S01]  /*1d8a0*/  MUFU.EX2 R217, R4 ;  /* 0x0000000400d97308 */ /* 0x0005220000000800 */
[----:B---3--:R-:W-:Y:S02]  /*1d8b0*/  F2FP.F16.F32.PACK_AB R5, R219, R216 ;  /* 0x000000d8db05723e */ /* 0x008fe400000000ff */
[----:B--2---:R-:W-:Y:S02]  /*1d8c0*/  F2FP.F16.F32.PACK_AB R4, R218, R215 ;  /* 0x000000d7da04723e */ /* 0x004fe400000000ff */
[----:B----4-:R-:W-:-:S07]  /*1d8d0*/  F2FP.F16.F32.PACK_AB R7, R217, R138 ;  /* 0x0000008ad907723e */ /* 0x010fce00000000ff */
[C---:B------:R-:W-:Y:S06]  /*1d8e0*/  HMMA.16816.F32 R88, R4.reuse, R32, RZ ;  /* 0x000000200458723c */ /* 0x040fec00000018ff */
[C---:B------:R-:W-:Y:S01]  /*1d8f0*/  HMMA.16816.F32 R56, R4.reuse, R34, RZ ;  /* 0x000000220438723c */ /* 0x040fe200000018ff */
[----:B------:R-:W2:Y:S05]  /*1d900*/  LDSM.16.MT88.4 R32, [R212+0x14000] ;  /* 0x01400000d420783b */ /* 0x000eaa0000004200 */
[C---:B------:R-:W-:Y:S06]  /*1d910*/  HMMA.16816.F32 R76, R4.reuse, R20, RZ ;  /* 0x00000014044c723c */ /* 0x040fec00000018ff */
[----:B------:R-:W-:Y:S01]  /*1d920*/  HMMA.16816.F32 R52, R4, R22, RZ ;  /* 0x000000160434723c */ /* 0x000fe200000018ff */
[----:B------:R-:W3:Y:S01]  /*1d930*/  LDSM.16.MT88.4 R20, [R211+0x14000] ;  /* 0x01400000d314783b */ /* 0x000ee20000004200 */
[----:B------:R-:W-:-:S04]  /*1d940*/  FFMA.FTZ R8, R97, R0, -R3 ;  /* 0x0000000061087223 */ /* 0x000fc80000010803 */
[----:B------:R4:W-:Y:S01]  /*1d950*/  MUFU.EX2 R156, R8 ;  /* 0x00000008009c7308 */ /* 0x0009e20000000800 */
[C---:B------:R-:W-:Y:S06]  /*1d960*/  HMMA.16816.F32 R84, R4.reuse, R28, RZ ;  /* 0x0000001c0454723c */ /* 0x040fec00000018ff */
[----:B------:R-:W-:Y:S01]  /*1d970*/  HMMA.16816.F32 R112, R4, R30, RZ ;  /* 0x0000001e0470723c */ /* 0x000fe200000018ff */
[----:B------:R-:W3:Y:S01]  /*1d980*/  LDSM.16.MT88.4 R28, [R209+0x16000] ;  /* 0x01600000d11c783b */ /* 0x000ee20000004200 */
[----:B----4-:R-:W-:-:S04]  /*1d990*/  FFMA.FTZ R8, R116, R0, -R3 ;  /* 0x0000000074087223 */ /* 0x010fc80000010803 */
[C---:B-1----:R-:W-:Y:S01]  /*1d9a0*/  HMMA.16816.F32 R92, R4.reuse, R40, RZ ;  /* 0x00000028045c723c */ /* 0x042fe200000018ff */
[----:B------:R1:W-:Y:S05]  /*1d9b0*/  MUFU.EX2 R11, R8 ;  /* 0x00000008000b7308 */ /* 0x0003ea0000000800 */
[C---:B------:R-:W-:Y:S01]  /*1d9c0*/  HMMA.16816.F32 R60, R4.reuse, R42, RZ ;  /* 0x0000002a043c723c */ /* 0x040fe200000018ff */
[----:B------:R-:W4:Y:S05]  /*1d9d0*/  LDSM.16.MT88.4 R40, [R210+0x14000] ;  /* 0x01400000d228783b */ /* 0x000f2a0000004200 */
[C---:B------:R-:W-:Y:S06]  /*1d9e0*/  HMMA.16816.F32 R80, R4.reuse, R24, RZ ;  /* 0x000000180450723c */ /* 0x040fec00000018ff */
[----:B------:R-:W-:Y:S01]  /*1d9f0*/  HMMA.16816.F32 R108, R4, R26, RZ ;  /* 0x0000001a046c723c */ /* 0x000fe200000018ff */
[----:B------:R-:W4:Y:S01]  /*1da00*/  LDSM.16.MT88.4 R24, [R210+0x16000] ;  /* 0x01600000d218783b */ /* 0x000f220000004200 */
[----:B-1----:R-:W-:-:S04]  /*1da10*/  FFMA.FTZ R8, R120, R0, -R3 ;  /* 0x0000000078087223 */ /* 0x002fc80000010803 */
[C---:B------:R-:W-:Y:S01]  /*1da20*/  HMMA.16816.F32 R72, R4.reuse, R16, RZ ;  /* 0x000000100448723c */ /* 0x040fe200000018ff */
[----:B------:R1:W-:Y:S05]  /*1da30*/  MUFU.EX2 R220, R8 ;  /* 0x0000000800dc7308 */ /* 0x0003ea0000000800 */
[C---:B------:R-:W-:Y:S01]  /*1da40*/  HMMA.16816.F32 R48, R4.reuse, R18, RZ ;  /* 0x000000120430723c */ /* 0x040fe200000018ff */
[----:B------:R-:W4:Y:S05]  /*1da50*/  LDSM.16.MT88.4 R16, [R212+0x16000] ;  /* 0x01600000d410783b */ /* 0x000f2a0000004200 */
[C---:B------:R-:W-:Y:S06]  /*1da60*/  HMMA.16816.F32 R68, R4.reuse, R12, RZ ;  /* 0x0000000c0444723c */ /* 0x040fec00000018ff */
[----:B------:R-:W-:Y:S01]  /*1da70*/  HMMA.16816.F32 R104, R4, R14, RZ ;  /* 0x0000000e0468723c */ /* 0x000fe200000018ff */
[----:B------:R-:W4:Y:S01]  /*1da80*/  LDSM.16.MT88.4 R12, [R211+0x16000] ;  /* 0x01600000d30c783b */ /* 0x000f220000004200 */
[----:B-1----:R-:W-:-:S04]  /*1da90*/  FFMA.FTZ R8, R124, R0, -R2 ;  /* 0x000000007c087223 */ /* 0x002fc80000010802 */
[----:B------:R1:W-:Y:S01]  /*1daa0*/  MUFU.EX2 R155, R8 ;  /* 0x00000008009b7308 */ /* 0x0003e20000000800 */
[C---:B--2---:R-:W-:Y:S06]  /*1dab0*/  HMMA.16816.F32 R116, R4.reuse, R32, RZ ;  /* 0x000000200474723c */ /* 0x044fec00000018ff */
[C---:B------:R-:W-:Y:S01]  /*1dac0*/  HMMA.16816.F32 R120, R4.reuse, R34, RZ ;  /* 0x000000220478723c */ /* 0x040fe200000018ff */
[----:B------:R-:W2:Y:S05]  /*1dad0*/  LDSM.16.MT88.4 R32, [R209+0x10800] ;  /* 0x01080000d120783b */ /* 0x000eaa0000004200 */
[----:B---3--:R-:W-:Y:S01]  /*1dae0*/  HMMA.16816.F32 R124, R4, R20, RZ ;  /* 0x00000014047c723c */ /* 0x008fe200000018ff */
[----:B-1----:R-:W-:-:S05]  /*1daf0*/  FFMA.FTZ R8, R128, R0, -R2 ;  /* 0x0000000080087223 */ /* 0x002fca0000010802 */
[----:B------:R-:W-:Y:S01]  /*1db00*/  HMMA.16816.F32 R128, R4, R22, RZ ;  /* 0x000000160480723c */ /* 0x000fe200000018ff */
[----:B------:R-:W1:Y:S01]  /*1db10*/  LDSM.16.MT88.4 R20, [R210+0x10800] ;  /* 0x01080000d214783b */ /* 0x000e620000004200 */
[----:B------:R3:W4:Y:S02]  /*1db20*/  MUFU.EX2 R134, R8 ;  /* 0x0000000800867308 */ /* 0x0007240000000800 */
[----:B---3--:R-:W-:-:S06]  /*1db30*/  FFMA.FTZ R8, R132, R0, -R2 ;  /* 0x0000000084087223 */ /* 0x008fcc0000010802 */
[----:B------:R3:W-:Y:S01]  /*1db40*/  MUFU.EX2 R153, R8 ;  /* 0x0000000800997308 */ /* 0x0007e20000000800 */
[----:B------:R-:W-:Y:S01]  /*1db50*/  HMMA.16816.F32 R140, R4, R28, RZ ;  /* 0x0000001c048c723c */ /* 0x000fe200000018ff */
[----:B---3--:R-:W-:-:S06]  /*1db60*/  FFMA.FTZ R8, R133, R0, -R2 ;  /* 0x0000000085087223 */ /* 0x008fcc0000010802 */
[----:B------:R4:W3:Y:S01]  /*1db70*/  MUFU.EX2 R137, R8 ;  /* 0x0000000800897308 */ /* 0x0008e20000000800 */
[C---:B------:R-:W-:Y:S01]  /*1db80*/  HMMA.16816.F32 R144, R4.reuse, R30, RZ ;  /* 0x0000001e0490723c */ /* 0x040fe200000018ff */
[----:B------:R-:W1:Y:S05]  /*1db90*/  LDSM.16.MT88.4 R28, [R212+0x10800] ;  /* 0x01080000d41c783b */ /* 0x000e6a0000004200 */
[C---:B------:R-:W-:Y:S06]  /*1dba0*/  HMMA.16816.F32 R64, R4.reuse, R36, RZ ;  /* 0x000000240440723c */ /* 0x040fec00000018ff */
[----:B------:R-:W-:Y:S01]  /*1dbb0*/  HMMA.16816.F32 R100, R4, R38, RZ ;  /* 0x000000260464723c */ /* 0x000fe200000018ff */
[----:B----4-:R-:W-:-:S05]  /*1dbc0*/  MOV R8, R134 ;  /* 0x0000008600087202 */ /* 0x010fca0000000f00 */
[C---:B------:R-:W-:Y:S06]  /*1dbd0*/  HMMA.16816.F32 R36, R4.reuse, R44, RZ ;  /* 0x0000002c0424723c */ /* 0x040fec00000018ff */
[C---:B------:R-:W-:Y:S06]  /*1dbe0*/  HMMA.16816.F32 R96, R4.reuse, R40, RZ ;  /* 0x000000280460723c */ /* 0x040fec00000018ff */
[C---:B------:R-:W-:Y:S06]  /*1dbf0*/  HMMA.16816.F32 R44, R4.reuse, R46, RZ ;  /* 0x0000002e042c723c */ /* 0x040fec00000018ff */
[C---:B------:R-:W-:Y:S06]  /*1dc00*/  HMMA.16816.F32 R40, R4.reuse, R42, RZ ;  /* 0x0000002a0428723c */ /* 0x040fec00000018ff */
[C---:B------:R-:W-:Y:S06]  /*1dc10*/  HMMA.16816.F32 R160, R4.reuse, R24, RZ ;  /* 0x0000001804a0723c */ /* 0x040fec00000018ff */
[C---:B------:R-:W-:Y:S06]  /*1dc20*/  HMMA.16816.F32 R168, R4.reuse, R26, RZ ;  /* 0x0000001a04a8723c */ /* 0x040fec00000018ff */
[C---:B------:R-:W-:Y:S06]  /*1dc30*/  HMMA.16816.F32 R180, R4.reuse, R16, RZ ;  /* 0x0000001004b4723c */ /* 0x040fec00000018ff */
[C---:B------:R-:W-:Y:S01]  /*1dc40*/  HMMA.16816.F32 R184, R4.reuse, R18, RZ ;  /* 0x0000001204b8723c */ /* 0x040fe200000018ff */
[----:B------:R-:W4:Y:S05]  /*1dc50*/  LDSM.16.MT88.4 R16, [R211+0x10800] ;  /* 0x01080000d310783b */ /* 0x000f2a0000004200 */
[C---:B------:R-:W-:Y:S06]  /*1dc60*/  HMMA.16816.F32 R200, R4.reuse, R12, RZ ;  /* 0x0000000c04c8723c */ /* 0x040fec00000018ff */
[----:B------:R-:W-:Y:S01]  /*1dc70*/  HMMA.16816.F32 R196, R4, R14, RZ ;  /* 0x0000000e04c4723c */ /* 0x000fe200000018ff */
[----:B------:R-:W-:Y:S06]  /*1dc80*/  LDSM.16.MT88.4 R12, [R209+0x12800] ;  /* 0x01280000d10c783b */ /* 0x000fec0000004200 */
[----:B------:R-:W-:-:S02]  /*1dc90*/  F2FP.F16.F32.PACK_AB R4, R156, R154 ;  /* 0x0000009a9c04723e */ /* 0x000fc400000000ff */
[----:B------:R-:W-:Y:S02]  /*1dca0*/  F2FP.F16.F32.PACK_AB R5, R8, R155 ;  /* 0x0000009b0805723e */ /* 0x000fe400000000ff */
[----:B------:R-:W-:Y:S02]  /*1dcb0*/  F2FP.F16.F32.PACK_AB R6, R220, R11 ;  /* 0x0000000bdc06723e */ /* 0x000fe400000000ff */
[----:B---3--:R-:W-:-:S07]  /*1dcc0*/  F2FP.F16.F32.PACK_AB R7, R137, R153 ;  /* 0x000000998907723e */ /* 0x008fce00000000ff */
[C---:B--2---:R-:W-:Y:S06]  /*1dcd0*/  HMMA.16816.F32 R92, R4.reuse, R32, R92 ;  /* 0x00000020045c723c */ /* 0x044fec000000185c */
[C---:B-1----:R-:W-:Y:S06]  /*1dce0*/  HMMA.16816.F32 R24, R4.reuse, R20, R88 ;  /* 0x000000140418723c */ /* 0x042fec0000001858 */
[----:B------:R-:W-:-:S12]  /*1dcf0*/  HMMA.16816.F32 R20, R4, R22, R56 ;  /* 0x000000160414723c */ /* 0x000fd80000001838 */
[----:B------:R-:W-:Y:S01]  /*1dd00*/  IMAD.MOV.U32 R135, RZ, RZ, R94 ;  /* 0x000000ffff877224 */ /* 0x000fe200078e005e */
[----:B------:R-:W-:Y:S01]  /*1dd10*/  MOV R134, R95 ;  /* 0x0000005f00867202 */ /* 0x000fe20000000f00 */
[----:B------:R-:W-:Y:S01]  /*1dd20*/  IMAD.MOV.U32 R133, RZ, RZ, R92 ;  /* 0x000000ffff857224 */ /* 0x000fe200078e005c */
[----:B------:R-:W-:-:S03]  /*1dd30*/  MOV R132, R93 ;  /* 0x0000005d00847202 */ /* 0x000fc60000000f00 */
[----:B------:R-:W-:Y:S01]  /*1dd40*/  IMAD.MOV.U32 R95, RZ, RZ, R24 ;  /* 0x000000ffff5f7224 */ /* 0x000fe200078e0018 */
[----:B------:R-:W-:Y:S01]  /*1dd50*/  MOV R94, R25 ;  /* 0x00000019005e7202 */ /* 0x000fe20000000f00 */
[----:B------:R-:W-:Y:S01]  /*1dd60*/  IMAD.MOV.U32 R93, RZ, RZ, R26 ;  /* 0x000000ffff5d7224 */ /* 0x000fe200078e001a */
[----:B------:R-:W-:Y:S02]  /*1dd70*/  MOV R92, R27 ;  /* 0x0000001b005c7202 */ /* 0x000fe40000000f00 */
[C---:B------:R-:W-:Y:S06]  /*1dd80*/  HMMA.16816.F32 R24, R4.reuse, R28, R84 ;  /* 0x0000001c0418723c */ /* 0x040fec0000001854 */
[----:B------:R-:W-:Y:S01]  /*1dd90*/  HMMA.16816.F32 R28, R4, R30, R112 ;  /* 0x0000001e041c723c */ /* 0x000fe20000001870 */
[----:B------:R-:W-:Y:S01]  /*1dda0*/  IMAD.MOV.U32 R91, RZ, RZ, R20 ;  /* 0x000000ffff5b7224 */ /* 0x000fe200078e0014 */
[----:B------:R-:W-:Y:S01]  /*1ddb0*/  MOV R90, R21 ;  /* 0x00000015005a7202 */ /* 0x000fe20000000f00 */
[----:B------:R-:W-:Y:S01]  /*1ddc0*/  IMAD.MOV.U32 R89, RZ, RZ, R22 ;  /* 0x000000ffff597224 */ /* 0x000fe200078e0016 */
[----:B------:R-:W-:-:S02]  /*1ddd0*/  MOV R88, R23 ;  /* 0x0000001700587202 */ /* 0x000fc40000000f00 */
[----:B------:R-:W1:-:S12]  /*1dde0*/  LDSM.16.MT88.4 R20, [R210+0x12800] ;  /* 0x01280000d214783b */ /* 0x000e580000004200 */
        /* <DEDUP_REMOVED lines=8> */
[----:B------:R-:W-:Y:S02]  /*1de70*/  MOV R56, R29 ;  /* 0x0000001d00387202 */ /* 0x000fe40000000f00 */
[C---:B----4-:R-:W-:Y:S06]  /*1de80*/  HMMA.16816.F32 R28, R4.reuse, R16, R80 ;  /* 0x00000010041c723c */ /* 0x050fec0000001850 */
[C---:B------:R-:W-:Y:S01]  /*1de90*/  HMMA.16816.F32 R192, R4.reuse, R18, R108 ;  /* 0x0000001204c0723c */ /* 0x040fe2000000186c */
[----:B------:R-:W3:Y:S05]  /*1dea0*/  LDSM.16.MT88.4 R16, [R209+0x14800] ;  /* 0x01480000d110783b */ /* 0x000eea0000004200 */
[----:B-1----:R-:W-:-:S12]  /*1deb0*/  HMMA.16816.F32 R172, R4, R20, R72 ;  /* 0x0000001404ac723c */ /* 0x002fd80000001848 */
[----:B------:R-:W-:Y:S01]  /*1dec0*/  IMAD.MOV.U32 R83, RZ, RZ, R28 ;  /* 0x000000ffff537224 */ /* 0x000fe200078e001c */
[----:B------:R-:W-:Y:S01]  /*1ded0*/  MOV R82, R29 ;  /* 0x0000001d00527202 */ /* 0x000fe20000000f00 */
[----:B------:R-:W-:Y:S01]  /*1dee0*/  IMAD.MOV.U32 R81, RZ, RZ, R30 ;  /* 0x000000ffff517224 */ /* 0x000fe200078e001e */
[----:B------:R-:W-:Y:S02]  /*1def0*/  MOV R80, R31 ;  /* 0x0000001f00507202 */ /* 0x000fe40000000f00 */
[----:B------:R-:W1:Y:S01]  /*1df00*/  LDSM.16.MT88.4 R28, [R211+0x12800] ;  /* 0x01280000d31c783b */ /* 0x000e620000004200 */
[C---:B------:R-:W-:Y:S03]  /*1df10*/  HMMA.16816.F32 R164, R4.reuse, R22, R48 ;  /* 0x0000001604a4723c */ /* 0x040fe60000001830 */
[----:B------:R-:W4:Y:S03]  /*1df20*/  LDSM.16.MT88.4 R20, [R212+0x14800] ;  /* 0x01480000d414783b */ /* 0x000f260000004200 */
[C---:B------:R-:W-:Y:S06]  /*1df30*/  HMMA.16816.F32 R188, R4.reuse, R12, R76 ;  /* 0x0000000c04bc723c */ /* 0x040fec000000184c */
[C---:B------:R-:W-:Y:S01]  /*1df40*/  HMMA.16816.F32 R176, R4.reuse, R14, R52 ;  /* 0x0000000e04b0723c */ /* 0x040fe20000001834 */
[----:B------:R-:W4:Y:S01]  /*1df50*/  LDSM.16.MT88.4 R12, [R210+0x14800] ;  /* 0x01480000d20c783b */ /* 0x000f220000004200 */
[----:B------:R-:W-:Y:S01]  /*1df60*/  IMAD.MOV.U32 R33, RZ, RZ, R158 ;  /* 0x000000ffff217224 */ /* 0x000fe200078e009e */
[----:B------:R-:W-:Y:S01]  /*1df70*/  MOV R58, R156 ;  /* 0x0000009c003a7202 */ /* 0x000fe20000000f00 */
[----:B------:R-:W-:Y:S01]  /*1df80*/  IMAD.MOV.U32 R59, RZ, RZ, R155 ;  /* 0x000000ffff3b7224 */ /* 0x000fe200078e009b */
[----:B------:R-:W-:Y:S01]  /*1df90*/  MOV R32, R152 ;  /* 0x0000009800207202 */ /* 0x000fe20000000f00 */
[C---:B------:R-:W-:Y:S06]  /*1dfa0*/  HMMA.16816.F32 R204, R4.reuse, R34, R60 ;  /* 0x0000002204cc723c */ /* 0x040fec000000183c */
[----:B--2---:R-:W-:Y:S01]  /*1dfb0*/  HMMA.16816.F32 R156, R4, R24, R68 ;  /* 0x00000018049c723c */ /* 0x004fe20000001844 */
[----:B------:R-:W-:Y:S01]  /*1dfc0*/  MOV R34, R154 ;  /* 0x0000009a00227202 */ /* 0x000fe20000000f00 */
[----:B------:R-:W-:-:S04]  /*1dfd0*/  IMAD.MOV.U32 R35, RZ, RZ, R153 ;  /* 0x000000ffff237224 */ /* 0x000fc800078e0099 */
[C---:B------:R-:W-:Y:S01]  /*1dfe0*/  HMMA.16816.F32 R152, R4.reuse, R26, R104 ;  /* 0x0000001a0498723c */ /* 0x040fe20000001868 */
[----:B------:R-:W2:Y:S01]  /*1dff0*/  LDSM.16.MT88.4 R24, [R211+0x14800] ;  /* 0x01480000d318783b */ /* 0x000ea20000004200 */
[----:B------:R-:W-:Y:S01]  /*1e000*/  IMAD.MOV.U32 R60, RZ, RZ, R139 ;  /* 0x000000ffff3c7224 */ /* 0x000fe200078e008b */
[----:B------:R-:W-:Y:S01]  /*1e010*/  MOV R61, R138 ;  /* 0x0000008a003d7202 */ /* 0x000fe20000000f00 */
[----:B------:R-:W-:Y:S01]  /*1e020*/  IMAD.MOV.U32 R62, RZ, RZ, R137 ;  /* 0x000000ffff3e7224 */ /* 0x000fe200078e0089 */
[----:B------:R-:W-:Y:S01]  /*1e030*/  MOV R63, R136 ;  /* 0x00000088003f7202 */ /* 0x000fe20000000f00 */
[----:B------:R-:W-:Y:S01]  /*1e040*/  IMAD.MOV.U32 R109, RZ, RZ, R113 ;  /* 0x000000ffff6d7224 */ /* 0x000fe200078e0071 */
[----:B------:R-:W-:Y:S02]  /*1e050*/  MOV R110, R112 ;  /* 0x00000070006e7202 */ /* 0x000fe40000000f00 */
[----:B---3--:R-:W-:Y:S01]  /*1e060*/  HMMA.16816.F32 R112, R4, R16, R36 ;  /* 0x000000100470723c */ /* 0x008fe20000001824 */
[----:B------:R-:W-:Y:S01]  /*1e070*/  IMAD.MOV.U32 R105, RZ, RZ, R135 ;  /* 0x000000ffff697224 */ /* 0x000fe200078e0087 */
[----:B------:R-:W-:-:S05]  /*1e080*/  MOV R106, R134 ;  /* 0x00000086006a7202 */ /* 0x000fca0000000f00 */
[----:B------:R-:W-:Y:S01]  /*1e090*/  IMAD.MOV.U32 R39, RZ, RZ, R60 ;  /* 0x000000ffff277224 */ /* 0x000fe200078e003c */
[----:B------:R-:W-:Y:S01]  /*1e0a0*/  MOV R36, R61 ;  /* 0x0000003d00247202 */ /* 0x000fe20000000f00 */
[----:B------:R-:W-:Y:S01]  /*1e0b0*/  IMAD.MOV.U32 R37, RZ, RZ, R62 ;  /* 0x000000ffff257224 */ /* 0x000fe200078e003e */
[----:B------:R-:W-:Y:S02]  /*1e0c0*/  MOV R38, R63 ;  /* 0x0000003f00267202 */ /* 0x000fe40000000f00 */
[----:B------:R-:W-:Y:S01]  /*1e0d0*/  HMMA.16816.F32 R60, R4, R18, R44 ;  /* 0x00000012043c723c */ /* 0x000fe2000000182c */
[----:B------:R-:W-:Y:S01]  /*1e0e0*/  IMAD.MOV.U32 R107, RZ, RZ, R133 ;  /* 0x000000ffff6b7224 */ /* 0x000fe200078e0085 */
[----:B------:R-:W-:Y:S01]  /*1e0f0*/  MOV R104, R132 ;  /* 0x0000008400687202 */ /* 0x000fe20000000f00 */
[----:B------:R-:W-:Y:S04]  /*1e100*/  LDSM.16.MT88.4 R16, [R210+0x16800] ;  /* 0x01680000d210783b */ /* 0x000fe80000004200 */
[----:B------:R-:W-:-:S02]  /*1e110*/  IMAD.MOV.U32 R46, RZ, RZ, R8 ;  /* 0x000000ffff2e7224 */ /* 0x000fc400078e0008 */
[-CC-:B------:R-:W-:Y:S01]  /*1e120*/  FFMA.FTZ R8, R246, R0.reuse, -R3.reuse ;  /* 0x00000000f6087223 */ /* 0x180fe20000010803 */
[C---:B-1----:R-:W-:Y:S03]  /*1e130*/  HMMA.16816.F32 R136, R4.reuse, R28, R64 ;  /* 0x0000001c0488723c */ /* 0x042fe60000001840 */
[----:B------:R1:W3:Y:S03]  /*1e140*/  MUFU.EX2 R44, R8 ;  /* 0x00000008002c7308 */ /* 0x0002e60000000800 */
[C---:B------:R-:W-:Y:S01]  /*1e150*/  HMMA.16816.F32 R132, R4.reuse, R30, R100 ;  /* 0x0000001e0484723c */ /* 0x040fe20000001864 */
[----:B------:R-:W3:Y:S05]  /*1e160*/  LDSM.16.MT88.4 R28, [R209+0x16800] ;  /* 0x01680000d11c783b */ /* 0x000eea0000004200 */
[----:B----4-:R-:W-:Y:S01]  /*1e170*/  HMMA.16816.F32 R72, R4, R20, R116 ;  /* 0x000000140448723c */ /* 0x010fe20000001874 */
[----:B-1----:R-:W-:-:S04]  /*1e180*/  FFMA.FTZ R8, R248, R0, -R3 ;  /* 0x00000000f8087223 */ /* 0x002fc80000010803 */
        /* <DEDUP_REMOVED lines=10> */
[----:B------:R-:W4:Y:S01]  /*1e230*/  LDSM.16.MT88.4 R32, [R212+0x16800] ;  /* 0x01680000d420783b */ /* 0x000f220000004200 */
[----:B-1----:R-:W-:-:S04]  /*1e240*/  FFMA.FTZ R8, R148, R0, -R3 ;  /* 0x0000000094087223 */ /* 0x002fc80000010803 */
[C---:B------:R-:W-:Y:S01]  /*1e250*/  HMMA.16816.F32 R56, R4.reuse, R14, R40 ;  /* 0x0000000e0438723c */ /* 0x040fe20000001828 */
[----:B------:R-:W1:Y:S01]  /*1e260*/  LDSM.16.MT88.4 R12, [R211+0x16800] ;  /* 0x01680000d30c783b */ /* 0x000e620000004200 */
[----:B------:R3:W-:Y:S04]  /*1e270*/  MUFU.EX2 R21, R8 ;  /* 0x0000000800157308 */ /* 0x0007e80000000800 */
[C---:B--2---:R-:W-:Y:S06]  /*1e280*/  HMMA.16816.F32 R68, R4.reuse, R24, R124 ;  /* 0x000000180444723c */ /* 0x044fec000000187c */
[----:B------:R-:W-:Y:S01]  /*1e290*/  HMMA.16816.F32 R48, R4, R26, R128 ;  /* 0x0000001a0430723c */ /* 0x000fe20000001880 */
[----:B------:R-:W2:Y:S01]  /*1e2a0*/  LDSM.16.MT88.4 R24, [R209+0x11000] ;  /* 0x01100000d118783b */ /* 0x000ea20000004200 */
[----:B---3--:R-:W-:-:S04]  /*1e2b0*/  FFMA.FTZ R8, R151, R0, -R3 ;  /* 0x0000000097087223 */ /* 0x008fc80000010803 */
[----:B------:R3:W4:Y:S02]  /*1e2c0*/  MUFU.EX2 R117, R8 ;  /* 0x0000000800757308 */ /* 0x0007240000000800 */
[----:B---3--:R-:W-:-:S06]  /*1e2d0*/  FFMA.FTZ R8, R251, R0, -R2 ;  /* 0x00000000fb087223 */ /* 0x008fcc0000010802 */
[----:B------:R3:W1:Y:S02]  /*1e2e0*/  MUFU.EX2 R99, R8 ;  /* 0x0000000800637308 */ /* 0x0006640000000800 */
[----:B---3--:R-:W-:-:S06]  /*1e2f0*/  FFMA.FTZ R8, R45, R0, -R2 ;  /* 0x000000002d087223 */ /* 0x008fcc0000010802 */
[----:B------:R3:W2:Y:S01]  /*1e300*/  MUFU.EX2 R20, R8 ;  /* 0x0000000800147308 */ /* 0x0006a20000000800 */
[----:B------:R-:W-:Y:S01]  /*1e310*/  HMMA.16816.F32 R40, R4, R30, R144 ;  /* 0x0000001e0428723c */ /* 0x000fe20000001890 */
[----:B---3--:R-:W-:-:S06]  /*1e320*/  FFMA.FTZ R8, R237, R0, -R2 ;  /* 0x00000000ed087223 */ /* 0x008fcc0000010802 */
[----:B------:R3:W-:Y:S01]  /*1e330*/  MUFU.EX2 R251, R8 ;  /* 0x0000000800fb7308 */ /* 0x0007e20000000800 */
[----:B------:R-:W-:Y:S01]  /*1e340*/  IMAD.MOV.U32 R146, RZ, RZ, R44 ;  /* 0x000000ffff927224 */ /* 0x000fe200078e002c */
[----:B------:R-:W-:Y:S01]  /*1e350*/  MOV R96, R100 ;  /* 0x0000006400607202 */ /* 0x000fe20000000f00 */
[----:B------:R-:W-:Y:S01]  /*1e360*/  IMAD.MOV.U32 R118, RZ, RZ, R101 ;  /* 0x000000ffff767224 */ /* 0x000fe200078e0065 */
[----:B------:R-:W-:Y:S01]  /*1e370*/  MOV R119, R102 ;  /* 0x0000006600777202 */ /* 0x000fe20000000f00 */
[----:B------:R-:W-:Y:S02]  /*1e380*/  IMAD.MOV.U32 R44, RZ, RZ, R103 ;  /* 0x000000ffff2c7224 */ /* 0x000fe400078e0067 */
[----:B---3--:R-:W-:-:S04]  /*1e390*/  FFMA.FTZ R8, R238, R0, -R2 ;  /* 0x00000000ee087223 */ /* 0x008fc80000010802 */
[----:B------:R-:W3:Y:S01]  /*1e3a0*/  MUFU.EX2 R237, R8 ;  /* 0x0000000800ed7308 */ /* 0x000ee20000000800 */
        /* <DEDUP_REMOVED lines=14> */
[----:B----4-:R-:W-:Y:S01]  /*1e490*/  IMAD.MOV.U32 R238, RZ, RZ, R117 ;  /* 0x000000ffffee7224 */ /* 0x010fe200078e0075 */
[----:B-1----:R-:W-:Y:S01]  /*1e4a0*/  MOV R145, R99 ;  /* 0x0000006300917202 */ /* 0x002fe20000000f00 */
[----:B------:R-:W-:-:S03]  /*1e4b0*/  IMAD.MOV.U32 R129, RZ, RZ, R101 ;  /* 0x000000ffff817224 */ /* 0x000fc600078e0065 */
[C---:B------:R-:W-:Y:S01]  /*1e4c0*/  HMMA.16816.F32 R84, R4.reuse, R18, R168 ;  /* 0x000000120454723c */ /* 0x040fe200000018a8 */
[----:B------:R-:W-:Y:S01]  /*1e4d0*/  MOV R122, R118 ;  /* 0x00000076007a7202 */ /* 0x000fe20000000f00 */
[----:B------:R-:W-:Y:S01]  /*1e4e0*/  IMAD.MOV.U32 R121, RZ, RZ, R119 ;  /* 0x000000ffff797224 */ /* 0x000fe200078e0077 */
[----:B------:R-:W-:Y:S01]  /*1e4f0*/  MOV R128, R100 ;  /* 0x0000006400807202 */ /* 0x000fe20000000f00 */
[----:B------:R-:W-:Y:S01]  /*1e500*/  IMAD.MOV.U32 R131, RZ, RZ, R103 ;  /* 0x000000ffff837224 */ /* 0x000fe200078e0067 */
[----:B------:R-:W-:Y:S02]  /*1e510*/  MOV R130, R102 ;  /* 0x0000006600827202 */ /* 0x000fe40000000f00 */
[----:B--2---:R-:W-:Y:S01]  /*1e520*/  IMAD.MOV.U32 R170, RZ, RZ, R20 ;  /* 0x000000ffffaa7224 */ /* 0x004fe200078e0014 */
        /* <DEDUP_REMOVED lines=26> */
[----:B------:R-:W-:Y:S01]  /*1e6d0*/  IMAD.MOV.U32 R151, RZ, RZ, R219 ;  /* 0x000000ffff977224 */ /* 0x000fe200078e00db */
[----:B------:R-:W1:Y:S04]  /*1e6e0*/  LDSM.16.MT88.4 R20, [R210+0x11000] ;  /* 0x01100000d214783b */ /* 0x000e680000004200 */
[----:B------:R-:W-:Y:S01]  /*1e6f0*/  HMMA.16816.F32 R36, R4, R16, R160 ;  /* 0x000000100424723c */ /* 0x000fe200000018a0 */
[----:B------:R-:W-:-:S05]  /*1e700*/  MOV R141, R222 ;  /* 0x000000de008d7202 */ /* 0x000fca0000000f00 */
[C---:B------:R-:W-:Y:S01]  /*1e710*/  HMMA.16816.F32 R92, R4.reuse, R32, R180 ;  /* 0x00000020045c723c */ /* 0x040fe200000018b4 */
[----:B------:R2:W5:Y:S05]  /*1e720*/  LDL.LU R222, [R1+0x54] ;  /* 0x0000540001de7983 */ /* 0x00056a0000300800 */
[C---:B------:R-:W-:Y:S06]  /*1e730*/  HMMA.16816.F32 R80, R4.reuse, R34, R184 ;  /* 0x000000220450723c */ /* 0x040fec00000018b8 */
[C---:B------:R-:W-:Y:S06]  /*1e740*/  HMMA.16816.F32 R88, R4.reuse, R12, R200 ;  /* 0x0000000c0458723c */ /* 0x040fec00000018c8 */
[----:B------:R-:W-:Y:S01]  /*1e750*/  HMMA.16816.F32 R44, R4, R14, R196 ;  /* 0x0000000e042c723c */ /* 0x000fe200000018c4 */
[----:B------:R-:W-:Y:S01]  /*1e760*/  IMAD.MOV.U32 R142, RZ, RZ, R221 ;  /* 0x000000ffff8e7224 */ /* 0x000fe200078e00dd */
[----:B------:R-:W-:Y:S01]  /*1e770*/  MOV R143, R220 ;  /* 0x000000dc008f7202 */ /* 0x000fe20000000f00 */
[----:B------:R2:W5:Y:S04]  /*1e780*/  LDL.LU R221, [R1+0x50] ;  /* 0x0000500001dd7983 */ /* 0x0005680000300800 */
[----:B------:R-:W-:Y:S01]  /*1e790*/  F2FP.F16.F32.PACK_AB R4, R171, R146 ;  /* 0x00000092ab04723e */ /* 0x000fe200000000ff */
[----:B------:R2:W5:Y:S01]  /*1e7a0*/  LDL.LU R220, [R1+0x4c] ;  /* 0x00004c0001dc7983 */ /* 0x0005620000300800 */
[----:B------:R-:W-:-:S02]  /*1e7b0*/  F2FP.F16.F32.PACK_AB R5, R170, R145 ;  /* 0x00000091aa05723e */ /* 0x000fc400000000ff */
[----:B------:R-:W-:Y:S01]  /*1e7c0*/  F2FP.F16.F32.PACK_AB R6, R238, R169 ;  /* 0x000000a9ee06723e */ /* 0x000fe200000000ff */
[----:B------:R2:W5:Y:S01]  /*1e7d0*/  LDL.LU R219, [R1+0x48] ;  /* 0x0000480001db7983 */ /* 0x0005620000300800 */
[----:B---3--:R-:W-:Y:S02]  /*1e7e0*/  F2FP.F16.F32.PACK_AB R7, R237, R251 ;  /* 0x000000fbed07723e */ /* 0x008fe400000000ff */
[----:B------:R-:W-:Y:S01]  /*1e7f0*/  MOV R180, R124 ;  /* 0x0000007c00b47202 */ /* 0x000fe20000000f00 */
[----:B------:R-:W-:Y:S01]  /*1e800*/  IMAD.MOV.U32 R181, RZ, RZ, R125 ;  /* 0x000000ffffb57224 */ /* 0x000fe200078e007d */
[----:B------:R-:W-:Y:S01]  /*1e810*/  MOV R124, R216 ;  /* 0x000000d8007c7202 */ /* 0x000fe20000000f00 */
[----:B------:R-:W-:Y:S01]  /*1e820*/  IMAD.MOV.U32 R144, RZ, RZ, R122 ;  /* 0x000000ffff907224 */ /* 0x000fe200078e007a */
[----:B------:R-:W-:Y:S01]  /*1e830*/  MOV R182, R126 ;  /* 0x0000007e00b67202 */ /* 0x000fe20000000f00 */
[----:B------:R-:W-:Y:S01]  /*1e840*/  HMMA.16816.F32 R160, R4, R24, R128 ;  /* 0x0000001804a0723c */ /* 0x000fe20000001880 */
[----:B------:R-:W-:Y:S01]  /*1e850*/  IMAD.MOV.U32 R126, RZ, RZ, R120 ;  /* 0x000000ffff7e7224 */ /* 0x000fe200078e0078 */
[----:B------:R-:W-:Y:S01]  /*1e860*/  MOV R125, R121 ;  /* 0x00000079007d7202 */ /* 0x000fe20000000f00 */
[----:B------:R-:W3:Y:S04]  /*1e870*/  LDSM.16.MT88.4 R12, [R209+0x13000] ;  /* 0x01300000d10c783b */ /* 0x000ee80000004200 */
[----:B------:R-:W-:Y:S01]  /*1e880*/  MOV R128, R218 ;  /* 0x000000da00807202 */ /* 0x000fe20000000f00 */
[----:B------:R-:W-:Y:S01]  /*1e890*/  IMAD.MOV.U32 R129, RZ, RZ, R217 ;  /* 0x000000ffff817224 */ /* 0x000fe200078e00d9 */
[----:B------:R2:W5:Y:S01]  /*1e8a0*/  LDL.LU R218, [R1+0x44] ;  /* 0x0000440001da7983 */ /* 0x0005620000300800 */
[----:B------:R-:W-:Y:S01]  /*1e8b0*/  IMAD.MOV.U32 R130, RZ, RZ, R215 ;  /* 0x000000ffff827224 */ /* 0x000fe200078e00d7 */
[----:B------:R-:W-:-:S02]  /*1e8c0*/  MOV R131, R214 ;  /* 0x000000d600837202 */ /* 0x000fc40000000f00 */
[----:B------:R2:W5:Y:S01]  /*1e8d0*/  LDL.LU R217, [R1+0x40] ;  /* 0x0000400001d97983 */ /* 0x0005620000300800 */
[----:B------:R-:W-:-:S03]  /*1e8e0*/  IMAD.MOV.U32 R120, RZ, RZ, R213 ;  /* 0x000000ffff787224 */ /* 0x000fc600078e00d5 */
        /* <DEDUP_REMOVED lines=8> */
[----:B------:R-:W4:Y:S01]  /*1e970*/  LDSM.16.MT88.4 R16, [R211+0x11000] ;  /* 0x01100000d310783b */ /* 0x000f220000004200 */
[----:B------:R-:W-:Y:S01]  /*1e980*/  IMAD.MOV.U32 R183, RZ, RZ, R127 ;  /* 0x000000ffffb77224 */ /* 0x000fe200078e007f */
[----:B------:R-:W-:Y:S01]  /*1e990*/  MOV R127, R248 ;  /* 0x000000f8007f7202 */ /* 0x000fe20000000f00 */
[----:B------:R-:W-:Y:S01]  /*1e9a0*/  IMAD.MOV.U32 R147, RZ, RZ, R97 ;  /* 0x000000ffff937224 */ /* 0x000fe200078e0061 */
[----:B------:R-:W-:Y:S01]  /*1e9b0*/  MOV R248, R96 ;  /* 0x0000006000f87202 */ /* 0x000fe20000000f00 */
[----:B------:R-:W-:Y:S01]  /*1e9c0*/  IMAD.MOV.U32 R140, RZ, RZ, R99 ;  /* 0x000000ffff8c7224 */ /* 0x000fe200078e0063 */
[----:B------:R-:W-:Y:S01]  /*1e9d0*/  MOV R148, R98 ;  /* 0x0000006200947202 */ /* 0x000fe20000000f00 */
[----:B------:R-:W-:Y:S01]  /*1e9e0*/  LDSM.16.MT88.4 R28, [R212+0x13000] ;  /* 0x01300000d41c783b */ /* 0x000fe20000004200 */
[C---:B------:R-:W-:Y:S03]  /*1e9f0*/  HMMA.16816.F32 R96, R4.reuse, R26, R204 ;  /* 0x0000001a0460723c */ /* 0x040fe600000018cc */
[----:B------:R-:W2:Y:S03]  /*1ea00*/  LDSM.16.MT88.4 R24, [R210+0x13000] ;  /* 0x01300000d218783b */ /* 0x000ea60000004200 */
[C---:B-1----:R-:W-:Y:S01]  /*1ea10*/  HMMA.16816.F32 R100, R4.reuse, R20, R100 ;  /* 0x000000140464723c */ /* 0x042fe20000001864 */
[----:B------:R-:W-:Y:S05]  /*1ea20*/  LDSM.16.MT88.4 R32, [R212+0x11000] ;  /* 0x01100000d420783b */ /* 0x000fea0000004200 */
[C---:B------:R-:W-:Y:S01]  /*1ea30*/  HMMA.16816.F32 R104, R4.reuse, R22, R104 ;  /* 0x000000160468723c */ /* 0x040fe20000001868 */
[----:B------:R-:W1:Y:S05]  /*1ea40*/  LDSM.16.MT88.4 R20, [R211+0x13000] ;  /* 0x01300000d314783b */ /* 0x000e6a0000004200 */
[C---:B---3--:R-:W-:Y:S06]  /*1ea50*/  HMMA.16816.F32 R200, R4.reuse, R12, R188 ;  /* 0x0000000c04c8723c */ /* 0x048fec00000018bc */
[C---:B------:R-:W-:Y:S01]  /*1ea60*/  HMMA.16816.F32 R176, R4.reuse, R14, R176 ;  /* 0x0000000e04b0723c */ /* 0x040fe200000018b0 */
[----:B------:R-:W3:Y:S05]  /*1ea70*/  LDSM.16.MT88.4 R12, [R210+0x15000] ;  /* 0x01500000d20c783b */ /* 0x000eea0000004200 */
[C---:B----4-:R-:W-:Y:S06]  /*1ea80*/  HMMA.16816.F32 R204, R4.reuse, R16, R180 ;  /* 0x0000001004cc723c */ /* 0x050fec00000018b4 */
[C---:B------:R-:W-:Y:S01]  /*1ea90*/  HMMA.16816.F32 R192, R4.reuse, R18, R192 ;  /* 0x0000001204c0723c */ /* 0x040fe200000018c0 */
        /* <DEDUP_REMOVED lines=15> */
[C---:B--2---:R-:W-:Y:S06]  /*1eb90*/  HMMA.16816.F32 R196, R4.reuse, R24, R172 ;  /* 0x0000001804c4723c */ /* 0x044fec00000018ac */
[----:B------:R-:W-:Y:S07]  /*1eba0*/  HMMA.16816.F32 R172, R4, R30, R152 ;  /* 0x0000001e04ac723c */ /* 0x000fee0000001898 */
[----:B------:R-:W-:Y:S01]  /*1ebb0*/  IMAD.MOV.U32 R152, RZ, RZ, R128 ;  /* 0x000000ffff987224 */ /* 0x000fe200078e0080 */
[----:B------:R-:W-:Y:S01]  /*1ebc0*/  MOV R153, R129 ;  /* 0x0000008100997202 */ /* 0x000fe20000000f00 */
[----:B------:R-:W-:Y:S01]  /*1ebd0*/  IMAD.MOV.U32 R154, RZ, RZ, R130 ;  /* 0x000000ffff9a7224 */ /* 0x000fe200078e0082 */
[----:B------:R-:W-:-:S02]  /*1ebe0*/  MOV R155, R131 ;  /* 0x00000083009b7202 */ /* 0x000fc40000000f00 */
[C---:B-1----:R-:W-:Y:S06]  /*1ebf0*/  HMMA.16816.F32 R128, R4.reuse, R22, R132 ;  /* 0x000000160480723c */ /* 0x042fec0000001884 */
[----:B---3--:R-:W-:Y:S01]  /*1ec00*/  HMMA.16816.F32 R132, R4, R14, R56 ;  /* 0x0000000e0484723c */ /* 0x008fe20000001838 */
[----:B------:R-:W-:-:S05]  /*1ec10*/  IMAD.MOV.U32 R168, RZ, RZ, R179 ;  /* 0x000000ffffa87224 */ /* 0x000fca00078e00b3 */
[C---:B------:R-:W-:Y:S06]  /*1ec20*/  HMMA.16816.F32 R108, R4.reuse, R32, R108 ;  /* 0x00000020046c723c */ /* 0x040fec000000186c */
[----:B------:R-:W-:Y:S01]  /*1ec30*/  HMMA.16816.F32 R116, R4, R34, R116 ;  /* 0x000000220474723c */ /* 0x000fe20000001874 */
[----:B------:R-:W-:Y:S01]  /*1ec40*/  IMAD.MOV.U32 R33, RZ, RZ, R178 ;  /* 0x000000ffff217224 */ /* 0x000fe200078e00b2 */
[----:B------:R-:W-:-:S05]  /*1ec50*/  MOV R32, R176 ;  /* 0x000000b000207202 */ /* 0x000fca0000000f00 */
[----:B------:R-:W-:Y:S02]  /*1ec60*/  MOV R34, R177 ;  /* 0x000000b100227202 */ /* 0x000fe40000000f00 */
[----:B------:R-:W-:Y:S01]  /*1ec70*/  HMMA.16816.F32 R176, R4, R26, R164 ;  /* 0x0000001a04b0723c */ /* 0x000fe200000018a4 */
[----:B------:R-:W-:Y:S01]  /*1ec80*/  IMAD.MOV.U32 R8, RZ, RZ, R144 ;  /* 0x000000ffff087224 */ /* 0x000fe200078e0090 */
[----:B------:R-:W-:Y:S05]  /*1ec90*/  LDSM.16.MT88.4 R24, [R211+0x15000] ;  /* 0x01500000d318783b */ /* 0x000fea0000004200 */
[----:B------:R-:W-:Y:S01]  /*1eca0*/  IMAD.MOV.U32 R166, RZ, RZ, R34 ;  /* 0x000000ffffa67224 */ /* 0x000fe200078e0022 */
[----:B------:R-:W-:Y:S01]  /*1ecb0*/  MOV R167, R33 ;  /* 0x0000002100a77202 */ /* 0x000fe20000000f00 */
[----:B------:R-:W-:-:S02]  /*1ecc0*/  IMAD.MOV.U32 R165, RZ, RZ, R32 ;  /* 0x000000ffffa57224 */ /* 0x000fc400078e0020 */
[----:B------:R-:W1:Y:S01]  /*1ecd0*/  LDSM.16.MT88.4 R32, [R212+0x15000] ;  /* 0x01500000d420783b */ /* 0x000e620000004200 */
[----:B------:R-:W-:Y:S02]  /*1ece0*/  MOV R164, R123 ;  /* 0x0000007b00a47202 */ /* 0x000fe40000000f00 */
[----:B------:R-:W-:Y:S01]  /*1ecf0*/  HMMA.16816.F32 R120, R4, R28, R156 ;  /* 0x0000001c0478723c */ /* 0x000fe2000000189c */
[----:B------:R-:W-:Y:S01]  /*1ed00*/  MOV R144, R140 ;  /* 0x0000008c00907202 */ /* 0x000fe20000000f00 */
[----:B------:R-:W-:Y:S01]  /*1ed10*/  IMAD.MOV.U32 R57, RZ, RZ, R134 ;  /* 0x000000ffff397224 */ /* 0x000fe200078e0086 */
[----:B------:R-:W-:-:S04]  /*1ed20*/  MOV R58, R133 ;  /* 0x00000085003a7202 */ /* 0x000fc80000000f00 */
[----:B------:R-:W-:Y:S01]  /*1ed30*/  MOV R28, R141 ;  /* 0x0000008d001c7202 */ /* 0x000fe20000000f00 */
[----:B------:R-:W-:Y:S01]  /*1ed40*/  IMAD.MOV.U32 R29, RZ, RZ, R142 ;  /* 0x000000ffff1d7224 */ /* 0x000fe200078e008e */
[----:B------:R-:W-:Y:S01]  /*1ed50*/  MOV R156, R143 ;  /* 0x0000008f009c7202 */ /* 0x000fe20000000f00 */
[C---:B----4-:R-:W-:Y:S01]  /*1ed60*/  HMMA.16816.F32 R188, R4.reuse, R16, R112 ;  /* 0x0000001004bc723c */ /* 0x050fe20000001870 */
[----:B------:R-:W-:Y:S01]  /*1ed70*/  MOV R157, R182 ;  /* 0x000000b6009d7202 */ /* 0x000fe20000000f00 */
[----:B------:R-:W-:Y:S01]  /*1ed80*/  IMAD.MOV.U32 R134, RZ, RZ, R29 ;  /* 0x000000ffff867224 */ /* 0x000fe200078e001d */
[----:B------:R-:W-:Y:S01]  /*1ed90*/  MOV R133, R28 ;  /* 0x0000001c00857202 */ /* 0x000fe20000000f00 */
[----:B------:R-:W-:Y:S01]  /*1eda0*/  IMAD.MOV.U32 R158, RZ, RZ, R181 ;  /* 0x000000ffff9e7224 */ /* 0x000fe200078e00b5 */
[----:B------:R-:W-:Y:S01]  /*1edb0*/  LDSM.16.MT88.4 R28, [R212+0x17000] ;  /* 0x01700000d41c783b */ /* 0x000fe20000004200 */
[C---:B------:R-:W-:Y:S03]  /*1edc0*/  HMMA.16816.F32 R140, R4.reuse, R18, R60 ;  /* 0x00000012048c723c */ /* 0x040fe6000000183c */
[----:B------:R-:W2:Y:S01]  /*1edd0*/  LDSM.16.MT88.4 R16, [R210+0x17000] ;  /* 0x01700000d210783b */ /* 0x000ea20000004200 */
[----:B------:R-:W-:Y:S01]  /*1ede0*/  IMAD.MOV.U32 R59, RZ, RZ, R135 ;  /* 0x000000ffff3b7224 */ /* 0x000fe200078e0087 */
[----:B------:R-:W-:Y:S01]  /*1edf0*/  MOV R135, R156 ;  /* 0x0000009c00877202 */ /* 0x000fe20000000f00 */
[----:B------:R-:W-:Y:S01]  /*1ee00*/  FFMA.FTZ R8, R8, R0, -R3 ;  /* 0x0000000008087223 */ /* 0x000fe20000010803 */
[----:B------:R-:W-:Y:S01]  /*1ee10*/  IMAD.MOV.U32 R156, RZ, RZ, R157 ;  /* 0x000000ffff9c7224 */ /* 0x000fe200078e009d */
[----:B------:R-:W-:Y:S01]  /*1ee20*/  HMMA.16816.F32 R136, R4, R20, R136 ;  /* 0x000000140488723c */ /* 0x000fe20000001888 */
[----:B------:R-:W-:Y:S01]  /*1ee30*/  MOV R157, R158 ;  /* 0x0000009e009d7202 */ /* 0x000fe20000000f00 */
[----:B------:R-:W3:Y:S01]  /*1ee40*/  LDSM.16.MT88.4 R20, [R209+0x17000] ;  /* 0x01700000d114783b */ /* 0x000ee20000004200 */
[----:B------:R-:W-:Y:S01]  /*1ee50*/  IMAD.MOV.U32 R158, RZ, RZ, R164 ;  /* 0x000000ffff9e7224 */ /* 0x000fe200078e00a4 */
[----:B------:R-:W-:-:S02]  /*1ee60*/  MOV R164, R151 ;  /* 0x0000009700a47202 */ /* 0x000fc40000000f00 */
[----:B------:R4:W-:Y:S01]  /*1ee70*/  MUFU.EX2 R151, R8 ;  /* 0x0000000800977308 */ /* 0x0009e20000000800 */
[----:B------:R-:W-:Y:S01]  /*1ee80*/  IMAD.MOV.U32 R159, RZ, RZ, R183 ;  /* 0x000000ffff9f7224 */ /* 0x000fe200078e00b7 */
[----:B------:R-:W-:Y:S01]  /*1ee90*/  MOV R113, R152 ;  /* 0x0000009800717202 */ /* 0x000fe20000000f00 */
[----:B------:R-:W-:Y:S01]  /*1eea0*/  HMMA.16816.F32 R184, R4, R12, R76 ;  /* 0x0000000c04b8723c */ /* 0x000fe2000000184c */
[----:B------:R-:W3:Y:S01]  /*1eeb0*/  LDSM.16.MT88.4 R12, [R211+0x17000] ;  /* 0x01700000d30c783b */ /* 0x000ee20000004200 */
[----:B----4-:R-:W-:-:S04]  /*1eec0*/  FFMA.FTZ R8, R246, R0, -R3 ;  /* 0x00000000f6087223 */ /* 0x010fc80000010803 */
[----:B------:R4:W3:Y:S01]  /*1eed0*/  MUFU.EX2 R246, R8 ;  /* 0x0000000800f67308 */ /* 0x0008e20000000800 */
[----:B------:R-:W-:Y:S01]  /*1eee0*/  IMAD.MOV.U32 R76, RZ, RZ, R164 ;  /* 0x000000ffff4c7224 */ /* 0x000fe200078e00a4 */
[----:B------:R-:W-:Y:S01]  /*1eef0*/  MOV R164, R11 ;  /* 0x0000000b00a47202 */ /* 0x000fe20000000f00 */
[----:B------:R-:W-:Y:S01]  /*1ef00*/  IMAD.MOV.U32 R78, RZ, RZ, R157 ;  /* 0x000000ffff4e7224 */ /* 0x000fe200078e009d */
[----:B------:R-:W-:Y:S01]  /*1ef10*/  MOV R79, R156 ;  /* 0x0000009c004f7202 */ /* 0x000fe20000000f00 */
[----:B------:R-:W-:Y:S01]  /*1ef20*/  IMAD.MOV.U32 R114, RZ, RZ, R153 ;  /* 0x000000ffff727224 */ /* 0x000fe200078e0099 */
[----:B------:R-:W-:Y:S01]  /*1ef30*/  MOV R77, R158 ;  /* 0x0000009e004d7202 */ /* 0x000fe20000000f00 */
[-CC-:B----4-:R-:W-:Y:S01]  /*1ef40*/  FFMA.FTZ R8, R159, R0.reuse, -R3.reuse ;  /* 0x000000009f087223 */ /* 0x190fe20000010803 */
[----:B------:R-:W-:Y:S01]  /*1ef50*/  FFMA.FTZ R3, R113, R0, -R3 ;  /* 0x0000000071037223 */ /* 0x000fe20000010803 */
[----:B------:R-:W-:-:S03]  /*1ef60*/  IMAD.MOV.U32 R159, RZ, RZ, R148 ;  /* 0x000000ffff9f7224 */ /* 0x000fc600078e0094 */
[----:B------:R4:W-:Y:S01]  /*1ef70*/  MUFU.EX2 R11, R3 ;  /* 0x00000003000b7308 */ /* 0x0009e20000000800 */
[----:B------:R-:W-:Y:S01]  /*1ef80*/  MOV R115, R154 ;  /* 0x0000009a00737202 */ /* 0x000fe20000000f00 */
[----:B-1----:R-:W-:Y:S01]  /*1ef90*/  HMMA.16816.F32 R180, R4, R32, R72 ;  /* 0x0000002004b4723c */ /* 0x002fe20000001848 */
[----:B------:R-:W-:Y:S01]  /*1efa0*/  MOV R56, R132 ;  /* 0x0000008400387202 */ /* 0x000fe20000000f00 */
[----:B------:R-:W-:Y:S02]  /*1efb0*/  IMAD.MOV.U32 R132, RZ, RZ, R155 ;  /* 0x000000ffff847224 */ /* 0x000fe400078e009b */
[----:B----4-:R-:W-:-:S04]  /*1efc0*/  FFMA.FTZ R3, R10, R0, -R2 ;  /* 0x000000000a037223 */ /* 0x010fc80000010802 */
[----:B------:R1:W-:Y:S01]  /*1efd0*/  MUFU.EX2 R10, R3 ;  /* 0x00000003000a7308 */ /* 0x0003e20000000800 */
[----:B------:R-:W-:Y:S01]  /*1efe0*/  MOV R74, R114 ;  /* 0x00000072004a7202 */ /* 0x000fe20000000f00 */
[----:B------:R-:W-:Y:S01]  /*1eff0*/  IMAD.MOV.U32 R61, RZ, RZ, R125 ;  /* 0x000000ffff3d7224 */ /* 0x000fe200078e007d */
[----:B------:R-:W-:Y:S01]  /*1f000*/  MOV R60, R124 ;  /* 0x0000007c003c7202 */ /* 0x000fe20000000f00 */
[----:B------:R-:W-:Y:S01]  /*1f010*/  IMAD.MOV.U32 R75, RZ, RZ, R115 ;  /* 0x000000ffff4b7224 */ /* 0x000fe200078e0073 */
[----:B------:R-:W-:Y:S01]  /*1f020*/  MOV R62, R126 ;  /* 0x0000007e003e7202 */ /* 0x000fe20000000f00 */
[----:B------:R-:W-:Y:S02]  /*1f030*/  IMAD.MOV.U32 R114, RZ, RZ, R133 ;  /* 0x000000ffff727224 */ /* 0x000fe400078e0085 */
[----:B------:R-:W-:Y:S01]  /*1f040*/  MUFU.EX2 R148, R8 ;  /* 0x0000000800947308 */ /* 0x000fe20000000800 */
[----:B-1----:R-:W-:Y:S02]  /*1f050*/  FFMA.FTZ R3, R159, R0, -R2 ;  /* 0x000000009f037223 */ /* 0x002fe40000010802 */
[----:B------:R-:W1:Y:S01]  /*1f060*/  LDSM.16.MT88.4 R156, [R209+0x11800] ;  /* 0x01180000d19c783b */ /* 0x000e620000004200 */
[----:B------:R-:W-:-:S04]  /*1f070*/  MOV R115, R132 ;  /* 0x0000008400737202 */ /* 0x000fc80000000f00 */
[----:B------:R4:W1:Y:S01]  /*1f080*/  MUFU.EX2 R8, R3 ;  /* 0x0000000300087308 */ /* 0x0008620000000800 */
[----:B------:R-:W-:Y:S01]  /*1f090*/  MOV R113, R134 ;  /* 0x0000008600717202 */ /* 0x000fe20000000f00 */
[----:B------:R-:W-:Y:S01]  /*1f0a0*/  IMAD.MOV.U32 R112, RZ, RZ, R135 ;  /* 0x000000ffff707224 */ /* 0x000fe200078e0087 */
[C---:B------:R-:W-:Y:S06]  /*1f0b0*/  HMMA.16816.F32 R152, R4.reuse, R24, R68 ;  /* 0x000000180498723c */ /* 0x040fec0000001844 */
[C---:B--2---:R-:W-:Y:S01]  /*1f0c0*/  HMMA.16816.F32 R132, R4.reuse, R16, R36 ;  /* 0x000000100484723c */ /* 0x044fe20000001824 */
[----:B------:R-:W-:Y:S01]  /*1f0d0*/  IMAD.MOV.U32 R71, RZ, RZ, R60 ;  /* 0x000000ffff477224 */ /* 0x000fe200078e003c */
[----:B------:R-:W-:Y:S01]  /*1f0e0*/  MOV R70, R61 ;  /* 0x0000003d00467202 */ /* 0x000fe20000000f00 */
[----:B------:R-:W-:Y:S01]  /*1f0f0*/  IMAD.MOV.U32 R69, RZ, RZ, R62 ;  /* 0x000000ffff457224 */ /* 0x000fe200078e003e */
[----:B------:R-:W-:Y:S01]  /*1f100*/  MOV R60, R165 ;  /* 0x000000a5003c7202 */ /* 0x000fe20000000f00 */
[----:B------:R-:W-:Y:S01]  /*1f110*/  IMAD.MOV.U32 R61, RZ, RZ, R166 ;  /* 0x000000ffff3d7224 */ /* 0x000fe200078e00a6 */
[----:B------:R-:W-:Y:S01]  /*1f120*/  HMMA.16816.F32 R16, R4, R18, R84 ;  /* 0x000000120410723c */ /* 0x000fe20000001854 */
[-CC-:B----4-:R-:W-:Y:S01]  /*1f130*/  FFMA.FTZ R3, R74, R0.reuse, -R2.reuse ;  /* 0x000000004a037223 */ /* 0x190fe20000010802 */
[----:B------:R-:W-:Y:S01]  /*1f140*/  FFMA.FTZ R0, R75, R0, -R2 ;  /* 0x000000004b007223 */ /* 0x000fe20000010802 */
[----:B------:R-:W-:-:S04]  /*1f150*/  MOV R62, R167 ;  /* 0x000000a7003e7202 */ /* 0x000fc80000000f00 */
[----:B------:R-:W-:Y:S01]  /*1f160*/  IMAD.MOV.U32 R87, RZ, RZ, R164 ;  /* 0x000000ffff577224 */ /* 0x000fe200078e00a4 */
[----:B------:R-:W-:Y:S01]  /*1f170*/  MUFU.EX2 R3, R3 ;  /* 0x0000000300037308 */ /* 0x000fe20000000800 */
[C---:B------:R-:W-:Y:S01]  /*1f180*/  HMMA.16816.F32 R164, R4.reuse, R28, R92 ;  /* 0x0000001c04a4723c */ /* 0x040fe2000000185c */
[----:B------:R-:W-:Y:S01]  /*1f190*/  IMAD.MOV.U32 R63, RZ, RZ, R127 ;  /* 0x000000ffff3f7224 */ /* 0x000fe200078e007f */
[----:B------:R-:W-:Y:S05]  /*1f1a0*/  LDSM.16.MT88.4 R72, [R210+0x13800] ;  /* 0x01380000d248783b */ /* 0x000fea0000004200 */
[----:B------:R-:W-:Y:S02]  /*1f1b0*/  MOV R92, R248 ;  /* 0x000000f8005c7202 */ /* 0x000fe40000000f00 */
[----:B------:R2:W4:Y:S01]  /*1f1c0*/  MUFU.EX2 R248, R0 ;  /* 0x0000000000f87308 */ /* 0x0005220000000800 */
[C---:B---3--:R-:W-:Y:S01]  /*1f1d0*/  HMMA.16816.F32 R124, R4.reuse, R20, R64 ;  /* 0x00000014047c723c */ /* 0x048fe20000001840 */
[----:B------:R-:W-:Y:S01]  /*1f1e0*/  IMAD.MOV.U32 R2, RZ, RZ, R59 ;  /* 0x000000ffff027224 */ /* 0x000fe200078e003b */
[----:B------:R-:W-:Y:S01]  /*1f1f0*/  MOV R95, R57 ;  /* 0x00000039005f7202 */ /* 0x000fe20000000f00 */
[----:B------:R-:W-:Y:S01]  /*1f200*/  IMAD.MOV.U32 R94, RZ, RZ, R58 ;  /* 0x000000ffff5e7224 */ /* 0x000fe200078e003a */
[----:B------:R-:W-:Y:S01]  /*1f210*/  LDSM.16.MT88.4 R64, [R209+0x13800] ;  /* 0x01380000d140783b */ /* 0x000fe20000004200 */
[----:B------:R-:W-:Y:S01]  /*1f220*/  IMAD.MOV.U32 R93, RZ, RZ, R56 ;  /* 0x000000ffff5d7224 */ /* 0x000fe200078e0038 */
[C---:B------:R-:W-:Y:S02]  /*1f230*/  HMMA.16816.F32 R20, R4.reuse, R22, R40 ;  /* 0x000000160414723c */ /* 0x040fe40000001828 */
[----:B------:R-:W3:Y:S04]  /*1f240*/  LDSM.16.MT88.4 R40, [R210+0x11800] ;  /* 0x01180000d228783b */ /* 0x000ee80000004200 */
[----:B------:R-:W3:Y:S01]  /*1f250*/  LDSM.16.MT88.4 R56, [R211+0x11800] ;  /* 0x01180000d338783b */ /* 0x000ee20000004200 */
[----:B------:R-:W-:Y:S01]  /*1f260*/  HMMA.16816.F32 R24, R4, R26, R48 ;  /* 0x0000001a0418723c */ /* 0x000fe20000001830 */
[----:B------:R-:W-:-:S02]  /*1f270*/  MOV R68, R63 ;  /* 0x0000003f00447202 */ /* 0x000fc40000000f00 */
[----:B------:R-:W3:Y:S01]  /*1f280*/  LDSM.16.MT88.4 R48, [R212+0x11800] ;  /* 0x01180000d430783b */ /* 0x000ee20000004200 */
[----:B------:R-:W-:Y:S01]  /*1f290*/  IMAD.MOV.U32 R63, RZ, RZ, R168 ;  /* 0x000000ffff3f7224 */ /* 0x000fe200078e00a8 */
[----:B------:R-:W-:Y:S01]  /*1f2a0*/  MOV R86, R169 ;  /* 0x000000a900567202 */ /* 0x000fe20000000f00 */
[----:B------:R-:W-:Y:S01]  /*1f2b0*/  IMAD.MOV.U32 R85, RZ, RZ, R170 ;  /* 0x000000ffff557224 */ /* 0x000fe200078e00aa */
[----:B------:R-:W-:Y:S01]  /*1f2c0*/  MOV R84, R171 ;  /* 0x000000ab00547202 */ /* 0x000fe20000000f00 */
[----:B------:R-:W-:Y:S01]  /*1f2d0*/  HMMA.16816.F32 R32, R4, R34, R52 ;  /* 0x000000220420723c */ /* 0x000fe20000001834 */
[----:B--2---:R-:W-:Y:S02]  /*1f2e0*/  MOV R0, R144 ;  /* 0x0000009000007202 */ /* 0x004fe40000000f00 */
[----:B------:R-:W-:-:S03]  /*1f2f0*/  F2FP.F16.F32.PACK_AB R144, R246, R151 ;  /* 0x00000097f690723e */ /* 0x000fc600000000ff */
[C---:B------:R-:W-:Y:S01]  /*1f300*/  HMMA.16816.F32 R168, R4.reuse, R12, R88 ;  /* 0x0000000c04a8723c */ /* 0x040fe20000001858 */
[----:B------:R-:W2:Y:S05]  /*1f310*/  LDSM.16.MT88.4 R88, [R211+0x13800] ;  /* 0x01380000d358783b */ /* 0x000eaa0000004200 */
[C---:B------:R-:W-:Y:S01]  /*1f320*/  HMMA.16816.F32 R28, R4.reuse, R30, R80 ;  /* 0x0000001e041c723c */ /* 0x040fe20000001850 */
[----:B------:R-:W-:Y:S05]  /*1f330*/  LDSM.16.MT88.4 R80, [R212+0x13800] ;  /* 0x01380000d450783b */ /* 0x000fea0000004200 */
[----:B------:R-:W-:Y:S07]  /*1f340*/  HMMA.16816.F32 R12, R4, R14, R44 ;  /* 0x0000000e040c723c */ /* 0x000fee000000182c */
[----:B------:R-:W-:Y:S01]  /*1f350*/  IMAD.MOV.U32 R5, RZ, RZ, R145 ;  /* 0x000000ffff057224 */ /* 0x000fe200078e0091 */
[----:B------:R-:W-:Y:S01]  /*1f360*/  MOV R6, R146 ;  /* 0x0000009200067202 */ /* 0x000fe20000000f00 */
[----:B------:R-:W-:Y:S01]  /*1f370*/  IMAD.MOV.U32 R7, RZ, RZ, R147 ;  /* 0x000000ffff077224 */ /* 0x000fe200078e0093 */
[----:B-1----:R-:W-:-:S02]  /*1f380*/  F2FP.F16.F32.PACK_AB R145, R8, R10 ;  /* 0x0000000a0891723e */ /* 0x002fc400000000ff */
[----:B------:R-:W-:Y:S02]  /*1f390*/  F2FP.F16.F32.PACK_AB R146, R11, R148 ;  /* 0x000000940b92723e */ /* 0x000fe400000000ff */
[----:B----4-:R-:W-:-:S07]  /*1f3a0*/  F2FP.F16.F32.PACK_AB R147, R248, R3 ;  /* 0x00000003f893723e */ /* 0x010fce00000000ff */
[C---:B------:R-:W-:Y:S06]  /*1f3b0*/  HMMA.16816.F32 R160, R144.reuse, R156, R160 ;  /* 0x0000009c90a0723c */ /* 0x040fec00000018a0 */
[C---:B------:R-:W-:Y:S01]  /*1f3c0*/  HMMA.16816.F32 R156, R144.reuse, R158, R96 ;  /* 0x0000009e909c723c */ /* 0x040fe20000001860 */
[----:B------:R-:W1:Y:S05]  /*1f3d0*/  LDSM.16.MT88.4 R96, [R209+0x15800] ;  /* 0x01580000d160783b */ /* 0x000e6a0000004200 */
[C---:B---3--:R-:W-:Y:S06]  /*1f3e0*/  HMMA.16816.F32 R36, R144.reuse, R40, R100 ;  /* 0x000000289024723c */ /* 0x048fec0000001864 */
[----:B------:R-:W-:Y:S01]  /*1f3f0*/  HMMA.16816.F32 R52, R144, R56, R204 ;  /* 0x000000389034723c */ /* 0x000fe200000018cc */
[----:B------:R-:W-:Y:S01]  /*1f400*/  MOV R100, R60 ;  /* 0x0000003c00647202 */ /* 0x000fe20000000f00 */
[----:B------:R-:W-:Y:S01]  /*1f410*/  IMAD.MOV.U32 R101, RZ, RZ, R61 ;  /* 0x000000ffff657224 */ /* 0x000fe200078e003d */
[----:B------:R-:W-:Y:S01]  /*1f420*/  MOV R102, R62 ;  /* 0x0000003e00667202 */ /* 0x000fe20000000f00 */
[----:B------:R-:W-:-:S02]  /*1f430*/  IMAD.MOV.U32 R103, RZ, RZ, R63 ;  /* 0x000000ffff677224 */ /* 0x000fc400078e003f */
[C---:B------:R-:W-:Y:S06]  /*1f440*/  HMMA.16816.F32 R56, R144.reuse, R58, R192 ;  /* 0x0000003a9038723c */ /* 0x040fec00000018c0 */
[----:B------:R-:W-:Y:S01]  /*1f450*/  HMMA.16816.F32 R60, R144, R64, R200 ;  /* 0x00000040903c723c */ /* 0x000fe200000018c8 */
[----:B------:R-:W-:Y:S01]  /*1f460*/  MOV R193, R0 ;  /* 0x0000000000c17202 */ /* 0x000fe20000000f00 */
[----:B------:R-:W-:-:S04]  /*1f470*/  IMAD.MOV.U32 R0, RZ, RZ, R71 ;  /* 0x000000ffff007224 */ /* 0x000fc800078e0047 */
[C---:B------:R-:W-:Y:S01]  /*1f480*/  HMMA.16816.F32 R44, R144.reuse, R48, R108 ;  /* 0x00000030902c723c */ /* 0x040fe2000000186c */
[----:B------:R-:W-:Y:S01]  /*1f490*/  IMAD.MOV.U32 R202, RZ, RZ, R68 ;  /* 0x000000ffffca7224 */ /* 0x000fe200078e0044 */
[----:B------:R-:W-:Y:S02]  /*1f4a0*/  MOV R201, R69 ;  /* 0x0000004500c97202 */ /* 0x000fe40000000f00 */
[----:B------:R-:W-:Y:S02]  /*1f4b0*/  MOV R200, R70 ;  /* 0x0000004600c87202 */ /* 0x000fe40000000f00 */
[----:B------:R-:W-:Y:S01]  /*1f4c0*/  HMMA.16816.F32 R68, R144, R72, R196 ;  /* 0x000000489044723c */ /* 0x000fe200000018c4 */
[----:B------:R-:W-:Y:S02]  /*1f4d0*/  MOV R111, R2 ;  /* 0x00000002006f7202 */ /* 0x000fe40000000f00 */
[----:B------:R-:W-:-:S03]  /*1f4e0*/  MOV R2, R76 ;  /* 0x0000004c00027202 */ /* 0x000fc60000000f00 */
[----:B------:R-:W-:Y:S01]  /*1f4f0*/  HMMA.16816.F32 R72, R144, R74, R176 ;  /* 0x0000004a9048723c */ /* 0x000fe200000018b0 */
[----:B------:R-:W-:-:S06]  /*1f500*/  MOV R196, R77 ;  /* 0x0000004d00c47202 */ /* 0x000fcc0000000f00 */
[----:B------:R-:W-:Y:S01]  /*1f510*/  MOV R178, R114 ;  /* 0x0000007200b27202 */ /* 0x000fe20000000f00 */
[----:B------:R-:W-:Y:S01]  /*1f520*/  IMAD.MOV.U32 R177, RZ, RZ, R113 ;  /* 0x000000ffffb17224 */ /* 0x000fe200078e0071 */
[----:B------:R-:W-:-:S03]  /*1f530*/  MOV R179, R115 ;  /* 0x0000007300b37202 */ /* 0x000fc60000000f00 */
[----:B------:R-:W-:Y:S01]  /*1f540*/  FADD.FTZ R2, R2, R177 ;  /* 0x000000b102027221 */ /* 0x000fe20000010000 */
[----:B------:R-:W-:Y:S01]  /*1f550*/  FADD.FTZ R0, R0, R178 ;  /* 0x000000b200007221 */ /* 0x000fe20000010000 */
[----:B------:R-:W-:Y:S02]  /*1f560*/  MOV R197, R79 ;  /* 0x0000004f00c57202 */ /* 0x000fe40000000f00 */
[----:B------:R-:W-:Y:S01]  /*1f570*/  MOV R198, R112 ;  /* 0x0000007000c67202 */ /* 0x000fe20000000f00 */
[----:B------:R-:W-:Y:S01]  /*1f580*/  FADD.FTZ R2, R179, R2 ;  /* 0x00000002b3027221 */ /* 0x000fe20000010000 */
[----:B------:R-:W-:Y:S01]  /*1f590*/  FADD.FTZ R0, R196, R0 ;  /* 0x00000000c4007221 */ /* 0x000fe20000010000 */
[----:B------:R-:W-:Y:S01]  /*1f5a0*/  MOV R204, R5 ;  /* 0x0000000500cc7202 */ /* 0x000fe20000000f00 */
[----:B------:R-:W-:Y:S01]  /*1f5b0*/  IMAD.MOV.U32 R195, RZ, RZ, R6 ;  /* 0x000000ffffc37224 */ /* 0x000fe200078e0006 */
[----:B------:R-:W-:Y:S01]  /*1f5c0*/  MOV R194, R7 ;  /* 0x0000000700c27202 */ /* 0x000fe20000000f00 */
[----:B------:R-:W-:Y:S01]  /*1f5d0*/  IMAD.MOV.U32 R6, RZ, RZ, R85 ;  /* 0x000000ffff067224 */ /* 0x000fe200078e0055 */
[----:B------:R-:W-:Y:S01]  /*1f5e0*/  MOV R5, R84 ;  /* 0x0000005400057202 */ /* 0x000fe20000000f00 */
[C---:B------:R-:W-:Y:S01]  /*1f5f0*/  HMMA.16816.F32 R40, R144.reuse, R42, R104 ;  /* 0x0000002a9028723c */ /* 0x040fe20000001868 */
[----:B------:R-:W-:Y:S01]  /*1f600*/  MOV R7, R86 ;  /* 0x0000005600077202 */ /* 0x000fe20000000f00 */
[----:B------:R-:W-:Y:S01]  /*1f610*/  IMAD.MOV.U32 R192, RZ, RZ, R92 ;  /* 0x000000ffffc07224 */ /* 0x000fe200078e005c */
[----:B------:R-:W-:Y:S01]  /*1f620*/  MOV R108, R93 ;  /* 0x0000005d006c7202 */ /* 0x000fe20000000f00 */
[----:B------:R-:W-:Y:S01]  /*1f630*/  IMAD.MOV.U32 R110, RZ, RZ, R95 ;  /* 0x000000ffff6e7224 */ /* 0x000fe200078e005f */
[----:B------:R-:W-:Y:S01]  /*1f640*/  MOV R109, R94 ;  /* 0x0000005e006d7202 */ /* 0x000fe20000000f00 */
[----:B------:R-:W-:Y:S01]  /*1f650*/  IMAD.MOV.U32 R199, RZ, RZ, R78 ;  /* 0x000000ffffc77224 */ /* 0x000fe200078e004e */
[----:B------:R-:W-:Y:S01]  /*1f660*/  MOV R203, R87 ;  /* 0x0000005700cb7202 */ /* 0x000fe20000000f00 */
[----:B------:R-:W-:Y:S01]  /*1f670*/  FADD.FTZ R2, R197, R2 ;  /* 0x00000002c5027221 */ /* 0x000fe20000010000 */
[----:B------:R-:W-:Y:S01]  /*1f680*/  FADD.FTZ R0, R198, R0 ;  /* 0x00000000c6007221 */ /* 0x000fe20000010000 */
[----:B------:R-:W3:Y:S01]  /*1f690*/  LDSM.16.MT88.4 R104, [R210+0x15800] ;  /* 0x01580000d268783b */ /* 0x000ee20000004200 */
[----:B--2---:R-:W-:Y:S01]  /*1f6a0*/  HMMA.16816.F32 R84, R144, R88, R136 ;  /* 0x000000589054723c */ /* 0x004fe20000001888 */
[----:B------:R-:W-:Y:S01]  /*1f6b0*/  IMAD.MOV.U32 R205, RZ, RZ, R5 ;  /* 0x000000ffffcd7224 */ /* 0x000fe200078e0005 */
[----:B------:R-:W-:Y:S01]  /*1f6c0*/  MOV R206, R6 ;  /* 0x0000000600ce7202 */ /* 0x000fe20000000f00 */
[----:B------:R-:W2:Y:S01]  /*1f6d0*/  LDSM.16.MT88.4 R112, [R212+0x15800] ;  /* 0x01580000d470783b */ /* 0x000ea20000004200 */
[----:B------:R-:W-:-:S02]  /*1f6e0*/  MOV R207, R7 ;  /* 0x0000000700cf7202 */ /* 0x000fc40000000f00 */
[C---:B-1----:R-:W-:Y:S01]  /*1f6f0*/  HMMA.16816.F32 R92, R144.reuse, R96, R188 ;  /* 0x00000060905c723c */ /* 0x042fe200000018bc */
[----:B------:R-:W-:Y:S01]  /*1f700*/  LDSM.16.MT88.4 R136, [R210+0x17800] ;  /* 0x01780000d288783b */ /* 0x000fe20000004200 */
[----:B------:R-:W-:Y:S01]  /*1f710*/  FADD.FTZ R2, R199, R2 ;  /* 0x00000002c7027221 */ /* 0x000fe20000010000 */
[----:B------:R-:W-:Y:S02]  /*1f720*/  FADD.FTZ R0, R200, R0 ;  /* 0x00000000c8007221 */ /* 0x000fe40000010000 */
[----:B------:R-:W-:Y:S01]  /*1f730*/  LDSM.16.MT88.4 R4, [R211+0x17800] ;  /* 0x01780000d304783b */ /* 0x000fe20000004200 */
[C---:B------:R-:W-:Y:S03]  /*1f740*/  HMMA.16816.F32 R76, R144.reuse, R80, R120 ;  /* 0x00000050904c723c */ /* 0x040fe60000001878 */
[----:B------:R-:W1:Y:S03]  /*1f750*/  LDSM.16.MT88.4 R120, [R211+0x15800] ;  /* 0x01580000d378783b */ /* 0x000e660000004200 */
[C---:B------:R-:W-:Y:S01]  /*1f760*/  HMMA.16816.F32 R88, R144.reuse, R90, R128 ;  /* 0x0000005a9058723c */ /* 0x040fe20000001880 */
[----:B------:R-:W4:Y:S05]  /*1f770*/  LDSM.16.MT88.4 R128, [R209+0x17800] ;  /* 0x01780000d180783b */ /* 0x000f2a0000004200 */
[----:B------:R-:W-:Y:S01]  /*1f780*/  HMMA.16816.F32 R96, R144, R98, R140 ;  /* 0x000000629060723c */ /* 0x000fe2000000188c */
[----:B------:R-:W4:Y:S01]  /*1f790*/  LDSM.16.MT88.4 R140, [R212+0x17800] ;  /* 0x01780000d48c783b */ /* 0x000f220000004200 */
        /* <DEDUP_REMOVED lines=16> */
[----:B------:R-:W-:Y:S02]  /*1f8a0*/  HMMA.16816.F32 R64, R144, R66, R100 ;  /* 0x000000429040723c */ /* 0x000fe40000001864 */
[----:B------:R-:W-:Y:S01]  /*1f8b0*/  FADD.FTZ R246, R246, R2 ;  /* 0x00000002f6f67221 */ /* 0x000fe20000010000 */
[----:B------:R-:W-:-:S03]  /*1f8c0*/  FADD.FTZ R0, R8, R0 ;  /* 0x0000000008007221 */ /* 0x000fc60000010000 */
[----:B---3--:R-:W-:Y:S01]  /*1f8d0*/  HMMA.16816.F32 R100, R144, R104, R184 ;  /* 0x000000689064723c */ /* 0x008fe200000018b8 */
[----:B------:R-:W-:Y:S01]  /*1f8e0*/  FADD.FTZ R246, R148, R246 ;  /* 0x000000f694f67221 */ /* 0x000fe20000010000 */
[----:B------:R-:W-:-:S04]  /*1f8f0*/  FADD.FTZ R0, R3, R0 ;  /* 0x0000000003007221 */ /* 0x000fc80000010000 */
[C---:B------:R-:W-:Y:S06]  /*1f900*/  HMMA.16816.F32 R48, R144.reuse, R50, R116 ;  /* 0x000000329030723c */ /* 0x040fec0000001874 */
[----:B------:R-:W-:Y:S01]  /*1f910*/  HMMA.16816.F32 R104, R144, R106, R108 ;  /* 0x0000006a9068723c */ /* 0x000fe2000000186c */
[----:B------:R-:W-:-:S05]  /*1f920*/  FADD.FTZ R246, R11, R246 ;  /* 0x000000f60bf67221 */ /* 0x000fca0000010000 */
[----:B--2---:R-:W-:Y:S01]  /*1f930*/  HMMA.16816.F32 R108, R144, R112, R180 ;  /* 0x00000070906c723c */ /* 0x004fe200000018b4 */
[----:B------:R-:W-:-:S05]  /*1f940*/  FADD.FTZ R248, R248, R0 ;  /* 0x00000000f8f87221 */ /* 0x000fca0000010000 */
[C---:B-1----:R-:W-:Y:S06]  /*1f950*/  HMMA.16816.F32 R116, R144.reuse, R120, R152 ;  /* 0x000000789074723c */ /* 0x042fec0000001898 */
[C---:B----4-:R-:W-:Y:S06]  /*1f960*/  HMMA.16816.F32 R124, R144.reuse, R128, R124 ;  /* 0x00000080907c723c */ /* 0x050fec000000187c */
        /* <DEDUP_REMOVED lines=22> */
.L_x_5963:
        /* <DEDUP_REMOVED lines=81> */
.L_x_5956:
[----:B-1----:R-:W-:Y:S02]  /*1ffe0*/  R2UR UR4, R2 ;  /* 0x00000000020472ca */ /* 0x002fe400000e0000 */
[----:B------:R-:W-:Y:S11]  /*1fff0*/  R2UR UR5, R3 ;  /* 0x00000000030572ca */ /* 0x000ff600000e0000 */
[----:B------:R-:W-:Y:S02]  /*20000*/  @!UPT UIADD3 URZ, URZ, URZ, URZ ;  /* 0x0000003f3f3ff290 */ /* 0x000fe4000fffe03f */
[----:B--2---:R-:W2:Y:S02]  /*20010*/  LD.E R0, desc[UR4][R154.64+0x40] ;  /* 0x000040049a007980 */ /* 0x004ea4000c101900 */
[----:B--2---:R-:W-:Y:S05]  /*20020*/  IMAD.U32 R0, R0, -0x40, RZ ;  /* 0xffffffc000007824 */ /* 0x004fea00078e00ff */
[----:B------:R-:W-:Y:S02]  /*20030*/  SHF.R.S32.HI R5, RZ, 0x1f, R0 ;  /* 0x0000001fff057819 */ /* 0x000fe40000011400 */
.L_x_5957:
[----:B------:R-:W-:Y:S05]  /*20040*/  BSYNC B0 ;  /* 0x0000000000007941 */ /* 0x000fea0003800000 */
.L_x_5955:
        /* <DEDUP_REMOVED lines=61> */
[C---:B------:R-:W-:Y:S02]  /*20420*/  @P3 R2UR UR16, R2.reuse ;  /* 0x00000000021032ca */ /* 0x040fe400000e0000 */
[C---:B------:R-:W-:Y:S01]  /*20430*/  @P3 R2UR UR17, R3.reuse ;  /* 0x00000000031132ca */ /* 0x040fe200000e0000 */
        /* <DEDUP_REMOVED lines=283> */
[C---:B------:R-:W-:Y:S01]  /*215f0*/  HMMA.16816.F32 R28, R188.reuse, R200, R28 ;  /* 0x000000c8bc1c723c */ /* 0x040fe2000000181c */
[----:B------:R-:W4:Y:S05]  /*21600*/  LDL R199, [R1] ;  /* 0x0000000001c77983 */ /* 0x000f2a0000100800 */
        /* <DEDUP_REMOVED lines=8> */
[----:B------:R-:W-:Y:S03]  /*21690*/  HMMA.16816.F32 R32, R176, R206, R32 ;  /* 0x000000ceb020723c */ /* 0x000fe60000001820 */
[----:B----4-:R-:W-:Y:S11]  /*216a0*/  ISETP.GT.AND P0, PT, R238, R199, PT ;  /* 0x000000c7ee00720c */ /* 0x010ff60003f04270 */
[----:B------:R-:W-:Y:S02]  /*216b0*/  @!UPT UIADD3 URZ, URZ, URZ, URZ ;  /* 0x0000003f3f3ff290 */ /* 0x000fe4000fffe03f */
[----:B------:R-:W-:Y:S08]  /*216c0*/  @!P0 BRA `(.L_x_5959) ;  /* 0x0000000c00688947 */ /* 0x000ff00003800000 */
        /* <DEDUP_REMOVED lines=76> */
.L_x_5961:
[----:B------:R-:W-:Y:S02]  /*21b90*/  R2UR UR4, R2 ;  /* 0x00000000020472ca */ /* 0x000fe400000e0000 */
[----:B------:R-:W-:Y:S11]  /*21ba0*/  R2UR UR5, R3 ;  /* 0x00000000030572ca */ /* 0x000ff600000e0000 */
[----:B------:R-:W-:Y:S02]  /*21bb0*/  @!UPT UIADD3 URZ, URZ, URZ, URZ ;  /* 0x0000003f3f3ff290 */ /* 0x000fe4000fffe03f */
[----:B------:R-:W2:Y:S02]  /*21bc0*/  LD.E R0, desc[UR4][R154.64+0x38] ;  /* 0x000038049a007980 */ /* 0x000ea4000c101900 */
[----:B--2---:R-:W-:Y:S05]  /*21bd0*/  IMAD.U32 R0, R0, -0x40, RZ ;  /* 0xffffffc000007824 */ /* 0x004fea00078e00ff */
[----:B------:R-:W-:Y:S02]  /*21be0*/  SHF.R.S32.HI R150, RZ, 0x1f, R0 ;  /* 0x0000001fff967819 */ /* 0x000fe40000011400 */
.L_x_5962:
[----:B------:R-:W-:Y:S05]  /*21bf0*/  BSYNC B0 ;  /* 0x0000000000007941 */ /* 0x000fea0003800000 */
.L_x_5960:
        /* <DEDUP_REMOVED lines=135> */
.L_x_5959:
[----:B------:R-:W-:Y:S05]  /*22470*/  BSYNC B1 ;  /* 0x0000000000017941 */ /* 0x000fea0003800000 */
.L_x_5958:
[----:B------:R-:W-:Y:S01]  /*22480*/  R2UR UR4, R2 ;  /* 0x00000000020472ca */ /* 0x000fe200000e0000 */
[----:B------:R-:W-:Y:S01]  /*22490*/  IMAD R0, R238, -0x40, R251 ;  /* 0xffffffc0ee007824 */ /* 0x000fe200078e02fb */
[----:B------:R-:W-:Y:S02]  /*224a0*/  R2UR UR5, R3 ;  /* 0x00000000030572ca */ /* 0x000fe400000e0000 */
[----:B------:R-:W-:Y:S02]  /*224b0*/  MOV R237, R199 ;  /* 0x000000c700ed7202 */ /* 0x000fe40000000f00 */
        /* <DEDUP_REMOVED lines=259> */
[----:B------:R-:W-:Y:S02]  /*234f0*/  ISETP.GT.AND P0, PT, R238, R237, PT ;  /* 0x000000edee00720c */ /* 0x000fe40003f04270 */
        /* <DEDUP_REMOVED lines=334> */
.L_x_5954:
        /* <DEDUP_REMOVED lines=9> */
[----:B------:R-:W-:Y:S01]  /*24a70*/  SHF.R.S32.HI R3, RZ, 0x1f, R148 ;  /* 0x0000001fff037819 */ /* 0x000fe20000011494 */
[----:B------:R-:W-:Y:S01]  /*24a80*/  UMOV UR4, 0xffffffff ;  /* 0xffffffff00047882 */ /* 0x000fe20000000000 */
[----:B------:R-:W-:Y:S02]  /*24a90*/  IMAD.IADD R0, R148, 0x1, -R0 ;  /* 0x0000000194007824 */ /* 0x000fe400078e0a00 */
[----:B------:R-:W-:-:S03]  /*24aa0*/  LEA.HI R148, R3, R148, RZ, 0x4 ;  /* 0x0000009403947211 */ /* 0x000fc600078f20ff */
[----:B------:R-:W-:Y:S02]  /*24ab0*/  SHF.R.S32.HI R2, RZ, 0x1f, R0 ;  /* 0x0000001fff027819 */ /* 0x000fe40000011400 */
[----:B------:R-:W-:Y:S02]  /*24ac0*/  SHF.R.S32.HI R148, RZ, 0x4, R148 ;  /* 0x00000004ff947819 */ /* 0x000fe40000011494 */
[----:B------:R-:W-:-:S04]  /*24ad0*/  LEA.HI R0, R2, R0, RZ, 0x2 ;  /* 0x0000000002007211 */ /* 0x000fc800078f10ff */
        /* <DEDUP_REMOVED lines=9> */
.L_x_5985:
[----:B------:R-:W2:Y:S01]  /*24b70*/  S2R R18, SR_TID.X ;  /* 0x0000000000127919 */ /* 0x000ea20000002100 */
[----:B------:R-:W-:Y:S01]  /*24b80*/  FSETP.NE.FTZ.AND P4, PT, R13, RZ, PT ;  /* 0x000000ff0d00720b */ /* 0x000fe20003f95000 */
[----:B------:R-:W1:Y:S01]  /*24b90*/  S2UR UR4, SR_CgaCtaId ;  /* 0x00000000000479c3 */ /* 0x000e620000008800 */
[----:B----4-:R-:W-:Y:S01]  /*24ba0*/  FADD.FTZ R14, R2, R14 ;  /* 0x0000000e020e7221 */ /* 0x010fe20000010000 */
[----:B------:R-:W-:-:S06]  /*24bb0*/  MOV R0, 0x3f800000 ;  /* 0x3f80000000007802 */ /* 0x000fcc0000000f00 */
[----:B------:R-:W-:Y:S01]  /*24bc0*/  BAR.SYNC.DEFER_BLOCKING 0x0 ;  /* 0x0000000000007b1d */ /* 0x000fe20000010000 */
[----:B------:R-:W-:-:S05]  /*24bd0*/  FSETP.NE.FTZ.AND P3, PT, R14, RZ, PT ;  /* 0x000000ff0e00720b */ /* 0x000fca0003f75000 */
[----:B------:R-:W4:Y:S01]  /*24be0*/  LDL.LU R21, [R1+0x14] ;  /* 0x0000140001157983 */ /* 0x000f220000300800 */
[----:B--2---:R-:W-:Y:S01]  /*24bf0*/  SHF.R.S32.HI R19, RZ, 0x1f, R18 ;  /* 0x0000001fff137819 */ /* 0x004fe20000011412 */
[----:B------:R-:W2:Y:S01]  /*24c00*/  @P4 MUFU.RCP R0, R13 ;  /* 0x0000000d00004308 */ /* 0x000ea20000001000 */
[----:B---3--:R-:W-:Y:S01]  /*24c10*/  MOV R2, 0x3f800000 ;  /* 0x3f80000000027802 */ /* 0x008fe20000000f00 */
[----:B------:R-:W-:Y:S01]  /*24c20*/  UMOV UR5, 0x400 ;  /* 0x0000040000057882 */ /* 0x000fe20000000000 */
[CC--:B------:R-:W-:Y:S01]  /*24c30*/  LEA.HI R5, R19.reuse, R18.reuse, RZ, 0x2 ;  /* 0x0000001213057211 */ /* 0x0c0fe200078f10ff */
[----:B------:R-:W3:Y:S01]  /*24c40*/  LDL.LU R20, [R1+0x1c] ;  /* 0x00001c0001147983 */ /* 0x000ee20000300800 */
[----:B------:R-:W-:Y:S01]  /*24c50*/  LEA.HI R15, R19, R18, RZ, 0x5 ;  /* 0x00000012130f7211 */ /* 0x000fe200078f28ff */
[----:B-1----:R-:W-:Y:S01]  /*24c60*/  ULEA UR4, UR4, UR5, 0x18 ;  /* 0x0000000504047291 */ /* 0x002fe2000f8ec03f */
[--C-:B------:R-:W-:Y:S01]  /*24c70*/  SHF.R.S32.HI R4, RZ, 0x2, R5.reuse ;  /* 0x00000002ff047819 */ /* 0x100fe20000011405 */
[----:B------:R-:W1:Y:S01]  /*24c80*/  @P3 MUFU.RCP R2, R14 ;  /* 0x0000000e00023308 */ /* 0x000e620000001000 */
[----:B------:R-:W-:-:S02]  /*24c90*/  SHF.R.S32.HI R3, RZ, 0x1f, R5 ;  /* 0x0000001fff037819 */ /* 0x000fc40000011405 */
[----:B------:R-:W-:Y:S02]  /*24ca0*/  LOP3.LUT R5, R5, 0x1ffffffc, RZ, 0xc0, !PT ;  /* 0x1ffffffc05057812 */ /* 0x000fe400078ec0ff */
[----:B------:R-:W-:Y:S02]  /*24cb0*/  LEA.HI R3, R3, R4, RZ, 0x3 ;  /* 0x0000000403037211 */ /* 0x000fe400078f18ff */
[----:B------:R-:W-:Y:S02]  /*24cc0*/  SHF.R.S32.HI R12, RZ, 0x5, R15 ;  /* 0x00000005ff0c7819 */ /* 0x000fe4000001140f */
[----:B------:R-:W-:Y:S01]  /*24cd0*/  LOP3.LUT R3, R3, 0xfffffff8, RZ, 0xc0, !PT ;  /* 0xfffffff803037812 */ /* 0x000fe200078ec0ff */
[C---:B--2---:R-:W-:Y:S01]  /*24ce0*/  FMUL.FTZ R160, R0.reuse, R160 ;  /* 0x000000a000a07220 */ /* 0x044fe20000410000 */
[----:B------:R-:W-:Y:S01]  /*24cf0*/  IADD3 R5, -R5, R18, RZ ;  /* 0x0000001205057210 */ /* 0x000fe20007ffe1ff */
[----:B------:R-:W-:Y:S01]  /*24d00*/  FMUL.FTZ R161, R0, R161 ;  /* 0x000000a100a17220 */ /* 0x000fe20000410000 */
[----:B------:R-:W-:Y:S01]  /*24d10*/  IADD3 R3, R4, -R3, RZ ;  /* 0x8000000304037210 */ /* 0x000fe20007ffe0ff */
[----:B------:R-:W-:Y:S01]  /*24d20*/  FMUL.FTZ R156, R0, R156 ;  /* 0x0000009c009c7220 */ /* 0x000fe20000410000 */
[----:B------:R-:W-:Y:S01]  /*24d30*/  LEA R5, R12, R5, 0x9 ;  /* 0x000000050c057211 */ /* 0x000fe200078e48ff */
[C---:B------:R-:W-:Y:S01]  /*24d40*/  FMUL.FTZ R157, R0.reuse, R157 ;  /* 0x0000009d009d7220 */ /* 0x040fe20000410000 */
[C---:B------:R-:W-:Y:S01]  /*24d50*/  SHF.L.U32 R4, R3.reuse, 0x6, RZ ;  /* 0x0000000603047819 */ /* 0x040fe200000006ff */
[C---:B------:R-:W-:Y:S01]  /*24d60*/  FMUL.FTZ R36, R0.reuse, R36 ;  /* 0x0000002400247220 */ /* 0x040fe20000410000 */
[----:B------:R-:W-:Y:S01]  /*24d70*/  LOP3.LUT R6, R3, 0x1, RZ, 0xc0, !PT ;  /* 0x0000000103067812 */ /* 0x000fe200078ec0ff */
[----:B------:R-:W-:Y:S01]  /*24d80*/  FMUL.FTZ R37, R0, R37 ;  /* 0x0000002500257220 */ /* 0x000fe20000410000 */
[----:B------:R-:W-:Y:S01]  /*24d90*/  LOP3.LUT R4, R4, 0x1c0, RZ, 0xc0, !PT ;  /* 0x000001c004047812 */ /* 0x000fe200078ec0ff */
[----:B------:R-:W-:Y:S01]  /*24da0*/  FMUL.FTZ R40, R0, R40 ;  /* 0x0000002800287220 */ /* 0x000fe20000410000 */
[----:B------:R-:W-:Y:S01]  /*24db0*/  ISETP.NE.U32.AND P0, PT, R6, 0x1, PT ;  /* 0x000000010600780c */ /* 0x000fe20003f05070 */
[----:B------:R-:W-:Y:S01]  /*24dc0*/  FMUL.FTZ R41, R0, R41 ;  /* 0x0000002900297220 */ /* 0x000fe20000410000 */
[----:B------:R-:W-:Y:S01]  /*24dd0*/  LEA.HI R4, R4, R4, RZ, 0x1d ;  /* 0x0000000404047211 */ /* 0x000fe200078fe8ff */
[C---:B------:R-:W-:Y:S01]  /*24de0*/  FMUL.FTZ R44, R0.reuse, R44 ;  /* 0x0000002c002c7220 */ /* 0x040fe20000410000 */
[C---:B------:R-:W-:Y:S01]  /*24df0*/  FMUL.FTZ R45, R0.reuse, R45 ;  /* 0x0000002d002d7220 */ /* 0x040fe20000410000 */
[C---:B------:R-:W-:Y:S01]  /*24e00*/  FMUL.FTZ R48, R0.reuse, R48 ;  /* 0x0000003000307220 */ /* 0x040fe20000410000 */
        /* <DEDUP_REMOVED lines=59> */
[----:B------:R-:W-:Y:S01]  /*251c0*/  MOV R4, 0x80 ;  /* 0x0000008000047802 */ /* 0x000fe20000000f00 */
[C---:B------:R-:W-:Y:S01]  /*251d0*/  FMUL.FTZ R159, R2.reuse, R159 ;  /* 0x0000009f029f7220 */ /* 0x040fe20000410000 */
[C---:B------:R-:W-:Y:S01]  /*251e0*/  IADD3 R3, R5.reuse, -0x20, RZ ;  /* 0xffffffe005037810 */ /* 0x040fe20007ffe0ff */
[----:B------:R-:W-:Y:S01]  /*251f0*/  FMUL.FTZ R158, R2, R158 ;  /* 0x0000009e029e7220 */ /* 0x000fe20000410000 */
[----:B------:R-:W-:Y:S01]  /*25200*/  SEL R0, R0, 0xffffffc0, !P1 ;  /* 0xffffffc000007807 */ /* 0x000fe20004800000 */
[C---:B------:R-:W-:Y:S01]  /*25210*/  FMUL.FTZ R39, R2.reuse, R39 ;  /* 0x0000002702277220 */ /* 0x040fe20000410000 */
[C---:B------:R-:W-:Y:S01]  /*25220*/  @P0 IADD3 R3, R5.reuse, 0x20, RZ ;  /* 0x0000002005030810 */ /* 0x040fe20007ffe0ff */
[----:B------:R-:W-:Y:S01]  /*25230*/  FMUL.FTZ R38, R2, R38 ;  /* 0x0000002602267220 */ /* 0x000fe20000410000 */
[----:B------:R-:W-:Y:S01]  /*25240*/  SEL R4, R4, 0xffffff80, !P2 ;  /* 0xffffff8004047807 */ /* 0x000fe20005000000 */
        /* <DEDUP_REMOVED lines=58> */
[----:B------:R-:W-:Y:S01]  /*255f0*/  IADD3 R2, R5, R0, RZ ;  /* 0x0000000005027210 */ /* 0x000fe20007ffe0ff */
[----:B------:R-:W-:Y:S01]  /*25600*/  STS.64 [R5], R160 ;  /* 0x000000a005007388 */ /* 0x000fe20000000a00 */
[----:B------:R-:W-:-:S02]  /*25610*/  IADD3 R0, R0, R3, RZ ;  /* 0x0000000300007210 */ /* 0x000fc40007ffe0ff */
[-C--:B------:R-:W-:Y:S01]  /*25620*/  IADD3 R7, R5, R4.reuse, RZ ;  /* 0x0000000405077210 */ /* 0x080fe20007ffe0ff */
[----:B------:R-:W-:Y:S01]  /*25630*/  STS.64 [R5+0x800], R162 ;  /* 0x000800a205007388 */ /* 0x000fe20000000a00 */
[----:B------:R-:W-:Y:S02]  /*25640*/  IADD3 R8, R4, R3, RZ ;  /* 0x0000000304087210 */ /* 0x000fe40007ffe0ff */
[-C--:B------:R-:W-:Y:S01]  /*25650*/  IADD3 R6, R2, R4.reuse, RZ ;  /* 0x0000000402067210 */ /* 0x080fe20007ffe0ff */
[----:B------:R-:W-:Y:S01]  /*25660*/  STS.64 [R3], R156 ;  /* 0x0000009c03007388 */ /* 0x000fe20000000a00 */
[----:B------:R-:W-:Y:S02]  /*25670*/  IADD3 R4, R0, R4, RZ ;  /* 0x0000000400047210 */ /* 0x000fe40007ffe0ff */
[----:B------:R-:W-:Y:S01]  /*25680*/  R2UR UR12, R152 ;  /* 0x00000000980c72ca */ /* 0x000fe200000e0000 */
[----:B------:R-:W-:Y:S01]  /*25690*/  STS.64 [R3+0x800], R158 ;  /* 0x0008009e03007388 */ /* 0x000fe20000000a00 */
[----:B------:R-:W-:-:S02]  /*256a0*/  R2UR UR13, R153 ;  /* 0x00000000990d72ca */ /* 0x000fc400000e0000 */
[----:B------:R-:W-:Y:S01]  /*256b0*/  R2UR UR10, R152 ;  /* 0x00000000980a72ca */ /* 0x000fe200000e0000 */
[----:B------:R-:W-:Y:S01]  /*256c0*/  STS.64 [R2], R36 ;  /* 0x0000002402007388 */ /* 0x000fe20000000a00 */
[----:B------:R-:W-:-:S03]  /*256d0*/  R2UR UR11, R153 ;  /* 0x00000000990b72ca */ /* 0x000fc600000e0000 */
        /* <DEDUP_REMOVED lines=57> */
[----:B------:R4:W-:Y:S04]  /*25a70*/  STS.64 [R4+0xc000], R144 ;  /* 0x00c0009004007388 */ /* 0x0009e80000000a00 */
[----:B------:R3:W-:Y:S04]  /*25a80*/  STS.64 [R4+0xc800], R146 ;  /* 0x00c8009204007388 */ /* 0x0007e80000000a00 */
[----:B------:R-:W3:Y:S01]  /*25a90*/  LD.E.64 R10, desc[UR12][R154.64+0xb0] ;  /* 0x0000b00c9a0a7980 */ /* 0x000ee2000c101b00 */
[----:B-1----:R-:W-:Y:S01]  /*25aa0*/  LEA.HI R0, R19, R18, RZ, 0x4 ;  /* 0x0000001213007211 */ /* 0x002fe200078f20ff */
[----:B------:R-:W1:Y:S08]  /*25ab0*/  @P4 MUFU.LG2 R3, R13 ;  /* 0x0000000d00034308 */ /* 0x000e700000000c00 */
[----:B------:R-:W3:Y:S01]  /*25ac0*/  @P3 MUFU.LG2 R5, R14 ;  /* 0x0000000e00053308 */ /* 0x000ee20000000c00 */
[----:B--2---:R-:W2:Y:S01]  /*25ad0*/  LD.E R8, desc[UR10][R154.64+0x60] ;  /* 0x0000600a9a087980 */ /* 0x004ea2000c101900 */
[----:B------:R-:W-:-:S02]  /*25ae0*/  LOP3.LUT R0, R0, 0xfffffff0, RZ, 0xc0, !PT ;  /* 0xfffffff000007812 */ /* 0x000fc400078ec0ff */
[----:B------:R-:W-:Y:S01]  /*25af0*/  SHF.R.S32.HI R7, RZ, 0x1f, R12 ;  /* 0x0000001fff077819 */ /* 0x000fe2000001140c */
[----:B-----5:R-:W3:Y:S01]  /*25b00*/  S2R R149, SR_CTAID.X ;  /* 0x0000000000957919 */ /* 0x020ee20000002500 */
[----:B------:R-:W-:Y:S02]  /*25b10*/  IADD3 R62, -R0, R18, RZ ;  /* 0x00000012003e7210 */ /* 0x000fe40007ffe1ff */
[----:B------:R-:W-:Y:S01]  /*25b20*/  SHF.L.U32 R0, R148, 0x6, RZ ;  /* 0x0000000694007819 */ /* 0x000fe200000006ff */
[----:B----4-:R4:W5:Y:S01]  /*25b30*/  LD.E R145, desc[UR12][R154.64+0xcc] ;  /* 0x0000cc0c9a917980 */ /* 0x010962000c101900 */
[----:B-1----:R-:W-:Y:S01]  /*25b40*/  @P4 FMUL.FTZ R6, R3, 0.69314718246459960938 ;  /* 0x3f31721803064820 */ /* 0x002fe20000410000 */
[----:B------:R-:W-:Y:S02]  /*25b50*/  MOV R144, 0xff800000 ;  /* 0xff80000000907802 */ /* 0x000fe40000000f00 */
[----:B---3--:R-:W-:Y:S01]  /*25b60*/  LEA.HI R4, R62, R62, RZ, 0x1 ;  /* 0x0000003e3e047211 */ /* 0x008fe200078f08ff */
[----:B------:R4:W5:Y:S01]  /*25b70*/  LD.E.64 R60, desc[UR10][R154.64+0x78] ;  /* 0x0000780a9a3c7980 */ /* 0x000962000c101b00 */
[----:B------:R-:W-:-:S02]  /*25b80*/  LOP3.LUT R0, R0, 0x1c0, RZ, 0xc0, !PT ;  /* 0x000001c000007812 */ /* 0x000fc400078ec0ff */
[----:B------:R-:W-:Y:S02]  /*25b90*/  SHF.L.U32 R2, R4, 0x2, RZ ;  /* 0x0000000204027819 */ /* 0x000fe400000006ff */
[----:B------:R-:W-:Y:S02]  /*25ba0*/  MOV R63, 0xff800000 ;  /* 0xff800000003f7802 */ /* 0x000fe40000000f00 */
[----:B------:R-:W-:Y:S01]  /*25bb0*/  LOP3.LUT R3, R0, 0x38, R2, 0xf8, !PT ;  /* 0x0000003800037812 */ /* 0x000fe200078ef802 */
[----:B------:R-:W-:Y:S01]  /*25bc0*/  @P3 FMUL.FTZ R2, R5, 0.69314718246459960938 ;  /* 0x3f31721805023820 */ /* 0x000fe20000410000 */
[----:B------:R-:W-:-:S04]  /*25bd0*/  SHF.R.U32.HI R0, RZ, 0x3, R0 ;  /* 0x00000003ff007819 */ /* 0x000fc80000011600 */
[----:B------:R-:W-:Y:S02]  /*25be0*/  LOP3.LUT R5, R3, R0, RZ, 0x3c, !PT ;  /* 0x0000000003057212 */ /* 0x000fe400078e3cff */
[----:B------:R-:W-:Y:S02]  /*25bf0*/  LEA.HI R0, R7, R12, RZ, 0x2 ;  /* 0x0000000c07007211 */ /* 0x000fe400078f10ff */
[----:B------:R4:W5:Y:S01]  /*25c00*/  LDL R7, [R1+0x20] ;  /* 0x0000200001077983 */ /* 0x0009620000100800 */
[----:B------:R-:W-:Y:S01]  /*25c10*/  @P3 FFMA.FTZ R144, R16, R9, R2 ;  /* 0x0000000910903223 */ /* 0x000fe20000010002 */
[----:B------:R-:W-:Y:S02]  /*25c20*/  LOP3.LUT R2, R4, 0xffffffe, RZ, 0xc0, !PT ;  /* 0x0ffffffe04027812 */ /* 0x000fe400078ec0ff */
[----:B------:R-:W-:Y:S02]  /*25c30*/  LOP3.LUT R3, R15, 0xffffffe0, RZ, 0xc0, !PT ;  /* 0xffffffe00f037812 */ /* 0x000fe400078ec0ff */
[----:B------:R-:W-:-:S02]  /*25c40*/  LOP3.LUT R4, R0, 0xffffffc, RZ, 0xc0, !PT ;  /* 0x0ffffffc00047812 */ /* 0x000fc400078ec0ff */
[----:B------:R-:W-:Y:S02]  /*25c50*/  IADD3 R0, R62, -R2, RZ ;  /* 0x800000023e007210 */ /* 0x000fe40007ffe0ff */
[----:B------:R-:W-:Y:S02]  /*25c60*/  IADD3 R2, R18, -R3, RZ ;  /* 0x8000000312027210 */ /* 0x000fe40007ffe0ff */
[----:B------:R-:W-:Y:S02]  /*25c70*/  LEA R0, R0, R5, 0x2 ;  /* 0x0000000500007211 */ /* 0x000fe400078e10ff */
[----:B------:R-:W-:Y:S02]  /*25c80*/  IADD3 R4, R12, -R4, RZ ;  /* 0x800000040c047210 */ /* 0x000fe40007ffe0ff */
[----:B------:R-:W-:Y:S02]  /*25c90*/  SHF.L.U32 R5, R149, 0x6, RZ ;  /* 0x0000000695057819 */ /* 0x000fe400000006ff */
[----:B------:R-:W-:-:S02]  /*25ca0*/  LOP3.LUT P0, RZ, R2, 0x3, RZ, 0xc0, !PT ;  /* 0x0000000302ff7812 */ /* 0x000fc4000780c0ff */
[----:B------:R-:W-:Y:S02]  /*25cb0*/  LEA R2, R4, R17, 0x4 ;  /* 0x0000001104027211 */ /* 0x000fe400078e20ff */
[----:B------:R-:W-:Y:S01]  /*25cc0*/  LEA R0, R0, UR4, 0x2 ;  /* 0x0000000400007c11 */ /* 0x000fe2000f8e10ff */
[----:B------:R-:W-:Y:S01]  /*25cd0*/  @P4 FFMA.FTZ R63, R16, R150, R6 ;  /* 0x00000096103f4223 */ /* 0x000fe20000010006 */
[----:B------:R-:W-:Y:S01]  /*25ce0*/  BSSY B0, `(.L_x_5965) ;  /* 0x0000036000007945 */ /* 0x000fe20003800000 */
[----:B------:R-:W-:-:S04]  /*25cf0*/  IMAD R3, R10, UR8, R21 ;  /* 0x000000080a037c24 */ /* 0x000fc8000f8e0215 */
[----:B--2---:R-:W-:-:S04]  /*25d00*/  IMAD R3, R3, R8, R20 ;  /* 0x0000000803037224 */ /* 0x004fc800078e0214 */
[----:B------:R-:W-:Y:S02]  /*25d10*/  IMAD R8, R11, R3, R5 ;  /* 0x000000030b087224 */ /* 0x000fe400078e0205 */
[----:B------:R4:W5:Y:S01]  /*25d20*/  LD.E.64 R4, desc[UR10][R154.64+0xa8] ;  /* 0x0000a80a9a047980 */ /* 0x000962000c101b00 */
[----:B------:R-:W-:Y:S06]  /*25d30*/  BAR.SYNC.DEFER_BLOCKING 0x0 ;  /* 0x0000000000007b1d */ /* 0x000fec0000010000 */
[----:B------:R4:W1:Y:S04]  /*25d40*/  LDS.128 R56, [R0] ;  /* 0x0000000000387984 */ /* 0x0008680000000c00 */
[----:B------:R4:W2:Y:S04]  /*25d50*/  LDS.128 R52, [R0+0x800] ;  /* 0x0008000000347984 */ /* 0x0008a80000000c00 */
        /* <DEDUP_REMOVED lines=30> */
[----:B--23--:R-:W-:Y:S05]  /*25f40*/  @P0 BRA `(.L_x_5966) ;  /* 0x00000000003c0947 */ /* 0x00cfea0003800000 */
[----:B----45:R-:W-:Y:S02]  /*25f50*/  IMAD R0, R149, -0x40, R7 ;  /* 0xffffffc095007824 */ /* 0x030fe400078e0207 */
[----:B------:R-:W-:-:S03]  /*25f60*/  VIADD R3, R2, 0x8 ;  /* 0x0000000802037836 */ /* 0x000fc60000000000 */
[-C--:B------:R-:W-:Y:S02]  /*25f70*/  ISETP.GE.AND P2, PT, R2, R0.reuse, PT ;  /* 0x000000000200720c */ /* 0x080fe40003f46270 */
[----:B------:R-:W-:Y:S02]  /*25f80*/  ISETP.GE.AND P1, PT, R3, R0, PT ;  /* 0x000000000300720c */ /* 0x000fe40003f26270 */
[----:B------:R-:W-:Y:S02]  /*25f90*/  SHF.R.S32.HI R3, RZ, 0x1f, R8 ;  /* 0x0000001fff037819 */ /* 0x000fe40000011408 */
[----:B------:R-:W-:-:S04]  /*25fa0*/  IADD3 R0, P0, R8, R2, RZ ;  /* 0x0000000208007210 */ /* 0x000fc80007f1e0ff */
[----:B------:R-:W-:Y:S02]  /*25fb0*/  LEA.HI.X.SX32 R3, R2, R3, 0x1, P0 ;  /* 0x0000000302037211 */ /* 0x000fe400000f0eff */
[----:B------:R-:W-:Y:S02]  /*25fc0*/  LEA R2, P0, R0, R4, 0x2 ;  /* 0x0000000400027211 */ /* 0x000fe400078010ff */
[C---:B------:R-:W-:Y:S02]  /*25fd0*/  @!P2 R2UR UR10, R152.reuse ;  /* 0x00000000980aa2ca */ /* 0x040fe400000e0000 */
[C---:B------:R-:W-:Y:S02]  /*25fe0*/  @!P2 R2UR UR11, R153.reuse ;  /* 0x00000000990ba2ca */ /* 0x040fe400000e0000 */
[----:B------:R-:W-:Y:S02]  /*25ff0*/  @!P1 R2UR UR4, R152 ;  /* 0x00000000980492ca */ /* 0x000fe400000e0000 */
[----:B------:R-:W-:-:S02]  /*26000*/  @!P1 R2UR UR5, R153 ;  /* 0x00000000990592ca */ /* 0x000fc400000e0000 */
[----:B------:R-:W-:-:S07]  /*26010*/  LEA.HI.X R3, R0, R5, R3, 0x2, P0 ;  /* 0x0000000500037211 */ /* 0x000fce00000f1403 */
[----:B------:R2:W-:Y:S04]  /*26020*/  @!P2 ST.E desc[UR10][R2.64], R63 ;  /* 0x0000003f0200a985 */ /* 0x0005e8000c10190a */
[----:B------:R2:W-:Y:S02]  /*26030*/  @!P1 ST.E desc[UR4][R2.64+0x20], R144 ;  /* 0x0000209002009985 */ /* 0x0005e4000c101904 */
.L_x_5966:
[----:B------:R-:W-:Y:S05]  /*26040*/  BSYNC B0 ;  /* 0x0000000000007941 */ /* 0x000fea0003800000 */
.L_x_5965:
[----:B-----5:R-:W-:Y:S01]  /*26050*/  IMAD.SHL.U32 R4, R62, 0x4, RZ ;  /* 0x000000043e047824 */ /* 0x020fe200078e00ff */
[----:B------:R-:W-:Y:S02]  /*26060*/  R2UR UR4, R152 ;  /* 0x00000000980472ca */ /* 0x000fe400000e0000 */
[----:B------:R-:W-:Y:S02]  /*26070*/  R2UR UR5, R153 ;  /* 0x00000000990572ca */ /* 0x000fe400000e0000 */
[----:B------:R-:W-:Y:S01]  /*26080*/  SHF.R.S32.HI R5, RZ, 0x1f, R4 ;  /* 0x0000001fff057819 */ /* 0x000fe20000011404 */
[----:B------:R-:W-:Y:S02]  /*26090*/  IMAD R7, R149, -0x40, R7 ;  /* 0xffffffc095077824 */ /* 0x000fe400078e0207 */
[----:B----4-:R-:W-:Y:S02]  /*260a0*/  VIADD R0, R148, 0x8 ;  /* 0x0000000894007836 */ /* 0x010fe40000000000 */
[----:B------:R-:W-:-:S02]  /*260b0*/  IMAD R8, R8, R145, RZ ;  /* 0x0000009108087224 */ /* 0x000fc400078e02ff */
[----:B--2---:R-:W-:Y:S01]  /*260c0*/  IMAD.WIDE R2, R148, 0x100, R4 ;  /* 0x0000010094027825 */ /* 0x004fe200078e0204 */
[----:B------:R-:W-:-:S03]  /*260d0*/  ISETP.GE.AND P0, PT, R0, R7, PT ;  /* 0x000000070000720c */ /* 0x000fc60003f06270 */
[----:B------:R-:W-:Y:S01]  /*260e0*/  VIADD R10, R148, 0x10 ;  /* 0x00000010940a7836 */ /* 0x000fe20000000000 */
[----:B------:R-:W-:Y:S01]  /*260f0*/  IADD3 R0, P3, R2, R8, RZ ;  /* 0x0000000802007210 */ /* 0x000fe20007f7e0ff */
[----:B------:R-:W-:Y:S01]  /*26100*/  VIADD R9, R148, 0x18 ;  /* 0x0000001894097836 */ /* 0x000fe20000000000 */
[----:B------:R2:W5:Y:S01]  /*26110*/  LD.E R6, desc[UR4][R154.64+0xc0] ;  /* 0x0000c0049a067980 */ /* 0x000562000c101900 */
[----:B------:R-:W-:Y:S01]  /*26120*/  BSSY B0, `(.L_x_5967) ;  /* 0x0000025000007945 */ /* 0x000fe20003800000 */
[----:B------:R-:W-:Y:S01]  /*26130*/  LEA.HI.X.SX32 R3, R8, R3, 0x1, P3 ;  /* 0x0000000308037211 */ /* 0x000fe200018f0eff */
[----:B------:R-:W-:Y:S01]  /*26140*/  VIADD R8, R148, 0x30 ;  /* 0x0000003094087836 */ /* 0x000fe20000000000 */
        /* <DEDUP_REMOVED lines=9> */
[----:B------:R-:W-:Y:S01]  /*261e0*/  VIADD R148, R148, 0x38 ;  /* 0x0000003894947836 */ /* 0x000fe20000000000 */
[-C--:B------:R-:W-:Y:S02]  /*261f0*/  ISETP.GE.AND P5, PT, R8, R7.reuse, PT ;  /* 0x000000070800720c */ /* 0x080fe40003fa6270 */
[----:B------:R-:W-:-:S05]  /*26200*/  ISETP.GE.AND P6, PT, R9, R7, PT ;  /* 0x000000070900720c */ /* 0x000fca0003fc6270 */
[----:B------:R-:W-:Y:S08]  /*26210*/  @P4 BRA `(.L_x_5968) ;  /* 0x0000000000544947 */ /* 0x000ff00003800000 */
[----:B-----5:R-:W-:Y:S01]  /*26220*/  ISETP.GE.AND P4, PT, R4, R6, PT ;  /* 0x000000060400720c */ /* 0x020fe20003f86270 */
[----:B------:R-:W-:-:S12]  /*26230*/  VIADD R8, R0, 0x40 ;  /* 0x0000004000087836 */ /* 0x000fd80000000000 */
[C---:B------:R-:W-:Y:S02]  /*26240*/  @!P4 R2UR UR10, R152.reuse ;  /* 0x00000000980ac2ca */ /* 0x040fe400000e0000 */
[C---:B------:R-:W-:Y:S02]  /*26250*/  @!P4 R2UR UR11, R153.reuse ;  /* 0x00000000990bc2ca */ /* 0x040fe400000e0000 */
[----:B------:R-:W-:Y:S02]  /*26260*/  @!P4 R2UR UR4, R152 ;  /* 0x000000009804c2ca */ /* 0x000fe400000e0000 */
[----:B------:R-:W-:-:S09]  /*26270*/  @!P4 R2UR UR5, R153 ;  /* 0x000000009905c2ca */ /* 0x000fd200000e0000 */
[----:B-1----:R3:W-:Y:S04]  /*26280*/  @!P4 ST.E.64 desc[UR10][R2.64], R56 ;  /* 0x000000380200c985 */ /* 0x0027e8000c101b0a */
        /* <DEDUP_REMOVED lines=14> */
.L_x_5968:
[----:B------:R-:W-:Y:S05]  /*26370*/  BSYNC B0 ;  /* 0x0000000000007941 */ /* 0x000fea0003800000 */
.L_x_5967:
        /* <DEDUP_REMOVED lines=11> */
[----:B-1----:R4:W-:Y:S01]  /*26430*/  @!P0 ST.E.128 desc[UR4][R2.64+0x2100], R40 ;  /* 0x0021002802008985 */ /* 0x0029e2000c101d04 */
        /* <DEDUP_REMOVED lines=9> */
.L_x_5970:
[----:B------:R-:W-:Y:S05]  /*264d0*/  BSYNC B0 ;  /* 0x0000000000007941 */ /* 0x000fea0003800000 */
.L_x_5969:
        /* <DEDUP_REMOVED lines=12> */
[----:B-1----:R2:W-:Y:S01]  /*265a0*/  @!P0 ST.E.128 desc[UR4][R2.64+0x4100], R36 ;  /* 0x0041002402008985 */ /* 0x0025e2000c101d04 */
[----:B------:R-:W-:-:S09]  /*265b0*/  ISETP.GE.AND P0, PT, R7, R6, PT ;  /* 0x000000060700720c */ /* 0x000fd20003f06270 */
[C---:B------:R-:W-:Y:S02]  /*265c0*/  @!P1 R2UR UR10, R152.reuse ;  /* 0x00000000980a92ca */ /* 0x040fe400000e0000 */
[C---:B------:R-:W-:Y:S02]  /*265d0*/  @!P1 R2UR UR11, R153.reuse ;  /* 0x00000000990b92ca */ /* 0x040fe400000e0000 */
[----:B------:R-:W-:Y:S02]  /*265e0*/  @!P0 R2UR UR4, R152 ;  /* 0x00000000980482ca */ /* 0x000fe400000e0000 */
[----:B------:R-:W-:-:S09]  /*265f0*/  @!P0 R2UR UR5, R153 ;  /* 0x00000000990582ca */ /* 0x000fd200000e0000 */
[----:B------:R2:W-:Y:S04]  /*26600*/  @!P1 ST.E.128 desc[UR10][R2.64+0x4200], R24 ;  /* 0x0042001802009985 */ /* 0x0005e8000c101d0a */
[----:B------:R2:W-:Y:S02]  /*26610*/  @!P0 ST.E.128 desc[UR4][R2.64+0x4300], R12 ;  /* 0x0043000c02008985 */ /* 0x0005e4000c101d04 */
.L_x_5972:
[----:B------:R-:W-:Y:S05]  /*26620*/  BSYNC B0 ;  /* 0x0000000000007941 */ /* 0x000fea0003800000 */
.L_x_5971:
        /* <DEDUP_REMOVED lines=13> */
[----:B-1----:R1:W-:Y:S01]  /*26700*/  @!P0 ST.E.128 desc[UR4][R2.64+0x6000], R76 ;  /* 0x0060004c02008985 */ /* 0x0023e2000c101d04 */
[----:B------:R-:W-:-:S03]  /*26710*/  ISETP.GE.AND P0, PT, R7, R6, PT ;  /* 0x000000060700720c */ /* 0x000fc60003f06270 */
[----:B------:R1:W-:Y:S04]  /*26720*/  @!P2 ST.E.128 desc[UR12][R2.64+0x6100], R72 ;  /* 0x006100480200a985 */ /* 0x0003e8000c101d0c */
[----:B------:R1:W-:Y:S06]  /*26730*/  @!P1 ST.E.128 desc[UR10][R2.64+0x6200], R68 ;  /* 0x0062004402009985 */ /* 0x0003ec000c101d0a */
[----:B------:R-:W-:-:S02]  /*26740*/  @!P0 R2UR UR4, R152 ;  /* 0x00000000980482ca */ /* 0x000fc400000e0000 */
[----:B------:R-:W-:-:S13]  /*26750*/  @!P0 R2UR UR5, R153 ;  /* 0x00000000990582ca */ /* 0x000fda00000e0000 */
[----:B------:R1:W-:Y:S02]  /*26760*/  @!P0 ST.E.128 desc[UR4][R2.64+0x6300], R64 ;  /* 0x0063004002008985 */ /* 0x0003e4000c101d04 */
.L_x_5974:
[----:B------:R-:W-:Y:S05]  /*26770*/  BSYNC B0 ;  /* 0x0000000000007941 */ /* 0x000fea0003800000 */
.L_x_5973:
        /* <DEDUP_REMOVED lines=16> */
[----:B-1----:R1:W-:Y:S04]  /*26880*/  @!P3 ST.E.128 desc[UR14][R2.64+0x8000], R92 ;  /* 0x0080005c0200b985 */ /* 0x0023e8000c101d0e */
[----:B------:R1:W-:Y:S04]  /*26890*/  @!P2 ST.E.128 desc[UR12][R2.64+0x8100], R88 ;  /* 0x008100580200a985 */ /* 0x0003e8000c101d0c */
[----:B------:R1:W-:Y:S04]  /*268a0*/  @!P1 ST.E.128 desc[UR10][R2.64+0x8200], R84 ;  /* 0x0082005402009985 */ /* 0x0003e8000c101d0a */
[----:B------:R1:W-:Y:S02]  /*268b0*/  @!P0 ST.E.128 desc[UR4][R2.64+0x8300], R80 ;  /* 0x0083005002008985 */ /* 0x0003e4000c101d04 */
.L_x_5976:
[----:B------:R-:W-:Y:S05]  /*268c0*/  BSYNC B0 ;  /* 0x0000000000007941 */ /* 0x000fea0003800000 */
.L_x_5975:
        /* <DEDUP_REMOVED lines=20> */
.L_x_5978:
[----:B------:R-:W-:Y:S05]  /*26a10*/  BSYNC B0 ;  /* 0x0000000000007941 */ /* 0x000fea0003800000 */
.L_x_5977:
        /* <DEDUP_REMOVED lines=20> */
.L_x_5980:
[----:B------:R-:W-:Y:S05]  /*26b60*/  BSYNC B0 ;  /* 0x0000000000007941 */ /* 0x000fea0003800000 */
.L_x_5979:
[----:B------:R-:W-:Y:S02]  /*26b70*/  MOV R7, 0x1f0 ;  /* 0x000001f000077802 */ /* 0x000fe40000000f00 */
[----:B------:R-:W-:-:S03]  /*26b80*/  MOV R9, 0x0 ;  /* 0x0000000000097802 */ /* 0x000fc60000000f00 */
[----:B------:R-:W-:-:S04]  /*26b90*/  IMAD.MOV.U32 R8, RZ, RZ, R7 ;  /* 0x000000ffff087224 */ /* 0x000fc800078e0007 */
[----:B-12345:R-:W-:Y:S05]  /*26ba0*/  @P4 RET.REL.NODEC R8 `(_ZN5flash24flash_fwd_splitkv_kernelI23Flash_fwd_kernel_traitsILi256ELi64ELi64ELi4ELb0ELb0EN7cutlass6half_tE19Flash_kernel_traitsILi256ELi64ELi64ELi4ES3_EELb0ELb0ELb1ELb0ELb0ELb0ELb1ELb1EEEvNS_16Flash_fwd_paramsE) ;  /* 0xfffffd9408144950 */ /* 0x03efea0003c3ffff */
[----:B------:R-:W-:Y:S01]  /*26bb0*/  VIADD R5, R0, 0x40 ;  /* 0x0000004000057836 */ /* 0x000fe20000000000 */
[-C--:B------:R-:W-:Y:S01]  /*26bc0*/  ISETP.GE.AND P3, PT, R4, R6.reuse, PT ;  /* 0x000000060400720c */ /* 0x080fe20003f66270 */
[----:B------:R-:W-:Y:S01]  /*26bd0*/  IMAD.MOV.U32 R4, RZ, RZ, R7 ;  /* 0x000000ffff047224 */ /* 0x000fe200078e0007 */
[CC--:B------:R-:W-:Y:S01]  /*26be0*/  ISETP.GE.AND P2, PT, R0.reuse, R6.reuse, PT ;  /* 0x000000060000720c */ /* 0x0c0fe20003f46270 */
[----:B------:R-:W-:Y:S01]  /*26bf0*/  VIADD R0, R0, 0x80 ;  /* 0x0000008000007836 */ /* 0x000fe20000000000 */
[----:B------:R-:W-:Y:S01]  /*26c00*/  ISETP.GE.AND P1, PT, R5, R6, PT ;  /* 0x000000060500720c */ /* 0x000fe20003f26270 */
[----:B------:R-:W-:-:S03]  /*26c10*/  IMAD.MOV.U32 R5, RZ, RZ, 0x0 ;  /* 0x00000000ff057424 */ /* 0x000fc600078e00ff */
        /* <DEDUP_REMOVED lines=10> */
[----:B-1----:R-:W-:Y:S05]  /*26cc0*/  @P0 RET.REL.NODEC R4 `(_ZN5flash24flash_fwd_splitkv_kernelI23Flash_fwd_kernel_traitsILi256ELi64ELi64ELi4ELb0ELb0EN7cutlass6half_tE19Flash_kernel_traitsILi256ELi64ELi64ELi4ES3_EELb0ELb0ELb1ELb0ELb0ELb0ELb1ELb1EEEvNS_16Flash_fwd_paramsE) ;  /* 0xfffffd9004cc0950 */ /* 0x002fea0003c3ffff */
[----:B------:R-:W-:Y:S02]  /*26cd0*/  R2UR UR4, R152 ;  /* 0x00000000980472ca */ /* 0x000fe400000e0000 */
[----:B------:R-:W-:-:S13]  /*26ce0*/  R2UR UR5, R153 ;  /* 0x00000000990572ca */ /* 0x000fda00000e0000 */
[----:B------:R1:W-:Y:S02]  /*26cf0*/  ST.E.128 desc[UR4][R2.64+0xe300], R128 ;  /* 0x00e3008002007985 */ /* 0x0003e4000c101d04 */
[----:B-1----:R-:W-:Y:S02]  /*26d00*/  IMAD.MOV.U32 R2, RZ, RZ, R7 ;  /* 0x000000ffff027224 */ /* 0x002fe400078e0007 */
[----:B------:R-:W-:-:S04]  /*26d10*/  IMAD.MOV.U32 R3, RZ, RZ, 0x0 ;  /* 0x00000000ff037424 */ /* 0x000fc800078e00ff */
[----:B------:R-:W-:Y:S05]  /*26d20*/  RET.REL.NODEC R2 `(_ZN5flash24flash_fwd_splitkv_kernelI23Flash_fwd_kernel_traitsILi256ELi64ELi64ELi4ELb0ELb0EN7cutlass6half_tE19Flash_kernel_traitsILi256ELi64ELi64ELi4ES3_EELb0ELb0ELb1ELb0ELb0ELb0ELb1ELb1EEEvNS_16Flash_fwd_paramsE) ;  /* 0xfffffd9002b47950 */ /* 0x000fea0003c3ffff */
.L_x_5964:
[----:B------:R-:W-:Y:S01]  /*26d30*/  IMAD.MOV.U32 R0, RZ, RZ, 0x2 ;  /* 0x00000002ff007424 */ /* 0x000fe200078e00ff */
[----:B------:R-:W-:Y:S01]  /*26d40*/  MOV R2, R246 ;  /* 0x000000f600027202 */ /* 0x000fe20000000f00 */
[----:B------:R-:W-:Y:S01]  /*26d50*/  IMAD.MOV.U32 R4, RZ, RZ, -0x1 ;  /* 0xffffffffff047424 */ /* 0x000fe200078e00ff */
[----:B------:R-:W-:-:S07]  /*26d60*/  MOV R3, 0x1f ;  /* 0x0000001f00037802 */ /* 0x000fce0000000f00 */
[----:B-1---5:R-:W-:Y:S05]  /*26d70*/  WARPSYNC.COLLECTIVE R4, `(.L_x_5981) ;  /* 0x0000000004087348 */ /* 0x022fea0003c00000 */
[----:B------:R2:W3:Y:S02]  /*26d80*/  SHFL.BFLY P0, R0, R2, R0, R3 ;  /* 0x0c00000002007389 */ /* 0x0004e40000000003 */
[----:B-123-5:R-:W-:Y:S01]  /*26d90*/  ENDCOLLECTIVE ;  /* 0x000000000000791b */ /* 0x02efe20003800000 */
.L_x_5981:
[----:B------:R-:W-:Y:S02]  /*26da0*/  MOV R5, R0 ;  /* 0x0000000000057202 */ /* 0x000fe40000000f00 */
[----:B------:R-:W-:-:S03]  /*26db0*/  MOV R0, 0x1 ;  /* 0x0000000100007802 */ /* 0x000fc60000000f00 */
[----:B------:R-:W-:-:S04]  /*26dc0*/  FADD.FTZ R5, R5, R246 ;  /* 0x000000f605057221 */ /* 0x000fc80000010000 */
[----:B------:R-:W-:-:S07]  /*26dd0*/  IMAD.MOV.U32 R2, RZ, RZ, R5 ;  /* 0x000000ffff027224 */ /* 0x000fce00078e0005 */
[----:B------:R-:W-:Y:S05]  /*26de0*/  WARPSYNC.COLLECTIVE R4, `(.L_x_5982) ;  /* 0x0000000004087348 */ /* 0x000fea0003c00000 */
[----:B------:R1:W2:Y:S02]  /*26df0*/  SHFL.BFLY P0, R0, R2, R0, R3 ;  /* 0x0c00000002007389 */ /* 0x0002a40000000003 */
[----:B-12---:R-:W-:Y:S01]  /*26e00*/  ENDCOLLECTIVE ;  /* 0x000000000000791b */ /* 0x006fe20003800000 */
.L_x_5982:
[----:B------:R-:W-:Y:S01]  /*26e10*/  IMAD.MOV.U32 R13, RZ, RZ, R0 ;  /* 0x000000ffff0d7224 */ /* 0x000fe200078e0000 */
[----:B------:R-:W-:Y:S02]  /*26e20*/  MOV R0, 0x2 ;  /* 0x0000000200007802 */ /* 0x000fe40000000f00 */
[----:B------:R-:W-:Y:S01]  /*26e30*/  MOV R2, R248 ;  /* 0x000000f800027202 */ /* 0x000fe20000000f00 */
[----:B------:R-:W-:-:S07]  /*26e40*/  FADD.FTZ R13, R5, R13 ;  /* 0x0000000d050d7221 */ /* 0x000fce0000010000 */
[----:B------:R-:W-:Y:S05]  /*26e50*/  WARPSYNC.COLLECTIVE R4, `(.L_x_5983) ;  /* 0x0000000004087348 */ /* 0x000fea0003c00000 */
[----:B------:R1:W2:Y:S02]  /*26e60*/  SHFL.BFLY P0, R0, R2, R0, R3 ;  /* 0x0c00000002007389 */ /* 0x0002a40000000003 */
[----:B-12---:R-:W-:Y:S01]  /*26e70*/  ENDCOLLECTIVE ;  /* 0x000000000000791b */ /* 0x006fe20003800000 */
.L_x_5983:
[----:B------:R-:W-:Y:S01]  /*26e80*/  IMAD.MOV.U32 R2, RZ, RZ, R0 ;  /* 0x000000ffff027224 */ /* 0x000fe200078e0000 */
[----:B------:R-:W-:-:S03]  /*26e90*/  MOV R0, 0x1 ;  /* 0x0000000100007802 */ /* 0x000fc60000000f00 */
[----:B------:R-:W-:-:S07]  /*26ea0*/  FADD.FTZ R2, R2, R248 ;  /* 0x000000f802027221 */ /* 0x000fce0000010000 */
[----:B------:R-:W-:Y:S05]  /*26eb0*/  WARPSYNC.COLLECTIVE R4, `(.L_x_5984) ;  /* 0x0000000004087348 */ /* 0x000fea0003c00000 */
[----:B------:R1:W2:Y:S02]  /*26ec0*/  SHFL.BFLY P0, R0, R2, R0, R3 ;  /* 0x0c00000002007389 */ /* 0x0002a40000000003 */
[----:B-12---:R-:W-:Y:S01]  /*26ed0*/  ENDCOLLECTIVE ;  /* 0x000000000000791b */ /* 0x006fe20003800000 */
.L_x_5984:
[----:B------:R-:W-:Y:S01]  /*26ee0*/  MOV R14, R0 ;  /* 0x00000000000e7202 */ /* 0x000fe20000000f00 */
[----:B------:R-:W-:Y:S06]  /*26ef0*/  BRA `(.L_x_5985) ;  /* 0xffffffdc001c7947 */ /* 0x000fec000383ffff */
.L_x_5986:
        /* <DEDUP_REMOVED lines=16> */
.L_x_8862:


//--------------------- .text._ZN5flash24flash_fwd_splitkv_kernelI23Flash_fwd_kernel_traitsILi256ELi64ELi64ELi4ELb0ELb0EN7cutlass6half_tE19Flash_kernel_traitsILi256ELi64ELi64ELi4ES3_EELb0ELb0ELb1ELb0ELb0ELb1ELb1ELb1EEEvNS_16Flash_fwd_paramsE --------------------------
	.section	.text._ZN5flash24flash_fwd_splitkv_kernelI23Flash_fwd_kernel_traitsILi256ELi64ELi64ELi4ELb0ELb0EN7cutlass6half_tE19Flash_kernel_traitsILi256ELi64ELi64ELi4ES3_EELb0ELb0ELb1ELb0ELb0ELb1ELb1ELb1EEEvNS_16Flash_fwd_paramsE,"ax",@progbits
	.align	128
        .global         _ZN5flash24flash_fwd_splitkv_kernelI23Flash_fwd_kernel_traitsILi256ELi64ELi64ELi4ELb0ELb0EN7cutlass6half_tE19Flash_kernel_traitsILi256ELi64ELi64ELi4ES3_EELb0ELb0ELb1ELb0ELb0ELb1ELb1ELb1EEEvNS_16Flash_fwd_paramsE
        .type           _ZN5flash24flash_fwd_splitkv_kernelI23Flash_fwd_kernel_traitsILi256ELi64ELi64ELi4ELb0ELb0EN7cutlass6half_tE19Flash_kernel_traitsILi256ELi64ELi64ELi4ES3_EELb0ELb0ELb1ELb0ELb0ELb1ELb1ELb1EEEvNS_16Flash_fwd_paramsE,@function
        .size           _ZN5flash24flash_fwd_splitkv_kernelI23Flash_fwd_kernel_traitsILi256ELi64ELi64ELi4ELb0ELb0EN7cutlass6half_tE19Flash_kernel_traitsILi256ELi64ELi64ELi4ES3_EELb0ELb0ELb1ELb0ELb0ELb1ELb1ELb1EEEvNS_16Flash_fwd_paramsE,(.L_x_8863 - _ZN5flash24flash_fwd_splitkv_kernelI23Flash_fwd_kernel_traitsILi256ELi64ELi64ELi4ELb0ELb0EN7cutlass6half_tE19Flash_kernel_traitsILi256ELi64ELi64ELi4ES3_EELb0ELb0ELb1ELb0ELb0ELb1ELb1ELb1EEEvNS_16Flash_fwd_paramsE)
        .other          _ZN5flash24flash_fwd_splitkv_kernelI23Flash_fwd_kernel_traitsILi256ELi64ELi64ELi4ELb0ELb0EN7cutlass6half_tE19Flash_kernel_traitsILi256ELi64ELi64ELi4ES3_EELb0ELb0ELb1ELb0ELb0ELb1ELb1ELb1EEEvNS_16Flash_fwd_paramsE,@"STO_CUDA_ENTRY STV_DEFAULT"
_ZN5flash24flash_fwd_splitkv_kernelI23Flash_fwd_kernel_traitsILi256ELi64ELi64ELi4ELb0ELb0EN7cutlass6half_tE19Flash_kernel_traitsILi256ELi64ELi64ELi4ES3_EELb0ELb0ELb1ELb0ELb0ELb1ELb1ELb1EEEvNS_16Flash_fwd_paramsE:
.text._ZN5flash24flash_fwd_splitkv_kernelI23Flash_fwd_kernel_traitsILi256ELi64ELi64ELi4ELb0ELb0EN7cutlass6half_tE19Flash_kernel_traitsILi256ELi64ELi64ELi4ES3_EELb0ELb0ELb1ELb0ELb0ELb1ELb1ELb1EEEvNS_16Flash_fwd_paramsE:
        /* <DEDUP_REMOVED lines=30> */
[----:B-1----:R-:W-:Y:S05]  /*01e0*/  CALL.REL.NOINC `($_ZN5flash24flash_fwd_splitkv_kernelI23Flash_fwd_kernel_traitsILi256ELi64ELi64ELi4ELb0ELb0EN7cutlass6half_tE19Flash_kernel_traitsILi256ELi64ELi64ELi4ES3_EELb0ELb0ELb1ELb0ELb0ELb1ELb1ELb1EEEvNS_16Flash_fwd_paramsE$_ZN5flash30compute_attn_1rowblock_splitkvI23Flash_fwd_kernel_traitsILi256ELi64ELi64ELi4ELb0ELb0EN7cutlass6half_tE19Flash_kernel_traitsILi256ELi64ELi64ELi4ES3_EELb0ELb0ELb1ELb0ELb0ELb1ELb1ELb1ENS_16Flash_fwd_paramsEEEvRKT8_iiiii) ;  /* 0x0000000000087944 */ /* 0x002fea0003c00000 */
[----:B------:R-:W-:Y:S05]  /*01f0*/  BSYNC B4 ;  /* 0x0000000000047941 */ /* 0x000fea0003800000 */
.L_x_5987:
[----:B------:R-:W-:Y:S05]  /*0200*/  EXIT ;  /* 0x000000000000794d */ /* 0x000fea0003800000 */
        .type           $_ZN5flash24flash_fwd_splitkv_kernelI23Flash_fwd_kernel_traitsILi256ELi64ELi64ELi4ELb0ELb0EN7cutlass6half_tE19Flash_kernel_traitsILi256ELi64ELi64ELi4ES3_EELb0ELb0ELb1ELb0ELb0ELb1ELb1ELb1EEEvNS_16Flash_fwd_paramsE$_ZN5flash30compute_attn_1rowblock_splitkvI23Flash_fwd_kernel_traitsILi256ELi64ELi64ELi4ELb0ELb0EN7cutlass6half_tE19Flash_kernel_traitsILi256ELi64ELi64ELi4ES3_EELb0ELb0ELb1ELb0ELb0ELb1ELb1ELb1ENS_16Flash_fwd_paramsEEEvRKT8_iiiii,@function
        .size           $_ZN5flash24flash_fwd_splitkv_kernelI23Flash_fwd_kernel_traitsILi256ELi64ELi64ELi4ELb0ELb0EN7cutlass6half_tE19Flash_kernel_traitsILi256ELi64ELi64ELi4ES3_EELb0ELb0ELb1ELb0ELb0ELb1ELb1ELb1EEEvNS_16Flash_fwd_paramsE$_ZN5flash30compute_attn_1rowblock_splitkvI23Flash_fwd_kernel_traitsILi256ELi64ELi64ELi4ELb0ELb0EN7cutlass6half_tE19Flash_kernel_traitsILi256ELi64ELi64ELi4ES3_EELb0ELb0ELb1ELb0ELb0ELb1ELb1ELb1ENS_16Flash_fwd_paramsEEEvRKT8_iiiii,(.L_x_8863 - $_ZN5flash24flash_fwd_splitkv_kernelI23Flash_fwd_kernel_traitsILi256ELi64ELi64ELi4ELb0ELb0EN7cutlass6half_tE19Flash_kernel_traitsILi256ELi64ELi64ELi4ES3_EELb0ELb0ELb1ELb0ELb0ELb1ELb1ELb1EEEvNS_16Flash_fwd_paramsE$_ZN5flash30compute_attn_1rowblock_splitkvI23Flash_fwd_kernel_traitsILi256ELi64ELi64ELi4ELb0ELb0EN7cutlass6half_tE19Flash_kernel_traitsILi256ELi64ELi64ELi4ES3_EELb0ELb0ELb1ELb0ELb0ELb1ELb1ELb1ENS_16Flash_fwd_paramsEEEvRKT8_iiiii)
$_ZN5flash24flash_fwd_splitkv_kernelI23Flash_fwd_kernel_traitsILi256ELi64ELi64ELi4ELb0ELb0EN7cutlass6half_tE19Flash_kernel_traitsILi256ELi64ELi64ELi4ES3_EELb0ELb0ELb1ELb0ELb0ELb1ELb1ELb1EEEvNS_16Flash_fwd_paramsE$_ZN5flash30compute_attn_1rowblock_splitkvI23Flash_fwd_kernel_traitsILi256ELi64ELi64ELi4ELb0ELb0EN7cutlass6half_tE19Flash_kernel_traitsILi256ELi64ELi64ELi4ES3_EELb0ELb0ELb1ELb0ELb0ELb1ELb1ELb1ENS_16Flash_fwd_paramsEEEvRKT8_iiiii:
        /* <DEDUP_REMOVED lines=30> */
.L_x_5989:
[----:B------:R-:W-:Y:S05]  /*03f0*/  BSYNC B0 ;  /* 0x0000000000007941 */ /* 0x000fea0003800000 */
.L_x_5988:
        /* <DEDUP_REMOVED lines=8> */
.L_x_5991:
[----:B------:R3:W5:Y:S02]  /*0480*/  LD.E R0, desc[UR6][R28.64+0xb8] ;  /* 0x0000b8061c007980 */ /* 0x000764000c101900 */
.L_x_5992:
[----:B------:R-:W-:Y:S05]  /*0490*/  BSYNC B0 ;  /* 0x0000000000007941 */ /* 0x000fea0003800000 */
.L_x_5990:
        /* <DEDUP_REMOVED lines=10> */
.L_x_5994:
[----:B------:R-:W2:Y:S01]  /*0540*/  LD.E.64 R2, desc[UR6][R28.64+0x108] ;  /* 0x000108061c027980 */ /* 0x000ea2000c101b00 */
[----:B------:R-:W-:Y:S01]  /*0550*/  BSSY B0, `(.L_x_5996) ;  /* 0x0000006000007945 */ /* 0x000fe20003800000 */
[----:B------:R-:W-:Y:S01]  /*0560*/  IMAD.MOV.U32 R0, RZ, RZ, RZ ;  /* 0x000000ffff007224 */ /* 0x000fe200078e00ff */
[----:B--2---:R-:W-:-:S04]  /*0570*/  ISETP.NE.U32.AND P0, PT, R2, RZ, PT ;  /* 0x000000ff0200720c */ /* 0x004fc80003f05070 */
[----:B------:R-:W-:-:S13]  /*0580*/  ISETP.NE.AND.EX P0, PT, R3, RZ, PT, P0 ;  /* 0x000000ff0300720c */ /* 0x000fda0003f05300 */
[----:B------:R-:W-:Y:S05]  /*0590*/  @!P0 BRA `(.L_x_5997) ;  /* 0x0000000000048947 */ /* 0x000fea0003800000 */
[----:B------:R2:W5:Y:S02]  /*05a0*/  LD.E R0, desc[UR6][R28.64+0xbc] ;  /* 0x0000bc061c007980 */ /* 0x000564000c101900 */
.L_x_5997:
[----:B------:R-:W-:Y:S05]  /*05b0*/  BSYNC B0 ;  /* 0x0000000000007941 */ /* 0x000fea0003800000 */
.L_x_5996:
[----:B-----5:R-:W-:Y:S02]  /*05c0*/  IADD3 R241, R131, R0, RZ ;  /* 0x0000000083f17210 */ /* 0x020fe40007ffe0ff */
.L_x_5995:
[----:B------:R-:W-:Y:S05]  /*05d0*/  BSYNC B1 ;  /* 0x0000000000017941 */ /* 0x000fea0003800000 */
.L_x_5993:
[----:B------:R-:W4:Y:S01]  /*05e0*/  S2R R38, SR_CTAID.X ;  /* 0x0000000000267919 */ /* 0x000f220000002500 */
[----:B------:R-:W-:Y:S01]  /*05f0*/  MOV R16, 0x1f0 ;  /* 0x000001f000107802 */ /* 0x000fe20000000f00 */
[----:B------:R-:W-:-:S03]  /*0600*/  IMAD.MOV.U32 R3, RZ, RZ, 0x0 ;  /* 0x00000000ff037424 */ /* 0x000fc600078e00ff */
[----:B------:R-:W-:Y:S01]  /*0610*/  MOV R2, R16 ;  /* 0x0000001000027202 */ /* 0x000fe20000000f00 */
[----:B----4-:R-:W-:-:S05]  /*0620*/  IMAD.SHL.U32 R186, R38, 0x40, RZ ;  /* 0x0000004026ba7824 */ /* 0x010fca00078e00ff */
[----:B------:R-:W-:-:S13]  /*0630*/  ISETP.GT.AND P0, PT, R9, R186, PT ;  /* 0x000000ba0900720c */ /* 0x000fda0003f04270 */
[----:B-123--:R-:W-:Y:S05]  /*0640*/  @!P0 RET.REL.NODEC R2 `(_ZN5flash24flash_fwd_splitkv_kernelI23Flash_fwd_kernel_traitsILi256ELi64ELi64ELi4ELb0ELb0EN7cutlass6half_tE19Flash_kernel_traitsILi256ELi64ELi64ELi4ES3_EELb0ELb0ELb1ELb0ELb0ELb1ELb1ELb1EEEvNS_16Flash_fwd_paramsE) ;  /* 0xfffffff8026c8950 */ /* 0x00efea0003c3ffff */
        /* <DEDUP_REMOVED lines=38> */
[----:B------:R1:W-:Y:S03]  /*08b0*/  STL [R1+0xc], R34 ;  /* 0x00000c2201007387 */ /* 0x0003e60000100800 */
        /* <DEDUP_REMOVED lines=55> */
.L_x_6000:
[----:B------:R-:W-:Y:S05]  /*0c30*/  BSYNC B0 ;  /* 0x0000000000007941 */ /* 0x000fea0003800000 */
.L_x_5999:
        /* <DEDUP_REMOVED lines=12> */
.L_x_6002:
[----:B------:R-:W-:Y:S05]  /*0d00*/  BSYNC B0 ;  /* 0x0000000000007941 */ /* 0x000fea0003800000 */
.L_x_6001:
        /* <DEDUP_REMOVED lines=12> */
.L_x_6004:
[----:B------:R-:W-:Y:S05]  /*0dd0*/  BSYNC B0 ;  /* 0x0000000000007941 */ /* 0x000fea0003800000 */
.L_x_6003:
        /* <DEDUP_REMOVED lines=12> */
.L_x_6006:
[----:B------:R-:W-:Y:S05]  /*0ea0*/  BSYNC B0 ;  /* 0x0000000000007941 */ /* 0x000fea0003800000 */
.L_x_6005:
        /* <DEDUP_REMOVED lines=11> */
.L_x_6008:
[----:B------:R-:W-:Y:S05]  /*0f60*/  BSYNC B0 ;  /* 0x0000000000007941 */ /* 0x000fea0003800000 */
.L_x_6007:
        /* <DEDUP_REMOVED lines=12> */
.L_x_6010:
[----:B------:R-:W-:Y:S05]  /*1030*/  BSYNC B0 ;  /* 0x0000000000007941 */ /* 0x000fea0003800000 */
.L_x_6009:
        /* <DEDUP_REMOVED lines=11> */
.L_x_6012:
[----:B------:R-:W-:Y:S05]  /*10f0*/  BSYNC B0 ;  /* 0x0000000000007941 */ /* 0x000fea0003800000 */
.L_x_6011:
        /* <DEDUP_REMOVED lines=12> */
.L_x_6014:
[----:B------:R-:W-:Y:S05]  /*11c0*/  BSYNC B0 ;  /* 0x0000000000007941 */ /* 0x000fea0003800000 */
.L_x_6013:
        /* <DEDUP_REMOVED lines=18> */
[----:B-----5:R-:W-:Y:S05]  /*12f0*/  @P6 RET.REL.NODEC R2 `(_ZN5flash24flash_fwd_splitkv_kernelI23Flash_fwd_kernel_traitsILi256ELi64ELi64ELi4ELb0ELb0EN7cutlass6half_tE19Flash_kernel_traitsILi256ELi64ELi64ELi4ES3_EELb0ELb0ELb1ELb0ELb0ELb1ELb1ELb1EEEvNS_16Flash_fwd_paramsE) ;  /* 0xffffffec02406950 */ /* 0x020fea0003c3ffff */
[----:B------:R-:W-:Y:S02]  /*1300*/  MOV R0, 0xff800000 ;  /* 0xff80000000007802 */ /* 0x000fe40000000f00 */
[----:B------:R-:W-:Y:S02]  /*1310*/  MOV R2, R16 ;  /* 0x0000001000027202 */ /* 0x000fe40000000f00 */
[----:B------:R-:W-:Y:S01]  /*1320*/  MOV R3, 0x0 ;  /* 0x0000000000037802 */ /* 0x000fe20000000f00 */
[----:B------:R1:W-:Y:S03]  /*1330*/  ST.E desc[UR6][R6.64+0xe0], R0 ;  /* 0x0000e00006007985 */ /* 0x0003e6000c101906 */
[----:B-1----:R-:W-:Y:S05]  /*1340*/  RET.REL.NODEC R2 `(_ZN5flash24flash_fwd_splitkv_kernelI23Flash_fwd_kernel_traitsILi256ELi64ELi64ELi4ELb0ELb0EN7cutlass6half_tE19Flash_kernel_traitsILi256ELi64ELi64ELi4ES3_EELb0ELb0ELb1ELb0ELb0ELb1ELb1ELb1EEEvNS_16Flash_fwd_paramsE) ;  /* 0xffffffec022c7950 */ /* 0x002fea0003c3ffff */
.L_x_5998:
        /* <DEDUP_REMOVED lines=115> */
.L_x_6016:
        /* <DEDUP_REMOVED lines=83> */
.L_x_6017:
[----:B------:R-:W-:Y:S05]  /*1fb0*/  BSYNC B0 ;  /* 0x0000000000007941 */ /* 0x000fea0003800000 */
.L_x_6015:
        /* <DEDUP_REMOVED lines=93> */
[C---:B------:R-:W-:Y:S01]  /*2590*/  IMAD R8, R4.reuse, R151, R0 ;  /* 0x0000009704087224 */ /* 0x040fe200078e0200 */
[----:B------:R-:W-:Y:S01]  /*25a0*/  SHF.R.S32.HI R0, RZ, 0x1f, R131 ;  /* 0x0000001fff007819 */ /* 0x000fe20000011483 */
[----:B------:R-:W-:-:S03]  /*25b0*/  IMAD.WIDE.U32 R136, R4, R150, R2 ;  /* 0x0000009604887225 */ /* 0x000fc600078e0002 */
[----:B------:R-:W-:Y:S02]  /*25c0*/  LEA.HI R0, R0, R131, RZ, 0x6 ;  /* 0x0000008300007211 */ /* 0x000fe400078f30ff */
[----:B------:R-:W-:Y:S02]  /*25d0*/  SHF.L.U32 R2, R162, 0x4, RZ ;  /* 0x00000004a2027819 */ /* 0x000fe400000006ff */
[----:B------:R-:W-:Y:S02]  /*25e0*/  ISETP.GE.AND P2, PT, R22, R154, PT ;  /* 0x0000009a1600720c */ /* 0x000fe40003f46270 */
[----:B------:R-:W-:Y:S01]  /*25f0*/  SHF.R.S32.HI R0, RZ, 0x6, R0 ;  /* 0x00000006ff007819 */ /* 0x000fe20000011400 */
[----:B------:R1:W-:Y:S01]  /*2600*/  STL [R1], R2 ;  /* 0x0000000201007387 */ /* 0x0003e20000100800 */
[----:B------:R-:W-:Y:S02]  /*2610*/  SEL R5, RZ, 0x8, P2 ;  /* 0x00000008ff057807 */ /* 0x000fe40001000000 */
[----:B------:R-:W-:-:S02]  /*2620*/  SHF.L.U64.HI R3, R162, 0x4, R163 ;  /* 0x00000004a2037819 */ /* 0x000fc400000102a3 */
[----:B------:R-:W-:Y:S01]  /*2630*/  VIMNMX R122, R34, R0, !PT ;  /* 0x00000000227a7248 */ /* 0x000fe20007fe0100 */
[----:B------:R-:W-:Y:S01]  /*2640*/  @!P4 IMAD.MOV.U32 R35, RZ, RZ, RZ ;  /* 0x000000ffff23c224 */ /* 0x000fe200078e00ff */
[----:B------:R-:W-:Y:S01]  /*2650*/  ISETP.GE.AND P3, PT, R20, R154, PT ;  /* 0x0000009a1400720c */ /* 0x000fe20003f66270 */
[----:B------:R2:W-:Y:S01]  /*2660*/  STL [R1+0x8], R3 ;  /* 0x0000080301007387 */ /* 0x0005e20000100800 */
[----:B------:R-:W-:Y:S01]  /*2670*/  ISETP.GT.AND P4, PT, R36, R122, PT ;  /* 0x0000007a2400720c */ /* 0x000fe20003f84270 */
[-C--:B------:R-:W-:Y:S02]  /*2680*/  IMAD R4, R119, R116.reuse, RZ ;  /* 0x0000007477047224 */ /* 0x080fe400078e02ff */
[----:B------:R-:W-:Y:S01]  /*2690*/  IMAD R0, R163, R116, RZ ;  /* 0x00000074a3007224 */ /* 0x000fe200078e02ff */
[----:B------:R-:W-:Y:S01]  /*26a0*/  SEL R6, RZ, 0x4, P3 ;  /* 0x00000004ff067807 */ /* 0x000fe20001800000 */
[C---:B------:R-:W-:Y:S02]  /*26b0*/  IMAD R4, R117.reuse, R118, R4 ;  /* 0x0000007675047224 */ /* 0x040fe400078e0204 */
[----:B------:R-:W-:Y:S01]  /*26c0*/  IMAD R0, R117, R162, R0 ;  /* 0x000000a275007224 */ /* 0x000fe200078e0200 */
[----:B-1----:R-:W-:Y:S01]  /*26d0*/  IADD3 R2, P2, R18, R26, RZ ;  /* 0x0000001a12027210 */ /* 0x002fe20007f5e0ff */
[----:B------:R-:W-:-:S04]  /*26e0*/  IMAD.WIDE.U32 R168, R116, R162, R10 ;  /* 0x000000a274a87225 */ /* 0x000fc800078e000a */
[----:B--2---:R-:W-:Y:S02]  /*26f0*/  IMAD.X R3, R19, 0x1, R30, P2 ;  /* 0x0000000113037824 */ /* 0x004fe400010e061e */
        /* <DEDUP_REMOVED lines=187> */
.L_x_6136:
        /* <DEDUP_REMOVED lines=33> */
.L_x_6020:
[----:B------:R-:W-:Y:S05]  /*34c0*/  BSYNC B0 ;  /* 0x0000000000007941 */ /* 0x000fea0003800000 */
.L_x_6019:
        /* <DEDUP_REMOVED lines=20> */
.L_x_6022:
[----:B------:R-:W-:Y:S05]  /*3610*/  BSYNC B0 ;  /* 0x0000000000007941 */ /* 0x000fea0003800000 */
.L_x_6021:
        /* <DEDUP_REMOVED lines=21> */
.L_x_6024:
[----:B------:R-:W-:Y:S05]  /*3770*/  BSYNC B0 ;  /* 0x0000000000007941 */ /* 0x000fea0003800000 */
.L_x_6023:
        /* <DEDUP_REMOVED lines=18> */
.L_x_6026:
[----:B------:R-:W-:Y:S05]  /*38a0*/  BSYNC B0 ;  /* 0x0000000000007941 */ /* 0x000fea0003800000 */
.L_x_6025:
        /* <DEDUP_REMOVED lines=74> */
.L_x_6033:
[----:B------:R-:W-:Y:S05]  /*3d50*/  BSYNC B0 ;  /* 0x0000000000007941 */ /* 0x000fea0003800000 */
.L_x_6032:
        /* <DEDUP_REMOVED lines=55> */
.L_x_6035:
[----:B------:R-:W-:Y:S05]  /*40d0*/  BSYNC B0 ;  /* 0x0000000000007941 */ /* 0x000fea0003800000 */
.L_x_6034:
        /* <DEDUP_REMOVED lines=55> */
.L_x_6037:
[----:B------:R-:W-:Y:S05]  /*4450*/  BSYNC B0 ;  /* 0x0000000000007941 */ /* 0x000fea0003800000 */
.L_x_6036:
        /* <DEDUP_REMOVED lines=54> */
.L_x_6031:
[----:B------:R-:W-:Y:S05]  /*47c0*/  BSYNC B1 ;  /* 0x0000000000017941 */ /* 0x000fea0003800000 */
.L_x_6030:
        /* <DEDUP_REMOVED lines=70> */
.L_x_6041:
[----:B------:R-:W-:Y:S05]  /*4c30*/  BSYNC B0 ;  /* 0x0000000000007941 */ /* 0x000fea0003800000 */
.L_x_6040:
        /* <DEDUP_REMOVED lines=55> */
.L_x_6043:
[----:B------:R-:W-:Y:S05]  /*4fb0*/  BSYNC B0 ;  /* 0x0000000000007941 */ /* 0x000fea0003800000 */
.L_x_6042:
        /* <DEDUP_REMOVED lines=55> */
.L_x_6045:
[----:B------:R-:W-:Y:S05]  /*5330*/  BSYNC B0 ;  /* 0x0000000000007941 */ /* 0x000fea0003800000 */
.L_x_6044:
        /* <DEDUP_REMOVED lines=54> */
.L_x_6039:
[----:B------:R-:W-:Y:S05]  /*56a0*/  BSYNC B1 ;  /* 0x0000000000017941 */ /* 0x000fea0003800000 */
.L_x_6038:
        /* <DEDUP_REMOVED lines=70> */
.L_x_6049:
[----:B------:R-:W-:Y:S05]  /*5b10*/  BSYNC B0 ;  /* 0x0000000000007941 */ /* 0x000fea0003800000 */
.L_x_6048:
        /* <DEDUP_REMOVED lines=55> */
.L_x_6051:
[----:B------:R-:W-:Y:S05]  /*5e90*/  BSYNC B0 ;  /* 0x0000000000007941 */ /* 0x000fea0003800000 */
.L_x_6050:
        /* <DEDUP_REMOVED lines=55> */
.L_x_6053:
[----:B------:R-:W-:Y:S05]  /*6210*/  BSYNC B0 ;  /* 0x0000000000007941 */ /* 0x000fea0003800000 */
.L_x_6052:
        /* <DEDUP_REMOVED lines=54> */
.L_x_6047:
[----:B------:R-:W-:Y:S05]  /*6580*/  BSYNC B1 ;  /* 0x0000000000017941 */ /* 0x000fea0003800000 */
.L_x_6046:
        /* <DEDUP_REMOVED lines=77> */
.L_x_6057:
[----:B------:R-:W-:Y:S05]  /*6a60*/  BSYNC B0 ;  /* 0x0000000000007941 */ /* 0x000fea0003800000 */
.L_x_6056:
        /* <DEDUP_REMOVED lines=55> */
.L_x_6059:
[----:B------:R-:W-:Y:S05]  /*6de0*/  BSYNC B0 ;  /* 0x0000000000007941 */ /* 0x000fea0003800000 */
.L_x_6058:
        /* <DEDUP_REMOVED lines=55> */
.L_x_6061:
[----:B------:R-:W-:Y:S05]  /*7160*/  BSYNC B0 ;  /* 0x0000000000007941 */ /* 0x000fea0003800000 */
.L_x_6060:
        /* <DEDUP_REMOVED lines=54> */
.L_x_6055:
[----:B------:R-:W-:Y:S05]  /*74d0*/  BSYNC B1 ;  /* 0x0000000000017941 */ /* 0x000fea0003800000 */
.L_x_6054:
[----:B------:R-:W2:Y:S02]  /*74e0*/  LD.E R0, desc[UR6][R28.64+0xd0] ;  /* 0x0000d0061c007980 */ /* 0x000ea4000c101900 */
[----:B--2---:R-:W-:Y:S05]  /*74f0*/  IMAD.U32 R0, R0, -0x20, RZ ;  /* 0xffffffe000007824 */ /* 0x004fea00078e00ff */
[C---:B------:R-:W-:Y:S02]  /*7500*/  LEA R24, P1, R0.reuse, R24, 0x1 ;  /* 0x0000001800187211 */ /* 0x040fe400078208ff */
[C---:B------:R-:W-:Y:S02]  /*7510*/  LEA R40, P0, R0.reuse, R40, 0x1 ;  /* 0x0000002800287211 */ /* 0x040fe400078008ff */
[C---:B------:R-:W-:Y:S02]  /*7520*/  LEA.HI.X.SX32 R25, R0.reuse, R25, 0x1, P1 ;  /* 0x0000001900197211 */ /* 0x040fe400008f0eff */
[----:B------:R-:W-:Y:S01]  /*7530*/  LEA.HI.X.SX32 R41, R0, R41, 0x1, P0 ;  /* 0x0000002900297211 */ /* 0x000fe200000f0eff */
[----:B------:R-:W-:Y:S05]  /*7540*/  BRA `(.L_x_6062) ;  /* 0x0000007000187947 */ /* 0x000fea0003800000 */
.L_x_6029:
        /* <DEDUP_REMOVED lines=101> */
.L_x_6068:
[----:B------:R-:W-:Y:S05]  /*7ba0*/  BSYNC B0 ;  /* 0x0000000000007941 */ /* 0x000fea0003800000 */
.L_x_6067:
[----:B-----5:R2:W-:Y:S02]  /*7bb0*/  ST.E.128 desc[UR6][R48.64], R8 ;  /* 0x0000000830007985 */ /* 0x0205e4000c101d06 */
.L_x_6066:
[----:B------:R-:W-:Y:S05]  /*7bc0*/  BSYNC B1 ;  /* 0x0000000000017941 */ /* 0x000fea0003800000 */
.L_x_6065:
        /* <DEDUP_REMOVED lines=99> */
.L_x_6072:
[----:B------:R-:W-:Y:S05]  /*8200*/  BSYNC B0 ;  /* 0x0000000000007941 */ /* 0x000fea0003800000 */
.L_x_6071:
[----:B-----5:R2:W-:Y:S02]  /*8210*/  ST.E.128 desc[UR6][R48.64+0x80], R8 ;  /* 0x0000800830007985 */ /* 0x0205e4000c101d06 */
.L_x_6070:
[----:B------:R-:W-:Y:S05]  /*8220*/  BSYNC B1 ;  /* 0x0000000000017941 */ /* 0x000fea0003800000 */
.L_x_6069:
        /* <DEDUP_REMOVED lines=99> */
.L_x_6076:
[----:B------:R-:W-:Y:S05]  /*8860*/  BSYNC B0 ;  /* 0x0000000000007941 */ /* 0x000fea0003800000 */
.L_x_6075:
[----:B-----5:R2:W-:Y:S02]  /*8870*/  ST.E.128 desc[UR6][R48.64+0x100], R8 ;  /* 0x0001000830007985 */ /* 0x0205e4000c101d06 */
.L_x_6074:
[----:B------:R-:W-:Y:S05]  /*8880*/  BSYNC B1 ;  /* 0x0000000000017941 */ /* 0x000fea0003800000 */
.L_x_6073:
        /* <DEDUP_REMOVED lines=98> */
.L_x_6078:
[----:B------:R-:W-:Y:S05]  /*8eb0*/  BSYNC B0 ;  /* 0x0000000000007941 */ /* 0x000fea0003800000 */
.L_x_6077:
[----:B-----5:R2:W-:Y:S02]  /*8ec0*/  ST.E.128 desc[UR6][R48.64+0x180], R8 ;  /* 0x0001800830007985 */ /* 0x0205e4000c101d06 */
.L_x_6064:
[----:B------:R-:W-:Y:S05]  /*8ed0*/  BSYNC B2 ;  /* 0x0000000000027941 */ /* 0x000fea0003800000 */
.L_x_6063:
        /* <DEDUP_REMOVED lines=104> */
.L_x_6084:
[----:B------:R-:W-:Y:S05]  /*9560*/  BSYNC B0 ;  /* 0x0000000000007941 */ /* 0x000fea0003800000 */
.L_x_6083:
[----:B-----5:R2:W-:Y:S02]  /*9570*/  ST.E.128 desc[UR6][R48.64], R8 ;  /* 0x0000000830007985 */ /* 0x0205e4000c101d06 */
.L_x_6082:
[----:B------:R-:W-:Y:S05]  /*9580*/  BSYNC B1 ;  /* 0x0000000000017941 */ /* 0x000fea0003800000 */
.L_x_6081:
        /* <DEDUP_REMOVED lines=99> */
.L_x_6088:
[----:B------:R-:W-:Y:S05]  /*9bc0*/  BSYNC B0 ;  /* 0x0000000000007941 */ /* 0x000fea0003800000 */
.L_x_6087:
[----:B-----5:R2:W-:Y:S02]  /*9bd0*/  ST.E.128 desc[UR6][R48.64], R8 ;  /* 0x0000000830007985 */ /* 0x0205e4000c101d06 */
.L_x_6086:
[----:B------:R-:W-:Y:S05]  /*9be0*/  BSYNC B1 ;  /* 0x0000000000017941 */ /* 0x000fea0003800000 */
.L_x_6085:
        /* <DEDUP_REMOVED lines=99> */
.L_x_6092:
[----:B------:R-:W-:Y:S05]  /*a220*/  BSYNC B0 ;  /* 0x0000000000007941 */ /* 0x000fea0003800000 */
.L_x_6091:
[----:B-----5:R2:W-:Y:S02]  /*a230*/  ST.E.128 desc[UR6][R48.64], R8 ;  /* 0x0000000830007985 */ /* 0x0205e4000c101d06 */
.L_x_6090:
[----:B------:R-:W-:Y:S05]  /*a240*/  BSYNC B1 ;  /* 0x0000000000017941 */ /* 0x000fea0003800000 */
.L_x_6089:
        /* <DEDUP_REMOVED lines=98> */
.L_x_6094:
[----:B------:R-:W-:Y:S05]  /*a870*/  BSYNC B0 ;  /* 0x0000000000007941 */ /* 0x000fea0003800000 */
.L_x_6093:
[----:B-----5:R2:W-:Y:S02]  /*a880*/  ST.E.128 desc[UR6][R48.64], R8 ;  /* 0x0000000830007985 */ /* 0x0205e4000c101d06 */
.L_x_6080:
[----:B------:R-:W-:Y:S05]  /*a890*/  BSYNC B2 ;  /* 0x0000000000027941 */ /* 0x000fea0003800000 */
.L_x_6079:
        /* <DEDUP_REMOVED lines=104> */
.L_x_6100:
[----:B------:R-:W-:Y:S05]  /*af20*/  BSYNC B0 ;  /* 0x0000000000007941 */ /* 0x000fea0003800000 */
.L_x_6099:
[----:B-----5:R2:W-:Y:S02]  /*af30*/  ST.E.128 desc[UR6][R48.64], R8 ;  /* 0x0000000830007985 */ /* 0x0205e4000c101d06 */
.L_x_6098:
[----:B------:R-:W-:Y:S05]  /*af40*/  BSYNC B1 ;  /* 0x0000000000017941 */ /* 0x000fea0003800000 */
.L_x_6097:
        /* <DEDUP_REMOVED lines=99> */
.L_x_6104:
[----:B------:R-:W-:Y:S05]  /*b580*/  BSYNC B0 ;  /* 0x0000000000007941 */ /* 0x000fea0003800000 */
.L_x_6103:
[----:B-----5:R2:W-:Y:S02]  /*b590*/  ST.E.128 desc[UR6][R48.64], R8 ;  /* 0x0000000830007985 */ /* 0x0205e4000c101d06 */
.L_x_6102:
[----:B------:R-:W-:Y:S05]  /*b5a0*/  BSYNC B1 ;  /* 0x0000000000017941 */ /* 0x000fea0003800000 */
.L_x_6101:
        /* <DEDUP_REMOVED lines=99> */
.L_x_6108:
[----:B------:R-:W-:Y:S05]  /*bbe0*/  BSYNC B0 ;  /* 0x0000000000007941 */ /* 0x000fea0003800000 */
.L_x_6107:
[----:B-----5:R2:W-:Y:S02]  /*bbf0*/  ST.E.128 desc[UR6][R48.64], R8 ;  /* 0x0000000830007985 */ /* 0x0205e4000c101d06 */
.L_x_6106:
[----:B------:R-:W-:Y:S05]  /*bc00*/  BSYNC B1 ;  /* 0x0000000000017941 */ /* 0x000fea0003800000 */
.L_x_6105:
        /* <DEDUP_REMOVED lines=98> */
.L_x_6110:
[----:B------:R-:W-:Y:S05]  /*c230*/  BSYNC B0 ;  /* 0x0000000000007941 */ /* 0x000fea0003800000 */
.L_x_6109:
[----:B-----5:R2:W-:Y:S02]  /*c240*/  ST.E.128 desc[UR6][R48.64], R8 ;  /* 0x0000000830007985 */ /* 0x0205e4000c101d06 */
.L_x_6096:
[----:B------:R-:W-:Y:S05]  /*c250*/  BSYNC B2 ;  /* 0x0000000000027941 */ /* 0x000fea0003800000 */
.L_x_6095:
        /* <DEDUP_REMOVED lines=111> */
.L_x_6116:
[----:B------:R-:W-:Y:S05]  /*c950*/  BSYNC B0 ;  /* 0x0000000000007941 */ /* 0x000fea0003800000 */
.L_x_6115:
[----:B-----5:R2:W-:Y:S02]  /*c960*/  ST.E.128 desc[UR6][R48.64], R8 ;  /* 0x0000000830007985 */ /* 0x0205e4000c101d06 */
.L_x_6114:
[----:B------:R-:W-:Y:S05]  /*c970*/  BSYNC B1 ;  /* 0x0000000000017941 */ /* 0x000fea0003800000 */
.L_x_6113:
        /* <DEDUP_REMOVED lines=99> */
.L_x_6120:
[----:B------:R-:W-:Y:S05]  /*cfb0*/  BSYNC B0 ;  /* 0x0000000000007941 */ /* 0x000fea0003800000 */
.L_x_6119:
[----:B-----5:R2:W-:Y:S02]  /*cfc0*/  ST.E.128 desc[UR6][R48.64], R8 ;  /* 0x0000000830007985 */ /* 0x0205e4000c101d06 */
.L_x_6118:
[----:B------:R-:W-:Y:S05]  /*cfd0*/  BSYNC B1 ;  /* 0x0000000000017941 */ /* 0x000fea0003800000 */
.L_x_6117:
        /* <DEDUP_REMOVED lines=99> */
.L_x_6124:
[----:B------:R-:W-:Y:S05]  /*d610*/  BSYNC B0 ;  /* 0x0000000000007941 */ /* 0x000fea0003800000 */
.L_x_6123:
[----:B-----5:R2:W-:Y:S02]  /*d620*/  ST.E.128 desc[UR6][R48.64], R8 ;  /* 0x0000000830007985 */ /* 0x0205e4000c101d06 */
.L_x_6122:
[----:B------:R-:W-:Y:S05]  /*d630*/  BSYNC B1 ;  /* 0x0000000000017941 */ /* 0x000fea0003800000 */
.L_x_6121:
        /* <DEDUP_REMOVED lines=98> */
.L_x_6126:
[----:B------:R-:W-:Y:S05]  /*dc60*/  BSYNC B0 ;  /* 0x0000000000007941 */ /* 0x000fea0003800000 */
.L_x_6125:
[----:B-----5:R2:W-:Y:S02]  /*dc70*/  ST.E.128 desc[UR6][R48.64], R8 ;  /* 0x0000000830007985 */ /* 0x0205e4000c101d06 */
.L_x_6112:
[----:B------:R-:W-:Y:S05]  /*dc80*/  BSYNC B2 ;  /* 0x0000000000027941 */ /* 0x000fea0003800000 */
.L_x_6111:
        /* <DEDUP_REMOVED lines=11> */
.L_x_6028:
        /* <DEDUP_REMOVED lines=37> */
.L_x_6128:
[----:B------:R-:W-:Y:S05]  /*df90*/  BSYNC B0 ;  /* 0x0000000000007941 */ /* 0x000fea0003800000 */
.L_x_6127:
        /* <DEDUP_REMOVED lines=30> */
.L_x_6130:
[----:B------:R-:W-:Y:S05]  /*e180*/  BSYNC B0 ;  /* 0x0000000000007941 */ /* 0x000fea0003800000 */
.L_x_6129:
        /* <DEDUP_REMOVED lines=30> */
.L_x_6132:
[----:B------:R-:W-:Y:S05]  /*e370*/  BSYNC B0 ;  /* 0x0000000000007941 */ /* 0x000fea0003800000 */
.L_x_6131:
        /* <DEDUP_REMOVED lines=35> */
.L_x_6062:
[----:B------:R-:W-:Y:S05]  /*e5b0*/  BSYNC B3 ;  /* 0x0000000000037941 */ /* 0x000fea0003800000 */
.L_x_6027:
        /* <DEDUP_REMOVED lines=92> */
.L_x_6134:
        /* <DEDUP_REMOVED lines=12> */
.L_x_6135:
[----:B------:R-:W-:Y:S05]  /*ec40*/  BSYNC B0 ;  /* 0x0000000000007941 */ /* 0x000fea0003800000 */
.L_x_6133:
[----:B------:R-:W-:Y:S04]  /*ec50*/  IADD3 R26, R26, -0x1, RZ ;  /* 0xffffffff1a1a7810 */ /* 0x000fe80007ffe0ff */
[----:B------:R-:W-:Y:S11]  /*ec60*/  ISETP.GT.AND P0, PT, R26, R122, PT ;  /* 0x0000007a1a00720c */ /* 0x000ff60003f04270 */
[----:B------:R-:W-:Y:S02]  /*ec70*/  @!UPT UIADD3 URZ, URZ, URZ, URZ ;  /* 0x0000003f3f3ff290 */ /* 0x000fe4000fffe03f */
[----:B------:R-:W-:Y:S05]  /*ec80*/  @P0 BRA `(.L_x_6136) ;  /* 0xffffff4400880947 */ /* 0x000fea000383ffff */
.L_x_6018:
        /* <DEDUP_REMOVED lines=114> */
.L_x_6145:
[----:B------:R-:W-:Y:S05]  /*f3b0*/  BSYNC B0 ;  /* 0x0000000000007941 */ /* 0x000fea0003800000 */
.L_x_6144:
[----:B-----5:R3:W-:Y:S02]  /*f3c0*/  STS.128 [R239], R4 ;  /* 0x00000004ef007388 */ /* 0x0207e40000000c00 */
.L_x_6143:
[----:B------:R-:W-:Y:S05]  /*f3d0*/  BSYNC B1 ;  /* 0x0000000000017941 */ /* 0x000fea0003800000 */
.L_x_6142:
        /* <DEDUP_REMOVED lines=50> */
.L_x_6149:
[----:B------:R-:W-:Y:S05]  /*f700*/  BSYNC B0 ;  /* 0x0000000000007941 */ /* 0x000fea0003800000 */
.L_x_6148:
[----:B-----5:R1:W-:Y:S02]  /*f710*/  STS.128 [R239+0x2000], R4 ;  /* 0x00200004ef007388 */ /* 0x0203e40000000c00 */
.L_x_6147:
[----:B------:R-:W-:Y:S05]  /*f720*/  BSYNC B1 ;  /* 0x0000000000017941 */ /* 0x000fea0003800000 */
.L_x_6146:
        /* <DEDUP_REMOVED lines=50> */
.L_x_6153:
[----:B------:R-:W-:Y:S05]  /*fa50*/  BSYNC B0 ;  /* 0x0000000000007941 */ /* 0x000fea0003800000 */
.L_x_6152:
[----:B-----5:R3:W-:Y:S02]  /*fa60*/  STS.128 [R239+0x4000], R4 ;  /* 0x00400004ef007388 */ /* 0x0207e40000000c00 */
.L_x_6151:
[----:B------:R-:W-:Y:S05]  /*fa70*/  BSYNC B1 ;  /* 0x0000000000017941 */ /* 0x000fea0003800000 */
.L_x_6150:
        /* <DEDUP_REMOVED lines=49> */
.L_x_6155:
[----:B------:R-:W-:Y:S05]  /*fd90*/  BSYNC B0 ;  /* 0x0000000000007941 */ /* 0x000fea0003800000 */
.L_x_6154:
[----:B-----5:R3:W-:Y:S02]  /*fda0*/  STS.128 [R239+0x6000], R4 ;  /* 0x00600004ef007388 */ /* 0x0207e40000000c00 */
.L_x_6141:
[----:B------:R-:W-:Y:S05]  /*fdb0*/  BSYNC B2 ;  /* 0x0000000000027941 */ /* 0x000fea0003800000 */
.L_x_6140:
        /* <DEDUP_REMOVED lines=55> */
.L_x_6161:
[----:B------:R-:W-:Y:S05]  /*10130*/  BSYNC B0 ;  /* 0x0000000000007941 */ /* 0x000fea0003800000 */
.L_x_6160:
[----:B-----5:R3:W-:Y:S02]  /*10140*/  STS.128 [R239+0x800], R4 ;  /* 0x00080004ef007388 */ /* 0x0207e40000000c00 */
.L_x_6159:
[----:B------:R-:W-:Y:S05]  /*10150*/  BSYNC B1 ;  /* 0x0000000000017941 */ /* 0x000fea0003800000 */
.L_x_6158:
        /* <DEDUP_REMOVED lines=50> */
.L_x_6165:
[----:B------:R-:W-:Y:S05]  /*10480*/  BSYNC B0 ;  /* 0x0000000000007941 */ /* 0x000fea0003800000 */
.L_x_6164:
[----:B-----5:R3:W-:Y:S02]  /*10490*/  STS.128 [R239+0x2800], R4 ;  /* 0x00280004ef007388 */ /* 0x0207e40000000c00 */
.L_x_6163:
[----:B------:R-:W-:Y:S05]  /*104a0*/  BSYNC B1 ;  /* 0x0000000000017941 */ /* 0x000fea0003800000 */
.L_x_6162:
        /* <DEDUP_REMOVED lines=50> */
.L_x_6169:
[----:B------:R-:W-:Y:S05]  /*107d0*/  BSYNC B0 ;  /* 0x0000000000007941 */ /* 0x000fea0003800000 */
.L_x_6168:
[----:B-----5:R3:W-:Y:S02]  /*107e0*/  STS.128 [R239+0x4800], R4 ;  /* 0x00480004ef007388 */ /* 0x0207e40000000c00 */
.L_x_6167:
[----:B------:R-:W-:Y:S05]  /*107f0*/  BSYNC B1 ;  /* 0x0000000000017941 */ /* 0x000fea0003800000 */
.L_x_6166:
        /* <DEDUP_REMOVED lines=49> */
.L_x_6171:
[----:B------:R-:W-:Y:S05]  /*10b10*/  BSYNC B0 ;  /* 0x0000000000007941 */ /* 0x000fea0003800000 */
.L_x_6170:
[----:B-----5:R3:W-:Y:S02]  /*10b20*/  STS.128 [R239+0x6800], R4 ;  /* 0x00680004ef007388 */ /* 0x0207e40000000c00 */
.L_x_6157:
[----:B------:R-:W-:Y:S05]  /*10b30*/  BSYNC B2 ;  /* 0x0000000000027941 */ /* 0x000fea0003800000 */
.L_x_6156:
        /* <DEDUP_REMOVED lines=55> */
.L_x_6177:
[----:B------:R-:W-:Y:S05]  /*10eb0*/  BSYNC B0 ;  /* 0x0000000000007941 */ /* 0x000fea0003800000 */
.L_x_6176:
[----:B-----5:R3:W-:Y:S02]  /*10ec0*/  STS.128 [R239+0x1000], R4 ;  /* 0x00100004ef007388 */ /* 0x0207e40000000c00 */
.L_x_6175:
[----:B------:R-:W-:Y:S05]  /*10ed0*/  BSYNC B1 ;  /* 0x0000000000017941 */ /* 0x000fea0003800000 */
.L_x_6174:
        /* <DEDUP_REMOVED lines=50> */
.L_x_6181:
[----:B------:R-:W-:Y:S05]  /*11200*/  BSYNC B0 ;  /* 0x0000000000007941 */ /* 0x000fea0003800000 */
.L_x_6180:
[----:B-----5:R3:W-:Y:S02]  /*11210*/  STS.128 [R239+0x3000], R4 ;  /* 0x00300004ef007388 */ /* 0x0207e40000000c00 */
.L_x_6179:
[----:B------:R-:W-:Y:S05]  /*11220*/  BSYNC B1 ;  /* 0x0000000000017941 */ /* 0x000fea0003800000 */
.L_x_6178:
        /* <DEDUP_REMOVED lines=50> */
.L_x_6185:
[----:B------:R-:W-:Y:S05]  /*11550*/  BSYNC B0 ;  /* 0x0000000000007941 */ /* 0x000fea0003800000 */
.L_x_6184:
[----:B-----5:R3:W-:Y:S02]  /*11560*/  STS.128 [R239+0x5000], R4 ;  /* 0x00500004ef007388 */ /* 0x0207e40000000c00 */
.L_x_6183:
[----:B------:R-:W-:Y:S05]  /*11570*/  BSYNC B1 ;  /* 0x0000000000017941 */ /* 0x000fea0003800000 */
.L_x_6182:
        /* <DEDUP_REMOVED lines=49> */
.L_x_6187:
[----:B------:R-:W-:Y:S05]  /*11890*/  BSYNC B0 ;  /* 0x0000000000007941 */ /* 0x000fea0003800000 */
.L_x_6186:
[----:B-----5:R3:W-:Y:S02]  /*118a0*/  STS.128 [R239+0x7000], R4 ;  /* 0x00700004ef007388 */ /* 0x0207e40000000c00 */
.L_x_6173:
[----:B------:R-:W-:Y:S05]  /*118b0*/  BSYNC B2 ;  /* 0x0000000000027941 */ /* 0x000fea0003800000 */
.L_x_6172:
        /* <DEDUP_REMOVED lines=54> */
.L_x_6192:
[----:B------:R-:W-:Y:S05]  /*11c20*/  BSYNC B0 ;  /* 0x0000000000007941 */ /* 0x000fea0003800000 */
.L_x_6191:
[----:B-----5:R3:W-:Y:S02]  /*11c30*/  STS.128 [R239+0x1800], R4 ;  /* 0x00180004ef007388 */ /* 0x0207e40000000c00 */
.L_x_6190:
[----:B------:R-:W-:Y:S05]  /*11c40*/  BSYNC B1 ;  /* 0x0000000000017941 */ /* 0x000fea0003800000 */
.L_x_6189:
        /* <DEDUP_REMOVED lines=50> */
.L_x_6196:
[----:B------:R-:W-:Y:S05]  /*11f70*/  BSYNC B0 ;  /* 0x0000000000007941 */ /* 0x000fea0003800000 */
.L_x_6195:
[----:B-----5:R3:W-:Y:S02]  /*11f80*/  STS.128 [R239+0x3800], R4 ;  /* 0x00380004ef007388 */ /* 0x0207e40000000c00 */
.L_x_6194:
[----:B------:R-:W-:Y:S05]  /*11f90*/  BSYNC B1 ;  /* 0x0000000000017941 */ /* 0x000fea0003800000 */
.L_x_6193:
        /* <DEDUP_REMOVED lines=50> */
.L_x_6200:
[----:B------:R-:W-:Y:S05]  /*122c0*/  BSYNC B0 ;  /* 0x0000000000007941 */ /* 0x000fea0003800000 */
.L_x_6199:
[----:B-----5:R3:W-:Y:S02]  /*122d0*/  STS.128 [R239+0x5800], R4 ;  /* 0x00580004ef007388 */ /* 0x0207e40000000c00 */
.L_x_6198:
[----:B------:R-:W-:Y:S05]  /*122e0*/  BSYNC B1 ;  /* 0x0000000000017941 */ /* 0x000fea0003800000 */
.L_x_6197:
        /* <DEDUP_REMOVED lines=49> */
.L_x_6202:
[----:B------:R-:W-:Y:S05]  /*12600*/  BSYNC B0 ;  /* 0x0000000000007941 */ /* 0x000fea0003800000 */
.L_x_6201:
[----:B-----5:R3:W-:Y:S01]  /*12610*/  STS.128 [R239+0x7800], R4 ;  /* 0x00780004ef007388 */ /* 0x0207e20000000c00 */
[----:B------:R-:W-:Y:S05]  /*12620*/  BRA `(.L_x_6188) ;  /* 0x0000006800f07947 */ /* 0x000fea0003800000 */
.L_x_6139:
        /* <DEDUP_REMOVED lines=96> */
.L_x_6208:
[----:B------:R-:W-:Y:S05]  /*12c30*/  BSYNC B0 ;  /* 0x0000000000007941 */ /* 0x000fea0003800000 */
.L_x_6207:
[----:B-----5:R3:W-:Y:S02]  /*12c40*/  STS.128 [R239], R4 ;  /* 0x00000004ef007388 */ /* 0x0207e40000000c00 */
.L_x_6206:
[----:B------:R-:W-:Y:S05]  /*12c50*/  BSYNC B1 ;  /* 0x0000000000017941 */ /* 0x000fea0003800000 */
.L_x_6205:
        /* <DEDUP_REMOVED lines=94> */
.L_x_6212:
[----:B------:R-:W-:Y:S05]  /*13240*/  BSYNC B0 ;  /* 0x0000000000007941 */ /* 0x000fea0003800000 */
.L_x_6211:
[----:B-----5:R1:W-:Y:S02]  /*13250*/  STS.128 [R239+0x2000], R4 ;  /* 0x00200004ef007388 */ /* 0x0203e40000000c00 */
.L_x_6210:
[----:B------:R-:W-:Y:S05]  /*13260*/  BSYNC B1 ;  /* 0x0000000000017941 */ /* 0x000fea0003800000 */
.L_x_6209:
        /* <DEDUP_REMOVED lines=94> */
.L_x_6216:
[----:B------:R-:W-:Y:S05]  /*13850*/  BSYNC B0 ;  /* 0x0000000000007941 */ /* 0x000fea0003800000 */
.L_x_6215:
[----:B-----5:R3:W-:Y:S02]  /*13860*/  STS.128 [R239+0x4000], R4 ;  /* 0x00400004ef007388 */ /* 0x0207e40000000c00 */
.L_x_6214:
[----:B------:R-:W-:Y:S05]  /*13870*/  BSYNC B1 ;  /* 0x0000000000017941 */ /* 0x000fea0003800000 */
.L_x_6213:
        /* <DEDUP_REMOVED lines=94> */
.L_x_6218:
[----:B------:R-:W-:Y:S05]  /*13e60*/  BSYNC B0 ;  /* 0x0000000000007941 */ /* 0x000fea0003800000 */
.L_x_6217:
[----:B-----5:R3:W-:Y:S02]  /*13e70*/  STS.128 [R239+0x6000], R4 ;  /* 0x00600004ef007388 */ /* 0x0207e40000000c00 */
.L_x_6204:
[----:B------:R-:W-:Y:S05]  /*13e80*/  BSYNC B2 ;  /* 0x0000000000027941 */ /* 0x000fea0003800000 */
.L_x_6203:
        /* <DEDUP_REMOVED lines=99> */
.L_x_6224:
[----:B------:R-:W-:Y:S05]  /*144c0*/  BSYNC B0 ;  /* 0x0000000000007941 */ /* 0x000fea0003800000 */
.L_x_6223:
[----:B-----5:R3:W-:Y:S02]  /*144d0*/  STS.128 [R239+0x800], R4 ;  /* 0x00080004ef007388 */ /* 0x0207e40000000c00 */
.L_x_6222:
[----:B------:R-:W-:Y:S05]  /*144e0*/  BSYNC B1 ;  /* 0x0000000000017941 */ /* 0x000fea0003800000 */
.L_x_6221:
        /* <DEDUP_REMOVED lines=94> */
.L_x_6228:
[----:B------:R-:W-:Y:S05]  /*14ad0*/  BSYNC B0 ;  /* 0x0000000000007941 */ /* 0x000fea0003800000 */
.L_x_6227:
[----:B-----5:R3:W-:Y:S02]  /*14ae0*/  STS.128 [R239+0x2800], R4 ;  /* 0x00280004ef007388 */ /* 0x0207e40000000c00 */
.L_x_6226:
[----:B------:R-:W-:Y:S05]  /*14af0*/  BSYNC B1 ;  /* 0x0000000000017941 */ /* 0x000fea0003800000 */
.L_x_6225:
        /* <DEDUP_REMOVED lines=94> */
.L_x_6232:
[----:B------:R-:W-:Y:S05]  /*150e0*/  BSYNC B0 ;  /* 0x0000000000007941 */ /* 0x000fea0003800000 */
.L_x_6231:
[----:B-----5:R3:W-:Y:S02]  /*150f0*/  STS.128 [R239+0x4800], R4 ;  /* 0x00480004ef007388 */ /* 0x0207e40000000c00 */
.L_x_6230:
[----:B------:R-:W-:Y:S05]  /*15100*/  BSYNC B1 ;  /* 0x0000000000017941 */ /* 0x000fea0003800000 */
.L_x_6229:
        /* <DEDUP_REMOVED lines=94> */
.L_x_6234:
[----:B------:R-:W-:Y:S05]  /*156f0*/  BSYNC B0 ;  /* 0x0000000000007941 */ /* 0x000fea0003800000 */
.L_x_6233:
[----:B-----5:R3:W-:Y:S02]  /*15700*/  STS.128 [R239+0x6800], R4 ;  /* 0x00680004ef007388 */ /* 0x0207e40000000c00 */
.L_x_6220:
[----:B------:R-:W-:Y:S05]  /*15710*/  BSYNC B2 ;  /* 0x0000000000027941 */ /* 0x000fea0003800000 */
.L_x_6219:
        /* <DEDUP_REMOVED lines=99> */
.L_x_6240:
[----:B------:R-:W-:Y:S05]  /*15d50*/  BSYNC B0 ;  /* 0x0000000000007941 */ /* 0x000fea0003800000 */
.L_x_6239:
[----:B-----5:R3:W-:Y:S02]  /*15d60*/  STS.128 [R239+0x1000], R4 ;  /* 0x00100004ef007388 */ /* 0x0207e40000000c00 */
.L_x_6238:
[----:B------:R-:W-:Y:S05]  /*15d70*/  BSYNC B1 ;  /* 0x0000000000017941 */ /* 0x000fea0003800000 */
.L_x_6237:
        /* <DEDUP_REMOVED lines=94> */
.L_x_6244:
[----:B------:R-:W-:Y:S05]  /*16360*/  BSYNC B0 ;  /* 0x0000000000007941 */ /* 0x000fea0003800000 */
.L_x_6243:
[----:B-----5:R3:W-:Y:S02]  /*16370*/  STS.128 [R239+0x3000], R4 ;  /* 0x00300004ef007388 */ /* 0x0207e40000000c00 */
.L_x_6242:
[----:B------:R-:W-:Y:S05]  /*16380*/  BSYNC B1 ;  /* 0x0000000000017941 */ /* 0x000fea0003800000 */
.L_x_6241:
        /* <DEDUP_REMOVED lines=94> */
.L_x_6248:
[----:B------:R-:W-:Y:S05]  /*16970*/  BSYNC B0 ;  /* 0x0000000000007941 */ /* 0x000fea0003800000 */
.L_x_6247:
[----:B-----5:R3:W-:Y:S02]  /*16980*/  STS.128 [R239+0x5000], R4 ;  /* 0x00500004ef007388 */ /* 0x0207e40000000c00 */
.L_x_6246:
[----:B------:R-:W-:Y:S05]  /*16990*/  BSYNC B1 ;  /* 0x0000000000017941 */ /* 0x000fea0003800000 */
.L_x_6245:
        /* <DEDUP_REMOVED lines=94> */
.L_x_6250:
[----:B------:R-:W-:Y:S05]  /*16f80*/  BSYNC B0 ;  /* 0x0000000000007941 */ /* 0x000fea0003800000 */
.L_x_6249:
[----:B-----5:R3:W-:Y:S02]  /*16f90*/  STS.128 [R239+0x7000], R4 ;  /* 0x00700004ef007388 */ /* 0x0207e40000000c00 */
.L_x_6236:
[----:B------:R-:W-:Y:S05]  /*16fa0*/  BSYNC B2 ;  /* 0x0000000000027941 */ /* 0x000fea0003800000 */
.L_x_6235:
        /* <DEDUP_REMOVED lines=99> */
.L_x_6254:
[----:B------:R-:W-:Y:S05]  /*175e0*/  BSYNC B0 ;  /* 0x0000000000007941 */ /* 0x000fea0003800000 */
.L_x_6253:
[----:B-----5:R3:W-:Y:S02]  /*175f0*/  STS.128 [R239+0x1800], R4 ;  /* 0x00180004ef007388 */ /* 0x0207e40000000c00 */
.L_x_6252:
[----:B------:R-:W-:Y:S05]  /*17600*/  BSYNC B1 ;  /* 0x0000000000017941 */ /* 0x000fea0003800000 */
.L_x_6251:
        /* <DEDUP_REMOVED lines=95> */
.L_x_6258:
[----:B------:R-:W-:Y:S05]  /*17c00*/  BSYNC B0 ;  /* 0x0000000000007941 */ /* 0x000fea0003800000 */
.L_x_6257:
[----:B-----5:R3:W-:Y:S02]  /*17c10*/  STS.128 [R239+0x3800], R4 ;  /* 0x00380004ef007388 */ /* 0x0207e40000000c00 */
.L_x_6256:
[----:B------:R-:W-:Y:S05]  /*17c20*/  BSYNC B1 ;  /* 0x0000000000017941 */ /* 0x000fea0003800000 */
.L_x_6255:
        /* <DEDUP_REMOVED lines=95> */
.L_x_6262:
[----:B------:R-:W-:Y:S05]  /*18220*/  BSYNC B0 ;  /* 0x0000000000007941 */ /* 0x000fea0003800000 */
.L_x_6261:
[----:B-----5:R3:W-:Y:S02]  /*18230*/  STS.128 [R239+0x5800], R4 ;  /* 0x00580004ef007388 */ /* 0x0207e40000000c00 */
.L_x_6260:
[----:B------:R-:W-:Y:S05]  /*18240*/  BSYNC B1 ;  /* 0x0000000000017941 */ /* 0x000fea0003800000 */
.L_x_6259:
        /* <DEDUP_REMOVED lines=97> */
.L_x_6264:
[----:B------:R-:W-:Y:S05]  /*18860*/  BSYNC B0 ;  /* 0x0000000000007941 */ /* 0x000fea0003800000 */
.L_x_6263:
[----:B-----5:R3:W-:Y:S01]  /*18870*/  STS.128 [R239+0x7800], R4 ;  /* 0x00780004ef007388 */ /* 0x0207e20000000c00 */
[----:B------:R-:W-:Y:S05]  /*18880*/  BRA `(.L_x_6188) ;  /* 0x0000000800587947 */ /* 0x000fea0003800000 */
.L_x_6138:
        /* <DEDUP_REMOVED lines=42> */
.L_x_6266:
[----:B------:R-:W-:Y:S05]  /*18b30*/  BSYNC B0 ;  /* 0x0000000000007941 */ /* 0x000fea0003800000 */
.L_x_6265:
        /* <DEDUP_REMOVED lines=35> */
.L_x_6268:
[----:B------:R-:W-:Y:S05]  /*18d70*/  BSYNC B0 ;  /* 0x0000000000007941 */ /* 0x000fea0003800000 */
.L_x_6267:
        /* <DEDUP_REMOVED lines=34> */
.L_x_6270:
[----:B------:R-:W-:Y:S05]  /*18fa0*/  BSYNC B0 ;  /* 0x0000000000007941 */ /* 0x000fea0003800000 */
.L_x_6269:
        /* <DEDUP_REMOVED lines=36> */
.L_x_6188:
[----:B------:R-:W-:Y:S05]  /*191f0*/  BSYNC B3 ;  /* 0x0000000000037941 */ /* 0x000fea0003800000 */
.L_x_6137:
        /* <DEDUP_REMOVED lines=42> */
.L_x_6272:
[----:B------:R-:W-:Y:S05]  /*194a0*/  BSYNC B0 ;  /* 0x0000000000007941 */ /* 0x000fea0003800000 */
.L_x_6271:
        /* <DEDUP_REMOVED lines=37> */
.L_x_6274:
[----:B------:R-:W-:Y:S05]  /*19700*/  BSYNC B0 ;  /* 0x0000000000007941 */ /* 0x000fea0003800000 */
.L_x_6273:
        /* <DEDUP_REMOVED lines=39> */
.L_x_6276:
[----:B------:R-:W-:Y:S05]  /*19980*/  BSYNC B0 ;  /* 0x0000000000007941 */ /* 0x000fea0003800000 */
.L_x_6275:
        /* <DEDUP_REMOVED lines=43> */
.L_x_6278:
[----:B------:R-:W-:Y:S05]  /*19c40*/  BSYNC B0 ;  /* 0x0000000000007941 */ /* 0x000fea0003800000 */
.L_x_6277:
        /* <DEDUP_REMOVED lines=57> */
.L_x_6280:
[----:B------:R-:W-:Y:S05]  /*19fe0*/  BSYNC B0 ;  /* 0x0000000000007941 */ /* 0x000fea0003800000 */
.L_x_6279:
        /* <DEDUP_REMOVED lines=43> */
.L_x_6282:
[----:B------:R-:W-:Y:S05]  /*1a2a0*/  BSYNC B0 ;  /* 0x0000000000007941 */ /* 0x000fea0003800000 */
.L_x_6281:
        /* <DEDUP_REMOVED lines=43> */
.L_x_6284:
[----:B------:R-:W-:Y:S05]  /*1a560*/  BSYNC B0 ;  /* 0x0000000000007941 */ /* 0x000fea0003800000 */
.L_x_6283:
        /* <DEDUP_REMOVED lines=52> */
.L_x_6287:
[----:B------:R2:W-:Y:S02]  /*1a8b0*/  STS.128 [R239+0x17800], RZ ;  /* 0x017800ffef007388 */ /* 0x0005e40000000c00 */
.L_x_6286:
[----:B------:R-:W-:Y:S05]  /*1a8c0*/  BSYNC B0 ;  /* 0x0000000000007941 */ /* 0x000fea0003800000 */
.L_x_6285:
[----:B------:R-:W-:Y:S01]  /*1a8d0*/  IMAD.SHL.U32 R0, R174, 0x40, RZ ;  /* 0x00000040ae007824 */ /* 0x000fe200078e00ff */
[----:B-1-3--:R-:W3:Y:S01]  /*1a8e0*/  LDL R3, [R1+0xc] ;  /* 0x00000c0001037983 */ /* 0x00aee20000100800 */
[----:B------:R-:W-:Y:S01]  /*1a8f0*/  IMAD.SHL.U32 R2, R116, 0x8, RZ ;  /* 0x0000000874027824 */ /* 0x000fe200078e00ff */
[----:B------:R-:W-:Y:S02]  /*1a900*/  R2P PR, R174, 0x6 ;  /* 0x00000006ae007804 */ /* 0x000fe40000000000 */
        /* <DEDUP_REMOVED lines=15> */
[----:B------:R-:W5:Y:S01]  /*1aa00*/  LDSM.16.M88.4 R8, [R212+0x8800] ;  /* 0x00880000d408783b */ /* 0x000f620000000200 */
[----:B------:R-:W-:-:S02]  /*1aa10*/  IMAD R221, R39, 0x2, R220 ;  /* 0x0000000227dd7824 */ /* 0x000fc400078e02dc */
[----:B------:R-:W-:Y:S01]  /*1aa20*/  @P1 VIADD R223, R0, 0xffffffe0 ;  /* 0xffffffe000df1836 */ /* 0x000fe20000000000 */
[----:B------:R-:W4:Y:S01]  /*1aa30*/  LDSM.16.M88.4 R20, [R212+0x9000] ;  /* 0x00900000d414783b */ /* 0x000f220000000200 */
[----:B------:R-:W-:-:S03]  /*1aa40*/  IMAD.MOV.U32 R0, RZ, RZ, 0x40 ;  /* 0x00000040ff007424 */ /* 0x000fc600078e00ff */
[----:B------:R-:W-:Y:S02]  /*1aa50*/  LDSM.16.M88.4 R12, [R220] ;  /* 0x00000000dc0c783b */ /* 0x000fe40000000200 */
[----:B------:R-:W-:Y:S02]  /*1aa60*/  SEL R0, R0, 0xffffffc0, !P2 ;  /* 0xffffffc000007807 */ /* 0x000fe40005000000 */
[----:B------:R-:W2:Y:S03]  /*1aa70*/  LDSM.16.M88.4 R48, [R223] ;  /* 0x00000000df30783b */ /* 0x000ea60000000200 */
[----:B------:R-:W-:Y:S01]  /*1aa80*/  IMAD.IADD R218, R212, 0x1, R0 ;  /* 0x00000001d4da7824 */ /* 0x000fe200078e0200 */
[----:B------:R-:W2:Y:S01]  /*1aa90*/  LDSM.16.M88.4 R32, [R212+0x9800] ;  /* 0x00980000d420783b */ /* 0x000ea20000000200 */
[----:B------:R-:W-:-:S03]  /*1aaa0*/  IMAD.IADD R217, R0, 0x1, R223 ;  /* 0x0000000100d97824 */ /* 0x000fc600078e02df */
[----:B------:R-:W2:Y:S04]  /*1aab0*/  LDSM.16.M88.4 R60, [R223+0x800] ;  /* 0x00080000df3c783b */ /* 0x000ea80000000200 */
[----:B------:R-:W2:Y:S04]  /*1aac0*/  LDSM.16.M88.4 R76, [R223+0x1000] ;  /* 0x00100000df4c783b */ /* 0x000ea80000000200 */
[----:B------:R-:W2:Y:S04]  /*1aad0*/  LDSM.16.M88.4 R92, [R223+0x1800] ;  /* 0x00180000df5c783b */ /* 0x000ea80000000200 */
[----:B------:R-:W-:Y:S01]  /*1aae0*/  LDSM.16.M88.4 R88, [R218+0x8000] ;  /* 0x00800000da58783b */ /* 0x000fe20000000200 */
[C---:B-1----:R-:W-:Y:S03]  /*1aaf0*/  HMMA.16816.F32 R44, R4.reuse, R16, RZ ;  /* 0x00000010042c723c */ /* 0x042fe600000018ff */
[----:B------:R-:W-:Y:S04]  /*1ab00*/  LDSM.16.M88.4 R96, [R218+0x9800] ;  /* 0x00980000da60783b */ /* 0x000fe80000000200 */
[----:B------:R-:W-:Y:S01]  /*1ab10*/  LDSM.16.M88.4 R100, [R217] ;  /* 0x00000000d964783b */ /* 0x000fe20000000200 */
[C---:B------:R-:W-:Y:S03]  /*1ab20*/  HMMA.16816.F32 R24, R4.reuse, R18, RZ ;  /* 0x000000120418723c */ /* 0x040fe600000018ff */
[----:B------:R-:W-:Y:S03]  /*1ab30*/  LDSM.16.M88.4 R104, [R217+0x800] ;  /* 0x00080000d968783b */ /* 0x000fe60000000200 */
[C---:B-----5:R-:W-:Y:S01]  /*1ab40*/  HMMA.16816.F32 R16, R4.reuse, R8, RZ ;  /* 0x000000080410723c */ /* 0x060fe200000018ff */
[----:B------:R-:W5:Y:S05]  /*1ab50*/  LD.E R0, desc[UR6][R28.64+0x18c] ;  /* 0x00018c061c007980 */ /* 0x000f6a000c101900 */
[C---:B------:R-:W-:Y:S01]  /*1ab60*/  HMMA.16816.F32 R56, R4.reuse, R10, RZ ;  /* 0x0000000a0438723c */ /* 0x040fe200000018ff */
[----:B------:R-:W1:Y:S05]  /*1ab70*/  LDSM.16.M88.4 R8, [R222] ;  /* 0x00000000de08783b */ /* 0x000e6a0000000200 */
[C---:B----4-:R-:W-:Y:S06]  /*1ab80*/  HMMA.16816.F32 R64, R4.reuse, R20, RZ ;  /* 0x000000140440723c */ /* 0x050fec00000018ff */
[----:B------:R-:W-:Y:S06]  /*1ab90*/  HMMA.16816.F32 R72, R4, R22, RZ ;  /* 0x000000160448723c */ /* 0x000fec00000018ff */
[C---:B--2---:R-:W-:Y:S01]  /*1aba0*/  HMMA.16816.F32 R68, R12.reuse, R48, R44 ;  /* 0x000000300c44723c */ /* 0x044fe2000000182c */
[----:B------:R-:W-:Y:S05]  /*1abb0*/  LDSM.16.M88.4 R44, [R218+0x9000] ;  /* 0x00900000da2c783b */ /* 0x000fea0000000200 */
[----:B------:R-:W-:Y:S01]  /*1abc0*/  HMMA.16816.F32 R52, R12, R50, R24 ;  /* 0x000000320c34723c */ /* 0x000fe20000001818 */
[----:B------:R-:W2:Y:S05]  /*1abd0*/  LDSM.16.M88.4 R48, [R218+0x8800] ;  /* 0x00880000da30783b */ /* 0x000eaa0000000200 */
[C---:B------:R-:W-:Y:S06]  /*1abe0*/  HMMA.16816.F32 R84, R4.reuse, R32, RZ ;  /* 0x000000200454723c */ /* 0x040fec00000018ff */
[----:B------:R-:W-:Y:S01]  /*1abf0*/  HMMA.16816.F32 R80, R4, R34, RZ ;  /* 0x000000220450723c */ /* 0x000fe200000018ff */
[----:B------:R-:W4:Y:S05]  /*1ac00*/  LDSM.16.M88.4 R4, [R221] ;  /* 0x00000000dd04783b */ /* 0x000f2a0000000200 */
[C---:B------:R-:W-:Y:S06]  /*1ac10*/  HMMA.16816.F32 R32, R12.reuse, R60, R16 ;  /* 0x0000003c0c20723c */ /* 0x040fec0000001810 */
[C---:B------:R-:W-:Y:S06]  /*1ac20*/  HMMA.16816.F32 R24, R12.reuse, R62, R56 ;  /* 0x0000003e0c18723c */ /* 0x040fec0000001838 */
[C---:B------:R-:W-:Y:S06]  /*1ac30*/  HMMA.16816.F32 R20, R12.reuse, R76, R64 ;  /* 0x0000004c0c14723c */ /* 0x040fec0000001840 */
[C---:B------:R-:W-:Y:S01]  /*1ac40*/  HMMA.16816.F32 R16, R12.reuse, R78, R72 ;  /* 0x0000004e0c10723c */ /* 0x040fe20000001848 */
[----:B------:R-:W-:Y:S05]  /*1ac50*/  LDSM.16.M88.4 R76, [R212+0xa800] ;  /* 0x00a80000d44c783b */ /* 0x000fea0000000200 */
[C---:B------:R-:W-:Y:S01]  /*1ac60*/  HMMA.16816.F32 R56, R12.reuse, R92, R84 ;  /* 0x0000005c0c38723c */ /* 0x040fe20000001854 */
[----:B------:R-:W4:Y:S05]  /*1ac70*/  LDSM.16.M88.4 R84, [R217+0x1000] ;  /* 0x00100000d954783b */ /* 0x000f2a0000000200 */
[----:B------:R-:W-:Y:S01]  /*1ac80*/  HMMA.16816.F32 R72, R12, R94, R80 ;  /* 0x0000005e0c48723c */ /* 0x000fe20000001850 */
[----:B------:R-:W-:Y:S04]  /*1ac90*/  LDSM.16.M88.4 R12, [R219+0x2000] ;  /* 0x00200000db0c783b */ /* 0x000fe80000000200 */
[----:B------:R-:W-:Y:S01]  /*1aca0*/  LDSM.16.M88.4 R80, [R212+0xa000] ;  /* 0x00a00000d450783b */ /* 0x000fe20000000200 */
[C---:B-1----:R-:W-:Y:S03]  /*1acb0*/  HMMA.16816.F32 R68, R8.reuse, R88, R68 ;  /* 0x000000580844723c */ /* 0x042fe60000001844 */
[----:B------:R-:W-:Y:S03]  /*1acc0*/  LDSM.16.M88.4 R92, [R223+0x2000] ;  /* 0x00200000df5c783b */ /* 0x000fe60000000200 */
[C---:B------:R-:W-:Y:S01]  /*1acd0*/  HMMA.16816.F32 R64, R8.reuse, R90, R52 ;  /* 0x0000005a0840723c */ /* 0x040fe20000001834 */
[----:B------:R-:W-:Y:S05]  /*1ace0*/  LDSM.16.M88.4 R88, [R212+0xb800] ;  /* 0x00b80000d458783b */ /* 0x000fea0000000200 */
[C---:B--2---:R-:W-:Y:S06]  /*1acf0*/  HMMA.16816.F32 R60, R8.reuse, R48, R32 ;  /* 0x00000030083c723c */ /* 0x044fec0000001820 */
[C---:B------:R-:W-:Y:S06]  /*1ad00*/  HMMA.16816.F32 R52, R8.reuse, R50, R24 ;  /* 0x000000320834723c */ /* 0x040fec0000001818 */
[C---:B------:R-:W-:Y:S06]  /*1ad10*/  HMMA.16816.F32 R48, R8.reuse, R44, R20 ;  /* 0x0000002c0830723c */ /* 0x040fec0000001814 */
[C---:B------:R-:W-:Y:S01]  /*1ad20*/  HMMA.16816.F32 R24, R8.reuse, R46, R16 ;  /* 0x0000002e0818723c */ /* 0x040fe20000001810 */
[----:B------:R-:W1:Y:S05]  /*1ad30*/  LDSM.16.M88.4 R44, [R217+0x1800] ;  /* 0x00180000d92c783b */ /* 0x000e6a0000000200 */
[C---:B------:R-:W-:Y:S01]  /*1ad40*/  HMMA.16816.F32 R20, R8.reuse, R98, R72 ;  /* 0x000000620814723c */ /* 0x040fe20000001848 */
[----:B------:R-:W2:Y:S05]  /*1ad50*/  LDSM.16.M88.4 R72, [R212+0xb000] ;  /* 0x00b00000d448783b */ /* 0x000eaa0000000200 */
[----:B------:R-:W-:Y:S01]  /*1ad60*/  HMMA.16816.F32 R32, R8, R96, R56 ;  /* 0x000000600820723c */ /* 0x000fe20000001838 */
[----:B------:R-:W2:Y:S04]  /*1ad70*/  LDSM.16.M88.4 R8, [R220+0x2000] ;  /* 0x00200000dc08783b */ /* 0x000ea80000000200 */
[----:B------:R-:W-:Y:S01]  /*1ad80*/  LDSM.16.M88.4 R96, [R218+0xb000] ;  /* 0x00b00000da60783b */ /* 0x000fe20000000200 */
[C---:B----4-:R-:W-:Y:S06]  /*1ad90*/  HMMA.16816.F32 R16, R4.reuse, R100, R68 ;  /* 0x000000640410723c */ /* 0x050fec0000001844 */
[C---:B------:R-:W-:Y:S01]  /*1ada0*/  HMMA.16816.F32 R64, R4.reuse, R102, R64 ;  /* 0x000000660440723c */ /* 0x040fe20000001840 */
[----:B------:R-:W-:Y:S05]  /*1adb0*/  LDSM.16.M88.4 R100, [R218+0xa800] ;  /* 0x00a80000da64783b */ /* 0x000fea0000000200 */
[C---:B------:R-:W-:Y:S06]  /*1adc0*/  HMMA.16816.F32 R56, R4.reuse, R106, R52 ;  /* 0x0000006a0438723c */ /* 0x040fec0000001834 */
[C---:B------:R-:W-:Y:S06]  /*1add0*/  HMMA.16816.F32 R60, R4.reuse, R104, R60 ;  /* 0x00000068043c723c */ /* 0x040fec000000183c */
[C---:B------:R-:W-:Y:S06]  /*1ade0*/  HMMA.16816.F32 R52, R4.reuse, R84, R48 ;  /* 0x000000540434723c */ /* 0x040fec0000001830 */
[C---:B------:R-:W-:Y:S01]  /*1adf0*/  HMMA.16816.F32 R48, R4.reuse, R86, R24 ;  /* 0x000000560430723c */ /* 0x040fe20000001818 */
[----:B------:R-:W4:Y:S05]  /*1ae00*/  LDSM.16.M88.4 R84, [R223+0x2800] ;  /* 0x00280000df54783b */ /* 0x000f2a0000000200 */
[C---:B-1----:R-:W-:Y:S06]  /*1ae10*/  HMMA.16816.F32 R68, R4.reuse, R44, R32 ;  /* 0x0000002c0444723c */ /* 0x042fec0000001820 */
[----:B------:R-:W-:Y:S01]  /*1ae20*/  HMMA.16816.F32 R32, R4, R46, R20 ;  /* 0x0000002e0420723c */ /* 0x000fe20000001814 */
[----:B------:R-:W-:Y:S05]  /*1ae30*/  LDSM.16.M88.4 R4, [R222+0x2000] ;  /* 0x00200000de04783b */ /* 0x000fea0000000200 */
[C---:B------:R-:W-:Y:S06]  /*1ae40*/  HMMA.16816.F32 R24, R12.reuse, R80, R16 ;  /* 0x000000500c18723c */ /* 0x040fec0000001810 */
[C---:B------:R-:W-:Y:S01]  /*1ae50*/  HMMA.16816.F32 R20, R12.reuse, R82, R64 ;  /* 0x000000520c14723c */ /* 0x040fe20000001840 */
[----:B------:R-:W1:Y:S05]  /*1ae60*/  LDSM.16.M88.4 R80, [R223+0x3000] ;  /* 0x00300000df50783b */ /* 0x000e6a0000000200 */
[C---:B------:R-:W-:Y:S01]  /*1ae70*/  HMMA.16816.F32 R44, R12.reuse, R78, R56 ;  /* 0x0000004e0c2c723c */ /* 0x040fe20000001838 */
[----:B------:R-:W3:Y:S05]  /*1ae80*/  LDSM.16.M88.4 R56, [R223+0x3800] ;  /* 0x00380000df38783b */ /* 0x000eea0000000200 */
[C---:B------:R-:W-:Y:S01]  /*1ae90*/  HMMA.16816.F32 R16, R12.reuse, R76, R60 ;  /* 0x0000004c0c10723c */ /* 0x040fe2000000183c */
[----:B------:R-:W-:Y:S05]  /*1aea0*/  LDSM.16.M88.4 R76, [R217+0x3800] ;  /* 0x00380000d94c783b */ /* 0x000fea0000000200 */
[C---:B--2---:R-:W-:Y:S06]  /*1aeb0*/  HMMA.16816.F32 R52, R12.reuse, R72, R52 ;  /* 0x000000480c34723c */ /* 0x044fec0000001834 */
[C---:B------:R-:W-:Y:S01]  /*1aec0*/  HMMA.16816.F32 R60, R12.reuse, R74, R48 ;  /* 0x0000004a0c3c723c */ /* 0x040fe20000001830 */
[----:B------:R-:W2:Y:S05]  /*1aed0*/  LDSM.16.M88.4 R72, [R218+0xa000] ;  /* 0x00a00000da48783b */ /* 0x000eaa0000000200 */
[C---:B------:R-:W-:Y:S01]  /*1aee0*/  HMMA.16816.F32 R64, R12.reuse, R88, R68 ;  /* 0x000000580c40723c */ /* 0x040fe20000001844 */
[----:B------:R-:W-:Y:S05]  /*1aef0*/  LDSM.16.M88.4 R68, [R217+0x2800] ;  /* 0x00280000d944783b */ /* 0x000fea0000000200 */
[----:B------:R-:W-:Y:S01]  /*1af00*/  HMMA.16816.F32 R48, R12, R90, R32 ;  /* 0x0000005a0c30723c */ /* 0x000fe20000001820 */
[----:B------:R-:W2:Y:S04]  /*1af10*/  LDSM.16.M88.4 R88, [R218+0xb800] ;  /* 0x00b80000da58783b */ /* 0x000ea80000000200 */
[----:B------:R-:W-:Y:S01]  /*1af20*/  LDSM.16.M88.4 R12, [R221+0x2000] ;  /* 0x00200000dd0c783b */ /* 0x000fe20000000200 */
[C---:B------:R-:W-:Y:S06]  /*1af30*/  HMMA.16816.F32 R32, R8.reuse, R92, R24 ;  /* 0x0000005c0820723c */ /* 0x040fec0000001818 */
[C---:B------:R-:W-:Y:S01]  /*1af40*/  HMMA.16816.F32 R24, R8.reuse, R94, R20 ;  /* 0x0000005e0818723c */ /* 0x040fe20000001814 */
[----:B------:R-:W-:Y:S05]  /*1af50*/  LDSM.16.M88.4 R92, [R212+0xd000] ;  /* 0x00d00000d45c783b */ /* 0x000fea0000000200 */
[C---:B----4-:R-:W-:Y:S06]  /*1af60*/  HMMA.16816.F32 R20, R8.reuse, R84, R16 ;  /* 0x000000540814723c */ /* 0x050fec0000001810 */
[C---:B------:R-:W-:Y:S01]  /*1af70*/  HMMA.16816.F32 R16, R8.reuse, R86, R44 ;  /* 0x000000560810723c */ /* 0x040fe2000000182c */
[----:B------:R-:W4:Y:S05]  /*1af80*/  LDSM.16.M88.4 R84, [R217+0x2000] ;  /* 0x00200000d954783b */ /* 0x000f2a0000000200 */
[C---:B-1----:R-:W-:Y:S06]  /*1af90*/  HMMA.16816.F32 R44, R8.reuse, R80, R52 ;  /* 0x00000050082c723c */ /* 0x042fec0000001834 */
[C---:B------:R-:W-:Y:S01]  /*1afa0*/  HMMA.16816.F32 R60, R8.reuse, R82, R60 ;  /* 0x00000052083c723c */ /* 0x040fe2000000183c */
[----:B------:R-:W-:Y:S05]  /*1afb0*/  LDSM.16.M88.4 R80, [R212+0xc000] ;  /* 0x00c00000d450783b */ /* 0x000fea0000000200 */
[C---:B---3--:R-:W-:Y:S06]  /*1afc0*/  HMMA.16816.F32 R64, R8.reuse, R56, R64 ;  /* 0x000000380840723c */ /* 0x048fec0000001840 */
[----:B------:R-:W-:Y:S06]  /*1afd0*/  HMMA.16816.F32 R56, R8, R58, R48 ;  /* 0x0000003a0838723c */ /* 0x000fec0000001830 */
[C---:B--2---:R-:W-:Y:S06]  /*1afe0*/  HMMA.16816.F32 R52, R4.reuse, R72, R32 ;  /* 0x000000480434723c */ /* 0x044fec0000001820 */
[C---:B------:R-:W-:Y:S01]  /*1aff0*/  HMMA.16816.F32 R48, R4.reuse, R74, R24 ;  /* 0x0000004a0430723c */ /* 0x040fe20000001818 */
[----:B------:R-:W1:Y:S05]  /*1b000*/  LDSM.16.M88.4 R72, [R217+0x3000] ;  /* 0x00300000d948783b */ /* 0x000e6a0000000200 */
[C---:B------:R-:W-:Y:S06]  /*1b010*/  HMMA.16816.F32 R32, R4.reuse, R100, R20 ;  /* 0x000000640420723c */ /* 0x040fec0000001814 */
[C---:B------:R-:W-:Y:S01]  /*1b020*/  HMMA.16816.F32 R24, R4.reuse, R102, R16 ;  /* 0x000000660418723c */ /* 0x040fe20000001810 */
[----:B------:R-:W2:Y:S05]  /*1b030*/  LDSM.16.M88.4 R16, [R219+0x4000] ;  /* 0x00400000db10783b */ /* 0x000eaa0000000200 */
[C---:B------:R-:W-:Y:S06]  /*1b040*/  HMMA.16816.F32 R20, R4.reuse, R96, R44 ;  /* 0x000000600414723c */ /* 0x040fec000000182c */
[C---:B------:R-:W-:Y:S01]  /*1b050*/  HMMA.16816.F32 R8, R4.reuse, R98, R60 ;  /* 0x000000620408723c */ /* 0x040fe2000000183c */
[----:B------:R-:W-:Y:S05]  /*1b060*/  LDSM.16.M88.4 R96, [R212+0xd800] ;  /* 0x00d80000d460783b */ /* 0x000fea0000000200 */
[C---:B------:R-:W-:Y:S01]  /*1b070*/  HMMA.16816.F32 R60, R4.reuse, R88, R64 ;  /* 0x00000058043c723c */ /* 0x040fe20000001840 */
[----:B------:R-:W3:Y:S05]  /*1b080*/  LDSM.16.M88.4 R64, [R212+0xc800] ;  /* 0x00c80000d440783b */ /* 0x000eea0000000200 */
[----:B------:R-:W-:Y:S01]  /*1b090*/  HMMA.16816.F32 R56, R4, R90, R56 ;  /* 0x0000005a0438723c */ /* 0x000fe20000001838 */
[----:B------:R-:W-:Y:S05]  /*1b0a0*/  LDSM.16.M88.4 R88, [R223+0x5000] ;  /* 0x00500000df58783b */ /* 0x000fea0000000200 */
        /* <DEDUP_REMOVED lines=8> */
[----:B------:R-:W-:Y:S04]  /*1b130*/  LDSM.16.M88.4 R8, [R220+0x4000] ;  /* 0x00400000dc08783b */ /* 0x000fe80000000200 */
[----:B------:R-:W1:Y:S01]  /*1b140*/  LDSM.16.M88.4 R72, [R223+0x4000] ;  /* 0x00400000df48783b */ /* 0x000e620000000200 */
[C---:B------:R-:W-:Y:S06]  /*1b150*/  HMMA.16816.F32 R4, R12.reuse, R76, R60 ;  /* 0x0000004c0c04723c */ /* 0x040fec000000183c */
[----:B------:R-:W-:Y:S01]  /*1b160*/  HMMA.16816.F32 R12, R12, R78, R56 ;  /* 0x0000004e0c0c723c */ /* 0x000fe20000001838 */
[----:B------:R-:W-:Y:S05]  /*1b170*/  LDSM.16.M88.4 R76, [R218+0xc800] ;  /* 0x00c80000da4c783b */ /* 0x000fea0000000200 */
[C---:B--2---:R-:W-:Y:S06]  /*1b180*/  HMMA.16816.F32 R60, R16.reuse, R80, R52 ;  /* 0x00000050103c723c */ /* 0x044fec0000001834 */
[C---:B------:R-:W-:Y:S01]  /*1b190*/  HMMA.16816.F32 R56, R16.reuse, R82, R48 ;  /* 0x000000521038723c */ /* 0x040fe20000001830 */
[----:B------:R-:W-:Y:S05]  /*1b1a0*/  LDSM.16.M88.4 R80, [R218+0xc000] ;  /* 0x00c00000da50783b */ /* 0x000fea0000000200 */
[C---:B---3--:R-:W-:Y:S06]  /*1b1b0*/  HMMA.16816.F32 R52, R16.reuse, R64, R44 ;  /* 0x000000401034723c */ /* 0x048fec000000182c */
[C---:B------:R-:W-:Y:S06]  /*1b1c0*/  HMMA.16816.F32 R48, R16.reuse, R66, R32 ;  /* 0x000000421030723c */ /* 0x040fec0000001820 */
        /* <DEDUP_REMOVED lines=9> */
[----:B------:R-:W-:Y:S03]  /*1b260*/  LDSM.16.M88.4 R60, [R218+0xd800] ;  /* 0x00d80000da3c783b */ /* 0x000fe60000000200 */
[C---:B------:R-:W-:Y:S01]  /*1b270*/  HMMA.16816.F32 R32, R8.reuse, R74, R56 ;  /* 0x0000004a0820723c */ /* 0x040fe20000001838 */
[----:B------:R-:W1:Y:S05]  /*1b280*/  LDSM.16.M88.4 R72, [R218+0xd000] ;  /* 0x00d00000da48783b */ /* 0x000e6a0000000200 */
[C---:B------:R-:W-:Y:S06]  /*1b290*/  HMMA.16816.F32 R52, R8.reuse, R68, R52 ;  /* 0x000000440834723c */ /* 0x040fec0000001834 */
        /* <DEDUP_REMOVED lines=16> */
[C---:B-1----:R-:W-:Y:S06]  /*1b3a0*/  HMMA.16816.F32 R44, R4.reuse, R72, R44 ;  /* 0x00000048042c723c */ /* 0x042fec000000182c */
[C---:B------:R-:W-:Y:S01]  /*1b3b0*/  HMMA.16816.F32 R56, R4.reuse, R74, R56 ;  /* 0x0000004a0438723c */ /* 0x040fe20000001838 */
[----:B------:R-:W-:Y:S05]  /*1b3c0*/  LDSM.16.M88.4 R72, [R212+0xe800] ;  /* 0x00e80000d448783b */ /* 0x000fea0000000200 */
[C---:B------:R-:W-:Y:S06]  /*1b3d0*/  HMMA.16816.F32 R20, R4.reuse, R60, R20 ;  /* 0x0000003c0414723c */ /* 0x040fec0000001814 */
[----:B------:R-:W-:Y:S01]  /*1b3e0*/  HMMA.16816.F32 R8, R4, R62, R8 ;  /* 0x0000003e0408723c */ /* 0x000fe20000001808 */
        /* <DEDUP_REMOVED lines=15> */
[C---:B---3--:R-:W-:Y:S06]  /*1b4e0*/  HMMA.16816.F32 R44, R4.reuse, R68, R44 ;  /* 0x00000044042c723c */ /* 0x048fec000000182c */
[C---:B------:R-:W-:Y:S01]  /*1b4f0*/  HMMA.16816.F32 R56, R4.reuse, R70, R56 ;  /* 0x000000460438723c */ /* 0x040fe20000001838 */
[----:B------:R-:W1:Y:S05]  /*1b500*/  LDSM.16.M88.4 R68, [R218+0xe000] ;  /* 0x00e00000da44783b */ /* 0x000e6a0000000200 */
[C---:B------:R-:W-:Y:S01]  /*1b510*/  HMMA.16816.F32 R32, R4.reuse, R66, R32 ;  /* 0x000000420420723c */ /* 0x040fe20000001820 */
[----:B------:R-:W-:Y:S05]  /*1b520*/  LDSM.16.M88.4 R64, [R218+0xf800] ;  /* 0x00f80000da40783b */ /* 0x000fea0000000200 */
[C---:B------:R-:W-:Y:S06]  /*1b530*/  HMMA.16816.F32 R48, R4.reuse, R74, R48 ;  /* 0x0000004a0430723c */ /* 0x040fec0000001830 */
[C---:B------:R-:W-:Y:S01]  /*1b540*/  HMMA.16816.F32 R52, R4.reuse, R72, R52 ;  /* 0x000000480434723c */ /* 0x040fe20000001834 */
[----:B------:R-:W-:Y:S05]  /*1b550*/  LDSM.16.M88.4 R72, [R217+0x6000] ;  /* 0x00600000d948783b */ /* 0x000fea0000000200 */
[----:B------:R-:W-:Y:S06]  /*1b560*/  HMMA.16816.F32 R24, R4, R82, R20 ;  /* 0x000000520418723c */ /* 0x000fec0000001814 */
[----:B------:R-:W-:Y:S06]  /*1b570*/  HMMA.16816.F32 R20, R12, R96, R16 ;  /* 0x000000600c14723c */ /* 0x000fec0000001810 */
[----:B------:R-:W-:Y:S01]  /*1b580*/  HMMA.16816.F32 R60, R4, R80, R60 ;  /* 0x00000050043c723c */ /* 0x000fe2000000183c */
[----:B------:R-:W3:Y:S04]  /*1b590*/  LDSM.16.M88.4 R80, [R218+0xf000] ;  /* 0x00f00000da50783b */ /* 0x000ee80000000200 */
[----:B------:R-:W5:Y:S01]  /*1b5a0*/  LDSM.16.M88.4 R4, [R221+0x6000] ;  /* 0x00600000dd04783b */ /* 0x000f620000000200 */
[C---:B------:R-:W-:Y:S06]  /*1b5b0*/  HMMA.16816.F32 R16, R12.reuse, R98, R32 ;  /* 0x000000620c10723c */ /* 0x040fec0000001820 */
[C---:B----4-:R-:W-:Y:S06]  /*1b5c0*/  HMMA.16816.F32 R48, R12.reuse, R86, R48 ;  /* 0x000000560c30723c */ /* 0x050fec0000001830 */
[C---:B------:R-:W-:Y:S01]  /*1b5d0*/  HMMA.16816.F32 R52, R12.reuse, R84, R52 ;  /* 0x000000540c34723c */ /* 0x040fe20000001834 */
[----:B------:R-:W-:Y:S05]  /*1b5e0*/  LDSM.16.M88.4 R84, [R217+0x7000] ;  /* 0x00700000d954783b */ /* 0x000fea0000000200 */
[C---:B--2---:R-:W-:Y:S06]  /*1b5f0*/  HMMA.16816.F32 R44, R12.reuse, R76, R44 ;  /* 0x0000004c0c2c723c */ /* 0x044fec000000182c */
[----:B------:R-:W-:Y:S06]  /*1b600*/  HMMA.16816.F32 R32, R12, R94, R24 ;  /* 0x0000005e0c20723c */ /* 0x000fec0000001818 */
[----:B-1----:R-:W-:Y:S06]  /*1b610*/  HMMA.16816.F32 R24, R8, R68, R20 ;  /* 0x000000440818723c */ /* 0x002fec0000001814 */
[C---:B------:R-:W-:Y:S01]  /*1b620*/  HMMA.16816.F32 R56, R12.reuse, R78, R56 ;  /* 0x0000004e0c38723c */ /* 0x040fe20000001838 */
[----:B------:R-:W1:Y:S05]  /*1b630*/  LDSM.16.M88.4 R76, [R217+0x6800] ;  /* 0x00680000d94c783b */ /* 0x000e6a0000000200 */
[----:B------:R-:W-:Y:S06]  /*1b640*/  HMMA.16816.F32 R60, R12, R92, R60 ;  /* 0x0000005c0c3c723c */ /* 0x000fec000000183c */
[----:B------:R-:W-:Y:S01]  /*1b650*/  HMMA.16816.F32 R20, R8, R70, R16 ;  /* 0x000000460814723c */ /* 0x000fe20000001810 */
[----:B------:R-:W2:Y:S01]  /*1b660*/  LDSM.16.M88.4 R68, [R217+0x7800] ;  /* 0x00780000d944783b */ /* 0x000ea20000000200 */
[----:B------:R-:W-:Y:S01]  /*1b670*/  SHF.R.S32.HI R2, RZ, 0x1f, R30 ;  /* 0x0000001fff027819 */ /* 0x000fe2000001141e */
[----:B------:R-:W-:-:S04]  /*1b680*/  DEPBAR.LE SB0, 0x0 ;  /* 0x000080000000791a */ /* 0x000fc80000000000 */
[C---:B------:R-:W-:Y:S06]  /*1b690*/  HMMA.16816.F32 R12, R8.reuse, R90, R48 ;  /* 0x0000005a080c723c */ /* 0x040fec0000001830 */
[C---:B------:R-:W-:Y:S06]  /*1b6a0*/  HMMA.16816.F32 R16, R8.reuse, R88, R52 ;  /* 0x000000580810723c */ /* 0x040fec0000001834 */
[----:B---3--:R-:W-:Y:S06]  /*1b6b0*/  HMMA.16816.F32 R48, R8, R80, R44 ;  /* 0x000000500830723c */ /* 0x008fec000000182c */
[----:B-----5:R-:W-:Y:S06]  /*1b6c0*/  HMMA.16816.F32 R44, R4, R72, R24 ;  /* 0x00000048042c723c */ /* 0x020fec0000001818 */
[C---:B------:R-:W-:Y:S06]  /*1b6d0*/  HMMA.16816.F32 R56, R8.reuse, R82, R56 ;  /* 0x000000520838723c */ /* 0x040fec0000001838 */
[C---:B------:R-:W-:Y:S06]  /*1b6e0*/  HMMA.16816.F32 R60, R8.reuse, R64, R60 ;  /* 0x00000040083c723c */ /* 0x040fec000000183c */
[----:B------:R-:W-:Y:S01]  /*1b6f0*/  HMMA.16816.F32 R52, R8, R66, R32 ;  /* 0x000000420834723c */ /* 0x000fe20000001820 */
[----:B------:R-:W-:-:S04]  /*1b700*/  LEA.HI R2, R2, R30, RZ, 0x2 ;  /* 0x0000001e02027211 */ /* 0x000fc800078f10ff */
[----:B------:R-:W-:Y:S01]  /*1b710*/  SHF.R.S32.HI R2, RZ, 0x2, R2 ;  /* 0x00000002ff027819 */ /* 0x000fe20000011402 */
[C---:B-1----:R-:W-:Y:S04]  /*1b720*/  HMMA.16816.F32 R24, R4.reuse, R76, R16 ;  /* 0x0000004c0418723c */ /* 0x042fe80000001810 */
[----:B------:R-:W-:Y:S02]  /*1b730*/  IMAD R2, R184, 0x10, R2 ;  /* 0x00000010b8027824 */ /* 0x000fe400078e0202 */
[----:B------:R-:W-:Y:S01]  /*1b740*/  HMMA.16816.F32 R8, R4, R84, R48 ;  /* 0x000000540408723c */ /* 0x000fe20000001830 */
[----:B------:R-:W-:Y:S01]  /*1b750*/  SHF.L.U32 R16, R185, 0x1, RZ ;  /* 0x00000001b9107819 */ /* 0x000fe200000006ff */
[----:B------:R-:W-:Y:S02]  /*1b760*/  IMAD.IADD R17, R186, 0x1, R2 ;  /* 0x00000001ba117824 */ /* 0x000fe400078e0202 */
[----:B------:R-:W-:-:S02]  /*1b770*/  FMUL.FTZ R2, R44, R0 ;  /* 0x000000002c027220 */ /* 0x000fc40000410000 */
[----:B------:R-:W-:Y:S01]  /*1b780*/  HMMA.16816.F32 R12, R4, R78, R12 ;  /* 0x0000004e040c723c */ /* 0x000fe2000000180c */
[----:B------:R-:W-:-:S05]  /*1b790*/  LOP3.LUT R16, R16, 0x6, RZ, 0xc0, !PT ;  /* 0x0000000610107812 */ /* 0x000fca00078ec0ff */
[----:B------:R-:W-:Y:S01]  /*1b7a0*/  HMMA.16816.F32 R32, R4, R74, R20 ;  /* 0x0000004a0420723c */ /* 0x000fe20000001814 */
[----:B------:R-:W-:Y:S01]  /*1b7b0*/  ISETP.GT.AND P5, PT, R31, R3, PT ;  /* 0x000000031f00720c */ /* 0x000fe20003fa4270 */
[----:B------:R-:W-:Y:S01]  /*1b7c0*/  FMUL.FTZ R3, R45, R0 ;  /* 0x000000002d037220 */ /* 0x000fe20000410000 */
[----:B------:R-:W-:-:S03]  /*1b7d0*/  IMAD.IADD R16, R108, 0x1, R16 ;  /* 0x000000016c107824 */ /* 0x000fc600078e0210 */
[C---:B------:R-:W-:Y:S06]  /*1b7e0*/  HMMA.16816.F32 R20, R4.reuse, R86, R56 ;  /* 0x000000560414723c */ /* 0x040fec0000001838 */
[C---:B--2---:R-:W-:Y:S06]  /*1b7f0*/  HMMA.16816.F32 R60, R4.reuse, R68, R60 ;  /* 0x00000044043c723c */ /* 0x044fec000000183c */
[----:B------:R-:W-:Y:S01]  /*1b800*/  HMMA.16816.F32 R52, R4, R70, R52 ;  /* 0x000000460434723c */ /* 0x000fe20000001834 */
[----:B------:R1:W2:Y:S08]  /*1b810*/  MUFU.TANH R7, R2 ;  /* 0x0000000200077308 */ /* 0x0002b00000002400 */
[----:B------:R3:W-:Y:S01]  /*1b820*/  MUFU.TANH R30, R3 ;  /* 0x00000003001e7308 */ /* 0x0007e20000002400 */
[----:B-1----:R-:W-:-:S05]  /*1b830*/  IADD3 R2, R241, R17, -R187 ;  /* 0x00000011f1027210 */ /* 0x002fca0007ffe8bb */
[----:B---3--:R-:W-:Y:S02]  /*1b840*/  IMAD.IADD R3, R2, 0x1, -R16 ;  /* 0x0000000102037824 */ /* 0x008fe400078e0a10 */
[----:B------:R-:W-:-:S03]  /*1b850*/  FMUL.FTZ R4, R24, R0 ;  /* 0x0000000018047220 */ /* 0x000fc60000410000 */
[----:B------:R-:W-:Y:S01]  /*1b860*/  IABS R3, R3 ;  /* 0x0000000300037213 */ /* 0x000fe20000000000 */
[-C--:B------:R-:W-:Y:S01]  /*1b870*/  FMUL.FTZ R49, R10, R0.reuse ;  /* 0x000000000a317220 */ /* 0x080fe20000410000 */
[-C--:B------:R-:W-:Y:S01]  /*1b880*/  FMUL.FTZ R50, R11, R0.reuse ;  /* 0x000000000b327220 */ /* 0x080fe20000410000 */
[-C--:B------:R-:W-:Y:S01]  /*1b890*/  FMUL.FTZ R36, R46, R0.reuse ;  /* 0x000000002e247220 */ /* 0x080fe20000410000 */
[----:B------:R-:W-:Y:S01]  /*1b8a0*/  I2FP.F32.S32 R3, R3 ;  /* 0x0000000300037245 */ /* 0x000fe20000201400 */
[C---:B------:R-:W-:Y:S01]  /*1b8b0*/  VIADD R10, R16.reuse, 0x1 ;  /* 0x00000001100a7836 */ /* 0x040fe20000000000 */
[----:B------:R-:W-:Y:S01]  /*1b8c0*/  IADD3 R11, R16, 0x8, RZ ;  /* 0x00000008100b7810 */ /* 0x000fe20007ffe0ff */
[-C--:B------:R-:W-:Y:S01]  /*1b8d0*/  FMUL.FTZ R18, R12, R0.reuse ;  /* 0x000000000c127220 */ /* 0x080fe20000410000 */
[-C--:B------:R-:W-:Y:S01]  /*1b8e0*/  FMUL.FTZ R46, R15, R0.reuse ;  /* 0x000000000f2e7220 */ /* 0x080fe20000410000 */
[-C--:B------:R-:W-:Y:S01]  /*1b8f0*/  FMUL.FTZ R5, R33, R0.reuse ;  /* 0x0000000021057220 */ /* 0x080fe20000410000 */
[----:B------:R-:W-:Y:S01]  /*1b900*/  FMUL.FTZ R15, R8, R0 ;  /* 0x00000000080f7220 */ /* 0x000fe20000410000 */
[----:B------:R-:W-:-:S02]  /*1b910*/  VIADD R12, R16, 0x9 ;  /* 0x00000009100c7836 */ /* 0x000fc40000000000 */
[-C--:B------:R-:W-:Y:S01]  /*1b920*/  FMUL.FTZ R19, R13, R0.reuse ;  /* 0x000000000d137220 */ /* 0x080fe20000410000 */
[----:B------:R1:W-:Y:S01]  /*1b930*/  MUFU.TANH R8, R4 ;  /* 0x0000000400087308 */ /* 0x0003e20000002400 */
[-C--:B------:R-:W-:Y:S01]  /*1b940*/  FMUL.FTZ R6, R32, R0.reuse ;  /* 0x0000000020067220 */ /* 0x080fe20000410000 */
[-C--:B------:R-:W-:Y:S01]  /*1b950*/  FMUL.FTZ R41, R26, R0.reuse ;  /* 0x000000001a297220 */ /* 0x080fe20000410000 */
[----:B--2---:R-:W-:Y:S01]  /*1b960*/  FFMA.FTZ R31, -R133, R3, R7 ;  /* 0x00000003851f7223 */ /* 0x004fe20000010107 */
[----:B------:R-:W-:Y:S02]  /*1b970*/  VIADD R13, R16, 0x10 ;  /* 0x00000010100d7836 */ /* 0x000fe40000000000 */
[----:B------:R-:W-:Y:S01]  /*1b980*/  FMUL.FTZ R26, R9, R0 ;  /* 0x00000000091a7220 */ /* 0x000fe20000410000 */
[C---:B------:R-:W-:Y:S01]  /*1b990*/  IMAD.IADD R3, R2.reuse, 0x1, -R11 ;  /* 0x0000000102037824 */ /* 0x040fe200078e0a0b */
[----:B------:R2:W3:Y:S01]  /*1b9a0*/  MUFU.TANH R9, R5 ;  /* 0x0000000500097308 */ /* 0x0004e20000002400 */
[----:B------:R-:W-:-:S02]  /*1b9b0*/  IMAD.IADD R7, R2, 0x1, -R13 ;  /* 0x0000000102077824 */ /* 0x000fc400078e0a0d */
[----:B-1----:R-:W-:-:S05]  /*1b9c0*/  IMAD.IADD R4, R2, 0x1, -R10 ;  /* 0x0000000102047824 */ /* 0x002fca00078e0a0a */
[----:B------:R1:W4:Y:S01]  /*1b9d0*/  MUFU.TANH R24, R6 ;  /* 0x0000000600187308 */ /* 0x0003220000002400 */
[----:B--2---:R-:W-:Y:S01]  /*1b9e0*/  IADD3 R5, R2, -R12, RZ ;  /* 0x8000000c02057210 */ /* 0x004fe20007ffe0ff */
[----:B------:R2:W-:Y:S01]  /*1b9f0*/  STL [R1+0x14], R17 ;  /* 0x0000141101007387 */ /* 0x0005e20000100800 */
[----:B-1----:R-:W-:Y:S02]  /*1ba00*/  IABS R6, R4 ;  /* 0x0000000400067213 */ /* 0x002fe40000000000 */
[----:B------:R-:W-:Y:S02]  /*1ba10*/  IABS R4, R3 ;  /* 0x0000000300047213 */ /* 0x000fe40000000000 */
[----:B------:R-:W-:Y:S02]  /*1ba20*/  IABS R3, R5 ;  /* 0x0000000500037213 */ /* 0x000fe40000000000 */
[----:B------:R-:W-:Y:S01]  /*1ba30*/  IABS R5, R7 ;  /* 0x0000000700057213 */ /* 0x000fe20000000000 */
[----:B------:R-:W-:-:S02]  /*1ba40*/  IMAD.MOV.U32 R7, RZ, RZ, R6 ;  /* 0x000000ffff077224 */ /* 0x000fc400078e0006 */
[----:B------:R-:W-:Y:S02]  /*1ba50*/  IMAD.MOV.U32 R6, RZ, RZ, R4 ;  /* 0x000000ffff067224 */ /* 0x000fe400078e0004 */
[----:B------:R-:W-:Y:S01]  /*1ba60*/  IMAD.MOV.U32 R4, RZ, RZ, R3 ;  /* 0x000000ffff047224 */ /* 0x000fe200078e0003 */
[----:B------:R-:W-:Y:S01]  /*1ba70*/  MOV R3, R5 ;  /* 0x0000000500037202 */ /* 0x000fe20000000f00 */
[----:B--2---:R-:W-:-:S03]  /*1ba80*/  FMUL.FTZ R17, R25, R0 ;  /* 0x0000000019117220 */ /* 0x004fc60000410000 */
[----:B------:R-:W-:Y:S01]  /*1ba90*/  I2FP.F32.S32 R4, R4 ;  /* 0x0000000400047245 */ /* 0x000fe20000201400 */
[-C--:B------:R-:W-:Y:S01]  /*1baa0*/  FMUL.FTZ R44, R27, R0.reuse ;  /* 0x000000001b2c7220 */ /* 0x080fe20000410000 */
[----:B------:R-:W-:Y:S01]  /*1bab0*/  I2FP.F32.S32 R3, R3 ;  /* 0x0000000300037245 */ /* 0x000fe20000201400 */
[----:B------:R-:W-:Y:S01]  /*1bac0*/  FMUL.FTZ R45, R14, R0 ;  /* 0x000000000e2d7220 */ /* 0x000fe20000410000 */
[----:B------:R1:W-:Y:S01]  /*1bad0*/  MUFU.TANH R32, R17 ;  /* 0x0000001100207308 */ /* 0x0003e20000002400 */
[----:B------:R-:W-:Y:S01]  /*1bae0*/  I2FP.F32.S32 R6, R6 ;  /* 0x0000000600067245 */ /* 0x000fe20000201400 */
[----:B------:R-:W-:Y:S01]  /*1baf0*/  VIADD R14, R16, 0x11 ;  /* 0x00000011100e7836 */ /* 0x000fe20000000000 */
[----:B------:R-:W-:Y:S01]  /*1bb00*/  I2FP.F32.S32 R7, R7 ;  /* 0x0000000700077245 */ /* 0x000fe20000201400 */
[-C--:B------:R-:W-:Y:S01]  /*1bb10*/  FMUL.FTZ R40, R35, R0.reuse ;  /* 0x0000000023287220 */ /* 0x080fe20000410000 */
[----:B------:R-:W-:-:S03]  /*1bb20*/  FMUL.FTZ R56, R21, R0 ;  /* 0x0000000015387220 */ /* 0x000fc60000410000 */
[----:B------:R2:W-:Y:S01]  /*1bb30*/  MUFU.TANH R27, R18 ;  /* 0x00000012001b7308 */ /* 0x0005e20000002400 */
[-C--:B------:R-:W-:Y:S01]  /*1bb40*/  FMUL.FTZ R51, R20, R0.reuse ;  /* 0x0000000014337220 */ /* 0x080fe20000410000 */
[----:B------:R-:W-:Y:S01]  /*1bb50*/  FMUL.FTZ R57, R22, R0 ;  /* 0x0000000016397220 */ /* 0x000fe20000410000 */
[C---:B---3--:R-:W-:Y:S01]  /*1bb60*/  FFMA.FTZ R21, -R133.reuse, R4, R9 ;  /* 0x0000000485157223 */ /* 0x048fe20000010109 */
[----:B------:R-:W-:Y:S01]  /*1bb70*/  FFMA.FTZ R35, -R133, R3, R8 ;  /* 0x0000000385237223 */ /* 0x000fe20000010108 */
[----:B------:R-:W-:-:S03]  /*1bb80*/  FMUL.FTZ R58, R23, R0 ;  /* 0x00000000173a7220 */ /* 0x000fc60000410000 */
[----:B------:R3:W5:Y:S01]  /*1bb90*/  MUFU.TANH R25, R19 ;  /* 0x0000001300197308 */ /* 0x0007620000002400 */
[C---:B-1----:R-:W-:Y:S02]  /*1bba0*/  VIADD R17, R16.reuse, 0x18 ;  /* 0x0000001810117836 */ /* 0x042fe40000000000 */
[C---:B----4-:R-:W-:Y:S01]  /*1bbb0*/  FFMA.FTZ R22, -R133.reuse, R6, R24 ;  /* 0x0000000685167223 */ /* 0x050fe20000010118 */
[----:B------:R-:W-:Y:S01]  /*1bbc0*/  IADD3 R20, R16, 0x21, RZ ;  /* 0x0000002110147810 */ /* 0x000fe20007ffe0ff */
[C---:B------:R-:W-:Y:S02]  /*1bbd0*/  IMAD.IADD R4, R2.reuse, 0x1, -R14 ;  /* 0x0000000102047824 */ /* 0x040fe400078e0a0e */
[----:B------:R-:W-:Y:S01]  /*1bbe0*/  FFMA.FTZ R23, -R133, R7, R30 ;  /* 0x0000000785177223 */ /* 0x000fe2000001011e */
[----:B------:R-:W-:Y:S02]  /*1bbf0*/  IMAD.IADD R3, R2, 0x1, -R17 ;  /* 0x0000000102037824 */ /* 0x000fe400078e0a11 */
[----:B--2---:R-:W-:Y:S01]  /*1bc00*/  VIADD R18, R16, 0x19 ;  /* 0x0000001910127836 */ /* 0x004fe20000000000 */
[----:B------:R-:W-:-:S03]  /*1bc10*/  IADD3 R9, R2, -R20, RZ ;  /* 0x8000001402097210 */ /* 0x000fc60007ffe0ff */
[----:B------:R-:W-:Y:S02]  /*1bc20*/  IMAD.IADD R6, R2, 0x1, -R18 ;  /* 0x0000000102067824 */ /* 0x000fe400078e0a12 */
[----:B---3--:R-:W-:Y:S01]  /*1bc30*/  VIADD R19, R16, 0x20 ;  /* 0x0000002010137836 */ /* 0x008fe20000000000 */
[----:B------:R-:W1:Y:S03]  /*1bc40*/  MUFU.TANH R24, R15 ;  /* 0x0000000f00187308 */ /* 0x000e660000002400 */
[----:B------:R-:W-:Y:S01]  /*1bc50*/  IMAD.IADD R7, R2, 0x1, -R19 ;  /* 0x0000000102077824 */ /* 0x000fe200078e0a13 */
[----:B------:R-:W-:Y:S02]  /*1bc60*/  IABS R8, R4 ;  /* 0x0000000400087213 */ /* 0x000fe40000000000 */
[----:B------:R-:W-:Y:S02]  /*1bc70*/  IABS R5, R3 ;  /* 0x0000000300057213 */ /* 0x000fe40000000000 */
[----:B------:R5:W2:Y:S01]  /*1bc80*/  MUFU.TANH R15, R26 ;  /* 0x0000001a000f7308 */ /* 0x000aa20000002400 */
[----:B------:R-:W-:-:S02]  /*1bc90*/  IABS R4, R6 ;  /* 0x0000000600047213 */ /* 0x000fc40000000000 */
[----:B------:R-:W-:Y:S02]  /*1bca0*/  IABS R3, R7 ;  /* 0x0000000700037213 */ /* 0x000fe40000000000 */
[----:B------:R-:W-:Y:S01]  /*1bcb0*/  IABS R6, R9 ;  /* 0x0000000900067213 */ /* 0x000fe20000000000 */
[----:B------:R-:W-:Y:S02]  /*1bcc0*/  IMAD.MOV.U32 R7, RZ, RZ, R5 ;  /* 0x000000ffff077224 */ /* 0x000fe400078e0005 */
[----:B------:R-:W-:Y:S02]  /*1bcd0*/  IMAD.MOV.U32 R5, RZ, RZ, R4 ;  /* 0x000000ffff057224 */ /* 0x000fe400078e0004 */
[----:B------:R-:W-:Y:S02]  /*1bce0*/  IMAD.MOV.U32 R4, RZ, RZ, R3 ;  /* 0x000000ffff047224 */ /* 0x000fe400078e0003 */
[----:B------:R-:W-:Y:S01]  /*1bcf0*/  IMAD.MOV.U32 R3, RZ, RZ, R6 ;  /* 0x000000ffff037224 */ /* 0x000fe200078e0006 */
[----:B------:R-:W-:-:S02]  /*1bd00*/  I2FP.F32.S32 R5, R5 ;  /* 0x0000000500057245 */ /* 0x000fc40000201400 */
[----:B------:R-:W-:Y:S02]  /*1bd10*/  I2FP.F32.S32 R4, R4 ;  /* 0x0000000400047245 */ /* 0x000fe40000201400 */
[----:B------:R-:W-:Y:S01]  /*1bd20*/  I2FP.F32.S32 R3, R3 ;  /* 0x0000000300037245 */ /* 0x000fe20000201400 */
[C---:B-----5:R-:W-:Y:S02]  /*1bd30*/  FFMA.FTZ R26, -R133.reuse, R5, R25 ;  /* 0x00000005851a7223 */ /* 0x060fe40000010119 */
[C---:B-1----:R-:W-:Y:S02]  /*1bd40*/  FFMA.FTZ R25, -R133.reuse, R4, R24 ;  /* 0x0000000485197223 */ /* 0x042fe40000010118 */
[----:B--2---:R-:W-:Y:S01]  /*1bd50*/  FFMA.FTZ R24, -R133, R3, R15 ;  /* 0x0000000385187223 */ /* 0x004fe2000001010f */
[----:B------:R-:W-:Y:S02]  /*1bd60*/  IADD3 R3, R2, 0x8, RZ ;  /* 0x0000000802037810 */ /* 0x000fe40007ffe0ff */
[----:B------:R-:W-:-:S02]  /*1bd70*/  I2FP.F32.S32 R6, R8 ;  /* 0x0000000800067245 */ /* 0x000fc40000201400 */
[----:B------:R-:W-:Y:S01]  /*1bd80*/  I2FP.F32.S32 R7, R7 ;  /* 0x0000000700077245 */ /* 0x000fe20000201400 */
[----:B------:R-:W-:Y:S02]  /*1bd90*/  IMAD.IADD R5, R3, 0x1, -R16 ;  /* 0x0000000103057824 */ /* 0x000fe400078e0a10 */
[----:B------:R-:W-:Y:S01]  /*1bda0*/  FMUL.FTZ R38, R34, R0 ;  /* 0x0000000022267220 */ /* 0x000fe20000410000 */
[----:B------:R-:W-:Y:S01]  /*1bdb0*/  FFMA.FTZ R30, -R133, R6, R32 ;  /* 0x00000006851e7223 */ /* 0x000fe20000010120 */
[C---:B------:R-:W-:Y:S02]  /*1bdc0*/  IMAD.IADD R4, R3.reuse, 0x1, -R10 ;  /* 0x0000000103047824 */ /* 0x040fe400078e0a0a */
[----:B------:R-:W-:Y:S02]  /*1bdd0*/  IMAD.IADD R6, R3, 0x1, -R11 ;  /* 0x0000000103067824 */ /* 0x000fe400078e0a0b */
[----:B------:R-:W-:Y:S01]  /*1bde0*/  FFMA.FTZ R27, -R133, R7, R27 ;  /* 0x00000007851b7223 */ /* 0x000fe2000001011b */
[----:B------:R-:W-:Y:S01]  /*1bdf0*/  IMAD.IADD R8, R3, 0x1, -R12 ;  /* 0x0000000103087824 */ /* 0x000fe200078e0a0c */
[----:B------:R-:W-:Y:S01]  /*1be00*/  ISETP.GE.AND P1, PT, R11, R241, PT ;  /* 0x000000f10b00720c */ /* 0x000fe20003f26270 */
[----:B------:R-:W1:Y:S01]  /*1be10*/  MUFU.TANH R15, R38 ;  /* 0x00000026000f7308 */ /* 0x000e620000002400 */
[----:B------:R-:W-:Y:S01]  /*1be20*/  IABS R7, R5 ;  /* 0x0000000500077213 */ /* 0x000fe20000000000 */
[----:B------:R-:W-:Y:S01]  /*1be30*/  FMUL.FTZ R37, R47, R0 ;  /* 0x000000002f257220 */ /* 0x000fe20000410000 */
[----:B------:R-:W-:-:S02]  /*1be40*/  IABS R5, R4 ;  /* 0x0000000400057213 */ /* 0x000fc40000000000 */
[----:B------:R-:W-:-:S03]  /*1be50*/  IABS R4, R6 ;  /* 0x0000000600047213 */ /* 0x000fc60000000000 */
[----:B------:R-:W2:Y:S01]  /*1be60*/  MUFU.TANH R11, R40 ;  /* 0x00000028000b7308 */ /* 0x000ea20000002400 */
[----:B------:R-:W-:Y:S01]  /*1be70*/  IABS R6, R8 ;  /* 0x0000000800067213 */ /* 0x000fe20000000000 */
[----:B------:R-:W-:Y:S01]  /*1be80*/  IMAD.MOV.U32 R8, RZ, RZ, R7 ;  /* 0x000000ffff087224 */ /* 0x000fe200078e0007 */
[----:B------:R-:W-:Y:S01]  /*1be90*/  ISETP.GE.AND P2, PT, R10, R241, PT ;  /* 0x000000f10a00720c */ /* 0x000fe20003f46270 */
[----:B------:R-:W-:-:S04]  /*1bea0*/  IMAD.MOV.U32 R7, RZ, RZ, R5 ;  /* 0x000000ffff077224 */ /* 0x000fc800078e0005 */
[----:B------:R-:W3:Y:S01]  /*1beb0*/  MUFU.TANH R34, R36 ;  /* 0x0000002400227308 */ /* 0x000ee20000002400 */
[----:B------:R-:W-:Y:S02]  /*1bec0*/  IMAD.MOV.U32 R5, RZ, RZ, R4 ;  /* 0x000000ffff057224 */ /* 0x000fe400078e0004 */
[----:B------:R-:W-:Y:S01]  /*1bed0*/  IMAD.MOV.U32 R4, RZ, RZ, R6 ;  /* 0x000000ffff047224 */ /* 0x000fe200078e0006 */
[----:B------:R-:W-:-:S04]  /*1bee0*/  IADD3 R9, -R13, R3, RZ ;  /* 0x000000030d097210 */ /* 0x000fc80007ffe1ff */
[----:B------:R-:W4:Y:S01]  /*1bef0*/  MUFU.TANH R33, R37 ;  /* 0x0000002500217308 */ /* 0x000f220000002400 */
[----:B------:R-:W-:-:S07]  /*1bf00*/  I2FP.F32.S32 R5, R5 ;  /* 0x0000000500057245 */ /* 0x000fce0000201400 */
[----:B------:R-:W5:Y:S01]  /*1bf10*/  MUFU.TANH R10, R41 ;  /* 0x00000029000a7308 */ /* 0x000f620000002400 */
[----:B------:R-:W-:Y:S02]  /*1bf20*/  I2FP.F32.S32 R4, R4 ;  /* 0x0000000400047245 */ /* 0x000fe40000201400 */
[----:B------:R-:W-:Y:S02]  /*1bf30*/  IABS R9, R9 ;  /* 0x0000000900097213 */ /* 0x000fe40000000000 */
[----:B------:R-:W-:Y:S01]  /*1bf40*/  I2FP.F32.S32 R8, R8 ;  /* 0x0000000800087245 */ /* 0x000fe20000201400 */
[C---:B-1----:R-:W-:Y:S01]  /*1bf50*/  FFMA.FTZ R5, -R133.reuse, R5, R15 ;  /* 0x0000000585057223 */ /* 0x042fe2000001010f */
[----:B------:R-:W-:Y:S01]  /*1bf60*/  I2FP.F32.S32 R6, R7 ;  /* 0x0000000700067245 */ /* 0x000fe20000201400 */
[C---:B--2---:R-:W-:Y:S01]  /*1bf70*/  FFMA.FTZ R4, -R133.reuse, R4, R11 ;  /* 0x0000000485047223 */ /* 0x044fe2000001010b */
[----:B------:R-:W-:Y:S01]  /*1bf80*/  I2FP.F32.S32 R7, R9 ;  /* 0x0000000900077245 */ /* 0x000fe20000201400 */
[----:B---3--:R-:W-:Y:S01]  /*1bf90*/  FFMA.FTZ R8, -R133, R8, R34 ;  /* 0x0000000885087223 */ /* 0x008fe20000010122 */
[----:B------:R-:W-:-:S02]  /*1bfa0*/  ISETP.GE.AND P0, PT, R12, R241, PT ;  /* 0x000000f10c00720c */ /* 0x000fc40003f06270 */
[----:B------:R-:W-:Y:S01]  /*1bfb0*/  ISETP.GE.AND P3, PT, R16, R241, PT ;  /* 0x000000f11000720c */ /* 0x000fe20003f66270 */
[----:B----4-:R-:W-:Y:S01]  /*1bfc0*/  FFMA.FTZ R6, -R133, R6, R33 ;  /* 0x0000000685067223 */ /* 0x010fe20000010121 */
[----:B------:R-:W-:Y:S01]  /*1bfd0*/  FSEL R47, R5, -INF , !P1 ;  /* 0xff800000052f7808 */ /* 0x000fe20004800000 */
[----:B-----5:R-:W-:Y:S01]  /*1bfe0*/  FFMA.FTZ R15, -R133, R7, R10 ;  /* 0x00000007850f7223 */ /* 0x020fe2000001010a */
[----:B------:R-:W-:Y:S01]  /*1bff0*/  FSEL R48, R4, -INF , !P0 ;  /* 0xff80000004307808 */ /* 0x000fe20004000000 */
[C---:B------:R-:W-:Y:S01]  /*1c000*/  IMAD.IADD R4, R3.reuse, 0x1, -R17 ;  /* 0x0000000103047824 */ /* 0x040fe200078e0a11 */
[----:B------:R-:W-:Y:S01]  /*1c010*/  FSEL R41, R8, -INF , !P3 ;  /* 0xff80000008297808 */ /* 0x000fe20005800000 */
[C---:B------:R-:W-:Y:S01]  /*1c020*/  IMAD.IADD R7, R3.reuse, 0x1, -R18 ;  /* 0x0000000103077824 */ /* 0x040fe200078e0a12 */
[----:B------:R-:W-:Y:S01]  /*1c030*/  IADD3 R5, -R14, R3, RZ ;  /* 0x000000030e057210 */ /* 0x000fe20007ffe1ff */
[C---:B------:R-:W-:Y:S01]  /*1c040*/  IMAD.IADD R8, R3.reuse, 0x1, -R19 ;  /* 0x0000000103087824 */ /* 0x040fe200078e0a13 */
[----:B------:R1:W-:Y:S01]  /*1c050*/  MUFU.TANH R32, R44 ;  /* 0x0000002c00207308 */ /* 0x0003e20000002400 */
[----:B------:R-:W-:Y:S01]  /*1c060*/  IMAD.IADD R10, R3, 0x1, -R20 ;  /* 0x00000001030a7824 */ /* 0x000fe200078e0a14 */
[----:B------:R-:W-:-:S02]  /*1c070*/  IABS R9, R5 ;  /* 0x0000000500097213 */ /* 0x000fc40000000000 */
[----:B------:R-:W-:Y:S02]  /*1c080*/  IABS R5, R7 ;  /* 0x0000000700057213 */ /* 0x000fe40000000000 */
[----:B------:R-:W-:Y:S02]  /*1c090*/  FSEL R40, R31, -INF , !P3 ;  /* 0xff8000001f287808 */ /* 0x000fe40005800000 */
[----:B------:R-:W2:Y:S01]  /*1c0a0*/  MUFU.TANH R12, R46 ;  /* 0x0000002e000c7308 */ /* 0x000ea20000002400 */
[-C--:B------:R-:W-:Y:S02]  /*1c0b0*/  ISETP.GE.AND P3, PT, R17, R241.reuse, PT ;  /* 0x000000f11100720c */ /* 0x080fe40003f66270 */
[----:B------:R-:W-:Y:S02]  /*1c0c0*/  IABS R7, R10 ;  /* 0x0000000a00077213 */ /* 0x000fe40000000000 */
[----:B------:R-:W-:-:S03]  /*1c0d0*/  ISETP.GE.AND P6, PT, R13, R241, PT ;  /* 0x000000f10d00720c */ /* 0x000fc60003fc6270 */
[----:B------:R-:W3:Y:S01]  /*1c0e0*/  MUFU.TANH R11, R50 ;  /* 0x00000032000b7308 */ /* 0x000ee20000002400 */
[----:B-1----:R-:W-:Y:S02]  /*1c0f0*/  FSEL R44, R6, -INF , !P2 ;  /* 0xff800000062c7808 */ /* 0x002fe40005000000 */
[----:B------:R-:W-:Y:S02]  /*1c100*/  IABS R6, R4 ;  /* 0x0000000400067213 */ /* 0x000fe40000000000 */
[----:B------:R-:W-:Y:S02]  /*1c110*/  IABS R4, R8 ;  /* 0x0000000800047213 */ /* 0x000fe40000000000 */
[----:B------:R-:W-:Y:S01]  /*1c120*/  MOV R8, R6 ;  /* 0x0000000600087202 */ /* 0x000fe20000000f00 */
[----:B------:R-:W1:Y:S01]  /*1c130*/  MUFU.TANH R17, R49 ;  /* 0x0000003100117308 */ /* 0x000e620000002400 */
[----:B------:R-:W-:Y:S02]  /*1c140*/  IMAD.MOV.U32 R6, RZ, RZ, R5 ;  /* 0x000000ffff067224 */ /* 0x000fe400078e0005 */
[----:B------:R-:W-:-:S02]  /*1c150*/  IMAD.MOV.U32 R5, RZ, RZ, R4 ;  /* 0x000000ffff057224 */ /* 0x000fc400078e0004 */
[----:B------:R-:W-:-:S03]  /*1c160*/  IMAD.MOV.U32 R4, RZ, RZ, R7 ;  /* 0x000000ffff047224 */ /* 0x000fc600078e0007 */
[----:B------:R4:W5:Y:S01]  /*1c170*/  MUFU.TANH R13, R45 ;  /* 0x0000002d000d7308 */ /* 0x0009620000002400 */
[----:B------:R-:W-:Y:S02]  /*1c180*/  I2FP.F32.S32 R6, R6 ;  /* 0x0000000600067245 */ /* 0x000fe40000201400 */
[----:B------:R-:W-:Y:S02]  /*1c190*/  I2FP.F32.S32 R4, R4 ;  /* 0x0000000400047245 */ /* 0x000fe40000201400 */
[----:B------:R-:W-:Y:S01]  /*1c1a0*/  I2FP.F32.S32 R5, R5 ;  /* 0x0000000500057245 */ /* 0x000fe20000201400 */
[----:B--2---:R-:W-:Y:S01]  /*1c1b0*/  FFMA.FTZ R12, -R133, R6, R12 ;  /* 0x00000006850c7223 */ /* 0x004fe2000001010c */
[----:B------:R-:W-:Y:S01]  /*1c1c0*/  FSEL R38, R23, -INF , !P2 ;  /* 0xff80000017267808 */ /* 0x000fe20005000000 */
[----:B---3--:R-:W-:Y:S01]  /*1c1d0*/  FFMA.FTZ R4, -R133, R4, R11 ;  /* 0x0000000485047223 */ /* 0x008fe2000001010b */
[----:B------:R-:W-:Y:S02]  /*1c1e0*/  I2FP.F32.S32 R9, R9 ;  /* 0x0000000900097245 */ /* 0x000fe40000201400 */
[----:B------:R-:W-:-:S02]  /*1c1f0*/  I2FP.F32.S32 R7, R8 ;  /* 0x0000000800077245 */ /* 0x000fc40000201400 */
[-C--:B------:R-:W-:Y:S02]  /*1c200*/  ISETP.GE.AND P2, PT, R18, R241.reuse, PT ;  /* 0x000000f11200720c */ /* 0x080fe40003f46270 */
[----:B------:R-:W-:Y:S02]  /*1c210*/  IADD3 R11, R16, 0x28, RZ ;  /* 0x00000028100b7810 */ /* 0x000fe40007ffe0ff */
[----:B----4-:R-:W-:Y:S02]  /*1c220*/  FSEL R45, R21, -INF , !P0 ;  /* 0xff800000152d7808 */ /* 0x010fe40004000000 */
[----:B------:R-:W-:Y:S01]  /*1c230*/  ISETP.GE.AND P0, PT, R20, R241, PT ;  /* 0x000000f11400720c */ /* 0x000fe20003f06270 */
[C---:B-1----:R-:W-:Y:S01]  /*1c240*/  FFMA.FTZ R5, -R133.reuse, R5, R17 ;  /* 0x0000000585057223 */ /* 0x042fe20000010111 */
[----:B------:R-:W-:Y:S01]  /*1c250*/  ISETP.GE.AND P4, PT, R14, R241, PT ;  /* 0x000000f10e00720c */ /* 0x000fe20003f86270 */
[C---:B------:R-:W-:Y:S01]  /*1c260*/  FFMA.FTZ R14, -R133.reuse, R9, R32 ;  /* 0x00000009850e7223 */ /* 0x040fe20000010120 */
[----:B------:R-:W-:Y:S01]  /*1c270*/  FSEL R46, R22, -INF , !P1 ;  /* 0xff800000162e7808 */ /* 0x000fe20004800000 */
[----:B-----5:R-:W-:Y:S01]  /*1c280*/  FFMA.FTZ R13, -R133, R7, R13 ;  /* 0x00000007850d7223 */ /* 0x020fe2000001010d */
[----:B------:R-:W-:Y:S01]  /*1c290*/  ISETP.GE.AND P1, PT, R19, R241, PT ;  /* 0x000000f11300720c */ /* 0x000fe20003f26270 */
[----:B------:R-:W-:Y:S01]  /*1c2a0*/  VIADD R10, R16, 0x29 ;  /* 0x00000029100a7836 */ /* 0x000fe20000000000 */
[----:B------:R-:W-:Y:S01]  /*1c2b0*/  FSEL R140, R12, -INF , !P2 ;  /* 0xff8000000c8c7808 */ /* 0x000fe20005000000 */
[C---:B------:R-:W-:Y:S01]  /*1c2c0*/  VIADD R9, R16.reuse, 0x30 ;  /* 0x0000003010097836 */ /* 0x040fe20000000000 */
[C---:B------:R-:W-:Y:S01]  /*1c2d0*/  IADD3 R7, R16.reuse, 0x38, RZ ;  /* 0x0000003810077810 */ /* 0x040fe20007ffe0ff */
[----:B------:R-:W-:-:S02]  /*1c2e0*/  VIADD R8, R16, 0x31 ;  /* 0x0000003110087836 */ /* 0x000fc40000000000 */
[-C--:B------:R-:W-:Y:S01]  /*1c2f0*/  FMUL.FTZ R12, R60, R0.reuse ;  /* 0x000000003c0c7220 */ /* 0x080fe20000410000 */
[----:B------:R-:W-:Y:S01]  /*1c300*/  VIADD R6, R16, 0x39 ;  /* 0x0000003910067836 */ /* 0x000fe20000000000 */
[----:B------:R-:W-:Y:S01]  /*1c310*/  FSEL R65, R4, -INF , !P0 ;  /* 0xff80000004417808 */ /* 0x000fe20004000000 */
[C---:B------:R-:W-:Y:S02]  /*1c320*/  IMAD.IADD R4, R2.reuse, 0x1, -R11 ;  /* 0x0000000102047824 */ /* 0x040fe400078e0a0b */
[----:B------:R-:W-:Y:S01]  /*1c330*/  FMUL.FTZ R16, R61, R0 ;  /* 0x000000003d107220 */ /* 0x000fe20000410000 */
[----:B------:R-:W-:Y:S01]  /*1c340*/  FSEL R240, R25, -INF , !P1 ;  /* 0xff80000019f07808 */ /* 0x000fe20004800000 */
[----:B------:R-:W1:Y:S01]  /*1c350*/  MUFU.TANH R20, R51 ;  /* 0x0000003300147308 */ /* 0x000e620000002400 */
[----:B------:R-:W-:Y:S01]  /*1c360*/  FSEL R251, R5, -INF , !P1 ;  /* 0xff80000005fb7808 */ /* 0x000fe20004800000 */
[C---:B------:R-:W-:Y:S01]  /*1c370*/  IMAD.IADD R5, R2.reuse, 0x1, -R10 ;  /* 0x0000000102057824 */ /* 0x040fe200078e0a0a */
[----:B------:R-:W-:Y:S01]  /*1c380*/  FSEL R125, R15, -INF , !P6 ;  /* 0xff8000000f7d7808 */ /* 0x000fe20007000000 */
[----:B------:R-:W-:Y:S01]  /*1c390*/  IMAD.IADD R15, R2, 0x1, -R7 ;  /* 0x00000001020f7824 */ /* 0x000fe200078e0a07 */
[----:B------:R-:W-:Y:S01]  /*1c3a0*/  FSEL R128, R14, -INF , !P4 ;  /* 0xff8000000e807808 */ /* 0x000fe20006000000 */
[----:B------:R-:W-:Y:S01]  /*1c3b0*/  IMAD.IADD R14, R2, 0x1, -R6 ;  /* 0x00000001020e7824 */ /* 0x000fe200078e0a06 */
[----:B------:R-:W-:Y:S01]  /*1c3c0*/  FSEL R132, R13, -INF , !P3 ;  /* 0xff8000000d847808 */ /* 0x000fe20005800000 */
[----:B------:R2:W-:Y:S01]  /*1c3d0*/  MUFU.TANH R25, R12 ;  /* 0x0000000c00197308 */ /* 0x0005e20000002400 */
[----:B------:R-:W-:Y:S01]  /*1c3e0*/  FSEL R250, R24, -INF , !P0 ;  /* 0xff80000018fa7808 */ /* 0x000fe20004000000 */
[----:B------:R-:W-:Y:S01]  /*1c3f0*/  IMAD.IADD R13, R2, 0x1, -R8 ;  /* 0x00000001020d7824 */ /* 0x000fe200078e0a08 */
[----:B------:R-:W-:-:S02]  /*1c400*/  FSEL R100, R30, -INF , !P4 ;  /* 0xff8000001e647808 */ /* 0x000fc40006000000 */
[-C--:B------:R-:W-:Y:S02]  /*1c410*/  ISETP.GE.AND P4, PT, R10, R241.reuse, PT ;  /* 0x000000f10a00720c */ /* 0x080fe40003f86270 */
[----:B------:R-:W-:Y:S01]  /*1c420*/  FSEL R120, R27, -INF , !P3 ;  /* 0xff8000001b787808 */ /* 0x000fe20005800000 */
[----:B------:R3:W-:Y:S01]  /*1c430*/  MUFU.TANH R24, R16 ;  /* 0x0000001000187308 */ /* 0x0007e20000002400 */
[----:B------:R-:W-:Y:S02]  /*1c440*/  ISETP.GE.AND P3, PT, R9, R241, PT ;  /* 0x000000f10900720c */ /* 0x000fe40003f66270 */
[----:B------:R-:W-:Y:S02]  /*1c450*/  FSEL R124, R26, -INF , !P2 ;  /* 0xff8000001a7c7808 */ /* 0x000fe40005000000 */
[----:B------:R-:W-:Y:S02]  /*1c460*/  FSEL R64, R35, -INF , !P6 ;  /* 0xff80000023407808 */ /* 0x000fe40007000000 */
[----:B--2---:R-:W-:Y:S01]  /*1c470*/  IADD3 R12, R2, -R9, RZ ;  /* 0x80000009020c7210 */ /* 0x004fe20007ffe0ff */
[----:B------:R-:W2:Y:S01]  /*1c480*/  MUFU.TANH R19, R56 ;  /* 0x0000003800137308 */ /* 0x000ea20000002400 */
[----:B------:R-:W-:-:S02]  /*1c490*/  IABS R2, R4 ;  /* 0x0000000400027213 */ /* 0x000fc40000000000 */
[-C--:B------:R-:W-:Y:S01]  /*1c4a0*/  ISETP.GE.AND P2, PT, R8, R241.reuse, PT ;  /* 0x000000f10800720c */ /* 0x080fe20003f46270 */
[C---:B---3--:R-:W-:Y:S02]  /*1c4b0*/  IMAD.IADD R16, R3.reuse, 0x1, -R10 ;  /* 0x0000000103107824 */ /* 0x048fe400078e0a0a */
[----:B------:R-:W-:Y:S01]  /*1c4c0*/  IMAD.IADD R10, R3, 0x1, -R9 ;  /* 0x00000001030a7824 */ /* 0x000fe200078e0a09 */
[-C--:B------:R-:W-:Y:S01]  /*1c4d0*/  ISETP.GE.AND P6, PT, R11, R241.reuse, PT ;  /* 0x000000f10b00720c */ /* 0x080fe20003fc6270 */
[----:B------:R-:W-:Y:S01]  /*1c4e0*/  IMAD.IADD R9, R3, 0x1, -R8 ;  /* 0x0000000103097824 */ /* 0x000fe200078e0a08 */
[C---:B------:R-:W-:Y:S02]  /*1c4f0*/  ISETP.GE.AND P1, PT, R7.reuse, R241, PT ;  /* 0x000000f10700720c */ /* 0x040fe40003f26270 */
[----:B------:R-:W-:Y:S02]  /*1c500*/  IABS R4, R5 ;  /* 0x0000000500047213 */ /* 0x000fe40000000000 */
[-C--:B------:R-:W-:Y:S01]  /*1c510*/  IADD3 R8, -R7, R3.reuse, RZ ;  /* 0x0000000307087210 */ /* 0x080fe20007ffe1ff */
[----:B------:R-:W-:Y:S01]  /*1c520*/  IMAD.IADD R7, R3, 0x1, -R6 ;  /* 0x0000000103077824 */ /* 0x000fe200078e0a06 */
[----:B------:R-:W-:Y:S01]  /*1c530*/  IADD3 R11, -R11, R3, RZ ;  /* 0x000000030b0b7210 */ /* 0x000fe20007ffe1ff */
[----:B------:R-:W-:-:S02]  /*1c540*/  IMAD.MOV.U32 R3, RZ, RZ, R2 ;  /* 0x000000ffff037224 */ /* 0x000fc400078e0002 */
[----:B------:R-:W-:Y:S01]  /*1c550*/  FMUL.FTZ R5, R62, R0 ;  /* 0x000000003e057220 */ /* 0x000fe20000410000 */
[----:B------:R-:W-:Y:S02]  /*1c560*/  IMAD.MOV.U32 R2, RZ, RZ, R4 ;  /* 0x000000ffff027224 */ /* 0x000fe400078e0004 */
[----:B------:R-:W-:Y:S01]  /*1c570*/  I2FP.F32.S32 R3, R3 ;  /* 0x0000000300037245 */ /* 0x000fe20000201400 */
[----:B------:R3:W-:Y:S02]  /*1c580*/  MUFU.TANH R26, R5 ;  /* 0x00000005001a7308 */ /* 0x0007e40000002400 */
[----:B------:R-:W-:Y:S01]  /*1c590*/  I2FP.F32.S32 R2, R2 ;  /* 0x0000000200027245 */ /* 0x000fe20000201400 */
[----:B------:R-:W-:Y:S01]  /*1c5a0*/  FMUL.FTZ R4, R52, R0 ;  /* 0x0000000034047220 */ /* 0x000fe20000410000 */
[----:B-1----:R-:W-:Y:S01]  /*1c5b0*/  FFMA.FTZ R20, -R133, R3, R20 ;  /* 0x0000000385147223 */ /* 0x002fe20000010114 */
[----:B------:R-:W-:Y:S01]  /*1c5c0*/  IABS R3, R12 ;  /* 0x0000000c00037213 */ /* 0x000fe20000000000 */
[-C--:B------:R-:W-:Y:S01]  /*1c5d0*/  FMUL.FTZ R17, R63, R0.reuse ;  /* 0x000000003f117220 */ /* 0x080fe20000410000 */
[-C--:B------:R-:W-:Y:S01]  /*1c5e0*/  FMUL.FTZ R21, R54, R0.reuse ;  /* 0x0000000036157220 */ /* 0x080fe20000410000 */
[----:B------:R-:W1:Y:S01]  /*1c5f0*/  MUFU.TANH R31, R57 ;  /* 0x00000039001f7308 */ /* 0x000e620000002400 */
[----:B------:R-:W-:Y:S01]  /*1c600*/  FMUL.FTZ R23, R55, R0 ;  /* 0x0000000037177220 */ /* 0x000fe20000410000 */
[----:B------:R-:W-:Y:S01]  /*1c610*/  ISETP.GE.AND P0, PT, R6, R241, PT ;  /* 0x000000f10600720c */ /* 0x000fe20003f06270 */
[----:B--2---:R-:W-:Y:S01]  /*1c620*/  FFMA.FTZ R19, -R133, R2, R19 ;  /* 0x0000000285137223 */ /* 0x004fe20000010113 */
[----:B---3--:R-:W-:-:S04]  /*1c630*/  FMUL.FTZ R5, R53, R0 ;  /* 0x0000000035057220 */ /* 0x008fc80000410000 */
[----:B------:R2:W-:Y:S01]  /*1c640*/  MUFU.TANH R18, R4 ;  /* 0x0000000400127308 */ /* 0x0005e20000002400 */
[----:B------:R-:W-:Y:S02]  /*1c650*/  IABS R0, R15 ;  /* 0x0000000f00007213 */ /* 0x000fe40000000000 */
[----:B------:R-:W-:Y:S02]  /*1c660*/  IABS R2, R13 ;  /* 0x0000000d00027213 */ /* 0x000fe40000000000 */
[----:B------:R-:W-:-:S03]  /*1c670*/  IABS R6, R14 ;  /* 0x0000000e00067213 */ /* 0x000fc60000000000 */
[----:B------:R3:W4:Y:S01]  /*1c680*/  MUFU.TANH R12, R5 ;  /* 0x00000005000c7308 */ /* 0x0007220000002400 */
[----:B------:R-:W-:Y:S01]  /*1c690*/  I2FP.F32.S32 R3, R3 ;  /* 0x0000000300037245 */ /* 0x000fe20000201400 */
[----:B--2---:R-:W-:Y:S01]  /*1c6a0*/  IMAD.MOV.U32 R4, RZ, RZ, R0 ;  /* 0x000000ffff047224 */ /* 0x004fe200078e0000 */
[----:B------:R-:W-:-:S03]  /*1c6b0*/  IABS R0, R11 ;  /* 0x0000000b00007213 */ /* 0x000fc60000000000 */
[C---:B------:R-:W-:Y:S01]  /*1c6c0*/  FFMA.FTZ R15, -R133.reuse, R3, R25 ;  /* 0x00000003850f7223 */ /* 0x040fe20000010119 */
[----:B---3--:R-:W-:Y:S01]  /*1c6d0*/  MOV R5, R2 ;  /* 0x0000000200057202 */ /* 0x008fe20000000f00 */
[----:B------:R-:W-:Y:S01]  /*1c6e0*/  IMAD.MOV.U32 R2, RZ, RZ, R6 ;  /* 0x000000ffff027224 */ /* 0x000fe200078e0006 */
[----:B------:R-:W-:Y:S02]  /*1c6f0*/  I2FP.F32.S32 R0, R0 ;  /* 0x0000000000007245 */ /* 0x000fe40000201400 */
[----:B------:R-:W-:Y:S02]  /*1c700*/  I2FP.F32.S32 R3, R4 ;  /* 0x0000000400037245 */ /* 0x000fe40000201400 */
[----:B------:R-:W-:Y:S01]  /*1c710*/  I2FP.F32.S32 R2, R2 ;  /* 0x0000000200027245 */ /* 0x000fe20000201400 */
[C---:B-1----:R-:W-:Y:S01]  /*1c720*/  FFMA.FTZ R11, -R133.reuse, R0, R31 ;  /* 0x00000000850b7223 */ /* 0x042fe2000001011f */
[----:B------:R-:W-:Y:S01]  /*1c730*/  I2FP.F32.S32 R5, R5 ;  /* 0x0000000500057245 */ /* 0x000fe20000201400 */
[----:B------:R-:W-:Y:S01]  /*1c740*/  MUFU.TANH R22, R17 ;  /* 0x0000001100167308 */ /* 0x000fe20000002400 */
[----:B------:R-:W-:Y:S01]  /*1c750*/  IABS R0, R9 ;  /* 0x0000000900007213 */ /* 0x000fe20000000000 */
[C---:B----4-:R-:W-:Y:S01]  /*1c760*/  FFMA.FTZ R12, -R133.reuse, R2, R12 ;  /* 0x00000002850c7223 */ /* 0x050fe2000001010c */
[----:B------:R-:W-:Y:S01]  /*1c770*/  FFMA.FTZ R13, -R133, R3, R18 ;  /* 0x00000003850d7223 */ /* 0x000fe20000010112 */
[----:B------:R-:W-:-:S02]  /*1c780*/  IABS R2, R10 ;  /* 0x0000000a00027213 */ /* 0x000fc40000000000 */
[----:B------:R-:W-:Y:S02]  /*1c790*/  IABS R3, R16 ;  /* 0x0000001000037213 */ /* 0x000fe40000000000 */
[----:B------:R-:W1:Y:S01]  /*1c7a0*/  MUFU.TANH R27, R58 ;  /* 0x0000003a001b7308 */ /* 0x000e620000002400 */
[----:B------:R-:W-:Y:S01]  /*1c7b0*/  IABS R4, R8 ;  /* 0x0000000800047213 */ /* 0x000fe20000000000 */
[----:B------:R-:W-:Y:S01]  /*1c7c0*/  FFMA.FTZ R14, -R133, R5, R24 ;  /* 0x00000005850e7223 */ /* 0x000fe20000010118 */
[----:B------:R-:W-:-:S05]  /*1c7d0*/  IABS R6, R7 ;  /* 0x0000000700067213 */ /* 0x000fca0000000000 */
[----:B------:R-:W2:Y:S01]  /*1c7e0*/  MUFU.TANH R17, R21 ;  /* 0x0000001500117308 */ /* 0x000ea20000002400 */
[----:B------:R-:W-:Y:S01]  /*1c7f0*/  MOV R5, R2 ;  /* 0x0000000200057202 */ /* 0x000fe20000000f00 */
[----:B------:R-:W-:-:S06]  /*1c800*/  IMAD.MOV.U32 R2, RZ, RZ, R0 ;  /* 0x000000ffff027224 */ /* 0x000fcc00078e0000 */
[----:B------:R-:W3:Y:S01]  /*1c810*/  MUFU.TANH R9, R23 ;  /* 0x0000001700097308 */ /* 0x000ee20000002400 */
[----:B------:R-:W-:Y:S02]  /*1c820*/  IMAD.MOV.U32 R7, RZ, RZ, R3 ;  /* 0x000000ffff077224 */ /* 0x000fe400078e0003 */
[----:B------:R-:W-:Y:S02]  /*1c830*/  IMAD.MOV.U32 R0, RZ, RZ, R4 ;  /* 0x000000ffff007224 */ /* 0x000fe400078e0004 */
[----:B------:R-:W-:Y:S01]  /*1c840*/  IMAD.MOV.U32 R3, RZ, RZ, R6 ;  /* 0x000000ffff037224 */ /* 0x000fe200078e0006 */
[----:B------:R-:W-:Y:S02]  /*1c850*/  I2FP.F32.S32 R4, R2 ;  /* 0x0000000200047245 */ /* 0x000fe40000201400 */
[----:B------:R-:W-:Y:S02]  /*1c860*/  I2FP.F32.S32 R2, R0 ;  /* 0x0000000000027245 */ /* 0x000fe40000201400 */
[----:B------:R-:W-:-:S02]  /*1c870*/  I2FP.F32.S32 R7, R7 ;  /* 0x0000000700077245 */ /* 0x000fc40000201400 */
[----:B------:R-:W-:Y:S02]  /*1c880*/  I2FP.F32.S32 R5, R5 ;  /* 0x0000000500057245 */ /* 0x000fe40000201400 */
[----:B------:R-:W-:Y:S01]  /*1c890*/  I2FP.F32.S32 R0, R3 ;  /* 0x0000000300007245 */ /* 0x000fe20000201400 */
[C---:B-1----:R-:W-:Y:S01]  /*1c8a0*/  FFMA.FTZ R7, -R133.reuse, R7, R27 ;  /* 0x0000000785077223 */ /* 0x042fe2000001011b */
[C---:B------:R-:W-:Y:S01]  /*1c8b0*/  FFMA.FTZ R4, -R133.reuse, R4, R22 ;  /* 0x0000000485047223 */ /* 0x040fe20000010116 */
[C---:B------:R-:W-:Y:S01]  /*1c8c0*/  FFMA.FTZ R5, -R133.reuse, R5, R26 ;  /* 0x0000000585057223 */ /* 0x040fe2000001011a */
[C---:B--2---:R-:W-:Y:S01]  /*1c8d0*/  FFMA.FTZ R2, -R133.reuse, R2, R17 ;  /* 0x0000000285027223 */ /* 0x044fe20000010111 */
        /* <DEDUP_REMOVED lines=95> */
.L_x_6291:
[----:B------:R-:W2:Y:S02]  /*1ced0*/  LD.E R2, desc[UR6][R28.64+0x38] ;  /* 0x000038061c027980 */ /* 0x000ea4000c101900 */
[----:B--2---:R-:W-:-:S04]  /*1cee0*/  LEA R2, -R2, RZ, 0x6 ;  /* 0x000000ff02027211 */ /* 0x004fc800078e31ff */
[----:B------:R-:W-:Y:S02]  /*1cef0*/  SHF.R.S32.HI R3, RZ, 0x1f, R2 ;  /* 0x0000001fff037819 */ /* 0x000fe40000011402 */
.L_x_6292:
[----:B------:R-:W-:Y:S05]  /*1cf00*/  BSYNC B0 ;  /* 0x0000000000007941 */ /* 0x000fea0003800000 */
.L_x_6290:
        /* <DEDUP_REMOVED lines=127> */
.L_x_6289:
[----:B------:R-:W-:Y:S05]  /*1d700*/  BSYNC B1 ;  /* 0x0000000000017941 */ /* 0x000fea0003800000 */
.L_x_6288:
        /* <DEDUP_REMOVED lines=8> */
[----:B------:R4:W-:Y:S01]  /*1d790*/  STL [R1+0x38], R220 ;  /* 0x000038dc01007387 */ /* 0x0009e20000100800 */
[----:B------:R-:W-:Y:S02]  /*1d7a0*/  FMNMX.FTZ R3, R100, R2, !PT ;  /* 0x0000000264037209 */ /* 0x000fe40007810000 */
[----:B------:R-:W-:Y:S01]  /*1d7b0*/  FMNMX.FTZ R2, R41, R44, !PT ;  /* 0x0000002c29027209 */ /* 0x000fe20007810000 */
[----:B------:R-:W-:Y:S01]  /*1d7c0*/  STL [R1+0x34], R219 ;  /* 0x000034db01007387 */ /* 0x000fe20000100800 */
[----:B------:R-:W-:Y:S02]  /*1d7d0*/  FMNMX.FTZ R3, R120, R3, !PT ;  /* 0x0000000378037209 */ /* 0x000fe40007810000 */
[----:B------:R-:W-:Y:S01]  /*1d7e0*/  FMNMX.FTZ R2, R47, R2, !PT ;  /* 0x000000022f027209 */ /* 0x000fe20007810000 */
[----:B------:R-:W-:Y:S01]  /*1d7f0*/  STL [R1+0x30], R218 ;  /* 0x000030da01007387 */ /* 0x000fe20000100800 */
[----:B------:R-:W-:Y:S02]  /*1d800*/  FMNMX.FTZ R135, R124, R3, !PT ;  /* 0x000000037c877209 */ /* 0x000fe40007810000 */
[----:B------:R-:W-:Y:S01]  /*1d810*/  FMNMX.FTZ R2, R48, R2, !PT ;  /* 0x0000000230027209 */ /* 0x000fe20007810000 */
[----:B------:R1:W-:Y:S01]  /*1d820*/  STL [R1+0x2c], R217 ;  /* 0x00002cd901007387 */ /* 0x0003e20000100800 */
        /* <DEDUP_REMOVED lines=10> */
[----:B----4-:R-:W-:Y:S02]  /*1d8d0*/  MOV R220, R65 ;  /* 0x0000004100dc7202 */ /* 0x010fe40000000f00 */
[----:B------:R-:W-:Y:S02]  /*1d8e0*/  FMNMX.FTZ R2, R251, R2, !PT ;  /* 0x00000002fb027209 */ /* 0x000fe40007810000 */
[----:B------:R-:W-:Y:S02]  /*1d8f0*/  FMNMX.FTZ R135, R151, R135, !PT ;  /* 0x0000008797877209 */ /* 0x000fe40007810000 */
[----:B------:R-:W-:Y:S02]  /*1d900*/  FMNMX.FTZ R2, R220, R2, !PT ;  /* 0x00000002dc027209 */ /* 0x000fe40007810000 */
[----:B------:R-:W-:Y:S01]  /*1d910*/  FMNMX.FTZ R135, R166, R135, !PT ;  /* 0x00000087a6877209 */ /* 0x000fe20007810000 */
[----:B-1----:R-:W-:Y:S01]  /*1d920*/  IMAD.MOV.U32 R217, RZ, RZ, R59 ;  /* 0x000000ffffd97224 */ /* 0x002fe200078e003b */
[----:B------:R-:W-:-:S02]  /*1d930*/  FMNMX.FTZ R2, R210, R2, !PT ;  /* 0x00000002d2027209 */ /* 0x000fc40007810000 */
[----:B------:R-:W-:Y:S02]  /*1d940*/  FMNMX.FTZ R135, R164, R135, !PT ;  /* 0x00000087a4877209 */ /* 0x000fe40007810000 */
[----:B------:R-:W-:Y:S02]  /*1d950*/  FMNMX.FTZ R2, R211, R2, !PT ;  /* 0x00000002d3027209 */ /* 0x000fe40007810000 */
[----:B------:R-:W-:Y:S02]  /*1d960*/  FMNMX.FTZ R135, R152, R135, !PT ;  /* 0x0000008798877209 */ /* 0x000fe40007810000 */
[----:B------:R-:W-:-:S03]  /*1d970*/  FMNMX.FTZ R2, R217, R2, !PT ;  /* 0x00000002d9027209 */ /* 0x000fc60007810000 */
[----:B------:R-:W1:Y:S01]  /*1d980*/  SHFL.BFLY PT, R4, R135, 0x2, 0x1f ;  /* 0x0c401f0087047f89 */ /* 0x000e6200000e0000 */
        /* <DEDUP_REMOVED lines=10> */
[----:B------:R-:W-:Y:S02]  /*1da30*/  LEA R213, R42, UR4, 0x1 ;  /* 0x000000042ad57c11 */ /* 0x000fe4000f8e08ff */
[----:B----4-:R-:W-:-:S03]  /*1da40*/  FMNMX.FTZ R134, R2, R134, !PT ;  /* 0x0000008602867209 */ /* 0x010fc60007810000 */
[----:B------:R-:W-:Y:S01]  /*1da50*/  LDSM.16.MT88.4 R16, [R213+0x12000] ;  /* 0x01200000d510783b */ /* 0x000fe20000004200 */
[----:B------:R-:W-:-:S04]  /*1da60*/  LEA R214, R43, R213, 0x1 ;  /* 0x000000d52bd67211 */ /* 0x000fc800078e08ff */
[C---:B------:R-:W-:Y:S01]  /*1da70*/  LEA R215, R39.reuse, R214, 0x1 ;  /* 0x000000d627d77211 */ /* 0x040fe200078e08ff */
[----:B------:R-:W-:Y:S01]  /*1da80*/  IMAD R216, R39, 0x2, R213 ;  /* 0x0000000227d87824 */ /* 0x000fe200078e02d5 */
[----:B--2---:R-:W-:Y:S04]  /*1da90*/  LDSM.16.MT88.4 R28, [R214+0x10000] ;  /* 0x01000000d61c783b */ /* 0x004fe80000004200 */
[----:B------:R-:W1:Y:S04]  /*1daa0*/  LDSM.16.MT88.4 R20, [R215+0x10000] ;  /* 0x01000000d714783b */ /* 0x000e680000004200 */
[----:B------:R-:W2:Y:S04]  /*1dab0*/  LDSM.16.MT88.4 R8, [R216+0x12000] ;  /* 0x01200000d808783b */ /* 0x000ea80000004200 */
[----:B------:R-:W4:Y:S04]  /*1dac0*/  LDSM.16.MT88.4 R24, [R216+0x10000] ;  /* 0x01000000d818783b */ /* 0x000f280000004200 */
[----:B------:R-:W-:Y:S04]  /*1dad0*/  LDSM.16.MT88.4 R12, [R214+0x12000] ;  /* 0x01200000d60c783b */ /* 0x000fe80000004200 */
[----:B------:R-:W-:Y:S01]  /*1dae0*/  LDSM.16.MT88.4 R32, [R215+0x12000] ;  /* 0x01200000d720783b */ /* 0x000fe20000004200 */
[----:B---3--:R-:W-:-:S05]  /*1daf0*/  FMUL.FTZ R3, R0, R135 ;  /* 0x0000008700037220 */ /* 0x008fca0000410000 */
[----:B------:R-:W-:-:S05]  /*1db00*/  FSEL R3, R3, RZ, P0 ;  /* 0x000000ff03037208 */ /* 0x000fca0000000000 */
[-CC-:B------:R-:W-:Y:S01]  /*1db10*/  FFMA.FTZ R4, R40, R0.reuse, -R3.reuse ;  /* 0x0000000028047223 */ /* 0x180fe20000010803 */
[-CC-:B------:R-:W-:Y:S01]  /*1db20*/  FFMA.FTZ R2, R38, R0.reuse, -R3.reuse ;  /* 0x0000000026027223 */ /* 0x180fe20000010803 */
[----:B------:R-:W-:Y:S01]  /*1db30*/  FSETP.NEU.FTZ.AND P0, PT, R134, -INF , PT ;  /* 0xff8000008600780b */ /* 0x000fe20003f1d000 */
[----:B------:R-:W-:Y:S01]  /*1db40*/  LDSM.16.MT88.4 R36, [R214+0x14000] ;  /* 0x01400000d624783b */ /* 0x000fe20000004200 */
[----:B------:R3:W-:Y:S08]  /*1db50*/  MUFU.EX2 R161, R4 ;  /* 0x0000000400a17308 */ /* 0x0007f00000000800 */
[----:B------:R1:W-:Y:S01]  /*1db60*/  MUFU.EX2 R221, R2 ;  /* 0x0000000200dd7308 */ /* 0x0003e20000000800 */
[----:B---3--:R-:W-:-:S07]  /*1db70*/  FFMA.FTZ R4, R46, R0, -R3 ;  /* 0x000000002e047223 */ /* 0x008fce0000010803 */
[----:B------:R3:W-:Y:S01]  /*1db80*/  MUFU.EX2 R133, R4 ;  /* 0x0000000400857308 */ /* 0x0007e20000000800 */
[----:B-1----:R-:W-:-:S05]  /*1db90*/  FMUL.FTZ R2, R0, R134 ;  /* 0x0000008600027220 */ /* 0x002fca0000410000 */
[----:B------:R-:W-:Y:S01]  /*1dba0*/  FSEL R2, R2, RZ, P0 ;  /* 0x000000ff02027208 */ /* 0x000fe20000000000 */
[----:B---3--:R-:W-:-:S04]  /*1dbb0*/  FFMA.FTZ R4, R45, R0, -R3 ;  /* 0x000000002d047223 */ /* 0x008fc80000010803 */
[----:B------:R1:W3:Y:S02]  /*1dbc0*/  MUFU.EX2 R148, R4 ;  /* 0x0000000400947308 */ /* 0x0002e40000000800 */
[-CC-:B-1----:R-:W-:Y:S01]  /*1dbd0*/  FFMA.FTZ R4, R41, R0.reuse, -R2.reuse ;  /* 0x0000000029047223 */ /* 0x182fe20000010802 */
[----:B---3--:R-:W-:Y:S01]  /*1dbe0*/  F2FP.F16.F32.PACK_AB R6, R148, R133 ;  /* 0x000000859406723e */ /* 0x008fe200000000ff */
[----:B------:R-:W1:Y:S04]  /*1dbf0*/  LDSM.16.MT88.4 R40, [R213+0x10000] ;  /* 0x01000000d528783b */ /* 0x000e680000004200 */
[----:B------:R3:W-:Y:S02]  /*1dc00*/  MUFU.EX2 R212, R4 ;  /* 0x0000000400d47308 */ /* 0x0007e40000000800 */
[----:B---3--:R-:W-:-:S06]  /*1dc10*/  FFMA.FTZ R4, R44, R0, -R2 ;  /* 0x000000002c047223 */ /* 0x008fcc0000010802 */
[----:B------:R3:W2:Y:S02]  /*1dc20*/  MUFU.EX2 R223, R4 ;  /* 0x0000000400df7308 */ /* 0x0006a40000000800 */
[--C-:B---3--:R-:W-:Y:S01]  /*1dc30*/  FFMA.FTZ R4, R47, R0, -R2.reuse ;  /* 0x000000002f047223 */ /* 0x108fe20000010802 */
[----:B--2---:R-:W-:Y:S01]  /*1dc40*/  F2FP.F16.F32.PACK_AB R5, R223, R212 ;  /* 0x000000d4df05723e */ /* 0x004fe200000000ff */
[----:B------:R-:W-:Y:S04]  /*1dc50*/  LDSM.16.MT88.4 R44, [R213+0x14000] ;  /* 0x01400000d52c783b */ /* 0x000fe80000004200 */
[----:B------:R2:W-:Y:S02]  /*1dc60*/  MUFU.EX2 R153, R4 ;  /* 0x0000000400997308 */ /* 0x0005e40000000800 */
[----:B--2---:R-:W-:-:S06]  /*1dc70*/  FFMA.FTZ R4, R48, R0, -R2 ;  /* 0x0000000030047223 */ /* 0x004fcc0000010802 */
[----:B------:R2:W3:Y:S02]  /*1dc80*/  MUFU.EX2 R222, R4 ;  /* 0x0000000400de7308 */ /* 0x0004e40000000800 */
[----:B--2---:R-:W-:Y:S02]  /*1dc90*/  F2FP.F16.F32.PACK_AB R4, R221, R161 ;  /* 0x000000a1dd04723e */ /* 0x004fe400000000ff */
[----:B---3--:R-:W-:-:S07]  /*1dca0*/  F2FP.F16.F32.PACK_AB R7, R222, R153 ;  /* 0x00000099de07723e */ /* 0x008fce00000000ff */
[C---:B------:R-:W-:Y:S06]  /*1dcb0*/  HMMA.16816.F32 R84, R4.reuse, R20, RZ ;  /* 0x000000140454723c */ /* 0x040fec00000018ff */
[C---:B------:R-:W-:Y:S01]  /*1dcc0*/  HMMA.16816.F32 R112, R4.reuse, R22, RZ ;  /* 0x000000160470723c */ /* 0x040fe200000018ff */
[----:B------:R-:W2:Y:S05]  /*1dcd0*/  LDSM.16.MT88.4 R20, [R215+0x14000] ;  /* 0x01400000d714783b */ /* 0x000eaa0000004200 */
[C---:B------:R-:W-:Y:S06]  /*1dce0*/  HMMA.16816.F32 R92, R4.reuse, R28, RZ ;  /* 0x0000001c045c723c */ /* 0x040fec00000018ff */
[C---:B------:R-:W-:Y:S01]  /*1dcf0*/  HMMA.16816.F32 R56, R4.reuse, R30, RZ ;  /* 0x0000001e0438723c */ /* 0x040fe200000018ff */
[----:B------:R-:W3:Y:S05]  /*1dd00*/  LDSM.16.MT88.4 R28, [R213+0x16000] ;  /* 0x01600000d51c783b */ /* 0x000eea0000004200 */
[----:B------:R-:W-:Y:S07]  /*1dd10*/  HMMA.16816.F32 R72, R4, R8, RZ ;  /* 0x000000080448723c */ /* 0x000fee00000018ff */
[----:B------:R-:W-:-:S04]  /*1dd20*/  FFMA.FTZ R8, R64, R0, -R3 ;  /* 0x0000000040087223 */ /* 0x000fc80000010803 */
[----:B------:R1:W-:Y:S01]  /*1dd30*/  MUFU.EX2 R156, R8 ;  /* 0x00000008009c7308 */ /* 0x0003e20000000800 */
[----:B----4-:R-:W-:Y:S01]  /*1dd40*/  HMMA.16816.F32 R88, R4, R24, RZ ;  /* 0x000000180458723c */ /* 0x010fe200000018ff */
[----:B-1----:R-:W-:-:S06]  /*1dd50*/  FFMA.FTZ R8, R100, R0, -R3 ;  /* 0x0000000064087223 */ /* 0x002fcc0000010803 */
[----:B------:R1:W4:Y:S01]  /*1dd60*/  MUFU.EX2 R219, R8 ;  /* 0x0000000800db7308 */ /* 0x0003220000000800 */
[C---:B------:R-:W-:Y:S01]  /*1dd70*/  HMMA.16816.F32 R116, R4.reuse, R26, RZ ;  /* 0x0000001a0474723c */ /* 0x040fe200000018ff */
[----:B------:R-:W4:Y:S05]  /*1dd80*/  LDSM.16.MT88.4 R24, [R214+0x16000] ;  /* 0x01600000d618783b */ /* 0x000f2a0000004200 */
[----:B------:R-:W-:Y:S01]  /*1dd90*/  HMMA.16816.F32 R96, R4, R40, RZ ;  /* 0x000000280460723c */ /* 0x000fe200000018ff */
[----:B-1----:R-:W-:-:S04]  /*1dda0*/  FFMA.FTZ R8, R120, R0, -R3 ;  /* 0x0000000078087223 */ /* 0x002fc80000010803 */
[----:B------:R1:W-:Y:S01]  /*1ddb0*/  MUFU.EX2 R157, R8 ;  /* 0x00000008009d7308 */ /* 0x0003e20000000800 */
[C---:B------:R-:W-:Y:S01]  /*1ddc0*/  HMMA.16816.F32 R60, R4.reuse, R42, RZ ;  /* 0x0000002a043c723c */ /* 0x040fe200000018ff */
[----:B------:R-:W4:Y:S05]  /*1ddd0*/  LDSM.16.MT88.4 R40, [R216+0x14000] ;  /* 0x01400000d828783b */ /* 0x000f2a0000004200 */
[----:B------:R-:W-:Y:S01]  /*1dde0*/  HMMA.16816.F32 R80, R4, R16, RZ ;  /* 0x000000100450723c */ /* 0x000fe200000018ff */
[----:B-1----:R-:W-:-:S05]  /*1ddf0*/  FFMA.FTZ R8, R124, R0, -R3 ;  /* 0x000000007c087223 */ /* 0x002fca0000010803 */
[C---:B------:R-:W-:Y:S01]  /*1de00*/  HMMA.16816.F32 R52, R4.reuse, R18, RZ ;  /* 0x000000120434723c */ /* 0x040fe200000018ff */
[----:B------:R-:W1:Y:S01]  /*1de10*/  LDSM.16.MT88.4 R16, [R216+0x16000] ;  /* 0x01600000d810783b */ /* 0x000e620000004200 */
[----:B------:R2:W-:Y:S04]  /*1de20*/  MUFU.EX2 R158, R8 ;  /* 0x00000008009e7308 */ /* 0x0005e80000000800 */
[C---:B------:R-:W-:Y:S06]  /*1de30*/  HMMA.16816.F32 R76, R4.reuse, R12, RZ ;  /* 0x0000000c044c723c */ /* 0x040fec00000018ff */
[----:B------:R-:W-:Y:S01]  /*1de40*/  HMMA.16816.F32 R48, R4, R14, RZ ;  /* 0x0000000e0430723c */ /* 0x000fe200000018ff */
[----:B------:R-:W1:Y:S01]  /*1de50*/  LDSM.16.MT88.4 R12, [R215+0x16000] ;  /* 0x01600000d70c783b */ /* 0x000e620000004200 */
[----:B--2---:R-:W-:-:S04]  /*1de60*/  FFMA.FTZ R8, R125, R0, -R2 ;  /* 0x000000007d087223 */ /* 0x004fc80000010802 */
[----:B------:R2:W-:Y:S01]  /*1de70*/  MUFU.EX2 R218, R8 ;  /* 0x0000000800da7308 */ /* 0x0005e20000000800 */
[----:B------:R-:W-:Y:S01]  /*1de80*/  HMMA.16816.F32 R124, R4, R20, RZ ;  /* 0x00000014047c723c */ /* 0x000fe200000018ff */
[----:B--2---:R-:W-:-:S05]  /*1de90*/  FFMA.FTZ R8, R128, R0, -R2 ;  /* 0x0000000080087223 */ /* 0x004fca0000010802 */
[C---:B------:R-:W-:Y:S01]  /*1dea0*/  HMMA.16816.F32 R128, R4.reuse, R22, RZ ;  /* 0x000000160480723c */ /* 0x040fe200000018ff */
[----:B------:R-:W2:Y:S01]  /*1deb0*/  LDSM.16.MT88.4 R20, [R214+0x10800] ;  /* 0x01080000d614783b */ /* 0x000ea20000004200 */
[----:B------:R4:W2:Y:S04]  /*1dec0*/  MUFU.EX2 R150, R8 ;  /* 0x0000000800967308 */ /* 0x0008a80000000800 */
[----:B---3--:R-:W-:Y:S01]  /*1ded0*/  HMMA.16816.F32 R136, R4, R28, RZ ;  /* 0x0000001c0488723c */ /* 0x008fe200000018ff */
[----:B----4-:R-:W-:-:S04]  /*1dee0*/  FFMA.FTZ R8, R132, R0, -R2 ;  /* 0x0000000084087223 */ /* 0x010fc80000010802 */
[----:B------:R3:W-:Y:S01]  /*1def0*/  MUFU.EX2 R132, R8 ;  /* 0x0000000800847308 */ /* 0x0007e20000000800 */
[----:B------:R-:W-:Y:S01]  /*1df00*/  HMMA.16816.F32 R68, R4, R32, RZ ;  /* 0x000000200444723c */ /* 0x000fe200000018ff */
[----:B---3--:R-:W-:-:S05]  /*1df10*/  FFMA.FTZ R8, R140, R0, -R2 ;  /* 0x000000008c087223 */ /* 0x008fca0000010802 */
[C---:B------:R-:W-:Y:S01]  /*1df20*/  HMMA.16816.F32 R140, R4.reuse, R30, RZ ;  /* 0x0000001e048c723c */ /* 0x040fe200000018ff */
[----:B------:R-:W3:Y:S01]  /*1df30*/  LDSM.16.MT88.4 R28, [R216+0x10800] ;  /* 0x01080000d81c783b */ /* 0x000ee20000004200 */
[----:B------:R4:W2:Y:S04]  /*1df40*/  MUFU.EX2 R159, R8 ;  /* 0x00000008009f7308 */ /* 0x0008a80000000800 */
[C---:B------:R-:W-:Y:S01]  /*1df50*/  HMMA.16816.F32 R104, R4.reuse, R34, RZ ;  /* 0x000000220468723c */ /* 0x040fe200000018ff */
[----:B------:R-:W3:Y:S05]  /*1df60*/  LDSM.16.MT88.4 R32, [R213+0x10800] ;  /* 0x01080000d520783b */ /* 0x000eea0000004200 */
[C---:B------:R-:W-:Y:S07]  /*1df70*/  HMMA.16816.F32 R144, R4.reuse, R24, RZ ;  /* 0x000000180490723c */ /* 0x040fee00000018ff */
[----:B------:R-:W-:Y:S01]  /*1df80*/  IMAD.MOV.U32 R25, RZ, RZ, R153 ;  /* 0x000000ffff197224 */ /* 0x000fe200078e0099 */
[----:B------:R-:W-:Y:S01]  /*1df90*/  MOV R24, R152 ;  /* 0x0000009800187202 */ /* 0x000fe20000000f00 */
[C---:B------:R-:W-:Y:S06]  /*1dfa0*/  HMMA.16816.F32 R64, R4.reuse, R44, RZ ;  /* 0x0000002c0440723c */ /* 0x040fec00000018ff */
[C---:B------:R-:W-:Y:S06]  /*1dfb0*/  HMMA.16816.F32 R152, R4.reuse, R26, RZ ;  /* 0x0000001a0498723c */ /* 0x040fec00000018ff */
[----:B------:R-:W-:Y:S01]  /*1dfc0*/  HMMA.16816.F32 R100, R4, R36, RZ ;  /* 0x000000240464723c */ /* 0x000fe200000018ff */
[----:B------:R-:W-:Y:S01]  /*1dfd0*/  IMAD.MOV.U32 R27, RZ, RZ, R161 ;  /* 0x000000ffff1b7224 */ /* 0x000fe200078e00a1 */
[----:B------:R-:W-:-:S04]  /*1dfe0*/  MOV R26, R160 ;  /* 0x000000a0001a7202 */ /* 0x000fc80000000f00 */
[C---:B------:R-:W-:Y:S06]  /*1dff0*/  HMMA.16816.F32 R120, R4.reuse, R40, RZ ;  /* 0x000000280478723c */ /* 0x040fec00000018ff */
[C---:B------:R-:W-:Y:S01]  /*1e000*/  HMMA.16816.F32 R108, R4.reuse, R10, RZ ;  /* 0x0000000a046c723c */ /* 0x040fe200000018ff */
[----:B----4-:R-:W4:Y:S05]  /*1e010*/  LDSM.16.MT88.4 R8, [R213+0x12800] ;  /* 0x01280000d508783b */ /* 0x010f2a0000004200 */
[C---:B------:R-:W-:Y:S06]  /*1e020*/  HMMA.16816.F32 R44, R4.reuse, R46, RZ ;  /* 0x0000002e042c723c */ /* 0x040fec00000018ff */
[C---:B------:R-:W-:Y:S06]  /*1e030*/  HMMA.16816.F32 R36, R4.reuse, R38, RZ ;  /* 0x000000260424723c */ /* 0x040fec00000018ff */
[C---:B------:R-:W-:Y:S06]  /*1e040*/  HMMA.16816.F32 R40, R4.reuse, R42, RZ ;  /* 0x0000002a0428723c */ /* 0x040fec00000018ff */
[C---:B-1----:R-:W-:Y:S06]  /*1e050*/  HMMA.16816.F32 R160, R4.reuse, R16, RZ ;  /* 0x0000001004a0723c */ /* 0x042fec00000018ff */
[C---:B------:R-:W-:Y:S06]  /*1e060*/  HMMA.16816.F32 R172, R4.reuse, R18, RZ ;  /* 0x0000001204ac723c */ /* 0x040fec00000018ff */
[C---:B------:R-:W-:Y:S06]  /*1e070*/  HMMA.16816.F32 R188, R4.reuse, R12, RZ ;  /* 0x0000000c04bc723c */ /* 0x040fec00000018ff */
[----:B------:R-:W-:Y:S01]  /*1e080*/  HMMA.16816.F32 R184, R4, R14, RZ ;  /* 0x0000000e04b8723c */ /* 0x000fe200000018ff */
[----:B------:R-:W1:Y:S06]  /*1e090*/  LDSM.16.MT88.4 R12, [R215+0x10800] ;  /* 0x01080000d70c783b */ /* 0x000e6c0000004200 */
[----:B------:R-:W-:-:S02]  /*1e0a0*/  F2FP.F16.F32.PACK_AB R4, R219, R156 ;  /* 0x0000009cdb04723e */ /* 0x000fc400000000ff */
[----:B--2---:R-:W-:Y:S02]  /*1e0b0*/  F2FP.F16.F32.PACK_AB R5, R150, R218 ;  /* 0x000000da9605723e */ /* 0x004fe400000000ff */
[----:B------:R-:W-:Y:S02]  /*1e0c0*/  F2FP.F16.F32.PACK_AB R6, R158, R157 ;  /* 0x0000009d9e06723e */ /* 0x000fe400000000ff */
[----:B------:R-:W-:-:S07]  /*1e0d0*/  F2FP.F16.F32.PACK_AB R7, R159, R132 ;  /* 0x000000849f07723e */ /* 0x000fce00000000ff */
[C---:B------:R-:W-:Y:S06]  /*1e0e0*/  HMMA.16816.F32 R16, R4.reuse, R22, R56 ;  /* 0x000000160410723c */ /* 0x040fec0000001838 */
[C---:B---3--:R-:W-:Y:S06]  /*1e0f0*/  HMMA.16816.F32 R56, R4.reuse, R30, R116 ;  /* 0x0000001e0438723c */ /* 0x048fec0000001874 */
[C---:B------:R-:W-:Y:S06]  /*1e100*/  HMMA.16816.F32 R204, R4.reuse, R32, R96 ;  /* 0x0000002004cc723c */ /* 0x040fec0000001860 */
[----:B------:R-:W-:Y:S06]  /*1e110*/  HMMA.16816.F32 R96, R4, R34, R60 ;  /* 0x000000220460723c */ /* 0x000fec000000183c */
[----:B------:R-:W-:Y:S01]  /*1e120*/  MOV R33, R19 ;  /* 0x0000001300217202 */ /* 0x000fe20000000f00 */
[----:B------:R-:W-:Y:S01]  /*1e130*/  IMAD.MOV.U32 R34, RZ, RZ, R18 ;  /* 0x000000ffff227224 */ /* 0x000fe200078e0012 */
[----:B------:R-:W-:Y:S01]  /*1e140*/  MOV R35, R17 ;  /* 0x0000001100237202 */ /* 0x000fe20000000f00 */
[----:B------:R-:W-:-:S02]  /*1e150*/  IMAD.MOV.U32 R32, RZ, RZ, R16 ;  /* 0x000000ffff207224 */ /* 0x000fc400078e0010 */
[----:B------:R-:W2:Y:S01]  /*1e160*/  LDSM.16.MT88.4 R16, [R214+0x12800] ;  /* 0x01280000d610783b */ /* 0x000ea20000004200 */
[C---:B------:R-:W-:Y:S07]  /*1e170*/  HMMA.16816.F32 R196, R4.reuse, R28, R88 ;  /* 0x0000001c04c4723c */ /* 0x040fee0000001858 */
[----:B------:R-:W-:Y:S01]  /*1e180*/  MOV R28, R56 ;  /* 0x00000038001c7202 */ /* 0x000fe20000000f00 */
[C---:B------:R-:W-:Y:S01]  /*1e190*/  HMMA.16816.F32 R200, R4.reuse, R20, R92 ;  /* 0x0000001404c8723c */ /* 0x040fe2000000185c */
[----:B------:R-:W3:Y:S05]  /*1e1a0*/  LDSM.16.MT88.4 R20, [R216+0x12800] ;  /* 0x01280000d814783b */ /* 0x000eea0000004200 */
[C---:B----4-:R-:W-:Y:S06]  /*1e1b0*/  HMMA.16816.F32 R176, R4.reuse, R8, R80 ;  /* 0x0000000804b0723c */ /* 0x050fec0000001850 */
[C---:B------:R-:W-:Y:S01]  /*1e1c0*/  HMMA.16816.F32 R168, R4.reuse, R10, R52 ;  /* 0x0000000a04a8723c */ /* 0x040fe20000001834 */
[----:B------:R-:W4:Y:S05]  /*1e1d0*/  LDSM.16.MT88.4 R8, [R214+0x14800] ;  /* 0x01480000d608783b */ /* 0x000f2a0000004200 */
[C---:B-1----:R-:W-:Y:S06]  /*1e1e0*/  HMMA.16816.F32 R192, R4.reuse, R12, R84 ;  /* 0x0000000c04c0723c */ /* 0x042fec0000001854 */
[----:B------:R-:W-:Y:S01]  /*1e1f0*/  HMMA.16816.F32 R180, R4, R14, R112 ;  /* 0x0000000e04b4723c */ /* 0x000fe20000001870 */
[----:B------:R-:W-:Y:S01]  /*1e200*/  MOV R84, R28 ;  /* 0x0000001c00547202 */ /* 0x000fe20000000f00 */
[----:B------:R-:W-:Y:S04]  /*1e210*/  LDSM.16.MT88.4 R12, [R213+0x14800] ;  /* 0x01480000d50c783b */ /* 0x000fe80000004200 */
[----:B------:R-:W1:Y:S01]  /*1e220*/  LDSM.16.MT88.4 R28, [R215+0x12800] ;  /* 0x01280000d71c783b */ /* 0x000e620000004200 */
[----:B------:R-:W-:Y:S01]  /*1e230*/  IMAD.MOV.U32 R63, RZ, RZ, R166 ;  /* 0x000000ffff3f7224 */ /* 0x000fe200078e00a6 */
[----:B------:R-:W-:Y:S01]  /*1e240*/  MOV R62, R165 ;  /* 0x000000a5003e7202 */ /* 0x000fe20000000f00 */
[----:B------:R-:W-:-:S02]  /*1e250*/  IMAD.MOV.U32 R61, RZ, RZ, R164 ;  /* 0x000000ffff3d7224 */ /* 0x000fc400078e00a4 */
[----:B--2---:R-:W-:Y:S07]  /*1e260*/  HMMA.16816.F32 R164, R4, R16, R76 ;  /* 0x0000001004a4723c */ /* 0x004fee000000184c */
[----:B------:R-:W-:Y:S01]  /*1e270*/  IMAD.MOV.U32 R79, RZ, RZ, R26 ;  /* 0x000000ffff4f7224 */ /* 0x000fe200078e001a */
[----:B------:R-:W-:Y:S01]  /*1e280*/  MOV R78, R27 ;  /* 0x0000001b004e7202 */ /* 0x000fe20000000f00 */
[----:B------:R-:W-:Y:S01]  /*1e290*/  IMAD.MOV.U32 R77, RZ, RZ, R24 ;  /* 0x000000ffff4d7224 */ /* 0x000fe200078e0018 */
[----:B------:R-:W-:-:S02]  /*1e2a0*/  MOV R76, R25 ;  /* 0x00000019004c7202 */ /* 0x000fc40000000f00 */
[----:B------:R-:W2:Y:S01]  /*1e2b0*/  LDSM.16.MT88.4 R24, [R215+0x14800] ;  /* 0x01480000d718783b */ /* 0x000ea20000004200 */
[----:B------:R-:W-:Y:S01]  /*1e2c0*/  MOV R91, R151 ;  /* 0x00000097005b7202 */ /* 0x000fe20000000f00 */
[----:B------:R-:W-:Y:S01]  /*1e2d0*/  IMAD.MOV.U32 R90, RZ, RZ, R150 ;  /* 0x000000ffff5a7224 */ /* 0x000fe200078e0096 */
[----:B------:R-:W-:Y:S01]  /*1e2e0*/  MOV R95, R149 ;  /* 0x00000095005f7202 */ /* 0x000fe20000000f00 */
[----:B------:R-:W-:Y:S02]  /*1e2f0*/  IMAD.MOV.U32 R94, RZ, RZ, R148 ;  /* 0x000000ffff5e7224 */ /* 0x000fe400078e0094 */
[----:B---3--:R-:W-:Y:S01]  /*1e300*/  HMMA.16816.F32 R148, R4, R20, R72 ;  /* 0x000000140494723c */ /* 0x008fe20000001848 */
[----:B------:R-:W-:Y:S01]  /*1e310*/  MOV R86, R159 ;  /* 0x0000009f00567202 */ /* 0x000fe20000000f00 */
[----:B------:R-:W-:-:S04]  /*1e320*/  IMAD.MOV.U32 R87, RZ, RZ, R158 ;  /* 0x000000ffff577224 */ /* 0x000fc800078e009e */
[----:B----4-:R-:W-:Y:S01]  /*1e330*/  HMMA.16816.F32 R72, R4, R8, R100 ;  /* 0x000000080448723c */ /* 0x010fe20000001864 */
[----:B------:R-:W-:Y:S01]  /*1e340*/  MOV R92, R157 ;  /* 0x0000009d005c7202 */ /* 0x000fe20000000f00 */
[----:B------:R-:W-:-:S04]  /*1e350*/  IMAD.MOV.U32 R93, RZ, RZ, R156 ;  /* 0x000000ffff5d7224 */ /* 0x000fc800078e009c */
[----:B------:R-:W-:Y:S01]  /*1e360*/  HMMA.16816.F32 R116, R4, R22, R108 ;  /* 0x000000160474723c */ /* 0x000fe2000000186c */
[----:B------:R-:W-:Y:S01]  /*1e370*/  FFMA.FTZ R8, R240, R0, -R3 ;  /* 0x00000000f0087223 */ /* 0x000fe20000010803 */
[----:B------:R-:W-:-:S04]  /*1e380*/  IMAD.MOV.U32 R85, RZ, RZ, R217 ;  /* 0x000000ffff557224 */ /* 0x000fc800078e00d9 */
[C---:B-1----:R-:W-:Y:S01]  /*1e390*/  HMMA.16816.F32 R112, R4.reuse, R28, R68 ;  /* 0x0000001c0470723c */ /* 0x042fe20000001844 */
[----:B------:R-:W-:Y:S01]  /*1e3a0*/  IMAD.MOV.U32 R89, RZ, RZ, R57 ;  /* 0x000000ffff597224 */ /* 0x000fe200078e0039 */
[----:B------:R-:W-:Y:S01]  /*1e3b0*/  MOV R88, R58 ;  /* 0x0000003a00587202 */ /* 0x000fe20000000f00 */
[----:B------:R-:W-:Y:S01]  /*1e3c0*/  IMAD.MOV.U32 R60, RZ, RZ, R59 ;  /* 0x000000ffff3c7224 */ /* 0x000fe200078e003b */
[----:B------:R-:W-:Y:S01]  /*1e3d0*/  MOV R82, R34 ;  /* 0x0000002200527202 */ /* 0x000fe20000000f00 */
[----:B------:R-:W-:Y:S01]  /*1e3e0*/  IMAD.MOV.U32 R81, RZ, RZ, R35 ;  /* 0x000000ffff517224 */ /* 0x000fe200078e0023 */
[C---:B------:R-:W-:Y:S01]  /*1e3f0*/  HMMA.16816.F32 R108, R4.reuse, R30, R104 ;  /* 0x0000001e046c723c */ /* 0x040fe20000001868 */
[----:B------:R-:W-:Y:S01]  /*1e400*/  LDSM.16.MT88.4 R28, [R213+0x16800] ;  /* 0x01680000d51c783b */ /* 0x000fe20000004200 */
[----:B------:R-:W-:Y:S01]  /*1e410*/  IMAD.MOV.U32 R83, RZ, RZ, R33 ;  /* 0x000000ffff537224 */ /* 0x000fe200078e0021 */
[----:B------:R-:W-:Y:S02]  /*1e420*/  MOV R80, R32 ;  /* 0x0000002000507202 */ /* 0x000fe40000000f00 */
[----:B------:R-:W-:Y:S01]  /*1e430*/  LDSM.16.MT88.4 R32, [R216+0x16800] ;  /* 0x01680000d820783b */ /* 0x000fe20000004200 */
[C---:B------:R-:W-:Y:S06]  /*1e440*/  HMMA.16816.F32 R104, R4.reuse, R12, R64 ;  /* 0x0000000c0468723c */ /* 0x040fec0000001840 */
[C---:B------:R-:W-:Y:S01]  /*1e450*/  HMMA.16816.F32 R52, R4.reuse, R10, R36 ;  /* 0x0000000a0434723c */ /* 0x040fe20000001824 */
[----:B------:R-:W-:Y:S01]  /*1e460*/  MOV R13, R220 ;  /* 0x000000dc000d7202 */ /* 0x000fe20000000f00 */
[----:B------:R-:W-:Y:S01]  /*1e470*/  LDSM.16.MT88.4 R20, [R214+0x16800] ;  /* 0x01680000d614783b */ /* 0x000fe20000004200 */
[----:B------:R1:W-:Y:S03]  /*1e480*/  MUFU.EX2 R220, R8 ;  /* 0x0000000800dc7308 */ /* 0x0003e60000000800 */
[----:B------:R-:W-:Y:S01]  /*1e490*/  HMMA.16816.F32 R156, R4, R18, R48 ;  /* 0x00000012049c723c */ /* 0x000fe20000001830 */
[----:B------:R-:W3:Y:S01]  /*1e4a0*/  LDSM.16.MT88.4 R16, [R216+0x14800] ;  /* 0x01480000d810783b */ /* 0x000ee20000004200 */
[----:B-1----:R-:W-:-:S04]  /*1e4b0*/  FFMA.FTZ R8, R250, R0, -R3 ;  /* 0x00000000fa087223 */ /* 0x002fc80000010803 */
[----:B------:R1:W-:Y:S02]  /*1e4c0*/  MUFU.EX2 R217, R8 ;  /* 0x0000000800d97308 */ /* 0x0003e40000000800 */
[----:B-1----:R-:W-:-:S06]  /*1e4d0*/  FFMA.FTZ R8, R208, R0, -R3 ;  /* 0x00000000d0087223 */ /* 0x002fcc0000010803 */
[----:B------:R1:W4:Y:S01]  /*1e4e0*/  MUFU.EX2 R12, R8 ;  /* 0x00000008000c7308 */ /* 0x0003220000000800 */
[----:B------:R-:W-:Y:S01]  /*1e4f0*/  HMMA.16816.F32 R56, R4, R14, R44 ;  /* 0x0000000e0438723c */ /* 0x000fe2000000182c */
[----:B------:R-:W-:Y:S01]  /*1e500*/  MOV R39, R13 ;  /* 0x0000000d00277202 */ /* 0x000fe20000000f00 */
[----:B------:R-:W-:-:S04]  /*1e510*/  IMAD.MOV.U32 R103, RZ, RZ, R80 ;  /* 0x000000ffff677224 */ /* 0x000fc800078e0050 */
[----:B--2---:R-:W-:Y:S01]  /*1e520*/  HMMA.16816.F32 R44, R4, R26, R128 ;  /* 0x0000001a042c723c */ /* 0x004fe20000001880 */
[----:B------:R-:W-:Y:S01]  /*1e530*/  MOV R80, R89 ;  /* 0x0000005900507202 */ /* 0x000fe20000000f00 */
[----:B-1----:R-:W-:-:S05]  /*1e540*/  FFMA.FTZ R8, R209, R0, -R3 ;  /* 0x00000000d1087223 */ /* 0x002fca0000010803 */
[----:B----4-:R-:W-:Y:S02]  /*1e550*/  IMAD.MOV.U32 R131, RZ, RZ, R12 ;  /* 0x000000ffff837224 */ /* 0x010fe400078e000c */
[----:B------:R-:W1:Y:S01]  /*1e560*/  LDSM.16.MT88.4 R12, [R215+0x16800] ;  /* 0x01680000d70c783b */ /* 0x000e620000004200 */
[----:B------:R2:W4:Y:S01]  /*1e570*/  MUFU.EX2 R129, R8 ;  /* 0x0000000800817308 */ /* 0x0005220000000800 */
[----:B------:R-:W-:Y:S02]  /*1e580*/  MOV R89, R219 ;  /* 0x000000db00597202 */ /* 0x000fe40000000f00 */
[----:B------:R-:W-:Y:S01]  /*1e590*/  MOV R102, R79 ;  /* 0x0000004f00667202 */ /* 0x000fe20000000f00 */
[----:B------:R-:W-:Y:S01]  /*1e5a0*/  IMAD.MOV.U32 R79, RZ, RZ, R84 ;  /* 0x000000ffff4f7224 */ /* 0x000fe200078e0054 */
[----:B------:R-:W-:Y:S01]  /*1e5b0*/  MOV R84, R62 ;  /* 0x0000003e00547202 */ /* 0x000fe20000000f00 */
[----:B------:R-:W-:Y:S02]  /*1e5c0*/  IMAD.MOV.U32 R9, RZ, RZ, R76 ;  /* 0x000000ffff097224 */ /* 0x000fe400078e004c */
[----:B--2---:R-:W-:-:S04]  /*1e5d0*/  FFMA.FTZ R8, R251, R0, -R2 ;  /* 0x00000000fb087223 */ /* 0x004fc80000010802 */
[----:B------:R2:W-:Y:S01]  /*1e5e0*/  MUFU.EX2 R219, R8 ;  /* 0x0000000800db7308 */ /* 0x0005e20000000800 */
[----:B------:R-:W-:Y:S01]  /*1e5f0*/  MOV R250, R84 ;  /* 0x0000005400fa7202 */ /* 0x000fe20000000f00 */
[----:B---3--:R-:W-:Y:S01]  /*1e600*/  HMMA.16816.F32 R68, R4, R16, R120 ;  /* 0x000000100444723c */ /* 0x008fe20000001878 */
[----:B------:R-:W-:Y:S01]  /*1e610*/  IMAD.MOV.U32 R84, RZ, RZ, R218 ;  /* 0x000000ffff547224 */ /* 0x000fe200078e00da */
[----:B------:R-:W-:Y:S01]  /*1e620*/  MOV R10, R89 ;  /* 0x00000059000a7202 */ /* 0x000fe20000000f00 */
[----:B------:R-:W-:Y:S01]  /*1e630*/  IMAD.MOV.U32 R11, RZ, RZ, R90 ;  /* 0x000000ffff0b7224 */ /* 0x000fe200078e005a */
[----:B------:R-:W-:Y:S01]  /*1e640*/  MOV R100, R77 ;  /* 0x0000004d00647202 */ /* 0x000fe20000000f00 */
[----:B--2---:R-:W-:-:S04]  /*1e650*/  FFMA.FTZ R8, R39, R0, -R2 ;  /* 0x0000000027087223 */ /* 0x004fc80000010802 */
[----:B------:R2:W3:Y:S01]  /*1e660*/  MUFU.EX2 R128, R8 ;  /* 0x0000000800807308 */ /* 0x0004e20000000800 */
[----:B------:R-:W-:Y:S01]  /*1e670*/  IMAD.MOV.U32 R122, RZ, RZ, R9 ;  /* 0x000000ffff7a7224 */ /* 0x000fe200078e0009 */
[----:B------:R-:W-:Y:S01]  /*1e680*/  MOV R9, R91 ;  /* 0x0000005b00097202 */ /* 0x000fe20000000f00 */
[----:B------:R-:W-:Y:S01]  /*1e690*/  IMAD.MOV.U32 R101, RZ, RZ, R78 ;  /* 0x000000ffff657224 */ /* 0x000fe200078e004e */
[----:B------:R-:W-:Y:S01]  /*1e6a0*/  MOV R76, R81 ;  /* 0x00000051004c7202 */ /* 0x000fe20000000f00 */
[C---:B------:R-:W-:Y:S01]  /*1e6b0*/  HMMA.16816.F32 R64, R4.reuse, R24, R124 ;  /* 0x000000180440723c */ /* 0x040fe2000000187c */
[----:B------:R-:W-:Y:S01]  /*1e6c0*/  IMAD.MOV.U32 R77, RZ, RZ, R82 ;  /* 0x000000ffff4d7224 */ /* 0x000fe200078e0052 */
[----:B------:R-:W-:Y:S01]  /*1e6d0*/  MOV R78, R83 ;  /* 0x00000053004e7202 */ /* 0x000fe20000000f00 */
[----:B------:R-:W-:Y:S01]  /*1e6e0*/  IMAD.MOV.U32 R81, RZ, RZ, R88 ;  /* 0x000000ffff517224 */ /* 0x000fe200078e0058 */
[----:B------:R-:W-:Y:S01]  /*1e6f0*/  MOV R82, R60 ;  /* 0x0000003c00527202 */ /* 0x000fe20000000f00 */
[----:B--2---:R-:W-:Y:S01]  /*1e700*/  FFMA.FTZ R8, R210, R0, -R2 ;  /* 0x00000000d2087223 */ /* 0x004fe20000010802 */
[----:B------:R-:W-:Y:S01]  /*1e710*/  HMMA.16816.F32 R48, R4, R18, R40 ;  /* 0x000000120430723c */ /* 0x000fe20000001828 */
[----:B------:R-:W-:Y:S01]  /*1e720*/  IMAD.MOV.U32 R83, RZ, RZ, R61 ;  /* 0x000000ffff537224 */ /* 0x000fe200078e003d */
[----:B------:R-:W2:Y:S01]  /*1e730*/  LDSM.16.MT88.4 R24, [R213+0x11000] ;  /* 0x01100000d518783b */ /* 0x000ea20000004200 */
[----:B------:R4:W-:Y:S01]  /*1e740*/  MUFU.EX2 R218, R8 ;  /* 0x0000000800da7308 */ /* 0x0009e20000000800 */
[----:B------:R-:W-:-:S02]  /*1e750*/  IMAD.MOV.U32 R88, RZ, RZ, R63 ;  /* 0x000000ffff587224 */ /* 0x000fc400078e003f */
[----:B------:R-:W-:Y:S01]  /*1e760*/  HMMA.16816.F32 R60, R4, R28, R136 ;  /* 0x0000001c043c723c */ /* 0x000fe20000001888 */
[----:B------:R-:W2:Y:S01]  /*1e770*/  LDSM.16.MT88.4 R16, [R214+0x11000] ;  /* 0x01100000d610783b */ /* 0x000ea20000004200 */
[----:B------:R-:W-:-:S04]  /*1e780*/  IMAD.MOV.U32 R209, RZ, RZ, R9 ;  /* 0x000000ffffd17224 */ /* 0x000fc800078e0009 */
[----:B------:R-:W-:Y:S01]  /*1e790*/  HMMA.16816.F32 R40, R4, R30, R140 ;  /* 0x0000001e0428723c */ /* 0x000fe2000000188c */
[----:B------:R-:W-:Y:S01]  /*1e7a0*/  IMAD.MOV.U32 R139, RZ, RZ, R10 ;  /* 0x000000ffff8b7224 */ /* 0x000fe200078e000a */
[----:B------:R-:W-:Y:S01]  /*1e7b0*/  MOV R138, R11 ;  /* 0x0000000b008a7202 */ /* 0x000fe20000000f00 */
[----:B------:R-:W2:Y:S01]  /*1e7c0*/  LDSM.16.MT88.4 R28, [R216+0x11000] ;  /* 0x01100000d81c783b */ /* 0x000ea20000004200 */
[----:B----4-:R-:W-:-:S04]  /*1e7d0*/  FFMA.FTZ R8, R211, R0, -R2 ;  /* 0x00000000d3087223 */ /* 0x010fc80000010802 */
[----:B------:R4:W3:Y:S01]  /*1e7e0*/  MUFU.EX2 R142, R8 ;  /* 0x00000008008e7308 */ /* 0x0008e20000000800 */
[----:B------:R-:W-:Y:S01]  /*1e7f0*/  IMAD.MOV.U32 R240, RZ, RZ, R88 ;  /* 0x000000fffff07224 */ /* 0x000fe200078e0058 */
[----:B------:R-:W-:Y:S01]  /*1e800*/  MOV R123, R100 ;  /* 0x00000064007b7202 */ /* 0x000fe20000000f00 */
[----:B------:R-:W-:Y:S01]  /*1e810*/  IMAD.MOV.U32 R208, RZ, RZ, R103 ;  /* 0x000000ffffd07224 */ /* 0x000fe200078e0067 */
[----:B----4-:R-:W4:Y:S01]  /*1e820*/  LDSM.16.MT88.4 R8, [R213+0x13000] ;  /* 0x01300000d508783b */ /* 0x010f220000004200 */
[----:B------:R-:W-:Y:S01]  /*1e830*/  MOV R124, R76 ;  /* 0x0000004c007c7202 */ /* 0x000fe20000000f00 */
[----:B------:R-:W-:Y:S01]  /*1e840*/  IMAD.MOV.U32 R125, RZ, RZ, R77 ;  /* 0x000000ffff7d7224 */ /* 0x000fe200078e004d */
[----:B------:R-:W-:Y:S01]  /*1e850*/  MOV R126, R78 ;  /* 0x0000004e007e7202 */ /* 0x000fe20000000f00 */
[----:B------:R-:W-:Y:S01]  /*1e860*/  IMAD.MOV.U32 R100, RZ, RZ, R79 ;  /* 0x000000ffff647224 */ /* 0x000fe200078e004f */
[----:B------:R-:W-:Y:S01]  /*1e870*/  HMMA.16816.F32 R88, R4, R32, R160 ;  /* 0x000000200458723c */ /* 0x000fe200000018a0 */
[----:B------:R-:W-:-:S02]  /*1e880*/  MOV R137, R240 ;  /* 0x000000f000897202 */ /* 0x000fc40000000f00 */
[----:B------:R-:W-:-:S03]  /*1e890*/  MOV R240, R84 ;  /* 0x0000005400f07202 */ /* 0x000fc60000000f00 */
[----:B------:R-:W-:Y:S01]  /*1e8a0*/  HMMA.16816.F32 R76, R4, R34, R172 ;  /* 0x00000022044c723c */ /* 0x000fe200000018ac */
[----:B------:R-:W-:Y:S01]  /*1e8b0*/  IMAD.MOV.U32 R160, RZ, RZ, R208 ;  /* 0x000000ffffa07224 */ /* 0x000fe200078e00d0 */
[----:B------:R-:W-:Y:S01]  /*1e8c0*/  MOV R130, R86 ;  /* 0x0000005600827202 */ /* 0x000fe20000000f00 */
[----:B------:R-:W-:-:S04]  /*1e8d0*/  IMAD.MOV.U32 R208, RZ, RZ, R87 ;  /* 0x000000ffffd07224 */ /* 0x000fc800078e0057 */
[----:B------:R-:W-:Y:S01]  /*1e8e0*/  MOV R175, R129 ;  /* 0x0000008100af7202 */ /* 0x000fe20000000f00 */
[----:B------:R-:W-:Y:S01]  /*1e8f0*/  IMAD.MOV.U32 R129, RZ, RZ, R85 ;  /* 0x000000ffff817224 */ /* 0x000fe200078e0055 */
[C---:B-1----:R-:W-:Y:S06]  /*1e900*/  HMMA.16816.F32 R32, R4.reuse, R14, R184 ;  /* 0x0000000e0420723c */ /* 0x042fec00000018b8 */
[C---:B------:R-:W-:Y:S01]  /*1e910*/  HMMA.16816.F32 R84, R4.reuse, R12, R188 ;  /* 0x0000000c0454723c */ /* 0x040fe200000018bc */
[----:B------:R-:W1:Y:S01]  /*1e920*/  LDSM.16.MT88.4 R12, [R215+0x11000] ;  /* 0x01100000d70c783b */ /* 0x000e620000004200 */
[----:B------:R-:W-:Y:S01]  /*1e930*/  IMAD.MOV.U32 R121, RZ, RZ, R101 ;  /* 0x000000ffff797224 */ /* 0x000fe200078e0065 */
[----:B------:R-:W-:Y:S01]  /*1e940*/  MOV R120, R102 ;  /* 0x0000006600787202 */ /* 0x000fe20000000f00 */
[----:B------:R-:W-:Y:S01]  /*1e950*/  IMAD.MOV.U32 R102, RZ, RZ, R81 ;  /* 0x000000ffff667224 */ /* 0x000fe200078e0051 */
[----:B------:R-:W-:Y:S01]  /*1e960*/  MOV R101, R80 ;  /* 0x0000005000657202 */ /* 0x000fe20000000f00 */
[----:B------:R-:W-:Y:S01]  /*1e970*/  IMAD.MOV.U32 R127, RZ, RZ, R83 ;  /* 0x000000ffff7f7224 */ /* 0x000fe200078e0053 */
[----:B------:R-:W-:Y:S01]  /*1e980*/  MOV R103, R82 ;  /* 0x0000005200677202 */ /* 0x000fe20000000f00 */
[----:B------:R-:W-:Y:S01]  /*1e990*/  HMMA.16816.F32 R36, R4, R20, R144 ;  /* 0x000000140424723c */ /* 0x000fe20000001890 */
[----:B------:R-:W-:Y:S01]  /*1e9a0*/  MOV R161, R124 ;  /* 0x0000007c00a17202 */ /* 0x000fe20000000f00 */
[----:B------:R-:W-:Y:S01]  /*1e9b0*/  IMAD.MOV.U32 R162, RZ, RZ, R125 ;  /* 0x000000ffffa27224 */ /* 0x000fe200078e007d */
[----:B------:R-:W-:-:S03]  /*1e9c0*/  MOV R163, R126 ;  /* 0x0000007e00a37202 */ /* 0x000fc60000000f00 */
[----:B------:R-:W-:Y:S01]  /*1e9d0*/  HMMA.16816.F32 R80, R4, R22, R152 ;  /* 0x000000160450723c */ /* 0x000fe20000001898 */
[----:B------:R-:W-:Y:S01]  /*1e9e0*/  IMAD.MOV.U32 R136, RZ, RZ, R127 ;  /* 0x000000ffff887224 */ /* 0x000fe200078e007f */
[----:B------:R-:W-:-:S05]  /*1e9f0*/  MOV R124, R92 ;  /* 0x0000005c007c7202 */ /* 0x000fca0000000f00 */
[----:B------:R-:W-:Y:S02]  /*1ea00*/  F2FP.F16.F32.PACK_AB R4, R217, R220 ;  /* 0x000000dcd904723e */ /* 0x000fe400000000ff */
[----:B---3--:R-:W-:Y:S02]  /*1ea10*/  F2FP.F16.F32.PACK_AB R5, R128, R219 ;  /* 0x000000db8005723e */ /* 0x008fe400000000ff */
[----:B------:R-:W-:Y:S02]  /*1ea20*/  F2FP.F16.F32.PACK_AB R6, R175, R131 ;  /* 0x00000083af06723e */ /* 0x000fe400000000ff */
[----:B------:R-:W-:Y:S01]  /*1ea30*/  F2FP.F16.F32.PACK_AB R7, R142, R218 ;  /* 0x000000da8e07723e */ /* 0x000fe200000000ff */
[----:B------:R-:W-:Y:S01]  /*1ea40*/  IMAD.MOV.U32 R127, RZ, RZ, R93 ;  /* 0x000000ffff7f7224 */ /* 0x000fe200078e005d */
[----:B------:R-:W-:Y:S01]  /*1ea50*/  MOV R126, R94 ;  /* 0x0000005e007e7202 */ /* 0x000fe20000000f00 */
[----:B------:R-:W-:Y:S01]  /*1ea60*/  IMAD.MOV.U32 R125, RZ, RZ, R95 ;  /* 0x000000ffff7d7224 */ /* 0x000fe200078e005f */
[----:B------:R-:W3:Y:S03]  /*1ea70*/  LDSM.16.MT88.4 R20, [R214+0x13000] ;  /* 0x01300000d614783b */ /* 0x000ee60000004200 */
[C---:B--2---:R-:W-:Y:S06]  /*1ea80*/  HMMA.16816.F32 R92, R4.reuse, R26, R96 ;  /* 0x0000001a045c723c */ /* 0x044fec0000001860 */
[C---:B------:R-:W-:Y:S06]  /*1ea90*/  HMMA.16816.F32 R96, R4.reuse, R18, R160 ;  /* 0x000000120460723c */ /* 0x040fec00000018a0 */
[C---:B------:R-:W-:Y:S06]  /*1eaa0*/  HMMA.16816.F32 R160, R4.reuse, R28, R196 ;  /* 0x0000001c04a0723c */ /* 0x040fec00000018c4 */
[C---:B------:R-:W-:Y:S06]  /*1eab0*/  HMMA.16816.F32 R100, R4.reuse, R30, R100 ;  /* 0x0000001e0464723c */ /* 0x040fec0000001864 */
[C---:B----4-:R-:W-:Y:S06]  /*1eac0*/  HMMA.16816.F32 R28, R4.reuse, R8, R176 ;  /* 0x00000008041c723c */ /* 0x050fec00000018b0 */
[----:B------:R-:W-:Y:S01]  /*1ead0*/  HMMA.16816.F32 R8, R4, R10, R168 ;  /* 0x0000000a0408723c */ /* 0x000fe200000018a8 */
[----:B------:R-:W-:Y:S01]  /*1eae0*/  MOV R173, R136 ;  /* 0x0000008800ad7202 */ /* 0x000fe20000000f00 */
[----:B------:R-:W-:Y:S01]  /*1eaf0*/  IMAD.MOV.U32 R211, RZ, RZ, R129 ;  /* 0x000000ffffd37224 */ /* 0x000fe200078e0081 */
[----:B------:R-:W-:Y:S01]  /*1eb00*/  MOV R174, R209 ;  /* 0x000000d100ae7202 */ /* 0x000fe20000000f00 */
[----:B------:R-:W-:-:S02]  /*1eb10*/  IMAD.MOV.U32 R136, RZ, RZ, R208 ;  /* 0x000000ffff887224 */ /* 0x000fc400078e00d0 */
[----:B------:R-:W-:Y:S01]  /*1eb20*/  HMMA.16816.F32 R152, R4, R16, R200 ;  /* 0x000000100498723c */ /* 0x000fe200000018c8 */
[----:B------:R-:W-:-:S05]  /*1eb30*/  IMAD.MOV.U32 R129, RZ, RZ, R132 ;  /* 0x000000ffff817224 */ /* 0x000fca00078e0084 */
[C---:B-1----:R-:W-:Y:S06]  /*1eb40*/  HMMA.16816.F32 R16, R4.reuse, R12, R192 ;  /* 0x0000000c0410723c */ /* 0x042fec00000018c0 */
[----:B------:R-:W-:Y:S01]  /*1eb50*/  HMMA.16816.F32 R144, R4, R24, R204 ;  /* 0x000000180490723c */ /* 0x000fe200000018cc */
[----:B------:R-:W1:Y:S06]  /*1eb60*/  LDSM.16.MT88.4 R24, [R216+0x13000] ;  /* 0x01300000d818783b */ /* 0x000e6c0000004200 */
[----:B------:R-:W-:Y:S01]  /*1eb70*/  MOV R207, R174 ;  /* 0x000000ae00cf7202 */ /* 0x000fe20000000f00 */
[----:B------:R-:W-:Y:S01]  /*1eb80*/  IMAD.MOV.U32 R174, RZ, RZ, R136 ;  /* 0x000000ffffae7224 */ /* 0x000fe200078e0088 */
[----:B------:R-:W-:Y:S01]  /*1eb90*/  MOV R136, R129 ;  /* 0x0000008100887202 */ /* 0x000fe20000000f00 */
[----:B------:R-:W-:Y:S01]  /*1eba0*/  IMAD.MOV.U32 R170, RZ, RZ, R9 ;  /* 0x000000ffffaa7224 */ /* 0x000fe200078e0009 */
[----:B------:R-:W-:Y:S01]  /*1ebb0*/  MOV R169, R10 ;  /* 0x0000000a00a97202 */ /* 0x000fe20000000f00 */
[----:B------:R-:W-:Y:S01]  /*1ebc0*/  IMAD.MOV.U32 R168, RZ, RZ, R8 ;  /* 0x000000ffffa87224 */ /* 0x000fe200078e0008 */
[----:B------:R-:W-:-:S02]  /*1ebd0*/  MOV R129, R11 ;  /* 0x0000000b00817202 */ /* 0x000fc40000000f00 */
[----:B------:R-:W2:Y:S01]  /*1ebe0*/  LDSM.16.MT88.4 R8, [R214+0x15000] ;  /* 0x01500000d608783b */ /* 0x000ea20000004200 */
[----:B------:R-:W-:Y:S02]  /*1ebf0*/  MOV R209, R125 ;  /* 0x0000007d00d17202 */ /* 0x000fe40000000f00 */
[----:B------:R-:W-:Y:S02]  /*1ec00*/  MOV R208, R127 ;  /* 0x0000007f00d07202 */ /* 0x000fe40000000f00 */
[----:B------:R-:W-:Y:S01]  /*1ec10*/  MOV R210, R130 ;  /* 0x0000008200d27202 */ /* 0x000fe20000000f00 */
[----:B------:R-:W-:Y:S01]  /*1ec20*/  IMAD.MOV.U32 R140, RZ, RZ, R17 ;  /* 0x000000ffff8c7224 */ /* 0x000fe200078e0011 */
[----:B------:R-:W-:Y:S01]  /*1ec30*/  MOV R141, R16 ;  /* 0x00000010008d7202 */ /* 0x000fe20000000f00 */
[----:B------:R-:W-:Y:S01]  /*1ec40*/  IMAD.MOV.U32 R251, RZ, RZ, R19 ;  /* 0x000000fffffb7224 */ /* 0x000fe200078e0013 */
[----:B------:R-:W-:Y:S01]  /*1ec50*/  MOV R132, R18 ;  /* 0x0000001200847202 */ /* 0x000fe20000000f00 */
[----:B------:R-:W-:Y:S01]  /*1ec60*/  IMAD.MOV.U32 R206, RZ, RZ, R173 ;  /* 0x000000ffffce7224 */ /* 0x000fe200078e00ad */
[----:B------:R-:W4:Y:S01]  /*1ec70*/  LDSM.16.MT88.4 R16, [R215+0x13000] ;  /* 0x01300000d710783b */ /* 0x000f220000004200 */
[----:B------:R-:W-:Y:S01]  /*1ec80*/  IMAD.MOV.U32 R172, RZ, RZ, R211 ;  /* 0x000000ffffac7224 */ /* 0x000fe200078e00d3 */
[----:B------:R-:W-:Y:S01]  /*1ec90*/  MOV R173, R210 ;  /* 0x000000d200ad7202 */ /* 0x000fe20000000f00 */
[----:B------:R-:W-:Y:S01]  /*1eca0*/  IMAD.MOV.U32 R199, RZ, RZ, R209 ;  /* 0x000000ffffc77224 */ /* 0x000fe200078e00d1 */
[----:B---3--:R-:W-:Y:S01]  /*1ecb0*/  HMMA.16816.F32 R188, R4, R22, R156 ;  /* 0x0000001604bc723c */ /* 0x008fe2000000189c */
[----:B------:R-:W-:-:S05]  /*1ecc0*/  IMAD.MOV.U32 R197, RZ, RZ, R208 ;  /* 0x000000ffffc57224 */ /* 0x000fca00078e00d0 */
[C---:B------:R-:W-:Y:S01]  /*1ecd0*/  HMMA.16816.F32 R208, R4.reuse, R20, R164 ;  /* 0x0000001404d0723c */ /* 0x040fe200000018a4 */
[----:B------:R-:W-:Y:S05]  /*1ece0*/  LDSM.16.MT88.4 R20, [R215+0x15000] ;  /* 0x01500000d714783b */ /* 0x000fea0000004200 */
[----:B------:R-:W-:Y:S01]  /*1ecf0*/  HMMA.16816.F32 R192, R4, R14, R180 ;  /* 0x0000000e04c0723c */ /* 0x000fe200000018b4 */
[----:B------:R-:W3:Y:S01]  /*1ed00*/  LDSM.16.MT88.4 R12, [R213+0x15000] ;  /* 0x01500000d50c783b */ /* 0x000ee20000004200 */
[----:B------:R-:W-:Y:S02]  /*1ed10*/  IMAD.MOV.U32 R130, RZ, RZ, R126 ;  /* 0x000000ffff827224 */ /* 0x000fe400078e007e */
[----:B------:R-:W-:Y:S01]  /*1ed20*/  IMAD.MOV.U32 R143, RZ, RZ, R137 ;  /* 0x000000ffff8f7224 */ /* 0x000fe200078e0089 */
[----:B------:R-:W-:Y:S01]  /*1ed30*/  MOV R137, R124 ;  /* 0x0000007c00897202 */ /* 0x000fe20000000f00 */
[----:B------:R-:W-:Y:S01]  /*1ed40*/  IMAD.MOV.U32 R127, RZ, RZ, R29 ;  /* 0x000000ffff7f7224 */ /* 0x000fe200078e001d */
[----:B------:R-:W-:Y:S01]  /*1ed50*/  MOV R126, R30 ;  /* 0x0000001e007e7202 */ /* 0x000fe20000000f00 */
[----:B------:R-:W-:Y:S01]  /*1ed60*/  IMAD.MOV.U32 R125, RZ, RZ, R31 ;  /* 0x000000ffff7d7224 */ /* 0x000fe200078e001f */
[----:B------:R-:W-:-:S02]  /*1ed70*/  MOV R124, R28 ;  /* 0x0000001c007c7202 */ /* 0x000fc40000000f00 */
[----:B------:R-:W3:Y:S01]  /*1ed80*/  LDSM.16.MT88.4 R28, [R216+0x15000] ;  /* 0x01500000d81c783b */ /* 0x000ee20000004200 */
[----:B------:R-:W-:Y:S01]  /*1ed90*/  MOV R198, R130 ;  /* 0x0000008200c67202 */ /* 0x000fe20000000f00 */
[----:B------:R-:W-:Y:S01]  /*1eda0*/  IMAD.MOV.U32 R130, RZ, RZ, R121 ;  /* 0x000000ffff827224 */ /* 0x000fe200078e0079 */
[----:B------:R-:W-:Y:S01]  /*1edb0*/  MOV R196, R120 ;  /* 0x0000007800c47202 */ /* 0x000fe20000000f00 */
[----:B------:R-:W-:Y:S01]  /*1edc0*/  IMAD.MOV.U32 R167, RZ, RZ, R123 ;  /* 0x000000ffffa77224 */ /* 0x000fe200078e007b */
[----:B------:R-:W-:Y:S01]  /*1edd0*/  MOV R166, R122 ;  /* 0x0000007a00a67202 */ /* 0x000fe20000000f00 */
        /* <DEDUP_REMOVED lines=8> */
[C---:B----4-:R-:W-:Y:S01]  /*1ee60*/  HMMA.16816.F32 R112, R4.reuse, R16, R112 ;  /* 0x000000100470723c */ /* 0x050fe20000001870 */
[----:B------:R-:W-:Y:S01]  /*1ee70*/  MOV R159, R166 ;  /* 0x000000a6009f7202 */ /* 0x000fe20000000f00 */
[----:B------:R-:W-:Y:S01]  /*1ee80*/  IMAD.MOV.U32 R119, RZ, RZ, R167 ;  /* 0x000000ffff777224 */ /* 0x000fe200078e00a7 */
[----:B------:R-:W-:Y:S01]  /*1ee90*/  MOV R165, R173 ;  /* 0x000000ad00a57202 */ /* 0x000fe20000000f00 */
[----:B------:R-:W-:Y:S02]  /*1eea0*/  IMAD.MOV.U32 R164, RZ, RZ, R172 ;  /* 0x000000ffffa47224 */ /* 0x000fe400078e00ac */
[----:B------:R-:W-:Y:S01]  /*1eeb0*/  HMMA.16816.F32 R180, R4, R18, R108 ;  /* 0x0000001204b4723c */ /* 0x000fe2000000186c */
[----:B------:R-:W4:Y:S01]  /*1eec0*/  LDSM.16.MT88.4 R16, [R213+0x17000] ;  /* 0x01700000d510783b */ /* 0x000f220000004200 */
[----:B------:R-:W-:Y:S02]  /*1eed0*/  IMAD.MOV.U32 R166, RZ, RZ, R174 ;  /* 0x000000ffffa67224 */ /* 0x000fe400078e00ae */
[----:B-1----:R-:W-:Y:S01]  /*1eee0*/  FFMA.FTZ R8, R143, R0, -R3 ;  /* 0x000000008f087223 */ /* 0x002fe20000010803 */
[----:B------:R-:W-:-:S03]  /*1eef0*/  IMAD.MOV.U32 R143, RZ, RZ, R250 ;  /* 0x000000ffff8f7224 */ /* 0x000fc600078e00fa */
[----:B------:R1:W-:Y:S01]  /*1ef00*/  MUFU.EX2 R250, R8 ;  /* 0x0000000800fa7308 */ /* 0x0003e20000000800 */
[----:B------:R-:W-:Y:S01]  /*1ef10*/  MOV R167, R175 ;  /* 0x000000af00a77202 */ /* 0x000fe20000000f00 */
[----:B---3--:R-:W-:Y:S01]  /*1ef20*/  HMMA.16816.F32 R176, R4, R14, R56 ;  /* 0x0000000e04b0723c */ /* 0x008fe20000001838 */
        /* <DEDUP_REMOVED lines=21> */
[----:B------:R-:W-:Y:S01]  /*1f080*/  HMMA.16816.F32 R196, R4, R28, R68 ;  /* 0x0000001c04c4723c */ /* 0x000fe20000001844 */
[----:B------:R-:W-:-:S05]  /*1f090*/  IMAD.MOV.U32 R117, RZ, RZ, R159 ;  /* 0x000000ffff757224 */ /* 0x000fca00078e009f */
[----:B------:R-:W-:Y:S01]  /*1f0a0*/  HMMA.16816.F32 R136, R4, R30, R48 ;  /* 0x0000001e0488723c */ /* 0x000fe20000001830 */
[----:B------:R-:W-:-:S05]  /*1f0b0*/  IMAD.MOV.U32 R159, RZ, RZ, R168 ;  /* 0x000000ffff9f7224 */ /* 0x000fca00078e00a8 */
[C---:B------:R-:W-:Y:S01]  /*1f0c0*/  HMMA.16816.F32 R28, R4.reuse, R22, R44 ;  /* 0x00000016041c723c */ /* 0x040fe2000000182c */
[----:B------:R3:W1:Y:S01]  /*1f0d0*/  MUFU.EX2 R44, R3 ;  /* 0x00000003002c7308 */ /* 0x0006620000000800 */
[----:B------:R-:W-:Y:S01]  /*1f0e0*/  MOV R168, R240 ;  /* 0x000000f000a87202 */ /* 0x000fe20000000f00 */
[----:B------:R-:W-:Y:S01]  /*1f0f0*/  IMAD.MOV.U32 R50, RZ, RZ, R56 ;  /* 0x000000ffff327224 */ /* 0x000fe200078e0038 */
[----:B------:R-:W-:Y:S02]  /*1f100*/  MOV R59, R148 ;  /* 0x00000094003b7202 */ /* 0x000fe40000000f00 */
[----:B------:R-:W-:Y:S01]  /*1f110*/  HMMA.16816.F32 R204, R4, R12, R104 ;  /* 0x0000000c04cc723c */ /* 0x000fe20000001868 */
[----:B--2---:R-:W-:Y:S02]  /*1f120*/  MOV R48, R52 ;  /* 0x0000003400307202 */ /* 0x004fe40000000f00 */
[----:B------:R-:W-:Y:S01]  /*1f130*/  MOV R49, R116 ;  /* 0x0000007400317202 */ /* 0x000fe20000000f00 */
[----:B------:R-:W-:-:S02]  /*1f140*/  IMAD.MOV.U32 R51, RZ, RZ, R124 ;  /* 0x000000ffff337224 */ /* 0x000fc400078e007c */
[----:B---3--:R-:W-:Y:S01]  /*1f150*/  FFMA.FTZ R3, R164, R0, -R2 ;  /* 0x00000000a4037223 */ /* 0x008fe20000010802 */
[----:B------:R-:W-:Y:S01]  /*1f160*/  IMAD.MOV.U32 R107, RZ, RZ, R157 ;  /* 0x000000ffff6b7224 */ /* 0x000fe200078e009d */
[----:B------:R-:W-:Y:S01]  /*1f170*/  MOV R69, R57 ;  /* 0x0000003900457202 */ /* 0x000fe20000000f00 */
[----:B------:R-:W-:Y:S01]  /*1f180*/  IMAD.MOV.U32 R68, RZ, RZ, R58 ;  /* 0x000000ffff447224 */ /* 0x000fe200078e003a */
        /* <DEDUP_REMOVED lines=11> */
[----:B----4-:R-:W-:Y:S01]  /*1f240*/  HMMA.16816.F32 R20, R4, R16, R60 ;  /* 0x000000100414723c */ /* 0x010fe2000000183c */
[----:B------:R-:W-:Y:S01]  /*1f250*/  MOV R118, R150 ;  /* 0x0000009600767202 */ /* 0x000fe20000000f00 */
[----:B------:R-:W-:Y:S01]  /*1f260*/  IMAD.MOV.U32 R71, RZ, RZ, R168 ;  /* 0x000000ffff477224 */ /* 0x000fe200078e00a8 */
[----:B------:R-:W3:Y:S01]  /*1f270*/  LDSM.16.MT88.4 R12, [R214+0x17000] ;  /* 0x01700000d60c783b */ /* 0x000ee20000004200 */
[----:B--2---:R-:W-:Y:S01]  /*1f280*/  FFMA.FTZ R3, R143, R0, -R2 ;  /* 0x000000008f037223 */ /* 0x004fe20000010802 */
[----:B------:R-:W-:-:S03]  /*1f290*/  MOV R49, R50 ;  /* 0x0000003200317202 */ /* 0x000fc60000000f00 */
[----:B------:R2:W4:Y:S01]  /*1f2a0*/  MUFU.EX2 R132, R3 ;  /* 0x0000000300847308 */ /* 0x0005220000000800 */
[----:B------:R-:W-:Y:S01]  /*1f2b0*/  IMAD.MOV.U32 R50, RZ, RZ, R51 ;  /* 0x000000ffff327224 */ /* 0x000fe200078e0033 */
[----:B------:R-:W-:Y:S02]  /*1f2c0*/  MOV R106, R156 ;  /* 0x0000009c006a7202 */ /* 0x000fe40000000f00 */
[----:B------:R-:W-:Y:S01]  /*1f2d0*/  MOV R51, R56 ;  /* 0x0000003800337202 */ /* 0x000fe20000000f00 */
[----:B------:R-:W-:Y:S01]  /*1f2e0*/  IMAD.MOV.U32 R56, RZ, RZ, R57 ;  /* 0x000000ffff387224 */ /* 0x000fe200078e0039 */
[----:B------:R-:W-:Y:S02]  /*1f2f0*/  MOV R57, R58 ;  /* 0x0000003a00397202 */ /* 0x000fe40000000f00 */
[----:B------:R-:W-:Y:S01]  /*1f300*/  MOV R158, R167 ;  /* 0x000000a7009e7202 */ /* 0x000fe20000000f00 */
[----:B--2---:R-:W-:Y:S01]  /*1f310*/  FFMA.FTZ R3, R59, R0, -R2 ;  /* 0x000000003b037223 */ /* 0x004fe20000010802 */
[----:B------:R-:W-:Y:S01]  /*1f320*/  MOV R59, R105 ;  /* 0x00000069003b7202 */ /* 0x000fe20000000f00 */
        /* <DEDUP_REMOVED lines=14> */
[----:B-1----:R-:W-:Y:S01]  /*1f410*/  HMMA.16816.F32 R124, R4, R8, R84 ;  /* 0x00000008047c723c */ /* 0x002fe20000001854 */
[----:B------:R-:W-:Y:S01]  /*1f420*/  IMAD.MOV.U32 R53, RZ, RZ, R166 ;  /* 0x000000ffff357224 */ /* 0x000fe200078e00a6 */
[----:B------:R-:W-:Y:S01]  /*1f430*/  MOV R63, R131 ;  /* 0x00000083003f7202 */ /* 0x000fe20000000f00 */
[----:B------:R-:W-:-:S02]  /*1f440*/  IMAD.MOV.U32 R129, RZ, RZ, R223 ;  /* 0x000000ffff817224 */ /* 0x000fc400078e00df */
[----:B------:R-:W-:Y:S01]  /*1f450*/  FFMA.FTZ R0, R104, R0, -R2 ;  /* 0x0000000068007223 */ /* 0x000fe20000010802 */
[----:B------:R-:W-:Y:S01]  /*1f460*/  IMAD.MOV.U32 R105, RZ, RZ, R156 ;  /* 0x000000ffff697224 */ /* 0x000fe200078e009c */
[C---:B------:R-:W-:Y:S01]  /*1f470*/  HMMA.16816.F32 R116, R4.reuse, R24, R88 ;  /* 0x000000180474723c */ /* 0x040fe20000001858 */
[----:B------:R-:W-:Y:S01]  /*1f480*/  IMAD.MOV.U32 R9, RZ, RZ, R44 ;  /* 0x000000ffff097224 */ /* 0x000fe200078e002c */
[----:B------:R1:W5:Y:S01]  /*1f490*/  LDL.LU R223, [R1+0x44] ;  /* 0x0000440001df7983 */ /* 0x0003620000300800 */
[----:B------:R-:W-:Y:S01]  /*1f4a0*/  IMAD.MOV.U32 R86, RZ, RZ, R60 ;  /* 0x000000ffff567224 */ /* 0x000fe200078e003c */
[----:B------:R-:W-:Y:S01]  /*1f4b0*/  MOV R104, R157 ;  /* 0x0000009d00687202 */ /* 0x000fe20000000f00 */
[----:B------:R-:W-:Y:S01]  /*1f4c0*/  IMAD.MOV.U32 R44, RZ, RZ, R221 ;  /* 0x000000ffff2c7224 */ /* 0x000fe200078e00dd */
[----:B------:R-:W-:Y:S01]  /*1f4d0*/  HMMA.16816.F32 R24, R4, R26, R76 ;  /* 0x0000001a0418723c */ /* 0x000fe2000000184c */
        /* <DEDUP_REMOVED lines=9> */
[----:B------:R-:W-:Y:S01]  /*1f570*/  IMAD.MOV.U32 R62, RZ, RZ, R52 ;  /* 0x000000ffff3e7224 */ /* 0x000fe200078e0034 */
[----:B------:R-:W-:Y:S01]  /*1f580*/  MOV R71, R219 ;  /* 0x000000db00477202 */ /* 0x000fe20000000f00 */
[----:B------:R-:W-:Y:S01]  /*1f590*/  IMAD.MOV.U32 R52, RZ, RZ, R218 ;  /* 0x000000ffff347224 */ /* 0x000fe200078e00da */
[----:B------:R-:W-:Y:S01]  /*1f5a0*/  MOV R2, R69 ;  /* 0x0000004500027202 */ /* 0x000fe20000000f00 */
[----:B------:R1:W5:Y:S01]  /*1f5b0*/  LDL.LU R219, [R1+0x34] ;  /* 0x0000340001db7983 */ /* 0x0003620000300800 */
        /* <DEDUP_REMOVED lines=8> */
[----:B------:R-:W-:-:S03]  /*1f640*/  IMAD.MOV.U32 R105, RZ, RZ, R212 ;  /* 0x000000ffff697224 */ /* 0x000fc600078e00d4 */
[----:B------:R1:W5:Y:S04]  /*1f650*/  LDL.LU R212, [R1+0x28] ;  /* 0x0000280001d47983 */ /* 0x0003680000300800 */
[----:B------:R1:W5:Y:S01]  /*1f660*/  LDL.LU R133, [R1+0x24] ;  /* 0x0000240001857983 */ /* 0x0003620000300800 */
[----:B------:R-:W-:Y:S01]  /*1f670*/  MOV R164, R169 ;  /* 0x000000a900a47202 */ /* 0x000fe20000000f00 */
[----:B------:R-:W-:Y:S01]  /*1f680*/  IMAD.MOV.U32 R165, RZ, RZ, R170 ;  /* 0x000000ffffa57224 */ /* 0x000fe200078e00aa */
[C---:B------:R-:W-:Y:S01]  /*1f690*/  HMMA.16816.F32 R16, R4.reuse, R18, R40 ;  /* 0x000000120410723c */ /* 0x040fe20000001828 */
[----:B------:R-:W-:Y:S01]  /*1f6a0*/  IMAD.MOV.U32 R169, RZ, RZ, R141 ;  /* 0x000000ffffa97224 */ /* 0x000fe200078e008d */
[----:B------:R-:W2:Y:S01]  /*1f6b0*/  LDSM.16.MT88.4 R40, [R213+0x13800] ;  /* 0x01380000d528783b */ /* 0x000ea20000004200 */
[----:B------:R-:W-:Y:S01]  /*1f6c0*/  MOV R170, R140 ;  /* 0x0000008c00aa7202 */ /* 0x000fe20000000f00 */
[----:B------:R-:W-:Y:S01]  /*1f6d0*/  IMAD.MOV.U32 R73, RZ, RZ, R164 ;  /* 0x000000ffff497224 */ /* 0x000fe200078e00a4 */
[----:B------:R-:W-:Y:S01]  /*1f6e0*/  MOV R72, R165 ;  /* 0x000000a500487202 */ /* 0x000fe20000000f00 */
[----:B------:R-:W-:Y:S01]  /*1f6f0*/  IMAD.MOV.U32 R47, RZ, RZ, R48 ;  /* 0x000000ffff2f7224 */ /* 0x000fe200078e0030 */
[----:B------:R-:W-:Y:S01]  /*1f700*/  MOV R168, R169 ;  /* 0x000000a900a87202 */ /* 0x000fe20000000f00 */
[----:B------:R-:W1:Y:S01]  /*1f710*/  LDSM.16.MT88.4 R164, [R215+0x11800] ;  /* 0x01180000d7a4783b */ /* 0x000e620000004200 */
[----:B------:R-:W-:Y:S01]  /*1f720*/  MOV R46, R49 ;  /* 0x00000031002e7202 */ /* 0x000fe20000000f00 */
[----:B------:R-:W-:Y:S01]  /*1f730*/  IMAD.MOV.U32 R75, RZ, RZ, R158 ;  /* 0x000000ffff4b7224 */ /* 0x000fe200078e009e */
[----:B------:R-:W-:Y:S01]  /*1f740*/  MOV R74, R159 ;  /* 0x0000009f004a7202 */ /* 0x000fe20000000f00 */
[----:B------:R-:W1:Y:S01]  /*1f750*/  LDSM.16.MT88.4 R140, [R213+0x11800] ;  /* 0x01180000d58c783b */ /* 0x000e620000004200 */
[----:B------:R-:W-:Y:S01]  /*1f760*/  IMAD.MOV.U32 R169, RZ, RZ, R170 ;  /* 0x000000ffffa97224 */ /* 0x000fe200078e00aa */
[----:B------:R-:W-:Y:S01]  /*1f770*/  MOV R45, R128 ;  /* 0x00000080002d7202 */ /* 0x000fe20000000f00 */
[----:B---3--:R-:W-:Y:S01]  /*1f780*/  HMMA.16816.F32 R108, R4, R12, R36 ;  /* 0x0000000c046c723c */ /* 0x008fe20000001824 */
[----:B------:R-:W-:Y:S01]  /*1f790*/  MOV R170, R171 ;  /* 0x000000ab00aa7202 */ /* 0x000fe20000000f00 */
[----:B------:R-:W3:Y:S01]  /*1f7a0*/  LDSM.16.MT88.4 R156, [R216+0x11800] ;  /* 0x01180000d89c783b */ /* 0x000ee20000004200 */
[----:B------:R-:W-:Y:S01]  /*1f7b0*/  IMAD.MOV.U32 R171, RZ, RZ, R251 ;  /* 0x000000ffffab7224 */ /* 0x000fe200078e00fb */
[----:B------:R-:W-:-:S02]  /*1f7c0*/  MOV R8, R64 ;  /* 0x0000004000087202 */ /* 0x000fc40000000f00 */
[C---:B------:R-:W-:Y:S01]  /*1f7d0*/  HMMA.16816.F32 R32, R4.reuse, R10, R32 ;  /* 0x0000000a0420723c */ /* 0x040fe20000001820 */
[----:B------:R4:W-:Y:S01]  /*1f7e0*/  MUFU.EX2 R251, R0 ;  /* 0x0000000000fb7308 */ /* 0x0009e20000000800 */
[----:B------:R-:W-:Y:S01]  /*1f7f0*/  IMAD.MOV.U32 R38, RZ, RZ, R56 ;  /* 0x000000ffff267224 */ /* 0x000fe200078e0038 */
[----:B------:R-:W-:Y:S01]  /*1f800*/  MOV R39, R57 ;  /* 0x0000003900277202 */ /* 0x000fe20000000f00 */
[----:B------:R-:W-:Y:S01]  /*1f810*/  IMAD.MOV.U32 R89, RZ, RZ, R46 ;  /* 0x000000ffff597224 */ /* 0x000fe200078e002e */
[----:B------:R-:W-:Y:S01]  /*1f820*/  LDSM.16.MT88.4 R148, [R214+0x11800] ;  /* 0x01180000d694783b */ /* 0x000fe20000004200 */
[----:B------:R-:W-:Y:S01]  /*1f830*/  HMMA.16816.F32 R12, R4, R14, R80 ;  /* 0x0000000e040c723c */ /* 0x000fe20000001850 */
[----:B------:R-:W-:Y:S02]  /*1f840*/  MOV R11, R67 ;  /* 0x00000043000b7202 */ /* 0x000fe40000000f00 */
[----:B------:R-:W3:Y:S01]  /*1f850*/  LDSM.16.MT88.4 R64, [R215+0x13800] ;  /* 0x01380000d740783b */ /* 0x000ee20000004200 */
[----:B------:R-:W-:Y:S01]  /*1f860*/  MOV R88, R45 ;  /* 0x0000002d00587202 */ /* 0x000fe20000000f00 */
[----:B------:R-:W-:Y:S01]  /*1f870*/  IMAD.MOV.U32 R46, RZ, RZ, R74 ;  /* 0x000000ffff2e7224 */ /* 0x000fe200078e004a */
[----:B------:R-:W-:Y:S01]  /*1f880*/  MOV R90, R47 ;  /* 0x0000002f005a7202 */ /* 0x000fe20000000f00 */
[----:B------:R-:W-:Y:S01]  /*1f890*/  IMAD.MOV.U32 R82, RZ, RZ, R58 ;  /* 0x000000ffff527224 */ /* 0x000fe200078e003a */
[----:B------:R-:W-:-:S02]  /*1f8a0*/  MOV R83, R59 ;  /* 0x0000003b00537202 */ /* 0x000fc40000000f00 */
[----:B------:R-:W3:Y:S01]  /*1f8b0*/  LDSM.16.MT88.4 R56, [R216+0x13800] ;  /* 0x01380000d838783b */ /* 0x000ee20000004200 */
[----:B------:R-:W-:Y:S01]  /*1f8c0*/  MOV R45, R73 ;  /* 0x00000049002d7202 */ /* 0x000fe20000000f00 */
[----:B----4-:R-:W-:Y:S01]  /*1f8d0*/  IMAD.MOV.U32 R0, RZ, RZ, R44 ;  /* 0x000000ffff007224 */ /* 0x010fe200078e002c */
[----:B------:R-:W-:Y:S01]  /*1f8e0*/  MOV R47, R75 ;  /* 0x0000004b002f7202 */ /* 0x000fe20000000f00 */
[----:B------:R-:W-:Y:S02]  /*1f8f0*/  IMAD.MOV.U32 R44, RZ, RZ, R72 ;  /* 0x000000ffff2c7224 */ /* 0x000fe400078e0048 */
[----:B------:R-:W4:Y:S01]  /*1f900*/  LDSM.16.MT88.4 R72, [R213+0x15800] ;  /* 0x01580000d548783b */ /* 0x000f220000004200 */
[----:B------:R-:W2:Y:S01]  /*1f910*/  MUFU.EX2 R3, R3 ;  /* 0x0000000300037308 */ /* 0x000ea20000000800 */
[----:B------:R-:W-:Y:S01]  /*1f920*/  IMAD.MOV.U32 R36, RZ, RZ, R50 ;  /* 0x000000ffff247224 */ /* 0x000fe200078e0032 */
[----:B------:R-:W-:Y:S02]  /*1f930*/  MOV R37, R51 ;  /* 0x0000003300257202 */ /* 0x000fe40000000f00 */
[----:B------:R-:W4:Y:S01]  /*1f940*/  LDSM.16.MT88.4 R48, [R214+0x13800] ;  /* 0x01380000d630783b */ /* 0x000f220000004200 */
[----:B------:R-:W-:Y:S01]  /*1f950*/  IMAD.MOV.U32 R107, RZ, RZ, R129 ;  /* 0x000000ffff6b7224 */ /* 0x000fe200078e0081 */
[----:B------:R-:W-:Y:S01]  /*1f960*/  MOV R106, R130 ;  /* 0x00000082006a7202 */ /* 0x000fe20000000f00 */
[----:B------:R-:W-:Y:S01]  /*1f970*/  IMAD.MOV.U32 R84, RZ, RZ, R82 ;  /* 0x000000ffff547224 */ /* 0x000fe200078e0052 */
[----:B------:R-:W-:-:S02]  /*1f980*/  F2FP.F16.F32.PACK_AB R128, R250, R11 ;  /* 0x0000000bfa80723e */ /* 0x000fc400000000ff */
[----:B------:R-:W-:Y:S02]  /*1f990*/  F2FP.F16.F32.PACK_AB R129, R132, R240 ;  /* 0x000000f08481723e */ /* 0x000fe400000000ff */
        /* <DEDUP_REMOVED lines=11> */
[----:B------:R-:W-:Y:S01]  /*1fa50*/  IMAD.MOV.U32 R60, RZ, RZ, R68 ;  /* 0x000000ffff3c7224 */ /* 0x000fe200078e0044 */
[----:B------:R-:W-:-:S04]  /*1fa60*/  MOV R63, R71 ;  /* 0x00000047003f7202 */ /* 0x000fc80000000f00 */
[----:B------:R-:W-:Y:S01]  /*1fa70*/  HMMA.16816.F32 R40, R128, R42, R84 ;  /* 0x0000002a8028723c */ /* 0x000fe20000001854 */
[----:B------:R-:W-:-:S06]  /*1fa80*/  IMAD.MOV.U32 R68, RZ, RZ, R52 ;  /* 0x000000ffff447224 */ /* 0x000fcc00078e0034 */
[----:B------:R-:W-:Y:S01]  /*1fa90*/  MOV R84, R61 ;  /* 0x0000003d00547202 */ /* 0x000fe20000000f00 */
[----:B------:R-:W-:Y:S01]  /*1faa0*/  IMAD.MOV.U32 R85, RZ, RZ, R62 ;  /* 0x000000ffff557224 */ /* 0x000fe200078e003e */
[----:B------:R-:W-:Y:S01]  /*1fab0*/  MOV R61, R69 ;  /* 0x00000045003d7202 */ /* 0x000fe20000000f00 */
[----:B------:R-:W-:Y:S01]  /*1fac0*/  IMAD.MOV.U32 R62, RZ, RZ, R70 ;  /* 0x000000ffff3e7224 */ /* 0x000fe200078e0046 */
[C---:B-1----:R-:W-:Y:S01]  /*1fad0*/  HMMA.16816.F32 R168, R128.reuse, R164, R168 ;  /* 0x000000a480a8723c */ /* 0x042fe200000018a8 */
[----:B------:R-:W-:Y:S01]  /*1fae0*/  MOV R87, R79 ;  /* 0x0000004f00577202 */ /* 0x000fe20000000f00 */
[----:B------:R-:W-:Y:S01]  /*1faf0*/  IMAD.MOV.U32 R79, RZ, RZ, R0 ;  /* 0x000000ffff4f7224 */ /* 0x000fe200078e0000 */
[----:B------:R-:W-:Y:S01]  /*1fb00*/  MOV R69, R53 ;  /* 0x0000003500457202 */ /* 0x000fe20000000f00 */
[----:B------:R-:W-:Y:S01]  /*1fb10*/  IMAD.MOV.U32 R0, RZ, RZ, R46 ;  /* 0x000000ffff007224 */ /* 0x000fe200078e002e */
[----:B------:R-:W-:Y:S01]  /*1fb20*/  MOV R70, R55 ;  /* 0x0000003700467202 */ /* 0x000fe20000000f00 */
[----:B------:R-:W-:Y:S01]  /*1fb30*/  HMMA.16816.F32 R144, R128, R140, R144 ;  /* 0x0000008c8090723c */ /* 0x000fe20000001890 */
[----:B------:R-:W-:Y:S01]  /*1fb40*/  IMAD.MOV.U32 R71, RZ, RZ, R54 ;  /* 0x000000ffff477224 */ /* 0x000fe200078e0036 */
[----:B------:R-:W-:-:S04]  /*1fb50*/  MOV R2, R47 ;  /* 0x0000002f00027202 */ /* 0x000fc80000000f00 */
[C---:B------:R-:W-:Y:S06]  /*1fb60*/  HMMA.16816.F32 R164, R128.reuse, R166, R192 ;  /* 0x000000a680a4723c */ /* 0x040fec00000018c0 */
[C---:B------:R-:W-:Y:S01]  /*1fb70*/  HMMA.16816.F32 R140, R128.reuse, R142, R92 ;  /* 0x0000008e808c723c */ /* 0x040fe2000000185c */
[----:B------:R-:W-:Y:S01]  /*1fb80*/  MOV R192, R4 ;  /* 0x0000000400c07202 */ /* 0x000fe20000000f00 */
[----:B------:R-:W-:Y:S01]  /*1fb90*/  IMAD.MOV.U32 R193, RZ, RZ, R5 ;  /* 0x000000ffffc17224 */ /* 0x000fe200078e0005 */
[----:B------:R-:W-:Y:S01]  /*1fba0*/  MOV R194, R6 ;  /* 0x0000000600c27202 */ /* 0x000fe20000000f00 */
[----:B------:R-:W-:Y:S01]  /*1fbb0*/  IMAD.MOV.U32 R195, RZ, RZ, R7 ;  /* 0x000000ffffc37224 */ /* 0x000fe200078e0007 */
[----:B------:R-:W-:Y:S01]  /*1fbc0*/  MOV R4, R60 ;  /* 0x0000003c00047202 */ /* 0x000fe20000000f00 */
[----:B---3--:R-:W-:Y:S01]  /*1fbd0*/  HMMA.16816.F32 R160, R128, R156, R160 ;  /* 0x0000009c80a0723c */ /* 0x008fe200000018a0 */
[----:B------:R-:W-:Y:S01]  /*1fbe0*/  IMAD.MOV.U32 R95, RZ, RZ, R78 ;  /* 0x000000ffff5f7224 */ /* 0x000fe200078e004e */
[----:B------:R-:W-:Y:S01]  /*1fbf0*/  MOV R6, R62 ;  /* 0x0000003e00067202 */ /* 0x000fe20000000f00 */
[----:B------:R-:W-:Y:S01]  /*1fc00*/  IMAD.MOV.U32 R5, RZ, RZ, R61 ;  /* 0x000000ffff057224 */ /* 0x000fe200078e003d */
[----:B------:R-:W-:-:S02]  /*1fc10*/  MOV R7, R63 ;  /* 0x0000003f00077202 */ /* 0x000fc40000000f00 */
[----:B------:R-:W-:Y:S01]  /*1fc20*/  HMMA.16816.F32 R156, R128, R158, R100 ;  /* 0x0000009e809c723c */ /* 0x000fe20000001864 */
[----:B------:R-:W-:-:S05]  /*1fc30*/  MOV R94, R0 ;  /* 0x00000000005e7202 */ /* 0x000fca0000000f00 */
[C---:B------:R-:W-:Y:S01]  /*1fc40*/  HMMA.16816.F32 R60, R128.reuse, R64, R112 ;  /* 0x00000040803c723c */ /* 0x040fe20000001870 */
        /* <DEDUP_REMOVED lines=11> */
[C---:B------:R-:W-:Y:S01]  /*1fd00*/  HMMA.16816.F32 R64, R128.reuse, R66, R180 ;  /* 0x000000428040723c */ /* 0x040fe200000018b4 */
[----:B------:R-:W-:Y:S05]  /*1fd10*/  LDSM.16.MT88.4 R112, [R214+0x17800] ;  /* 0x01780000d670783b */ /* 0x000fea0000004200 */
[C---:B------:R-:W-:Y:S01]  /*1fd20*/  HMMA.16816.F32 R56, R128.reuse, R58, R184 ;  /* 0x0000003a8038723c */ /* 0x040fe200000018b8 */
[----:B------:R-:W-:Y:S01]  /*1fd30*/  MOV R183, R70 ;  /* 0x0000004600b77202 */ /* 0x000fe20000000f00 */
[----:B------:R-:W-:Y:S01]  /*1fd40*/  IMAD.MOV.U32 R182, RZ, RZ, R71 ;  /* 0x000000ffffb67224 */ /* 0x000fe200078e0047 */
[----:B------:R-:W-:Y:S01]  /*1fd50*/  MOV R180, R107 ;  /* 0x0000006b00b47202 */ /* 0x000fe20000000f00 */
[----:B------:R-:W-:Y:S02]  /*1fd60*/  LDSM.16.MT88.4 R120, [R216+0x17800] ;  /* 0x01780000d878783b */ /* 0x000fe40000004200 */
[----:B----4-:R-:W-:Y:S01]  /*1fd70*/  HMMA.16816.F32 R68, R128, R72, R204 ;  /* 0x000000488044723c */ /* 0x010fe200000018cc */
[----:B------:R-:W-:Y:S01]  /*1fd80*/  IMAD.MOV.U32 R184, RZ, RZ, R95 ;  /* 0x000000ffffb87224 */ /* 0x000fe200078e005f */
[----:B------:R-:W-:Y:S01]  /*1fd90*/  MOV R92, R77 ;  /* 0x0000004d005c7202 */ /* 0x000fe20000000f00 */
[----:B------:R-:W-:Y:S01]  /*1fda0*/  IMAD.MOV.U32 R95, RZ, RZ, R2 ;  /* 0x000000ffff5f7224 */ /* 0x000fe200078e0002 */
[----:B------:R-:W1:Y:S01]  /*1fdb0*/  LDSM.16.MT88.4 R88, [R216+0x15800] ;  /* 0x01580000d858783b */ /* 0x000e620000004200 */
[----:B------:R-:W-:-:S02]  /*1fdc0*/  IMAD.MOV.U32 R2, RZ, RZ, R106 ;  /* 0x000000ffff027224 */ /* 0x000fc400078e006a */
        /* <DEDUP_REMOVED lines=8> */
[----:B------:R-:W-:Y:S02]  /*1fe50*/  IMAD.MOV.U32 R93, RZ, RZ, R78 ;  /* 0x000000ffff5d7224 */ /* 0x000fe400078e004e */
        /* <DEDUP_REMOVED lines=74> */
.L_x_6302:
        /* <DEDUP_REMOVED lines=81> */
.L_x_6295:
[----:B--2---:R-:W-:Y:S02]  /*20810*/  R2UR UR4, R134 ;  /* 0x00000000860472ca */ /* 0x004fe400000e0000 */
[----:B------:R-:W-:Y:S11]  /*20820*/  R2UR UR5, R135 ;  /* 0x00000000870572ca */ /* 0x000ff600000e0000 */
[----:B------:R-:W-:Y:S02]  /*20830*/  @!UPT UIADD3 URZ, URZ, URZ, URZ ;  /* 0x0000003f3f3ff290 */ /* 0x000fe4000fffe03f */
[----:B-1-3--:R-:W2:Y:S02]  /*20840*/  LD.E R0, desc[UR4][R172.64+0x40] ;  /* 0x00004004ac007980 */ /* 0x00aea4000c101900 */
[----:B--2---:R-:W-:Y:S05]  /*20850*/  IMAD.U32 R0, R0, -0x40, RZ ;  /* 0xffffffc000007824 */ /* 0x004fea00078e00ff */
[----:B------:R-:W-:Y:S02]  /*20860*/  SHF.R.S32.HI R3, RZ, 0x1f, R0 ;  /* 0x0000001fff037819 */ /* 0x000fe40000011400 */
.L_x_6296:
[----:B------:R-:W-:Y:S05]  /*20870*/  BSYNC B0 ;  /* 0x0000000000007941 */ /* 0x000fea0003800000 */
.L_x_6294:
[----:B------:R-:W2:Y:S01]  /*20880*/  LDL R5, [R1] ;  /* 0x0000000001057983 */ /* 0x000ea20000100800 */
[C---:B------:R-:W-:Y:S01]  /*20890*/  LOP3.LUT P6, RZ, R246.reuse, 0x1, RZ, 0xc0, !PT ;  /* 0x00000001f6ff7812 */ /* 0x040fe200078cc0ff */
[----:B------:R-:W-:Y:S01]  /*208a0*/  BSSY B1, `(.L_x_6297) ;  /* 0x0000284000017945 */ /* 0x000fe20003800000 */
[C---:B------:R-:W-:Y:S01]  /*208b0*/  LOP3.LUT P5, RZ, R246.reuse, 0x2, RZ, 0xc0, !PT ;  /* 0x00000002f6ff7812 */ /* 0x040fe200078ac0ff */
[----:B------:R-:W3:Y:S01]  /*208c0*/  LDL R4, [R1+0x8] ;  /* 0x0000080001047983 */ /* 0x000ee20000100800 */
[C---:B------:R-:W-:Y:S02]  /*208d0*/  LOP3.LUT P4, RZ, R246.reuse, 0x4, RZ, 0xc0, !PT ;  /* 0x00000004f6ff7812 */ /* 0x040fe4000788c0ff */
[----:B------:R-:W-:Y:S01]  /*208e0*/  LOP3.LUT P3, RZ, R246, 0x8, RZ, 0xc0, !PT ;  /* 0x00000008f6ff7812 */ /* 0x000fe2000786c0ff */
[----:B------:R-:W4:Y:S01]  /*208f0*/  LDL R241, [R1+0xc] ;  /* 0x00000c0001f17983 */ /* 0x000f220000100800 */
        /* <DEDUP_REMOVED lines=51> */
[----:B----4-:R-:W-:Y:S01]  /*20c30*/  ISETP.GT.AND P0, PT, R240, R241, PT ;  /* 0x000000f1f000720c */ /* 0x010fe20003f04270 */
        /* <DEDUP_REMOVED lines=444> */
.L_x_6300:
[----:B------:R-:W-:Y:S02]  /*22800*/  R2UR UR4, R134 ;  /* 0x00000000860472ca */ /* 0x000fe400000e0000 */
[----:B------:R-:W-:Y:S11]  /*22810*/  R2UR UR5, R135 ;  /* 0x00000000870572ca */ /* 0x000ff600000e0000 */
[----:B------:R-:W-:Y:S02]  /*22820*/  @!UPT UIADD3 URZ, URZ, URZ, URZ ;  /* 0x0000003f3f3ff290 */ /* 0x000fe4000fffe03f */
[----:B------:R-:W2:Y:S02]  /*22830*/  LD.E R0, desc[UR4][R172.64+0x38] ;  /* 0x00003804ac007980 */ /* 0x000ea4000c101900 */
[----:B--2---:R-:W-:Y:S05]  /*22840*/  IMAD.U32 R0, R0, -0x40, RZ ;  /* 0xffffffc000007824 */ /* 0x004fea00078e00ff */
[----:B------:R-:W-:Y:S02]  /*22850*/  SHF.R.S32.HI R6, RZ, 0x1f, R0 ;  /* 0x0000001fff067819 */ /* 0x000fe40000011400 */
.L_x_6301:
[----:B------:R-:W-:Y:S05]  /*22860*/  BSYNC B0 ;  /* 0x0000000000007941 */ /* 0x000fea0003800000 */
.L_x_6299:
        /* <DEDUP_REMOVED lines=135> */
.L_x_6298:
[----:B------:R-:W-:Y:S05]  /*230e0*/  BSYNC B1 ;  /* 0x0000000000017941 */ /* 0x000fea0003800000 */
.L_x_6297:
        /* <DEDUP_REMOVED lines=140> */
[----:B------:R-:W-:Y:S02]  /*239b0*/  FMNMX.FTZ R0, R138, R3, !PT ;  /* 0x000000038a007209 */ /* 0x000fe40007810000 */
[----:B------:R-:W-:Y:S01]  /*239c0*/  MOV R191, R241 ;  /* 0x000000f100bf7202 */ /* 0x000fe20000000f00 */
        /* <DEDUP_REMOVED lines=30> */
[--C-:B------:R-:W-:Y:S06]  /*23bb0*/  FFMA.FTZ R138, R138, R132, -R137.reuse ;  /* 0x000000848a8a7223 */ /* 0x100fec0000010889 */
        /* <DEDUP_REMOVED lines=221> */
[----:B------:R-:W-:Y:S02]  /*24990*/  F2FP.F16.F32.PACK_AB R143, R195, R196 ;  /* 0x000000c4c38f723e */ /* 0x000fe400000000ff */
[----:B------:R-:W-:Y:S05]  /*249a0*/  MOV R184, R191 ;  /* 0x000000bf00b87202 */ /* 0x000fea0000000f00 */
        /* <DEDUP_REMOVED lines=66> */
[----:B------:R-:W3:Y:S04]  /*24dd0*/  LDSM.16.MT88.4 R140, [R214+0x13000] ;  /* 0x01300000d68c783b */ /* 0x000ee80000004200 */
[----:B------:R-:W-:Y:S01]  /*24de0*/  FFMA.FTZ R136, R203, R132, -R136 ;  /* 0x00000084cb887223 */ /* 0x000fe20000010888 */
[C---:B------:R-:W-:Y:S03]  /*24df0*/  HMMA.16816.F32 R4, R144.reuse, R168, R4 ;  /* 0x000000a89004723c */ /* 0x040fe60000001804 */
[----:B------:R-:W-:Y:S01]  /*24e00*/  LDSM.16.MT88.4 R164, [R213+0x15000] ;  /* 0x01500000d5a4783b */ /* 0x000fe20000004200 */
[----:B------:R5:W-:Y:S01]  /*24e10*/  MUFU.EX2 R183, R136 ;  /* 0x0000008800b77308 */ /* 0x000be20000000800 */
[----:B------:R-:W-:Y:S01]  /*24e20*/  MOV R204, R184 ;  /* 0x000000b800cc7202 */ /* 0x000fe20000000f00 */
[C---:B------:R-:W-:Y:S03]  /*24e30*/  HMMA.16816.F32 R8, R144.reuse, R170, R8 ;  /* 0x000000aa9008723c */ /* 0x040fe60000001808 */
[----:B------:R-:W-:Y:S02]  /*24e40*/  ISETP.GT.AND P0, PT, R240, R204, PT ;  /* 0x000000ccf000720c */ /* 0x000fe40003f04270 */
[----:B------:R-:W-:Y:S01]  /*24e50*/  LDSM.16.MT88.4 R168, [R214+0x15000] ;  /* 0x01500000d6a8783b */ /* 0x000fe20000004200 */
[C---:B------:R-:W-:Y:S02]  /*24e60*/  HMMA.16816.F32 R12, R144.reuse, R172, R12 ;  /* 0x000000ac900c723c */ /* 0x040fe4000000180c */
[----:B------:R-:W4:Y:S04]  /*24e70*/  MUFU.EX2 R184, R139 ;  /* 0x0000008b00b87308 */ /* 0x000f280000000800 */
[C---:B------:R-:W-:Y:S01]  /*24e80*/  HMMA.16816.F32 R16, R144.reuse, R174, R16 ;  /* 0x000000ae9010723c */ /* 0x040fe20000001810 */
[----:B------:R-:W-:Y:S04]  /*24e90*/  LDSM.16.MT88.4 R172, [R215+0x11800] ;  /* 0x01180000d7ac783b */ /* 0x000fe80000004200 */
[--C-:B-----5:R-:W-:Y:S01]  /*24ea0*/  FFMA.FTZ R136, R176, R132, -R137.reuse ;  /* 0x00000084b0887223 */ /* 0x120fe20000010889 */
[C---:B-1----:R-:W-:Y:S03]  /*24eb0*/  HMMA.16816.F32 R20, R144.reuse, R148, R20 ;  /* 0x000000949014723c */ /* 0x042fe60000001814 */
[----:B------:R1:W-:Y:S03]  /*24ec0*/  MUFU.EX2 R182, R136 ;  /* 0x0000008800b67308 */ /* 0x0003e60000000800 */
[C---:B------:R-:W-:Y:S01]  /*24ed0*/  HMMA.16816.F32 R24, R144.reuse, R150, R24 ;  /* 0x000000969018723c */ /* 0x040fe20000001818 */
[----:B------:R-:W5:Y:S04]  /*24ee0*/  LDSM.16.MT88.4 R148, [R215+0x13000] ;  /* 0x01300000d794783b */ /* 0x000f680000004200 */
[----:B----4-:R-:W-:Y:S01]  /*24ef0*/  F2FP.F16.F32.PACK_AB R138, R183, R184 ;  /* 0x000000b8b78a723e */ /* 0x010fe200000000ff */
[C---:B------:R-:W-:Y:S06]  /*24f00*/  HMMA.16816.F32 R28, R144.reuse, R156, R28 ;  /* 0x0000009c901c723c */ /* 0x040fec000000181c */
[C---:B------:R-:W-:Y:S01]  /*24f10*/  HMMA.16816.F32 R32, R144.reuse, R158, R32 ;  /* 0x0000009e9020723c */ /* 0x040fe20000001820 */
[----:B------:R-:W4:Y:S04]  /*24f20*/  LDSM.16.MT88.4 R156, [R216+0x15000] ;  /* 0x01500000d89c783b */ /* 0x000f280000004200 */
[-CC-:B-1----:R-:W-:Y:S01]  /*24f30*/  FFMA.FTZ R136, R178, R132.reuse, -R137.reuse ;  /* 0x00000084b2887223 */ /* 0x182fe20000010889 */
[C---:B--2---:R-:W-:Y:S03]  /*24f40*/  HMMA.16816.F32 R36, R144.reuse, R152, R36 ;  /* 0x000000989024723c */ /* 0x044fe60000001824 */
[----:B------:R-:W-:Y:S01]  /*24f50*/  LDSM.16.MT88.4 R176, [R213+0x13800] ;  /* 0x01380000d5b0783b */ /* 0x000fe20000004200 */
[----:B------:R1:W2:Y:S01]  /*24f60*/  MUFU.EX2 R181, R136 ;  /* 0x0000008800b57308 */ /* 0x0002a20000000800 */
[----:B------:R-:W-:Y:S01]  /*24f70*/  FFMA.FTZ R137, R2, R132, -R137 ;  /* 0x0000008402897223 */ /* 0x000fe20000010889 */
[C---:B------:R-:W-:Y:S05]  /*24f80*/  HMMA.16816.F32 R40, R144.reuse, R154, R40 ;  /* 0x0000009a9028723c */ /* 0x040fea0000001828 */
[----:B------:R-:W4:Y:S01]  /*24f90*/  LDSM.16.MT88.4 R152, [R215+0x15000] ;  /* 0x01500000d798783b */ /* 0x000f220000004200 */
[C---:B---3--:R-:W-:Y:S02]  /*24fa0*/  HMMA.16816.F32 R44, R144.reuse, R140, R44 ;  /* 0x0000008c902c723c */ /* 0x048fe4000000182c */
[----:B------:R2:W3:Y:S03]  /*24fb0*/  MUFU.EX2 R132, R137 ;  /* 0x0000008900847308 */ /* 0x0004e60000000800 */
[----:B------:R-:W-:Y:S01]  /*24fc0*/  FADD.FTZ R2, R208, R0 ;  /* 0x00000000d0027221 */ /* 0x000fe20000010000 */
[C---:B------:R-:W-:Y:S01]  /*24fd0*/  HMMA.16816.F32 R48, R144.reuse, R142, R48 ;  /* 0x0000008e9030723c */ /* 0x040fe20000001830 */
[----:B------:R-:W4:Y:S04]  /*24fe0*/  LDSM.16.MT88.4 R140, [R213+0x17000] ;  /* 0x01700000d58c783b */ /* 0x000f280000004200 */
[----:B-1----:R-:W-:Y:S01]  /*24ff0*/  F2FP.F16.F32.PACK_AB R136, R185, R186 ;  /* 0x000000bab988723e */ /* 0x002fe200000000ff */
[C---:B------:R-:W-:Y:S05]  /*25000*/  HMMA.16816.F32 R52, R144.reuse, R160, R52 ;  /* 0x000000a09034723c */ /* 0x040fea0000001834 */
[----:B------:R-:W-:Y:S01]  /*25010*/  FADD.FTZ R0, R211, R3 ;  /* 0x00000003d3007221 */ /* 0x000fe20000010000 */
[C---:B------:R-:W-:Y:S05]  /*25020*/  HMMA.16816.F32 R56, R144.reuse, R162, R56 ;  /* 0x000000a29038723c */ /* 0x040fea0000001838 */
[----:B--2---:R-:W-:Y:S01]  /*25030*/  F2FP.F16.F32.PACK_AB R137, R181, R182 ;  /* 0x000000b6b589723e */ /* 0x004fe200000000ff */
[C---:B-----5:R-:W-:Y:S05]  /*25040*/  HMMA.16816.F32 R60, R144.reuse, R148, R60 ;  /* 0x00000094903c723c */ /* 0x060fea000000183c */
        /* <DEDUP_REMOVED lines=13> */
[C---:B----4-:R-:W-:Y:S05]  /*25120*/  HMMA.16816.F32 R84, R144.reuse, R156, R84 ;  /* 0x0000009c9054723c */ /* 0x050fea0000001854 */
        /* <DEDUP_REMOVED lines=86> */
.L_x_6293:
        /* <DEDUP_REMOVED lines=25> */
.L_x_6324:
        /* <DEDUP_REMOVED lines=242> */
[----:B------:R-:W3:Y:S01]  /*26740*/  LD.E.64 R10, desc[UR12][R174.64+0xb0] ;  /* 0x0000b00cae0a7980 */ /* 0x000ee2000c101b00 */
[----:B-1----:R-:W-:Y:S01]  /*26750*/  LEA.HI R0, R19, R18, RZ, 0x4 ;  /* 0x0000001213007211 */ /* 0x002fe200078f20ff */
[----:B------:R-:W4:Y:S08]  /*26760*/  @P4 MUFU.LG2 R3, R13 ;  /* 0x0000000d00034308 */ /* 0x000f300000000c00 */
[----:B------:R-:W1:Y:S01]  /*26770*/  @P3 MUFU.LG2 R5, R14 ;  /* 0x0000000e00053308 */ /* 0x000e620000000c00 */
[----:B--2---:R-:W2:Y:S01]  /*26780*/  LD.E R8, desc[UR10][R174.64+0x60] ;  /* 0x0000600aae087980 */ /* 0x004ea2000c101900 */
[----:B------:R-:W-:-:S02]  /*26790*/  LOP3.LUT R0, R0, 0xfffffff0, RZ, 0xc0, !PT ;  /* 0xfffffff000007812 */ /* 0x000fc400078ec0ff */
[----:B------:R-:W-:Y:S01]  /*267a0*/  SHF.R.S32.HI R7, RZ, 0x1f, R12 ;  /* 0x0000001fff077819 */ /* 0x000fe2000001140c */
[----:B------:R-:W1:Y:S01]  /*267b0*/  S2R R176, SR_CTAID.X ;  /* 0x0000000000b07919 */ /* 0x000e620000002500 */
[----:B------:R-:W-:Y:S02]  /*267c0*/  IADD3 R62, -R0, R18, RZ ;  /* 0x00000012003e7210 */ /* 0x000fe40007ffe1ff */
[----:B------:R-:W-:Y:S01]  /*267d0*/  SHF.L.U32 R0, R9, 0x6, RZ ;  /* 0x0000000609007819 */ /* 0x000fe200000006ff */
[----:B------:R2:W5:Y:S01]  /*267e0*/  LD.E R145, desc[UR12][R174.64+0xcc] ;  /* 0x0000cc0cae917980 */ /* 0x000562000c101900 */
[----:B----4-:R-:W-:Y:S01]  /*267f0*/  @P4 FMUL.FTZ R6, R3, 0.69314718246459960938 ;  /* 0x3f31721803064820 */ /* 0x010fe20000410000 */
[----:B------:R-:W-:Y:S02]  /*26800*/  MOV R144, 0xff800000 ;  /* 0xff80000000907802 */ /* 0x000fe40000000f00 */
[----:B---3--:R-:W-:Y:S01]  /*26810*/  LEA.HI R4, R62, R62, RZ, 0x1 ;  /* 0x0000003e3e047211 */ /* 0x008fe200078f08ff */
[----:B------:R3:W5:Y:S01]  /*26820*/  LD.E.64 R60, desc[UR10][R174.64+0x78] ;  /* 0x0000780aae3c7980 */ /* 0x000762000c101b00 */
[----:B------:R-:W-:-:S02]  /*26830*/  LOP3.LUT R0, R0, 0x1c0, RZ, 0xc0, !PT ;  /* 0x000001c000007812 */ /* 0x000fc400078ec0ff */
[----:B------:R-:W-:Y:S02]  /*26840*/  SHF.L.U32 R2, R4, 0x2, RZ ;  /* 0x0000000204027819 */ /* 0x000fe400000006ff */
[----:B------:R-:W-:Y:S02]  /*26850*/  MOV R63, 0xff800000 ;  /* 0xff800000003f7802 */ /* 0x000fe40000000f00 */
[----:B------:R-:W-:Y:S01]  /*26860*/  LOP3.LUT R3, R0, 0x38, R2, 0xf8, !PT ;  /* 0x0000003800037812 */ /* 0x000fe200078ef802 */
[----:B-1----:R-:W-:Y:S01]  /*26870*/  @P3 FMUL.FTZ R2, R5, 0.69314718246459960938 ;  /* 0x3f31721805023820 */ /* 0x002fe20000410000 */
[----:B------:R-:W-:-:S04]  /*26880*/  SHF.R.U32.HI R0, RZ, 0x3, R0 ;  /* 0x00000003ff007819 */ /* 0x000fc80000011600 */
[----:B------:R-:W-:Y:S02]  /*26890*/  LOP3.LUT R5, R3, R0, RZ, 0x3c, !PT ;  /* 0x0000000003057212 */ /* 0x000fe400078e3cff */
[----:B------:R-:W-:Y:S02]  /*268a0*/  LEA.HI R0, R7, R12, RZ, 0x2 ;  /* 0x0000000c07007211 */ /* 0x000fe400078f10ff */
[----:B------:R3:W5:Y:S02]  /*268b0*/  LDL R7, [R1+0x1c] ;  /* 0x00001c0001077983 */ /* 0x0007640000100800 */
[----:B-----5:R-:W-:Y:S01]  /*268c0*/  @P3 FFMA.FTZ R144, R16, R134, R2 ;  /* 0x0000008610903223 */ /* 0x020fe20000010002 */
        /* <DEDUP_REMOVED lines=50> */
[----:B--2-4-:R-:W-:Y:S05]  /*26bf0*/  @P0 BRA `(.L_x_6305) ;  /* 0x00000000003c0947 */ /* 0x014fea0003800000 */
[----:B---3--:R-:W-:Y:S02]  /*26c00*/  IMAD R0, R176, -0x40, R7 ;  /* 0xffffffc0b0007824 */ /* 0x008fe400078e0207 */
[----:B------:R-:W-:-:S03]  /*26c10*/  VIADD R3, R2, 0x8 ;  /* 0x0000000802037836 */ /* 0x000fc60000000000 */
        /* <DEDUP_REMOVED lines=13> */
.L_x_6305:
[----:B------:R-:W-:Y:S05]  /*26cf0*/  BSYNC B0 ;  /* 0x0000000000007941 */ /* 0x000fea0003800000 */
.L_x_6304:
[----:B-----5:R-:W-:Y:S01]  /*26d00*/  IMAD.SHL.U32 R4, R62, 0x4, RZ ;  /* 0x000000043e047824 */ /* 0x020fe200078e00ff */
[----:B------:R-:W-:Y:S02]  /*26d10*/  R2UR UR4, R172 ;  /* 0x00000000ac0472ca */ /* 0x000fe400000e0000 */
[----:B------:R-:W-:Y:S02]  /*26d20*/  R2UR UR5, R173 ;  /* 0x00000000ad0572ca */ /* 0x000fe400000e0000 */
[----:B------:R-:W-:Y:S01]  /*26d30*/  SHF.R.S32.HI R5, RZ, 0x1f, R4 ;  /* 0x0000001fff057819 */ /* 0x000fe20000011404 */
[----:B------:R-:W-:Y:S02]  /*26d40*/  IMAD R7, R176, -0x40, R7 ;  /* 0xffffffc0b0077824 */ /* 0x000fe400078e0207 */
[----:B---3--:R-:W-:Y:S02]  /*26d50*/  VIADD R0, R9, 0x8 ;  /* 0x0000000809007836 */ /* 0x008fe40000000000 */
[----:B------:R-:W-:-:S02]  /*26d60*/  IMAD R8, R8, R145, RZ ;  /* 0x0000009108087224 */ /* 0x000fc400078e02ff */
[----:B--2---:R-:W-:Y:S01]  /*26d70*/  IMAD.WIDE R2, R9, 0x100, R4 ;  /* 0x0000010009027825 */ /* 0x004fe200078e0204 */
[----:B------:R-:W-:-:S03]  /*26d80*/  ISETP.GE.AND P0, PT, R0, R7, PT ;  /* 0x000000070000720c */ /* 0x000fc60003f06270 */
[C---:B------:R-:W-:Y:S01]  /*26d90*/  VIADD R11, R9.reuse, 0x10 ;  /* 0x00000010090b7836 */ /* 0x040fe20000000000 */
[----:B------:R-:W-:Y:S01]  /*26da0*/  IADD3 R0, P3, R2, R8, RZ ;  /* 0x0000000802007210 */ /* 0x000fe20007f7e0ff */
[C---:B------:R-:W-:Y:S01]  /*26db0*/  VIADD R10, R9.reuse, 0x18 ;  /* 0x00000018090a7836 */ /* 0x040fe20000000000 */
[----:B------:R2:W5:Y:S01]  /*26dc0*/  LD.E R6, desc[UR4][R174.64+0xc0] ;  /* 0x0000c004ae067980 */ /* 0x000562000c101900 */
[----:B------:R-:W-:Y:S01]  /*26dd0*/  BSSY B0, `(.L_x_6306) ;  /* 0x0000025000007945 */ /* 0x000fe20003800000 */
[----:B------:R-:W-:Y:S01]  /*26de0*/  LEA.HI.X.SX32 R3, R8, R3, 0x1, P3 ;  /* 0x0000000308037211 */ /* 0x000fe200018f0eff */
[----:B------:R-:W-:Y:S01]  /*26df0*/  VIADD R8, R9, 0x30 ;  /* 0x0000003009087836 */ /* 0x000fe20000000000 */
[C---:B------:R-:W-:Y:S02]  /*26e00*/  LEA R2, P4, R0.reuse, R60, 0x2 ;  /* 0x0000003c00027211 */ /* 0x040fe400078810ff */
[----:B------:R-:W-:Y:S01]  /*26e10*/  ISETP.GE.AND P1, PT, R11, R7, PT ;  /* 0x000000070b00720c */ /* 0x000fe20003f26270 */
[C---:B------:R-:W-:Y:S01]  /*26e20*/  VIADD R11, R9.reuse, 0x20 ;  /* 0x00000020090b7836 */ /* 0x040fe20000000000 */
        /* <DEDUP_REMOVED lines=31> */
.L_x_6307:
[----:B------:R-:W-:Y:S05]  /*27020*/  BSYNC B0 ;  /* 0x0000000000007941 */ /* 0x000fea0003800000 */
.L_x_6306:
        /* <DEDUP_REMOVED lines=21> */
.L_x_6309:
[----:B------:R-:W-:Y:S05]  /*27180*/  BSYNC B0 ;  /* 0x0000000000007941 */ /* 0x000fea0003800000 */
.L_x_6308:
        /* <DEDUP_REMOVED lines=20> */
.L_x_6311:
[----:B------:R-:W-:Y:S05]  /*272d0*/  BSYNC B0 ;  /* 0x0000000000007941 */ /* 0x000fea0003800000 */
.L_x_6310:
        /* <DEDUP_REMOVED lines=20> */
.L_x_6313:
[----:B------:R-:W-:Y:S05]  /*27420*/  BSYNC B0 ;  /* 0x0000000000007941 */ /* 0x000fea0003800000 */
.L_x_6312:
        /* <DEDUP_REMOVED lines=20> */
.L_x_6315:
[----:B------:R-:W-:Y:S05]  /*27570*/  BSYNC B0 ;  /* 0x0000000000007941 */ /* 0x000fea0003800000 */
.L_x_6314:
        /* <DEDUP_REMOVED lines=20> */
.L_x_6317:
[----:B------:R-:W-:Y:S05]  /*276c0*/  BSYNC B0 ;  /* 0x0000000000007941 */ /* 0x000fea0003800000 */
.L_x_6316:
        /* <DEDUP_REMOVED lines=20> */
.L_x_6319:
[----:B------:R-:W-:Y:S05]  /*27810*/  BSYNC B0 ;  /* 0x0000000000007941 */ /* 0x000fea0003800000 */
.L_x_6318:
[----:B------:R-:W-:Y:S02]  /*27820*/  MOV R7, 0x1f0 ;  /* 0x000001f000077802 */ /* 0x000fe40000000f00 */
[----:B------:R-:W-:-:S03]  /*27830*/  MOV R9, 0x0 ;  /* 0x0000000000097802 */ /* 0x000fc60000000f00 */
[----:B------:R-:W-:-:S04]  /*27840*/  IMAD.MOV.U32 R8, RZ, RZ, R7 ;  /* 0x000000ffff087224 */ /* 0x000fc800078e0007 */
[----:B-12345:R-:W-:Y:S05]  /*27850*/  @P4 RET.REL.NODEC R8 `(_ZN5flash24flash_fwd_splitkv_kernelI23Flash_fwd_kernel_traitsILi256ELi64ELi64ELi4ELb0ELb0EN7cutlass6half_tE19Flash_kernel_traitsILi256ELi64ELi64ELi4ES3_EELb0ELb0ELb1ELb0ELb0ELb1ELb1ELb1EEEvNS_16Flash_fwd_paramsE) ;  /* 0xfffffd8408e84950 */ /* 0x03efea0003c3ffff */
        /* <DEDUP_REMOVED lines=17> */
[----:B-1----:R-:W-:Y:S05]  /*27970*/  @P0 RET.REL.NODEC R4 `(_ZN5flash24flash_fwd_splitkv_kernelI23Flash_fwd_kernel_traitsILi256ELi64ELi64ELi4ELb0ELb0EN7cutlass6half_tE19Flash_kernel_traitsILi256ELi64ELi64ELi4ES3_EELb0ELb0ELb1ELb0ELb0ELb1ELb1ELb1EEEvNS_16Flash_fwd_paramsE) ;  /* 0xfffffd8404a00950 */ /* 0x002fea0003c3ffff */
[----:B------:R-:W-:Y:S02]  /*27980*/  R2UR UR4, R172 ;  /* 0x00000000ac0472ca */ /* 0x000fe400000e0000 */
[----:B------:R-:W-:-:S13]  /*27990*/  R2UR UR5, R173 ;  /* 0x00000000ad0572ca */ /* 0x000fda00000e0000 */
[----:B------:R1:W-:Y:S02]  /*279a0*/  ST.E.128 desc[UR4][R2.64+0xe300], R128 ;  /* 0x00e3008002007985 */ /* 0x0003e4000c101d04 */
[----:B-1----:R-:W-:Y:S02]  /*279b0*/  IMAD.MOV.U32 R2, RZ, RZ, R7 ;  /* 0x000000ffff027224 */ /* 0x002fe400078e0007 */
[----:B------:R-:W-:-:S04]  /*279c0*/  IMAD.MOV.U32 R3, RZ, RZ, 0x0 ;  /* 0x00000000ff037424 */ /* 0x000fc800078e00ff */
[----:B------:R-:W-:Y:S05]  /*279d0*/  RET.REL.NODEC R2 `(_ZN5flash24flash_fwd_splitkv_kernelI23Flash_fwd_kernel_traitsILi256ELi64ELi64ELi4ELb0ELb0EN7cutlass6half_tE19Flash_kernel_traitsILi256ELi64ELi64ELi4ES3_EELb0ELb0ELb1ELb0ELb0ELb1ELb1ELb1EEEvNS_16Flash_fwd_paramsE) ;  /* 0xfffffd8402887950 */ /* 0x000fea0003c3ffff */
.L_x_6303:
[----:B------:R-:W-:Y:S01]  /*279e0*/  IMAD.MOV.U32 R0, RZ, RZ, 0x2 ;  /* 0x00000002ff007424 */ /* 0x000fe200078e00ff */
[----:B------:R-:W-:Y:S01]  /*279f0*/  MOV R2, R250 ;  /* 0x000000fa00027202 */ /* 0x000fe20000000f00 */
[----:B------:R-:W-:Y:S01]  /*27a00*/  IMAD.MOV.U32 R4, RZ, RZ, -0x1 ;  /* 0xffffffffff047424 */ /* 0x000fe200078e00ff */
[----:B------:R-:W-:-:S07]  /*27a10*/  MOV R3, 0x1f ;  /* 0x0000001f00037802 */ /* 0x000fce0000000f00 */
[----:B-1---5:R-:W-:Y:S05]  /*27a20*/  WARPSYNC.COLLECTIVE R4, `(.L_x_6320) ;  /* 0x0000000004087348 */ /* 0x022fea0003c00000 */
[----:B------:R2:W3:Y:S02]  /*27a30*/  SHFL.BFLY P0, R0, R2, R0, R3 ;  /* 0x0c00000002007389 */ /* 0x0004e40000000003 */
[----:B-123-5:R-:W-:Y:S01]  /*27a40*/  ENDCOLLECTIVE ;  /* 0x000000000000791b */ /* 0x02efe20003800000 */
.L_x_6320:
[----:B------:R-:W-:Y:S02]  /*27a50*/  MOV R5, R0 ;  /* 0x0000000000057202 */ /* 0x000fe40000000f00 */
[----:B------:R-:W-:-:S03]  /*27a60*/  MOV R0, 0x1 ;  /* 0x0000000100007802 */ /* 0x000fc60000000f00 */
[----:B------:R-:W-:-:S04]  /*27a70*/  FADD.FTZ R5, R5, R250 ;  /* 0x000000fa05057221 */ /* 0x000fc80000010000 */
[----:B------:R-:W-:-:S07]  /*27a80*/  IMAD.MOV.U32 R2, RZ, RZ, R5 ;  /* 0x000000ffff027224 */ /* 0x000fce00078e0005 */
[----:B------:R-:W-:Y:S05]  /*27a90*/  WARPSYNC.COLLECTIVE R4, `(.L_x_6321) ;  /* 0x0000000004087348 */ /* 0x000fea0003c00000 */
[----:B------:R1:W2:Y:S02]  /*27aa0*/  SHFL.BFLY P0, R0, R2, R0, R3 ;  /* 0x0c00000002007389 */ /* 0x0002a40000000003 */
[----:B-12---:R-:W-:Y:S01]  /*27ab0*/  ENDCOLLECTIVE ;  /* 0x000000000000791b */ /* 0x006fe20003800000 */
.L_x_6321:
[----:B------:R-:W-:Y:S01]  /*27ac0*/  IMAD.MOV.U32 R13, RZ, RZ, R0 ;  /* 0x000000ffff0d7224 */ /* 0x000fe200078e0000 */
[----:B------:R-:W-:Y:S02]  /*27ad0*/  MOV R0, 0x2 ;  /* 0x0000000200007802 */ /* 0x000fe40000000f00 */
[----:B------:R-:W-:Y:S01]  /*27ae0*/  MOV R2, R251 ;  /* 0x000000fb00027202 */ /* 0x000fe20000000f00 */
[----:B------:R-:W-:-:S07]  /*27af0*/  FADD.FTZ R13, R5, R13 ;  /* 0x0000000d050d7221 */ /* 0x000fce0000010000 */
[----:B------:R-:W-:Y:S05]  /*27b00*/  WARPSYNC.COLLECTIVE R4, `(.L_x_6322) ;  /* 0x0000000004087348 */ /* 0x000fea0003c00000 */
[----:B------:R1:W2:Y:S02]  /*27b10*/  SHFL.BFLY P0, R0, R2, R0, R3 ;  /* 0x0c00000002007389 */ /* 0x0002a40000000003 */
[----:B-12---:R-:W-:Y:S01]  /*27b20*/  ENDCOLLECTIVE ;  /* 0x000000000000791b */ /* 0x006fe20003800000 */
.L_x_6322:
[----:B------:R-:W-:Y:S01]  /*27b30*/  IMAD.MOV.U32 R2, RZ, RZ, R0 ;  /* 0x000000ffff027224 */ /* 0x000fe200078e0000 */
[----:B------:R-:W-:-:S03]  /*27b40*/  MOV R0, 0x1 ;  /* 0x0000000100007802 */ /* 0x000fc60000000f00 */
[----:B------:R-:W-:-:S07]  /*27b50*/  FADD.FTZ R2, R2, R251 ;  /* 0x000000fb02027221 */ /* 0x000fce0000010000 */
[----:B------:R-:W-:Y:S05]  /*27b60*/  WARPSYNC.COLLECTIVE R4, `(.L_x_6323) ;  /* 0x0000000004087348 */ /* 0x000fea0003c00000 */
[----:B------:R1:W2:Y:S02]  /*27b70*/  SHFL.BFLY P0, R0, R2, R0, R3 ;  /* 0x0c00000002007389 */ /* 0x0002a40000000003 */
[----:B-12---:R-:W-:Y:S01]  /*27b80*/  ENDCOLLECTIVE ;  /* 0x000000000000791b */ /* 0x006fe20003800000 */
.L_x_6323:
[----:B------:R-:W-:Y:S01]  /*27b90*/  MOV R14, R0 ;  /* 0x00000000000e7202 */ /* 0x000fe20000000f00 */
[----:B------:R-:W-:Y:S06]  /*27ba0*/  BRA `(.L_x_6324) ;  /* 0xffffffdc001c7947 */ /* 0x000fec000383ffff */
.L_x_6325:
        /* <DEDUP_REMOVED lines=13> */
.L_x_8863:


//--------------------- .text._ZN5flash24flash_fwd_splitkv_kernelI23Flash_fwd_kernel_traitsILi256ELi64ELi64ELi4ELb0ELb0EN7cutlass6half_tE19Flash_kernel_traitsILi256ELi64ELi64ELi4ES3_EELb0ELb1ELb0ELb0ELb1ELb0ELb0ELb0EEEvNS_16Flash_fwd_paramsE --------------------------
	.section	.text._ZN5flash24flash_fwd_splitkv_kernelI23Flash_fwd_kernel_traitsILi256ELi64ELi64ELi4ELb0ELb0EN7cutlass6half_tE19Flash_kernel_traitsILi256ELi64ELi64ELi4ES3_EELb0ELb1ELb0ELb0ELb1ELb0ELb0ELb0EEEvNS_16Flash_fwd_paramsE,"ax",@progbits
	.align	128
        .global         _ZN5flash24flash_fwd_splitkv_kernelI23Flash_fwd_kernel_traitsILi256ELi64ELi64ELi4ELb0ELb0EN7cutlass6half_tE19Flash_kernel_traitsILi256ELi64ELi64ELi4ES3_EELb0ELb1ELb0ELb0ELb1ELb0ELb0ELb0EEEvNS_16Flash_fwd_paramsE
        .type           _ZN5flash24flash_fwd_splitkv_kernelI23Flash_fwd_kernel_traitsILi256ELi64ELi64ELi4ELb0ELb0EN7cutlass6half_tE19Flash_kernel_traitsILi256ELi64ELi64ELi4ES3_EELb0ELb1ELb0ELb0ELb1ELb0ELb0ELb0EEEvNS_16Flash_fwd_paramsE,@function
        .size           _ZN5flash24flash_fwd_splitkv_kernelI23Flash_fwd_kernel_traitsILi256ELi64ELi64ELi4ELb0ELb0EN7cutlass6half_tE19Flash_kernel_traitsILi256ELi64ELi64ELi4ES3_EELb0ELb1ELb0ELb0ELb1ELb0ELb0ELb0EEEvNS_16Flash_fwd_paramsE,(.L_x_8916 - _ZN5flash24flash_fwd_splitkv_kernelI23Flash_fwd_kernel_traitsILi256ELi64ELi64ELi4ELb0ELb0EN7cutlass6half_tE19Flash_kernel_traitsILi256ELi64ELi64ELi4ES3_EELb0ELb1ELb0ELb0ELb1ELb0ELb0ELb0EEEvNS_16Flash_fwd_paramsE)
        .other          _ZN5flash24flash_fwd_splitkv_kernelI23Flash_fwd_kernel_traitsILi256ELi64ELi64ELi4ELb0ELb0EN7cutlass6half_tE19Flash_kernel_traitsILi256ELi64ELi64ELi4ES3_EELb0ELb1ELb0ELb0ELb1ELb0ELb0ELb0EEEvNS_16Flash_fwd_paramsE,@"STO_CUDA_ENTRY STV_DEFAULT"
_ZN5flash24flash_fwd_splitkv_kernelI23Flash_fwd_kernel_traitsILi256ELi64ELi64ELi4ELb0ELb0EN7cutlass6half_tE19Flash_kernel_traitsILi256ELi64ELi64ELi4ES3_EELb0ELb1ELb0ELb0ELb1ELb0ELb0ELb0EEEvNS_16Flash_fwd_paramsE:
.text._ZN5flash24flash_fwd_splitkv_kernelI23Flash_fwd_kernel_traitsILi256ELi64ELi64ELi4ELb0ELb0EN7cutlass6half_tE19Flash_kernel_traitsILi256ELi64ELi64ELi4ES3_EELb0ELb1ELb0ELb0ELb1ELb0ELb0ELb0EEEvNS_16Flash_fwd_paramsE:
        /* <DEDUP_REMOVED lines=8> */
[----:B------:R-:W-:Y:S02]  /*0080*/  ULDC.U8 UR5, c[0x0][0x3c2] ;  /* 0x0000f08000057ab9 */ /* 0x000fe40000000000 */
[----:B------:R-:W-:Y:S01]  /*0090*/  ULDC.64 UR8, c[0x0][0x2f0] ;  /* 0x0000bc0000087ab9 */ /* 0x000fe20000000a00 */
[----:B------:R-:W-:Y:S01]  /*00a0*/  PLOP3.LUT P0, PT, PT, PT, UP1, 0x80, 0x0 ;  /* 0x000000000000781c */ /* 0x000fe20003f0f018 */
[----:B------:R-:W-:Y:S01]  /*00b0*/  ULDC.64 UR6, c[0x0][0x2f8] ;  /* 0x0000be0000067ab9 */ /* 0x000fe20000000a00 */
[----:B------:R-:W-:Y:S01]  /*00c0*/  PLOP3.LUT P2, PT, PT, PT, UP2, 0x80, 0x0 ;  /* 0x000000000000781c */ /* 0x000fe20003f4f028 */
[----:B------:R-:W-:-:S02]  /*00d0*/  UISETP.NE.AND UP3, UPT, UR5, URZ, UPT ;  /* 0x0000003f0500728c */ /* 0x000fc4000bf65270 */
[----:B------:R-:W-:Y:S01]  /*00e0*/  @UP1 ULDC.64 UR10, c[0x0][0x300] ;  /* 0x0000c000000a1ab9 */ /* 0x000fe20000000a00 */
[----:B------:R-:W-:Y:S01]  /*00f0*/  UISETP.EQ.U32.AND UP0, UPT, UR6, URZ, UPT ;  /* 0x0000003f0600728c */ /* 0x000fe2000bf02070 */
[----:B------:R-:W-:-:S03]  /*0100*/  ULDC.64 UR16, c[0x0][0x208] ;  /* 0x0000820000107ab9 */ /* 0x000fc60000000a00 */
[----:B------:R-:W-:Y:S02]  /*0110*/  UISETP.EQ.OR.EX UP0, UPT, UR7, URZ, !UP3, UP0 ;  /* 0x0000003f0700728c */ /* 0x000fe4000df02700 */
[----:B-1----:R-:W-:Y:S02]  /*0120*/  UIMAD.WIDE UR8, UR4, 0x4, UR8 ;  /* 0x00000004040878a5 */ /* 0x002fe4000f8e0208 */
[----:B------:R-:W-:-:S04]  /*0130*/  @UP1 UIMAD.WIDE UR10, UR4, 0x4, UR10 ;  /* 0x00000004040a18a5 */ /* 0x000fc8000f8e020a */
[----:B------:R-:W-:Y:S02]  /*0140*/  IMAD.U32 R12, RZ, RZ, UR8 ;  /* 0x00000008ff0c7e24 */ /* 0x000fe4000f8e00ff */
        /* <DEDUP_REMOVED lines=34> */
.L_x_6326:
[----:B------:R-:W-:-:S03]  /*0370*/  ULDC UR5, c[0x0][0x2c8] ;  /* 0x0000b20000057ab9 */ /* 0x000fc60000000800 */
.L_x_6327:
        /* <DEDUP_REMOVED lines=20> */
[----:B------:R-:W-:Y:S02]  /*04c0*/  UIADD3 UR7, -UR20, 0x7f, UR18 ;  /* 0x0000007f14077890 */ /* 0x000fe4000fffe112 */
        /* <DEDUP_REMOVED lines=29> */
[----:B------:R-:W-:Y:S05]  /*06a0*/  @!P0 BRA `(.L_x_6328) ;  /* 0x00000008001c8947 */ /* 0x000fea0003800000 */
[----:B------:R-:W-:Y:S01]  /*06b0*/  SHF.R.S32.HI R7, RZ, 0x1f, R6 ;  /* 0x0000001fff077819 */ /* 0x000fe20000011406 */
[----:B------:R-:W-:Y:S01]  /*06c0*/  UISETP.NE.AND UP0, UPT, UR12, -0x1, UPT ;  /* 0xffffffff0c00788c */ /* 0x000fe2000bf05270 */
[C---:B------:R-:W-:Y:S01]  /*06d0*/  LOP3.LUT P6, RZ, R6.reuse, 0x7, RZ, 0xc0, !PT ;  /* 0x0000000706ff7812 */ /* 0x040fe200078cc0ff */
[----:B------:R-:W-:Y:S01]  /*06e0*/  USHF.R.S32.HI UR11, URZ, 0x1f, UR18 ;  /* 0x0000001f3f0b7899 */ /* 0x000fe20008011412 */
[----:B------:R-:W-:Y:S01]  /*06f0*/  LEA.HI R7, R7, R6, RZ, 0x3 ;  /* 0x0000000607077211 */ /* 0x000fe200078f18ff */
[----:B------:R-:W-:Y:S01]  /*0700*/  ULDC.64 UR8, c[0x0][0x298] ;  /* 0x0000a60000087ab9 */ /* 0x000fe20000000a00 */
[----:B------:R-:W-:Y:S01]  /*0710*/  UIADD3 UR20, -UR18, UR20, URZ ;  /* 0x0000001412147290 */ /* 0x000fe2000fffe13f */
[----:B------:R-:W-:Y:S01]  /*0720*/  IMAD.U32 R0, RZ, RZ, UR8 ;  /* 0x00000008ff007e24 */ /* 0x000fe2000f8e00ff */
[----:B------:R-:W-:Y:S01]  /*0730*/  LOP3.LUT R3, R7, 0x1ffffff8, RZ, 0xc0, !PT ;  /* 0x1ffffff807037812 */ /* 0x000fe200078ec0ff */
[----:B------:R-:W-:Y:S01]  /*0740*/  UIMAD UR11, UR11, UR8, URZ ;  /* 0x000000080b0b72a4 */ /* 0x000fe2000f8e023f */
[----:B------:R-:W-:Y:S01]  /*0750*/  SHF.R.S32.HI R7, RZ, 0x3, R7 ;  /* 0x00000003ff077819 */ /* 0x000fe20000011407 */
[----:B------:R-:W-:Y:S01]  /*0760*/  USHF.R.S32.HI UR10, URZ, 0x1f, UR21 ;  /* 0x0000001f3f0a7899 */ /* 0x000fe20008011415 */
[----:B------:R-:W-:Y:S01]  /*0770*/  BSSY B0, `(.L_x_6329) ;  /* 0x0000032000007945 */ /* 0x000fe20003800000 */
[----:B------:R-:W-:Y:S01]  /*0780*/  IMAD.IADD R4, R6, 0x1, -R3 ;  /* 0x0000000106047824 */ /* 0x000fe200078e0a03 */
[----:B------:R-:W-:Y:S01]  /*0790*/  @!UP0 USHF.R.S32.HI UR5, URZ, 0x1f, UR4 ;  /* 0x0000001f3f058899 */ /* 0x000fe20008011404 */
[C---:B------:R-:W-:Y:S01]  /*07a0*/  VIADD R2, R7.reuse, 0x10 ;  /* 0x0000001007027836 */ /* 0x040fe20000000000 */
[----:B------:R-:W-:Y:S01]  /*07b0*/  @!UP0 ULDC.64 UR6, c[0x0][0x290] ;  /* 0x0000a40000068ab9 */ /* 0x000fe20000000a00 */
[----:B------:R-:W-:Y:S01]  /*07c0*/  IMAD.SHL.U32 R4, R4, 0x8, RZ ;  /* 0x0000000804047824 */ /* 0x000fe200078e00ff */
[----:B------:R-:W-:Y:S01]  /*07d0*/  @!UP0 UIMAD UR5, UR5, UR6, URZ ;  /* 0x00000006050582a4 */ /* 0x000fe2000f8e023f */
[C---:B------:R-:W-:Y:S01]  /*07e0*/  ISETP.GE.OR P5, PT, R7.reuse, UR20, P6 ;  /* 0x0000001407007c0c */ /* 0x040fe2000b7a6670 */
[----:B------:R-:W-:Y:S01]  /*07f0*/  @!UP0 UIMAD.WIDE.U32 UR14, UR4, UR6, URZ ;  /* 0x00000006040e82a5 */ /* 0x000fe2000f8e003f */
[C---:B------:R-:W-:Y:S01]  /*0800*/  ISETP.GE.AND P2, PT, R2.reuse, UR20, PT ;  /* 0x0000001402007c0c */ /* 0x040fe2000bf46270 */
[----:B------:R-:W-:Y:S01]  /*0810*/  @UP0 UIMAD.WIDE.U32 UR22, UR12, UR8, URZ ;  /* 0x000000080c1602a5 */ /* 0x000fe2000f8e003f */
[--C-:B------:R-:W-:Y:S01]  /*0820*/  SHF.R.S32.HI R5, RZ, 0x1f, R4.reuse ;  /* 0x0000001fff057819 */ /* 0x100fe20000011404 */
[----:B------:R-:W-:Y:S01]  /*0830*/  UIMAD UR11, UR18, UR9, UR11 ;  /* 0x00000009120b72a4 */ /* 0x000fe2000f8e020b */
[----:B------:R-:W-:Y:S01]  /*0840*/  ISETP.GE.OR P4, PT, R2, UR20, P6 ;  /* 0x0000001402007c0c */ /* 0x000fe2000b786670 */
[----:B------:R-:W-:Y:S01]  /*0850*/  @!UP0 UIMAD UR5, UR4, UR7, UR5 ;  /* 0x00000007040582a4 */ /* 0x000fe2000f8e0205 */
[----:B------:R-:W-:Y:S01]  /*0860*/  VIADD R2, R7, 0x20 ;  /* 0x0000002007027836 */ /* 0x000fe20000000000 */
[----:B------:R-:W-:Y:S01]  /*0870*/  @UP0 UIMAD UR12, UR12, UR9, UR23 ;  /* 0x000000090c0c02a4 */ /* 0x000fe2000f8e0217 */
[----:B------:R-:W-:Y:S01]  /*0880*/  IMAD.WIDE.U32 R4, R0, UR18, R4 ;  /* 0x0000001200047c25 */ /* 0x000fe2000f8e0004 */
[----:B------:R-:W-:Y:S01]  /*0890*/  @!UP0 UMOV UR22, UR14 ;  /* 0x0000000e00168c82 */ /* 0x000fe20008000000 */
[----:B------:R-:W-:Y:S01]  /*08a0*/  @!UP0 UIADD3 UR12, UR15, UR5, URZ ;  /* 0x000000050f0c8290 */ /* 0x000fe2000fffe03f */
[----:B------:R-:W-:Y:S01]  /*08b0*/  ISETP.GE.AND P1, PT, R2, UR20, PT ;  /* 0x0000001402007c0c */ /* 0x000fe2000bf26270 */
[----:B------:R-:W-:Y:S01]  /*08c0*/  IMAD.U32 R0, RZ, RZ, UR11 ;  /* 0x0000000bff007e24 */ /* 0x000fe2000f8e00ff */
[----:B------:R-:W-:Y:S01]  /*08d0*/  IADD3 R8, P0, R4, UR22, RZ ;  /* 0x0000001604087c10 */ /* 0x000fe2000ff1e0ff */
[----:B------:R-:W-:Y:S01]  /*08e0*/  ULDC.64 UR6, c[0x0][0x2a0] ;  /* 0x0000a80000067ab9 */ /* 0x000fe20000000a00 */
[----:B------:R-:W-:Y:S01]  /*08f0*/  ULDC UR5, c[0x0][0x270] ;  /* 0x00009c0000057ab9 */ /* 0x000fe20000000800 */
[----:B------:R-:W-:Y:S01]  /*0900*/  UIMAD UR10, UR10, UR6, URZ ;  /* 0x000000060a0a72a4 */ /* 0x000fe2000f8e023f */
[----:B------:R-:W-:Y:S01]  /*0910*/  IADD3.X R9, R5, UR12, R0, P0, !PT ;  /* 0x0000000c05097c10 */ /* 0x000fe200087fe400 */
[----:B------:R-:W-:Y:S01]  /*0920*/  IMAD.U32 R3, RZ, RZ, UR6 ;  /* 0x00000006ff037e24 */ /* 0x000fe2000f8e00ff */
[----:B------:R-:W-:Y:S01]  /*0930*/  ISETP.GE.AND P0, PT, R7, UR20, PT ;  /* 0x0000001407007c0c */ /* 0x000fe2000bf06270 */
[----:B------:R-:W-:Y:S01]  /*0940*/  UIMAD UR7, UR21, UR7, UR10 ;  /* 0x00000007150772a4 */ /* 0x000fe2000f8e020a */
[----:B------:R-:W-:Y:S01]  /*0950*/  ISETP.GE.OR P3, PT, R2, UR20, P6 ;  /* 0x0000001402007c0c */ /* 0x000fe2000b766670 */
[----:B------:R-:W-:Y:S01]  /*0960*/  UIMAD UR5, UR4, UR5, UR21 ;  /* 0x00000005040572a4 */ /* 0x000fe2000f8e0215 */
[----:B------:R-:W-:Y:S01]  /*0970*/  IMAD.WIDE.U32 R8, R3, UR21, R8 ;  /* 0x0000001503087c25 */ /* 0x000fe2000f8e0008 */
[----:B------:R-:W-:Y:S01]  /*0980*/  SHF.R.S32.HI R5, RZ, 0x1f, R7 ;  /* 0x0000001fff057819 */ /* 0x000fe20000011407 */
[----:B------:R-:W-:-:S02]  /*0990*/  ULDC UR4, c[0x0][0x2c4] ;  /* 0x0000b10000047ab9 */ /* 0x000fc40000000800 */
[----:B------:R-:W-:Y:S01]  /*09a0*/  UIMAD UR18, UR5, UR4, UR18 ;  /* 0x00000004051272a4 */ /* 0x000fe2000f8e0212 */
[----:B------:R-:W-:-:S04]  /*09b0*/  VIADD R13, R9, UR7 ;  /* 0x00000007090d7c36 */ /* 0x000fc80008000000 */
[----:B------:R-:W-:Y:S07]  /*09c0*/  @P0 BRA `(.L_x_6330) ;  /* 0x0000000000300947 */ /* 0x000fee0003800000 */
[----:B------:R-:W-:Y:S01]  /*09d0*/  MOV R12, R8 ;  /* 0x00000008000c7202 */ /* 0x000fe20000000f00 */
[----:B------:R-:W-:Y:S01]  /*09e0*/  IMAD R0, R5, UR8, RZ ;  /* 0x0000000805007c24 */ /* 0x000fe2000f8e02ff */
[----:B------:R-:W-:-:S03]  /*09f0*/  ULDC.64 UR4, c[0x0][0x280] ;  /* 0x0000a00000047ab9 */ /* 0x000fc60000000a00 */
[----:B------:R-:W-:-:S04]  /*0a00*/  IMAD.WIDE.U32 R2, R7, UR8, R12 ;  /* 0x0000000807027c25 */ /* 0x000fc8000f8e000c */
[----:B------:R-:W-:Y:S01]  /*0a10*/  IMAD R0, R7, UR9, R0 ;  /* 0x0000000907007c24 */ /* 0x000fe2000f8e0200 */
[----:B------:R-:W-:-:S04]  /*0a20*/  LEA R10, P0, R2, UR4, 0x1 ;  /* 0x00000004020a7c11 */ /* 0x000fc8000f8008ff */
[----:B------:R-:W-:-:S04]  /*0a30*/  IADD3 R0, R3, R0, RZ ;  /* 0x0000000003007210 */ /* 0x000fc80007ffe0ff */
[----:B------:R-:W-:-:S05]  /*0a40*/  LEA.HI.X R11, R2, UR5, R0, 0x1, P0 ;  /* 0x00000005020b7c11 */ /* 0x000fca00080f0c00 */
[----:B------:R1:W-:Y:S04]  /*0a50*/  STG.E.128 desc[UR16][R10.64], RZ ;  /* 0x000000ff0a007986 */ /* 0x0003e8000c101d10 */
[----:B------:R1:W-:Y:S04]  /*0a60*/  STG.E.128 desc[UR16][R10.64+0x80], RZ ;  /* 0x000080ff0a007986 */ /* 0x0003e8000c101d10 */
[----:B------:R1:W-:Y:S04]  /*0a70*/  STG.E.128 desc[UR16][R10.64+0x100], RZ ;  /* 0x000100ff0a007986 */ /* 0x0003e8000c101d10 */
[----:B------:R1:W-:Y:S02]  /*0a80*/  STG.E.128 desc[UR16][R10.64+0x180], RZ ;  /* 0x000180ff0a007986 */ /* 0x0003e4000c101d10 */
.L_x_6330:
[----:B------:R-:W-:Y:S05]  /*0a90*/  BSYNC B0 ;  /* 0x0000000000007941 */ /* 0x000fea0003800000 */
.L_x_6329:
[----:B------:R-:W-:Y:S01]  /*0aa0*/  BSSY B0, `(.L_x_6331) ;  /* 0x0000013000007945 */ /* 0x000fe20003800000 */
[C---:B------:R-:W-:Y:S02]  /*0ab0*/  IADD3 R4, P0, R7.reuse, UR18, RZ ;  /* 0x0000001207047c10 */ /* 0x040fe4000ff1e0ff */
[----:B------:R-:W-:Y:S01]  /*0ac0*/  IADD3 R6, R7, 0x30, RZ ;  /* 0x0000003007067810 */ /* 0x000fe20007ffe0ff */
[----:B------:R-:W-:Y:S05]  /*0ad0*/  @P2 BRA `(.L_x_6332) ;  /* 0x00000000003c2947 */ /* 0x000fea0003800000 */
[----:B------:R-:W-:Y:S01]  /*0ae0*/  IADD3 R3, P2, R7, 0x10, RZ ;  /* 0x0000001007037810 */ /* 0x000fe20007f5e0ff */
[----:B-1----:R-:W-:Y:S01]  /*0af0*/  IMAD.MOV.U32 R10, RZ, RZ, R8 ;  /* 0x000000ffff0a7224 */ /* 0x002fe200078e0008 */
[----:B------:R-:W-:Y:S01]  /*0b00*/  MOV R11, R13 ;  /* 0x0000000d000b7202 */ /* 0x000fe20000000f00 */
[----:B------:R-:W-:Y:S02]  /*0b10*/  ULDC.64 UR4, c[0x0][0x280] ;  /* 0x0000a00000047ab9 */ /* 0x000fe40000000a00 */
[----:B------:R-:W-:Y:S02]  /*0b20*/  IMAD.X R0, RZ, RZ, R5, P2 ;  /* 0x000000ffff007224 */ /* 0x000fe400010e0605 */
[----:B------:R-:W-:-:S04]  /*0b30*/  IMAD.WIDE.U32 R10, R3, UR8, R10 ;  /* 0x00000008030a7c25 */ /* 0x000fc8000f8e000a */
[----:B------:R-:W-:Y:S01]  /*0b40*/  IMAD R0, R0, UR8, RZ ;  /* 0x0000000800007c24 */ /* 0x000fe2000f8e02ff */
[----:B------:R-:W-:-:S03]  /*0b50*/  LEA R2, P2, R10, UR4, 0x1 ;  /* 0x000000040a027c11 */ /* 0x000fc6000f8408ff */
[----:B------:R-:W-:-:S05]  /*0b60*/  IMAD R0, R3, UR9, R0 ;  /* 0x0000000903007c24 */ /* 0x000fca000f8e0200 */
[----:B------:R-:W-:-:S04]  /*0b70*/  IADD3 R3, R11, R0, RZ ;  /* 0x000000000b037210 */ /* 0x000fc80007ffe0ff */
[----:B------:R-:W-:-:S05]  /*0b80*/  LEA.HI.X R3, R10, UR5, R3, 0x1, P2 ;  /* 0x000000050a037c11 */ /* 0x000fca00090f0c03 */
[----:B------:R2:W-:Y:S04]  /*0b90*/  STG.E.128 desc[UR16][R2.64], RZ ;  /* 0x000000ff02007986 */ /* 0x0005e8000c101d10 */
[----:B------:R2:W-:Y:S04]  /*0ba0*/  STG.E.128 desc[UR16][R2.64+0x80], RZ ;  /* 0x000080ff02007986 */ /* 0x0005e8000c101d10 */
[----:B------:R2:W-:Y:S04]  /*0bb0*/  STG.E.128 desc[UR16][R2.64+0x100], RZ ;  /* 0x000100ff02007986 */ /* 0x0005e8000c101d10 */
[----:B------:R2:W-:Y:S02]  /*0bc0*/  STG.E.128 desc[UR16][R2.64+0x180], RZ ;  /* 0x000180ff02007986 */ /* 0x0005e4000c101d10 */
.L_x_6332:
[----:B------:R-:W-:Y:S05]  /*0bd0*/  BSYNC B0 ;  /* 0x0000000000007941 */ /* 0x000fea0003800000 */
.L_x_6331:
[----:B------:R-:W-:Y:S01]  /*0be0*/  BSSY B0, `(.L_x_6333) ;  /* 0x0000013000007945 */ /* 0x000fe20003800000 */
[----:B------:R-:W-:Y:S02]  /*0bf0*/  ISETP.GE.AND P2, PT, R6, UR20, PT ;  /* 0x0000001406007c0c */ /* 0x000fe4000bf46270 */
[----:B------:R-:W-:Y:S01]  /*0c00*/  MOV R0, UR18 ;  /* 0x0000001200007c02 */ /* 0x000fe20008000f00 */
[----:B------:R-:W-:Y:S05]  /*0c10*/  @P1 BRA `(.L_x_6334) ;  /* 0x00000000003c1947 */ /* 0x000fea0003800000 */
[----:B--2---:R-:W-:Y:S01]  /*0c20*/  IADD3 R3, P1, R7, 0x20, RZ ;  /* 0x0000002007037810 */ /* 0x004fe20007f3e0ff */
        /* <DEDUP_REMOVED lines=14> */
.L_x_6334:
[----:B------:R-:W-:Y:S05]  /*0d10*/  BSYNC B0 ;  /* 0x0000000000007941 */ /* 0x000fea0003800000 */
.L_x_6333:
[----:B------:R-:W-:Y:S04]  /*0d20*/  BSSY B0, `(.L_x_6335) ;  /* 0x0000010000007945 */ /* 0x000fe80003800000 */
[----:B------:R-:W-:Y:S05]  /*0d30*/  @P2 BRA `(.L_x_6336) ;  /* 0x0000000000382947 */ /* 0x000fea0003800000 */
[----:B------:R-:W-:Y:S01]  /*0d40*/  IADD3 R7, P1, R7, 0x30, RZ ;  /* 0x0000003007077810 */ /* 0x000fe20007f3e0ff */
[----:B------:R-:W-:Y:S01]  /*0d50*/  ULDC.64 UR4, c[0x0][0x280] ;  /* 0x0000a00000047ab9 */ /* 0x000fe20000000a00 */
[----:B------:R-:W-:Y:S02]  /*0d60*/  MOV R9, R13 ;  /* 0x0000000d00097202 */ /* 0x000fe40000000f00 */
[----:B--2---:R-:W-:Y:S01]  /*0d70*/  IADD3.X R2, RZ, R5, RZ, P1, !PT ;  /* 0x00000005ff027210 */ /* 0x004fe20000ffe4ff */
[----:B------:R-:W-:-:S04]  /*0d80*/  IMAD.WIDE.U32 R8, R7, UR8, R8 ;  /* 0x0000000807087c25 */ /* 0x000fc8000f8e0008 */
[----:B------:R-:W-:-:S04]  /*0d90*/  IMAD R2, R2, UR8, RZ ;  /* 0x0000000802027c24 */ /* 0x000fc8000f8e02ff */
        /* <DEDUP_REMOVED lines=8> */
.L_x_6336:
[----:B------:R-:W-:Y:S05]  /*0e20*/  BSYNC B0 ;  /* 0x0000000000007941 */ /* 0x000fea0003800000 */
.L_x_6335:
[----:B------:R-:W-:Y:S01]  /*0e30*/  ISETP.GE.OR P6, PT, R6, UR20, P6 ;  /* 0x0000001406007c0c */ /* 0x000fe2000b7c6670 */
[----:B------:R-:W-:Y:S01]  /*0e40*/  ULDC.64 UR4, c[0x0][0x2b0] ;  /* 0x0000ac0000047ab9 */ /* 0x000fe20000000a00 */
[----:B------:R-:W-:Y:S01]  /*0e50*/  LEA.HI.X.SX32 R5, R0, R5, 0x1, P0 ;  /* 0x0000000500057211 */ /* 0x000fe200000f0eff */
[----:B--2-4-:R-:W-:Y:S01]  /*0e60*/  @!P5 IMAD.MOV.U32 R3, RZ, RZ, 0x7f800000 ;  /* 0x7f800000ff03d424 */ /* 0x014fe200078e00ff */
[C---:B------:R-:W-:Y:S01]  /*0e70*/  LEA R8, P0, R4.reuse, UR4, 0x2 ;  /* 0x0000000404087c11 */ /* 0x040fe2000f8010ff */
[----:B------:R-:W-:Y:S02]  /*0e80*/  @!P4 IMAD.MOV.U32 R2, RZ, RZ, 0x7f800000 ;  /* 0x7f800000ff02c424 */ /* 0x000fe400078e00ff */
[----:B------:R-:W-:Y:S01]  /*0e90*/  @!P3 IMAD.MOV.U32 R0, RZ, RZ, 0x7f800000 ;  /* 0x7f800000ff00b424 */ /* 0x000fe200078e00ff */
[----:B------:R-:W-:-:S05]  /*0ea0*/  LEA.HI.X R9, R4, UR5, R5, 0x2, P0 ;  /* 0x0000000504097c11 */ /* 0x000fca00080f1405 */
[----:B------:R2:W-:Y:S04]  /*0eb0*/  @!P5 STG.E desc[UR16][R8.64], R3 ;  /* 0x000000030800d986 */ /* 0x0005e8000c101910 */
[----:B------:R2:W-:Y:S04]  /*0ec0*/  @!P4 STG.E desc[UR16][R8.64+0x40], R2 ;  /* 0x000040020800c986 */ /* 0x0005e8000c101910 */
[----:B------:R2:W-:Y:S01]  /*0ed0*/  @!P3 STG.E desc[UR16][R8.64+0x80], R0 ;  /* 0x000080000800b986 */ /* 0x0005e2000c101910 */
[----:B------:R-:W-:Y:S05]  /*0ee0*/  @P6 EXIT ;  /* 0x000000000000694d */ /* 0x000fea0003800000 */
[----:B--2---:R-:W-:-:S05]  /*0ef0*/  MOV R3, 0x7f800000 ;  /* 0x7f80000000037802 */ /* 0x004fca0000000f00 */
[----:B------:R-:W-:Y:S01]  /*0f00*/  STG.E desc[UR16][R8.64+0xc0], R3 ;  /* 0x0000c00308007986 */ /* 0x000fe2000c101910 */
[----:B------:R-:W-:Y:S05]  /*0f10*/  EXIT ;  /* 0x000000000000794d */ /* 0x000fea0003800000 */
.L_x_6328:
        /* <DEDUP_REMOVED lines=12> */
[----:B------:R-:W-:Y:S02]  /*0fe0*/  PLOP3.LUT P3, PT, PT, PT, PT, 0x8, 0x0 ;  /* 0x000000000000781c */ /* 0x000fe40003f6e170 */
[----:B------:R-:W-:Y:S02]  /*0ff0*/  CS2R R236, SRZ ;  /* 0x0000000000ec7805 */ /* 0x000fe4000001ff00 */
[----:B------:R-:W-:Y:S02]  /*1000*/  ISETP.NE.AND.EX P1, PT, RZ, UR7, PT, P1 ;  /* 0x00000007ff007c0c */ /* 0x000fe4000bf25310 */
[----:B--2---:R-:W-:-:S11]  /*1010*/  @P0 R2UR UR8, R2 ;  /* 0x00000000020802ca */ /* 0x004fd600000e0000 */
        /* <DEDUP_REMOVED lines=12> */
.L_x_6337:
        /* <DEDUP_REMOVED lines=33> */
[----:B-1----:R-:W-:Y:S01]  /*12f0*/  IABS R5, R0 ;  /* 0x0000000000057213 */ /* 0x002fe20000000000 */
[----:B------:R-:W1:Y:S03]  /*1300*/  S2R R2, SR_CTAID.Z ;  /* 0x0000000000027919 */ /* 0x000e660000002700 */
[----:B------:R-:W3:Y:S08]  /*1310*/  I2F.RP R12, R5 ;  /* 0x00000005000c7306 */ /* 0x000ef00000209400 */
[----:B---3--:R-:W3:Y:S01]  /*1320*/  MUFU.RCP R10, R12 ;  /* 0x0000000c000a7308 */ /* 0x008ee20000001000 */
[----:B-1----:R-:W-:-:S02]  /*1330*/  IABS R2, R2 ;  /* 0x0000000200027213 */ /* 0x002fc40000000000 */
[----:B---3--:R-:W-:-:S03]  /*1340*/  IADD3 R10, R10, 0xffffffe, RZ ;  /* 0x0ffffffe0a0a7810 */ /* 0x008fc60007ffe0ff */
[----:B------:R-:W-:Y:S02]  /*1350*/  IMAD.MOV.U32 R8, RZ, RZ, R2 ;  /* 0x000000ffff087224 */ /* 0x000fe400078e0002 */
[----:B------:R-:W1:Y:S02]  /*1360*/  F2I.FTZ.U32.TRUNC.NTZ R11, R10 ;  /* 0x0000000a000b7305 */ /* 0x000e64000021f000 */
[----:B-1----:R-:W-:Y:S01]  /*1370*/  IMAD.MOV R4, RZ, RZ, -R11 ;  /* 0x000000ffff047224 */ /* 0x002fe200078e0a0b */
[----:B------:R-:W-:-:S03]  /*1380*/  MOV R10, RZ ;  /* 0x000000ff000a7202 */ /* 0x000fc60000000f00 */
[----:B------:R-:W-:-:S04]  /*1390*/  IMAD R4, R4, R5, RZ ;  /* 0x0000000504047224 */ /* 0x000fc800078e02ff */
[----:B------:R-:W-:-:S06]  /*13a0*/  IMAD.HI.U32 R11, R11, R4, R10 ;  /* 0x000000040b0b7227 */ /* 0x000fcc00078e000a */
[----:B------:R-:W-:-:S05]  /*13b0*/  IMAD.HI.U32 R2, R11, R8, RZ ;  /* 0x000000080b027227 */ /* 0x000fca00078e00ff */
[----:B------:R-:W-:-:S05]  /*13c0*/  IADD3 R4, -R2, RZ, RZ ;  /* 0x000000ff02047210 */ /* 0x000fca0007ffe1ff */
[----:B------:R-:W-:-:S05]  /*13d0*/  IMAD R4, R5, R4, R8 ;  /* 0x0000000405047224 */ /* 0x000fca00078e0208 */
[----:B------:R-:W-:-:S13]  /*13e0*/  ISETP.GT.U32.AND P1, PT, R5, R4, PT ;  /* 0x000000040500720c */ /* 0x000fda0003f24070 */
[----:B------:R-:W-:Y:S02]  /*13f0*/  @!P1 IMAD.IADD R4, R4, 0x1, -R5 ;  /* 0x0000000104049824 */ /* 0x000fe400078e0a05 */
[----:B------:R-:W-:Y:S01]  /*1400*/  @!P1 VIADD R2, R2, 0x1 ;  /* 0x0000000102029836 */ /* 0x000fe20000000000 */
[----:B------:R-:W-:Y:S02]  /*1410*/  ISETP.NE.AND P1, PT, R0, RZ, PT ;  /* 0x000000ff0000720c */ /* 0x000fe40003f25270 */
[----:B------:R-:W-:Y:S02]  /*1420*/  ISETP.GE.U32.AND P2, PT, R4, R5, PT ;  /* 0x000000050400720c */ /* 0x000fe40003f46070 */
[----:B------:R-:W-:-:S05]  /*1430*/  IADD3 R4, -R9, RZ, RZ ;  /* 0x000000ff09047210 */ /* 0x000fca0007ffe1ff */
[----:B------:R-:W-:-:S05]  /*1440*/  IMAD R5, R7, R4, UR9 ;  /* 0x0000000907057e24 */ /* 0x000fca000f8e0204 */
[----:B------:R-:W-:Y:S02]  /*1450*/  SHF.R.S32.HI R21, RZ, 0x1f, R5 ;  /* 0x0000001fff157819 */ /* 0x000fe40000011405 */
[----:B------:R-:W-:-:S03]  /*1460*/  @P2 IADD3 R2, R2, 0x1, RZ ;  /* 0x0000000102022810 */ /* 0x000fc60007ffe0ff */
[----:B------:R-:W-:Y:S01]  /*1470*/  IMAD R4, R21, UR10, RZ ;  /* 0x0000000a15047c24 */ /* 0x000fe2000f8e02ff */
[----:B--2---:R-:W-:Y:S02]  /*1480*/  R2UR UR23, R3 ;  /* 0x00000000031772ca */ /* 0x004fe400000e0000 */
        /* <DEDUP_REMOVED lines=10> */
[----:B------:R-:W-:Y:S01]  /*1530*/  IMAD R0, R5, UR11, R4 ;  /* 0x0000000b05007c24 */ /* 0x000fe2000f8e0204 */
[----:B------:R-:W-:Y:S01]  /*1540*/  UIADD3 UR6, UR25, UR6, URZ ;  /* 0x0000000619067290 */ /* 0x000fe2000fffe03f */
[--C-:B------:R-:W-:Y:S01]  /*1550*/  SHF.R.S32.HI R19, RZ, 0x1f, R2.reuse ;  /* 0x0000001fff137819 */ /* 0x100fe20000011402 */
[----:B------:R-:W-:Y:S01]  /*1560*/  ULDC.64 UR8, c[0x0][0x260] ;  /* 0x0000980000087ab9 */ /* 0x000fe20000000a00 */
[----:B------:R-:W-:-:S03]  /*1570*/  IMAD.MOV.U32 R20, RZ, RZ, R2 ;  /* 0x000000ffff147224 */ /* 0x000fc600078e0002 */
[----:B------:R-:W-:Y:S01]  /*1580*/  MOV R9, UR6 ;  /* 0x0000000600097c02 */ /* 0x000fe20008000f00 */
[----:B------:R-:W-:Y:S01]  /*1590*/  IMAD R3, R19, UR8, RZ ;  /* 0x0000000813037c24 */ /* 0x000fe2000f8e02ff */
[----:B------:R-:W-:Y:S02]  /*15a0*/  ULDC.64 UR6, c[0x0][0x238] ;  /* 0x00008e0000067ab9 */ /* 0x000fe40000000a00 */
[----:B------:R-:W-:Y:S01]  /*15b0*/  UIMAD UR22, UR22, UR6, URZ ;  /* 0x00000006161672a4 */ /* 0x000fe2000f8e023f */
[----:B------:R-:W-:Y:S01]  /*15c0*/  IMAD.WIDE.U32 R8, R5, UR10, R8 ;  /* 0x0000000a05087c25 */ /* 0x000fe2000f8e0008 */
[----:B------:R-:W-:Y:S02]  /*15d0*/  UIMAD.WIDE.U32 UR24, UR23, UR6, URZ ;  /* 0x00000006171872a5 */ /* 0x000fe4000f8e003f */
[----:B------:R-:W-:Y:S01]  /*15e0*/  UIMAD UR7, UR23, UR7, UR22 ;  /* 0x00000007170772a4 */ /* 0x000fe2000f8e0216 */
[----:B------:R-:W-:Y:S02]  /*15f0*/  IMAD.IADD R9, R9, 0x1, R0 ;  /* 0x0000000109097824 */ /* 0x000fe400078e0200 */
[C---:B------:R-:W-:Y:S01]  /*1600*/  IMAD R3, R2.reuse, UR9, R3 ;  /* 0x0000000902037c24 */ /* 0x040fe2000f8e0203 */
[----:B------:R-:W-:Y:S01]  /*1610*/  UIADD3 UR23, UR25, UR7, URZ ;  /* 0x0000000719177290 */ /* 0x000fe2000fffe03f */
[----:B------:R-:W-:-:S05]  /*1620*/  IMAD.WIDE.U32 R42, R2, UR8, R8 ;  /* 0x00000008022a7c25 */ /* 0x000fca000f8e0008 */
[----:B------:R-:W-:Y:S01]  /*1630*/  IADD3 R12, R43, R3, RZ ;  /* 0x000000032b0c7210 */ /* 0x000fe20007ffe0ff */
[----:B------:R-:W-:Y:S06]  /*1640*/  BRA `(.L_x_6339) ;  /* 0x0000000400487947 */ /* 0x000fec0003800000 */
.L_x_6338:
        /* <DEDUP_REMOVED lines=46> */
.L_x_6340:
        /* <DEDUP_REMOVED lines=17> */
[----:B------:R-:W-:Y:S01]  /*1a40*/  IMAD.WIDE.U32 R42, R20, R2, R4 ;  /* 0x00000002142a7225 */ /* 0x000fe200078e0004 */
[----:B------:R-:W-:Y:S02]  /*1a50*/  MOV R5, UR24 ;  /* 0x0000001800057c02 */ /* 0x000fe40008000f00 */
        /* <DEDUP_REMOVED lines=17> */
.L_x_6339:
[----:B------:R-:W-:Y:S01]  /*1b70*/  SHF.R.S32.HI R7, RZ, 0x1f, R6 ;  /* 0x0000001fff077819 */ /* 0x000fe20000011406 */
[----:B------:R-:W-:Y:S01]  /*1b80*/  UIADD3 UR22, -UR18, UR20, URZ ;  /* 0x0000001412167290 */ /* 0x000fe2000fffe13f */
[----:B------:R-:W1:Y:S01]  /*1b90*/  S2R R41, SR_CTAID.X ;  /* 0x0000000000297919 */ /* 0x000e620000002500 */
[----:B------:R-:W-:Y:S01]  /*1ba0*/  UISETP.NE.AND UP0, UPT, UR12, -0x1, UPT ;  /* 0xffffffff0c00788c */ /* 0x000fe2000bf05270 */
[CC--:B------:R-:W-:Y:S01]  /*1bb0*/  LEA.HI R3, R7.reuse, R6.reuse, RZ, 0x3 ;  /* 0x0000000607037211 */ /* 0x0c0fe200078f18ff */
[----:B------:R-:W-:Y:S01]  /*1bc0*/  IMAD.SHL.U32 R241, R6, 0x2, RZ ;  /* 0x0000000206f17824 */ /* 0x000fe200078e00ff */
[----:B------:R-:W-:Y:S01]  /*1bd0*/  LEA.HI R84, R7, R6, RZ, 0x5 ;  /* 0x0000000607547211 */ /* 0x000fe200078f28ff */
[----:B------:R-:W-:Y:S01]  /*1be0*/  UIADD3 UR15, UR19, -UR15, -UR20 ;  /* 0x8000000f130f7290 */ /* 0x000fe2000fffe814 */
[----:B------:R-:W-:Y:S01]  /*1bf0*/  SHF.R.S32.HI R22, RZ, 0x3, R3 ;  /* 0x00000003ff167819 */ /* 0x000fe20000011403 */
[----:B------:R-:W-:Y:S01]  /*1c00*/  IMAD.U32 R234, RZ, RZ, UR19 ;  /* 0x00000013ffea7e24 */ /* 0x000fe2000f8e00ff */
[----:B------:R-:W-:-:S02]  /*1c10*/  LOP3.LUT R3, R3, 0xfffffff8, RZ, 0xc0, !PT ;  /* 0xfffffff803037812 */ /* 0x000fc400078ec0ff */
[C---:B------:R-:W-:Y:S01]  /*1c20*/  ISETP.GE.AND P0, PT, R22.reuse, UR22, PT ;  /* 0x0000001616007c0c */ /* 0x040fe2000bf06270 */
[C---:B------:R-:W-:Y:S01]  /*1c30*/  VIADD R18, R22.reuse, 0x10 ;  /* 0x0000001016127836 */ /* 0x040fe20000000000 */
[----:B------:R-:W-:Y:S01]  /*1c40*/  @UP0 ULDC.64 UR6, c[0x0][0x240] ;  /* 0x0000900000060ab9 */ /* 0x000fe20000000a00 */
[C---:B------:R-:W-:Y:S01]  /*1c50*/  VIADD R16, R22.reuse, 0x30 ;  /* 0x0000003016107836 */ /* 0x040fe20000000000 */
[----:B------:R-:W-:Y:S01]  /*1c60*/  @UP0 UIMAD.WIDE.U32 UR26, UR12, UR6, URZ ;  /* 0x000000060c1a02a5 */ /* 0x000fe2000f8e003f */
[----:B------:R-:W-:Y:S01]  /*1c70*/  VIADD R17, R22, 0x20 ;  /* 0x0000002016117836 */ /* 0x000fe20000000000 */
[----:B------:R-:W-:Y:S01]  /*1c80*/  ISETP.GE.AND P1, PT, R18, UR22, PT ;  /* 0x0000001612007c0c */ /* 0x000fe2000bf26270 */
[----:B------:R-:W-:Y:S01]  /*1c90*/  @!UP0 USHF.R.S32.HI UR9, URZ, 0x1f, UR4 ;  /* 0x0000001f3f098899 */ /* 0x000fe20008011404 */
[----:B------:R-:W-:Y:S01]  /*1ca0*/  ISETP.GE.AND P4, PT, R16, UR22, PT ;  /* 0x0000001610007c0c */ /* 0x000fe2000bf86270 */
[----:B------:R-:W-:Y:S01]  /*1cb0*/  @UP0 UIMAD UR8, UR12, UR7, UR27 ;  /* 0x000000070c0802a4 */ /* 0x000fe2000f8e021b */
[----:B------:R-:W-:Y:S01]  /*1cc0*/  ISETP.GE.AND P6, PT, R17, UR22, PT ;  /* 0x0000001611007c0c */ /* 0x000fe2000bfc6270 */
[----:B------:R-:W-:Y:S01]  /*1cd0*/  IMAD.IADD R0, R6, 0x1, -R3 ;  /* 0x0000000106007824 */ /* 0x000fe200078e0a03 */
[----:B------:R-:W-:Y:S01]  /*1ce0*/  @!UP0 ULDC.64 UR6, c[0x0][0x228] ;  /* 0x00008a0000068ab9 */ /* 0x000fe20000000a00 */
[----:B------:R-:W2:Y:S01]  /*1cf0*/  @!P0 LDC.64 R10, c[0x0][0x240] ;  /* 0x00009000ff0a8b82 */ /* 0x000ea20000000a00 */
[----:B------:R-:W-:Y:S01]  /*1d00*/  @!UP0 UIMAD UR9, UR9, UR6, URZ ;  /* 0x00000006090982a4 */ /* 0x000fe2000f8e023f */
[----:B------:R-:W-:Y:S01]  /*1d10*/  IMAD.SHL.U32 R27, R0, 0x8, RZ ;  /* 0x00000008001b7824 */ /* 0x000fe200078e00ff */
[----:B------:R-:W-:Y:S01]  /*1d20*/  @!UP0 UIMAD.WIDE.U32 UR28, UR4, UR6, URZ ;  /* 0x00000006041c82a5 */ /* 0x000fe2000f8e003f */
[----:B------:R-:W-:Y:S01]  /*1d30*/  IMAD.SHL.U32 R4, R22, 0x40, RZ ;  /* 0x0000004016047824 */ /* 0x000fe200078e00ff */
[----:B------:R-:W-:Y:S01]  /*1d40*/  @!UP0 UIMAD UR7, UR4, UR7, UR9 ;  /* 0x00000007040782a4 */ /* 0x000fe2000f8e0209 */
[----:B------:R-:W3:Y:S01]  /*1d50*/  @!P1 S2R R28, SR_CgaCtaId ;  /* 0x00000000001c9919 */ /* 0x000ee20000008800 */
[----:B------:R-:W-:Y:S01]  /*1d60*/  @!P1 MOV R9, 0x400 ;  /* 0x0000040000099802 */ /* 0x000fe20000000f00 */
[----:B------:R-:W-:Y:S01]  /*1d70*/  USHF.R.S32.HI UR4, URZ, 0x1f, UR21 ;  /* 0x0000001f3f047899 */ /* 0x000fe20008011415 */
[--C-:B------:R-:W-:Y:S01]  /*1d80*/  SHF.R.S32.HI R25, RZ, 0x1f, R27.reuse ;  /* 0x0000001fff197819 */ /* 0x100fe2000001141b */
[----:B------:R-:W4:Y:S01]  /*1d90*/  @!P4 S2R R24, SR_CgaCtaId ;  /* 0x000000000018c919 */ /* 0x000f220000008800 */
[----:B------:R-:W-:Y:S01]  /*1da0*/  @!UP0 UIADD3 UR8, UR29, UR7, URZ ;  /* 0x000000071d088290 */ /* 0x000fe2000fffe03f */
[----:B------:R-:W-:Y:S01]  /*1db0*/  LOP3.LUT R4, R4, 0x1c0, RZ, 0xc0, !PT ;  /* 0x000001c004047812 */ /* 0x000fe200078ec0ff */
[----:B------:R-:W-:Y:S01]  /*1dc0*/  @!UP0 UMOV UR26, UR28 ;  /* 0x0000001c001a8c82 */ /* 0x000fe20008000000 */
[----:B------:R-:W5:Y:S01]  /*1dd0*/  @!P6 S2R R26, SR_CgaCtaId ;  /* 0x00000000001ae919 */ /* 0x000f620000008800 */
[----:B------:R-:W-:Y:S01]  /*1de0*/  IADD3 R8, P2, R27, UR26, RZ ;  /* 0x0000001a1b087c10 */ /* 0x000fe2000ff5e0ff */
[----:B------:R-:W-:Y:S01]  /*1df0*/  ULDC.64 UR6, c[0x0][0x258] ;  /* 0x0000960000067ab9 */ /* 0x000fe20000000a00 */
[----:B------:R-:W-:Y:S01]  /*1e00*/  SHF.R.S32.HI R23, RZ, 0x1f, R22 ;  /* 0x0000001fff177819 */ /* 0x000fe20000011416 */
[----:B------:R-:W-:Y:S01]  /*1e10*/  IMAD.U32 R32, RZ, RZ, UR6 ;  /* 0x00000006ff207e24 */ /* 0x000fe2000f8e00ff */
[----:B------:R-:W-:Y:S01]  /*1e20*/  LOP3.LUT R2, R4, 0x38, R27, 0xf8, !PT ;  /* 0x0000003804027812 */ /* 0x000fe200078ef81b */
[----:B------:R-:W-:Y:S01]  /*1e30*/  UIMAD UR4, UR4, UR6, URZ ;  /* 0x00000006040472a4 */ /* 0x000fe2000f8e023f */
[----:B------:R-:W-:Y:S01]  /*1e40*/  SHF.R.U32.HI R3, RZ, 0x3, R4 ;  /* 0x00000003ff037819 */ /* 0x000fe20000011604 */
[----:B-1----:R-:W-:Y:S01]  /*1e50*/  IMAD.WIDE R40, R41, 0x40, R22 ;  /* 0x0000004029287825 */ /* 0x002fe200078e0216 */
[----:B------:R-:W-:Y:S01]  /*1e60*/  @!P6 MOV R13, 0x400 ;  /* 0x00000400000de802 */ /* 0x000fe20000000f00 */
[----:B------:R-:W-:Y:S01]  /*1e70*/  UIMAD UR7, UR21, UR7, UR4 ;  /* 0x00000007150772a4 */ /* 0x000fe2000f8e0204 */
[----:B------:R-:W-:Y:S01]  /*1e80*/  LOP3.LUT R3, R2, R3, RZ, 0x3c, !PT ;  /* 0x0000000302037212 */ /* 0x000fe200078e3cff */
[----:B--2---:R-:W-:Y:S01]  /*1e90*/  @!P0 IMAD R35, R41, R10, RZ ;  /* 0x0000000a29238224 */ /* 0x004fe200078e02ff */
[----:B------:R-:W-:Y:S01]  /*1ea0*/  LEA.HI R2, R7, R6, RZ, 0x6 ;  /* 0x0000000607027211 */ /* 0x000fe200078f30ff */
[----:B------:R-:W1:Y:S01]  /*1eb0*/  @!P1 LDC.64 R14, c[0x0][0x210] ;  /* 0x00008400ff0e9b82 */ /* 0x000e620000000a00 */
[----:B------:R-:W-:Y:S01]  /*1ec0*/  IADD3 R42, P5, R27, R42, RZ ;  /* 0x0000002a1b2a7210 */ /* 0x000fe20007fbe0ff */
[----:B------:R-:W-:Y:S01]  /*1ed0*/  @!P0 IMAD R35, R40, R11, R35 ;  /* 0x0000000b28238224 */ /* 0x000fe200078e0223 */
[----:B------:R-:W-:Y:S01]  /*1ee0*/  UMOV UR6, 0x400 ;  /* 0x0000040000067882 */ /* 0x000fe20000000000 */
[----:B------:R-:W-:Y:S01]  /*1ef0*/  IMAD.SHL.U32 R2, R2, 0x8, RZ ;  /* 0x0000000802027824 */ /* 0x000fe200078e00ff */
[----:B------:R-:W-:Y:S01]  /*1f00*/  UIMAD.WIDE.U32 UR28, UR10, 0x20, URZ ;  /* 0x000000200a1c78a5 */ /* 0x000fe2000f8e003f */
[----:B------:R-:W-:Y:S01]  /*1f10*/  IMAD R11, R23, UR10, RZ ;  /* 0x0000000a170b7c24 */ /* 0x000fe2000f8e02ff */
[----:B------:R-:W-:Y:S01]  /*1f20*/  SHF.R.S32.HI R85, RZ, 0x5, R84 ;  /* 0x00000005ff557819 */ /* 0x000fe20000011454 */
[----:B------:R-:W2:Y:S01]  /*1f30*/  S2UR UR4, SR_CgaCtaId ;  /* 0x00000000000479c3 */ /* 0x000ea20000008800 */
[----:B------:R-:W-:Y:S01]  /*1f40*/  LOP3.LUT R3, R3, 0xfffffe00, R2, 0xf8, !PT ;  /* 0xfffffe0003037812 */ /* 0x000fe200078ef802 */
[----:B------:R-:W-:Y:S01]  /*1f50*/  IMAD R2, R22, UR11, R11 ;  /* 0x0000000b16027c24 */ /* 0x000fe2000f8e020b */
[----:B---3--:R-:W-:Y:S01]  /*1f60*/  @!P1 LEA R28, R28, R9, 0x18 ;  /* 0x000000091c1c9211 */ /* 0x008fe200078ec0ff */
[----:B------:R-:W-:Y:S01]  /*1f70*/  IMAD.X R43, R25, 0x1, R12, P5 ;  /* 0x00000001192b7824 */ /* 0x000fe200028e060c */
[----:B------:R-:W-:-:S02]  /*1f80*/  @!P4 MOV R9, 0x400 ;  /* 0x000004000009c802 */ /* 0x000fc40000000f00 */
[----:B------:R-:W-:Y:S01]  /*1f90*/  @!P6 IADD3 R30, P5, R40, 0x20, RZ ;  /* 0x00000020281ee810 */ /* 0x000fe20007fbe0ff */
[----:B------:R-:W-:Y:S01]  /*1fa0*/  IMAD.WIDE.U32 R42, R22, UR10, R42 ;  /* 0x0000000a162a7c25 */ /* 0x000fe2000f8e002a */
[----:B----4-:R-:W-:Y:S02]  /*1fb0*/  @!P4 LEA R24, R24, R9, 0x18 ;  /* 0x000000091818c211 */ /* 0x010fe400078ec0ff */
[----:B------:R-:W-:Y:S01]  /*1fc0*/  IADD3.X R9, R25, UR8, RZ, P2, !PT ;  /* 0x0000000819097c10 */ /* 0x000fe200097fe4ff */
[----:B------:R-:W-:Y:S01]  /*1fd0*/  @!P6 IMAD.X R31, RZ, RZ, R41, P5 ;  /* 0x000000ffff1fe224 */ /* 0x000fe200028e0629 */
[----:B------:R-:W-:Y:S01]  /*1fe0*/  IADD3 R168, P2, R22, R5, RZ ;  /* 0x0000000516a87210 */ /* 0x000fe20007f5e0ff */
[----:B------:R-:W-:Y:S01]  /*1ff0*/  IMAD.MOV.U32 R165, RZ, RZ, R42 ;  /* 0x000000ffffa57224 */ /* 0x000fe200078e002a */
[----:B------:R-:W3:Y:S01]  /*2000*/  @!P1 LDC.64 R4, c[0x0][0x240] ;  /* 0x00009000ff049b82 */ /* 0x000ee20000000a00 */
[----:B------:R-:W-:Y:S01]  /*2010*/  IMAD.WIDE.U32 R32, R32, UR21, R8 ;  /* 0x0000001520207c25 */ /* 0x000fe2000f8e0008 */
[----:B-----5:R-:W-:Y:S01]  /*2020*/  @!P6 LEA R26, R26, R13, 0x18 ;  /* 0x0000000d1a1ae211 */ /* 0x020fe200078ec0ff */
[----:B------:R-:W-:Y:S01]  /*2030*/  UIADD3 UR21, UR13, -0x1, URZ ;  /* 0xffffffff0d157890 */ /* 0x000fe2000fffe03f */
[----:B------:R-:W-:Y:S01]  /*2040*/  LEA R239, R85, UR18, 0x4 ;  /* 0x0000001255ef7c11 */ /* 0x000fe2000f8e20ff */
[----:B------:R-:W-:Y:S01]  /*2050*/  IMAD.X R21, R23, 0x1, R21, P2 ;  /* 0x0000000117157824 */ /* 0x000fe200010e0615 */
[C---:B------:R-:W-:Y:S01]  /*2060*/  @!P1 IADD3 R34, P2, R40.reuse, 0x10, RZ ;  /* 0x0000001028229810 */ /* 0x040fe20007f5e0ff */
[----:B------:R-:W-:Y:S01]  /*2070*/  VIADD R37, R33, UR7 ;  /* 0x0000000721257c36 */ /* 0x000fe20008000000 */
[----:B------:R-:W4:Y:S01]  /*2080*/  @!P0 LDC.64 R8, c[0x0][0x210] ;  /* 0x00008400ff088b82 */ /* 0x000f220000000a00 */
[----:B------:R-:W-:Y:S01]  /*2090*/  @!P0 IMAD.MOV.U32 R36, RZ, RZ, R32 ;  /* 0x000000ffff248224 */ /* 0x000fe200078e0020 */
[----:B------:R-:W-:Y:S01]  /*20a0*/  USHF.L.U32 UR25, UR21, 0x6, URZ ;  /* 0x0000000615197899 */ /* 0x000fe2000800063f */
[--C-:B------:R-:W-:Y:S01]  /*20b0*/  @!P1 IMAD.X R11, RZ, RZ, R41.reuse, P2 ;  /* 0x000000ffff0b9224 */ /* 0x100fe200010e0629 */
[C---:B------:R-:W-:Y:S01]  /*20c0*/  @!P4 IADD3 R29, P2, R40.reuse, 0x30, RZ ;  /* 0x00000030281dc810 */ /* 0x040fe20007f5e0ff */
[----:B--2---:R-:W-:Y:S01]  /*20d0*/  ULEA UR4, UR4, UR6, 0x18 ;  /* 0x0000000604047291 */ /* 0x004fe2000f8ec03f */
[----:B------:R-:W-:Y:S01]  /*20e0*/  IMAD.IADD R2, R43, 0x1, R2 ;  /* 0x000000012b027824 */ /* 0x000fe200078e0202 */
[----:B------:R-:W-:Y:S01]  /*20f0*/  UIADD3 UR26, -UR25, UR19, URZ ;  /* 0x00000013191a7290 */ /* 0x000fe2000fffe13f */
[----:B------:R-:W2:Y:S01]  /*2100*/  @!P6 LDC.64 R12, c[0x0][0x240] ;  /* 0x00009000ff0ceb82 */ /* 0x000ea20000000a00 */
[----:B------:R-:W-:Y:S01]  /*2110*/  @!P4 IMAD.X R23, RZ, RZ, R41, P2 ;  /* 0x000000ffff17c224 */ /* 0x000fe200010e0629 */
[----:B------:R-:W-:Y:S01]  /*2120*/  ULDC.64 UR6, c[0x0][0x268] ;  /* 0x00009a0000067ab9 */ /* 0x000fe20000000a00 */
[----:B------:R-:W-:Y:S01]  /*2130*/  @!P0 IMAD.WIDE.U32 R40, R40, R10, R36 ;  /* 0x0000000a28288225 */ /* 0x000fe200078e0024 */
[----:B------:R-:W-:Y:S01]  /*2140*/  LEA R235, R3, UR4, 0x1 ;  /* 0x0000000403eb7c11 */ /* 0x000fe2000f8e08ff */
[----:B------:R-:W-:Y:S01]  /*2150*/  USHF.L.U32 UR8, UR11, 0x5, URZ ;  /* 0x000000050b087899 */ /* 0x000fe2000800063f */
[----:B------:R-:W-:Y:S01]  /*2160*/  LOP3.LUT R241, R241, 0x6, RZ, 0xc0, !PT ;  /* 0x00000006f1f17812 */ /* 0x000fe200078ec0ff */
[----:B------:R-:W-:Y:S01]  /*2170*/  @!P0 IMAD.IADD R10, R41, 0x1, R35 ;  /* 0x00000001290a8824 */ /* 0x000fe200078e0223 */
[----:B------:R-:W-:Y:S01]  /*2180*/  UIADD3 UR18, UR19, 0x1, -UR20 ;  /* 0x0000000113127890 */ /* 0x000fe2000fffe814 */
[----:B---3--:R-:W-:-:S02]  /*2190*/  @!P1 IMAD R33, R11, R4, RZ ;  /* 0x000000040b219224 */ /* 0x008fc400078e02ff */
[----:B------:R-:W-:Y:S01]  /*21a0*/  @!P1 IMAD.MOV.U32 R41, RZ, RZ, R37 ;  /* 0x000000ffff299224 */ /* 0x000fe200078e0025 */
[----:B------:R-:W-:Y:S01]  /*21b0*/  UIADD3 UR18, UR18, UR14, URZ ;  /* 0x0000000e12127290 */ /* 0x000fe2000fffe03f */
[----:B------:R-:W-:Y:S02]  /*21c0*/  @!P1 IMAD R33, R34, R5, R33 ;  /* 0x0000000522219224 */ /* 0x000fe400078e0221 */
[----:B------:R-:W-:Y:S01]  /*21d0*/  @!P6 IMAD.MOV.U32 R36, RZ, RZ, R32 ;  /* 0x000000ffff24e224 */ /* 0x000fe200078e0020 */
[----:B----4-:R-:W-:Y:S01]  /*21e0*/  @!P0 LEA R38, P2, R40, R8, 0x1 ;  /* 0x0000000828268211 */ /* 0x010fe200078408ff */
[----:B------:R-:W-:-:S03]  /*21f0*/  @!P1 IMAD R35, R3, 0x2, R28 ;  /* 0x0000000203239824 */ /* 0x000fc600078e021c */
[----:B------:R-:W-:Y:S01]  /*2200*/  @!P0 LEA.HI.X R39, R40, R9, R10, 0x1, P2 ;  /* 0x0000000928278211 */ /* 0x000fe200010f0c0a */
[----:B------:R-:W-:Y:S01]  /*2210*/  @!P1 IMAD.MOV.U32 R40, RZ, RZ, R32 ;  /* 0x000000ffff289224 */ /* 0x000fe200078e0020 */
[----:B------:R-:W-:Y:S01]  /*2220*/  ISETP.GE.AND P2, PT, R22, UR26, PT ;  /* 0x0000001a16007c0c */ /* 0x000fe2000bf46270 */
[----:B------:R-:W3:Y:S01]  /*2230*/  @!P6 LDC.64 R10, c[0x0][0x210] ;  /* 0x00008400ff0aeb82 */ /* 0x000ee20000000a00 */
[----:B--2---:R-:W-:Y:S01]  /*2240*/  @!P6 IMAD R31, R31, R12, RZ ;  /* 0x0000000c1f1fe224 */ /* 0x004fe200078e02ff */
[----:B------:R-:W-:Y:S01]  /*2250*/  @!PT LDS RZ, [RZ] ;  /* 0x00000000fffff984 */ /* 0x000fe20000000800 */
[----:B------:R-:W-:Y:S01]  /*2260*/  @!PT LDS RZ, [RZ] ;  /* 0x00000000fffff984 */ /* 0x000fe20000000800 */
[----:B------:R-:W-:Y:S01]  /*2270*/  @!PT LDS RZ, [RZ] ;  /* 0x00000000fffff984 */ /* 0x000fe20000000800 */
[----:B------:R-:W-:Y:S01]  /*2280*/  @!P0 LDGSTS.E.BYPASS.LTC128B.128 [R235], desc[UR16][R38.64] ;  /* 0x0000000026eb8fae */ /* 0x000fe2000b901d50 */
[----:B------:R-:W-:-:S03]  /*2290*/  @!P1 IMAD.WIDE.U32 R40, R34, R4, R40 ;  /* 0x0000000422289225 */ /* 0x000fc600078e0028 */
[----:B------:R-:W-:Y:S01]  /*22a0*/  @!P0 LDGSTS.E.BYPASS.LTC128B.128 [R235+0x2000], desc[UR16][R38.64+0x80] ;  /* 0x0200008026eb8fae */ /* 0x000fe2000b901d50 */
[----:B------:R-:W-:Y:S01]  /*22b0*/  @!P1 IMAD.IADD R34, R41, 0x1, R33 ;  /* 0x0000000129229824 */ /* 0x000fe200078e0221 */
[----:B------:R-:W2:Y:S01]  /*22c0*/  @!P4 LDC.64 R8, c[0x0][0x240] ;  /* 0x00009000ff08cb82 */ /* 0x000ea20000000a00 */
[----:B------:R-:W-:Y:S01]  /*22d0*/  @!P4 IMAD.MOV.U32 R33, RZ, RZ, R37 ;  /* 0x000000ffff21c224 */ /* 0x000fe200078e0025 */
[----:B------:R-:W-:Y:S01]  /*22e0*/  @!P0 LDGSTS.E.BYPASS.LTC128B.128 [R235+0x4000], desc[UR16][R38.64+0x100] ;  /* 0x0400010026eb8fae */ /* 0x000fe2000b901d50 */
[C---:B------:R-:W-:Y:S02]  /*22f0*/  @!P6 IMAD R31, R30.reuse, R13, R31 ;  /* 0x0000000d1e1fe224 */ /* 0x040fe400078e021f */
[----:B------:R-:W-:Y:S01]  /*2300*/  @!P6 IMAD.WIDE.U32 R36, R30, R12, R36 ;  /* 0x0000000c1e24e225 */ /* 0x000fe200078e0024 */
[----:B------:R-:W-:Y:S01]  /*2310*/  @!P0 LDGSTS.E.BYPASS.LTC128B.128 [R235+0x6000], desc[UR16][R38.64+0x180] ;  /* 0x0600018026eb8fae */ /* 0x000fe2000b901d50 */
[C---:B-1----:R-:W-:Y:S01]  /*2320*/  @!P1 LEA R14, P0, R40.reuse, R14, 0x1 ;  /* 0x0000000e280e9211 */ /* 0x042fe200078008ff */
[----:B------:R-:W1:Y:S01]  /*2330*/  @!P4 LDC.64 R4, c[0x0][0x210] ;  /* 0x00008400ff04cb82 */ /* 0x000e620000000a00 */
[----:B------:R-:W4:Y:S02]  /*2340*/  @!P2 S2R R30, SR_CgaCtaId ;  /* 0x00000000001ea919 */ /* 0x000f240000008800 */
[----:B------:R-:W-:Y:S01]  /*2350*/  @!P1 LEA.HI.X R15, R40, R15, R34, 0x1, P0 ;  /* 0x0000000f280f9211 */ /* 0x000fe200000f0c22 */
[----:B------:R-:W-:-:S04]  /*2360*/  @!P6 IMAD.IADD R34, R37, 0x1, R31 ;  /* 0x000000012522e824 */ /* 0x000fc800078e021f */
[----:B------:R-:W5:Y:S01]  /*2370*/  @!P2 LDC.64 R12, c[0x0][0x218] ;  /* 0x00008600ff0cab82 */ /* 0x000f620000000a00 */
[C---:B---3--:R-:W-:Y:S01]  /*2380*/  @!P6 LEA R10, P0, R36.reuse, R10, 0x1 ;  /* 0x0000000a240ae211 */ /* 0x048fe200078008ff */
[----:B------:R-:W-:Y:S03]  /*2390*/  @!P1 LDGSTS.E.BYPASS.LTC128B.128 [R35+0x800], desc[UR16][R14.64] ;  /* 0x008000000e239fae */ /* 0x000fe6000b901d50 */
[----:B------:R-:W-:Y:S01]  /*23a0*/  @!P6 LEA.HI.X R11, R36, R11, R34, 0x1, P0 ;  /* 0x0000000b240be211 */ /* 0x000fe200000f0c22 */
[----:B------:R-:W-:Y:S01]  /*23b0*/  @!P1 LDGSTS.E.BYPASS.LTC128B.128 [R35+0x2800], desc[UR16][R14.64+0x80] ;  /* 0x028000800e239fae */ /* 0x000fe2000b901d50 */
[----:B------:R-:W-:Y:S01]  /*23c0*/  ISETP.GE.AND P0, PT, R18, UR26, PT ;  /* 0x0000001a12007c0c */ /* 0x000fe2000bf06270 */
[----:B--2---:R-:W-:Y:S02]  /*23d0*/  @!P4 IMAD R28, R23, R8, RZ ;  /* 0x00000008171cc224 */ /* 0x004fe400078e02ff */
[----:B------:R-:W-:Y:S01]  /*23e0*/  @!P6 IMAD R23, R3, 0x2, R26 ;  /* 0x000000020317e824 */ /* 0x000fe200078e021a */
[----:B------:R-:W-:Y:S01]  /*23f0*/  @!P1 LDGSTS.E.BYPASS.LTC128B.128 [R35+0x4800], desc[UR16][R14.64+0x100] ;  /* 0x048001000e239fae */ /* 0x000fe2000b901d50 */
[----:B------:R-:W-:-:S02]  /*2400*/  @!P4 IMAD R9, R29, R9, R28 ;  /* 0x000000091d09c224 */ /* 0x000fc400078e021c */
[----:B------:R-:W-:Y:S01]  /*2410*/  @!P4 IMAD.WIDE.U32 R32, R29, R8, R32 ;  /* 0x000000081d20c225 */ /* 0x000fe200078e0020 */
[----:B------:R2:W-:Y:S01]  /*2420*/  @!P1 LDGSTS.E.BYPASS.LTC128B.128 [R35+0x6800], desc[UR16][R14.64+0x180] ;  /* 0x068001800e239fae */ /* 0x0005e2000b901d50 */
[----:B------:R-:W-:Y:S02]  /*2430*/  IADD3 R8, P1, R27, UR24, RZ ;  /* 0x000000181b087c10 */ /* 0x000fe4000ff3e0ff */
[----:B------:R-:W-:Y:S01]  /*2440*/  @!P4 IMAD.IADD R9, R33, 0x1, R9 ;  /* 0x000000012109c824 */ /* 0x000fe200078e0209 */
[----:B------:R-:W-:Y:S01]  /*2450*/  @!P6 LDGSTS.E.BYPASS.LTC128B.128 [R23+0x1000], desc[UR16][R10.64] ;  /* 0x010000000a17efae */ /* 0x000fe2000b901d50 */
[----:B-1----:R-:W-:-:S03]  /*2460*/  @!P4 LEA R26, P5, R32, R4, 0x1 ;  /* 0x00000004201ac211 */ /* 0x002fc600078a08ff */
[----:B------:R-:W-:Y:S01]  /*2470*/  @!P6 LDGSTS.E.BYPASS.LTC128B.128 [R23+0x3000], desc[UR16][R10.64+0x80] ;  /* 0x030000800a17efae */ /* 0x000fe2000b901d50 */
[----:B------:R-:W-:Y:S02]  /*2480*/  @!P4 LEA.HI.X R27, R32, R5, R9, 0x1, P5 ;  /* 0x00000005201bc211 */ /* 0x000fe400028f0c09 */
[----:B------:R-:W-:Y:S01]  /*2490*/  IADD3.X R9, R25, UR23, RZ, P1, !PT ;  /* 0x0000001719097c10 */ /* 0x000fe20008ffe4ff */
[----:B------:R-:W-:Y:S01]  /*24a0*/  @!P6 LDGSTS.E.BYPASS.LTC128B.128 [R23+0x5000], desc[UR16][R10.64+0x100] ;  /* 0x050001000a17efae */ /* 0x000fe2000b901d50 */
[----:B------:R-:W1:Y:S01]  /*24b0*/  @!P0 LDC.64 R4, c[0x0][0x218] ;  /* 0x00008600ff048b82 */ /* 0x000e620000000a00 */
[----:B------:R-:W-:Y:S01]  /*24c0*/  ISETP.GE.AND P5, PT, R16, UR26, PT ;  /* 0x0000001a10007c0c */ /* 0x000fe2000bfa6270 */
[----:B------:R-:W-:Y:S01]  /*24d0*/  @!P4 IMAD R25, R3, 0x2, R24 ;  /* 0x000000020319c824 */ /* 0x000fe200078e0218 */
[----:B------:R3:W-:Y:S01]  /*24e0*/  @!P6 LDGSTS.E.BYPASS.LTC128B.128 [R23+0x7000], desc[UR16][R10.64+0x180] ;  /* 0x070001800a17efae */ /* 0x0007e2000b901d50 */
[----:B------:R-:W-:Y:S01]  /*24f0*/  ISETP.GE.AND P6, PT, R17, UR26, PT ;  /* 0x0000001a11007c0c */ /* 0x000fe2000bfc6270 */
[----:B------:R-:W-:-:S02]  /*2500*/  IMAD.U32 R24, RZ, RZ, UR10 ;  /* 0x0000000aff187e24 */ /* 0x000fc4000f8e00ff */
[----:B------:R-:W-:Y:S04]  /*2510*/  @!P4 LDGSTS.E.BYPASS.LTC128B.128 [R25+0x1800], desc[UR16][R26.64] ;  /* 0x018000001a19cfae */ /* 0x000fe8000b901d50 */
[----:B------:R-:W-:Y:S01]  /*2520*/  @!P4 LDGSTS.E.BYPASS.LTC128B.128 [R25+0x3800], desc[UR16][R26.64+0x80] ;  /* 0x038000801a19cfae */ /* 0x000fe2000b901d50 */
[----:B--2---:R-:W-:-:S03]  /*2530*/  @!P2 MOV R15, 0x400 ;  /* 0x00000400000fa802 */ /* 0x004fc60000000f00 */
[----:B------:R-:W-:Y:S01]  /*2540*/  @!P4 LDGSTS.E.BYPASS.LTC128B.128 [R25+0x5800], desc[UR16][R26.64+0x100] ;  /* 0x058001001a19cfae */ /* 0x000fe2000b901d50 */
[C---:B-----5:R-:W-:Y:S01]  /*2550*/  @!P2 LEA R14, P1, R165.reuse, R12, 0x1 ;  /* 0x0000000ca50ea211 */ /* 0x060fe200078208ff */
[----:B------:R-:W-:Y:S01]  /*2560*/  VOTEU.ALL UP0, P5 ;  /* 0x00000000003f7886 */ /* 0x000fe20002800000 */
[----:B----4-:R-:W-:Y:S01]  /*2570*/  @!P2 LEA R30, R30, R15, 0x18 ;  /* 0x0000000f1e1ea211 */ /* 0x010fe200078ec0ff */
[----:B------:R-:W2:Y:S01]  /*2580*/  @!P6 S2R R12, SR_CgaCtaId ;  /* 0x00000000000ce919 */ /* 0x000ea20000008800 */
[----:B------:R-:W-:Y:S02]  /*2590*/  @!P2 LEA.HI.X R15, R165, R13, R2, 0x1, P1 ;  /* 0x0000000da50fa211 */ /* 0x000fe400008f0c02 */
[----:B------:R-:W-:Y:S01]  /*25a0*/  @!P0 LEA R24, P1, R24, R165, 0x4 ;  /* 0x000000a518188211 */ /* 0x000fe200078220ff */
[----:B------:R-:W4:Y:S01]  /*25b0*/  @!P0 S2R R13, SR_CgaCtaId ;  /* 0x00000000000d8919 */ /* 0x000f220000008800 */
[----:B------:R-:W-:Y:S01]  /*25c0*/  @!P2 IMAD R29, R3, 0x2, R30 ;  /* 0x00000002031da824 */ /* 0x000fe200078e021e */
[----:B------:R5:W-:Y:S01]  /*25d0*/  @!P4 LDGSTS.E.BYPASS.LTC128B.128 [R25+0x7800], desc[UR16][R26.64+0x180] ;  /* 0x078001801a19cfae */ /* 0x000be2000b901d50 */
[----:B------:R-:W-:Y:S01]  /*25e0*/  ISETP.GE.AND P4, PT, R18, UR26, PT ;  /* 0x0000001a12007c0c */ /* 0x000fe2000bf86270 */
[----:B------:R-:W-:Y:S01]  /*25f0*/  IMAD.U32 R18, RZ, RZ, UR10 ;  /* 0x0000000aff127e24 */ /* 0x000fe2000f8e00ff */
[----:B---3--:R-:W-:Y:S01]  /*2600*/  LEA.HI R10, R7, R6, RZ, 0x4 ;  /* 0x00000006070a7211 */ /* 0x008fe200078f20ff */
[----:B------:R-:W-:Y:S01]  /*2610*/  IMAD.U32 R23, RZ, RZ, UR11 ;  /* 0x0000000bff177e24 */ /* 0x000fe2000f8e00ff */
[----:B------:R-:W3:Y:S01]  /*2620*/  @!P5 S2R R11, SR_CgaCtaId ;  /* 0x00000000000bd919 */ /* 0x000ee20000008800 */
[----:B------:R-:W-:Y:S01]  /*2630*/  IMAD.MOV.U32 R7, RZ, RZ, 0x10 ;  /* 0x00000010ff077424 */ /* 0x000fe200078e00ff */
[----:B------:R-:W-:Y:S02]  /*2640*/  @!P2 LDGSTS.E.BYPASS.LTC128B.128 [R29+0x8000], desc[UR16][R14.64] ;  /* 0x080000000e1dafae */ /* 0x000fe4000b901d50 */
[----:B------:R-:W-:-:S02]  /*2650*/  @!P0 LEA.HI.X R23, R18, R2, R23, 0x4, P1 ;  /* 0x0000000212178211 */ /* 0x000fc400008f2417 */
[----:B-1----:R-:W-:Y:S01]  /*2660*/  @!P0 LEA R18, P1, R24, R4, 0x1 ;  /* 0x0000000418128211 */ /* 0x002fe200078208ff */
[----:B------:R-:W-:Y:S04]  /*2670*/  @!P2 LDGSTS.E.BYPASS.LTC128B.128 [R29+0xa000], desc[UR16][R14.64+0x80] ;  /* 0x0a0000800e1dafae */ /* 0x000fe8000b901d50 */
[----:B------:R-:W-:Y:S04]  /*2680*/  @!P2 LDGSTS.E.BYPASS.LTC128B.128 [R29+0xc000], desc[UR16][R14.64+0x100] ;  /* 0x0c0001000e1dafae */ /* 0x000fe8000b901d50 */
[----:B------:R1:W-:Y:S01]  /*2690*/  @!P2 LDGSTS.E.BYPASS.LTC128B.128 [R29+0xe000], desc[UR16][R14.64+0x180] ;  /* 0x0e0001800e1dafae */ /* 0x0003e2000b901d50 */
[----:B------:R-:W-:-:S02]  /*26a0*/  ISETP.GE.AND P2, PT, R17, UR26, PT ;  /* 0x0000001a11007c0c */ /* 0x000fc4000bf46270 */
[----:B------:R-:W-:Y:S01]  /*26b0*/  SHF.R.S32.HI R17, RZ, 0x4, R10 ;  /* 0x00000004ff117819 */ /* 0x000fe2000001140a */
[----:B-----5:R-:W-:Y:S01]  /*26c0*/  IMAD R25, R19, UR6, RZ ;  /* 0x0000000613197c24 */ /* 0x020fe2000f8e02ff */
[----:B------:R-:W-:Y:S01]  /*26d0*/  @!P0 LEA.HI.X R19, R24, R5, R23, 0x1, P1 ;  /* 0x0000000518138211 */ /* 0x000fe200008f0c17 */
[----:B------:R-:W-:Y:S01]  /*26e0*/  IMAD.U32 R26, RZ, RZ, UR10 ;  /* 0x0000000aff1a7e24 */ /* 0x000fe2000f8e00ff */
[----:B------:R-:W-:Y:S01]  /*26f0*/  ISETP.GE.AND P1, PT, R16, UR26, PT ;  /* 0x0000001a10007c0c */ /* 0x000fe2000bf26270 */
[----:B------:R-:W-:Y:S01]  /*2700*/  IMAD R4, R20, UR7, R25 ;  /* 0x0000000714047c24 */ /* 0x000fe2000f8e0219 */
[----:B------:R-:W-:Y:S01]  /*2710*/  LEA.HI R5, R10, R17, RZ, 0x1 ;  /* 0x000000110a057211 */ /* 0x000fe200078f08ff */
[----:B------:R-:W-:Y:S01]  /*2720*/  IMAD.WIDE.U32 R24, R20, UR6, R8 ;  /* 0x0000000614187c25 */ /* 0x000fe2000f8e0008 */
[----:B------:R-:W-:Y:S01]  /*2730*/  @!P0 MOV R16, 0x400 ;  /* 0x0000040000108802 */ /* 0x000fe20000000f00 */
[----:B------:R-:W5:Y:S01]  /*2740*/  @!P6 LDC.64 R8, c[0x0][0x218] ;  /* 0x00008600ff08eb82 */ /* 0x000f620000000a00 */
[----:B------:R-:W-:Y:S01]  /*2750*/  @!P5 MOV R20, 0x400 ;  /* 0x000004000014d802 */ /* 0x000fe20000000f00 */
[----:B------:R-:W-:Y:S01]  /*2760*/  IMAD.IADD R25, R25, 0x1, R4 ;  /* 0x0000000119197824 */ /* 0x000fe200078e0204 */
[----:B----4-:R-:W-:Y:S01]  /*2770*/  @!P0 LEA R4, R13, R16, 0x18 ;  /* 0x000000100d048211 */ /* 0x010fe200078ec0ff */
[----:B------:R-:W-:Y:S01]  /*2780*/  IMAD.U32 R13, RZ, RZ, UR8 ;  /* 0x00000008ff0d7e24 */ /* 0x000fe2000f8e00ff */
[----:B------:R-:W-:Y:S01]  /*2790*/  @!UP0 UIMAD UR8, UR11, 0x30, URZ ;  /* 0x000000300b0888a4 */ /* 0x000fe2000f8e023f */
[----:B------:R-:W-:-:S02]  /*27a0*/  ULDC.64 UR6, c[0x0][0x250] ;  /* 0x0000940000067ab9 */ /* 0x000fc40000000a00 */
[----:B------:R-:W-:Y:S01]  /*27b0*/  VOTEU.ALL UP0, P1 ;  /* 0x00000000003f7886 */ /* 0x000fe20000800000 */
[----:B------:R-:W-:Y:S01]  /*27c0*/  IMAD R21, R21, UR6, RZ ;  /* 0x0000000615157c24 */ /* 0x000fe2000f8e02ff */
[----:B------:R-:W-:Y:S01]  /*27d0*/  USHF.L.U32 UR24, UR7, 0x5, URZ ;  /* 0x0000000507187899 */ /* 0x000fe2000800063f */
[----:B-1----:R-:W-:Y:S01]  /*27e0*/  LOP3.LUT R14, R5, 0xfffffffe, RZ, 0xc0, !PT ;  /* 0xfffffffe050e7812 */ /* 0x002fe200078ec0ff */
[----:B------:R-:W-:Y:S01]  /*27f0*/  @!P0 IMAD R15, R3, 0x2, R4 ;  /* 0x00000002030f8824 */ /* 0x000fe200078e0204 */
[----:B------:R-:W-:Y:S01]  /*2800*/  @!P6 MOV R5, 0x400 ;  /* 0x000004000005e802 */ /* 0x000fe20000000f00 */
[----:B------:R-:W-:Y:S02]  /*2810*/  @!UP0 UIMAD UR23, UR7, 0x60, URZ ;  /* 0x00000060071788a4 */ /* 0x000fe4000f8e023f */
[----:B------:R-:W-:Y:S01]  /*2820*/  IMAD.IADD R14, R17, 0x1, -R14 ;  /* 0x00000001110e7824 */ /* 0x000fe200078e0a0e */
[----:B--2---:R-:W-:Y:S01]  /*2830*/  @!P6 LEA R16, R12, R5, 0x18 ;  /* 0x000000050c10e211 */ /* 0x004fe200078ec0ff */
[----:B------:R-:W-:Y:S01]  /*2840*/  @!P0 LDGSTS.E.BYPASS.LTC128B.128 [R15+0x8800], desc[UR16][R18.64] ;  /* 0x08800000120f8fae */ /* 0x000fe2000b901d50 */
[----:B------:R-:W1:Y:S01]  /*2850*/  @!P5 LDC.64 R4, c[0x0][0x218] ;  /* 0x00008600ff04db82 */ /* 0x000e620000000a00 */
[----:B---3--:R-:W-:Y:S01]  /*2860*/  @!P5 LEA R12, R11, R20, 0x18 ;  /* 0x000000140b0cd211 */ /* 0x008fe200078ec0ff */
[----:B------:R-:W-:Y:S01]  /*2870*/  UISETP.GT.AND UP0, UPT, UR21, UR5, UPT ;  /* 0x000000051500728c */ /* 0x000fe2000bf04270 */
[----:B------:R-:W-:Y:S04]  /*2880*/  @!P0 LDGSTS.E.BYPASS.LTC128B.128 [R15+0xa800], desc[UR16][R18.64+0x80] ;  /* 0x0a800080120f8fae */ /* 0x000fe8000b901d50 */
[----:B------:R-:W-:Y:S04]  /*2890*/  @!P0 LDGSTS.E.BYPASS.LTC128B.128 [R15+0xc800], desc[UR16][R18.64+0x100] ;  /* 0x0c800100120f8fae */ /* 0x000fe8000b901d50 */
[----:B------:R2:W-:Y:S01]  /*28a0*/  @!P0 LDGSTS.E.BYPASS.LTC128B.128 [R15+0xe800], desc[UR16][R18.64+0x180] ;  /* 0x0e800180120f8fae */ /* 0x0005e2000b901d50 */
[----:B------:R-:W-:-:S04]  /*28b0*/  @!P6 IADD3 R11, P0, R165, UR28, RZ ;  /* 0x0000001ca50bec10 */ /* 0x000fc8000ff1e0ff */
[----:B------:R-:W-:Y:S01]  /*28c0*/  @!P6 IADD3.X R20, R2, UR29, R13, P0, !PT ;  /* 0x0000001d0214ec10 */ /* 0x000fe200087fe40d */
[C---:B------:R-:W-:Y:S01]  /*28d0*/  IMAD R13, R168.reuse, UR7, R21 ;  /* 0x00000007a80d7c24 */ /* 0x040fe2000f8e0215 */
[----:B-----5:R-:W-:Y:S01]  /*28e0*/  @!P6 LEA R8, P0, R11, R8, 0x1 ;  /* 0x000000080b08e211 */ /* 0x020fe200078008ff */
[----:B------:R-:W-:-:S03]  /*28f0*/  IMAD.WIDE.U32 R168, R168, UR6, R24 ;  /* 0x00000006a8a87c25 */ /* 0x000fc6000f8e0018 */
[----:B------:R-:W-:Y:S01]  /*2900*/  @!P6 LEA.HI.X R9, R11, R9, R20, 0x1, P0 ;  /* 0x000000090b09e211 */ /* 0x000fe200000f0c14 */
[C---:B------:R-:W-:Y:S02]  /*2910*/  @!P6 IMAD R11, R3.reuse, 0x2, R16 ;  /* 0x00000002030be824 */ /* 0x040fe400078e0210 */
[----:B------:R-:W-:Y:S02]  /*2920*/  @!P5 IMAD R3, R3, 0x2, R12 ;  /* 0x000000020303d824 */ /* 0x000fe400078e020c */
[----:B------:R-:W-:Y:S01]  /*2930*/  IMAD.IADD R166, R169, 0x1, R13 ;  /* 0x00000001a9a67824 */ /* 0x000fe200078e020d */
[----:B------:R-:W-:Y:S01]  /*2940*/  @!P6 LDGSTS.E.BYPASS.LTC128B.128 [R11+0x9000], desc[UR16][R8.64] ;  /* 0x09000000080befae */ /* 0x000fe2000b901d50 */
[----:B------:R-:W-:-:S03]  /*2950*/  IMAD.U32 R13, RZ, RZ, UR6 ;  /* 0x00000006ff0d7e24 */ /* 0x000fc6000f8e00ff */
[----:B------:R-:W-:Y:S04]  /*2960*/  @!P6 LDGSTS.E.BYPASS.LTC128B.128 [R11+0xb000], desc[UR16][R8.64+0x80] ;  /* 0x0b000080080befae */ /* 0x000fe8000b901d50 */
[----:B------:R-:W-:Y:S01]  /*2970*/  @!P6 LDGSTS.E.BYPASS.LTC128B.128 [R11+0xd000], desc[UR16][R8.64+0x100] ;  /* 0x0d000100080befae */ /* 0x000fe2000b901d50 */
[----:B--2---:R-:W-:Y:S01]  /*2980*/  @!P5 IMAD.MOV.U32 R18, RZ, RZ, R165 ;  /* 0x000000ffff12d224 */ /* 0x004fe200078e00a5 */
[----:B------:R-:W-:Y:S01]  /*2990*/  LOP3.LUT R15, R10, 0xfffffff0, RZ, 0xc0, !PT ;  /* 0xfffffff00a0f7812 */ /* 0x000fe200078ec0ff */
[----:B------:R-:W-:Y:S01]  /*29a0*/  @!P5 IMAD.MOV.U32 R19, RZ, RZ, R2 ;  /* 0x000000ffff13d224 */ /* 0x000fe200078e0002 */
[----:B------:R2:W-:Y:S01]  /*29b0*/  @!P6 LDGSTS.E.BYPASS.LTC128B.128 [R11+0xf000], desc[UR16][R8.64+0x180] ;  /* 0x0f000180080befae */ /* 0x0005e2000b901d50 */
[C---:B------:R-:W-:Y:S01]  /*29c0*/  ISETP.GE.AND P6, PT, R22.reuse, UR26, PT ;  /* 0x0000001a16007c0c */ /* 0x040fe2000bfc6270 */
[----:B------:R-:W-:Y:S01]  /*29d0*/  IMAD.SHL.U32 R22, R22, 0x8, RZ ;  /* 0x0000000816167824 */ /* 0x000fe200078e00ff */
[----:B------:R-:W-:Y:S01]  /*29e0*/  UIMAD.WIDE.U32 UR26, UR6, 0x20, URZ ;  /* 0x00000020061a78a5 */ /* 0x000fe2000f8e003f */
[----:B------:R-:W-:-:S04]  /*29f0*/  @!P5 IMAD.WIDE.U32 R26, R26, 0x30, R18 ;  /* 0x000000301a1ad825 */ /* 0x000fc800078e0012 */
[----:B------:R-:W-:Y:S01]  /*2a00*/  @!P5 VIADD R10, R27, UR8 ;  /* 0x000000081b0adc36 */ /* 0x000fe20008000000 */
[----:B-1----:R-:W-:Y:S01]  /*2a10*/  @!P5 LEA R16, P0, R26, R4, 0x1 ;  /* 0x000000041a10d211 */ /* 0x002fe200078008ff */
[----:B------:R-:W-:Y:S01]  /*2a20*/  IMAD.IADD R15, R6, 0x1, -R15 ;  /* 0x00000001060f7824 */ /* 0x000fe200078e0a0f */
[----:B------:R-:W-:Y:S02]  /*2a30*/  ULDC.64 UR8, c[0x0][0x220] ;  /* 0x0000880000087ab9 */ /* 0x000fe40000000a00 */
[----:B------:R-:W-:Y:S01]  /*2a40*/  @!P5 LEA.HI.X R17, R26, R5, R10, 0x1, P0 ;  /* 0x000000051a11d211 */ /* 0x000fe200000f0c0a */
[----:B------:R-:W-:Y:S01]  /*2a50*/  IMAD.SHL.U32 R5, R0, 0x40, RZ ;  /* 0x0000004000057824 */ /* 0x000fe200078e00ff */
[----:B------:R-:W-:Y:S02]  /*2a60*/  SHF.R.S32.HI R4, RZ, 0x1f, R15 ;  /* 0x0000001fff047819 */ /* 0x000fe4000001140f */
[----:B------:R-:W-:Y:S01]  /*2a70*/  LEA R232, P0, R168, UR8, 0x1 ;  /* 0x00000008a8e87c11 */ /* 0x000fe2000f8008ff */
[----:B------:R-:W-:Y:S01]  /*2a80*/  @!P5 LDGSTS.E.BYPASS.LTC128B.128 [R3+0x9800], desc[UR16][R16.64] ;  /* 0x098000001003dfae */ /* 0x000fe2000b901d50 */
[----:B------:R-:W-:-:S02]  /*2a90*/  LEA.HI R4, R4, R15, RZ, 0x3 ;  /* 0x0000000f04047211 */ /* 0x000fc400078f18ff */
[----:B------:R-:W-:Y:S01]  /*2aa0*/  LOP3.LUT R5, R5, 0x1c0, RZ, 0xc0, !PT ;  /* 0x000001c005057812 */ /* 0x000fe200078ec0ff */
[----:B------:R-:W-:Y:S01]  /*2ab0*/  @!P5 LDGSTS.E.BYPASS.LTC128B.128 [R3+0xb800], desc[UR16][R16.64+0x80] ;  /* 0x0b8000801003dfae */ /* 0x000fe2000b901d50 */
[C---:B------:R-:W-:Y:S01]  /*2ac0*/  LOP3.LUT R10, R4.reuse, 0xfffffff8, RZ, 0xc0, !PT ;  /* 0xfffffff8040a7812 */ /* 0x040fe200078ec0ff */
[----:B------:R-:W-:Y:S01]  /*2ad0*/  IMAD.SHL.U32 R4, R4, 0x40, RZ ;  /* 0x0000004004047824 */ /* 0x000fe200078e00ff */
[----:B------:R-:W-:Y:S01]  /*2ae0*/  LEA.HI.X R231, R168, UR9, R166, 0x1, P0 ;  /* 0x00000009a8e77c11 */ /* 0x000fe200080f0ca6 */
[----:B------:R-:W-:Y:S01]  /*2af0*/  @!P5 LDGSTS.E.BYPASS.LTC128B.128 [R3+0xd800], desc[UR16][R16.64+0x100] ;  /* 0x0d8001001003dfae */ /* 0x000fe2000b901d50 */
[----:B--2---:R-:W-:Y:S01]  /*2b00*/  LOP3.LUT R9, R5, 0x8, R22, 0xf8, !PT ;  /* 0x0000000805097812 */ /* 0x004fe200078ef816 */
[----:B------:R-:W-:Y:S01]  /*2b10*/  IMAD.U32 R11, RZ, RZ, UR6 ;  /* 0x00000006ff0b7e24 */ /* 0x000fe2000f8e00ff */
[----:B------:R-:W-:Y:S01]  /*2b20*/  SHF.R.U32.HI R8, RZ, 0x3, R5 ;  /* 0x00000003ff087819 */ /* 0x000fe20000011605 */
[----:B------:R1:W-:Y:S01]  /*2b30*/  @!P5 LDGSTS.E.BYPASS.LTC128B.128 [R3+0xf800], desc[UR16][R16.64+0x180] ;  /* 0x0f8001801003dfae */ /* 0x0003e2000b901d50 */
[----:B------:R-:W-:Y:S01]  /*2b40*/  IMAD.IADD R5, R15, 0x1, -R10 ;  /* 0x000000010f057824 */ /* 0x000fe200078e0a0a */
[----:B------:R-:W-:Y:S01]  /*2b50*/  LOP3.LUT R4, R4, 0xfffffe00, RZ, 0xc0, !PT ;  /* 0xfffffe0004047812 */ /* 0x000fe200078ec0ff */
[----:B------:R-:W-:Y:S01]  /*2b60*/  IMAD.SHL.U32 R15, R14, 0x8, RZ ;  /* 0x000000080e0f7824 */ /* 0x000fe200078e00ff */
[----:B------:R-:W0:Y:S01]  /*2b70*/  LDGDEPBAR ;  /* 0x00000000000079af */ /* 0x000e220000000000 */
[----:B------:R-:W-:Y:S01]  /*2b80*/  IMAD.SHL.U32 R10, R5, 0x40, RZ ;  /* 0x00000040050a7824 */ /* 0x000fe200078e00ff */
[----:B------:R-:W-:Y:S01]  /*2b90*/  LOP3.LUT R9, R9, R8, RZ, 0x3c, !PT ;  /* 0x0000000809097212 */ /* 0x000fe200078e3cff */
[----:B------:R-:W-:-:S02]  /*2ba0*/  IMAD.U32 R8, RZ, RZ, UR7 ;  /* 0x00000007ff087e24 */ /* 0x000fc4000f8e00ff */
[----:B------:R-:W-:Y:S01]  /*2bb0*/  @!P6 IMAD.MOV.U32 R233, RZ, RZ, R231 ;  /* 0x000000ffffe9e224 */ /* 0x000fe200078e00e7 */
[----:B------:R-:W-:Y:S01]  /*2bc0*/  LOP3.LUT R10, R10, 0x1c0, RZ, 0xc0, !PT ;  /* 0x000001c00a0a7812 */ /* 0x000fe200078ec0ff */
[----:B------:R-:W-:Y:S02]  /*2bd0*/  IMAD R229, R14, 0x200, R9 ;  /* 0x000002000ee57824 */ /* 0x000fe400078e0209 */
[----:B------:R-:W-:Y:S01]  /*2be0*/  IMAD.U32 R9, RZ, RZ, UR6 ;  /* 0x00000006ff097e24 */ /* 0x000fe2000f8e00ff */
[----:B------:R-:W-:Y:S01]  /*2bf0*/  LOP3.LUT R14, R10, 0x8, R15, 0xf8, !PT ;  /* 0x000000080a0e7812 */ /* 0x000fe200078ef80f */
[----:B------:R-:W-:Y:S01]  /*2c00*/  @!P1 IMAD.MOV.U32 R230, RZ, RZ, R232 ;  /* 0x000000ffffe69224 */ /* 0x000fe200078e00e8 */
[----:B------:R-:W-:-:S03]  /*2c10*/  LEA R229, R229, UR4, 0x1 ;  /* 0x00000004e5e57c11 */ /* 0x000fc6000f8e08ff */
[----:B------:R-:W-:-:S04]  /*2c20*/  @!P1 IMAD.WIDE.U32 R12, R13, 0x60, R230 ;  /* 0x000000600d0c9825 */ /* 0x000fc800078e00e6 */
[----:B------:R-:W-:Y:S02]  /*2c30*/  IMAD R230, R85, 0x400, R4 ;  /* 0x0000040055e67824 */ /* 0x000fe400078e0204 */
[----:B------:R-:W-:Y:S01]  /*2c40*/  @!P1 VIADD R13, R13, UR23 ;  /* 0x000000170d0d9c36 */ /* 0x000fe20008000000 */
[----:B-1----:R-:W-:Y:S01]  /*2c50*/  SHF.R.U32.HI R3, RZ, 0x3, R10 ;  /* 0x00000003ff037819 */ /* 0x002fe2000001160a */
[----:B------:R-:W-:-:S04]  /*2c60*/  DEPBAR.LE SB0, 0x0 ;  /* 0x000080000000791a */ /* 0x000fc80000000000 */
[----:B------:R-:W-:Y:S01]  /*2c70*/  BAR.SYNC.DEFER_BLOCKING 0x0 ;  /* 0x0000000000007b1d */ /* 0x000fe20000010000 */
[----:B------:R-:W-:Y:S01]  /*2c80*/  @!P2 LEA R10, P0, R11, R232, 0x6 ;  /* 0x000000e80b0aa211 */ /* 0x000fe200078030ff */
[----:B------:R-:W-:Y:S01]  /*2c90*/  VIADD R227, R229, 0x8020 ;  /* 0x00008020e5e37836 */ /* 0x000fe20000000000 */
[----:B------:R-:W-:Y:S02]  /*2ca0*/  LOP3.LUT R3, R14, R3, RZ, 0x3c, !PT ;  /* 0x000000030e037212 */ /* 0x000fe400078e3cff */
[----:B------:R-:W-:Y:S01]  /*2cb0*/  @!P2 LEA.HI.X R11, R9, R231, R8, 0x6, P0 ;  /* 0x000000e7090ba211 */ /* 0x000fe200000f3408 */
[----:B------:R-:W-:Y:S01]  /*2cc0*/  IMAD.U32 R8, RZ, RZ, UR24 ;  /* 0x00000018ff087e24 */ /* 0x000fe2000f8e00ff */
[----:B------:R-:W-:Y:S01]  /*2cd0*/  @!P4 IADD3 R14, P0, R232, UR26, RZ ;  /* 0x0000001ae80ecc10 */ /* 0x000fe2000ff1e0ff */
[----:B------:R-:W-:-:S03]  /*2ce0*/  IMAD.IADD R230, R3, 0x1, R230 ;  /* 0x0000000103e67824 */ /* 0x000fc600078e02e6 */
[----:B------:R-:W-:Y:S02]  /*2cf0*/  @!P4 IADD3.X R15, R231, UR27, R8, P0, !PT ;  /* 0x0000001be70fcc10 */ /* 0x000fe400087fe408 */
        /* <DEDUP_REMOVED lines=47> */
[----:B------:R-:W-:Y:S02]  /*2ff0*/  LDSM.16.M88.4 R40, [R230] ;  /* 0x00000000e628783b */ /* 0x000fe40000000200 */
[----:B------:R-:W-:Y:S02]  /*3000*/  SEL R7, R7, 0xfffffff0, !P1 ;  /* 0xfffffff007077807 */ /* 0x000fe40004800000 */
[----:B------:R-:W3:Y:S01]  /*3010*/  LDSM.16.M88.4 R16, [R229+0x8000] ;  /* 0x00800000e510783b */ /* 0x000ee20000000200 */
[----:B------:R-:W-:Y:S02]  /*3020*/  SEL R5, R5, 0xffffffe0, !P2 ;  /* 0xffffffe005057807 */ /* 0x000fe40005000000 */
[----:B------:R-:W-:Y:S01]  /*3030*/  R2P PR, R0, 0x6 ;  /* 0x0000000600007804 */ /* 0x000fe20000000000 */
[----:B-1----:R-:W2:Y:S01]  /*3040*/  LDSM.16.M88.4 R8, [R229+0x8800] ;  /* 0x00880000e508783b */ /* 0x002ea20000000200 */
[----:B------:R-:W-:Y:S02]  /*3050*/  VIADD R0, R229, 0x8000 ;  /* 0x00008000e5007836 */ /* 0x000fe40000000000 */
[--C-:B------:R-:W-:Y:S01]  /*3060*/  IMAD R228, R7, 0x2, R230.reuse ;  /* 0x0000000207e47824 */ /* 0x100fe200078e02e6 */
[----:B------:R-:W1:Y:S01]  /*3070*/  LDSM.16.M88.4 R72, [R229+0x9000] ;  /* 0x00900000e548783b */ /* 0x000e620000000200 */
[----:B------:R-:W-:-:S02]  /*3080*/  IMAD R226, R5, 0x2, R230 ;  /* 0x0000000205e27824 */ /* 0x000fc400078e02e6 */
[----:B------:R-:W-:Y:S01]  /*3090*/  IMAD R225, R5, 0x2, R228 ;  /* 0x0000000205e17824 */ /* 0x000fe200078e02e4 */
[----:B------:R-:W4:Y:S04]  /*30a0*/  LDSM.16.M88.4 R68, [R229+0x9800] ;  /* 0x00980000e544783b */ /* 0x000f280000000200 */
        /* <DEDUP_REMOVED lines=11> */
[----:B------:R-:W5:Y:S01]  /*3160*/  LDSM.16.M88.4 R56, [R227+0x1000] ;  /* 0x00100000e338783b */ /* 0x000f620000000200 */
[----:B------:R-:W-:Y:S02]  /*3170*/  IMAD.IADD R216, R0, 0x1, R227 ;  /* 0x0000000100d87824 */ /* 0x000fe400078e02e3 */
[C---:B------:R-:W-:Y:S01]  /*3180*/  VIADD R214, R227.reuse, 0x2800 ;  /* 0x00002800e3d67836 */ /* 0x040fe20000000000 */
[----:B------:R-:W5:Y:S01]  /*3190*/  LDSM.16.M88.4 R48, [R227+0x1800] ;  /* 0x00180000e330783b */ /* 0x000f620000000200 */
[C---:B------:R-:W-:Y:S02]  /*31a0*/  VIADD R213, R227.reuse, 0x3000 ;  /* 0x00003000e3d57836 */ /* 0x040fe40000000000 */
[C---:B------:R-:W-:Y:S01]  /*31b0*/  VIADD R212, R227.reuse, 0x3800 ;  /* 0x00003800e3d47836 */ /* 0x040fe20000000000 */
[----:B------:R-:W-:Y:S01]  /*31c0*/  LDSM.16.M88.4 R36, [R226] ;  /* 0x00000000e224783b */ /* 0x000fe20000000200 */
[C---:B------:R-:W-:Y:S01]  /*31d0*/  VIADD R211, R227.reuse, 0x4000 ;  /* 0x00004000e3d37836 */ /* 0x040fe20000000000 */
[----:B---3--:R-:W-:Y:S02]  /*31e0*/  HMMA.16816.F32 R20, R40, R16, RZ ;  /* 0x000000102814723c */ /* 0x008fe400000018ff */
[----:B------:R-:W3:Y:S01]  /*31f0*/  LDSM.16.M88.4 R32, [R223+0x8000] ;  /* 0x00800000df20783b */ /* 0x000ee20000000200 */
[----:B------:R-:W-:-:S02]  /*3200*/  VIADD R210, R227, 0x4800 ;  /* 0x00004800e3d27836 */ /* 0x000fc40000000000 */
[C---:B------:R-:W-:Y:S01]  /*3210*/  VIADD R209, R227.reuse, 0x5000 ;  /* 0x00005000e3d17836 */ /* 0x040fe20000000000 */
[----:B------:R-:W3:Y:S01]  /*3220*/  LDSM.16.M88.4 R28, [R223+0x8800] ;  /* 0x00880000df1c783b */ /* 0x000ee20000000200 */
[C---:B--2---:R-:W-:Y:S01]  /*3230*/  HMMA.16816.F32 R12, R40.reuse, R8, RZ ;  /* 0x00000008280c723c */ /* 0x044fe200000018ff */
[C---:B------:R-:W-:Y:S02]  /*3240*/  VIADD R208, R227.reuse, 0x5800 ;  /* 0x00005800e3d07836 */ /* 0x040fe40000000000 */
[----:B------:R-:W2:Y:S01]  /*3250*/  LDSM.16.M88.4 R24, [R223+0x9000] ;  /* 0x00900000df18783b */ /* 0x000ea20000000200 */
[C---:B------:R-:W-:Y:S02]  /*3260*/  VIADD R207, R227.reuse, 0x6000 ;  /* 0x00006000e3cf7836 */ /* 0x040fe40000000000 */
[----:B------:R-:W-:Y:S01]  /*3270*/  HMMA.16816.F32 R8, R40, R10, RZ ;  /* 0x0000000a2808723c */ /* 0x000fe200000018ff */
[----:B------:R-:W2:Y:S01]  /*3280*/  LDSM.16.M88.4 R80, [R223+0x9800] ;  /* 0x00980000df50783b */ /* 0x000ea20000000200 */
[----:B------:R-:W-:-:S02]  /*3290*/  VIADD R206, R227, 0x6800 ;  /* 0x00006800e3ce7836 */ /* 0x000fc40000000000 */
[C---:B------:R-:W-:Y:S01]  /*32a0*/  VIADD R205, R227.reuse, 0x7000 ;  /* 0x00007000e3cd7836 */ /* 0x040fe20000000000 */
[----:B------:R-:W0:Y:S01]  /*32b0*/  LDGDEPBAR ;  /* 0x00000000000079af */ /* 0x000e220000000000 */
[----:B------:R-:W-:Y:S01]  /*32c0*/  HMMA.16816.F32 R16, R40, R18, RZ ;  /* 0x000000122810723c */ /* 0x000fe200000018ff */
[----:B------:R-:W-:-:S05]  /*32d0*/  VIADD R204, R227, 0x7800 ;  /* 0x00007800e3cc7836 */ /* 0x000fca0000000000 */
[C---:B-1----:R-:W-:Y:S06]  /*32e0*/  HMMA.16816.F32 R76, R40.reuse, R72, RZ ;  /* 0x00000048284c723c */ /* 0x042fec00000018ff */
[C---:B------:R-:W-:Y:S06]  /*32f0*/  HMMA.16816.F32 R72, R40.reuse, R74, RZ ;  /* 0x0000004a2848723c */ /* 0x040fec00000018ff */
[----:B----4-:R-:W-:Y:S06]  /*3300*/  HMMA.16816.F32 R44, R40, R68, RZ ;  /* 0x00000044282c723c */ /* 0x010fec00000018ff */
[----:B-----5:R-:W-:Y:S06]  /*3310*/  HMMA.16816.F32 R20, R52, R64, R20 ;  /* 0x000000403414723c */ /* 0x020fec0000001814 */
[----:B------:R-:W-:Y:S01]  /*3320*/  HMMA.16816.F32 R40, R40, R70, RZ ;  /* 0x000000462828723c */ /* 0x000fe200000018ff */
[----:B------:R-:W-:Y:S05]  /*3330*/  LDSM.16.M88.4 R68, [R225] ;  /* 0x00000000e144783b */ /* 0x000fea0000000200 */
[C---:B------:R-:W-:Y:S06]  /*3340*/  HMMA.16816.F32 R12, R52.reuse, R60, R12 ;  /* 0x0000003c340c723c */ /* 0x040fec000000180c */
[C---:B------:R-:W-:Y:S01]  /*3350*/  HMMA.16816.F32 R8, R52.reuse, R62, R8 ;  /* 0x0000003e3408723c */ /* 0x040fe20000001808 */
[----:B------:R-:W-:Y:S05]  /*3360*/  LDSM.16.M88.4 R60, [R216+0x800] ;  /* 0x00080000d83c783b */ /* 0x000fea0000000200 */
[C---:B------:R-:W-:Y:S01]  /*3370*/  HMMA.16816.F32 R16, R52.reuse, R66, R16 ;  /* 0x000000423410723c */ /* 0x040fe20000001810 */
[----:B------:R-:W1:Y:S05]  /*3380*/  LDSM.16.M88.4 R64, [R216] ;  /* 0x00000000d840783b */ /* 0x000e6a0000000200 */
[C---:B------:R-:W-:Y:S06]  /*3390*/  HMMA.16816.F32 R76, R52.reuse, R56, R76 ;  /* 0x00000038344c723c */ /* 0x040fec000000184c */
[C---:B------:R-:W-:Y:S01]  /*33a0*/  HMMA.16816.F32 R72, R52.reuse, R58, R72 ;  /* 0x0000003a3448723c */ /* 0x040fe20000001848 */
[----:B------:R-:W4:Y:S05]  /*33b0*/  LDSM.16.M88.4 R56, [R216+0x1000] ;  /* 0x00100000d838783b */ /* 0x000f2a0000000200 */
[----:B------:R-:W-:Y:S06]  /*33c0*/  HMMA.16816.F32 R44, R52, R48, R44 ;  /* 0x00000030342c723c */ /* 0x000fec000000182c */
[----:B---3--:R-:W-:Y:S06]  /*33d0*/  HMMA.16816.F32 R20, R36, R32, R20 ;  /* 0x000000202414723c */ /* 0x008fec0000001814 */
[----:B------:R-:W-:Y:S01]  /*33e0*/  HMMA.16816.F32 R40, R52, R50, R40 ;  /* 0x000000323428723c */ /* 0x000fe20000001828 */
[----:B------:R-:W-:Y:S04]  /*33f0*/  LDSM.16.M88.4 R52, [R230+0x2000] ;  /* 0x00200000e634783b */ /* 0x000fe80000000200 */
[----:B------:R-:W-:Y:S01]  /*3400*/  LDSM.16.M88.4 R48, [R229+0xa000] ;  /* 0x00a00000e530783b */ /* 0x000fe20000000200 */
[C---:B------:R-:W-:Y:S06]  /*3410*/  HMMA.16816.F32 R12, R36.reuse, R28, R12 ;  /* 0x0000001c240c723c */ /* 0x040fec000000180c */
[C---:B------:R-:W-:Y:S01]  /*3420*/  HMMA.16816.F32 R8, R36.reuse, R30, R8 ;  /* 0x0000001e2408723c */ /* 0x040fe20000001808 */
[----:B------:R-:W3:Y:S05]  /*3430*/  LDSM.16.M88.4 R28, [R216+0x1800] ;  /* 0x00180000d81c783b */ /* 0x000eea0000000200 */
[C---:B------:R-:W-:Y:S01]  /*3440*/  HMMA.16816.F32 R16, R36.reuse, R34, R16 ;  /* 0x000000222410723c */ /* 0x040fe20000001810 */
[----:B------:R-:W5:Y:S05]  /*3450*/  LDSM.16.M88.4 R32, [R229+0xa800] ;  /* 0x00a80000e520783b */ /* 0x000f6a0000000200 */
[C---:B--2---:R-:W-:Y:S06]  /*3460*/  HMMA.16816.F32 R76, R36.reuse, R24, R76 ;  /* 0x00000018244c723c */ /* 0x044fec000000184c */
[C---:B------:R-:W-:Y:S01]  /*3470*/  HMMA.16816.F32 R72, R36.reuse, R26, R72 ;  /* 0x0000001a2448723c */ /* 0x040fe20000001848 */
[----:B------:R-:W2:Y:S05]  /*3480*/  LDSM.16.M88.4 R24, [R229+0xb000] ;  /* 0x00b00000e518783b */ /* 0x000eaa0000000200 */
[----:B------:R-:W-:Y:S06]  /*3490*/  HMMA.16816.F32 R44, R36, R80, R44 ;  /* 0x00000050242c723c */ /* 0x000fec000000182c */
[----:B-1----:R-:W-:Y:S06]  /*34a0*/  HMMA.16816.F32 R20, R68, R64, R20 ;  /* 0x000000404414723c */ /* 0x002fec0000001814 */
[----:B------:R-:W-:Y:S01]  /*34b0*/  HMMA.16816.F32 R40, R36, R82, R40 ;  /* 0x000000522428723c */ /* 0x000fe20000001828 */
[----:B------:R-:W1:Y:S05]  /*34c0*/  LDSM.16.M88.4 R36, [R229+0xb800] ;  /* 0x00b80000e524783b */ /* 0x000e6a0000000200 */
[C---:B------:R-:W-:Y:S01]  /*34d0*/  HMMA.16816.F32 R16, R68.reuse, R66, R16 ;  /* 0x000000424410723c */ /* 0x040fe20000001810 */
[----:B------:R-:W-:Y:S05]  /*34e0*/  LDSM.16.M88.4 R64, [R227+0x2000] ;  /* 0x00200000e340783b */ /* 0x000fea0000000200 */
[C---:B------:R-:W-:Y:S06]  /*34f0*/  HMMA.16816.F32 R12, R68.reuse, R60, R12 ;  /* 0x0000003c440c723c */ /* 0x040fec000000180c */
[C---:B------:R-:W-:Y:S01]  /*3500*/  HMMA.16816.F32 R8, R68.reuse, R62, R8 ;  /* 0x0000003e4408723c */ /* 0x040fe20000001808 */
[----:B------:R-:W-:Y:S05]  /*3510*/  LDSM.16.M88.4 R60, [R227+0x2800] ;  /* 0x00280000e33c783b */ /* 0x000fea0000000200 */
[C---:B----4-:R-:W-:Y:S01]  /*3520*/  HMMA.16816.F32 R80, R68.reuse, R56, R76 ;  /* 0x000000384450723c */ /* 0x050fe2000000184c */
[----:B------:R-:W4:Y:S05]  /*3530*/  LDSM.16.M88.4 R76, [R228+0x2000] ;  /* 0x00200000e44c783b */ /* 0x000f2a0000000200 */
[C---:B------:R-:W-:Y:S01]  /*3540*/  HMMA.16816.F32 R72, R68.reuse, R58, R72 ;  /* 0x0000003a4448723c */ /* 0x040fe20000001848 */
[----:B------:R-:W4:Y:S05]  /*3550*/  LDSM.16.M88.4 R56, [R227+0x3000] ;  /* 0x00300000e338783b */ /* 0x000f2a0000000200 */
[----:B---3--:R-:W-:Y:S06]  /*3560*/  HMMA.16816.F32 R44, R68, R28, R44 ;  /* 0x0000001c442c723c */ /* 0x008fec000000182c */
[----:B------:R-:W-:Y:S06]  /*3570*/  HMMA.16816.F32 R20, R52, R48, R20 ;  /* 0x000000303414723c */ /* 0x000fec0000001814 */
[----:B------:R-:W-:Y:S01]  /*3580*/  HMMA.16816.F32 R40, R68, R30, R40 ;  /* 0x0000001e4428723c */ /* 0x000fe20000001828 */
[----:B------:R-:W3:Y:S04]  /*3590*/  LDSM.16.M88.4 R28, [R227+0x3800] ;  /* 0x00380000e31c783b */ /* 0x000ee80000000200 */
[----:B------:R-:W-:Y:S01]  /*35a0*/  LDSM.16.M88.4 R68, [R226+0x2000] ;  /* 0x00200000e244783b */ /* 0x000fe20000000200 */
[C---:B------:R-:W-:Y:S03]  /*35b0*/  HMMA.16816.F32 R16, R52.reuse, R50, R16 ;  /* 0x000000323410723c */ /* 0x040fe60000001810 */
[----:B------:R-:W3:Y:S03]  /*35c0*/  LDSM.16.M88.4 R48, [R223+0xa000] ;  /* 0x00a00000df30783b */ /* 0x000ee60000000200 */
[C---:B-----5:R-:W-:Y:S06]  /*35d0*/  HMMA.16816.F32 R12, R52.reuse, R32, R12 ;  /* 0x00000020340c723c */ /* 0x060fec000000180c */
[C---:B------:R-:W-:Y:S01]  /*35e0*/  HMMA.16816.F32 R8, R52.reuse, R34, R8 ;  /* 0x000000223408723c */ /* 0x040fe20000001808 */
[----:B------:R-:W5:Y:S05]  /*35f0*/  LDSM.16.M88.4 R32, [R223+0xa800] ;  /* 0x00a80000df20783b */ /* 0x000f6a0000000200 */
[C---:B--2---:R-:W-:Y:S06]  /*3600*/  HMMA.16816.F32 R80, R52.reuse, R24, R80 ;  /* 0x000000183450723c */ /* 0x044fec0000001850 */
[C---:B------:R-:W-:Y:S01]  /*3610*/  HMMA.16816.F32 R72, R52.reuse, R26, R72 ;  /* 0x0000001a3448723c */ /* 0x040fe20000001848 */
[----:B------:R-:W2:Y:S05]  /*3620*/  LDSM.16.M88.4 R24, [R223+0xb000] ;  /* 0x00b00000df18783b */ /* 0x000eaa0000000200 */
[----:B-1----:R-:W-:Y:S06]  /*3630*/  HMMA.16816.F32 R44, R52, R36, R44 ;  /* 0x00000024342c723c */ /* 0x002fec000000182c */
[----:B----4-:R-:W-:Y:S06]  /*3640*/  HMMA.16816.F32 R20, R76, R64, R20 ;  /* 0x000000404c14723c */ /* 0x010fec0000001814 */
[----:B------:R-:W-:Y:S01]  /*3650*/  HMMA.16816.F32 R40, R52, R38, R40 ;  /* 0x000000263428723c */ /* 0x000fe20000001828 */
[----:B------:R-:W1:Y:S04]  /*3660*/  LDSM.16.M88.4 R36, [R223+0xb800] ;  /* 0x00b80000df24783b */ /* 0x000e680000000200 */
[----:B------:R-:W-:Y:S01]  /*3670*/  LDSM.16.M88.4 R52, [R216+0x2800] ;  /* 0x00280000d834783b */ /* 0x000fe20000000200 */
[C---:B------:R-:W-:Y:S03]  /*3680*/  HMMA.16816.F32 R16, R76.reuse, R66, R16 ;  /* 0x000000424c10723c */ /* 0x040fe60000001810 */
[----:B------:R-:W-:Y:S03]  /*3690*/  LDSM.16.M88.4 R64, [R225+0x2000] ;  /* 0x00200000e140783b */ /* 0x000fe60000000200 */
[C---:B------:R-:W-:Y:S06]  /*36a0*/  HMMA.16816.F32 R12, R76.reuse, R60, R12 ;  /* 0x0000003c4c0c723c */ /* 0x040fec000000180c */
[C---:B------:R-:W-:Y:S01]  /*36b0*/  HMMA.16816.F32 R8, R76.reuse, R62, R8 ;  /* 0x0000003e4c08723c */ /* 0x040fe20000001808 */
[----:B------:R-:W4:Y:S05]  /*36c0*/  LDSM.16.M88.4 R60, [R216+0x2000] ;  /* 0x00200000d83c783b */ /* 0x000f2a0000000200 */
[C---:B------:R-:W-:Y:S06]  /*36d0*/  HMMA.16816.F32 R80, R76.reuse, R56, R80 ;  /* 0x000000384c50723c */ /* 0x040fec0000001850 */
        /* <DEDUP_REMOVED lines=21> */
[----:B------:R-:W4:Y:S03]  /*3830*/  LDSM.16.M88.4 R60, [R227+0x4000] ;  /* 0x00400000e33c783b */ /* 0x000f260000000200 */
        /* <DEDUP_REMOVED lines=12> */
[----:B------:R-:W-:Y:S03]  /*3900*/  LDSM.16.M88.4 R48, [R226+0x4000] ;  /* 0x00400000e230783b */ /* 0x000fe60000000200 */
        /* <DEDUP_REMOVED lines=9> */
[----:B------:R-:W-:Y:S05]  /*39a0*/  LDSM.16.M88.4 R36, [R223+0xd800] ;  /* 0x00d80000df24783b */ /* 0x000fea0000000200 */
        /* <DEDUP_REMOVED lines=8> */
[----:B---3--:R-:W-:Y:S01]  /*3a30*/  HMMA.16816.F32 R76, R68, R28, R44 ;  /* 0x0000001c444c723c */ /* 0x008fe2000000182c */
[----:B------:R-:W3:Y:S05]  /*3a40*/  LDSM.16.M88.4 R44, [R216+0x5000] ;  /* 0x00500000d82c783b */ /* 0x000eea0000000200 */
[----:B-----5:R-:W-:Y:S06]  /*3a50*/  HMMA.16816.F32 R20, R48, R32, R20 ;  /* 0x000000203014723c */ /* 0x020fec0000001814 */
[----:B------:R-:W-:Y:S01]  /*3a60*/  HMMA.16816.F32 R40, R68, R30, R40 ;  /* 0x0000001e4428723c */ /* 0x000fe20000001828 */
[----:B------:R-:W-:Y:S04]  /*3a70*/  LDSM.16.M88.4 R28, [R216+0x5800] ;  /* 0x00580000d81c783b */ /* 0x000fe80000000200 */
[----:B------:R-:W-:Y:S01]  /*3a80*/  LDSM.16.M88.4 R68, [R229+0xf000] ;  /* 0x00f00000e544783b */ /* 0x000fe20000000200 */
[C---:B------:R-:W-:Y:S03]  /*3a90*/  HMMA.16816.F32 R16, R48.reuse, R34, R16 ;  /* 0x000000223010723c */ /* 0x040fe60000001810 */
[----:B------:R-:W-:Y:S03]  /*3aa0*/  LDSM.16.M88.4 R32, [R229+0xe000] ;  /* 0x00e00000e520783b */ /* 0x000fe60000000200 */
[C---:B------:R-:W-:Y:S06]  /*3ab0*/  HMMA.16816.F32 R12, R48.reuse, R64, R12 ;  /* 0x00000040300c723c */ /* 0x040fec000000180c */
[C---:B------:R-:W-:Y:S01]  /*3ac0*/  HMMA.16816.F32 R8, R48.reuse, R66, R8 ;  /* 0x000000423008723c */ /* 0x040fe20000001808 */
[----:B------:R-:W5:Y:S05]  /*3ad0*/  LDSM.16.M88.4 R64, [R230+0x6000] ;  /* 0x00600000e640783b */ /* 0x000f6a0000000200 */
[C---:B--2---:R-:W-:Y:S06]  /*3ae0*/  HMMA.16816.F32 R80, R48.reuse, R24, R80 ;  /* 0x000000183050723c */ /* 0x044fec0000001850 */
[----:B------:R-:W-:Y:S01]  /*3af0*/  HMMA.16816.F32 R72, R48, R26, R72 ;  /* 0x0000001a3048723c */ /* 0x000fe20000001848 */
[----:B------:R-:W2:Y:S05]  /*3b00*/  LDSM.16.M88.4 R24, [R229+0xe800] ;  /* 0x00e80000e518783b */ /* 0x000eaa0000000200 */
[----:B-1----:R-:W-:Y:S06]  /*3b10*/  HMMA.16816.F32 R20, R60, R52, R20 ;  /* 0x000000343c14723c */ /* 0x002fec0000001814 */
[C---:B------:R-:W-:Y:S06]  /*3b20*/  HMMA.16816.F32 R76, R48.reuse, R36, R76 ;  /* 0x00000024304c723c */ /* 0x040fec000000184c */
[----:B------:R-:W-:Y:S01]  /*3b30*/  HMMA.16816.F32 R40, R48, R38, R40 ;  /* 0x000000263028723c */ /* 0x000fe20000001828 */
[----:B------:R-:W-:Y:S04]  /*3b40*/  LDSM.16.M88.4 R48, [R227+0x6000] ;  /* 0x00600000e330783b */ /* 0x000fe80000000200 */
[----:B------:R-:W-:Y:S01]  /*3b50*/  LDSM.16.M88.4 R36, [R229+0xf800] ;  /* 0x00f80000e524783b */ /* 0x000fe20000000200 */
[C---:B------:R-:W-:Y:S03]  /*3b60*/  HMMA.16816.F32 R16, R60.reuse, R54, R16 ;  /* 0x000000363c10723c */ /* 0x040fe60000001810 */
[----:B------:R-:W1:Y:S03]  /*3b70*/  LDSM.16.M88.4 R52, [R228+0x6000] ;  /* 0x00600000e434783b */ /* 0x000e660000000200 */
[C---:B----4-:R-:W-:Y:S06]  /*3b80*/  HMMA.16816.F32 R8, R60.reuse, R58, R8 ;  /* 0x0000003a3c08723c */ /* 0x050fec0000001808 */
[C---:B------:R-:W-:Y:S01]  /*3b90*/  HMMA.16816.F32 R12, R60.reuse, R56, R12 ;  /* 0x000000383c0c723c */ /* 0x040fe2000000180c */
[----:B------:R-:W-:Y:S05]  /*3ba0*/  LDSM.16.M88.4 R56, [R227+0x7000] ;  /* 0x00700000e338783b */ /* 0x000fea0000000200 */
[C---:B---3--:R-:W-:Y:S06]  /*3bb0*/  HMMA.16816.F32 R80, R60.reuse, R44, R80 ;  /* 0x0000002c3c50723c */ /* 0x048fec0000001850 */
[----:B------:R-:W-:Y:S01]  /*3bc0*/  HMMA.16816.F32 R72, R60, R46, R72 ;  /* 0x0000002e3c48723c */ /* 0x000fe20000001848 */
[----:B------:R-:W3:Y:S05]  /*3bd0*/  LDSM.16.M88.4 R44, [R227+0x6800] ;  /* 0x00680000e32c783b */ /* 0x000eea0000000200 */
[----:B-----5:R-:W-:Y:S06]  /*3be0*/  HMMA.16816.F32 R20, R64, R32, R20 ;  /* 0x000000204014723c */ /* 0x020fec0000001814 */
[C---:B------:R-:W-:Y:S06]  /*3bf0*/  HMMA.16816.F32 R76, R60.reuse, R28, R76 ;  /* 0x0000001c3c4c723c */ /* 0x040fec000000184c */
[----:B------:R-:W-:Y:S01]  /*3c00*/  HMMA.16816.F32 R40, R60, R30, R40 ;  /* 0x0000001e3c28723c */ /* 0x000fe20000001828 */
[----:B------:R-:W-:Y:S04]  /*3c10*/  LDSM.16.M88.4 R28, [R226+0x6000] ;  /* 0x00600000e21c783b */ /* 0x000fe80000000200 */
[----:B------:R-:W-:Y:S01]  /*3c20*/  LDSM.16.M88.4 R60, [R223+0xe800] ;  /* 0x00e80000df3c783b */ /* 0x000fe20000000200 */
[C---:B------:R-:W-:Y:S03]  /*3c30*/  HMMA.16816.F32 R16, R64.reuse, R34, R16 ;  /* 0x000000224010723c */ /* 0x040fe60000001810 */
[----:B------:R-:W4:Y:S03]  /*3c40*/  LDSM.16.M88.4 R32, [R223+0xe000] ;  /* 0x00e00000df20783b */ /* 0x000f260000000200 */
[C---:B--2---:R-:W-:Y:S06]  /*3c50*/  HMMA.16816.F32 R8, R64.reuse, R26, R8 ;  /* 0x0000001a4008723c */ /* 0x044fec0000001808 */
[----:B------:R-:W-:Y:S01]  /*3c60*/  HMMA.16816.F32 R12, R64, R24, R12 ;  /* 0x00000018400c723c */ /* 0x000fe2000000180c */
[----:B------:R-:W2:Y:S05]  /*3c70*/  LDSM.16.M88.4 R24, [R227+0x7800] ;  /* 0x00780000e318783b */ /* 0x000eaa0000000200 */
[----:B-1----:R-:W-:Y:S06]  /*3c80*/  HMMA.16816.F32 R20, R52, R48, R20 ;  /* 0x000000303414723c */ /* 0x002fec0000001814 */
[C---:B------:R-:W-:Y:S06]  /*3c90*/  HMMA.16816.F32 R76, R64.reuse, R36, R76 ;  /* 0x00000024404c723c */ /* 0x040fec000000184c */
[----:B------:R-:W-:Y:S01]  /*3ca0*/  HMMA.16816.F32 R40, R64, R38, R40 ;  /* 0x000000264028723c */ /* 0x000fe20000001828 */
[----:B------:R-:W-:Y:S05]  /*3cb0*/  LDSM.16.M88.4 R36, [R223+0xf000] ;  /* 0x00f00000df24783b */ /* 0x000fea0000000200 */
[----:B------:R-:W-:Y:S06]  /*3cc0*/  HMMA.16816.F32 R16, R52, R50, R16 ;  /* 0x000000323410723c */ /* 0x000fec0000001810 */
[C---:B------:R-:W-:Y:S06]  /*3cd0*/  HMMA.16816.F32 R80, R64.reuse, R68, R80 ;  /* 0x000000444050723c */ /* 0x040fec0000001850 */
[----:B------:R-:W-:Y:S01]  /*3ce0*/  HMMA.16816.F32 R72, R64, R70, R72 ;  /* 0x000000464048723c */ /* 0x000fe20000001848 */
[----:B------:R-:W-:Y:S05]  /*3cf0*/  LDSM.16.M88.4 R64, [R216+0x6000] ;  /* 0x00600000d840783b */ /* 0x000fea0000000200 */
[C---:B---3--:R-:W-:Y:S01]  /*3d00*/  HMMA.16816.F32 R48, R52.reuse, R46, R8 ;  /* 0x0000002e3430723c */ /* 0x048fe20000001808 */
[----:B------:R-:W1:Y:S05]  /*3d10*/  LDSM.16.M88.4 R8, [R225+0x6000] ;  /* 0x00600000e108783b */ /* 0x000e6a0000000200 */
[----:B------:R-:W-:Y:S01]  /*3d20*/  HMMA.16816.F32 R12, R52, R44, R12 ;  /* 0x0000002c340c723c */ /* 0x000fe2000000180c */
[----:B------:R-:W3:Y:S05]  /*3d30*/  LDSM.16.M88.4 R44, [R223+0xf800] ;  /* 0x00f80000df2c783b */ /* 0x000eea0000000200 */
[----:B----4-:R-:W-:Y:S06]  /*3d40*/  HMMA.16816.F32 R20, R28, R32, R20 ;  /* 0x000000201c14723c */ /* 0x010fec0000001814 */
[----:B--2---:R-:W-:Y:S01]  /*3d50*/  HMMA.16816.F32 R76, R52, R24, R76 ;  /* 0x00000018344c723c */ /* 0x004fe2000000184c */
[----:B------:R-:W-:-:S05]  /*3d60*/  LOP3.LUT R33, R84, 0xffffffe0, RZ, 0xc0, !PT ;  /* 0xffffffe054217812 */ /* 0x000fca00078ec0ff */
[----:B------:R-:W-:Y:S01]  /*3d70*/  HMMA.16816.F32 R40, R52, R26, R40 ;  /* 0x0000001a3428723c */ /* 0x000fe20000001828 */
[----:B------:R-:W2:Y:S01]  /*3d80*/  LDSM.16.M88.4 R24, [R216+0x6800] ;  /* 0x00680000d818783b */ /* 0x000ea20000000200 */
[----:B------:R-:W-:-:S04]  /*3d90*/  IMAD.IADD R33, R6, 0x1, -R33 ;  /* 0x0000000106217824 */ /* 0x000fc800078e0a21 */
[----:B------:R-:W-:Y:S01]  /*3da0*/  HMMA.16816.F32 R16, R28, R34, R16 ;  /* 0x000000221c10723c */ /* 0x000fe20000001810 */
[----:B------:R-:W-:-:S04]  /*3db0*/  SHF.R.S32.HI R0, RZ, 0x1f, R33 ;  /* 0x0000001fff007819 */ /* 0x000fc80000011421 */
[----:B------:R-:W-:Y:S01]  /*3dc0*/  LEA.HI R33, R0, R33, RZ, 0x2 ;  /* 0x0000002100217211 */ /* 0x000fe200078f10ff */
[C---:B------:R-:W-:Y:S03]  /*3dd0*/  HMMA.16816.F32 R80, R52.reuse, R56, R80 ;  /* 0x000000383450723c */ /* 0x040fe60000001850 */
[----:B------:R-:W-:Y:S02]  /*3de0*/  SHF.R.S32.HI R0, RZ, 0x2, R33 ;  /* 0x00000002ff007819 */ /* 0x000fe40000011421 */
[----:B------:R-:W4:Y:S01]  /*3df0*/  LDSM.16.M88.4 R32, [R216+0x7000] ;  /* 0x00700000d820783b */ /* 0x000f220000000200 */
[----:B------:R-:W-:Y:S02]  /*3e00*/  HMMA.16816.F32 R72, R52, R58, R72 ;  /* 0x0000003a3448723c */ /* 0x000fe40000001848 */
[----:B------:R-:W-:Y:S02]  /*3e10*/  IMAD.IADD R239, R0, 0x1, R239 ;  /* 0x0000000100ef7824 */ /* 0x000fe400078e02ef */
[----:B------:R-:W-:-:S02]  /*3e20*/  IMAD.IADD R0, R4, 0x1, R3 ;  /* 0x0000000104007824 */ /* 0x000fc400078e0203 */
[----:B------:R-:W-:Y:S01]  /*3e30*/  HMMA.16816.F32 R12, R28, R60, R12 ;  /* 0x0000003c1c0c723c */ /* 0x000fe2000000180c */
[C---:B------:R-:W-:Y:S01]  /*3e40*/  VIADD R238, R239.reuse, 0x8 ;  /* 0x00000008efee7836 */ /* 0x040fe20000000000 */
[C---:B------:R-:W-:Y:S02]  /*3e50*/  VIADDMNMX R240, R239.reuse, UR15, RZ, !PT ;  /* 0x0000000feff07c46 */ /* 0x040fe4000f8001ff */
[--C-:B------:R-:W-:Y:S02]  /*3e60*/  VIADDMNMX R239, R239, UR18, R234.reuse, PT ;  /* 0x00000012efef7c46 */ /* 0x100fe4000b8001ea */
[----:B-1----:R-:W-:Y:S01]  /*3e70*/  HMMA.16816.F32 R20, R8, R64, R20 ;  /* 0x000000400814723c */ /* 0x002fe20000001814 */
[C---:B------:R-:W-:Y:S02]  /*3e80*/  VIADDMNMX R234, R238.reuse, UR18, R234, PT ;  /* 0x00000012eeea7c46 */ /* 0x040fe4000b8001ea */
[----:B------:R-:W-:Y:S01]  /*3e90*/  VIADDMNMX R238, R238, UR15, RZ, !PT ;  /* 0x0000000feeee7c46 */ /* 0x000fe2000f8001ff */
[----:B------:R-:W-:-:S02]  /*3ea0*/  @!UP0 ULDC.64 UR14, c[0x0][0x218] ;  /* 0x00008600000e8ab9 */ /* 0x000fc40000000a00 */
[C---:B------:R-:W-:Y:S06]  /*3eb0*/  HMMA.16816.F32 R48, R28.reuse, R62, R48 ;  /* 0x0000003e1c30723c */ /* 0x040fec0000001830 */
[----:B---3--:R-:W-:Y:S06]  /*3ec0*/  HMMA.16816.F32 R76, R28, R44, R76 ;  /* 0x0000002c1c4c723c */ /* 0x008fec000000184c */
[----:B------:R-:W-:Y:S01]  /*3ed0*/  HMMA.16816.F32 R16, R8, R66, R16 ;  /* 0x000000420810723c */ /* 0x000fe20000001810 */
[----:B------:R-:W-:-:S04]  /*3ee0*/  VIADD R45, R241, UR25 ;  /* 0x00000019f12d7c36 */ /* 0x000fc80008000000 */
[C---:B------:R-:W-:Y:S01]  /*3ef0*/  VIADD R53, R45.reuse, 0x10 ;  /* 0x000000102d357836 */ /* 0x040fe20000000000 */
[C---:B------:R-:W-:Y:S01]  /*3f00*/  HMMA.16816.F32 R80, R28.reuse, R36, R80 ;  /* 0x000000241c50723c */ /* 0x040fe20000001850 */
[C---:B------:R-:W-:Y:S02]  /*3f10*/  ISETP.GE.AND P1, PT, R45.reuse, R239, PT ;  /* 0x000000ef2d00720c */ /* 0x040fe40003f26270 */
[C---:B------:R-:W-:Y:S02]  /*3f20*/  ISETP.GE.AND P0, PT, R45.reuse, R234, PT ;  /* 0x000000ea2d00720c */ /* 0x040fe40003f06270 */
[C---:B------:R-:W-:Y:S01]  /*3f30*/  ISETP.LT.OR P1, PT, R45.reuse, R240, P1 ;  /* 0x000000f02d00720c */ /* 0x040fe20000f21670 */
[----:B------:R-:W-:Y:S01]  /*3f40*/  HMMA.16816.F32 R72, R28, R38, R72 ;  /* 0x000000261c48723c */ /* 0x000fe20000001848 */
[C---:B------:R-:W-:Y:S01]  /*3f50*/  VIADD R37, R45.reuse, 0x1 ;  /* 0x000000012d257836 */ /* 0x040fe20000000000 */
[----:B------:R-:W-:-:S04]  /*3f60*/  ISETP.LT.OR P0, PT, R45, R238, P0 ;  /* 0x000000ee2d00720c */ /* 0x000fc80000701670 */
[-C--:B------:R-:W-:Y:S01]  /*3f70*/  ISETP.GE.AND P5, PT, R37, R239.reuse, PT ;  /* 0x000000ef2500720c */ /* 0x080fe20003fa6270 */
[----:B------:R-:W-:Y:S01]  /*3f80*/  VIADD R39, R45, 0x8 ;  /* 0x000000082d277836 */ /* 0x000fe20000000000 */
[C---:B------:R-:W-:Y:S01]  /*3f90*/  ISETP.GE.AND P2, PT, R37.reuse, R234, PT ;  /* 0x000000ea2500720c */ /* 0x040fe20003f46270 */
[C---:B--2---:R-:W-:Y:S01]  /*3fa0*/  HMMA.16816.F32 R12, R8.reuse, R24, R12 ;  /* 0x00000018080c723c */ /* 0x044fe2000000180c */
[----:B------:R-:W-:Y:S02]  /*3fb0*/  ISETP.LT.OR P5, PT, R37, R240, P5 ;  /* 0x000000f02500720c */ /* 0x000fe40002fa1670 */
[----:B------:R-:W-:Y:S02]  /*3fc0*/  ISETP.GE.AND P4, PT, R39, R239, PT ;  /* 0x000000ef2700720c */ /* 0x000fe40003f86270 */
[----:B------:R-:W-:Y:S01]  /*3fd0*/  ISETP.LT.OR P2, PT, R37, R238, P2 ;  /* 0x000000ee2500720c */ /* 0x000fe20001741670 */
[----:B------:R-:W-:Y:S01]  /*3fe0*/  VIADD R37, R45, 0x9 ;  /* 0x000000092d257836 */ /* 0x000fe20000000000 */
[----:B------:R-:W-:Y:S01]  /*3ff0*/  FSEL R25, R20, -INF , !P1 ;  /* 0xff80000014197808 */ /* 0x000fe20004800000 */
[----:B------:R-:W-:Y:S01]  /*4000*/  HMMA.16816.F32 R48, R8, R26, R48 ;  /* 0x0000001a0830723c */ /* 0x000fe20000001830 */
[----:B------:R-:W-:-:S02]  /*4010*/  ISETP.GE.AND P1, PT, R39, R234, PT ;  /* 0x000000ea2700720c */ /* 0x000fc40003f26270 */
[C---:B------:R-:W-:Y:S02]  /*4020*/  ISETP.LT.OR P4, PT, R39.reuse, R240, P4 ;  /* 0x000000f02700720c */ /* 0x040fe40002781670 */
[----:B------:R-:W-:Y:S01]  /*4030*/  ISETP.LT.OR P1, PT, R39, R238, P1 ;  /* 0x000000ee2700720c */ /* 0x000fe20000f21670 */
[----:B------:R-:W-:Y:S01]  /*4040*/  VIADD R39, R45, 0x11 ;  /* 0x000000112d277836 */ /* 0x000fe20000000000 */
[----:B------:R-:W-:Y:S01]  /*4050*/  FSEL R24, R22, -INF , !P0 ;  /* 0xff80000016187808 */ /* 0x000fe20004000000 */
[----:B----4-:R-:W-:Y:S01]  /*4060*/  HMMA.16816.F32 R80, R8, R32, R80 ;  /* 0x000000200850723c */ /* 0x010fe20000001850 */
[CC--:B------:R-:W-:Y:S02]  /*4070*/  ISETP.GE.AND P6, PT, R37.reuse, R239.reuse, PT ;  /* 0x000000ef2500720c */ /* 0x0c0fe40003fc6270 */
[-C--:B------:R-:W-:Y:S02]  /*4080*/  ISETP.GE.AND P0, PT, R37, R234.reuse, PT ;  /* 0x000000ea2500720c */ /* 0x080fe40003f06270 */
[----:B------:R-:W-:Y:S01]  /*4090*/  FSEL R27, R21, -INF , !P5 ;  /* 0xff800000151b7808 */ /* 0x000fe20006800000 */
[C---:B------:R-:W-:Y:S01]  /*40a0*/  VIADD R21, R45.reuse, 0x19 ;  /* 0x000000192d157836 */ /* 0x040fe20000000000 */
[----:B------:R-:W-:Y:S01]  /*40b0*/  FSEL R26, R18, -INF , !P1 ;  /* 0xff800000121a7808 */ /* 0x000fe20004800000 */
[----:B------:R-:W-:Y:S01]  /*40c0*/  VIADD R33, R45, 0x18 ;  /* 0x000000182d217836 */ /* 0x000fe20000000000 */
[C---:B------:R-:W-:Y:S01]  /*40d0*/  ISETP.GE.AND P5, PT, R39.reuse, R239, PT ;  /* 0x000000ef2700720c */ /* 0x040fe20003fa6270 */
[----:B------:R-:W-:Y:S01]  /*40e0*/  HMMA.16816.F32 R40, R28, R46, R40 ;  /* 0x0000002e1c28723c */ /* 0x000fe20000001828 */
[----:B------:R-:W-:-:S02]  /*40f0*/  ISETP.GE.AND P1, PT, R39, R234, PT ;  /* 0x000000ea2700720c */ /* 0x000fc40003f26270 */
[C---:B------:R-:W-:Y:S02]  /*4100*/  ISETP.LT.OR P6, PT, R37.reuse, R240, P6 ;  /* 0x000000f02500720c */ /* 0x040fe400037c1670 */
[----:B------:R-:W-:Y:S01]  /*4110*/  ISETP.LT.OR P0, PT, R37, R238, P0 ;  /* 0x000000ee2500720c */ /* 0x000fe20000701670 */
[----:B------:R-:W-:Y:S01]  /*4120*/  HMMA.16816.F32 R72, R8, R34, R72 ;  /* 0x000000220848723c */ /* 0x000fe20000001848 */
[----:B------:R-:W-:Y:S01]  /*4130*/  ISETP.LT.OR P5, PT, R39, R240, P5 ;  /* 0x000000f02700720c */ /* 0x000fe20002fa1670 */
[----:B------:R-:W-:Y:S01]  /*4140*/  VIADD R29, R45, 0x29 ;  /* 0x000000292d1d7836 */ /* 0x000fe20000000000 */
[----:B------:R-:W-:Y:S01]  /*4150*/  ISETP.LT.OR P1, PT, R39, R238, P1 ;  /* 0x000000ee2700720c */ /* 0x000fe20000f21670 */
[----:B------:R-:W-:Y:S01]  /*4160*/  VIADD R31, R45, 0x28 ;  /* 0x000000282d1f7836 */ /* 0x000fe20000000000 */
[----:B------:R-:W-:Y:S02]  /*4170*/  FSEL R37, R16, -INF , !P4 ;  /* 0xff80000010257808 */ /* 0x000fe40006000000 */
[----:B------:R-:W-:Y:S01]  /*4180*/  FSEL R39, R17, -INF , !P6 ;  /* 0xff80000011277808 */ /* 0x000fe20007000000 */
[----:B------:R-:W-:Y:S01]  /*4190*/  VIADD R35, R45, 0x20 ;  /* 0x000000202d237836 */ /* 0x000fe20000000000 */
[----:B------:R-:W-:-:S02]  /*41a0*/  FSEL R6, R19, -INF , !P0 ;  /* 0xff80000013067808 */ /* 0x000fc40004000000 */
[----:B------:R-:W1:Y:S01]  /*41b0*/  LDSM.16.M88.4 R16, [R216+0x7800] ;  /* 0x00780000d810783b */ /* 0x000e620000000200 */
[----:B------:R-:W-:Y:S01]  /*41c0*/  ISETP.GE.AND P4, PT, R53, R234, PT ;  /* 0x000000ea3500720c */ /* 0x000fe20003f86270 */
[----:B------:R-:W-:-:S04]  /*41d0*/  DEPBAR.LE SB0, 0x0 ;  /* 0x000080000000791a */ /* 0x000fc80000000000 */
[----:B------:R-:W-:Y:S01]  /*41e0*/  BAR.SYNC.DEFER_BLOCKING 0x0 ;  /* 0x0000000000007b1d */ /* 0x000fe20000010000 */
[----:B------:R-:W-:Y:S02]  /*41f0*/  ISETP.LT.OR P4, PT, R53, R238, P4 ;  /* 0x000000ee3500720c */ /* 0x000fe40002781670 */
[-C--:B------:R-:W-:Y:S02]  /*4200*/  ISETP.GE.AND P0, PT, R33, R239.reuse, PT ;  /* 0x000000ef2100720c */ /* 0x080fe40003f06270 */
[----:B------:R-:W-:Y:S02]  /*4210*/  FSEL R36, R23, -INF , !P2 ;  /* 0xff80000017247808 */ /* 0x000fe40005000000 */
[----:B------:R-:W-:Y:S02]  /*4220*/  FSEL R20, R14, -INF , !P4 ;  /* 0xff8000000e147808 */ /* 0x000fe40006000000 */
[-C--:B------:R-:W-:Y:S02]  /*4230*/  ISETP.GE.AND P2, PT, R53, R239.reuse, PT ;  /* 0x000000ef3500720c */ /* 0x080fe40003f46270 */
[----:B------:R-:W-:-:S02]  /*4240*/  ISETP.GE.AND P6, PT, R21, R239, PT ;  /* 0x000000ef1500720c */ /* 0x000fc40003fc6270 */
[----:B------:R-:W-:Y:S02]  /*4250*/  ISETP.GE.AND P4, PT, R21, R234, PT ;  /* 0x000000ea1500720c */ /* 0x000fe40003f86270 */
[-C--:B------:R-:W-:Y:S02]  /*4260*/  ISETP.LT.OR P0, PT, R33, R240.reuse, P0 ;  /* 0x000000f02100720c */ /* 0x080fe40000701670 */
[-C--:B------:R-:W-:Y:S02]  /*4270*/  ISETP.LT.OR P2, PT, R53, R240.reuse, P2 ;  /* 0x000000f03500720c */ /* 0x080fe40001741670 */
[C---:B------:R-:W-:Y:S02]  /*4280*/  ISETP.LT.OR P6, PT, R21.reuse, R240, P6 ;  /* 0x000000f01500720c */ /* 0x040fe400037c1670 */
[----:B------:R-:W-:Y:S02]  /*4290*/  ISETP.LT.OR P4, PT, R21, R238, P4 ;  /* 0x000000ee1500720c */ /* 0x000fe40002781670 */
[----:B------:R-:W-:-:S02]  /*42a0*/  FSEL R21, R13, -INF , !P5 ;  /* 0xff8000000d157808 */ /* 0x000fc40006800000 */
[----:B------:R-:W-:Y:S02]  /*42b0*/  FSEL R13, R48, -INF , !P0 ;  /* 0xff800000300d7808 */ /* 0x000fe40004000000 */
[-C--:B------:R-:W-:Y:S02]  /*42c0*/  ISETP.GE.AND P0, PT, R35, R234.reuse, PT ;  /* 0x000000ea2300720c */ /* 0x080fe40003f06270 */
[----:B------:R-:W-:Y:S02]  /*42d0*/  FSEL R23, R12, -INF , !P2 ;  /* 0xff8000000c177808 */ /* 0x000fe40005000000 */
[----:B------:R-:W-:Y:S02]  /*42e0*/  ISETP.GE.AND P2, PT, R33, R234, PT ;  /* 0x000000ea2100720c */ /* 0x000fe40003f46270 */
[----:B------:R-:W-:Y:S01]  /*42f0*/  FSEL R22, R15, -INF , !P1 ;  /* 0xff8000000f167808 */ /* 0x000fe20004800000 */
[----:B-1----:R-:W-:Y:S01]  /*4300*/  HMMA.16816.F32 R76, R8, R16, R76 ;  /* 0x00000010084c723c */ /* 0x002fe2000000184c */
[----:B------:R-:W-:-:S02]  /*4310*/  ISETP.GE.AND P1, PT, R35, R239, PT ;  /* 0x000000ef2300720c */ /* 0x000fc40003f26270 */
[-C--:B------:R-:W-:Y:S02]  /*4320*/  ISETP.LT.OR P0, PT, R35, R238.reuse, P0 ;  /* 0x000000ee2300720c */ /* 0x080fe40000701670 */
[----:B------:R-:W-:Y:S01]  /*4330*/  ISETP.LT.OR P2, PT, R33, R238, P2 ;  /* 0x000000ee2100720c */ /* 0x000fe20001741670 */
[----:B------:R-:W-:Y:S01]  /*4340*/  VIADD R33, R45, 0x21 ;  /* 0x000000212d217836 */ /* 0x000fe20000000000 */
[----:B------:R-:W-:Y:S01]  /*4350*/  ISETP.LT.OR P1, PT, R35, R240, P1 ;  /* 0x000000f02300720c */ /* 0x000fe20000f21670 */
[----:B------:R-:W-:Y:S01]  /*4360*/  HMMA.16816.F32 R40, R8, R18, R40 ;  /* 0x000000120828723c */ /* 0x000fe20000001828 */
[----:B------:R-:W-:Y:S01]  /*4370*/  FSEL R188, R82, -INF , !P0 ;  /* 0xff80000052bc7808 */ /* 0x000fe20004000000 */
[----:B------:R-:W-:Y:S01]  /*4380*/  VIADD R17, R45, 0x31 ;  /* 0x000000312d117836 */ /* 0x000fe20000000000 */
[----:B------:R-:W-:Y:S02]  /*4390*/  ISETP.GE.AND P0, PT, R29, R234, PT ;  /* 0x000000ea1d00720c */ /* 0x000fe40003f06270 */
[----:B------:R-:W-:-:S02]  /*43a0*/  FSEL R15, R49, -INF , !P6 ;  /* 0xff800000310f7808 */ /* 0x000fc40007000000 */
[----:B------:R-:W-:Y:S01]  /*43b0*/  FSEL R12, R50, -INF , !P2 ;  /* 0xff800000320c7808 */ /* 0x000fe20005000000 */
[----:B------:R-:W-:Y:S01]  /*43c0*/  VIADD R9, R45, 0x38 ;  /* 0x000000382d097836 */ /* 0x000fe20000000000 */
[----:B------:R-:W-:Y:S02]  /*43d0*/  FSEL R14, R51, -INF , !P4 ;  /* 0xff800000330e7808 */ /* 0x000fe40006000000 */
[-C--:B------:R-:W-:Y:S02]  /*43e0*/  ISETP.GE.AND P6, PT, R29, R239.reuse, PT ;  /* 0x000000ef1d00720c */ /* 0x080fe40003fc6270 */
[CC--:B------:R-:W-:Y:S02]  /*43f0*/  ISETP.GE.AND P5, PT, R33.reuse, R239.reuse, PT ;  /* 0x000000ef2100720c */ /* 0x0c0fe40003fa6270 */
[----:B------:R-:W-:Y:S02]  /*4400*/  ISETP.GE.AND P2, PT, R33, R234, PT ;  /* 0x000000ea2100720c */ /* 0x000fe40003f46270 */
[----:B------:R-:W-:-:S02]  /*4410*/  ISETP.GE.AND P4, PT, R31, R239, PT ;  /* 0x000000ef1f00720c */ /* 0x000fc40003f86270 */
[----:B------:R-:W-:Y:S02]  /*4420*/  FSEL R191, R80, -INF , !P1 ;  /* 0xff80000050bf7808 */ /* 0x000fe40004800000 */
[----:B------:R-:W-:Y:S02]  /*4430*/  ISETP.GE.AND P1, PT, R31, R234, PT ;  /* 0x000000ea1f00720c */ /* 0x000fe40003f26270 */
[C---:B------:R-:W-:Y:S02]  /*4440*/  ISETP.LT.OR P0, PT, R29.reuse, R238, P0 ;  /* 0x000000ee1d00720c */ /* 0x040fe40000701670 */
[-C--:B------:R-:W-:Y:S01]  /*4450*/  ISETP.LT.OR P6, PT, R29, R240.reuse, P6 ;  /* 0x000000f01d00720c */ /* 0x080fe200037c1670 */
[----:B------:R-:W-:Y:S01]  /*4460*/  VIADD R29, R45, 0x30 ;  /* 0x000000302d1d7836 */ /* 0x000fe20000000000 */
[----:B------:R-:W-:Y:S01]  /*4470*/  ISETP.LT.OR P5, PT, R33, R240, P5 ;  /* 0x000000f02100720c */ /* 0x000fe20002fa1670 */
[----:B------:R-:W-:Y:S01]  /*4480*/  VIADD R45, R45, 0x39 ;  /* 0x000000392d2d7836 */ /* 0x000fe20000000000 */
[----:B------:R-:W-:-:S02]  /*4490*/  ISETP.LT.OR P2, PT, R33, R238, P2 ;  /* 0x000000ee2100720c */ /* 0x000fc40001741670 */
[C---:B------:R-:W-:Y:S02]  /*44a0*/  ISETP.LT.OR P4, PT, R31.reuse, R240, P4 ;  /* 0x000000f01f00720c */ /* 0x040fe40002781670 */
[----:B------:R-:W-:Y:S02]  /*44b0*/  ISETP.LT.OR P1, PT, R31, R238, P1 ;  /* 0x000000ee1f00720c */ /* 0x000fe40000f21670 */
[----:B------:R-:W-:Y:S02]  /*44c0*/  FSEL R198, R75, -INF , !P0 ;  /* 0xff8000004bc67808 */ /* 0x000fe40004000000 */
[----:B------:R-:W-:Y:S02]  /*44d0*/  PLOP3.LUT P0, PT, PT, PT, UP0, 0x80, 0x0 ;  /* 0x000000000000781c */ /* 0x000fe40003f0f008 */
[----:B------:R-:W-:Y:S02]  /*44e0*/  FSEL R185, R81, -INF , !P5 ;  /* 0xff80000051b97808 */ /* 0x000fe40006800000 */
[----:B------:R-:W-:-:S02]  /*44f0*/  FSEL R200, R83, -INF , !P2 ;  /* 0xff80000053c87808 */ /* 0x000fc40005000000 */
[----:B------:R-:W-:Y:S02]  /*4500*/  FSEL R189, R72, -INF , !P4 ;  /* 0xff80000048bd7808 */ /* 0x000fe40006000000 */
[-C--:B------:R-:W-:Y:S02]  /*4510*/  ISETP.GE.AND P5, PT, R29, R239.reuse, PT ;  /* 0x000000ef1d00720c */ /* 0x080fe40003fa6270 */
[----:B------:R-:W-:Y:S02]  /*4520*/  ISETP.GE.AND P2, PT, R17, R239, PT ;  /* 0x000000ef1100720c */ /* 0x000fe40003f46270 */
[-C--:B------:R-:W-:Y:S02]  /*4530*/  ISETP.GE.AND P4, PT, R29, R234.reuse, PT ;  /* 0x000000ea1d00720c */ /* 0x080fe40003f86270 */
[----:B------:R-:W-:Y:S02]  /*4540*/  FSEL R190, R74, -INF , !P1 ;  /* 0xff8000004abe7808 */ /* 0x000fe40004800000 */
[----:B------:R-:W-:-:S02]  /*4550*/  ISETP.GE.AND P1, PT, R17, R234, PT ;  /* 0x000000ea1100720c */ /* 0x000fc40003f26270 */
[C---:B------:R-:W-:Y:S02]  /*4560*/  ISETP.LT.OR P5, PT, R29.reuse, R240, P5 ;  /* 0x000000f01d00720c */ /* 0x040fe40002fa1670 */
[----:B------:R-:W-:Y:S02]  /*4570*/  ISETP.LT.OR P4, PT, R29, R238, P4 ;  /* 0x000000ee1d00720c */ /* 0x000fe40002781670 */
[C---:B------:R-:W-:Y:S02]  /*4580*/  ISETP.LT.OR P2, PT, R17.reuse, R240, P2 ;  /* 0x000000f01100720c */ /* 0x040fe40001741670 */
[----:B------:R-:W-:Y:S02]  /*4590*/  ISETP.LT.OR P1, PT, R17, R238, P1 ;  /* 0x000000ee1100720c */ /* 0x000fe40000f21670 */
[----:B------:R-:W-:Y:S02]  /*45a0*/  FSEL R187, R73, -INF , !P6 ;  /* 0xff80000049bb7808 */ /* 0x000fe40007000000 */
[----:B------:R-:W-:-:S02]  /*45b0*/  FSEL R197, R76, -INF , !P5 ;  /* 0xff8000004cc57808 */ /* 0x000fc40006800000 */
[----:B------:R-:W-:Y:S02]  /*45c0*/  FSEL R194, R78, -INF , !P4 ;  /* 0xff8000004ec27808 */ /* 0x000fe40006000000 */
[----:B------:R-:W-:Y:S02]  /*45d0*/  FSEL R195, R77, -INF , !P2 ;  /* 0xff8000004dc37808 */ /* 0x000fe40005000000 */
[-C--:B------:R-:W-:Y:S02]  /*45e0*/  ISETP.GE.AND P6, PT, R9, R239.reuse, PT ;  /* 0x000000ef0900720c */ /* 0x080fe40003fc6270 */
[----:B------:R-:W-:Y:S02]  /*45f0*/  ISETP.GE.AND P5, PT, R45, R239, PT ;  /* 0x000000ef2d00720c */ /* 0x000fe40003fa6270 */
[-C--:B------:R-:W-:Y:S02]  /*4600*/  ISETP.GE.AND P4, PT, R9, R234.reuse, PT ;  /* 0x000000ea0900720c */ /* 0x080fe40003f86270 */
[----:B------:R-:W-:-:S02]  /*4610*/  ISETP.GE.AND P2, PT, R45, R234, PT ;  /* 0x000000ea2d00720c */ /* 0x000fc40003f46270 */
[----:B------:R-:W-:Y:S02]  /*4620*/  FSEL R192, R79, -INF , !P1 ;  /* 0xff8000004fc07808 */ /* 0x000fe40004800000 */
[----:B------:R-:W-:Y:S02]  /*4630*/  @!P0 LEA R242, P1, R165, UR14, 0x1 ;  /* 0x0000000ea5f28c11 */ /* 0x000fe4000f8208ff */
[C---:B------:R-:W-:Y:S02]  /*4640*/  ISETP.LT.OR P6, PT, R9.reuse, R240, P6 ;  /* 0x000000f00900720c */ /* 0x040fe400037c1670 */
[----:B------:R-:W-:Y:S02]  /*4650*/  ISETP.LT.OR P4, PT, R9, R238, P4 ;  /* 0x000000ee0900720c */ /* 0x000fe40002781670 */
[C---:B------:R-:W-:Y:S02]  /*4660*/  ISETP.LT.OR P5, PT, R45.reuse, R240, P5 ;  /* 0x000000f02d00720c */ /* 0x040fe40002fa1670 */
[----:B------:R-:W-:-:S02]  /*4670*/  ISETP.LT.OR P2, PT, R45, R238, P2 ;  /* 0x000000ee2d00720c */ /* 0x000fc40001741670 */
[----:B------:R-:W-:Y:S02]  /*4680*/  @!P0 LEA.HI.X R243, R165, UR15, R2, 0x1, P1 ;  /* 0x0000000fa5f38c11 */ /* 0x000fe400088f0c02 */
[----:B------:R-:W-:Y:S02]  /*4690*/  FSEL R193, R40, -INF , !P6 ;  /* 0xff80000028c17808 */ /* 0x000fe40007000000 */
[----:B------:R-:W-:Y:S02]  /*46a0*/  FSEL R34, R42, -INF , !P4 ;  /* 0xff8000002a227808 */ /* 0x000fe40006000000 */
[----:B------:R-:W-:Y:S02]  /*46b0*/  FSEL R35, R41, -INF , !P5 ;  /* 0xff80000029237808 */ /* 0x000fe40006800000 */
[----:B------:R-:W-:Y:S01]  /*46c0*/  FSEL R32, R43, -INF , !P2 ;  /* 0xff8000002b207808 */ /* 0x000fe20005000000 */
[----:B------:R-:W-:Y:S06]  /*46d0*/  @!P0 BRA `(.L_x_6341) ;  /* 0x00000004008c8947 */ /* 0x000fec0003800000 */
        /* <DEDUP_REMOVED lines=30> */
[----:B------:R-:W-:-:S02]  /*48c0*/  LOP3.LUT R8, R4, UR25, RZ, 0x3c, !PT ;  /* 0x0000001904087c12 */ /* 0x000fc4000f8e3cff */
[----:B------:R-:W-:Y:S01]  /*48d0*/  LOP3.LUT R3, R4, UR14, RZ, 0x3c, !PT ;  /* 0x0000000e04037c12 */ /* 0x000fe2000f8e3cff */
[----:B------:R-:W-:Y:S01]  /*48e0*/  ULDC.64 UR14, c[0x0][0x230] ;  /* 0x00008c00000e7ab9 */ /* 0x000fe20000000a00 */
[----:B------:R-:W-:Y:S02]  /*48f0*/  ISETP.GE.AND P2, PT, R8, RZ, PT ;  /* 0x000000ff0800720c */ /* 0x000fe40003f46270 */
[----:B------:R-:W-:Y:S02]  /*4900*/  ISETP.GE.AND P0, PT, R3, RZ, PT ;  /* 0x000000ff0300720c */ /* 0x000fe40003f06270 */
[----:B------:R-:W-:Y:S02]  /*4910*/  ISETP.NE.AND P1, PT, R4, RZ, PT ;  /* 0x000000ff0400720c */ /* 0x000fe40003f25270 */
[----:B------:R-:W-:Y:S01]  /*4920*/  @P5 IADD3 R16, R16, 0x1, RZ ;  /* 0x0000000110105810 */ /* 0x000fe20007ffe0ff */
[----:B------:R-:W-:Y:S01]  /*4930*/  @P6 VIADD R17, R17, 0x1 ;  /* 0x0000000111116836 */ /* 0x000fe20000000000 */
[----:B------:R-:W-:-:S05]  /*4940*/  LOP3.LUT R8, RZ, R4, RZ, 0x33, !PT ;  /* 0x00000004ff087212 */ /* 0x000fca00078e33ff */
        /* <DEDUP_REMOVED lines=19> */
[----:B------:R-:W-:-:S05]  /*4a80*/  IMAD R4, R9, UR15, R4 ;  /* 0x0000000f09047c24 */ /* 0x000fca000f8e0204 */
[----:B------:R-:W-:Y:S01]  /*4a90*/  IADD3 R3, R11, R4, RZ ;  /* 0x000000040b037210 */ /* 0x000fe20007ffe0ff */
[----:B------:R-:W-:Y:S01]  /*4aa0*/  IMAD.MOV.U32 R4, RZ, RZ, R10 ;  /* 0x000000ffff047224 */ /* 0x000fe200078e000a */
[----:B------:R-:W-:Y:S06]  /*4ab0*/  BRA `(.L_x_6343) ;  /* 0x0000000000107947 */ /* 0x000fec0003800000 */
.L_x_6342:
[----:B------:R-:W-:-:S04]  /*4ac0*/  ULEA UR14, -UR10, URZ, 0x6 ;  /* 0x0000003f0a0e7291 */ /* 0x000fc8000f8e313f */
[----:B------:R-:W-:Y:S02]  /*4ad0*/  USHF.R.S32.HI UR15, URZ, 0x1f, UR14 ;  /* 0x0000001f3f0f7899 */ /* 0x000fe4000801140e */
[----:B------:R-:W-:-:S04]  /*4ae0*/  MOV R4, UR14 ;  /* 0x0000000e00047c02 */ /* 0x000fc80008000f00 */
[----:B------:R-:W-:-:S07]  /*4af0*/  MOV R3, UR15 ;  /* 0x0000000f00037c02 */ /* 0x000fce0008000f00 */
.L_x_6343:
[----:B------:R-:W-:Y:S01]  /*4b00*/  IADD3 R165, P0, R4, R165, RZ ;  /* 0x000000a504a57210 */ /* 0x000fe20007f1e0ff */
[----:B------:R-:W-:Y:S01]  /*4b10*/  ULDC.64 UR14, c[0x0][0x218] ;  /* 0x00008600000e7ab9 */ /* 0x000fe20000000a00 */
[----:B------:R-:W-:Y:S02]  /*4b20*/  USHF.L.U32 UR19, UR10, 0x5, URZ ;  /* 0x000000050a137899 */ /* 0x000fe4000800063f */
[----:B------:R-:W-:Y:S01]  /*4b30*/  USHF.L.U64.HI UR18, UR10, 0x5, UR11 ;  /* 0x000000050a127899 */ /* 0x000fe2000801020b */
[----:B------:R-:W-:Y:S01]  /*4b40*/  IMAD.X R2, R3, 0x1, R2, P0 ;  /* 0x0000000103027824 */ /* 0x000fe200000e0602 */
[----:B------:R-:W-:-:S04]  /*4b50*/  LEA R242, P0, R165, UR14, 0x1 ;  /* 0x0000000ea5f27c11 */ /* 0x000fc8000f8008ff */
[----:B------:R-:W-:Y:S02]  /*4b60*/  LEA.HI.X R243, R165, UR15, R2, 0x1, P0 ;  /* 0x0000000fa5f37c11 */ /* 0x000fe400080f0c02 */
[----:B------:R-:W-:-:S03]  /*4b70*/  IADD3 R16, P0, R242, UR19, RZ ;  /* 0x00000013f2107c10 */ /* 0x000fc6000ff1e0ff */
        /* <DEDUP_REMOVED lines=9> */
[----:B------:R-:W-:-:S03]  /*4c10*/  IADD3 R8, P0, R10, UR19, RZ ;  /* 0x000000130a087c10 */ /* 0x000fc6000ff1e0ff */
        /* <DEDUP_REMOVED lines=15> */
.L_x_6341:
[----:B-1----:R-:W-:Y:S01]  /*4d10*/  FMNMX.FTZ R8, R25, R27, !PT ;  /* 0x0000001b19087209 */ /* 0x002fe20007810000 */
[----:B------:R-:W-:Y:S01]  /*4d20*/  ULDC UR20, c[0x0][0x2ec] ;  /* 0x0000bb0000147ab9 */ /* 0x000fe20000000800 */
[----:B------:R-:W-:Y:S01]  /*4d30*/  FMNMX.FTZ R11, R24, R36, !PT ;  /* 0x00000024180b7209 */ /* 0x000fe20007810000 */
[----:B------:R-:W-:Y:S01]  /*4d40*/  UISETP.GT.AND UP0, UPT, UR21, UR5, UPT ;  /* 0x000000051500728c */ /* 0x000fe2000bf04270 */
        /* <DEDUP_REMOVED lines=29> */
[----:B------:R-:W1:Y:S01]  /*4f20*/  SHFL.BFLY PT, R9, R8, 0x2, 0x1f ;  /* 0x0c401f0008097f89 */ /* 0x000e6200000e0000 */
[----:B------:R-:W-:Y:S02]  /*4f30*/  PLOP3.LUT P4, PT, PT, PT, UP0, 0x80, 0x0 ;  /* 0x000000000000781c */ /* 0x000fe40003f8f008 */
        /* <DEDUP_REMOVED lines=15> */
[----:B------:R-:W4:Y:S04]  /*5030*/  LDSM.16.MT88.4 R56, [R221+0x12000] ;  /* 0x01200000dd38783b */ /* 0x000f280000004200 */
[----:B------:R-:W-:Y:S01]  /*5040*/  LDSM.16.MT88.4 R80, [R222+0x14000] ;  /* 0x01400000de50783b */ /* 0x000fe20000004200 */
        /* <DEDUP_REMOVED lines=8> */
[----:B------:R-:W5:Y:S01]  /*50d0*/  LDSM.16.MT88.4 R96, [R220+0x14000] ;  /* 0x01400000dc60783b */ /* 0x000f620000004200 */
[----:B------:R-:W-:-:S03]  /*50e0*/  FSETP.NEU.FTZ.AND P0, PT, R3, -INF , PT ;  /* 0xff8000000300780b */ /* 0x000fc60003f1d000 */
[--C-:B------:R-:W-:Y:S01]  /*50f0*/  FFMA.FTZ R182, R25, UR20, -R196.reuse ;  /* 0x0000001419b67c23 */ /* 0x100fe200080108c4 */
[----:B------:R-:W-:Y:S01]  /*5100*/  FSEL R33, R33, RZ, P0 ;  /* 0x000000ff21217208 */ /* 0x000fe20000000000 */
[--C-:B------:R-:W-:Y:S01]  /*5110*/  FFMA.FTZ R181, R27, UR20, -R196.reuse ;  /* 0x000000141bb57c23 */ /* 0x100fe200080108c4 */
[--C-:B------:R-:W-:Y:S01]  /*5120*/  FFMA.FTZ R179, R37, UR20, -R196.reuse ;  /* 0x0000001425b37c23 */ /* 0x100fe200080108c4 */
[--C-:B------:R-:W-:Y:S01]  /*5130*/  FFMA.FTZ R176, R39, UR20, -R196.reuse ;  /* 0x0000001427b07c23 */ /* 0x100fe200080108c4 */
[----:B------:R-:W5:Y:S01]  /*5140*/  LDSM.16.MT88.4 R104, [R224+0x16000] ;  /* 0x01600000e068783b */ /* 0x000f620000004200 */
[--C-:B------:R-:W-:Y:S01]  /*5150*/  FFMA.FTZ R180, R24, UR20, -R33.reuse ;  /* 0x0000001418b47c23 */ /* 0x100fe20008010821 */
        /* <DEDUP_REMOVED lines=12> */
[----:B------:R-:W3:Y:S01]  /*5220*/  MUFU.EX2 R181, R181 ;  /* 0x000000b500b57308 */ /* 0x000ee20000000800 */
[--C-:B------:R-:W-:Y:S01]  /*5230*/  FFMA.FTZ R173, R21, UR20, -R196.reuse ;  /* 0x0000001415ad7c23 */ /* 0x100fe200080108c4 */
[--C-:B------:R-:W-:Y:S01]  /*5240*/  FFMA.FTZ R175, R20, UR20, -R33.reuse ;  /* 0x0000001414af7c23 */ /* 0x100fe20008010821 */
[----:B------:R-:W5:Y:S01]  /*5250*/  LDSM.16.MT88.4 R12, [R224+0x12800] ;  /* 0x01280000e00c783b */ /* 0x000f620000004200 */
        /* <DEDUP_REMOVED lines=12> */
[----:B------:R-:W4:Y:S01]  /*5320*/  MUFU.EX2 R176, R176 ;  /* 0x000000b000b07308 */ /* 0x000f220000000800 */
[----:B---3--:R-:W-:Y:S01]  /*5330*/  F2FP.F16.F32.PACK_AB R128, R181, R182 ;  /* 0x000000b6b580723e */ /* 0x008fe200000000ff */
        /* <DEDUP_REMOVED lines=8> */
[----:B------:R-:W-:Y:S01]  /*53c0*/  FFMA.FTZ R196, R35, UR20, -R196 ;  /* 0x0000001423c47c23 */ /* 0x000fe200080108c4 */
[--C-:B------:R-:W-:Y:S01]  /*53d0*/  FFMA.FTZ R194, R194, UR20, -R33.reuse ;  /* 0x00000014c2c27c23 */ /* 0x100fe20008010821 */
[--C-:B------:R-:W-:Y:S01]  /*53e0*/  FFMA.FTZ R192, R34, UR20, -R33.reuse ;  /* 0x0000001422c07c23 */ /* 0x100fe20008010821 */
[----:B------:R-:W-:Y:S01]  /*53f0*/  FFMA.FTZ R247, R32, UR20, -R33 ;  /* 0x0000001420f77c23 */ /* 0x000fe20008010821 */
[----:B------:R-:W-:Y:S01]  /*5400*/  FADD.FTZ R182, R182, R181 ;  /* 0x000000b5b6b67221 */ /* 0x000fe20000010000 */
[----:B------:R-:W-:Y:S01]  /*5410*/  LDSM.16.MT88.4 R32, [R224+0x15800] ;  /* 0x01580000e020783b */ /* 0x000fe20000004200 */
[----:B------:R-:W3:Y:S01]  /*5420*/  MUFU.EX2 R183, R183 ;  /* 0x000000b700b77308 */ /* 0x000ee20000000800 */
[----:B----4-:R-:W-:Y:S01]  /*5430*/  F2FP.F16.F32.PACK_AB R130, R176, R179 ;  /* 0x000000b3b082723e */ /* 0x010fe200000000ff */
[----:B------:R-:W-:-:S04]  /*5440*/  FADD.FTZ R179, R179, R182 ;  /* 0x000000b6b3b37221 */ /* 0x000fc80000010000 */
        /* <DEDUP_REMOVED lines=23> */
[C---:B------:R-:W-:Y:S06]  /*55c0*/  HMMA.16816.F32 R136, R128.reuse, R132, RZ ;  /* 0x000000848088723c */ /* 0x040fec00000018ff */
[C---:B------:R-:W-:Y:S01]  /*55d0*/  HMMA.16816.F32 R52, R128.reuse, R56, RZ ;  /* 0x000000388034723c */ /* 0x040fe200000018ff */
[----:B------:R-:W-:Y:S05]  /*55e0*/  MUFU.EX2 R184, R184 ;  /* 0x000000b800b87308 */ /* 0x000fea0000000800 */
[C---:B-1----:R-:W-:Y:S03]  /*55f0*/  HMMA.16816.F32 R60, R128.reuse, R64, RZ ;  /* 0x00000040803c723c */ /* 0x042fe600000018ff */
[----:B------:R-:W1:Y:S03]  /*5600*/  MUFU.EX2 R185, R185 ;  /* 0x000000b900b97308 */ /* 0x000e660000000800 */
[C---:B------:R-:W-:Y:S05]  /*5610*/  HMMA.16816.F32 R68, R128.reuse, R72, RZ ;  /* 0x000000488044723c */ /* 0x040fea00000018ff */
[----:B------:R-:W-:Y:S01]  /*5620*/  MUFU.EX2 R186, R186 ;  /* 0x000000ba00ba7308 */ /* 0x000fe20000000800 */
[C---:B------:R-:W-:Y:S06]  /*5630*/  HMMA.16816.F32 R76, R128.reuse, R80, RZ ;  /* 0x00000050804c723c */ /* 0x040fec00000018ff */
[C---:B--2---:R-:W-:Y:S01]  /*5640*/  HMMA.16816.F32 R84, R128.reuse, R88, RZ ;  /* 0x000000588054723c */ /* 0x044fe200000018ff */
[----:B------:R-:W-:Y:S05]  /*5650*/  MUFU.EX2 R187, R187 ;  /* 0x000000bb00bb7308 */ /* 0x000fea0000000800 */
[C---:B-----5:R-:W-:Y:S03]  /*5660*/  HMMA.16816.F32 R92, R128.reuse, R96, RZ ;  /* 0x00000060805c723c */ /* 0x060fe600000018ff */
[----:B------:R-:W-:Y:S03]  /*5670*/  MUFU.EX2 R188, R188 ;  /* 0x000000bc00bc7308 */ /* 0x000fe60000000800 */
[C---:B------:R-:W-:Y:S05]  /*5680*/  HMMA.16816.F32 R100, R128.reuse, R104, RZ ;  /* 0x000000688064723c */ /* 0x040fea00000018ff */
[----:B------:R-:W2:Y:S01]  /*5690*/  MUFU.EX2 R189, R189 ;  /* 0x000000bd00bd7308 */ /* 0x000ea20000000800 */
        /* <DEDUP_REMOVED lines=27> */
[----:B---3--:R-:W-:Y:S01]  /*5850*/  F2FP.F16.F32.PACK_AB R4, R173, R174 ;  /* 0x000000aead04723e */ /* 0x008fe200000000ff */
[----:B------:R-:W-:Y:S01]  /*5860*/  FADD.FTZ R174, R174, R179 ;  /* 0x000000b3aeae7221 */ /* 0x000fe20000010000 */
[----:B----4-:R-:W-:Y:S01]  /*5870*/  F2FP.F16.F32.PACK_AB R5, R170, R175 ;  /* 0x000000afaa05723e */ /* 0x010fe200000000ff */
[----:B------:R-:W-:-:S02]  /*5880*/  FADD.FTZ R175, R175, R178 ;  /* 0x000000b2afaf7221 */ /* 0x000fc40000010000 */
[----:B------:R-:W-:Y:S01]  /*5890*/  FADD.FTZ R173, R173, R174 ;  /* 0x000000aeadad7221 */ /* 0x000fe20000010000 */
[----:B------:R-:W-:Y:S01]  /*58a0*/  F2FP.F16.F32.PACK_AB R6, R167, R172 ;  /* 0x000000aca706723e */ /* 0x000fe200000000ff */
[----:B------:R-:W-:Y:S01]  /*58b0*/  FADD.FTZ R170, R170, R175 ;  /* 0x000000afaaaa7221 */ /* 0x000fe20000010000 */
[----:B------:R-:W-:Y:S01]  /*58c0*/  F2FP.F16.F32.PACK_AB R7, R0, R171 ;  /* 0x000000ab0007723e */ /* 0x000fe200000000ff */
        /* <DEDUP_REMOVED lines=12> */
[----:B------:R-:W1:Y:S05]  /*5990*/  LDSM.16.MT88.4 R20, [R221+0x12800] ;  /* 0x01280000dd14783b */ /* 0x000e6a0000004200 */
        /* <DEDUP_REMOVED lines=32> */
[----:B------:R-:W5:Y:S05]  /*5ba0*/  LDSM.16.MT88.4 R24, [R222+0x11000] ;  /* 0x01100000de18783b */ /* 0x000f6a0000004200 */
[C---:B-1----:R-:W-:Y:S06]  /*5bb0*/  HMMA.16816.F32 R100, R4.reuse, R20, R100 ;  /* 0x000000140464723c */ /* 0x042fec0000001864 */
[C---:B------:R-:W-:Y:S01]  /*5bc0*/  HMMA.16816.F32 R104, R4.reuse, R22, R104 ;  /* 0x000000160468723c */ /* 0x040fe20000001868 */
[----:B------:R-:W1:Y:S05]  /*5bd0*/  LDSM.16.MT88.4 R20, [R220+0x11000] ;  /* 0x01100000dc14783b */ /* 0x000e6a0000004200 */
        /* <DEDUP_REMOVED lines=15> */
[----:B------:R-:W-:-:S04]  /*5cd0*/  FADD.FTZ R191, R191, R190 ;  /* 0x000000bebfbf7221 */ /* 0x000fc80000010000 */
        /* <DEDUP_REMOVED lines=94> */
[C---:B--2---:R-:W-:Y:S06]  /*62c0*/  HMMA.16816.F32 R108, R4.reuse, R16, R108 ;  /* 0x00000010046c723c */ /* 0x044fec000000186c */
[C---:B------:R-:W-:Y:S06]  /*62d0*/  HMMA.16816.F32 R112, R4.reuse, R18, R112 ;  /* 0x000000120470723c */ /* 0x040fec0000001870 */
[C---:B---3--:R-:W-:Y:S06]  /*62e0*/  HMMA.16816.F32 R116, R4.reuse, R12, R116 ;  /* 0x0000000c0474723c */ /* 0x048fec0000001874 */
[C---:B------:R-:W-:Y:S06]  /*62f0*/  HMMA.16816.F32 R120, R4.reuse, R14, R120 ;  /* 0x0000000e0478723c */ /* 0x040fec0000001878 */
[C---:B----4-:R-:W-:Y:S06]  /*6300*/  HMMA.16816.F32 R124, R4.reuse, R8, R124 ;  /* 0x00000008047c723c */ /* 0x050fec000000187c */
[----:B------:R-:W-:Y:S01]  /*6310*/  HMMA.16816.F32 R128, R4, R10, R128 ;  /* 0x0000000a0480723c */ /* 0x000fe20000001880 */
[----:B------:R-:W-:-:S08]  /*6320*/  NOP ;  /* 0x0000000000007918 */ /* 0x000fd00000000000 */
[----:B------:R-:W-:-:S15]  /*6330*/  @!P4 BRA `(.L_x_6344) ;  /* 0x00000040003cc947 */ /* 0x000fde0003800000 */
[----:B------:R-:W-:-:S04]  /*6340*/  DEPBAR.LE SB0, 0x0 ;  /* 0x000080000000791a */ /* 0x000fc80000000000 */
[----:B------:R-:W-:Y:S01]  /*6350*/  UIADD3 UR21, UR13, -0x2, URZ ;  /* 0xfffffffe0d157890 */ /* 0x000fe2000fffe03f */
[----:B------:R-:W-:Y:S06]  /*6360*/  BAR.SYNC.DEFER_BLOCKING 0x0 ;  /* 0x0000000000007b1d */ /* 0x000fec0000010000 */
[----:B------:R-:W-:Y:S05]  /*6370*/  @!P3 BRA `(.L_x_6345) ;  /* 0x000000040024b947 */ /* 0x000fea0003800000 */
[----:B------:R-:W-:Y:S01]  /*6380*/  ULDC UR18, c[0x0][0x380] ;  /* 0x0000e00000127ab9 */ /* 0x000fe20000000800 */
[----:B------:R-:W-:Y:S01]  /*6390*/  USHF.L.U32 UR19, UR21, 0x6, URZ ;  /* 0x0000000615137899 */ /* 0x000fe2000800063f */
[----:B------:R-:W-:Y:S01]  /*63a0*/  IMAD.U32 R5, RZ, RZ, UR18 ;  /* 0x00000012ff057e24 */ /* 0x000fe2000f8e00ff */
[----:B------:R-:W-:Y:S02]  /*63b0*/  UMOV UR30, URZ ;  /* 0x0000003f001e7c82 */ /* 0x000fe40008000000 */
[----:B------:R-:W-:Y:S02]  /*63c0*/  UIADD3 UR28, UR19, 0x40, URZ ;  /* 0x00000040131c7890 */ /* 0x000fe4000fffe03f */
[----:B------:R-:W-:-:S04]  /*63d0*/  IABS R5, R5 ;  /* 0x0000000500057213 */ /* 0x000fc80000000000 */
[----:B------:R-:W1:Y:S01]  /*63e0*/  I2F.RP R7, R5 ;  /* 0x0000000500077306 */ /* 0x000e620000209400 */
[----:B------:R-:W-:Y:S01]  /*63f0*/  IMAD.U32 R4, RZ, RZ, UR28 ;  /* 0x0000001cff047e24 */ /* 0x000fe2000f8e00ff */
[----:B------:R-:W-:Y:S01]  /*6400*/  R2UR UR13, R5 ;  /* 0x00000000050d72ca */ /* 0x000fe200000e0000 */
[----:B------:R-:W-:-:S03]  /*6410*/  ULOP3.LUT UR28, UR28, UR18, URZ, 0x3c, !UPT ;  /* 0x000000121c1c7292 */ /* 0x000fc6000f8e3c3f */
[----:B------:R-:W-:-:S04]  /*6420*/  IABS R4, R4 ;  /* 0x0000000400047213 */ /* 0x000fc80000000000 */
[----:B------:R-:W-:Y:S01]  /*6430*/  R2UR UR26, R4 ;  /* 0x00000000041a72ca */ /* 0x000fe200000e0000 */
        /* <DEDUP_REMOVED lines=11> */
[----:B------:R-:W-:-:S03]  /*64f0*/  UIMAD.WIDE.U32 UR30, UR31, UR4, UR30 ;  /* 0x000000041f1e72a5 */ /* 0x000fc6000f8e001e */
[----:B------:R-:W-:Y:S01]  /*6500*/  R2UR UR4, R5 ;  /* 0x00000000050472ca */ /* 0x000fe200000e0000 */
        /* <DEDUP_REMOVED lines=24> */
[----:B------:R-:W-:-:S04]  /*6690*/  USEL UR4, UR4, UR27, !UP2 ;  /* 0x0000001b04047287 */ /* 0x000fc8000d000000 */
[----:B------:R-:W-:Y:S02]  /*66a0*/  IMAD.U32 R5, RZ, RZ, UR29 ;  /* 0x0000001dff057e24 */ /* 0x000fe4000f8e00ff */
[----:B------:R-:W-:Y:S02]  /*66b0*/  IMAD.U32 R7, RZ, RZ, UR4 ;  /* 0x00000004ff077e24 */ /* 0x000fe4000f8e00ff */
[----:B------:R-:W-:-:S04]  /*66c0*/  IMAD.WIDE R4, R5, 0x4, R236 ;  /* 0x0000000405047825 */ /* 0x000fc800078e02ec */
[----:B------:R-:W-:Y:S02]  /*66d0*/  IMAD.WIDE R6, R7, 0x4, R236 ;  /* 0x0000000407067825 */ /* 0x000fe400078e02ec */
        /* <DEDUP_REMOVED lines=19> */
.L_x_6345:
[----:B------:R-:W-:-:S04]  /*6810*/  ULEA UR24, -UR6, URZ, 0x6 ;  /* 0x0000003f06187291 */ /* 0x000fc8000f8e313f */
[----:B------:R-:W-:-:S12]  /*6820*/  USHF.R.S32.HI UR4, URZ, 0x1f, UR24 ;  /* 0x0000001f3f047899 */ /* 0x000fd80008011418 */
.L_x_6346:
[----:B------:R-:W-:Y:S01]  /*6830*/  ULEA UR13, UP0, UR6, UR24, 0x4 ;  /* 0x00000018060d7291 */ /* 0x000fe2000f80203f */
[----:B------:R-:W-:Y:S01]  /*6840*/  IMAD.U32 R0, RZ, RZ, UR24 ;  /* 0x00000018ff007e24 */ /* 0x000fe2000f8e00ff */
[C---:B------:R-:W-:Y:S01]  /*6850*/  IADD3 R4, P1, R168.reuse, UR24, RZ ;  /* 0x00000018a8047c10 */ /* 0x040fe2000ff3e0ff */
[----:B------:R-:W-:Y:S01]  /*6860*/  IMAD.U32 R5, RZ, RZ, UR4 ;  /* 0x00000004ff057e24 */ /* 0x000fe2000f8e00ff */
[----:B------:R-:W-:Y:S02]  /*6870*/  ULEA.HI.X UR18, UR6, UR4, UR7, 0x4, UP0 ;  /* 0x0000000406127291 */ /* 0x000fe400080f2407 */
[----:B------:R-:W-:Y:S01]  /*6880*/  IADD3 R168, P0, R168, UR13, RZ ;  /* 0x0000000da8a87c10 */ /* 0x000fe2000ff1e0ff */
[----:B------:R-:W-:Y:S01]  /*6890*/  USHF.L.U32 UR13, UR6, 0x5, URZ ;  /* 0x00000005060d7899 */ /* 0x000fe2000800063f */
[----:B------:R-:W-:Y:S01]  /*68a0*/  LEA R232, P2, R0, R232, 0x1 ;  /* 0x000000e800e87211 */ /* 0x000fe200078408ff */
[----:B------:R-:W-:Y:S01]  /*68b0*/  UISETP.GT.AND UP0, UPT, UR21, UR5, UPT ;  /* 0x000000051500728c */ /* 0x000fe2000bf04270 */
[C---:B------:R-:W-:Y:S01]  /*68c0*/  IADD3.X R7, R166.reuse, UR4, RZ, P1, !PT ;  /* 0x00000004a6077c10 */ /* 0x040fe20008ffe4ff */
[----:B------:R-:W-:Y:S01]  /*68d0*/  USHF.L.U64.HI UR4, UR6, 0x5, UR7 ;  /* 0x0000000506047899 */ /* 0x000fe20008010207 */
[----:B------:R-:W-:-:S02]  /*68e0*/  IADD3.X R9, R166, UR18, RZ, P0, !PT ;  /* 0x00000012a6097c10 */ /* 0x000fc400087fe4ff */
[----:B------:R-:W-:Y:S02]  /*68f0*/  LEA R6, P1, R4, UR8, 0x1 ;  /* 0x0000000804067c11 */ /* 0x000fe4000f8208ff */
[----:B------:R-:W-:Y:S02]  /*6900*/  LEA R8, P0, R168, UR8, 0x1 ;  /* 0x00000008a8087c11 */ /* 0x000fe4000f8008ff */
[----:B------:R-:W-:Y:S01]  /*6910*/  LEA.HI.X R231, R0, R231, R5, 0x1, P2 ;  /* 0x000000e700e77211 */ /* 0x000fe200010f0c05 */
[----:B------:R-:W-:Y:S01]  /*6920*/  IMAD.U32 R0, RZ, RZ, UR21 ;  /* 0x00000015ff007e24 */ /* 0x000fe2000f8e00ff */
[----:B------:R-:W-:Y:S02]  /*6930*/  LEA.HI.X R7, R4, UR9, R7, 0x1, P1 ;  /* 0x0000000904077c11 */ /* 0x000fe400088f0c07 */
[----:B------:R-:W-:Y:S01]  /*6940*/  LEA.HI.X R9, R168, UR9, R9, 0x1, P0 ;  /* 0x00000009a8097c11 */ /* 0x000fe200080f0c09 */
[----:B------:R-:W-:Y:S01]  /*6950*/  IMAD.MOV.U32 R233, RZ, RZ, R231 ;  /* 0x000000ffffe97224 */ /* 0x000fe200078e00e7 */
[----:B------:R-:W-:-:S04]  /*6960*/  IADD3 R4, P0, R232, UR13, RZ ;  /* 0x0000000de8047c10 */ /* 0x000fc8000ff1e0ff */
[----:B------:R-:W-:Y:S01]  /*6970*/  IADD3.X R5, R231, UR4, RZ, P0, !PT ;  /* 0x00000004e7057c10 */ /* 0x000fe200087fe4ff */
[----:B------:R-:W-:Y:S01]  /*6980*/  @!PT LDS RZ, [RZ] ;  /* 0x00000000fffff984 */ /* 0x000fe20000000800 */
[----:B------:R-:W-:Y:S01]  /*6990*/  @!PT LDS RZ, [RZ] ;  /* 0x00000000fffff984 */ /* 0x000fe20000000800 */
[----:B------:R-:W-:Y:S01]  /*69a0*/  @!PT LDS RZ, [RZ] ;  /* 0x00000000fffff984 */ /* 0x000fe20000000800 */
[----:B------:R-:W-:Y:S01]  /*69b0*/  LDGSTS.E.BYPASS.LTC128B.128 [R235+0x10000], desc[UR16][R232.64] ;  /* 0x10000000e8eb7fae */ /* 0x000fe2000b901d50 */
[----:B------:R-:W-:Y:S02]  /*69c0*/  IADD3 R10, P1, R4, UR13, RZ ;  /* 0x0000000d040a7c10 */ /* 0x000fe4000ff3e0ff */
[----:B------:R-:W-:Y:S01]  /*69d0*/  IADD3 R16, P0, R8, UR13, RZ ;  /* 0x0000000d08107c10 */ /* 0x000fe2000ff1e0ff */
[----:B------:R-:W-:Y:S01]  /*69e0*/  LDGSTS.E.BYPASS.LTC128B.128 [R235+0x12000], desc[UR16][R6.64+0x80] ;  /* 0x1200008006eb7fae */ /* 0x000fe2000b901d50 */
[----:B------:R-:W-:Y:S02]  /*69f0*/  IADD3.X R11, R5, UR4, RZ, P1, !PT ;  /* 0x00000004050b7c10 */ /* 0x000fe40008ffe4ff */
[----:B------:R-:W-:Y:S01]  /*6a00*/  IADD3.X R17, R9, UR4, RZ, P0, !PT ;  /* 0x0000000409117c10 */ /* 0x000fe200087fe4ff */
[----:B------:R-:W-:Y:S01]  /*6a10*/  LDGSTS.E.BYPASS.LTC128B.128 [R235+0x14000], desc[UR16][R6.64+0x100] ;  /* 0x1400010006eb7fae */ /* 0x000fe2000b901d50 */
[----:B------:R-:W-:-:S02]  /*6a20*/  IADD3 R18, P1, R10, UR13, RZ ;  /* 0x0000000d0a127c10 */ /* 0x000fc4000ff3e0ff */
[----:B------:R-:W-:Y:S01]  /*6a30*/  IADD3 R24, P0, R16, UR13, RZ ;  /* 0x0000000d10187c10 */ /* 0x000fe2000ff1e0ff */
[----:B------:R-:W-:Y:S01]  /*6a40*/  LDGSTS.E.BYPASS.LTC128B.128 [R235+0x16000], desc[UR16][R6.64+0x180] ;  /* 0x1600018006eb7fae */ /* 0x000fe2000b901d50 */
[----:B------:R-:W-:Y:S02]  /*6a50*/  IADD3.X R19, R11, UR4, RZ, P1, !PT ;  /* 0x000000040b137c10 */ /* 0x000fe40008ffe4ff */
[----:B------:R-:W-:Y:S01]  /*6a60*/  IADD3.X R25, R17, UR4, RZ, P0, !PT ;  /* 0x0000000411197c10 */ /* 0x000fe200087fe4ff */
        /* <DEDUP_REMOVED lines=13> */
[----:B------:R-:W3:Y:S04]  /*6b40*/  LDSM.16.M88.4 R12, [R229+0x8000] ;  /* 0x00800000e50c783b */ /* 0x000ee80000000200 */
[----:B-1----:R-:W1:Y:S04]  /*6b50*/  LDSM.16.M88.4 R4, [R229+0x8800] ;  /* 0x00880000e504783b */ /* 0x002e680000000200 */
[----:B------:R-:W4:Y:S04]  /*6b60*/  LDSM.16.M88.4 R180, [R229+0x9000] ;  /* 0x00900000e5b4783b */ /* 0x000f280000000200 */
[----:B------:R-:W5:Y:S04]  /*6b70*/  LDSM.16.M88.4 R20, [R229+0x9800] ;  /* 0x00980000e514783b */ /* 0x000f680000000200 */
[----:B------:R-:W-:Y:S04]  /*6b80*/  LDSM.16.M88.4 R28, [R228] ;  /* 0x00000000e41c783b */ /* 0x000fe80000000200 */
[----:B------:R-:W5:Y:S04]  /*6b90*/  LDSM.16.M88.4 R168, [R227] ;  /* 0x00000000e3a8783b */ /* 0x000f680000000200 */
[----:B------:R-:W5:Y:S04]  /*6ba0*/  LDSM.16.M88.4 R32, [R219] ;  /* 0x00000000db20783b */ /* 0x000f680000000200 */
[----:B--2---:R-:W2:Y:S04]  /*6bb0*/  LDSM.16.M88.4 R24, [R218] ;  /* 0x00000000da18783b */ /* 0x004ea80000000200 */
[----:B------:R-:W2:Y:S04]  /*6bc0*/  LDSM.16.M88.4 R192, [R217] ;  /* 0x00000000d9c0783b */ /* 0x000ea80000000200 */
[----:B------:R-:W-:Y:S01]  /*6bd0*/  LDSM.16.M88.4 R188, [R223+0x8000] ;  /* 0x00800000dfbc783b */ /* 0x000fe20000000200 */
[C---:B---3--:R-:W-:Y:S03]  /*6be0*/  HMMA.16816.F32 R16, R172.reuse, R12, RZ ;  /* 0x0000000cac10723c */ /* 0x048fe600000018ff */
[----:B------:R-:W-:Y:S04]  /*6bf0*/  LDSM.16.M88.4 R196, [R216] ;  /* 0x00000000d8c4783b */ /* 0x000fe80000000200 */
[----:B------:R-:W0:Y:S01]  /*6c00*/  LDGDEPBAR ;  /* 0x00000000000079af */ /* 0x000e220000000000 */
[C---:B-1----:R-:W-:Y:S06]  /*6c10*/  HMMA.16816.F32 R8, R172.reuse, R4, RZ ;  /* 0x00000004ac08723c */ /* 0x042fec00000018ff */
[C---:B----4-:R-:W-:Y:S06]  /*6c20*/  HMMA.16816.F32 R184, R172.reuse, R180, RZ ;  /* 0x000000b4acb8723c */ /* 0x050fec00000018ff */
[C---:B------:R-:W-:Y:S06]  /*6c30*/  HMMA.16816.F32 R12, R172.reuse, R14, RZ ;  /* 0x0000000eac0c723c */ /* 0x040fec00000018ff */
[C---:B------:R-:W-:Y:S06]  /*6c40*/  HMMA.16816.F32 R4, R172.reuse, R6, RZ ;  /* 0x00000006ac04723c */ /* 0x040fec00000018ff */
[C---:B------:R-:W-:Y:S06]  /*6c50*/  HMMA.16816.F32 R180, R172.reuse, R182, RZ ;  /* 0x000000b6acb4723c */ /* 0x040fec00000018ff */
[C---:B-----5:R-:W-:Y:S06]  /*6c60*/  HMMA.16816.F32 R176, R172.reuse, R20, RZ ;  /* 0x00000014acb0723c */ /* 0x060fec00000018ff */
[----:B------:R-:W-:Y:S01]  /*6c70*/  HMMA.16816.F32 R172, R172, R22, RZ ;  /* 0x00000016acac723c */ /* 0x000fe200000018ff */
[----:B------:R-:W1:Y:S05]  /*6c80*/  LDSM.16.M88.4 R20, [R226] ;  /* 0x00000000e214783b */ /* 0x000e6a0000000200 */
[C---:B------:R-:W-:Y:S06]  /*6c90*/  HMMA.16816.F32 R16, R28.reuse, R168, R16 ;  /* 0x000000a81c10723c */ /* 0x040fec0000001810 */
[C---:B------:R-:W-:Y:S01]  /*6ca0*/  HMMA.16816.F32 R12, R28.reuse, R170, R12 ;  /* 0x000000aa1c0c723c */ /* 0x040fe2000000180c */
[----:B------:R-:W3:Y:S05]  /*6cb0*/  LDSM.16.M88.4 R168, [R223+0x8800] ;  /* 0x00880000dfa8783b */ /* 0x000eea0000000200 */
        /* <DEDUP_REMOVED lines=8> */
[----:B------:R-:W5:Y:S04]  /*6d40*/  LDSM.16.M88.4 R28, [R225] ;  /* 0x00000000e11c783b */ /* 0x000f680000000200 */
[----:B------:R-:W5:Y:S01]  /*6d50*/  LDSM.16.M88.4 R192, [R216+0x800] ;  /* 0x00080000d8c0783b */ /* 0x000f620000000200 */
        /* <DEDUP_REMOVED lines=8> */
[----:B------:R-:W-:Y:S05]  /*6de0*/  LDSM.16.M88.4 R32, [R229+0xa000] ;  /* 0x00a00000e520783b */ /* 0x000fea0000000200 */
[C---:B--2---:R-:W-:Y:S06]  /*6df0*/  HMMA.16816.F32 R176, R20.reuse, R24, R176 ;  /* 0x0000001814b0723c */ /* 0x044fec00000018b0 */
[----:B------:R-:W-:Y:S01]  /*6e00*/  HMMA.16816.F32 R172, R20, R26, R172 ;  /* 0x0000001a14ac723c */ /* 0x000fe200000018ac */
[----:B------:R-:W2:Y:S04]  /*6e10*/  LDSM.16.M88.4 R20, [R230+0x2000] ;  /* 0x00200000e614783b */ /* 0x000ea80000000200 */
[----:B------:R-:W3:Y:S01]  /*6e20*/  LDSM.16.M88.4 R24, [R229+0xa800] ;  /* 0x00a80000e518783b */ /* 0x000ee20000000200 */
[C---:B-----5:R-:W-:Y:S06]  /*6e30*/  HMMA.16816.F32 R16, R28.reuse, R196, R16 ;  /* 0x000000c41c10723c */ /* 0x060fec0000001810 */
[C---:B------:R-:W-:Y:S01]  /*6e40*/  HMMA.16816.F32 R12, R28.reuse, R198, R12 ;  /* 0x000000c61c0c723c */ /* 0x040fe2000000180c */
[----:B------:R-:W4:Y:S05]  /*6e50*/  LDSM.16.M88.4 R196, [R229+0xb000] ;  /* 0x00b00000e5c4783b */ /* 0x000f2a0000000200 */
        /* <DEDUP_REMOVED lines=8> */
[----:B------:R-:W-:Y:S04]  /*6ee0*/  LDSM.16.M88.4 R28, [R228+0x2000] ;  /* 0x00200000e41c783b */ /* 0x000fe80000000200 */
[----:B------:R-:W-:Y:S01]  /*6ef0*/  LDSM.16.M88.4 R188, [R212] ;  /* 0x00000000d4bc783b */ /* 0x000fe20000000200 */
[C---:B--2---:R-:W-:Y:S06]  /*6f00*/  HMMA.16816.F32 R16, R20.reuse, R32, R16 ;  /* 0x000000201410723c */ /* 0x044fec0000001810 */
        /* <DEDUP_REMOVED lines=36> */
[----:B------:R-:W3:Y:S04]  /*7150*/  LDSM.16.M88.4 R24, [R229+0xc000] ;  /* 0x00c00000e518783b */ /* 0x000ee80000000200 */
        /* <DEDUP_REMOVED lines=9> */
[----:B------:R-:W-:Y:S05]  /*71f0*/  LDSM.16.M88.4 R168, [R228+0x4000] ;  /* 0x00400000e4a8783b */ /* 0x000fea0000000200 */
[C---:B--2---:R-:W-:Y:S06]  /*7200*/  HMMA.16816.F32 R176, R28.reuse, R32, R176 ;  /* 0x000000201cb0723c */ /* 0x044fec00000018b0 */
[----:B------:R-:W-:Y:S01]  /*7210*/  HMMA.16816.F32 R172, R28, R34, R172 ;  /* 0x000000221cac723c */ /* 0x000fe200000018ac */
[----:B------:R-:W1:Y:S04]  /*7220*/  LDSM.16.M88.4 R28, [R210] ;  /* 0x00000000d21c783b */ /* 0x000e680000000200 */
[----:B------:R-:W2:Y:S01]  /*7230*/  LDSM.16.M88.4 R32, [R211] ;  /* 0x00000000d320783b */ /* 0x000ea20000000200 */
[C---:B---3--:R-:W-:Y:S06]  /*7240*/  HMMA.16816.F32 R16, R196.reuse, R24, R16 ;  /* 0x00000018c410723c */ /* 0x048fec0000001810 */
[C---:B------:R-:W-:Y:S01]  /*7250*/  HMMA.16816.F32 R12, R196.reuse, R26, R12 ;  /* 0x0000001ac40c723c */ /* 0x040fe2000000180c */
[----:B------:R-:W3:Y:S05]  /*7260*/  LDSM.16.M88.4 R24, [R209] ;  /* 0x00000000d118783b */ /* 0x000eea0000000200 */
[C---:B------:R-:W-:Y:S06]  /*7270*/  HMMA.16816.F32 R8, R196.reuse, R20, R8 ;  /* 0x00000014c408723c */ /* 0x040fec0000001808 */
[C---:B------:R-:W-:Y:S01]  /*7280*/  HMMA.16816.F32 R4, R196.reuse, R22, R4 ;  /* 0x00000016c404723c */ /* 0x040fe20000001804 */
[----:B------:R-:W3:Y:S05]  /*7290*/  LDSM.16.M88.4 R20, [R208] ;  /* 0x00000000d014783b */ /* 0x000eea0000000200 */
[C---:B----4-:R-:W-:Y:S06]  /*72a0*/  HMMA.16816.F32 R184, R196.reuse, R192, R184 ;  /* 0x000000c0c4b8723c */ /* 0x050fec00000018b8 */
[C---:B------:R-:W-:Y:S01]  /*72b0*/  HMMA.16816.F32 R180, R196.reuse, R194, R180 ;  /* 0x000000c2c4b4723c */ /* 0x040fe200000018b4 */
[----:B------:R-:W-:Y:S05]  /*72c0*/  LDSM.16.M88.4 R192, [R216+0x4800] ;  /* 0x00480000d8c0783b */ /* 0x000fea0000000200 */
[C---:B-----5:R-:W-:Y:S06]  /*72d0*/  HMMA.16816.F32 R176, R196.reuse, R188, R176 ;  /* 0x000000bcc4b0723c */ /* 0x060fec00000018b0 */
        /* <DEDUP_REMOVED lines=15> */
[----:B------:R-:W5:Y:S01]  /*73d0*/  LDSM.16.M88.4 R20, [R216+0x4000] ;  /* 0x00400000d814783b */ /* 0x000f620000000200 */
        /* <DEDUP_REMOVED lines=53> */
[----:B------:R-:W-:Y:S01]  /*7730*/  HMMA.16816.F32 R12, R168, R30, R12 ;  /* 0x0000001ea80c723c */ /* 0x000fe2000000180c */
[----:B------:R-:W-:-:S05]  /*7740*/  IMAD R29, R0, 0x40, R241 ;  /* 0x00000040001d7824 */ /* 0x000fca00078e02f1 */
[C---:B--2---:R-:W-:Y:S01]  /*7750*/  HMMA.16816.F32 R184, R168.reuse, R24, R184 ;  /* 0x00000018a8b8723c */ /* 0x044fe200000018b8 */
[C---:B------:R-:W-:Y:S02]  /*7760*/  ISETP.GE.AND P5, PT, R29.reuse, R239, PT ;  /* 0x000000ef1d00720c */ /* 0x040fe40003fa6270 */
[C---:B------:R-:W-:Y:S02]  /*7770*/  ISETP.GE.AND P0, PT, R29.reuse, R234, PT ;  /* 0x000000ea1d00720c */ /* 0x040fe40003f06270 */
[C---:B------:R-:W-:Y:S01]  /*7780*/  ISETP.LT.OR P5, PT, R29.reuse, R240, P5 ;  /* 0x000000f01d00720c */ /* 0x040fe20002fa1670 */
[----:B------:R-:W-:Y:S01]  /*7790*/  HMMA.16816.F32 R180, R168, R26, R180 ;  /* 0x0000001aa8b4723c */ /* 0x000fe200000018b4 */
[C---:B------:R-:W-:Y:S01]  /*77a0*/  VIADD R25, R29.reuse, 0x1 ;  /* 0x000000011d197836 */ /* 0x040fe20000000000 */
[----:B------:R-:W-:-:S04]  /*77b0*/  ISETP.LT.OR P0, PT, R29, R238, P0 ;  /* 0x000000ee1d00720c */ /* 0x000fc80000701670 */
[C---:B---3--:R-:W-:Y:S01]  /*77c0*/  HMMA.16816.F32 R8, R168.reuse, R20, R8 ;  /* 0x00000014a808723c */ /* 0x048fe20000001808 */
[-C--:B------:R-:W-:Y:S01]  /*77d0*/  ISETP.GE.AND P4, PT, R25, R239.reuse, PT ;  /* 0x000000ef1900720c */ /* 0x080fe20003f86270 */
[----:B------:R-:W-:Y:S01]  /*77e0*/  VIADD R27, R29, 0x8 ;  /* 0x000000081d1b7836 */ /* 0x000fe20000000000 */
[C---:B------:R-:W-:Y:S02]  /*77f0*/  ISETP.GE.AND P2, PT, R25.reuse, R234, PT ;  /* 0x000000ea1900720c */ /* 0x040fe40003f46270 */
[C---:B------:R-:W-:Y:S01]  /*7800*/  ISETP.LT.OR P4, PT, R25.reuse, R240, P4 ;  /* 0x000000f01900720c */ /* 0x040fe20002781670 */
[----:B------:R-:W-:Y:S01]  /*7810*/  HMMA.16816.F32 R4, R168, R22, R4 ;  /* 0x00000016a804723c */ /* 0x000fe20000001804 */
[----:B------:R-:W1:Y:S01]  /*7820*/  LDSM.16.M88.4 R20, [R216+0x7000] ;  /* 0x00700000d814783b */ /* 0x000e620000000200 */
[----:B------:R-:W-:Y:S01]  /*7830*/  ISETP.LT.OR P2, PT, R25, R238, P2 ;  /* 0x000000ee1900720c */ /* 0x000fe20001741670 */
[----:B------:R-:W-:Y:S01]  /*7840*/  VIADD R25, R29, 0x9 ;  /* 0x000000091d197836 */ /* 0x000fe20000000000 */
[----:B------:R-:W-:-:S02]  /*7850*/  ISETP.GE.AND P6, PT, R27, R239, PT ;  /* 0x000000ef1b00720c */ /* 0x000fc40003fc6270 */
[C---:B----4-:R-:W-:Y:S01]  /*7860*/  HMMA.16816.F32 R16, R172.reuse, R32, R16 ;  /* 0x00000020ac10723c */ /* 0x050fe20000001810 */
[C---:B------:R-:W-:Y:S02]  /*7870*/  ISETP.GE.AND P1, PT, R27.reuse, R234, PT ;  /* 0x000000ea1b00720c */ /* 0x040fe40003f26270 */
[C---:B------:R-:W-:Y:S02]  /*7880*/  ISETP.LT.OR P6, PT, R27.reuse, R240, P6 ;  /* 0x000000f01b00720c */ /* 0x040fe400037c1670 */
[----:B------:R-:W-:Y:S01]  /*7890*/  ISETP.LT.OR P1, PT, R27, R238, P1 ;  /* 0x000000ee1b00720c */ /* 0x000fe20000f21670 */
[----:B------:R-:W-:Y:S01]  /*78a0*/  HMMA.16816.F32 R12, R172, R34, R12 ;  /* 0x00000022ac0c723c */ /* 0x000fe2000000180c */
[----:B------:R-:W-:-:S05]  /*78b0*/  VIADD R27, R29, 0x11 ;  /* 0x000000111d1b7836 */ /* 0x000fca0000000000 */
[----:B------:R-:W-:Y:S06]  /*78c0*/  HMMA.16816.F32 R176, R168, R188, R176 ;  /* 0x000000bca8b0723c */ /* 0x000fec00000018b0 */
[C---:B-----5:R-:W-:Y:S06]  /*78d0*/  HMMA.16816.F32 R8, R172.reuse, R192, R8 ;  /* 0x000000c0ac08723c */ /* 0x060fec0000001808 */
[----:B------:R-:W-:Y:S01]  /*78e0*/  FSEL R31, R16, -INF , !P5 ;  /* 0xff800000101f7808 */ /* 0x000fe20006800000 */
[----:B------:R-:W-:Y:S01]  /*78f0*/  HMMA.16816.F32 R4, R172, R194, R4 ;  /* 0x000000c2ac04723c */ /* 0x000fe20000001804 */
[----:B------:R-:W-:-:S02]  /*7900*/  FSEL R18, R18, -INF , !P0 ;  /* 0xff80000012127808 */ /* 0x000fc40004000000 */
[C---:B------:R-:W-:Y:S02]  /*7910*/  ISETP.GE.AND P5, PT, R25.reuse, R239, PT ;  /* 0x000000ef1900720c */ /* 0x040fe40003fa6270 */
[C---:B------:R-:W-:Y:S01]  /*7920*/  ISETP.GE.AND P0, PT, R25.reuse, R234, PT ;  /* 0x000000ea1900720c */ /* 0x040fe20003f06270 */
[----:B------:R-:W-:Y:S01]  /*7930*/  HMMA.16816.F32 R196, R168, R190, R196 ;  /* 0x000000bea8c4723c */ /* 0x000fe200000018c4 */
[C---:B------:R-:W-:Y:S02]  /*7940*/  ISETP.LT.OR P5, PT, R25.reuse, R240, P5 ;  /* 0x000000f01900720c */ /* 0x040fe40002fa1670 */
[----:B------:R-:W-:Y:S01]  /*7950*/  ISETP.LT.OR P0, PT, R25, R238, P0 ;  /* 0x000000ee1900720c */ /* 0x000fe20000701670 */
[----:B------:R-:W-:Y:S01]  /*7960*/  VIADD R25, R29, 0x10 ;  /* 0x000000101d197836 */ /* 0x000fe20000000000 */
[----:B------:R-:W-:Y:S01]  /*7970*/  FSEL R0, R19, -INF , !P2 ;  /* 0xff80000013007808 */ /* 0x000fe20005000000 */
[----:B-1----:R-:W-:Y:S01]  /*7980*/  HMMA.16816.F32 R184, R172, R20, R184 ;  /* 0x00000014acb8723c */ /* 0x002fe200000018b8 */
[----:B------:R-:W-:-:S02]  /*7990*/  FSEL R19, R12, -INF , !P6 ;  /* 0xff8000000c137808 */ /* 0x000fc40007000000 */
[----:B------:R-:W-:Y:S02]  /*79a0*/  FSEL R16, R14, -INF , !P1 ;  /* 0xff8000000e107808 */ /* 0x000fe40004800000 */
[----:B------:R-:W-:Y:S01]  /*79b0*/  FSEL R189, R13, -INF , !P5 ;  /* 0xff8000000dbd7808 */ /* 0x000fe20006800000 */
[----:B------:R-:W-:Y:S01]  /*79c0*/  HMMA.16816.F32 R180, R172, R22, R180 ;  /* 0x00000016acb4723c */ /* 0x000fe200000018b4 */
[----:B------:R-:W-:Y:S01]  /*79d0*/  FSEL R28, R15, -INF , !P0 ;  /* 0xff8000000f1c7808 */ /* 0x000fe20004000000 */
[----:B------:R-:W-:Y:S01]  /*79e0*/  VIADD R21, R29, 0x18 ;  /* 0x000000181d157836 */ /* 0x000fe20000000000 */
[----:B------:R-:W1:Y:S01]  /*79f0*/  LDSM.16.M88.4 R12, [R216+0x7800] ;  /* 0x00780000d80c783b */ /* 0x000e620000000200 */
[----:B------:R-:W-:Y:S01]  /*7a00*/  FSEL R17, R17, -INF , !P4 ;  /* 0xff80000011117808 */ /* 0x000fe20006000000 */
[----:B------:R-:W-:-:S04]  /*7a10*/  DEPBAR.LE SB0, 0x0 ;  /* 0x000080000000791a */ /* 0x000fc80000000000 */
[CC--:B------:R-:W-:Y:S02]  /*7a20*/  ISETP.GE.AND P4, PT, R25.reuse, R239.reuse, PT ;  /* 0x000000ef1900720c */ /* 0x0c0fe40003f86270 */
[-C--:B------:R-:W-:Y:S02]  /*7a30*/  ISETP.GE.AND P2, PT, R25, R234.reuse, PT ;  /* 0x000000ea1900720c */ /* 0x080fe40003f46270 */
[C---:B------:R-:W-:Y:S02]  /*7a40*/  ISETP.GE.AND P6, PT, R27.reuse, R239, PT ;  /* 0x000000ef1b00720c */ /* 0x040fe40003fc6270 */
[----:B------:R-:W-:Y:S02]  /*7a50*/  ISETP.GE.AND P1, PT, R27, R234, PT ;  /* 0x000000ea1b00720c */ /* 0x000fe40003f26270 */
[C---:B------:R-:W-:Y:S01]  /*7a60*/  ISETP.LT.OR P4, PT, R25.reuse, R240, P4 ;  /* 0x000000f01900720c */ /* 0x040fe20002781670 */
[----:B------:R-:W-:Y:S01]  /*7a70*/  BAR.SYNC.DEFER_BLOCKING 0x0 ;  /* 0x0000000000007b1d */ /* 0x000fe20000010000 */
[----:B------:R-:W-:Y:S01]  /*7a80*/  ISETP.LT.OR P2, PT, R25, R238, P2 ;  /* 0x000000ee1900720c */ /* 0x000fe20001741670 */
[----:B------:R-:W-:Y:S01]  /*7a90*/  VIADD R25, R29, 0x19 ;  /* 0x000000191d197836 */ /* 0x000fe20000000000 */
[----:B------:R-:W-:-:S02]  /*7aa0*/  ISETP.LT.OR P6, PT, R27, R240, P6 ;  /* 0x000000f01b00720c */ /* 0x000fc400037c1670 */
[----:B------:R-:W-:Y:S02]  /*7ab0*/  ISETP.LT.OR P1, PT, R27, R238, P1 ;  /* 0x000000ee1b00720c */ /* 0x000fe40000f21670 */
[----:B------:R-:W-:Y:S02]  /*7ac0*/  FSEL R27, R8, -INF , !P4 ;  /* 0xff800000081b7808 */ /* 0x000fe40006000000 */
[----:B------:R-:W-:Y:S02]  /*7ad0*/  FSEL R26, R10, -INF , !P2 ;  /* 0xff8000000a1a7808 */ /* 0x000fe40005000000 */
[CC--:B------:R-:W-:Y:S02]  /*7ae0*/  ISETP.GE.AND P4, PT, R25.reuse, R239.reuse, PT ;  /* 0x000000ef1900720c */ /* 0x0c0fe40003f86270 */
[----:B------:R-:W-:Y:S02]  /*7af0*/  ISETP.GE.AND P2, PT, R25, R234, PT ;  /* 0x000000ea1900720c */ /* 0x000fe40003f46270 */
[----:B------:R-:W-:-:S02]  /*7b00*/  ISETP.GE.AND P5, PT, R21, R239, PT ;  /* 0x000000ef1500720c */ /* 0x000fc40003fa6270 */
[----:B------:R-:W-:Y:S02]  /*7b10*/  ISETP.GE.AND P0, PT, R21, R234, PT ;  /* 0x000000ea1500720c */ /* 0x000fe40003f06270 */
[C---:B------:R-:W-:Y:S02]  /*7b20*/  ISETP.LT.OR P4, PT, R25.reuse, R240, P4 ;  /* 0x000000f01900720c */ /* 0x040fe40002781670 */
[----:B------:R-:W-:Y:S02]  /*7b30*/  ISETP.LT.OR P2, PT, R25, R238, P2 ;  /* 0x000000ee1900720c */ /* 0x000fe40001741670 */
[----:B------:R-:W-:Y:S01]  /*7b40*/  FSEL R25, R9, -INF , !P6 ;  /* 0xff80000009197808 */ /* 0x000fe20007000000 */
[----:B------:R-:W-:Y:S01]  /*7b50*/  VIADD R9, R29, 0x21 ;  /* 0x000000211d097836 */ /* 0x000fe20000000000 */
[C---:B------:R-:W-:Y:S01]  /*7b60*/  ISETP.LT.OR P5, PT, R21.reuse, R240, P5 ;  /* 0x000000f01500720c */ /* 0x040fe20002fa1670 */
[----:B-1----:R-:W-:Y:S01]  /*7b70*/  HMMA.16816.F32 R176, R172, R12, R176 ;  /* 0x0000000cacb0723c */ /* 0x002fe200000018b0 */
[----:B------:R-:W-:Y:S01]  /*7b80*/  ISETP.LT.OR P0, PT, R21, R238, P0 ;  /* 0x000000ee1500720c */ /* 0x000fe20000701670 */
[----:B------:R-:W-:Y:S01]  /*7b90*/  VIADD R21, R29, 0x20 ;  /* 0x000000201d157836 */ /* 0x000fe20000000000 */
[----:B------:R-:W-:-:S02]  /*7ba0*/  FSEL R23, R4, -INF , !P5 ;  /* 0xff80000004177808 */ /* 0x000fc40006800000 */
[----:B------:R-:W-:Y:S01]  /*7bb0*/  FSEL R22, R6, -INF , !P0 ;  /* 0xff80000006167808 */ /* 0x000fe20004000000 */
[----:B------:R-:W-:Y:S01]  /*7bc0*/  HMMA.16816.F32 R196, R172, R14, R196 ;  /* 0x0000000eacc4723c */ /* 0x000fe200000018c4 */
[CC--:B------:R-:W-:Y:S02]  /*7bd0*/  ISETP.GE.AND P5, PT, R9.reuse, R239.reuse, PT ;  /* 0x000000ef0900720c */ /* 0x0c0fe40003fa6270 */
[-C--:B------:R-:W-:Y:S02]  /*7be0*/  ISETP.GE.AND P0, PT, R9, R234.reuse, PT ;  /* 0x000000ea0900720c */ /* 0x080fe40003f06270 */
[----:B------:R-:W-:Y:S02]  /*7bf0*/  FSEL R24, R11, -INF , !P1 ;  /* 0xff8000000b187808 */ /* 0x000fe40004800000 */
[C---:B------:R-:W-:Y:S02]  /*7c00*/  ISETP.GE.AND P6, PT, R21.reuse, R239, PT ;  /* 0x000000ef1500720c */ /* 0x040fe40003fc6270 */
[----:B------:R-:W-:-:S02]  /*7c10*/  ISETP.GE.AND P1, PT, R21, R234, PT ;  /* 0x000000ea1500720c */ /* 0x000fc40003f26270 */
[C---:B------:R-:W-:Y:S02]  /*7c20*/  ISETP.LT.OR P5, PT, R9.reuse, R240, P5 ;  /* 0x000000f00900720c */ /* 0x040fe40002fa1670 */
[----:B------:R-:W-:Y:S01]  /*7c30*/  ISETP.LT.OR P0, PT, R9, R238, P0 ;  /* 0x000000ee0900720c */ /* 0x000fe20000701670 */
[----:B------:R-:W-:Y:S01]  /*7c40*/  VIADD R9, R29, 0x28 ;  /* 0x000000281d097836 */ /* 0x000fe20000000000 */
[C---:B------:R-:W-:Y:S02]  /*7c50*/  ISETP.LT.OR P6, PT, R21.reuse, R240, P6 ;  /* 0x000000f01500720c */ /* 0x040fe400037c1670 */
[----:B------:R-:W-:Y:S02]  /*7c60*/  ISETP.LT.OR P1, PT, R21, R238, P1 ;  /* 0x000000ee1500720c */ /* 0x000fe40000f21670 */
[----:B------:R-:W-:Y:S01]  /*7c70*/  FSEL R21, R5, -INF , !P4 ;  /* 0xff80000005157808 */ /* 0x000fe20006000000 */
[----:B------:R-:W-:Y:S01]  /*7c80*/  VIADD R5, R29, 0x29 ;  /* 0x000000291d057836 */ /* 0x000fe20000000000 */
[----:B------:R-:W-:-:S02]  /*7c90*/  ISETP.GE.AND P4, PT, R9, R239, PT ;  /* 0x000000ef0900720c */ /* 0x000fc40003f86270 */
[----:B------:R-:W-:Y:S01]  /*7ca0*/  FSEL R20, R7, -INF , !P2 ;  /* 0xff80000007147808 */ /* 0x000fe20005000000 */
[----:B------:R-:W-:Y:S01]  /*7cb0*/  VIADD R7, R29, 0x31 ;  /* 0x000000311d077836 */ /* 0x000fe20000000000 */
[----:B------:R-:W-:Y:S02]  /*7cc0*/  FSEL R193, R184, -INF , !P6 ;  /* 0xff800000b8c17808 */ /* 0x000fe40007000000 */
[----:B------:R-:W-:Y:S02]  /*7cd0*/  FSEL R32, R186, -INF , !P1 ;  /* 0xff800000ba207808 */ /* 0x000fe40004800000 */
[C---:B------:R-:W-:Y:S02]  /*7ce0*/  ISETP.GE.AND P6, PT, R5.reuse, R239, PT ;  /* 0x000000ef0500720c */ /* 0x040fe40003fc6270 */
[----:B------:R-:W-:Y:S02]  /*7cf0*/  ISETP.GE.AND P1, PT, R5, R234, PT ;  /* 0x000000ea0500720c */ /* 0x000fe40003f26270 */
[----:B------:R-:W-:-:S02]  /*7d00*/  ISETP.LT.OR P4, PT, R9, R240, P4 ;  /* 0x000000f00900720c */ /* 0x000fc40002781670 */
[C---:B------:R-:W-:Y:S02]  /*7d10*/  ISETP.LT.OR P6, PT, R5.reuse, R240, P6 ;  /* 0x000000f00500720c */ /* 0x040fe400037c1670 */
[----:B------:R-:W-:Y:S01]  /*7d20*/  ISETP.LT.OR P1, PT, R5, R238, P1 ;  /* 0x000000ee0500720c */ /* 0x000fe20000f21670 */
[----:B------:R-:W-:Y:S01]  /*7d30*/  VIADD R5, R29, 0x30 ;  /* 0x000000301d057836 */ /* 0x000fe20000000000 */
[----:B------:R-:W-:Y:S02]  /*7d40*/  FSEL R33, R180, -INF , !P4 ;  /* 0xff800000b4217808 */ /* 0x000fe40006000000 */
[----:B------:R-:W-:Y:S02]  /*7d50*/  ISETP.GE.AND P4, PT, R7, R239, PT ;  /* 0x000000ef0700720c */ /* 0x000fe40003f86270 */
[----:B------:R-:W-:Y:S02]  /*7d60*/  FSEL R35, R185, -INF , !P5 ;  /* 0xff800000b9237808 */ /* 0x000fe40006800000 */
[----:B------:R-:W-:-:S02]  /*7d70*/  FSEL R34, R187, -INF , !P0 ;  /* 0xff800000bb227808 */ /* 0x000fc40004000000 */
[----:B------:R-:W-:Y:S02]  /*7d80*/  ISETP.LT.OR P4, PT, R7, R240, P4 ;  /* 0x000000f00700720c */ /* 0x000fe40002781670 */
[C---:B------:R-:W-:Y:S02]  /*7d90*/  ISETP.GE.AND P5, PT, R5.reuse, R239, PT ;  /* 0x000000ef0500720c */ /* 0x040fe40003fa6270 */
[-C--:B------:R-:W-:Y:S02]  /*7da0*/  ISETP.GE.AND P0, PT, R5, R234.reuse, PT ;  /* 0x000000ea0500720c */ /* 0x080fe40003f06270 */
[----:B------:R-:W-:Y:S02]  /*7db0*/  ISETP.GE.AND P2, PT, R9, R234, PT ;  /* 0x000000ea0900720c */ /* 0x000fe40003f46270 */
[----:B------:R-:W-:Y:S02]  /*7dc0*/  FSEL R195, R181, -INF , !P6 ;  /* 0xff800000b5c37808 */ /* 0x000fe40007000000 */
[----:B------:R-:W-:-:S02]  /*7dd0*/  FSEL R181, R177, -INF , !P4 ;  /* 0xff800000b1b57808 */ /* 0x000fc40006000000 */
[C---:B------:R-:W-:Y:S02]  /*7de0*/  ISETP.LT.OR P5, PT, R5.reuse, R240, P5 ;  /* 0x000000f00500720c */ /* 0x040fe40002fa1670 */
[-C--:B------:R-:W-:Y:S01]  /*7df0*/  ISETP.LT.OR P0, PT, R5, R238.reuse, P0 ;  /* 0x000000ee0500720c */ /* 0x080fe20000701670 */
[C---:B------:R-:W-:Y:S01]  /*7e00*/  VIADD R5, R29.reuse, 0x38 ;  /* 0x000000381d057836 */ /* 0x040fe20000000000 */
[----:B------:R-:W-:Y:S01]  /*7e10*/  PLOP3.LUT P4, PT, PT, PT, UP0, 0x80, 0x0 ;  /* 0x000000000000781c */ /* 0x000fe20003f8f008 */
[----:B------:R-:W-:Y:S01]  /*7e20*/  VIADD R29, R29, 0x39 ;  /* 0x000000391d1d7836 */ /* 0x000fe20000000000 */
[----:B------:R-:W-:Y:S02]  /*7e30*/  ISETP.LT.OR P2, PT, R9, R238, P2 ;  /* 0x000000ee0900720c */ /* 0x000fe40001741670 */
[----:B------:R-:W-:Y:S02]  /*7e40*/  FSEL R192, R183, -INF , !P1 ;  /* 0xff800000b7c07808 */ /* 0x000fe40004800000 */
[----:B------:R-:W-:-:S02]  /*7e50*/  FSEL R190, R182, -INF , !P2 ;  /* 0xff800000b6be7808 */ /* 0x000fc40005000000 */
[-C--:B------:R-:W-:Y:S02]  /*7e60*/  ISETP.GE.AND P2, PT, R7, R234.reuse, PT ;  /* 0x000000ea0700720c */ /* 0x080fe40003f46270 */
[----:B------:R-:W-:Y:S02]  /*7e70*/  FSEL R183, R176, -INF , !P5 ;  /* 0xff800000b0b77808 */ /* 0x000fe40006800000 */
[----:B------:R-:W-:Y:S02]  /*7e80*/  FSEL R178, R178, -INF , !P0 ;  /* 0xff800000b2b27808 */ /* 0x000fe40004000000 */
[CC--:B------:R-:W-:Y:S02]  /*7e90*/  ISETP.GE.AND P6, PT, R5.reuse, R239.reuse, PT ;  /* 0x000000ef0500720c */ /* 0x0c0fe40003fc6270 */
[----:B------:R-:W-:Y:S02]  /*7ea0*/  ISETP.GE.AND P1, PT, R5, R234, PT ;  /* 0x000000ea0500720c */ /* 0x000fe40003f26270 */
[----:B------:R-:W-:-:S02]  /*7eb0*/  ISETP.GE.AND P5, PT, R29, R239, PT ;  /* 0x000000ef1d00720c */ /* 0x000fc40003fa6270 */
[----:B------:R-:W-:Y:S02]  /*7ec0*/  ISETP.GE.AND P0, PT, R29, R234, PT ;  /* 0x000000ea1d00720c */ /* 0x000fe40003f06270 */
[----:B------:R-:W-:Y:S02]  /*7ed0*/  ISETP.LT.OR P2, PT, R7, R238, P2 ;  /* 0x000000ee0700720c */ /* 0x000fe40001741670 */
[C---:B------:R-:W-:Y:S02]  /*7ee0*/  ISETP.LT.OR P6, PT, R5.reuse, R240, P6 ;  /* 0x000000f00500720c */ /* 0x040fe400037c1670 */
[----:B------:R-:W-:Y:S02]  /*7ef0*/  ISETP.LT.OR P1, PT, R5, R238, P1 ;  /* 0x000000ee0500720c */ /* 0x000fe40000f21670 */
[C---:B------:R-:W-:Y:S02]  /*7f00*/  ISETP.LT.OR P5, PT, R29.reuse, R240, P5 ;  /* 0x000000f01d00720c */ /* 0x040fe40002fa1670 */
[----:B------:R-:W-:-:S02]  /*7f10*/  ISETP.LT.OR P0, PT, R29, R238, P0 ;  /* 0x000000ee1d00720c */ /* 0x000fc40000701670 */
        /* <DEDUP_REMOVED lines=8> */
[----:B------:R-:W-:-:S04]  /*7fa0*/  USHF.L.U32 UR4, UR21, 0x6, URZ ;  /* 0x0000000615047899 */ /* 0x000fc8000800063f */
[----:B------:R-:W-:Y:S02]  /*7fb0*/  UIADD3 UR8, UR4, -0x40, URZ ;  /* 0xffffffc004087890 */ /* 0x000fe4000fffe03f */
[----:B------:R-:W-:-:S04]  /*7fc0*/  IMAD.U32 R8, RZ, RZ, UR4 ;  /* 0x00000004ff087e24 */ /* 0x000fc8000f8e00ff */
        /* <DEDUP_REMOVED lines=28> */
[C---:B------:R-:W-:Y:S01]  /*8190*/  LOP3.LUT R4, R5.reuse, UR8, RZ, 0x3c, !PT ;  /* 0x0000000805047c12 */ /* 0x040fe2000f8e3cff */
[----:B------:R-:W-:Y:S01]  /*81a0*/  ULDC.64 UR8, c[0x0][0x230] ;  /* 0x00008c0000087ab9 */ /* 0x000fe20000000a00 */
        /* <DEDUP_REMOVED lines=22> */
[----:B------:R-:W-:-:S04]  /*8310*/  IMAD R5, R5, UR8, RZ ;  /* 0x0000000805057c24 */ /* 0x000fc8000f8e02ff */
[C---:B------:R-:W-:Y:S02]  /*8320*/  IMAD R5, R6.reuse, UR9, R5 ;  /* 0x0000000906057c24 */ /* 0x040fe4000f8e0205 */
[----:B------:R-:W-:-:S04]  /*8330*/  IMAD.WIDE.U32 R6, R6, UR8, R8 ;  /* 0x0000000806067c25 */ /* 0x000fc8000f8e0008 */
[----:B------:R-:W-:Y:S01]  /*8340*/  IMAD.IADD R5, R7, 0x1, R5 ;  /* 0x0000000107057824 */ /* 0x000fe200078e0205 */
[----:B------:R-:W-:Y:S06]  /*8350*/  BRA `(.L_x_6349) ;  /* 0x0000000000107947 */ /* 0x000fec0003800000 */
.L_x_6348:
[----:B------:R-:W-:-:S04]  /*8360*/  ULEA UR8, -UR10, URZ, 0x6 ;  /* 0x0000003f0a087291 */ /* 0x000fc8000f8e313f */
[----:B------:R-:W-:Y:S02]  /*8370*/  USHF.R.S32.HI UR4, URZ, 0x1f, UR8 ;  /* 0x0000001f3f047899 */ /* 0x000fe40008011408 */
[----:B------:R-:W-:-:S04]  /*8380*/  MOV R6, UR8 ;  /* 0x0000000800067c02 */ /* 0x000fc80008000f00 */
[----:B------:R-:W-:-:S07]  /*8390*/  MOV R5, UR4 ;  /* 0x0000000400057c02 */ /* 0x000fce0008000f00 */
.L_x_6349:
[----:B------:R-:W-:Y:S01]  /*83a0*/  IADD3 R6, P0, R165, R6, RZ ;  /* 0x00000006a5067210 */ /* 0x000fe20007f1e0ff */
[----:B------:R-:W-:Y:S02]  /*83b0*/  USHF.L.U32 UR4, UR10, 0x5, URZ ;  /* 0x000000050a047899 */ /* 0x000fe4000800063f */
[----:B------:R-:W-:Y:S02]  /*83c0*/  USHF.L.U64.HI UR8, UR10, 0x5, UR11 ;  /* 0x000000050a087899 */ /* 0x000fe4000801020b */
        /* <DEDUP_REMOVED lines=29> */
.L_x_6347:
        /* <DEDUP_REMOVED lines=49> */
[----:B------:R-:W-:Y:S01]  /*88b0*/  FFMA.FTZ R2, R0, UR20, -R175 ;  /* 0x0000001400027c23 */ /* 0x000fe200080108af */
[----:B------:R-:W-:Y:S01]  /*88c0*/  FSEL R180, R180, RZ, P1 ;  /* 0x000000ffb4b47208 */ /* 0x000fe20000800000 */
[----:B------:R-:W-:Y:S01]  /*88d0*/  FADD.FTZ R4, R164, -R5 ;  /* 0x80000005a4047221 */ /* 0x000fe20000010000 */
[--C-:B------:R-:W-:Y:S01]  /*88e0*/  FFMA.FTZ R166, R18, UR20, -R175.reuse ;  /* 0x0000001412a67c23 */ /* 0x100fe200080108af */
[----:B------:R-:W-:Y:S01]  /*88f0*/  FADD.FTZ R6, R3, -R6 ;  /* 0x8000000603067221 */ /* 0x000fe20000010000 */
[--C-:B------:R-:W-:Y:S01]  /*8900*/  FFMA.FTZ R0, R16, UR20, -R175.reuse ;  /* 0x0000001410007c23 */ /* 0x100fe200080108af */
[--C-:B------:R-:W-:Y:S01]  /*8910*/  FFMA.FTZ R167, R17, UR20, -R180.reuse ;  /* 0x0000001411a77c23 */ /* 0x100fe200080108b4 */
[--C-:B------:R-:W-:Y:S01]  /*8920*/  FFMA.FTZ R168, R19, UR20, -R180.reuse ;  /* 0x0000001413a87c23 */ /* 0x100fe200080108b4 */
[--C-:B------:R-:W-:Y:S01]  /*8930*/  FFMA.FTZ R170, R31, UR20, -R180.reuse ;  /* 0x000000141faa7c23 */ /* 0x100fe200080108b4 */
[----:B------:R-:W1:Y:S01]  /*8940*/  LDSM.16.MT88.4 R16, [R221+0x10000] ;  /* 0x01000000dd10783b */ /* 0x000e620000004200 */
        /* <DEDUP_REMOVED lines=30> */
[--C-:B------:R-:W-:Y:S01]  /*8b30*/  FFMA.FTZ R192, R181, UR20, -R180.reuse ;  /* 0x00000014b5c07c23 */ /* 0x100fe200080108b4 */
[--C-:B------:R-:W-:Y:S01]  /*8b40*/  FFMA.FTZ R179, R179, UR20, -R180.reuse ;  /* 0x00000014b3b37c23 */ /* 0x100fe200080108b4 */
[----:B------:R-:W-:Y:S01]  /*8b50*/  FFMA.FTZ R180, R177, UR20, -R180 ;  /* 0x00000014b1b47c23 */ /* 0x000fe200080108b4 */
[--C-:B------:R-:W-:Y:S01]  /*8b60*/  FFMA.FTZ R177, R178, UR20, -R175.reuse ;  /* 0x00000014b2b17c23 */ /* 0x100fe200080108af */
[--C-:B------:R-:W-:Y:S01]  /*8b70*/  FFMA.FTZ R176, R176, UR20, -R175.reuse ;  /* 0x00000014b0b07c23 */ /* 0x100fe200080108af */
[--C-:B------:R-:W-:Y:S01]  /*8b80*/  FFMA.FTZ R174, R174, UR20, -R175.reuse ;  /* 0x00000014aeae7c23 */ /* 0x100fe200080108af */
[----:B------:R-:W-:Y:S01]  /*8b90*/  MUFU.EX2 R166, R166 ;  /* 0x000000a600a67308 */ /* 0x000fe20000000800 */
[----:B------:R-:W-:-:S07]  /*8ba0*/  FFMA.FTZ R175, R172, UR20, -R175 ;  /* 0x00000014acaf7c23 */ /* 0x000fce00080108af */
        /* <DEDUP_REMOVED lines=166> */
[----:B--2---:R-:W-:Y:S01]  /*9610*/  HMMA.16816.F32 R76, R4, R12, R76 ;  /* 0x0000000c044c723c */ /* 0x004fe2000000184c */
[----:B------:R-:W-:Y:S01]  /*9620*/  FFMA.FTZ R164, R249, R164, R170 ;  /* 0x000000a4f9a47223 */ /* 0x000fe200000100aa */
[----:B------:R-:W-:-:S03]  /*9630*/  FFMA.FTZ R3, R247, R3, R166 ;  /* 0x00000003f7037223 */ /* 0x000fc600000100a6 */
[----:B------:R-:W-:Y:S01]  /*9640*/  FADD.FTZ R167, R167, R164 ;  /* 0x000000a4a7a77221 */ /* 0x000fe20000010000 */
[C---:B------:R-:W-:Y:S01]  /*9650*/  HMMA.16816.F32 R80, R4.reuse, R14, R80 ;  /* 0x0000000e0450723c */ /* 0x040fe20000001850 */
[----:B------:R-:W2:Y:S01]  /*9660*/  LDSM.16.MT88.4 R12, [R224+0x16000] ;  /* 0x01600000e00c783b */ /* 0x000ea20000004200 */
[----:B------:R-:W-:Y:S01]  /*9670*/  MUFU.EX2 R187, R187 ;  /* 0x000000bb00bb7308 */ /* 0x000fe20000000800 */
[----:B------:R-:W-:Y:S01]  /*9680*/  FADD.FTZ R3, R2, R3 ;  /* 0x0000000302037221 */ /* 0x000fe20000010000 */
[----:B------:R-:W-:Y:S01]  /*9690*/  FADD.FTZ R168, R168, R167 ;  /* 0x000000a7a8a87221 */ /* 0x000fe20000010000 */
[----:B------:R-:W-:Y:S01]  /*96a0*/  MOV R164, R171 ;  /* 0x000000ab00a47202 */ /* 0x000fe20000000f00 */
[C---:B-1----:R-:W-:Y:S01]  /*96b0*/  HMMA.16816.F32 R92, R4.reuse, R16, R92 ;  /* 0x00000010045c723c */ /* 0x042fe2000000185c */
[----:B------:R-:W-:Y:S01]  /*96c0*/  FADD.FTZ R0, R0, R3 ;  /* 0x0000000300007221 */ /* 0x000fe20000010000 */
[----:B------:R-:W-:Y:S02]  /*96d0*/  FADD.FTZ R165, R165, R168 ;  /* 0x000000a8a5a57221 */ /* 0x000fe40000010000 */
[----:B------:R-:W-:Y:S01]  /*96e0*/  MUFU.EX2 R186, R186 ;  /* 0x000000ba00ba7308 */ /* 0x000fe20000000800 */
[----:B------:R-:W-:Y:S01]  /*96f0*/  FADD.FTZ R173, R173, R0 ;  /* 0x00000000adad7221 */ /* 0x000fe20000010000 */
[C---:B------:R-:W-:Y:S01]  /*9700*/  HMMA.16816.F32 R96, R4.reuse, R18, R96 ;  /* 0x000000120460723c */ /* 0x040fe20000001860 */
[----:B------:R-:W1:Y:S05]  /*9710*/  LDSM.16.MT88.4 R16, [R221+0x16000] ;  /* 0x01600000dd10783b */ /* 0x000e6a0000004200 */
[C---:B---3--:R-:W-:Y:S01]  /*9720*/  HMMA.16816.F32 R84, R4.reuse, R8, R84 ;  /* 0x000000080454723c */ /* 0x048fe20000001854 */
[----:B------:R-:W3:Y:S05]  /*9730*/  MUFU.EX2 R189, R189 ;  /* 0x000000bd00bd7308 */ /* 0x000eea0000000800 */
[C---:B------:R-:W-:Y:S01]  /*9740*/  HMMA.16816.F32 R88, R4.reuse, R10, R88 ;  /* 0x0000000a0458723c */ /* 0x040fe20000001858 */
[----:B------:R-:W5:Y:S02]  /*9750*/  LDSM.16.MT88.4 R8, [R222+0x16000] ;  /* 0x01600000de08783b */ /* 0x000f640000004200 */
[----:B------:R-:W-:Y:S08]  /*9760*/  MUFU.EX2 R188, R188 ;  /* 0x000000bc00bc7308 */ /* 0x000ff00000000800 */
[----:B------:R-:W3:Y:S01]  /*9770*/  MUFU.EX2 R191, R191 ;  /* 0x000000bf00bf7308 */ /* 0x000ee20000000800 */
[C---:B--2---:R-:W-:Y:S07]  /*9780*/  HMMA.16816.F32 R100, R4.reuse, R12, R100 ;  /* 0x0000000c0464723c */ /* 0x044fee0000001864 */
[----:B------:R-:W2:Y:S01]  /*9790*/  MUFU.EX2 R193, R193 ;  /* 0x000000c100c17308 */ /* 0x000ea20000000800 */
[C---:B------:R-:W-:Y:S01]  /*97a0*/  HMMA.16816.F32 R104, R4.reuse, R14, R104 ;  /* 0x0000000e0468723c */ /* 0x040fe20000001868 */
[----:B------:R-:W4:Y:S06]  /*97b0*/  LDSM.16.MT88.4 R12, [R220+0x16000] ;  /* 0x01600000dc0c783b */ /* 0x000f2c0000004200 */
[----:B------:R-:W2:Y:S01]  /*97c0*/  MUFU.EX2 R194, R194 ;  /* 0x000000c200c27308 */ /* 0x000ea20000000800 */
[C---:B-1----:R-:W-:Y:S06]  /*97d0*/  HMMA.16816.F32 R116, R4.reuse, R16, R116 ;  /* 0x000000100474723c */ /* 0x042fec0000001874 */
[C---:B------:R-:W-:Y:S01]  /*97e0*/  HMMA.16816.F32 R120, R4.reuse, R18, R120 ;  /* 0x000000120478723c */ /* 0x040fe20000001878 */
[----:B------:R-:W1:Y:S01]  /*97f0*/  LDSM.16.MT88.4 R16, [R224+0x12800] ;  /* 0x01280000e010783b */ /* 0x000e620000004200 */
[----:B------:R-:W2:Y:S04]  /*9800*/  MUFU.EX2 R196, R196 ;  /* 0x000000c400c47308 */ /* 0x000ea80000000800 */
[C---:B-----5:R-:W-:Y:S04]  /*9810*/  HMMA.16816.F32 R108, R4.reuse, R8, R108 ;  /* 0x00000008046c723c */ /* 0x060fe8000000186c */
[----:B------:R-:W5:Y:S02]  /*9820*/  MUFU.EX2 R195, R195 ;  /* 0x000000c300c37308 */ /* 0x000f640000000800 */
[C---:B------:R-:W-:Y:S01]  /*9830*/  HMMA.16816.F32 R112, R4.reuse, R10, R112 ;  /* 0x0000000a0470723c */ /* 0x040fe20000001870 */
[----:B------:R-:W5:Y:S05]  /*9840*/  LDSM.16.MT88.4 R8, [R224+0x10800] ;  /* 0x01080000e008783b */ /* 0x000f6a0000004200 */
[----:B------:R-:W-:Y:S08]  /*9850*/  MUFU.EX2 R197, R197 ;  /* 0x000000c500c57308 */ /* 0x000ff00000000800 */
[----:B------:R-:W5:Y:S01]  /*9860*/  MUFU.EX2 R198, R198 ;  /* 0x000000c600c67308 */ /* 0x000f620000000800 */
[C---:B----4-:R-:W-:Y:S07]  /*9870*/  HMMA.16816.F32 R124, R4.reuse, R12, R124 ;  /* 0x0000000c047c723c */ /* 0x050fee000000187c */
[----:B------:R-:W-:Y:S01]  /*9880*/  MUFU.EX2 R190, R190 ;  /* 0x000000be00be7308 */ /* 0x000fe20000000800 */
[----:B------:R-:W-:Y:S01]  /*9890*/  HMMA.16816.F32 R128, R4, R14, R128 ;  /* 0x0000000e0480723c */ /* 0x000fe20000001880 */
[----:B------:R-:W4:Y:S06]  /*98a0*/  LDSM.16.MT88.4 R12, [R222+0x12800] ;  /* 0x01280000de0c783b */ /* 0x000f2c0000004200 */
[----:B------:R-:W-:Y:S01]  /*98b0*/  F2FP.F16.F32.PACK_AB R4, R185, R182 ;  /* 0x000000b6b904723e */ /* 0x000fe200000000ff */
[----:B------:R-:W4:Y:S01]  /*98c0*/  MUFU.EX2 R199, R199 ;  /* 0x000000c700c77308 */ /* 0x000f220000000800 */
[----:B---3--:R-:W-:Y:S01]  /*98d0*/  F2FP.F16.F32.PACK_AB R5, R189, R186 ;  /* 0x000000babd05723e */ /* 0x008fe200000000ff */
[----:B------:R-:W-:Y:S01]  /*98e0*/  FADD.FTZ R182, R182, R165 ;  /* 0x000000a5b6b67221 */ /* 0x000fe20000010000 */
[----:B------:R-:W-:Y:S01]  /*98f0*/  F2FP.F16.F32.PACK_AB R6, R187, R184 ;  /* 0x000000b8bb06723e */ /* 0x000fe200000000ff */
[----:B------:R-:W-:Y:S01]  /*9900*/  FADD.FTZ R186, R186, R173 ;  /* 0x000000adbaba7221 */ /* 0x000fe20000010000 */
[----:B------:R-:W-:Y:S01]  /*9910*/  F2FP.F16.F32.PACK_AB R7, R191, R188 ;  /* 0x000000bcbf07723e */ /* 0x000fe200000000ff */
[----:B------:R-:W-:-:S02]  /*9920*/  FADD.FTZ R185, R185, R182 ;  /* 0x000000b6b9b97221 */ /* 0x000fc40000010000 */
[----:B------:R-:W-:Y:S01]  /*9930*/  MUFU.EX2 R183, R183 ;  /* 0x000000b700b77308 */ /* 0x000fe20000000800 */
[----:B------:R-:W-:Y:S01]  /*9940*/  FADD.FTZ R189, R189, R186 ;  /* 0x000000babdbd7221 */ /* 0x000fe20000010000 */
[----:B------:R-:W-:Y:S02]  /*9950*/  FADD.FTZ R0, R184, R185 ;  /* 0x000000b9b8007221 */ /* 0x000fe40000010000 */
[C---:B-1----:R-:W-:Y:S01]  /*9960*/  HMMA.16816.F32 R36, R4.reuse, R16, R36 ;  /* 0x000000100424723c */ /* 0x042fe20000001824 */
[----:B------:R-:W-:Y:S01]  /*9970*/  FADD.FTZ R2, R188, R189 ;  /* 0x000000bdbc027221 */ /* 0x000fe20000010000 */
[----:B------:R-:W-:Y:S02]  /*9980*/  FADD.FTZ R0, R187, R0 ;  /* 0x00000000bb007221 */ /* 0x000fe40000010000 */
[----:B------:R-:W1:Y:S01]  /*9990*/  MUFU.EX2 R192, R192 ;  /* 0x000000c000c07308 */ /* 0x000e620000000800 */
[----:B------:R-:W-:Y:S01]  /*99a0*/  FADD.FTZ R2, R191, R2 ;  /* 0x00000002bf027221 */ /* 0x000fe20000010000 */
[----:B------:R-:W-:Y:S01]  /*99b0*/  HMMA.16816.F32 R40, R4, R18, R40 ;  /* 0x000000120428723c */ /* 0x000fe20000001828 */
[----:B------:R-:W3:Y:S01]  /*99c0*/  LDSM.16.MT88.4 R16, [R221+0x14800] ;  /* 0x01480000dd10783b */ /* 0x000ee20000004200 */
[----:B--2---:R-:W-:-:S04]  /*99d0*/  FADD.FTZ R3, R193, R0 ;  /* 0x00000000c1037221 */ /* 0x004fc80000010000 */
[----:B-----5:R-:W-:Y:S01]  /*99e0*/  HMMA.16816.F32 R160, R4, R8, R160 ;  /* 0x0000000804a0723c */ /* 0x020fe200000018a0 */
[----:B------:R-:W-:Y:S01]  /*99f0*/  MUFU.EX2 R179, R179 ;  /* 0x000000b300b37308 */ /* 0x000fe20000000800 */
[----:B------:R-:W-:-:S04]  /*9a00*/  FADD.FTZ R3, R194, R3 ;  /* 0x00000003c2037221 */ /* 0x000fc80000010000 */
[C---:B------:R-:W-:Y:S01]  /*9a10*/  HMMA.16816.F32 R156, R4.reuse, R10, R156 ;  /* 0x0000000a049c723c */ /* 0x040fe2000000189c */
[----:B------:R-:W2:Y:S01]  /*9a20*/  LDSM.16.MT88.4 R8, [R221+0x12800] ;  /* 0x01280000dd08783b */ /* 0x000ea20000004200 */
[----:B------:R-:W-:Y:S01]  /*9a30*/  FADD.FTZ R0, R196, R3 ;  /* 0x00000003c4007221 */ /* 0x000fe20000010000 */
[----:B------:R-:W-:Y:S01]  /*9a40*/  MUFU.EX2 R180, R180 ;  /* 0x000000b400b47308 */ /* 0x000fe20000000800 */
[----:B------:R-:W-:Y:S02]  /*9a50*/  MOV R3, R169 ;  /* 0x000000a900037202 */ /* 0x000fe40000000f00 */
[----:B------:R-:W-:Y:S01]  /*9a60*/  HMMA.16816.F32 R136, R4, R20, R136 ;  /* 0x000000140488723c */ /* 0x000fe20000001888 */
[----:B------:R-:W-:-:S04]  /*9a70*/  FADD.FTZ R0, R195, R0 ;  /* 0x00000000c3007221 */ /* 0x000fc80000010000 */
[----:B------:R-:W-:Y:S01]  /*9a80*/  MUFU.EX2 R177, R177 ;  /* 0x000000b100b17308 */ /* 0x000fe20000000800 */
[C---:B------:R-:W-:Y:S01]  /*9a90*/  HMMA.16816.F32 R132, R4.reuse, R22, R132 ;  /* 0x000000160484723c */ /* 0x040fe20000001884 */
[----:B------:R-:W5:Y:S05]  /*9aa0*/  LDSM.16.MT88.4 R20, [R222+0x14800] ;  /* 0x01480000de14783b */ /* 0x000f6a0000004200 */
[C---:B------:R-:W-:Y:S01]  /*9ab0*/  HMMA.16816.F32 R152, R4.reuse, R28, R152 ;  /* 0x0000001c0498723c */ /* 0x040fe20000001898 */
[----:B------:R-:W1:Y:S05]  /*9ac0*/  MUFU.EX2 R176, R176 ;  /* 0x000000b000b07308 */ /* 0x000e6a0000000800 */
[C---:B------:R-:W-:Y:S01]  /*9ad0*/  HMMA.16816.F32 R148, R4.reuse, R30, R148 ;  /* 0x0000001e0494723c */ /* 0x040fe20000001894 */
[----:B------:R-:W1:Y:S02]  /*9ae0*/  LDSM.16.MT88.4 R28, [R220+0x12800] ;  /* 0x01280000dc1c783b */ /* 0x000e640000004200 */
[----:B------:R-:W-:Y:S03]  /*9af0*/  MUFU.EX2 R174, R174 ;  /* 0x000000ae00ae7308 */ /* 0x000fe60000000800 */
[C---:B------:R-:W-:Y:S05]  /*9b00*/  HMMA.16816.F32 R144, R4.reuse, R24, R144 ;  /* 0x000000180490723c */ /* 0x040fea0000001890 */
        /* <DEDUP_REMOVED lines=21> */
[C---:B----4-:R-:W-:Y:S06]  /*9c60*/  HMMA.16816.F32 R92, R4.reuse, R12, R92 ;  /* 0x0000000c045c723c */ /* 0x050fec000000185c */
        /* <DEDUP_REMOVED lines=10> */
[----:B------:R-:W4:Y:S05]  /*9d10*/  LDSM.16.MT88.4 R20, [R220+0x13000] ;  /* 0x01300000dc14783b */ /* 0x000f2a0000004200 */
[C---:B-1----:R-:W-:Y:S06]  /*9d20*/  HMMA.16816.F32 R108, R4.reuse, R28, R108 ;  /* 0x0000001c046c723c */ /* 0x042fec000000186c */
[----:B------:R-:W-:Y:S01]  /*9d30*/  HMMA.16816.F32 R112, R4, R30, R112 ;  /* 0x0000001e0470723c */ /* 0x000fe20000001870 */
[----:B------:R-:W1:Y:S06]  /*9d40*/  LDSM.16.MT88.4 R28, [R221+0x11000] ;  /* 0x01100000dd1c783b */ /* 0x000e6c0000004200 */
[----:B------:R-:W-:-:S02]  /*9d50*/  F2FP.F16.F32.PACK_AB R4, R194, R193 ;  /* 0x000000c1c204723e */ /* 0x000fc400000000ff */
[----:B------:R-:W-:Y:S02]  /*9d60*/  F2FP.F16.F32.PACK_AB R5, R198, R197 ;  /* 0x000000c5c605723e */ /* 0x000fe400000000ff */
[----:B------:R-:W-:Y:S02]  /*9d70*/  F2FP.F16.F32.PACK_AB R6, R195, R196 ;  /* 0x000000c4c306723e */ /* 0x000fe400000000ff */
[----:B------:R-:W-:-:S07]  /*9d80*/  F2FP.F16.F32.PACK_AB R7, R199, R190 ;  /* 0x000000bec707723e */ /* 0x000fce00000000ff */
        /* <DEDUP_REMOVED lines=38> */
[----:B------:R-:W-:Y:S05]  /*9ff0*/  LDSM.16.MT88.4 R28, [R220+0x11800] ;  /* 0x01180000dc1c783b */ /* 0x000fea0000004200 */
[C---:B-----5:R-:W-:Y:S06]  /*a000*/  HMMA.16816.F32 R100, R4.reuse, R24, R100 ;  /* 0x000000180464723c */ /* 0x060fec0000001864 */
[C---:B------:R-:W-:Y:S01]  /*a010*/  HMMA.16816.F32 R104, R4.reuse, R26, R104 ;  /* 0x0000001a0468723c */ /* 0x040fe20000001868 */
[----:B------:R-:W1:Y:S05]  /*a020*/  LDSM.16.MT88.4 R24, [R221+0x11800] ;  /* 0x01180000dd18783b */ /* 0x000e6a0000004200 */
        /* <DEDUP_REMOVED lines=11> */
[----:B------:R-:W-:-:S03]  /*a0e0*/  F2FP.F16.F32.PACK_AB R7, R175, R174 ;  /* 0x000000aeaf07723e */ /* 0x000fc600000000ff */
[----:B------:R-:W-:-:S04]  /*a0f0*/  FADD.FTZ R179, R179, R192 ;  /* 0x000000c0b3b37221 */ /* 0x000fc80000010000 */
[----:B--2---:R-:W-:Y:S01]  /*a100*/  HMMA.16816.F32 R152, R4, R8, R152 ;  /* 0x000000080498723c */ /* 0x004fe20000001898 */
[----:B------:R-:W-:-:S05]  /*a110*/  FADD.FTZ R249, R180, R179 ;  /* 0x000000b3b4f97221 */ /* 0x000fca0000010000 */
        /* <DEDUP_REMOVED lines=26> */
[C---:B-1----:R-:W-:Y:S06]  /*a2c0*/  HMMA.16816.F32 R116, R4.reuse, R8, R116 ;  /* 0x000000080474723c */ /* 0x042fec0000001874 */
[----:B------:R-:W-:Y:S01]  /*a2d0*/  HMMA.16816.F32 R68, R4, R24, R68 ;  /* 0x000000180444723c */ /* 0x000fe20000001844 */
[----:B------:R-:W-:-:S04]  /*a2e0*/  FADD.FTZ R9, R197, R2 ;  /* 0x00000002c5097221 */ /* 0x000fc80000010000 */
[----:B------:R-:W-:Y:S01]  /*a2f0*/  FADD.FTZ R9, R198, R9 ;  /* 0x00000009c6097221 */ /* 0x000fe20000010000 */
[----:B------:R-:W-:Y:S03]  /*a300*/  HMMA.16816.F32 R72, R4, R26, R72 ;  /* 0x0000001a0448723c */ /* 0x000fe60000001848 */
[----:B------:R-:W-:-:S03]  /*a310*/  FADD.FTZ R2, R190, R9 ;  /* 0x00000009be027221 */ /* 0x000fc60000010000 */
[----:B------:R-:W-:Y:S01]  /*a320*/  HMMA.16816.F32 R76, R4, R32, R76 ;  /* 0x00000020044c723c */ /* 0x000fe2000000184c */
[----:B------:R-:W-:-:S04]  /*a330*/  FADD.FTZ R2, R199, R2 ;  /* 0x00000002c7027221 */ /* 0x000fc80000010000 */
[----:B------:R-:W-:Y:S01]  /*a340*/  FADD.FTZ R177, R177, R2 ;  /* 0x00000002b1b17221 */ /* 0x000fe20000010000 */
[----:B------:R-:W-:Y:S03]  /*a350*/  HMMA.16816.F32 R80, R4, R34, R80 ;  /* 0x000000220450723c */ /* 0x000fe60000001850 */
[----:B------:R-:W-:-:S03]  /*a360*/  FADD.FTZ R177, R176, R177 ;  /* 0x000000b1b0b17221 */ /* 0x000fc60000010000 */
[----:B--2---:R-:W-:Y:S01]  /*a370*/  HMMA.16816.F32 R84, R4, R28, R84 ;  /* 0x0000001c0454723c */ /* 0x004fe20000001854 */
[----:B------:R-:W-:-:S04]  /*a380*/  FADD.FTZ R174, R174, R177 ;  /* 0x000000b1aeae7221 */ /* 0x000fc80000010000 */
[----:B------:R-:W-:Y:S01]  /*a390*/  FADD.FTZ R247, R175, R174 ;  /* 0x000000aeaff77221 */ /* 0x000fe20000010000 */
[C---:B------:R-:W-:Y:S06]  /*a3a0*/  HMMA.16816.F32 R88, R4.reuse, R30, R88 ;  /* 0x0000001e0458723c */ /* 0x040fec0000001858 */
[C---:B----4-:R-:W-:Y:S06]  /*a3b0*/  HMMA.16816.F32 R100, R4.reuse, R16, R100 ;  /* 0x000000100464723c */ /* 0x050fec0000001864 */
[C---:B------:R-:W-:Y:S06]  /*a3c0*/  HMMA.16816.F32 R104, R4.reuse, R18, R104 ;  /* 0x000000120468723c */ /* 0x040fec0000001868 */
[C---:B-----5:R-:W-:Y:S06]  /*a3d0*/  HMMA.16816.F32 R108, R4.reuse, R12, R108 ;  /* 0x0000000c046c723c */ /* 0x060fec000000186c */
[C---:B------:R-:W-:Y:S06]  /*a3e0*/  HMMA.16816.F32 R112, R4.reuse, R14, R112 ;  /* 0x0000000e0470723c */ /* 0x040fec0000001870 */
[C---:B------:R-:W-:Y:S06]  /*a3f0*/  HMMA.16816.F32 R120, R4.reuse, R10, R120 ;  /* 0x0000000a0478723c */ /* 0x040fec0000001878 */
[C---:B---3--:R-:W-:Y:S06]  /*a400*/  HMMA.16816.F32 R124, R4.reuse, R20, R124 ;  /* 0x00000014047c723c */ /* 0x048fec000000187c */
[----:B------:R-:W-:-:S15]  /*a410*/  HMMA.16816.F32 R128, R4, R22, R128 ;  /* 0x000000160480723c */ /* 0x000fde0000001880 */
[----:B------:R-:W-:-:S09]  /*a420*/  NOP ;  /* 0x0000000000007918 */ /* 0x000fd20000000000 */
.L_x_6344:
[----:B------:R-:W-:Y:S05]  /*a430*/  @!P4 BRA `(.L_x_6350) ;  /* 0x00000040005cc947 */ /* 0x000fea0003800000 */
[----:B------:R-:W-:Y:S01]  /*a440*/  ULEA UR4, -UR6, URZ, 0x6 ;  /* 0x0000003f06047291 */ /* 0x000fe2000f8e313f */
[----:B------:R-:W-:Y:S01]  /*a450*/  IMAD.MOV.U32 R2, RZ, RZ, R3 ;  /* 0x000000ffff027224 */ /* 0x000fe200078e0003 */
[----:B------:R-:W-:Y:S01]  /*a460*/  ULEA UR8, -UR10, URZ, 0x6 ;  /* 0x0000003f0a087291 */ /* 0x000fe2000f8e313f */
[----:B------:R-:W-:Y:S01]  /*a470*/  IMAD.MOV.U32 R0, RZ, RZ, R164 ;  /* 0x000000ffff007224 */ /* 0x000fe200078e00a4 */
[----:B------:R-:W-:Y:S02]  /*a480*/  USHF.R.S32.HI UR13, URZ, 0x1f, UR4 ;  /* 0x0000001f3f0d7899 */ /* 0x000fe40008011404 */
[----:B------:R-:W-:Y:S01]  /*a490*/  USHF.L.U64.HI UR7, UR6, 0x5, UR7 ;  /* 0x0000000506077899 */ /* 0x000fe20008010207 */
[----:B------:R-:W-:Y:S01]  /*a4a0*/  MOV R245, UR4 ;  /* 0x0000000400f57c02 */ /* 0x000fe20008000f00 */
[----:B------:R-:W-:Y:S02]  /*a4b0*/  USHF.L.U64.HI UR11, UR10, 0x5, UR11 ;  /* 0x000000050a0b7899 */ /* 0x000fe4000801020b */
[----:B------:R-:W-:Y:S01]  /*a4c0*/  MOV R244, UR13 ;  /* 0x0000000d00f47c02 */ /* 0x000fe20008000f00 */
[----:B------:R-:W-:-:S02]  /*a4d0*/  USHF.L.U32 UR6, UR6, 0x5, URZ ;  /* 0x0000000506067899 */ /* 0x000fc4000800063f */
[----:B------:R-:W-:Y:S02]  /*a4e0*/  USHF.L.U32 UR10, UR10, 0x5, URZ ;  /* 0x000000050a0a7899 */ /* 0x000fe4000800063f */
[----:B------:R-:W-:Y:S01]  /*a4f0*/  USHF.R.S32.HI UR9, URZ, 0x1f, UR8 ;  /* 0x0000001f3f097899 */ /* 0x000fe20008011408 */
[----:B------:R-:W-:-:S11]  /*a500*/  ULDC UR4, c[0x0][0x2ec] ;  /* 0x0000bb0000047ab9 */ /* 0x000fd60000000800 */
.L_x_6354:
[----:B------:R-:W-:Y:S04]  /*a510*/  DEPBAR.LE SB0, 0x0 ;  /* 0x000080000000791a */ /* 0x000fe80000000000 */
[----:B------:R-:W-:Y:S01]  /*a520*/  BAR.SYNC.DEFER_BLOCKING 0x0 ;  /* 0x0000000000007b1d */ /* 0x000fe20000010000 */
[----:B------:R-:W-:Y:S01]  /*a530*/  MOV R10, R245 ;  /* 0x000000f5000a7202 */ /* 0x000fe20000000f00 */
[----:B------:R-:W-:Y:S01]  /*a540*/  UIADD3 UR21, UR21, -0x1, URZ ;  /* 0xffffffff15157890 */ /* 0x000fe2000fffe03f */
[----:B------:R-:W-:Y:S03]  /*a550*/  MOV R3, R244 ;  /* 0x000000f400037202 */ /* 0x000fe60000000f00 */
[----:B------:R-:W-:Y:S08]  /*a560*/  @!P3 BRA `(.L_x_6351) ;  /* 0x0000000000fcb947 */ /* 0x000ff00003800000 */
        /* <DEDUP_REMOVED lines=20> */
[C---:B------:R-:W-:Y:S01]  /*a6b0*/  IMAD R6, R4.reuse, R5, R6 ;  /* 0x0000000504067224 */ /* 0x040fe200078e0206 */
[----:B------:R-:W-:Y:S01]  /*a6c0*/  LOP3.LUT R5, R3, UR14, RZ, 0x3c, !PT ;  /* 0x0000000e03057c12 */ /* 0x000fe2000f8e3cff */
[C---:B------:R-:W-:Y:S03]  /*a6d0*/  IMAD R8, R4.reuse, R7, R8 ;  /* 0x0000000704087224 */ /* 0x040fe600078e0208 */
[C---:B------:R-:W-:Y:S02]  /*a6e0*/  ISETP.GT.U32.AND P1, PT, R4.reuse, R6, PT ;  /* 0x000000060400720c */ /* 0x040fe40003f24070 */
[----:B------:R-:W-:Y:S02]  /*a6f0*/  ISETP.GT.U32.AND P4, PT, R4, R8, PT ;  /* 0x000000080400720c */ /* 0x000fe40003f84070 */
[----:B------:R-:W-:Y:S02]  /*a700*/  ISETP.GE.AND P2, PT, R5, RZ, PT ;  /* 0x000000ff0500720c */ /* 0x000fe40003f46270 */
[----:B------:R-:W-:Y:S07]  /*a710*/  LOP3.LUT R5, RZ, R3, RZ, 0x33, !PT ;  /* 0x00000003ff057212 */ /* 0x000fee00078e33ff */
[----:B------:R-:W-:Y:S02]  /*a720*/  @!P1 IMAD.IADD R6, R6, 0x1, -R4 ;  /* 0x0000000106069824 */ /* 0x000fe400078e0a04 */
[-C--:B------:R-:W-:Y:S01]  /*a730*/  @!P4 IADD3 R8, R8, -R4.reuse, RZ ;  /* 0x800000040808c210 */ /* 0x080fe20007ffe0ff */
[----:B------:R-:W-:Y:S01]  /*a740*/  @!P1 VIADD R9, R9, 0x1 ;  /* 0x0000000109099836 */ /* 0x000fe20000000000 */
[C---:B------:R-:W-:Y:S01]  /*a750*/  ISETP.NE.AND P1, PT, R3.reuse, RZ, PT ;  /* 0x000000ff0300720c */ /* 0x040fe20003f25270 */
[----:B------:R-:W-:Y:S01]  /*a760*/  @!P4 VIADD R10, R10, 0x1 ;  /* 0x000000010a0ac836 */ /* 0x000fe20000000000 */
[-C--:B------:R-:W-:Y:S02]  /*a770*/  ISETP.GE.U32.AND P5, PT, R6, R4.reuse, PT ;  /* 0x000000040600720c */ /* 0x080fe40003fa6070 */
[----:B------:R-:W-:Y:S01]  /*a780*/  ISETP.GE.U32.AND P6, PT, R8, R4, PT ;  /* 0x000000040800720c */ /* 0x000fe20003fc6070 */
[----:B------:R-:W1:Y:S01]  /*a790*/  LDC.64 R6, c[0x0][0x250] ;  /* 0x00009400ff067b82 */ /* 0x000e620000000a00 */
[----:B------:R-:W-:Y:S04]  /*a7a0*/  LOP3.LUT R4, R3, UR13, RZ, 0x3c, !PT ;  /* 0x0000000d03047c12 */ /* 0x000fe8000f8e3cff */
[----:B------:R-:W-:Y:S05]  /*a7b0*/  ISETP.GE.AND P0, PT, R4, RZ, PT ;  /* 0x000000ff0400720c */ /* 0x000fea0003f06270 */
[----:B------:R-:W-:Y:S02]  /*a7c0*/  @P5 IADD3 R9, R9, 0x1, RZ ;  /* 0x0000000109095810 */ /* 0x000fe40007ffe0ff */
[----:B------:R-:W-:Y:S05]  /*a7d0*/  @P6 VIADD R10, R10, 0x1 ;  /* 0x000000010a0a6836 */ /* 0x000fea0000000000 */
[----:B------:R-:W-:Y:S01]  /*a7e0*/  @!P2 IADD3 R10, -R10, RZ, RZ ;  /* 0x000000ff0a0aa210 */ /* 0x000fe20007ffe1ff */
[----:B------:R-:W-:Y:S05]  /*a7f0*/  @!P0 IMAD.MOV R9, RZ, RZ, -R9 ;  /* 0x000000ffff098224 */ /* 0x000fea00078e0a09 */
[C---:B------:R-:W-:Y:S02]  /*a800*/  SEL R11, R5.reuse, R9, !P1 ;  /* 0x00000009050b7207 */ /* 0x040fe40004800000 */
[----:B------:R-:W-:Y:S02]  /*a810*/  SEL R5, R5, R10, !P1 ;  /* 0x0000000a05057207 */ /* 0x000fe40004800000 */
[-C--:B------:R-:W-:Y:S02]  /*a820*/  LEA R14, P1, R11, R236.reuse, 0x2 ;  /* 0x000000ec0b0e7211 */ /* 0x080fe400078210ff */
[C---:B------:R-:W-:Y:S01]  /*a830*/  LEA R12, P0, R5.reuse, R236, 0x2 ;  /* 0x000000ec050c7211 */ /* 0x040fe200078010ff */
[----:B------:R-:W-:Y:S01]  /*a840*/  IMAD.IADD R8, R5, 0x1, -R11 ;  /* 0x0000000105087824 */ /* 0x000fe200078e0a0b */
[-C--:B------:R-:W-:Y:S02]  /*a850*/  LEA.HI.X.SX32 R15, R11, R237.reuse, 0x2, P1 ;  /* 0x000000ed0b0f7211 */ /* 0x080fe400008f16ff */
[----:B------:R-:W-:Y:S01]  /*a860*/  LEA.HI.X.SX32 R13, R5, R237, 0x2, P0 ;  /* 0x000000ed050d7211 */ /* 0x000fe200000f16ff */
[----:B------:R-:W-:Y:S01]  /*a870*/  IMAD R3, R8, R3, -0x40 ;  /* 0xffffffc008037424 */ /* 0x000fe200078e0203 */
[----:B------:R-:W2:Y:S01]  /*a880*/  LDC.64 R4, c[0x0][0x238] ;  /* 0x00008e00ff047b82 */ /* 0x000ea20000000a00 */
[----:B------:R-:W3:Y:S03]  /*a890*/  LDG.E R9, desc[UR16][R14.64] ;  /* 0x000000100e097981 */ /* 0x000ee6000c1e1900 */
[----:B------:R-:W-:Y:S01]  /*a8a0*/  SHF.R.S32.HI R11, RZ, 0x1f, R3 ;  /* 0x0000001fff0b7819 */ /* 0x000fe20000011403 */
[----:B------:R-:W3:Y:S04]  /*a8b0*/  LDG.E R10, desc[UR16][R12.64] ;  /* 0x000000100c0a7981 */ /* 0x000ee8000c1e1900 */
[-C--:B-1----:R-:W-:Y:S04]  /*a8c0*/  IMAD R8, R11, R6.reuse, RZ ;  /* 0x000000060b087224 */ /* 0x082fe800078e02ff */
[C---:B------:R-:W-:Y:S01]  /*a8d0*/  IMAD R8, R3.reuse, R7, R8 ;  /* 0x0000000703087224 */ /* 0x040fe200078e0208 */
[----:B---3--:R-:W-:Y:S01]  /*a8e0*/  IADD3 R9, -R10, R9, RZ ;  /* 0x000000090a097210 */ /* 0x008fe20007ffe1ff */
[----:B------:R-:W-:Y:S03]  /*a8f0*/  IMAD.WIDE.U32 R10, R3, R6, RZ ;  /* 0x00000006030a7225 */ /* 0x000fe600078e00ff */
[----:B------:R-:W-:Y:S01]  /*a900*/  SHF.R.S32.HI R3, RZ, 0x1f, R9 ;  /* 0x0000001fff037819 */ /* 0x000fe20000011409 */
[----:B------:R-:W-:Y:S04]  /*a910*/  IMAD.IADD R11, R11, 0x1, R8 ;  /* 0x000000010b0b7824 */ /* 0x000fe800078e0208 */
[-C--:B--2---:R-:W-:Y:S02]  /*a920*/  IMAD R6, R3, R4.reuse, RZ ;  /* 0x0000000403067224 */ /* 0x084fe400078e02ff */
[C---:B------:R-:W-:Y:S04]  /*a930*/  IMAD.WIDE.U32 R10, R9.reuse, R4, R10 ;  /* 0x00000004090a7225 */ /* 0x040fe800078e000a */
[----:B------:R-:W-:Y:S05]  /*a940*/  IMAD R6, R9, R5, R6 ;  /* 0x0000000509067224 */ /* 0x000fea00078e0206 */
[----:B------:R-:W-:Y:S07]  /*a950*/  IADD3 R3, R11, R6, RZ ;  /* 0x000000060b037210 */ /* 0x000fee0007ffe0ff */
.L_x_6351:
[C---:B------:R-:W-:Y:S01]  /*a960*/  LEA R232, P0, R10.reuse, R232, 0x1 ;  /* 0x000000e80ae87211 */ /* 0x040fe200078008ff */
[----:B------:R-:W-:Y:S03]  /*a970*/  UISETP.GT.AND UP0, UPT, UR21, UR5, UPT ;  /* 0x000000051500728c */ /* 0x000fe6000bf04270 */
        /* <DEDUP_REMOVED lines=8> */
[----:B------:R-:W-:Y:S02]  /*aa00*/  LDGSTS.E.BYPASS.LTC128B.128 [R235+0x10000], desc[UR16][R232.64] ;  /* 0x10000000e8eb7fae */ /* 0x000fe4000b901d50 */
[----:B------:R-:W-:Y:S02]  /*aa10*/  IADD3.X R23, R27, UR7, RZ, P0, !PT ;  /* 0x000000071b177c10 */ /* 0x000fe400087fe4ff */
[----:B------:R-:W-:Y:S01]  /*aa20*/  LDGSTS.E.BYPASS.LTC128B.128 [R235+0x12000], desc[UR16][R232.64+0x80] ;  /* 0x12000080e8eb7fae */ /* 0x000fe2000b901d50 */
[----:B------:R-:W-:Y:S03]  /*aa30*/  IADD3 R250, P0, R22, UR6, RZ ;  /* 0x0000000616fa7c10 */ /* 0x000fe6000ff1e0ff */
[----:B------:R-:W-:Y:S01]  /*aa40*/  LDGSTS.E.BYPASS.LTC128B.128 [R235+0x14000], desc[UR16][R232.64+0x100] ;  /* 0x14000100e8eb7fae */ /* 0x000fe2000b901d50 */
[----:B------:R-:W-:Y:S02]  /*aa50*/  IADD3.X R251, R23, UR7, RZ, P0, !PT ;  /* 0x0000000717fb7c10 */ /* 0x000fe400087fe4ff */
[----:B------:R-:W-:Y:S01]  /*aa60*/  PLOP3.LUT P0, PT, PT, PT, UP0, 0x80, 0x0 ;  /* 0x000000000000781c */ /* 0x000fe20003f0f008 */
        /* <DEDUP_REMOVED lines=227> */
[----:B------:R-:W-:Y:S02]  /*b8a0*/  MOV R170, UR8 ;  /* 0x0000000800aa7c02 */ /* 0x000fe40008000f00 */
        /* <DEDUP_REMOVED lines=65> */
.L_x_6353:
        /* <DEDUP_REMOVED lines=28> */
.L_x_6352:
[----:B-1----:R-:W-:Y:S01]  /*be80*/  MOV R164, UR21 ;  /* 0x0000001500a47c02 */ /* 0x002fe20008000f00 */
[----:B------:R-:W-:Y:S03]  /*be90*/  UISETP.GT.AND UP0, UPT, UR21, UR5, UPT ;  /* 0x000000051500728c */ /* 0x000fe6000bf04270 */
[----:B------:R-:W-:Y:S04]  /*bea0*/  LEA R3, R164, R241, 0x6 ;  /* 0x000000f1a4037211 */ /* 0x000fe800078e30ff */
[C---:B------:R-:W-:Y:S02]  /*beb0*/  IADD3 R165, R3.reuse, 0x1, RZ ;  /* 0x0000000103a57810 */ /* 0x040fe40007ffe0ff */
[----:B------:R-:W-:Y:S02]  /*bec0*/  ISETP.GE.AND P1, PT, R3, R240, PT ;  /* 0x000000f00300720c */ /* 0x000fe40003f26270 */
[-C--:B------:R-:W-:Y:S02]  /*bed0*/  ISETP.GE.AND P0, PT, R165, R238.reuse, PT ;  /* 0x000000eea500720c */ /* 0x080fe40003f06270 */
[----:B------:R-:W-:Y:S02]  /*bee0*/  ISETP.GE.AND P2, PT, R3, R238, PT ;  /* 0x000000ee0300720c */ /* 0x000fe40003f46270 */
[C---:B------:R-:W-:Y:S02]  /*bef0*/  ISETP.GE.AND P5, PT, R165.reuse, R240, PT ;  /* 0x000000f0a500720c */ /* 0x040fe40003fa6270 */
[CC--:B------:R-:W-:Y:S02]  /*bf00*/  ISETP.GE.OR P0, PT, R165.reuse, R234.reuse, !P0 ;  /* 0x000000eaa500720c */ /* 0x0c0fe40004706670 */
[-C--:B------:R-:W-:Y:S02]  /*bf10*/  ISETP.GE.OR P5, PT, R165, R239.reuse, !P5 ;  /* 0x000000efa500720c */ /* 0x080fe40006fa6670 */
[CC--:B------:R-:W-:Y:S02]  /*bf20*/  ISETP.GE.OR P1, PT, R3.reuse, R239.reuse, !P1 ;  /* 0x000000ef0300720c */ /* 0x0c0fe40004f26670 */
[C---:B------:R-:W-:Y:S02]  /*bf30*/  ISETP.GE.OR P2, PT, R3.reuse, R234, !P2 ;  /* 0x000000ea0300720c */ /* 0x040fe40005746670 */
[C---:B------:R-:W-:Y:S02]  /*bf40*/  IADD3 R169, R3.reuse, 0x8, RZ ;  /* 0x0000000803a97810 */ /* 0x040fe40007ffe0ff */
[----:B------:R-:W-:Y:S02]  /*bf50*/  IADD3 R165, R3, 0x9, RZ ;  /* 0x0000000903a57810 */ /* 0x000fe40007ffe0ff */
[----:B------:R-:W-:Y:S02]  /*bf60*/  FSEL R167, R4, -INF , !P1 ;  /* 0xff80000004a77808 */ /* 0x000fe40004800000 */
[----:B------:R-:W-:Y:S02]  /*bf70*/  FSEL R166, R6, -INF , !P2 ;  /* 0xff80000006a67808 */ /* 0x000fe40005000000 */
[C---:B------:R-:W-:Y:S02]  /*bf80*/  ISETP.GE.AND P4, PT, R169.reuse, R240, PT ;  /* 0x000000f0a900720c */ /* 0x040fe40003f86270 */
[----:B------:R-:W-:Y:S02]  /*bf90*/  ISETP.GE.AND P6, PT, R169, R238, PT ;  /* 0x000000eea900720c */ /* 0x000fe40003fc6270 */
[C---:B------:R-:W-:Y:S02]  /*bfa0*/  ISETP.GE.AND P1, PT, R165.reuse, R240, PT ;  /* 0x000000f0a500720c */ /* 0x040fe40003f26270 */
[----:B------:R-:W-:Y:S02]  /*bfb0*/  ISETP.GE.AND P2, PT, R165, R238, PT ;  /* 0x000000eea500720c */ /* 0x000fe40003f46270 */
[CC--:B------:R-:W-:Y:S02]  /*bfc0*/  ISETP.GE.OR P4, PT, R169.reuse, R239.reuse, !P4 ;  /* 0x000000efa900720c */ /* 0x0c0fe40006786670 */
[-C--:B------:R-:W-:Y:S02]  /*bfd0*/  ISETP.GE.OR P6, PT, R169, R234.reuse, !P6 ;  /* 0x000000eaa900720c */ /* 0x080fe400077c6670 */
[CC--:B------:R-:W-:Y:S02]  /*bfe0*/  ISETP.GE.OR P1, PT, R165.reuse, R239.reuse, !P1 ;  /* 0x000000efa500720c */ /* 0x0c0fe40004f26670 */
[----:B------:R-:W-:Y:S02]  /*bff0*/  ISETP.GE.OR P2, PT, R165, R234, !P2 ;  /* 0x000000eaa500720c */ /* 0x000fe40005746670 */
[C---:B------:R-:W-:Y:S02]  /*c000*/  IADD3 R169, R3.reuse, 0x11, RZ ;  /* 0x0000001103a97810 */ /* 0x040fe40007ffe0ff */
[----:B------:R-:W-:Y:S02]  /*c010*/  IADD3 R165, R3, 0x10, RZ ;  /* 0x0000001003a57810 */ /* 0x000fe40007ffe0ff */
[----:B------:R-:W-:Y:S02]  /*c020*/  FSEL R168, R7, -INF , !P0 ;  /* 0xff80000007a87808 */ /* 0x000fe40004000000 */
[----:B------:R-:W-:Y:S02]  /*c030*/  FSEL R7, R8, -INF , !P4 ;  /* 0xff80000008077808 */ /* 0x000fe40006000000 */
[-C--:B------:R-:W-:Y:S02]  /*c040*/  ISETP.GE.AND P4, PT, R169, R240.reuse, PT ;  /* 0x000000f0a900720c */ /* 0x080fe40003f86270 */
[----:B------:R-:W-:Y:S02]  /*c050*/  ISETP.GE.AND P0, PT, R165, R240, PT ;  /* 0x000000f0a500720c */ /* 0x000fe40003f06270 */
[----:B------:R-:W-:Y:S02]  /*c060*/  FSEL R5, R5, -INF , !P5 ;  /* 0xff80000005057808 */ /* 0x000fe40006800000 */
[----:B------:R-:W-:Y:S02]  /*c070*/  FMNMX.FTZ R4, R167, R0, !PT ;  /* 0x00000000a7047209 */ /* 0x000fe40007810000 */
[----:B------:R-:W-:Y:S02]  /*c080*/  FSEL R170, R10, -INF , !P6 ;  /* 0xff8000000aaa7808 */ /* 0x000fe40007000000 */
[----:B------:R-:W-:Y:S02]  /*c090*/  FSEL R9, R9, -INF , !P1 ;  /* 0xff80000009097808 */ /* 0x000fe40004800000 */
[-C--:B------:R-:W-:Y:S02]  /*c0a0*/  ISETP.GE.OR P4, PT, R169, R239.reuse, !P4 ;  /* 0x000000efa900720c */ /* 0x080fe40006786670 */
[----:B------:R-:W-:Y:S02]  /*c0b0*/  FSEL R10, R11, -INF , !P2 ;  /* 0xff8000000b0a7808 */ /* 0x000fe40005000000 */
[CC--:B------:R-:W-:Y:S02]  /*c0c0*/  ISETP.GE.AND P5, PT, R165.reuse, R238.reuse, PT ;  /* 0x000000eea500720c */ /* 0x0c0fe40003fa6270 */
[-C--:B------:R-:W-:Y:S02]  /*c0d0*/  ISETP.GE.OR P0, PT, R165, R239.reuse, !P0 ;  /* 0x000000efa500720c */ /* 0x080fe40004706670 */
[----:B------:R-:W-:Y:S02]  /*c0e0*/  ISETP.GE.AND P1, PT, R169, R238, PT ;  /* 0x000000eea900720c */ /* 0x000fe40003f26270 */
[----:B------:R-:W-:Y:S02]  /*c0f0*/  IADD3 R11, R3, 0x19, RZ ;  /* 0x00000019030b7810 */ /* 0x000fe40007ffe0ff */
[----:B------:R-:W-:Y:S02]  /*c100*/  FMNMX.FTZ R4, R5, R4, !PT ;  /* 0x0000000405047209 */ /* 0x000fe40007810000 */
[----:B------:R-:W-:Y:S02]  /*c110*/  FSEL R199, R12, -INF , !P0 ;  /* 0xff8000000cc77808 */ /* 0x000fe40004000000 */
[-C--:B------:R-:W-:Y:S02]  /*c120*/  ISETP.GE.OR P5, PT, R165, R234.reuse, !P5 ;  /* 0x000000eaa500720c */ /* 0x080fe40006fa6670 */
[----:B------:R-:W-:Y:S02]  /*c130*/  FSEL R197, R13, -INF , !P4 ;  /* 0xff8000000dc57808 */ /* 0x000fe40006000000 */
[----:B------:R-:W-:Y:S02]  /*c140*/  ISETP.GE.OR P1, PT, R169, R234, !P1 ;  /* 0x000000eaa900720c */ /* 0x000fe40004f26670 */
[----:B------:R-:W-:Y:S02]  /*c150*/  IADD3 R165, R3, 0x18, RZ ;  /* 0x0000001803a57810 */ /* 0x000fe40007ffe0ff */
[----:B------:R-:W-:Y:S02]  /*c160*/  FMNMX.FTZ R4, R7, R4, !PT ;  /* 0x0000000407047209 */ /* 0x000fe40007810000 */
[C---:B------:R-:W-:Y:S02]  /*c170*/  ISETP.GE.AND P0, PT, R11.reuse, R240, PT ;  /* 0x000000f00b00720c */ /* 0x040fe40003f06270 */
[----:B------:R-:W-:Y:S02]  /*c180*/  ISETP.GE.AND P4, PT, R11, R238, PT ;  /* 0x000000ee0b00720c */ /* 0x000fe40003f86270 */
[----:B------:R-:W-:Y:S02]  /*c190*/  ISETP.GE.AND P2, PT, R165, R240, PT ;  /* 0x000000f0a500720c */ /* 0x000fe40003f46270 */
[CC--:B------:R-:W-:Y:S02]  /*c1a0*/  ISETP.GE.OR P0, PT, R11.reuse, R239.reuse, !P0 ;  /* 0x000000ef0b00720c */ /* 0x0c0fe40004706670 */
[----:B------:R-:W-:Y:S02]  /*c1b0*/  ISETP.GE.OR P4, PT, R11, R234, !P4 ;  /* 0x000000ea0b00720c */ /* 0x000fe40006786670 */
[----:B------:R-:W-:Y:S02]  /*c1c0*/  FSEL R198, R15, -INF , !P1 ;  /* 0xff8000000fc67808 */ /* 0x000fe40004800000 */
[----:B------:R-:W-:Y:S02]  /*c1d0*/  FMNMX.FTZ R4, R9, R4, !PT ;  /* 0x0000000409047209 */ /* 0x000fe40007810000 */
[----:B------:R-:W-:Y:S02]  /*c1e0*/  FMNMX.FTZ R15, R166, R2, !PT ;  /* 0x00000002a60f7209 */ /* 0x000fe40007810000 */
[----:B------:R-:W-:Y:S02]  /*c1f0*/  IADD3 R11, R3, 0x20, RZ ;  /* 0x00000020030b7810 */ /* 0x000fe40007ffe0ff */
[----:B------:R-:W-:Y:S02]  /*c200*/  ISETP.GE.OR P2, PT, R165, R239, !P2 ;  /* 0x000000efa500720c */ /* 0x000fe40005746670 */
[----:B------:R-:W-:Y:S02]  /*c210*/  FSEL R196, R14, -INF , !P5 ;  /* 0xff8000000ec47808 */ /* 0x000fe40006800000 */
[----:B------:R-:W-:Y:S02]  /*c220*/  FMNMX.FTZ R4, R199, R4, !PT ;  /* 0x00000004c7047209 */ /* 0x000fe40007810000 */
[----:B------:R-:W-:Y:S02]  /*c230*/  ISETP.GE.AND P6, PT, R165, R238, PT ;  /* 0x000000eea500720c */ /* 0x000fe40003fc6270 */
[----:B------:R-:W-:Y:S02]  /*c240*/  FMNMX.FTZ R15, R168, R15, !PT ;  /* 0x0000000fa80f7209 */ /* 0x000fe40007810000 */
[C---:B------:R-:W-:Y:S02]  /*c250*/  ISETP.GE.AND P5, PT, R11.reuse, R240, PT ;  /* 0x000000f00b00720c */ /* 0x040fe40003fa6270 */
[----:B------:R-:W-:Y:S02]  /*c260*/  ISETP.GE.AND P1, PT, R11, R238, PT ;  /* 0x000000ee0b00720c */ /* 0x000fe40003f26270 */
[----:B------:R-:W-:Y:S02]  /*c270*/  IADD3 R13, R3, 0x21, RZ ;  /* 0x00000021030d7810 */ /* 0x000fe40007ffe0ff */
[----:B------:R-:W-:Y:S02]  /*c280*/  FSEL R175, R16, -INF , !P2 ;  /* 0xff80000010af7808 */ /* 0x000fe40005000000 */
[----:B------:R-:W-:Y:S02]  /*c290*/  FMNMX.FTZ R4, R197, R4, !PT ;  /* 0x00000004c5047209 */ /* 0x000fe40007810000 */
[----:B------:R-:W-:Y:S02]  /*c2a0*/  FSEL R173, R17, -INF , !P0 ;  /* 0xff80000011ad7808 */ /* 0x000fe40004000000 */
[-C--:B------:R-:W-:Y:S02]  /*c2b0*/  ISETP.GE.OR P6, PT, R165, R234.reuse, !P6 ;  /* 0x000000eaa500720c */ /* 0x080fe400077c6670 */
[----:B------:R-:W-:Y:S02]  /*c2c0*/  FMNMX.FTZ R15, R170, R15, !PT ;  /* 0x0000000faa0f7209 */ /* 0x000fe40007810000 */
[C---:B------:R-:W-:Y:S02]  /*c2d0*/  ISETP.GE.OR P5, PT, R11.reuse, R239, !P5 ;  /* 0x000000ef0b00720c */ /* 0x040fe40006fa6670 */
[----:B------:R-:W-:Y:S02]  /*c2e0*/  ISETP.GE.OR P1, PT, R11, R234, !P1 ;  /* 0x000000ea0b00720c */ /* 0x000fe40004f26670 */
[----:B------:R-:W-:Y:S02]  /*c2f0*/  IADD3 R11, R3, 0x28, RZ ;  /* 0x00000028030b7810 */ /* 0x000fe40007ffe0ff */
[C---:B------:R-:W-:Y:S02]  /*c300*/  ISETP.GE.AND P2, PT, R13.reuse, R240, PT ;  /* 0x000000f00d00720c */ /* 0x040fe40003f46270 */
[----:B------:R-:W-:Y:S02]  /*c310*/  ISETP.GE.AND P0, PT, R13, R238, PT ;  /* 0x000000ee0d00720c */ /* 0x000fe40003f06270 */
[----:B------:R-:W-:Y:S02]  /*c320*/  FMNMX.FTZ R4, R175, R4, !PT ;  /* 0x00000004af047209 */ /* 0x000fe40007810000 */
[----:B------:R-:W-:Y:S02]  /*c330*/  FSEL R174, R18, -INF , !P6 ;  /* 0xff80000012ae7808 */ /* 0x000fe40007000000 */
[----:B------:R-:W-:Y:S02]  /*c340*/  FSEL R172, R19, -INF , !P4 ;  /* 0xff80000013ac7808 */ /* 0x000fe40006000000 */
[----:B------:R-:W-:Y:S02]  /*c350*/  FMNMX.FTZ R15, R10, R15, !PT ;  /* 0x0000000f0a0f7209 */ /* 0x000fe40007810000 */
[C---:B------:R-:W-:Y:S02]  /*c360*/  ISETP.GE.OR P2, PT, R13.reuse, R239, !P2 ;  /* 0x000000ef0d00720c */ /* 0x040fe40005746670 */
[----:B------:R-:W-:Y:S02]  /*c370*/  ISETP.GE.OR P0, PT, R13, R234, !P0 ;  /* 0x000000ea0d00720c */ /* 0x000fe40004706670 */
[C---:B------:R-:W-:Y:S02]  /*c380*/  ISETP.GE.AND P6, PT, R11.reuse, R240, PT ;  /* 0x000000f00b00720c */ /* 0x040fe40003fc6270 */
[----:B------:R-:W-:Y:S02]  /*c390*/  ISETP.GE.AND P4, PT, R11, R238, PT ;  /* 0x000000ee0b00720c */ /* 0x000fe40003f86270 */
[----:B------:R-:W-:Y:S02]  /*c3a0*/  IADD3 R13, R3, 0x29, RZ ;  /* 0x00000029030d7810 */ /* 0x000fe40007ffe0ff */
[----:B------:R-:W-:Y:S02]  /*c3b0*/  FMNMX.FTZ R17, R173, R4, !PT ;  /* 0x00000004ad117209 */ /* 0x000fe40007810000 */
[----:B------:R-:W-:Y:S02]  /*c3c0*/  FSEL R246, R20, -INF , !P5 ;  /* 0xff80000014f67808 */ /* 0x000fe40006800000 */
[----:B------:R-:W-:Y:S02]  /*c3d0*/  FMNMX.FTZ R15, R196, R15, !PT ;  /* 0x0000000fc40f7209 */ /* 0x000fe40007810000 */
[C---:B------:R-:W-:Y:S02]  /*c3e0*/  ISETP.GE.OR P6, PT, R11.reuse, R239, !P6 ;  /* 0x000000ef0b00720c */ /* 0x040fe400077c6670 */
[----:B------:R-:W-:Y:S02]  /*c3f0*/  ISETP.GE.OR P4, PT, R11, R234, !P4 ;  /* 0x000000ea0b00720c */ /* 0x000fe40006786670 */
[----:B------:R-:W-:Y:S02]  /*c400*/  FSEL R251, R21, -INF , !P2 ;  /* 0xff80000015fb7808 */ /* 0x000fe40005000000 */
[C---:B------:R-:W-:Y:S02]  /*c410*/  ISETP.GE.AND P5, PT, R13.reuse, R240, PT ;  /* 0x000000f00d00720c */ /* 0x040fe40003fa6270 */
[----:B------:R-:W-:Y:S02]  /*c420*/  ISETP.GE.AND P2, PT, R13, R238, PT ;  /* 0x000000ee0d00720c */ /* 0x000fe40003f46270 */
[----:B------:R-:W-:Y:S02]  /*c430*/  IADD3 R11, R3, 0x30, RZ ;  /* 0x00000030030b7810 */ /* 0x000fe40007ffe0ff */
[----:B------:R-:W-:Y:S02]  /*c440*/  FMNMX.FTZ R4, R246, R17, !PT ;  /* 0x00000011f6047209 */ /* 0x000fe40007810000 */
[----:B------:R-:W-:Y:S01]  /*c450*/  FMNMX.FTZ R15, R198, R15, !PT ;  /* 0x0000000fc60f7209 */ /* 0x000fe20007810000 */
[----:B------:R-:W-:Y:S01]  /*c460*/  LDSM.16.MT88.4 R16, [R224+0x10000] ;  /* 0x01000000e010783b */ /* 0x000fe20000004200 */
[----:B------:R-:W-:Y:S02]  /*c470*/  FSEL R202, R22, -INF , !P1 ;  /* 0xff80000016ca7808 */ /* 0x000fe40004800000 */
[----:B------:R-:W-:Y:S02]  /*c480*/  FSEL R200, R23, -INF , !P0 ;  /* 0xff80000017c87808 */ /* 0x000fe40004000000 */
[C---:B------:R-:W-:Y:S02]  /*c490*/  ISETP.GE.OR P5, PT, R13.reuse, R239, !P5 ;  /* 0x000000ef0d00720c */ /* 0x040fe40006fa6670 */
[----:B------:R-:W-:Y:S02]  /*c4a0*/  ISETP.GE.OR P2, PT, R13, R234, !P2 ;  /* 0x000000ea0d00720c */ /* 0x000fe40005746670 */
[C---:B------:R-:W-:Y:S02]  /*c4b0*/  ISETP.GE.AND P1, PT, R11.reuse, R240, PT ;  /* 0x000000f00b00720c */ /* 0x040fe40003f26270 */
[----:B------:R-:W-:Y:S02]  /*c4c0*/  ISETP.GE.AND P0, PT, R11, R238, PT ;  /* 0x000000ee0b00720c */ /* 0x000fe40003f06270 */
[----:B------:R-:W-:Y:S02]  /*c4d0*/  FSEL R233, R24, -INF , !P6 ;  /* 0xff80000018e97808 */ /* 0x000fe40007000000 */
[----:B------:R-:W-:Y:S02]  /*c4e0*/  IADD3 R13, R3, 0x31, RZ ;  /* 0x00000031030d7810 */ /* 0x000fe40007ffe0ff */
[----:B------:R-:W-:Y:S02]  /*c4f0*/  FMNMX.FTZ R4, R251, R4, !PT ;  /* 0x00000004fb047209 */ /* 0x000fe40007810000 */
[----:B------:R-:W-:Y:S02]  /*c500*/  FMNMX.FTZ R15, R174, R15, !PT ;  /* 0x0000000fae0f7209 */ /* 0x000fe40007810000 */
[C---:B------:R-:W-:Y:S02]  /*c510*/  ISETP.GE.OR P1, PT, R11.reuse, R239, !P1 ;  /* 0x000000ef0b00720c */ /* 0x040fe40004f26670 */
[----:B------:R-:W-:Y:S02]  /*c520*/  ISETP.GE.OR P0, PT, R11, R234, !P0 ;  /* 0x000000ea0b00720c */ /* 0x000fe40004706670 */
        /* <DEDUP_REMOVED lines=11> */
[----:B------:R-:W-:Y:S02]  /*c5e0*/  ISETP.GE.OR P5, PT, R11, R239, !P5 ;  /* 0x000000ef0b00720c */ /* 0x000fe40006fa6670 */
[----:B------:R-:W-:Y:S02]  /*c5f0*/  FSEL R183, R29, -INF , !P6 ;  /* 0xff8000001db77808 */ /* 0x000fe40007000000 */
[----:B------:R-:W-:Y:S02]  /*c600*/  FMNMX.FTZ R4, R185, R4, !PT ;  /* 0x00000004b9047209 */ /* 0x000fe40007810000 */
[----:B------:R-:W-:Y:S02]  /*c610*/  ISETP.GE.AND P1, PT, R3, R240, PT ;  /* 0x000000f00300720c */ /* 0x000fe40003f26270 */
[----:B------:R-:W-:Y:S02]  /*c620*/  FSEL R186, R26, -INF , !P4 ;  /* 0xff8000001aba7808 */ /* 0x000fe40006000000 */
[----:B------:R-:W-:Y:S02]  /*c630*/  FMNMX.FTZ R15, R200, R15, !PT ;  /* 0x0000000fc80f7209 */ /* 0x000fe40007810000 */
[----:B------:R-:W-:Y:S02]  /*c640*/  FSEL R184, R27, -INF , !P2 ;  /* 0xff8000001bb87808 */ /* 0x000fe40005000000 */
[----:B------:R-:W-:Y:S01]  /*c650*/  FSEL R181, R32, -INF , !P5 ;  /* 0xff80000020b57808 */ /* 0x000fe20006800000 */
[----:B------:R-:W-:Y:S01]  /*c660*/  LDSM.16.MT88.4 R24, [R222+0x10000] ;  /* 0x01000000de18783b */ /* 0x000fe20000004200 */
[----:B------:R-:W-:Y:S02]  /*c670*/  ISETP.GE.OR P1, PT, R3, R239, !P1 ;  /* 0x000000ef0300720c */ /* 0x000fe40004f26670 */
        /* <DEDUP_REMOVED lines=8> */
[----:B------:R-:W-:Y:S02]  /*c700*/  ISETP.GE.AND P1, PT, R11, R238, PT ;  /* 0x000000ee0b00720c */ /* 0x000fe40003f26270 */
        /* <DEDUP_REMOVED lines=285> */
[----:B------:R-:W-:Y:S03]  /*d8e0*/  FADD.FTZ R195, R167, R195 ;  /* 0x000000c3a7c37221 */ /* 0x000fe60000010000 */
        /* <DEDUP_REMOVED lines=75> */
[C---:B------:R-:W-:Y:S09]  /*dda0*/  HMMA.16816.F32 R44, R136.reuse, R168, R44 ;  /* 0x000000a8882c723c */ /* 0x040ff2000000182c */
[----:B------:R-:W-:Y:S01]  /*ddb0*/  MUFU.EX2 R161, R178 ;  /* 0x000000b200a17308 */ /* 0x000fe20000000800 */
        /* <DEDUP_REMOVED lines=41> */
[----:B------:R-:W-:Y:S02]  /*e050*/  MOV R136, R161 ;  /* 0x000000a100887202 */ /* 0x000fe40000000f00 */
[----:B------:R-:W-:Y:S02]  /*e060*/  F2FP.F16.F32.PACK_AB R168, R137, R139 ;  /* 0x0000008b89a8723e */ /* 0x000fe400000000ff */
[----:B------:R-:W-:Y:S02]  /*e070*/  F2FP.F16.F32.PACK_AB R170, R140, R143 ;  /* 0x0000008f8caa723e */ /* 0x000fe400000000ff */
[----:B------:R-:W-:Y:S02]  /*e080*/  F2FP.F16.F32.PACK_AB R169, R136, R138 ;  /* 0x0000008a88a9723e */ /* 0x000fe400000000ff */
[----:B------:R-:W-:Y:S07]  /*e090*/  F2FP.F16.F32.PACK_AB R171, R165, R141 ;  /* 0x0000008da5ab723e */ /* 0x000fee00000000ff */
        /* <DEDUP_REMOVED lines=9> */
[----:B------:R-:W-:Y:S04]  /*e130*/  MOV R23, R143 ;  /* 0x0000008f00177202 */ /* 0x000fe80000000f00 */
[----:B------:R-:W-:Y:S02]  /*e140*/  MOV R132, R140 ;  /* 0x0000008c00847202 */ /* 0x000fe40000000f00 */
[----:B------:R-:W-:Y:S02]  /*e150*/  MOV R133, R141 ;  /* 0x0000008d00857202 */ /* 0x000fe40000000f00 */
[C---:B------:R-:W-:Y:S07]  /*e160*/  HMMA.16816.F32 R140, R168.reuse, R134, R24 ;  /* 0x00000086a88c723c */ /* 0x040fee0000001818 */
[----:B------:R-:W-:Y:S04]  /*e170*/  MOV R24, R136 ;  /* 0x0000008800187202 */ /* 0x000fe80000000f00 */
[----:B------:R-:W-:Y:S02]  /*e180*/  MOV R25, R137 ;  /* 0x0000008900197202 */ /* 0x000fe40000000f00 */
[----:B------:R-:W-:Y:S02]  /*e190*/  MOV R26, R138 ;  /* 0x0000008a001a7202 */ /* 0x000fe40000000f00 */
[----:B------:R-:W-:Y:S02]  /*e1a0*/  MOV R27, R139 ;  /* 0x0000008b001b7202 */ /* 0x000fe40000000f00 */
[C---:B------:R-:W-:Y:S03]  /*e1b0*/  HMMA.16816.F32 R136, R168.reuse, R172, R28 ;  /* 0x000000aca888723c */ /* 0x040fe6000000181c */
[----:B------:R-:W-:Y:S02]  /*e1c0*/  MOV R135, R23 ;  /* 0x0000001700877202 */ /* 0x000fe40000000f00 */
[----:B------:R-:W1:Y:S02]  /*e1d0*/  LDSM.16.MT88.4 R20, [R220+0x15800] ;  /* 0x01580000dc14783b */ /* 0x000e640000004200 */
[----:B------:R-:W-:Y:S04]  /*e1e0*/  MOV R31, R135 ;  /* 0x00000087001f7202 */ /* 0x000fe80000000f00 */
[----:B------:R-:W-:Y:S02]  /*e1f0*/  MOV R173, R132 ;  /* 0x0000008400ad7202 */ /* 0x000fe40000000f00 */
        /* <DEDUP_REMOVED lines=11> */
[----:B------:R-:W2:Y:S04]  /*e2b0*/  LDSM.16.MT88.4 R24, [R224+0x17800] ;  /* 0x01780000e018783b */ /* 0x000ea80000004200 */
[----:B------:R-:W-:Y:S01]  /*e2c0*/  MOV R35, R31 ;  /* 0x0000001f00237202 */ /* 0x000fe20000000f00 */
[C---:B------:R-:W-:Y:S03]  /*e2d0*/  HMMA.16816.F32 R56, R168.reuse, R186, R56 ;  /* 0x000000baa838723c */ /* 0x040fe60000001838 */
[----:B------:R-:W2:Y:S03]  /*e2e0*/  LDSM.16.MT88.4 R28, [R222+0x17800] ;  /* 0x01780000de1c783b */ /* 0x000ea60000004200 */
        /* <DEDUP_REMOVED lines=42> */
[----:B------:R-:W-:Y:S01]  /*e590*/  MOV R2, R3 ;  /* 0x0000000300027202 */ /* 0x000fe20000000f00 */
[----:B------:R-:W-:Y:S06]  /*e5a0*/  @P0 BRA `(.L_x_6354) ;  /* 0xffffffbc00d80947 */ /* 0x000fec000383ffff */
.L_x_6350:
[----:B------:R-:W1:Y:S01]  /*e5b0*/  SHFL.BFLY PT, R2, R249, 0x2, 0x1f ;  /* 0x0c401f00f9027f89 */ /* 0x000e6200000e0000 */
[----:B------:R-:W-:Y:S01]  /*e5c0*/  MOV R4, 0x3f800000 ;  /* 0x3f80000000047802 */ /* 0x000fe20000000f00 */
[----:B------:R-:W2:Y:S01]  /*e5d0*/  S2UR UR4, SR_CgaCtaId ;  /* 0x00000000000479c3 */ /* 0x000ea20000008800 */
[----:B------:R-:W-:Y:S01]  /*e5e0*/  MOV R5, 0x3f800000 ;  /* 0x3f80000000057802 */ /* 0x000fe20000000f00 */
[----:B------:R-:W3:Y:S01]  /*e5f0*/  SHFL.BFLY PT, R0, R247, 0x2, 0x1f ;  /* 0x0c401f00f7007f89 */ /* 0x000ee200000e0000 */
[----:B------:R-:W-:Y:S01]  /*e600*/  UMOV UR5, 0x400 ;  /* 0x0000040000057882 */ /* 0x000fe20000000000 */
[----:B------:R-:W-:Y:S01]  /*e610*/  UISETP.NE.AND UP0, UPT, UR12, -0x1, UPT ;  /* 0xffffffff0c00788c */ /* 0x000fe2000bf05270 */
[----:B------:R-:W-:Y:S01]  /*e620*/  ULDC.U8 UR6, c[0x0][0x3d8] ;  /* 0x0000f60000067ab9 */ /* 0x000fe20000000000 */
        /* <DEDUP_REMOVED lines=163> */
[----:B------:R-:W-:Y:S01]  /*f060*/  @UP0 ULDC.64 UR4, c[0x0][0x298] ;  /* 0x0000a60000040ab9 */ /* 0x000fe20000000a00 */
[----:B------:R-:W-:Y:S01]  /*f070*/  MOV R8, 0x20 ;  /* 0x0000002000087802 */ /* 0x000fe20000000f00 */
[----:B------:R-:W-:Y:S01]  /*f080*/  @UP0 UIMAD.WIDE.U32 UR8, UR12, UR4, URZ ;  /* 0x000000040c0802a5 */ /* 0x000fe2000f8e003f */
[----:B------:R-:W-:-:S02]  /*f090*/  MOV R10, 0x40 ;  /* 0x00000040000a7802 */ /* 0x000fc40000000f00 */
[C---:B------:R-:W-:Y:S01]  /*f0a0*/  IADD3 R9, R5.reuse, -0x10, RZ ;  /* 0xfffffff005097810 */ /* 0x040fe20007ffe0ff */
[----:B------:R-:W-:Y:S01]  /*f0b0*/  @UP0 UIMAD UR7, UR12, UR5, UR9 ;  /* 0x000000050c0702a4 */ /* 0x000fe2000f8e0209 */
[----:B------:R-:W-:Y:S02]  /*f0c0*/  SEL R8, R8, 0xffffffe0, !P1 ;  /* 0xffffffe008087807 */ /* 0x000fe40004800000 */
[----:B------:R-:W-:Y:S02]  /*f0d0*/  @P0 IADD3 R9, R5, 0x10, RZ ;  /* 0x0000001005090810 */ /* 0x000fe40007ffe0ff */
[----:B------:R-:W-:Y:S02]  /*f0e0*/  F2FP.F16.F32.PACK_AB R160, R161, R160 ;  /* 0x000000a0a1a0723e */ /* 0x000fe400000000ff */
[----:B------:R-:W-:Y:S02]  /*f0f0*/  F2FP.F16.F32.PACK_AB R162, R163, R162 ;  /* 0x000000a2a3a2723e */ /* 0x000fe400000000ff */
[----:B------:R-:W-:Y:S01]  /*f100*/  SEL R10, R10, 0xffffffc0, !P2 ;  /* 0xffffffc00a0a7807 */ /* 0x000fe20005000000 */
[----:B------:R-:W-:Y:S01]  /*f110*/  STS [R5], R160 ;  /* 0x000000a005007388 */ /* 0x000fe20000000800 */
[----:B------:R-:W-:-:S02]  /*f120*/  F2FP.F16.F32.PACK_AB R156, R157, R156 ;  /* 0x0000009c9d9c723e */ /* 0x000fc400000000ff */
[----:B------:R-:W-:Y:S01]  /*f130*/  F2FP.F16.F32.PACK_AB R158, R159, R158 ;  /* 0x0000009e9f9e723e */ /* 0x000fe200000000ff */
[----:B------:R-:W-:Y:S01]  /*f140*/  STS [R5+0x400], R162 ;  /* 0x000400a205007388 */ /* 0x000fe20000000800 */
[----:B------:R-:W-:Y:S02]  /*f150*/  F2FP.F16.F32.PACK_AB R152, R153, R152 ;  /* 0x000000989998723e */ /* 0x000fe400000000ff */
[----:B------:R-:W-:Y:S01]  /*f160*/  F2FP.F16.F32.PACK_AB R154, R155, R154 ;  /* 0x0000009a9b9a723e */ /* 0x000fe200000000ff */
[----:B------:R-:W-:Y:S01]  /*f170*/  STS [R9], R156 ;  /* 0x0000009c09007388 */ /* 0x000fe20000000800 */
[----:B------:R-:W-:Y:S02]  /*f180*/  IADD3 R11, R5, R8, RZ ;  /* 0x00000008050b7210 */ /* 0x000fe40007ffe0ff */
[----:B------:R-:W-:Y:S01]  /*f190*/  F2FP.F16.F32.PACK_AB R148, R149, R148 ;  /* 0x000000949594723e */ /* 0x000fe200000000ff */
[----:B------:R-:W-:Y:S01]  /*f1a0*/  STS [R9+0x400], R158 ;  /* 0x0004009e09007388 */ /* 0x000fe20000000800 */
[----:B------:R-:W-:-:S02]  /*f1b0*/  F2FP.F16.F32.PACK_AB R150, R151, R150 ;  /* 0x000000969796723e */ /* 0x000fc400000000ff */
[----:B------:R-:W-:Y:S01]  /*f1c0*/  IADD3 R13, R8, R9, RZ ;  /* 0x00000009080d7210 */ /* 0x000fe20007ffe0ff */
[----:B------:R-:W-:Y:S01]  /*f1d0*/  STS [R11], R152 ;  /* 0x000000980b007388 */ /* 0x000fe20000000800 */
[----:B------:R-:W-:Y:S01]  /*f1e0*/  F2FP.F16.F32.PACK_AB R144, R145, R144 ;  /* 0x000000909190723e */ /* 0x000fe200000000ff */
[----:B------:R-:W1:Y:S01]  /*f1f0*/  @P3 LDC R8, c[0x0][0x2e8] ;  /* 0x0000ba00ff083b82 */ /* 0x000e620000000800 */
[----:B------:R-:W-:Y:S01]  /*f200*/  F2FP.F16.F32.PACK_AB R146, R147, R146 ;  /* 0x000000929392723e */ /* 0x000fe200000000ff */
[----:B------:R-:W-:Y:S01]  /*f210*/  STS [R11+0x400], R154 ;  /* 0x0004009a0b007388 */ /* 0x000fe20000000800 */
[----:B------:R-:W-:Y:S02]  /*f220*/  IADD3 R15, R5, R10, RZ ;  /* 0x0000000a050f7210 */ /* 0x000fe40007ffe0ff */
[----:B------:R-:W-:Y:S01]  /*f230*/  F2FP.F16.F32.PACK_AB R140, R141, R140 ;  /* 0x0000008c8d8c723e */ /* 0x000fe200000000ff */
[----:B------:R-:W-:Y:S01]  /*f240*/  STS [R13], R148 ;  /* 0x000000940d007388 */ /* 0x000fe20000000800 */
[----:B------:R-:W-:-:S02]  /*f250*/  F2FP.F16.F32.PACK_AB R142, R143, R142 ;  /* 0x0000008e8f8e723e */ /* 0x000fc400000000ff */
[----:B------:R-:W-:Y:S01]  /*f260*/  IADD3 R17, R10, R9, RZ ;  /* 0x000000090a117210 */ /* 0x000fe20007ffe0ff */
        /* <DEDUP_REMOVED lines=106> */
[----:B--2---:R-:W2:Y:S03]  /*f910*/  @P4 LDC R5, c[0x0][0x2e8] ;  /* 0x0000ba00ff054b82 */ /* 0x004ea60000000800 */
[----:B------:R1:W-:Y:S04]  /*f920*/  STS [R15+0x6000], R116 ;  /* 0x006000740f007388 */ /* 0x0003e80000000800 */
[----:B------:R1:W-:Y:S01]  /*f930*/  STS [R15+0x6400], R118 ;  /* 0x006400760f007388 */ /* 0x0003e20000000800 */
[----:B---3--:R-:W-:-:S03]  /*f940*/  MOV R9, 0x7f800000 ;  /* 0x7f80000000097802 */ /* 0x008fc60000000f00 */
        /* <DEDUP_REMOVED lines=15> */
.L_x_6355:
[----:B--2---:R-:W-:Y:S01]  /*fa40*/  @P4 FFMA.FTZ R9, R164, R5, R11 ;  /* 0x00000005a4094223 */ /* 0x004fe2000001000b */
        /* <DEDUP_REMOVED lines=9> */
.L_x_6356:
[----:B------:R-:W-:Y:S01]  /*fae0*/  S2UR UR6, SR_CTAID.Z ;  /* 0x00000000000679c3 */ /* 0x000fe20000002700 */
[----:B------:R-:W-:Y:S01]  /*faf0*/  ULDC UR4, c[0x0][0x270] ;  /* 0x00009c0000047ab9 */ /* 0x000fe20000000800 */
[----:B------:R-:W-:-:S06]  /*fb00*/  ULDC UR12, c[0x0][0x2c4] ;  /* 0x0000b100000c7ab9 */ /* 0x000fcc0000000800 */
[----:B------:R-:W1:Y:S02]  /*fb10*/  S2UR UR5, SR_CTAID.Y ;  /* 0x00000000000579c3 */ /* 0x000e640000002600 */
[----:B-1----:R-:W-:-:S04]  /*fb20*/  UIMAD UR4, UR5, UR4, UR6 ;  /* 0x00000004050472a4 */ /* 0x002fc8000f8e0206 */
[----:B------:R-:W-:Y:S02]  /*fb30*/  UIMAD UR12, UR4, UR12, URZ ;  /* 0x0000000c040c72a4 */ /* 0x000fe4000f8e023f */
.L_x_6357:
        /* <DEDUP_REMOVED lines=32> */
.L_x_6359:
[----:B------:R-:W-:Y:S05]  /*fd40*/  BSYNC B0 ;  /* 0x0000000000007941 */ /* 0x000fea0003800000 */
.L_x_6358:
[----:B------:R-:W2:Y:S01]  /*fd50*/  S2UR UR5, SR_CTAID.X ;  /* 0x00000000000579c3 */ /* 0x000ea20000002500 */
[----:B------:R-:W-:Y:S01]  /*fd60*/  LEA.HI R4, R5, R0, RZ, 0x3 ;  /* 0x0000000005047211 */ /* 0x000fe200078f18ff */
[----:B---3--:R3:W4:Y:S01]  /*fd70*/  LDS.128 R16, [R235+0x1800] ;  /* 0x00180000eb107984 */ /* 0x0087220000000c00 */
[----:B------:R-:W-:Y:S02]  /*fd80*/  BSSY B0, `(.L_x_6360) ;  /* 0x000002d000007945 */ /* 0x000fe40003800000 */
[----:B------:R-:W-:Y:S01]  /*fd90*/  LOP3.LUT R5, R4, 0xfffffff8, RZ, 0xc0, !PT ;  /* 0xfffffff804057812 */ /* 0x000fe200078ec0ff */
[----:B------:R3:W3:Y:S02]  /*fda0*/  LDS.128 R20, [R235] ;  /* 0x00000000eb147984 */ /* 0x0006e40000000c00 */
[----:B------:R-:W5:Y:S02]  /*fdb0*/  LDC.64 R2, c[0x0][0x298] ;  /* 0x0000a600ff027b82 */ /* 0x000f640000000a00 */
[----:B------:R-:W-:Y:S01]  /*fdc0*/  IMAD.IADD R0, R0, 0x1, -R5 ;  /* 0x0000000100007824 */ /* 0x000fe200078e0a05 */
[----:B------:R3:W3:Y:S03]  /*fdd0*/  LDS.128 R12, [R235+0x2000] ;  /* 0x00200000eb0c7984 */ /* 0x0006e60000000c00 */
[----:B------:R-:W-:Y:S01]  /*fde0*/  IMAD.SHL.U32 R8, R0, 0x8, RZ ;  /* 0x0000000800087824 */ /* 0x000fe200078e00ff */
[----:B------:R-:W-:Y:S01]  /*fdf0*/  SHF.R.S32.HI R0, RZ, 0x3, R4 ;  /* 0x00000003ff007819 */ /* 0x000fe20000011404 */
[----:B------:R-:W4:Y:S03]  /*fe00*/  LDC.64 R28, c[0x0][0x2a0] ;  /* 0x0000a800ff1c7b82 */ /* 0x000f260000000a00 */
[----:B-1----:R-:W-:Y:S01]  /*fe10*/  SHF.R.S32.HI R9, RZ, 0x1f, R8 ;  /* 0x0000001fff097819 */ /* 0x002fe20000011408 */
[C---:B------:R-:W-:Y:S01]  /*fe20*/  VIADD R4, R0.reuse, 0x10 ;  /* 0x0000001000047836 */ /* 0x040fe20000000000 */
[----:B------:R-:W-:-:S02]  /*fe30*/  IADD3 R5, R0, 0x20, RZ ;  /* 0x0000002000057810 */ /* 0x000fc40007ffe0ff */
[----:B------:R-:W-:Y:S01]  /*fe40*/  SHF.R.S32.HI R25, RZ, 0x1f, R0 ;  /* 0x0000001fff197819 */ /* 0x000fe20000011400 */
[----:B--2---:R-:W-:Y:S01]  /*fe50*/  USHF.L.U32 UR5, UR5, 0x6, URZ ;  /* 0x0000000605057899 */ /* 0x004fe2000800063f */
[----:B------:R-:W-:Y:S01]  /*fe60*/  ISETP.GE.AND P3, PT, R4, UR22, PT ;  /* 0x0000001604007c0c */ /* 0x000fe2000bf66270 */
[----:B------:R-:W-:Y:S01]  /*fe70*/  VIADD R4, R0, 0x30 ;  /* 0x0000003000047836 */ /* 0x000fe20000000000 */
[----:B------:R-:W-:Y:S01]  /*fe80*/  ISETP.GE.AND P2, PT, R5, UR22, PT ;  /* 0x0000001605007c0c */ /* 0x000fe2000bf46270 */
[----:B------:R-:W-:-:S03]  /*fe90*/  USHF.R.S32.HI UR4, URZ, 0x1f, UR5 ;  /* 0x0000001f3f047899 */ /* 0x000fc60008011405 */
[----:B------:R-:W-:Y:S01]  /*fea0*/  ISETP.GE.AND P1, PT, R4, UR22, PT ;  /* 0x0000001604007c0c */ /* 0x000fe2000bf26270 */
[----:B-----5:R-:W-:-:S04]  /*feb0*/  IMAD.WIDE.U32 R8, R2, UR5, R8 ;  /* 0x0000000502087c25 */ /* 0x020fc8000f8e0008 */
[----:B------:R-:W-:Y:S01]  /*fec0*/  IMAD R6, R2, UR4, RZ ;  /* 0x0000000402067c24 */ /* 0x000fe2000f8e02ff */
[----:B------:R-:W-:Y:S01]  /*fed0*/  USHF.R.S32.HI UR4, URZ, 0x1f, UR6 ;  /* 0x0000001f3f047899 */ /* 0x000fe20008011406 */
[----:B------:R-:W-:Y:S02]  /*fee0*/  IADD3 R26, P0, R8, UR8, RZ ;  /* 0x00000008081a7c10 */ /* 0x000fe4000ff1e0ff */
[----:B------:R-:W-:-:S03]  /*fef0*/  IMAD R7, R3, UR5, R6 ;  /* 0x0000000503077c24 */ /* 0x000fc6000f8e0206 */
[----:B----4-:R-:W-:Y:S02]  /*ff00*/  IMAD R6, R28, UR4, RZ ;  /* 0x000000041c067c24 */ /* 0x010fe4000f8e02ff */
[----:B------:R-:W-:Y:S02]  /*ff10*/  IADD3.X R27, R7, UR7, R9, P0, !PT ;  /* 0x00000007071b7c10 */ /* 0x000fe400087fe409 */
[----:B------:R-:W-:Y:S01]  /*ff20*/  IMAD R29, R29, UR6, R6 ;  /* 0x000000061d1d7c24 */ /* 0x000fe2000f8e0206 */
[----:B------:R1:W2:Y:S01]  /*ff30*/  LDS.128 R8, [R235+0x4000] ;  /* 0x00400000eb087984 */ /* 0x0002a20000000c00 */
[----:B------:R-:W-:Y:S01]  /*ff40*/  ISETP.GE.AND P0, PT, R0, UR22, PT ;  /* 0x0000001600007c0c */ /* 0x000fe2000bf06270 */
[----:B------:R-:W-:Y:S02]  /*ff50*/  IMAD.WIDE.U32 R26, R28, UR6, R26 ;  /* 0x000000061c1a7c25 */ /* 0x000fe4000f8e001a */
[----:B------:R1:W4:Y:S03]  /*ff60*/  LDS.128 R4, [R235+0x6000] ;  /* 0x00600000eb047984 */ /* 0x0003260000000c00 */
[----:B------:R-:W-:-:S07]  /*ff70*/  IADD3 R29, R29, R27, RZ ;  /* 0x0000001b1d1d7210 */ /* 0x000fce0007ffe0ff */
[----:B---3--:R-:W-:Y:S05]  /*ff80*/  @P0 BRA `(.L_x_6361) ;  /* 0x0000000000300947 */ /* 0x008fea0003800000 */
        /* <DEDUP_REMOVED lines=8> */
[----:B------:R3:W-:Y:S04]  /*10010*/  STG.E.128 desc[UR16][R32.64], R20 ;  /* 0x0000001420007986 */ /* 0x0007e8000c101d10 */
[----:B------:R3:W-:Y:S04]  /*10020*/  STG.E.128 desc[UR16][R32.64+0x80], R12 ;  /* 0x0000800c20007986 */ /* 0x0007e8000c101d10 */
[----:B--2---:R3:W-:Y:S04]  /*10030*/  STG.E.128 desc[UR16][R32.64+0x100], R8 ;  /* 0x0001000820007986 */ /* 0x0047e8000c101d10 */
[----:B----4-:R3:W-:Y:S02]  /*10040*/  STG.E.128 desc[UR16][R32.64+0x180], R4 ;  /* 0x0001800420007986 */ /* 0x0107e4000c101d10 */
.L_x_6361:
[----:B------:R-:W-:Y:S05]  /*10050*/  BSYNC B0 ;  /* 0x0000000000007941 */ /* 0x000fea0003800000 */
.L_x_6360:
[----:B---3--:R3:W1:Y:S01]  /*10060*/  LDS.128 R20, [R235+0x800] ;  /* 0x00080000eb147984 */ /* 0x0086620000000c00 */
[----:B------:R-:W-:Y:S03]  /*10070*/  BSSY B0, `(.L_x_6362) ;  /* 0x0000014000007945 */ /* 0x000fe60003800000 */
[----:B------:R3:W1:Y:S04]  /*10080*/  LDS.128 R12, [R235+0x2800] ;  /* 0x00280000eb0c7984 */ /* 0x0006680000000c00 */
[----:B--2---:R3:W2:Y:S04]  /*10090*/  LDS.128 R8, [R235+0x4800] ;  /* 0x00480000eb087984 */ /* 0x0046a80000000c00 */
[----:B----4-:R3:W4:Y:S01]  /*100a0*/  LDS.128 R4, [R235+0x6800] ;  /* 0x00680000eb047984 */ /* 0x0107220000000c00 */
        /* <DEDUP_REMOVED lines=12> */
[----:B-1----:R1:W-:Y:S04]  /*10170*/  STG.E.128 desc[UR16][R30.64], R20 ;  /* 0x000000141e007986 */ /* 0x0023e8000c101d10 */
[----:B------:R1:W-:Y:S04]  /*10180*/  STG.E.128 desc[UR16][R30.64+0x80], R12 ;  /* 0x0000800c1e007986 */ /* 0x0003e8000c101d10 */
[----:B--2---:R1:W-:Y:S04]  /*10190*/  STG.E.128 desc[UR16][R30.64+0x100], R8 ;  /* 0x000100081e007986 */ /* 0x0043e8000c101d10 */
[----:B----4-:R1:W-:Y:S02]  /*101a0*/  STG.E.128 desc[UR16][R30.64+0x180], R4 ;  /* 0x000180041e007986 */ /* 0x0103e4000c101d10 */
.L_x_6363:
[----:B------:R-:W-:Y:S05]  /*101b0*/  BSYNC B0 ;  /* 0x0000000000007941 */ /* 0x000fea0003800000 */
.L_x_6362:
[----:B-1----:R1:W1:Y:S01]  /*101c0*/  LDS.128 R20, [R235+0x1000] ;  /* 0x00100000eb147984 */ /* 0x0022620000000c00 */
[----:B------:R-:W-:Y:S03]  /*101d0*/  BSSY B0, `(.L_x_6364) ;  /* 0x0000014000007945 */ /* 0x000fe60003800000 */
[----:B------:R1:W1:Y:S04]  /*101e0*/  LDS.128 R12, [R235+0x3000] ;  /* 0x00300000eb0c7984 */ /* 0x0002680000000c00 */
[----:B--2---:R2:W1:Y:S04]  /*101f0*/  LDS.128 R8, [R235+0x5000] ;  /* 0x00500000eb087984 */ /* 0x0044680000000c00 */
        /* <DEDUP_REMOVED lines=15> */
[----:B------:R1:W-:Y:S04]  /*102f0*/  STG.E.128 desc[UR16][R30.64+0x100], R8 ;  /* 0x000100081e007986 */ /* 0x0003e8000c101d10 */
[----:B----4-:R1:W-:Y:S02]  /*10300*/  STG.E.128 desc[UR16][R30.64+0x180], R4 ;  /* 0x000180041e007986 */ /* 0x0103e4000c101d10 */
.L_x_6365:
[----:B------:R-:W-:Y:S05]  /*10310*/  BSYNC B0 ;  /* 0x0000000000007941 */ /* 0x000fea0003800000 */
.L_x_6364:
[----:B-1----:R1:W1:Y:S04]  /*10320*/  LDS.128 R8, [R235+0x3800] ;  /* 0x00380000eb087984 */ /* 0x0022680000000c00 */
[----:B----4-:R4:W1:Y:S04]  /*10330*/  LDS.128 R4, [R235+0x5800] ;  /* 0x00580000eb047984 */ /* 0x0108680000000c00 */
[----:B------:R4:W1:Y:S01]  /*10340*/  LDS.128 R12, [R235+0x7800] ;  /* 0x00780000eb0c7984 */ /* 0x0008620000000c00 */
[----:B------:R-:W-:Y:S05]  /*10350*/  @P1 EXIT ;  /* 0x000000000000194d */ /* 0x000fea0003800000 */
        /* <DEDUP_REMOVED lines=12> */
[----:B-1----:R-:W-:Y:S04]  /*10420*/  STG.E.128 desc[UR16][R2.64+0x80], R8 ;  /* 0x0000800802007986 */ /* 0x002fe8000c101d10 */
[----:B------:R-:W-:Y:S04]  /*10430*/  STG.E.128 desc[UR16][R2.64+0x100], R4 ;  /* 0x0001000402007986 */ /* 0x000fe8000c101d10 */
[----:B------:R-:W-:Y:S01]  /*10440*/  STG.E.128 desc[UR16][R2.64+0x180], R12 ;  /* 0x0001800c02007986 */ /* 0x000fe2000c101d10 */
[----:B------:R-:W-:Y:S05]  /*10450*/  EXIT ;  /* 0x000000000000794d */ /* 0x000fea0003800000 */
.L_x_6366:
        /* <DEDUP_REMOVED lines=10> */
.L_x_8916:


//--------------------- .text._ZN5flash24flash_fwd_splitkv_kernelI23Flash_fwd_kernel_traitsILi256ELi64ELi64ELi4ELb0ELb0EN7cutlass6half_tE19Flash_kernel_traitsILi256ELi64ELi64ELi4ES3_EELb0ELb1ELb0ELb0ELb1ELb1ELb0ELb0EEEvNS_16Flash_fwd_paramsE --------------------------
	.section	.text._ZN5flash24flash_fwd_splitkv_kernelI23Flash_fwd_kernel_traitsILi256ELi64ELi64ELi4ELb0ELb0EN7cutlass6half_tE19Flash_kernel_traitsILi256ELi64ELi64ELi4ES3_EELb0ELb1ELb0ELb0ELb1ELb1ELb0ELb0EEEvNS_16Flash_fwd_paramsE,"ax",@progbits
	.align	128
        .global         _ZN5flash24flash_fwd_splitkv_kernelI23Flash_fwd_kernel_traitsILi256ELi64ELi64ELi4ELb0ELb0EN7cutlass6half_tE19Flash_kernel_traitsILi256ELi64ELi64ELi4ES3_EELb0ELb1ELb0ELb0ELb1ELb1ELb0ELb0EEEvNS_16Flash_fwd_paramsE
        .type           _ZN5flash24flash_fwd_splitkv_kernelI23Flash_fwd_kernel_traitsILi256ELi64ELi64ELi4ELb0ELb0EN7cutlass6half_tE19Flash_kernel_traitsILi256ELi64ELi64ELi4ES3_EELb0ELb1ELb0ELb0ELb1ELb1ELb0ELb0EEEvNS_16Flash_fwd_paramsE,@function
        .size           _ZN5flash24flash_fwd_splitkv_kernelI23Flash_fwd_kernel_traitsILi256ELi64ELi64ELi4ELb0ELb0EN7cutlass6half_tE19Flash_kernel_traitsILi256ELi64ELi64ELi4ES3_EELb0ELb1ELb0ELb0ELb1ELb1ELb0ELb0EEEvNS_16Flash_fwd_paramsE,(.L_x_8917 - _ZN5flash24flash_fwd_splitkv_kernelI23Flash_fwd_kernel_traitsILi256ELi64ELi64ELi4ELb0ELb0EN7cutlass6half_tE19Flash_kernel_traitsILi256ELi64ELi64ELi4ES3_EELb0ELb1ELb0ELb0ELb1ELb1ELb0ELb0EEEvNS_16Flash_fwd_paramsE)
        .other          _ZN5flash24flash_fwd_splitkv_kernelI23Flash_fwd_kernel_traitsILi256ELi64ELi64ELi4ELb0ELb0EN7cutlass6half_tE19Flash_kernel_traitsILi256ELi64ELi64ELi4ES3_EELb0ELb1ELb0ELb0ELb1ELb1ELb0ELb0EEEvNS_16Flash_fwd_paramsE,@"STO_CUDA_ENTRY STV_DEFAULT"
_ZN5flash24flash_fwd_splitkv_kernelI23Flash_fwd_kernel_traitsILi256ELi64ELi64ELi4ELb0ELb0EN7cutlass6half_tE19Flash_kernel_traitsILi256ELi64ELi64ELi4ES3_EELb0ELb1ELb0ELb0ELb1ELb1ELb0ELb0EEEvNS_16Flash_fwd_paramsE:
.text._ZN5flash24flash_fwd_splitkv_kernelI23Flash_fwd_kernel_traitsILi256ELi64ELi64ELi4ELb0ELb0EN7cutlass6half_tE19Flash_kernel_traitsILi256ELi64ELi64ELi4ES3_EELb0ELb1ELb0ELb0ELb1ELb1ELb0ELb0EEEvNS_16Flash_fwd_paramsE:
        /* <DEDUP_REMOVED lines=55> */
.L_x_6367:
[----:B------:R-:W-:-:S03]  /*0370*/  ULDC UR5, c[0x0][0x2c8] ;  /* 0x0000b20000057ab9 */ /* 0x000fc60000000800 */
.L_x_6368:
        /* <DEDUP_REMOVED lines=113> */
.L_x_6371:
[----:B------:R-:W-:Y:S05]  /*0a90*/  BSYNC B0 ;  /* 0x0000000000007941 */ /* 0x000fea0003800000 */
.L_x_6370:
        /* <DEDUP_REMOVED lines=19> */
.L_x_6373:
[----:B------:R-:W-:Y:S05]  /*0bd0*/  BSYNC B0 ;  /* 0x0000000000007941 */ /* 0x000fea0003800000 */
.L_x_6372:
        /* <DEDUP_REMOVED lines=19> */
.L_x_6375:
[----:B------:R-:W-:Y:S05]  /*0d10*/  BSYNC B0 ;  /* 0x0000000000007941 */ /* 0x000fea0003800000 */
.L_x_6374:
        /* <DEDUP_REMOVED lines=16> */
.L_x_6377:
[----:B------:R-:W-:Y:S05]  /*0e20*/  BSYNC B0 ;  /* 0x0000000000007941 */ /* 0x000fea0003800000 */
.L_x_6376:
        /* <DEDUP_REMOVED lines=15> */
.L_x_6369:
        /* <DEDUP_REMOVED lines=28> */
.L_x_6378:
[----:B------:R-:W-:Y:S05]  /*10e0*/  @!P3 BRA `(.L_x_6379) ;  /* 0x00000004005cb947 */ /* 0x000fea0003800000 */
[----:B------:R-:W1:Y:S01]  /*10f0*/  LDC R15, c[0x0][0x380] ;  /* 0x0000e000ff0f7b82 */ /* 0x000e620000000800 */
[----:B------:R-:W-:Y:S01]  /*1100*/  ULEA UR9, UR13, 0xffffffc0, 0x6 ;  /* 0xffffffc00d097891 */ /* 0x000fe2000f8e303f */
[----:B------:R-:W-:Y:S01]  /*1110*/  MOV R8, RZ ;  /* 0x000000ff00087202 */ /* 0x000fe20000000f00 */
        /* <DEDUP_REMOVED lines=29> */
[----:B------:R2:W3:Y:S01]  /*12f0*/  LDG.E R3, desc[UR16][R12.64] ;  /* 0x000000100c037981 */ /* 0x0004e2000c1e1900 */
[----:B-1----:R-:W-:Y:S01]  /*1300*/  IABS R5, R0 ;  /* 0x0000000000057213 */ /* 0x002fe20000000000 */
[----:B------:R-:W1:Y:S03]  /*1310*/  S2R R2, SR_CTAID.Z ;  /* 0x0000000000027919 */ /* 0x000e660000002700 */
[----:B------:R-:W4:Y:S08]  /*1320*/  I2F.RP R11, R5 ;  /* 0x00000005000b7306 */ /* 0x000f300000209400 */
[----:B----4-:R-:W4:Y:S01]  /*1330*/  MUFU.RCP R10, R11 ;  /* 0x0000000b000a7308 */ /* 0x010f220000001000 */
[----:B-1----:R-:W-:-:S02]  /*1340*/  IABS R2, R2 ;  /* 0x0000000200027213 */ /* 0x002fc40000000000 */
[----:B----4-:R-:W-:-:S05]  /*1350*/  IADD3 R10, R10, 0xffffffe, RZ ;  /* 0x0ffffffe0a0a7810 */ /* 0x010fca0007ffe0ff */
        /* <DEDUP_REMOVED lines=15> */
[----:B--2---:R-:W-:Y:S02]  /*1450*/  SHF.R.S32.HI R13, RZ, 0x1f, R15 ;  /* 0x0000001fff0d7819 */ /* 0x004fe4000001140f */
[----:B------:R-:W-:-:S03]  /*1460*/  @P2 IADD3 R2, R2, 0x1, RZ ;  /* 0x0000000102022810 */ /* 0x000fc60007ffe0ff */
[----:B------:R-:W-:Y:S01]  /*1470*/  IMAD R4, R13, UR10, RZ ;  /* 0x0000000a0d047c24 */ /* 0x000fe2000f8e02ff */
        /* <DEDUP_REMOVED lines=13> */
[----:B------:R-:W-:Y:S01]  /*1550*/  SHF.R.S32.HI R19, RZ, 0x1f, R2 ;  /* 0x0000001fff137819 */ /* 0x000fe20000011402 */
[----:B------:R-:W-:Y:S01]  /*1560*/  ULDC.64 UR8, c[0x0][0x260] ;  /* 0x0000980000087ab9 */ /* 0x000fe20000000a00 */
[----:B------:R-:W-:-:S03]  /*1570*/  MOV R20, R2 ;  /* 0x0000000200147202 */ /* 0x000fc60000000f00 */
        /* <DEDUP_REMOVED lines=10> */
[----:B------:R-:W-:-:S04]  /*1620*/  IMAD.WIDE.U32 R4, R2, UR8, R4 ;  /* 0x0000000802047c25 */ /* 0x000fc8000f8e0004 */
[----:B------:R-:W-:Y:S01]  /*1630*/  IMAD.MOV.U32 R14, RZ, RZ, R4 ;  /* 0x000000ffff0e7224 */ /* 0x000fe200078e0004 */
[----:B------:R-:W-:Y:S01]  /*1640*/  IADD3 R12, R5, R3, RZ ;  /* 0x00000003050c7210 */ /* 0x000fe20007ffe0ff */
[----:B------:R-:W-:Y:S06]  /*1650*/  BRA `(.L_x_6380) ;  /* 0x0000000400487947 */ /* 0x000fec0003800000 */
.L_x_6379:
        /* <DEDUP_REMOVED lines=46> */
.L_x_6381:
        /* <DEDUP_REMOVED lines=19> */
[----:B------:R-:W-:Y:S01]  /*1a70*/  IMAD.IADD R12, R15, 0x1, R0 ;  /* 0x000000010f0c7824 */ /* 0x000fe200078e0200 */
[----:B------:R-:W-:Y:S01]  /*1a80*/  MOV R15, UR24 ;  /* 0x00000018000f7c02 */ /* 0x000fe20008000f00 */
        /* <DEDUP_REMOVED lines=15> */
.L_x_6380:
        /* <DEDUP_REMOVED lines=9> */
[----:B------:R-:W-:Y:S01]  /*1c10*/  UIADD3 UR20, UR19, 0x1, -UR20 ;  /* 0x0000000113147890 */ /* 0x000fe2000fffe814 */
[----:B------:R-:W-:-:S02]  /*1c20*/  LOP3.LUT R3, R3, 0xfffffff8, RZ, 0xc0, !PT ;  /* 0xfffffff803037812 */ /* 0x000fc400078ec0ff */
[C---:B------:R-:W-:Y:S01]  /*1c30*/  ISETP.GE.AND P2, PT, R24.reuse, UR22, PT ;  /* 0x0000001618007c0c */ /* 0x040fe2000bf46270 */
[C---:B------:R-:W-:Y:S01]  /*1c40*/  VIADD R18, R24.reuse, 0x10 ;  /* 0x0000001018127836 */ /* 0x040fe20000000000 */
[----:B------:R-:W-:Y:S01]  /*1c50*/  @UP0 ULDC.64 UR6, c[0x0][0x240] ;  /* 0x0000900000060ab9 */ /* 0x000fe20000000a00 */
[C---:B------:R-:W-:Y:S01]  /*1c60*/  VIADD R17, R24.reuse, 0x20 ;  /* 0x0000002018117836 */ /* 0x040fe20000000000 */
[----:B------:R-:W-:Y:S01]  /*1c70*/  @UP0 UIMAD.WIDE.U32 UR26, UR12, UR6, URZ ;  /* 0x000000060c1a02a5 */ /* 0x000fe2000f8e003f */
[----:B------:R-:W-:Y:S01]  /*1c80*/  IMAD.SHL.U32 R22, R24, 0x40, RZ ;  /* 0x0000004018167824 */ /* 0x000fe200078e00ff */
[----:B------:R-:W-:Y:S01]  /*1c90*/  ISETP.GE.AND P0, PT, R18, UR22, PT ;  /* 0x0000001612007c0c */ /* 0x000fe2000bf06270 */
[----:B------:R-:W-:Y:S01]  /*1ca0*/  IMAD.IADD R0, R6, 0x1, -R3 ;  /* 0x0000000106007824 */ /* 0x000fe200078e0a03 */
[----:B------:R-:W-:Y:S01]  /*1cb0*/  ISETP.GE.AND P1, PT, R17, UR22, PT ;  /* 0x0000001611007c0c */ /* 0x000fe2000bf26270 */
[----:B------:R-:W-:Y:S01]  /*1cc0*/  @!UP0 USHF.R.S32.HI UR9, URZ, 0x1f, UR4 ;  /* 0x0000001f3f098899 */ /* 0x000fe20008011404 */
[----:B------:R-:W-:Y:S01]  /*1cd0*/  LOP3.LUT R22, R22, 0x1c0, RZ, 0xc0, !PT ;  /* 0x000001c016167812 */ /* 0x000fe200078ec0ff */
[----:B------:R-:W-:Y:S01]  /*1ce0*/  IMAD.SHL.U32 R23, R0, 0x8, RZ ;  /* 0x0000000800177824 */ /* 0x000fe200078e00ff */
[----:B------:R-:W-:Y:S01]  /*1cf0*/  @UP0 UIMAD UR8, UR12, UR7, UR27 ;  /* 0x000000070c0802a4 */ /* 0x000fe2000f8e021b */
[----:B------:R-:W2:Y:S01]  /*1d00*/  @!P2 LDC.64 R8, c[0x0][0x240] ;  /* 0x00009000ff08ab82 */ /* 0x000ea20000000a00 */
[----:B------:R-:W-:Y:S01]  /*1d10*/  VIADD R16, R24, 0x30 ;  /* 0x0000003018107836 */ /* 0x000fe20000000000 */
[----:B------:R-:W-:Y:S01]  /*1d20*/  @!UP0 ULDC.64 UR6, c[0x0][0x228] ;  /* 0x00008a0000068ab9 */ /* 0x000fe20000000a00 */
[--C-:B------:R-:W-:Y:S01]  /*1d30*/  LOP3.LUT R3, R22, 0x38, R23.reuse, 0xf8, !PT ;  /* 0x0000003816037812 */ /* 0x100fe200078ef817 */
[----:B------:R-:W-:Y:S01]  /*1d40*/  @!UP0 UIMAD UR9, UR9, UR6, URZ ;  /* 0x00000006090982a4 */ /* 0x000fe2000f8e023f */
[----:B------:R-:W-:Y:S01]  /*1d50*/  SHF.R.U32.HI R22, RZ, 0x3, R22 ;  /* 0x00000003ff167819 */ /* 0x000fe20000011616 */
[----:B------:R-:W3:Y:S01]  /*1d60*/  @!P0 S2R R29, SR_CgaCtaId ;  /* 0x00000000001d8919 */ /* 0x000ee20000008800 */
[----:B------:R-:W-:Y:S01]  /*1d70*/  @!UP0 UIMAD.WIDE.U32 UR28, UR4, UR6, URZ ;  /* 0x00000006041c82a5 */ /* 0x000fe2000f8e003f */
[----:B------:R-:W-:Y:S01]  /*1d80*/  @!P0 MOV R4, 0x400 ;  /* 0x0000040000048802 */ /* 0x000fe20000000f00 */
[----:B------:R-:W-:Y:S01]  /*1d90*/  @!UP0 UIMAD UR9, UR4, UR7, UR9 ;  /* 0x00000007040982a4 */ /* 0x000fe2000f8e0209 */
[----:B------:R-:W4:Y:S01]  /*1da0*/  @!P1 S2R R27, SR_CgaCtaId ;  /* 0x00000000001b9919 */ /* 0x000f220000008800 */
[----:B------:R-:W-:Y:S01]  /*1db0*/  LOP3.LUT R22, R3, R22, RZ, 0x3c, !PT ;  /* 0x0000001603167212 */ /* 0x000fe200078e3cff */
[----:B------:R-:W-:Y:S01]  /*1dc0*/  ULDC.64 UR6, c[0x0][0x258] ;  /* 0x0000960000067ab9 */ /* 0x000fe20000000a00 */
[----:B------:R-:W-:Y:S01]  /*1dd0*/  LEA.HI R3, R7, R6, RZ, 0x6 ;  /* 0x0000000607037211 */ /* 0x000fe200078f30ff */
[----:B------:R-:W-:Y:S01]  /*1de0*/  @!UP0 UIADD3 UR8, UR29, UR9, URZ ;  /* 0x000000091d088290 */ /* 0x000fe2000fffe03f */
[----:B------:R-:W-:Y:S01]  /*1df0*/  @!P1 MOV R2, 0x400 ;  /* 0x0000040000029802 */ /* 0x000fe20000000f00 */
[----:B------:R-:W-:Y:S01]  /*1e00*/  @!UP0 UMOV UR26, UR28 ;  /* 0x0000001c001a8c82 */ /* 0x000fe20008000000 */
[----:B------:R-:W-:Y:S01]  /*1e10*/  SHF.R.S32.HI R21, RZ, 0x1f, R23 ;  /* 0x0000001fff157819 */ /* 0x000fe20000011417 */
[----:B------:R-:W-:Y:S01]  /*1e20*/  IMAD.SHL.U32 R3, R3, 0x8, RZ ;  /* 0x0000000803037824 */ /* 0x000fe200078e00ff */
[--C-:B------:R-:W-:Y:S01]  /*1e30*/  SHF.R.S32.HI R25, RZ, 0x1f, R24.reuse ;  /* 0x0000001fff197819 */ /* 0x100fe20000011418 */
[----:B------:R-:W-:Y:S01]  /*1e40*/  IMAD.U32 R32, RZ, RZ, UR6 ;  /* 0x00000006ff207e24 */ /* 0x000fe2000f8e00ff */
[----:B------:R-:W-:Y:S01]  /*1e50*/  ISETP.GE.AND P6, PT, R16, UR22, PT ;  /* 0x0000001610007c0c */ /* 0x000fe2000bfc6270 */
[----:B------:R-:W-:Y:S01]  /*1e60*/  USHF.R.S32.HI UR4, URZ, 0x1f, UR21 ;  /* 0x0000001f3f047899 */ /* 0x000fe20008011415 */
[----:B------:R-:W-:Y:S01]  /*1e70*/  LOP3.LUT R22, R22, 0xfffffe00, R3, 0xf8, !PT ;  /* 0xfffffe0016167812 */ /* 0x000fe200078ef803 */
[----:B-1----:R-:W-:Y:S01]  /*1e80*/  IMAD.WIDE R38, R39, 0x40, R24 ;  /* 0x0000004027267825 */ /* 0x002fe200078e0218 */
[----:B------:R-:W-:Y:S01]  /*1e90*/  SHF.R.S32.HI R105, RZ, 0x5, R104 ;  /* 0x00000005ff697819 */ /* 0x000fe20000011468 */
[----:B------:R-:W-:Y:S01]  /*1ea0*/  UIMAD UR6, UR4, UR6, URZ ;  /* 0x00000006040672a4 */ /* 0x000fe2000f8e023f */
[----:B------:R-:W-:Y:S01]  /*1eb0*/  LOP3.LUT R245, R245, 0x6, RZ, 0xc0, !PT ;  /* 0x00000006f5f57812 */ /* 0x000fe200078ec0ff */
[----:B--2---:R-:W-:Y:S01]  /*1ec0*/  @!P2 IMAD R36, R39, R8, RZ ;  /* 0x000000082724a224 */ /* 0x004fe200078e02ff */
[----:B------:R-:W-:Y:S01]  /*1ed0*/  @!P1 IADD3 R28, P5, R38, 0x20, RZ ;  /* 0x00000020261c9810 */ /* 0x000fe20007fbe0ff */
[----:B------:R-:W-:Y:S01]  /*1ee0*/  UIMAD UR6, UR21, UR7, UR6 ;  /* 0x00000007150672a4 */ /* 0x000fe2000f8e0206 */
[----:B------:R-:W-:Y:S01]  /*1ef0*/  IMAD.SHL.U32 R233, R0, 0x40, RZ ;  /* 0x0000004000e97824 */ /* 0x000fe200078e00ff */
[----:B------:R-:W-:Y:S01]  /*1f00*/  LEA R244, R105, UR18, 0x4 ;  /* 0x0000001269f47c11 */ /* 0x000fe2000f8e20ff */
[----:B------:R-:W1:Y:S01]  /*1f10*/  S2UR UR4, SR_CgaCtaId ;  /* 0x00000000000479c3 */ /* 0x000e620000008800 */
[----:B------:R-:W-:Y:S01]  /*1f20*/  @!P2 IMAD R36, R38, R9, R36 ;  /* 0x000000092624a224 */ /* 0x000fe200078e0224 */
[----:B------:R-:W-:Y:S01]  /*1f30*/  UIADD3 UR20, UR20, UR14, URZ ;  /* 0x0000000e14147290 */ /* 0x000fe2000fffe03f */
[----:B------:R-:W-:Y:S01]  /*1f40*/  @!P1 IMAD.X R31, RZ, RZ, R39, P5 ;  /* 0x000000ffff1f9224 */ /* 0x000fe200028e0627 */
[----:B------:R-:W-:-:S02]  /*1f50*/  IADD3 R168, P5, R24, R15, RZ ;  /* 0x0000000f18a87210 */ /* 0x000fc40007fbe0ff */
[----:B---3--:R-:W-:Y:S02]  /*1f60*/  @!P0 LEA R29, R29, R4, 0x18 ;  /* 0x000000041d1d8211 */ /* 0x008fe400078ec0ff */
[----:B------:R-:W-:Y:S01]  /*1f70*/  IADD3 R4, P4, R23, UR26, RZ ;  /* 0x0000001a17047c10 */ /* 0x000fe2000ff9e0ff */
[----:B------:R-:W-:Y:S01]  /*1f80*/  IMAD.X R26, R25, 0x1, R13, P5 ;  /* 0x00000001191a7824 */ /* 0x000fe200028e060d */
[----:B----4-:R-:W-:Y:S01]  /*1f90*/  @!P1 LEA R27, R27, R2, 0x18 ;  /* 0x000000021b1b9211 */ /* 0x010fe200078ec0ff */
[----:B------:R-:W-:Y:S01]  /*1fa0*/  IMAD R25, R25, UR10, RZ ;  /* 0x0000000a19197c24 */ /* 0x000fe2000f8e02ff */
[----:B------:R-:W-:Y:S01]  /*1fb0*/  IADD3.X R5, R21, UR8, RZ, P4, !PT ;  /* 0x0000000815057c10 */ /* 0x000fe2000a7fe4ff */
[----:B------:R-:W2:Y:S01]  /*1fc0*/  @!P2 LDC.64 R2, c[0x0][0x210] ;  /* 0x00008400ff02ab82 */ /* 0x000ea20000000a00 */
[----:B------:R-:W-:Y:S01]  /*1fd0*/  @!P0 IADD3 R10, P4, R38, 0x10, RZ ;  /* 0x00000010260a8810 */ /* 0x000fe20007f9e0ff */
[----:B------:R-:W-:Y:S01]  /*1fe0*/  IMAD R25, R24, UR11, R25 ;  /* 0x0000000b18197c24 */ /* 0x000fe2000f8e0219 */
[----:B------:R-:W-:Y:S01]  /*1ff0*/  UIMAD.WIDE.U32 UR8, UR10, 0x20, URZ ;  /* 0x000000200a0878a5 */ /* 0x000fe2000f8e003f */
[----:B------:R-:W-:Y:S01]  /*2000*/  IMAD.WIDE.U32 R32, R32, UR21, R4 ;  /* 0x0000001520207c25 */ /* 0x000fe2000f8e0004 */
[----:B------:R-:W-:Y:S01]  /*2010*/  UIADD3 UR21, UR13, -0x1, URZ ;  /* 0xffffffff0d157890 */ /* 0x000fe2000fffe03f */
[----:B------:R-:W-:-:S02]  /*2020*/  LOP3.LUT R233, R233, 0x1c0, RZ, 0xc0, !PT ;  /* 0x000001c0e9e97812 */ /* 0x000fc400078ec0ff */
[----:B------:R-:W3:Y:S01]  /*2030*/  @!P0 LDC.64 R4, c[0x0][0x240] ;  /* 0x00009000ff048b82 */ /* 0x000ee20000000a00 */
[--C-:B------:R-:W-:Y:S01]  /*2040*/  @!P0 IMAD.X R11, RZ, RZ, R39.reuse, P4 ;  /* 0x000000ffff0b8224 */ /* 0x100fe200020e0627 */
[C---:B------:R-:W-:Y:S01]  /*2050*/  @!P6 IADD3 R30, P4, R38.reuse, 0x30, RZ ;  /* 0x00000030261ee810 */ /* 0x040fe20007f9e0ff */
[----:B------:R-:W-:Y:S01]  /*2060*/  VIADD R35, R33, UR6 ;  /* 0x0000000621237c36 */ /* 0x000fe20008000000 */
[----:B------:R-:W-:Y:S01]  /*2070*/  UMOV UR6, 0x400 ;  /* 0x0000040000067882 */ /* 0x000fe20000000000 */
[----:B------:R-:W-:Y:S01]  /*2080*/  @!P2 IMAD.MOV.U32 R34, RZ, RZ, R32 ;  /* 0x000000ffff22a224 */ /* 0x000fe200078e0020 */
[----:B-1----:R-:W-:Y:S01]  /*2090*/  ULEA UR4, UR4, UR6, 0x18 ;  /* 0x0000000604047291 */ /* 0x002fe2000f8ec03f */
[----:B------:R-:W-:Y:S01]  /*20a0*/  @!P6 IMAD.X R33, RZ, RZ, R39, P4 ;  /* 0x000000ffff21e224 */ /* 0x000fe200020e0627 */
[----:B------:R-:W-:Y:S01]  /*20b0*/  IADD3 R40, P4, R23, R14, RZ ;  /* 0x0000000e17287210 */ /* 0x000fe20007f9e0ff */
[----:B------:R-:W-:Y:S01]  /*20c0*/  @!P2 IMAD.WIDE.U32 R38, R38, R8, R34 ;  /* 0x000000082626a225 */ /* 0x000fe200078e0022 */
[----:B------:R-:W1:Y:S01]  /*20d0*/  @!P0 LDC.64 R14, c[0x0][0x210] ;  /* 0x00008400ff0e8b82 */ /* 0x000e620000000a00 */
[----:B------:R-:W-:Y:S01]  /*20e0*/  USHF.L.U32 UR25, UR21, 0x6, URZ ;  /* 0x0000000615197899 */ /* 0x000fe2000800063f */
[----:B------:R-:W-:Y:S01]  /*20f0*/  LEA R239, R22, UR4, 0x1 ;  /* 0x0000000416ef7c11 */ /* 0x000fe2000f8e08ff */
[----:B------:R-:W-:Y:S01]  /*2100*/  IMAD.X R41, R21, 0x1, R12, P4 ;  /* 0x0000000115297824 */ /* 0x000fe200020e060c */
[----:B------:R-:W-:Y:S01]  /*2110*/  ULDC.64 UR6, c[0x0][0x268] ;  /* 0x00009a0000067ab9 */ /* 0x000fe20000000a00 */
[----:B------:R-:W-:Y:S01]  /*2120*/  @!P2 IMAD.IADD R34, R39, 0x1, R36 ;  /* 0x000000012722a824 */ /* 0x000fe200078e0224 */
[----:B--2---:R-:W-:Y:S01]  /*2130*/  @!P2 LEA R36, P4, R38, R2, 0x1 ;  /* 0x000000022624a211 */ /* 0x004fe200078808ff */
[----:B------:R-:W-:Y:S01]  /*2140*/  @!P0 IMAD.MOV.U32 R39, RZ, RZ, R35 ;  /* 0x000000ffff278224 */ /* 0x000fe200078e0023 */
[----:B------:R-:W2:Y:S01]  /*2150*/  @!P1 LDC.64 R12, c[0x0][0x240] ;  /* 0x00009000ff0c9b82 */ /* 0x000ea20000000a00 */
[----:B------:R-:W-:Y:S01]  /*2160*/  IMAD.WIDE.U32 R40, R24, UR10, R40 ;  /* 0x0000000a18287c25 */ /* 0x000fe2000f8e0028 */
[----:B------:R-:W-:Y:S01]  /*2170*/  @!P2 LEA.HI.X R37, R38, R3, R34, 0x1, P4 ;  /* 0x000000032625a211 */ /* 0x000fe200020f0c22 */
[----:B------:R-:W-:-:S02]  /*2180*/  UIADD3 UR26, -UR25, UR19, URZ ;  /* 0x00000013191a7290 */ /* 0x000fc4000fffe13f */
[----:B------:R-:W-:Y:S02]  /*2190*/  @!P0 IMAD.MOV.U32 R38, RZ, RZ, R32 ;  /* 0x000000ffff268224 */ /* 0x000fe400078e0020 */
[-C--:B---3--:R-:W-:Y:S01]  /*21a0*/  @!P0 IMAD R11, R11, R4.reuse, RZ ;  /* 0x000000040b0b8224 */ /* 0x088fe200078e02ff */
[----:B------:R-:W3:Y:S01]  /*21b0*/  @!P6 LDC.64 R8, c[0x0][0x240] ;  /* 0x00009000ff08eb82 */ /* 0x000ee20000000a00 */
[----:B------:R-:W-:Y:S01]  /*21c0*/  @!P0 IMAD.WIDE.U32 R38, R10, R4, R38 ;  /* 0x000000040a268225 */ /* 0x000fe200078e0026 */
[----:B------:R-:W-:Y:S01]  /*21d0*/  @!PT LDS RZ, [RZ] ;  /* 0x00000000fffff984 */ /* 0x000fe20000000800 */
[----:B------:R-:W-:Y:S01]  /*21e0*/  @!PT LDS RZ, [RZ] ;  /* 0x00000000fffff984 */ /* 0x000fe20000000800 */
[----:B------:R-:W-:Y:S01]  /*21f0*/  @!PT LDS RZ, [RZ] ;  /* 0x00000000fffff984 */ /* 0x000fe20000000800 */
[----:B------:R-:W-:Y:S01]  /*2200*/  @!P2 LDGSTS.E.BYPASS.LTC128B.128 [R239], desc[UR16][R36.64] ;  /* 0x0000000024efafae */ /* 0x000fe2000b901d50 */
[----:B------:R-:W-:Y:S02]  /*2210*/  ISETP.GE.AND P5, PT, R24, UR26, PT ;  /* 0x0000001a18007c0c */ /* 0x000fe4000bfa6270 */
[----:B------:R-:W-:Y:S01]  /*2220*/  @!P0 IMAD R3, R10, R5, R11 ;  /* 0x000000050a038224 */ /* 0x000fe200078e020b */
[----:B------:R-:W-:Y:S01]  /*2230*/  @!P2 LDGSTS.E.BYPASS.LTC128B.128 [R239+0x2000], desc[UR16][R36.64+0x80] ;  /* 0x0200008024efafae */ /* 0x000fe2000b901d50 */
[----:B------:R-:W-:Y:S01]  /*2240*/  IMAD.IADD R2, R41, 0x1, R25 ;  /* 0x0000000129027824 */ /* 0x000fe200078e0219 */
[----:B------:R-:W4:Y:S01]  /*2250*/  @!P1 LDC.64 R10, c[0x0][0x210] ;  /* 0x00008400ff0a9b82 */ /* 0x000f220000000a00 */
[----:B------:R-:W-:Y:S01]  /*2260*/  @!P0 IMAD.IADD R34, R39, 0x1, R3 ;  /* 0x0000000127228824 */ /* 0x000fe200078e0203 */
[----:B------:R-:W-:Y:S01]  /*2270*/  @!P2 LDGSTS.E.BYPASS.LTC128B.128 [R239+0x4000], desc[UR16][R36.64+0x100] ;  /* 0x0400010024efafae */ /* 0x000fe2000b901d50 */
[----:B------:R-:W-:-:S02]  /*2280*/  IMAD.MOV.U32 R165, RZ, RZ, R40 ;  /* 0x000000ffffa57224 */ /* 0x000fc400078e0028 */
[----:B------:R-:W-:Y:S01]  /*2290*/  @!P1 IMAD.MOV.U32 R40, RZ, RZ, R32 ;  /* 0x000000ffff289224 */ /* 0x000fe200078e0020 */
[----:B------:R-:W5:Y:S01]  /*22a0*/  @!P6 S2R R3, SR_CgaCtaId ;  /* 0x000000000003e919 */ /* 0x000f620000008800 */
[----:B------:R-:W-:Y:S01]  /*22b0*/  @!P1 IMAD.MOV.U32 R41, RZ, RZ, R35 ;  /* 0x000000ffff299224 */ /* 0x000fe200078e0023 */
[----:B------:R-:W5:Y:S01]  /*22c0*/  @!P6 LDC.64 R4, c[0x0][0x210] ;  /* 0x00008400ff04eb82 */ /* 0x000f620000000a00 */
[----:B--2---:R-:W-:Y:S01]  /*22d0*/  @!P1 IMAD R31, R31, R12, RZ ;  /* 0x0000000c1f1f9224 */ /* 0x004fe200078e02ff */
[----:B------:R2:W-:Y:S01]  /*22e0*/  @!P2 LDGSTS.E.BYPASS.LTC128B.128 [R239+0x6000], desc[UR16][R36.64+0x180] ;  /* 0x0600018024efafae */ /* 0x0005e2000b901d50 */
[----:B-1----:R-:W-:Y:S01]  /*22f0*/  @!P0 LEA R14, P2, R38, R14, 0x1 ;  /* 0x0000000e260e8211 */ /* 0x002fe200078408ff */
[----:B------:R-:W-:Y:S02]  /*2300*/  @!P1 IMAD.WIDE.U32 R40, R28, R12, R40 ;  /* 0x0000000c1c289225 */ /* 0x000fe400078e0028 */
[----:B------:R-:W1:Y:S01]  /*2310*/  @!P5 S2R R12, SR_CgaCtaId ;  /* 0x00000000000cd919 */ /* 0x000e620000008800 */
[----:B------:R-:W-:Y:S01]  /*2320*/  @!P0 LEA.HI.X R15, R38, R15, R34, 0x1, P2 ;  /* 0x0000000f260f8211 */ /* 0x000fe200010f0c22 */
[----:B------:R-:W-:-:S02]  /*2330*/  @!P1 IMAD R13, R28, R13, R31 ;  /* 0x0000000d1c0d9224 */ /* 0x000fc400078e021f */
[----:B------:R-:W-:Y:S02]  /*2340*/  @!P0 IMAD R29, R22, 0x2, R29 ;  /* 0x00000002161d8824 */ /* 0x000fe400078e021d */
[----:B------:R-:W-:Y:S02]  /*2350*/  @!P1 IMAD.IADD R13, R41, 0x1, R13 ;  /* 0x00000001290d9824 */ /* 0x000fe400078e020d */
[----:B---3--:R-:W-:Y:S01]  /*2360*/  @!P6 IMAD R33, R33, R8, RZ ;  /* 0x000000082121e224 */ /* 0x008fe200078e02ff */
[----:B------:R-:W-:Y:S01]  /*2370*/  @!P0 LDGSTS.E.BYPASS.LTC128B.128 [R29+0x800], desc[UR16][R14.64] ;  /* 0x008000000e1d8fae */ /* 0x000fe2000b901d50 */
[----:B----4-:R-:W-:Y:S01]  /*2380*/  @!P1 LEA R34, P2, R40, R10, 0x1 ;  /* 0x0000000a28229211 */ /* 0x010fe200078408ff */
[----:B------:R-:W-:Y:S02]  /*2390*/  @!P1 IMAD R27, R22, 0x2, R27 ;  /* 0x00000002161b9824 */ /* 0x000fe400078e021b */
[----:B------:R-:W-:Y:S01]  /*23a0*/  @!P0 LDGSTS.E.BYPASS.LTC128B.128 [R29+0x2800], desc[UR16][R14.64+0x80] ;  /* 0x028000800e1d8fae */ /* 0x000fe2000b901d50 */
[----:B------:R-:W-:-:S02]  /*23b0*/  @!P6 IMAD R33, R30, R9, R33 ;  /* 0x000000091e21e224 */ /* 0x000fc400078e0221 */
[----:B------:R-:W-:Y:S01]  /*23c0*/  IMAD R19, R19, UR6, RZ ;  /* 0x0000000613137c24 */ /* 0x000fe2000f8e02ff */
[----:B------:R-:W-:Y:S03]  /*23d0*/  @!P0 LDGSTS.E.BYPASS.LTC128B.128 [R29+0x4800], desc[UR16][R14.64+0x100] ;  /* 0x048001000e1d8fae */ /* 0x000fe6000b901d50 */
[----:B------:R-:W-:Y:S01]  /*23e0*/  IMAD R19, R20, UR7, R19 ;  /* 0x0000000714137c24 */ /* 0x000fe2000f8e0213 */
[----:B------:R3:W-:Y:S01]  /*23f0*/  @!P0 LDGSTS.E.BYPASS.LTC128B.128 [R29+0x6800], desc[UR16][R14.64+0x180] ;  /* 0x068001800e1d8fae */ /* 0x0007e2000b901d50 */
[----:B------:R-:W-:Y:S01]  /*2400*/  ISETP.GE.AND P0, PT, R18, UR26, PT ;  /* 0x0000001a12007c0c */ /* 0x000fe2000bf06270 */
[----:B--2---:R-:W-:Y:S02]  /*2410*/  @!P6 IMAD.MOV.U32 R36, RZ, RZ, R32 ;  /* 0x000000ffff24e224 */ /* 0x004fe400078e0020 */
[----:B------:R-:W-:Y:S01]  /*2420*/  @!P6 IMAD.MOV.U32 R37, RZ, RZ, R35 ;  /* 0x000000ffff25e224 */ /* 0x000fe200078e0023 */
[----:B------:R-:W-:Y:S01]  /*2430*/  @!P1 LEA.HI.X R35, R40, R11, R13, 0x1, P2 ;  /* 0x0000000b28239211 */ /* 0x000fe200010f0c0d */
[----:B------:R-:W-:-:S02]  /*2440*/  @!P6 IMAD.WIDE.U32 R36, R30, R8, R36 ;  /* 0x000000081e24e225 */ /* 0x000fc400078e0024 */
[----:B------:R-:W2:Y:S02]  /*2450*/  @!P5 LDC.64 R8, c[0x0][0x218] ;  /* 0x00008600ff08db82 */ /* 0x000ea40000000a00 */
[----:B------:R-:W-:Y:S01]  /*2460*/  @!P1 LDGSTS.E.BYPASS.LTC128B.128 [R27+0x1000], desc[UR16][R34.64] ;  /* 0x01000000221b9fae */ /* 0x000fe2000b901d50 */
[----:B------:R-:W-:Y:S01]  /*2470*/  @!P6 IMAD.IADD R33, R37, 0x1, R33 ;  /* 0x000000012521e824 */ /* 0x000fe200078e0221 */
[C---:B-----5:R-:W-:Y:S02]  /*2480*/  @!P6 LEA R30, P2, R36.reuse, R4, 0x1 ;  /* 0x00000004241ee211 */ /* 0x060fe400078408ff */
[----:B------:R-:W-:Y:S01]  /*2490*/  @!P1 LDGSTS.E.BYPASS.LTC128B.128 [R27+0x3000], desc[UR16][R34.64+0x80] ;  /* 0x03000080221b9fae */ /* 0x000fe2000b901d50 */
[----:B------:R-:W-:Y:S02]  /*24a0*/  @!P6 MOV R4, 0x400 ;  /* 0x000004000004e802 */ /* 0x000fe40000000f00 */
[----:B------:R-:W-:Y:S01]  /*24b0*/  @!P6 LEA.HI.X R31, R36, R5, R33, 0x1, P2 ;  /* 0x00000005241fe211 */ /* 0x000fe200010f0c21 */
[----:B------:R-:W-:Y:S01]  /*24c0*/  @!P1 LDGSTS.E.BYPASS.LTC128B.128 [R27+0x5000], desc[UR16][R34.64+0x100] ;  /* 0x05000100221b9fae */ /* 0x000fe2000b901d50 */
[----:B------:R-:W-:-:S02]  /*24d0*/  @!P6 LEA R11, R3, R4, 0x18 ;  /* 0x00000004030be211 */ /* 0x000fc400078ec0ff */
[----:B------:R-:W4:Y:S01]  /*24e0*/  @!P0 LDC.64 R4, c[0x0][0x218] ;  /* 0x00008600ff048b82 */ /* 0x000f220000000a00 */
[----:B------:R4:W-:Y:S01]  /*24f0*/  @!P1 LDGSTS.E.BYPASS.LTC128B.128 [R27+0x7000], desc[UR16][R34.64+0x180] ;  /* 0x07000180221b9fae */ /* 0x0009e2000b901d50 */
[----:B------:R-:W-:Y:S01]  /*2500*/  ISETP.GE.AND P1, PT, R16, UR26, PT ;  /* 0x0000001a10007c0c */ /* 0x000fe2000bf26270 */
[----:B------:R-:W-:Y:S01]  /*2510*/  @!P6 IMAD R11, R22, 0x2, R11 ;  /* 0x00000002160be824 */ /* 0x000fe200078e020b */
[----:B------:R-:W-:Y:S01]  /*2520*/  ISETP.GE.AND P2, PT, R17, UR26, PT ;  /* 0x0000001a11007c0c */ /* 0x000fe2000bf46270 */
[----:B------:R-:W5:Y:S01]  /*2530*/  @!P0 S2R R13, SR_CgaCtaId ;  /* 0x00000000000d8919 */ /* 0x000f620000008800 */
[----:B---3--:R-:W-:Y:S01]  /*2540*/  IMAD.U32 R14, RZ, RZ, UR10 ;  /* 0x0000000aff0e7e24 */ /* 0x008fe2000f8e00ff */
[----:B------:R-:W-:Y:S01]  /*2550*/  @!P5 MOV R15, 0x400 ;  /* 0x00000400000fd802 */ /* 0x000fe20000000f00 */
[----:B------:R-:W-:Y:S03]  /*2560*/  @!P6 LDGSTS.E.BYPASS.LTC128B.128 [R11+0x1800], desc[UR16][R30.64] ;  /* 0x018000001e0befae */ /* 0x000fe6000b901d50 */
[----:B-1----:R-:W-:-:S02]  /*2570*/  @!P5 LEA R15, R12, R15, 0x18 ;  /* 0x0000000f0c0fd211 */ /* 0x002fc400078ec0ff */
[C---:B--2---:R-:W-:Y:S01]  /*2580*/  @!P5 LEA R28, P4, R165.reuse, R8, 0x1 ;  /* 0x00000008a51cd211 */ /* 0x044fe200078808ff */
[----:B------:R-:W-:Y:S01]  /*2590*/  IMAD.U32 R8, RZ, RZ, UR10 ;  /* 0x0000000aff087e24 */ /* 0x000fe2000f8e00ff */
[----:B------:R-:W1:Y:S01]  /*25a0*/  @!P1 S2R R3, SR_CgaCtaId ;  /* 0x0000000000039919 */ /* 0x000e620000008800 */
[----:B------:R-:W-:Y:S01]  /*25b0*/  @!P5 IMAD R15, R22, 0x2, R15 ;  /* 0x00000002160fd824 */ /* 0x000fe200078e020f */
[----:B------:R-:W-:Y:S01]  /*25c0*/  @!P5 LEA.HI.X R29, R165, R9, R2, 0x1, P4 ;  /* 0x00000009a51dd211 */ /* 0x000fe200020f0c02 */
[----:B------:R-:W-:Y:S01]  /*25d0*/  IMAD.U32 R9, RZ, RZ, UR11 ;  /* 0x0000000bff097e24 */ /* 0x000fe2000f8e00ff */
[----:B------:R-:W-:Y:S01]  /*25e0*/  @!P0 LEA R14, P4, R14, R165, 0x4 ;  /* 0x000000a50e0e8211 */ /* 0x000fe200078820ff */
[----:B------:R-:W2:Y:S01]  /*25f0*/  @!P2 S2R R10, SR_CgaCtaId ;  /* 0x00000000000aa919 */ /* 0x000ea20000008800 */
[----:B------:R-:W-:Y:S02]  /*2600*/  VOTEU.ALL UP0, P1 ;  /* 0x00000000003f7886 */ /* 0x000fe40000800000 */
[----:B------:R-:W-:Y:S01]  /*2610*/  @!P0 LEA.HI.X R8, R8, R2, R9, 0x4, P4 ;  /* 0x0000000208088211 */ /* 0x000fe200020f2409 */
[----:B------:R-:W-:Y:S01]  /*2620*/  @!P6 LDGSTS.E.BYPASS.LTC128B.128 [R11+0x3800], desc[UR16][R30.64+0x80] ;  /* 0x038000801e0befae */ /* 0x000fe2000b901d50 */
[----:B------:R-:W-:-:S03]  /*2630*/  IADD3 R32, P4, R23, UR24, RZ ;  /* 0x0000001817207c10 */ /* 0x000fc6000ff9e0ff */
[----:B------:R-:W-:Y:S01]  /*2640*/  @!P6 LDGSTS.E.BYPASS.LTC128B.128 [R11+0x5800], desc[UR16][R30.64+0x100] ;  /* 0x058001001e0befae */ /* 0x000fe2000b901d50 */
[----:B------:R-:W-:Y:S02]  /*2650*/  IADD3.X R33, R21, UR23, RZ, P4, !PT ;  /* 0x0000001715217c10 */ /* 0x000fe4000a7fe4ff */
[----:B----4-:R-:W-:Y:S01]  /*2660*/  @!P0 LEA R34, P4, R14, R4, 0x1 ;  /* 0x000000040e228211 */ /* 0x010fe200078808ff */
[----:B------:R3:W-:Y:S01]  /*2670*/  @!P6 LDGSTS.E.BYPASS.LTC128B.128 [R11+0x7800], desc[UR16][R30.64+0x180] ;  /* 0x078001801e0befae */ /* 0x0007e2000b901d50 */
[----:B------:R-:W-:Y:S01]  /*2680*/  @!P0 MOV R4, 0x400 ;  /* 0x0000040000048802 */ /* 0x000fe20000000f00 */
[----:B------:R-:W-:Y:S01]  /*2690*/  IMAD.WIDE.U32 R32, R20, UR6, R32 ;  /* 0x0000000614207c25 */ /* 0x000fe2000f8e0020 */
[----:B------:R-:W-:Y:S01]  /*26a0*/  @!P0 LEA.HI.X R35, R14, R5, R8, 0x1, P4 ;  /* 0x000000050e238211 */ /* 0x000fe200020f0c08 */
[----:B------:R-:W-:Y:S01]  /*26b0*/  @!P5 LDGSTS.E.BYPASS.LTC128B.128 [R15+0x8000], desc[UR16][R28.64] ;  /* 0x080000001c0fdfae */ /* 0x000fe2000b901d50 */
[----:B-----5:R-:W-:Y:S01]  /*26c0*/  @!P0 LEA R13, R13, R4, 0x18 ;  /* 0x000000040d0d8211 */ /* 0x020fe200078ec0ff */
[----:B------:R-:W4:Y:S01]  /*26d0*/  @!P2 LDC.64 R8, c[0x0][0x218] ;  /* 0x00008600ff08ab82 */ /* 0x000f220000000a00 */
[----:B------:R-:W-:Y:S01]  /*26e0*/  @!P1 MOV R4, 0x400 ;  /* 0x0000040000049802 */ /* 0x000fe20000000f00 */
[----:B------:R-:W-:Y:S01]  /*26f0*/  @!P5 LDGSTS.E.BYPASS.LTC128B.128 [R15+0xa000], desc[UR16][R28.64+0x80] ;  /* 0x0a0000801c0fdfae */ /* 0x000fe2000b901d50 */
[----:B------:R-:W-:Y:S01]  /*2700*/  USHF.L.U32 UR6, UR11, 0x5, URZ ;  /* 0x000000050b067899 */ /* 0x000fe2000800063f */
[----:B------:R-:W-:Y:S01]  /*2710*/  @!P0 IMAD R13, R22, 0x2, R13 ;  /* 0x00000002160d8824 */ /* 0x000fe200078e020d */
[----:B------:R-:W-:Y:S01]  /*2720*/  ISETP.GE.AND P4, PT, R16, UR26, PT ;  /* 0x0000001a10007c0c */ /* 0x000fe2000bf86270 */
[----:B------:R-:W-:Y:S01]  /*2730*/  @!P5 LDGSTS.E.BYPASS.LTC128B.128 [R15+0xc000], desc[UR16][R28.64+0x100] ;  /* 0x0c0001001c0fdfae */ /* 0x000fe2000b901d50 */
[----:B------:R-:W-:Y:S01]  /*2740*/  @!P1 IMAD.MOV.U32 R16, RZ, RZ, R165 ;  /* 0x000000ffff109224 */ /* 0x000fe200078e00a5 */
[----:B------:R-:W-:Y:S01]  /*2750*/  ISETP.GE.AND P6, PT, R18, UR26, PT ;  /* 0x0000001a12007c0c */ /* 0x000fe2000bfc6270 */
[----:B------:R-:W-:Y:S01]  /*2760*/  IMAD.IADD R33, R33, 0x1, R19 ;  /* 0x0000000121217824 */ /* 0x000fe200078e0213 */
[----:B-1----:R-:W-:Y:S01]  /*2770*/  @!P1 LEA R3, R3, R4, 0x18 ;  /* 0x0000000403039211 */ /* 0x002fe200078ec0ff */
[----:B------:R1:W-:Y:S01]  /*2780*/  @!P5 LDGSTS.E.BYPASS.LTC128B.128 [R15+0xe000], desc[UR16][R28.64+0x180] ;  /* 0x0e0001801c0fdfae */ /* 0x0003e2000b901d50 */
[----:B------:R-:W5:Y:S01]  /*2790*/  @!P1 LDC.64 R4, c[0x0][0x218] ;  /* 0x00008600ff049b82 */ /* 0x000f620000000a00 */
[----:B------:R-:W-:Y:S01]  /*27a0*/  ISETP.GE.AND P5, PT, R17, UR26, PT ;  /* 0x0000001a11007c0c */ /* 0x000fe2000bfa6270 */
[----:B------:R-:W-:Y:S01]  /*27b0*/  @!P1 IMAD.MOV.U32 R17, RZ, RZ, R2 ;  /* 0x000000ffff119224 */ /* 0x000fe200078e0002 */
[----:B------:R-:W-:Y:S01]  /*27c0*/  @!P0 LDGSTS.E.BYPASS.LTC128B.128 [R13+0x8800], desc[UR16][R34.64] ;  /* 0x08800000220d8fae */ /* 0x000fe2000b901d50 */
[----:B------:R-:W-:-:S03]  /*27d0*/  @!P1 IMAD R3, R22, 0x2, R3 ;  /* 0x0000000216039824 */ /* 0x000fc600078e0203 */
[----:B------:R-:W-:Y:S01]  /*27e0*/  @!P0 LDGSTS.E.BYPASS.LTC128B.128 [R13+0xa800], desc[UR16][R34.64+0x80] ;  /* 0x0a800080220d8fae */ /* 0x000fe2000b901d50 */
[----:B---3--:R-:W-:-:S03]  /*27f0*/  @!P2 MOV R11, 0x400 ;  /* 0x00000400000ba802 */ /* 0x008fc60000000f00 */
[----:B------:R-:W-:Y:S01]  /*2800*/  @!P0 LDGSTS.E.BYPASS.LTC128B.128 [R13+0xc800], desc[UR16][R34.64+0x100] ;  /* 0x0c800100220d8fae */ /* 0x000fe2000b901d50 */
[----:B--2---:R-:W-:Y:S01]  /*2810*/  @!P2 LEA R11, R10, R11, 0x18 ;  /* 0x0000000b0a0ba211 */ /* 0x004fe200078ec0ff */
[----:B------:R-:W-:Y:S02]  /*2820*/  IMAD.U32 R10, RZ, RZ, UR10 ;  /* 0x0000000aff0a7e24 */ /* 0x000fe4000f8e00ff */
[----:B------:R2:W-:Y:S01]  /*2830*/  @!P0 LDGSTS.E.BYPASS.LTC128B.128 [R13+0xe800], desc[UR16][R34.64+0x180] ;  /* 0x0e800180220d8fae */ /* 0x0005e2000b901d50 */
[----:B------:R-:W-:Y:S01]  /*2840*/  @!P2 IADD3 R12, P0, R165, UR8, RZ ;  /* 0x00000008a50cac10 */ /* 0x000fe2000ff1e0ff */
[----:B------:R-:W-:Y:S01]  /*2850*/  @!UP0 UIMAD UR8, UR11, 0x30, URZ ;  /* 0x000000300b0888a4 */ /* 0x000fe2000f8e023f */
[----:B------:R-:W-:Y:S01]  /*2860*/  @!P1 IMAD.WIDE.U32 R16, R10, 0x30, R16 ;  /* 0x000000300a109825 */ /* 0x000fe200078e0010 */
[----:B------:R-:W-:-:S03]  /*2870*/  VOTEU.ALL UP0, P4 ;  /* 0x00000000003f7886 */ /* 0x000fc60002000000 */
[----:B------:R-:W-:Y:S02]  /*2880*/  @!P2 IMAD R11, R22, 0x2, R11 ;  /* 0x00000002160ba824 */ /* 0x000fe400078e020b */
[----:B------:R-:W-:Y:S01]  /*2890*/  @!P1 VIADD R10, R17, UR8 ;  /* 0x00000008110a9c36 */ /* 0x000fe20008000000 */
[----:B------:R-:W-:Y:S01]  /*28a0*/  LEA.HI R17, R7, R6, RZ, 0x4 ;  /* 0x0000000607117211 */ /* 0x000fe200078f20ff */
[----:B-1----:R-:W-:Y:S01]  /*28b0*/  IMAD.U32 R15, RZ, RZ, UR6 ;  /* 0x00000006ff0f7e24 */ /* 0x002fe2000f8e00ff */
[----:B------:R-:W-:Y:S02]  /*28c0*/  ULDC.64 UR6, c[0x0][0x250] ;  /* 0x0000940000067ab9 */ /* 0x000fe40000000a00 */
[----:B------:R-:W-:Y:S01]  /*28d0*/  USHF.L.U32 UR23, UR7, 0x5, URZ ;  /* 0x0000000507177899 */ /* 0x000fe2000800063f */
[----:B------:R-:W-:Y:S01]  /*28e0*/  IMAD.U32 R7, RZ, RZ, UR6 ;  /* 0x00000006ff077e24 */ /* 0x000fe2000f8e00ff */
[----:B------:R-:W-:Y:S01]  /*28f0*/  @!P2 IADD3.X R15, R2, UR9, R15, P0, !PT ;  /* 0x00000009020fac10 */ /* 0x000fe200087fe40f */
[----:B------:R-:W-:Y:S01]  /*2900*/  ULDC.64 UR8, c[0x0][0x220] ;  /* 0x0000880000087ab9 */ /* 0x000fe20000000a00 */
[----:B----4-:R-:W-:-:S04]  /*2910*/  @!P2 LEA R8, P0, R12, R8, 0x1 ;  /* 0x000000080c08a211 */ /* 0x010fc800078008ff */
[----:B------:R-:W-:Y:S01]  /*2920*/  @!P2 LEA.HI.X R9, R12, R9, R15, 0x1, P0 ;  /* 0x000000090c09a211 */ /* 0x000fe200000f0c0f */
[----:B------:R-:W-:Y:S01]  /*2930*/  IMAD.U32 R12, RZ, RZ, UR6 ;  /* 0x00000006ff0c7e24 */ /* 0x000fe2000f8e00ff */
[----:B-----5:R-:W-:-:S03]  /*2940*/  @!P1 LEA R14, P0, R16, R4, 0x1 ;  /* 0x00000004100e9211 */ /* 0x020fc600078008ff */
[----:B------:R-:W-:Y:S01]  /*2950*/  @!P2 LDGSTS.E.BYPASS.LTC128B.128 [R11+0x9000], desc[UR16][R8.64] ;  /* 0x09000000080bafae */ /* 0x000fe2000b901d50 */
[----:B------:R-:W-:Y:S01]  /*2960*/  @!P1 LEA.HI.X R15, R16, R5, R10, 0x1, P0 ;  /* 0x00000005100f9211 */ /* 0x000fe200000f0c0a */
[----:B--2---:R-:W-:Y:S01]  /*2970*/  IMAD R13, R26, UR6, RZ ;  /* 0x000000061a0d7c24 */ /* 0x004fe2000f8e02ff */
[----:B------:R-:W-:Y:S01]  /*2980*/  LOP3.LUT R5, R17, 0xfffffff0, RZ, 0xc0, !PT ;  /* 0xfffffff011057812 */ /* 0x000fe200078ec0ff */
[----:B------:R-:W-:Y:S01]  /*2990*/  @!P2 LDGSTS.E.BYPASS.LTC128B.128 [R11+0xb000], desc[UR16][R8.64+0x80] ;  /* 0x0b000080080bafae */ /* 0x000fe2000b901d50 */
[----:B------:R-:W-:Y:S01]  /*29a0*/  SHF.R.S32.HI R10, RZ, 0x4, R17 ;  /* 0x00000004ff0a7819 */ /* 0x000fe20000011411 */
[C---:B------:R-:W-:Y:S02]  /*29b0*/  IMAD R13, R168.reuse, UR7, R13 ;  /* 0x00000007a80d7c24 */ /* 0x040fe4000f8e020d */
[----:B------:R-:W-:Y:S01]  /*29c0*/  @!P2 LDGSTS.E.BYPASS.LTC128B.128 [R11+0xd000], desc[UR16][R8.64+0x100] ;  /* 0x0d000100080bafae */ /* 0x000fe2000b901d50 */
[----:B------:R-:W-:-:S03]  /*29d0*/  IMAD.WIDE.U32 R168, R168, UR6, R32 ;  /* 0x00000006a8a87c25 */ /* 0x000fc6000f8e0020 */
[----:B------:R1:W-:Y:S01]  /*29e0*/  @!P2 LDGSTS.E.BYPASS.LTC128B.128 [R11+0xf000], desc[UR16][R8.64+0x180] ;  /* 0x0f000180080bafae */ /* 0x0003e2000b901d50 */
[----:B------:R-:W-:Y:S01]  /*29f0*/  IMAD.IADD R5, R6, 0x1, -R5 ;  /* 0x0000000106057824 */ /* 0x000fe200078e0a05 */
[C---:B------:R-:W-:Y:S01]  /*2a00*/  LEA R236, P0, R168.reuse, UR8, 0x1 ;  /* 0x00000008a8ec7c11 */ /* 0x040fe2000f8008ff */
[----:B------:R-:W-:Y:S01]  /*2a10*/  IMAD.IADD R166, R169, 0x1, R13 ;  /* 0x00000001a9a67824 */ /* 0x000fe200078e020d */
[----:B------:R-:W-:Y:S02]  /*2a20*/  @!P1 LDGSTS.E.BYPASS.LTC128B.128 [R3+0x9800], desc[UR16][R14.64] ;  /* 0x098000000e039fae */ /* 0x000fe4000b901d50 */
[----:B------:R-:W-:Y:S01]  /*2a30*/  SHF.R.S32.HI R4, RZ, 0x1f, R5 ;  /* 0x0000001fff047819 */ /* 0x000fe20000011405 */
[----:B------:R-:W-:Y:S01]  /*2a40*/  @!P4 IMAD.MOV.U32 R234, RZ, RZ, R236 ;  /* 0x000000ffffeac224 */ /* 0x000fe200078e00ec */
[----:B------:R-:W-:Y:S01]  /*2a50*/  @!P1 LDGSTS.E.BYPASS.LTC128B.128 [R3+0xb800], desc[UR16][R14.64+0x80] ;  /* 0x0b8000800e039fae */ /* 0x000fe2000b901d50 */
[----:B------:R-:W-:Y:S02]  /*2a60*/  LEA.HI.X R235, R168, UR9, R166, 0x1, P0 ;  /* 0x00000009a8eb7c11 */ /* 0x000fe400080f0ca6 */
[----:B------:R-:W-:Y:S01]  /*2a70*/  LEA.HI R4, R4, R5, RZ, 0x3 ;  /* 0x0000000504047211 */ /* 0x000fe200078f18ff */
[----:B------:R-:W-:Y:S01]  /*2a80*/  @!P1 LDGSTS.E.BYPASS.LTC128B.128 [R3+0xd800], desc[UR16][R14.64+0x100] ;  /* 0x0d8001000e039fae */ /* 0x000fe2000b901d50 */
[----:B------:R-:W-:-:S03]  /*2a90*/  @!P4 IMAD.WIDE.U32 R12, R12, 0x60, R234 ;  /* 0x000000600c0cc825 */ /* 0x000fc600078e00ea */
[----:B------:R2:W-:Y:S01]  /*2aa0*/  @!P1 LDGSTS.E.BYPASS.LTC128B.128 [R3+0xf800], desc[UR16][R14.64+0x180] ;  /* 0x0f8001800e039fae */ /* 0x0005e2000b901d50 */
[C---:B------:R-:W-:Y:S01]  /*2ab0*/  ISETP.GE.AND P1, PT, R24.reuse, UR26, PT ;  /* 0x0000001a18007c0c */ /* 0x040fe2000bf26270 */
[----:B------:R-:W-:Y:S02]  /*2ac0*/  UIMAD.WIDE.U32 UR26, UR6, 0x20, URZ ;  /* 0x00000020061a78a5 */ /* 0x000fe4000f8e003f */
[----:B------:R-:W0:Y:S01]  /*2ad0*/  LDGDEPBAR ;  /* 0x00000000000079af */ /* 0x000e220000000000 */
[----:B-1----:R-:W-:Y:S01]  /*2ae0*/  LEA.HI R9, R17, R10, RZ, 0x1 ;  /* 0x0000000a11097211 */ /* 0x002fe200078f08ff */
[----:B------:R-:W-:-:S08]  /*2af0*/  IMAD.SHL.U32 R8, R24, 0x8, RZ ;  /* 0x0000000818087824 */ /* 0x000fd000078e00ff */
[----:B------:R-:W-:Y:S01]  /*2b00*/  @!P1 IMAD.MOV.U32 R234, RZ, RZ, R236 ;  /* 0x000000ffffea9224 */ /* 0x000fe200078e00ec */
[----:B------:R-:W-:Y:S02]  /*2b10*/  LOP3.LUT R8, R233, 0x8, R8, 0xf8, !PT ;  /* 0x00000008e9087812 */ /* 0x000fe400078ef808 */
[----:B------:R-:W-:-:S04]  /*2b20*/  SHF.R.U32.HI R233, RZ, 0x3, R233 ;  /* 0x00000003ffe97819 */ /* 0x000fc800000116e9 */
[----:B------:R-:W-:Y:S01]  /*2b30*/  LOP3.LUT R233, R8, R233, RZ, 0x3c, !PT ;  /* 0x000000e908e97212 */ /* 0x000fe200078e3cff */
[----:B------:R-:W-:Y:S01]  /*2b40*/  IMAD.U32 R8, RZ, RZ, UR7 ;  /* 0x00000007ff087e24 */ /* 0x000fe2000f8e00ff */
[----:B--2---:R-:W-:Y:S01]  /*2b50*/  LOP3.LUT R3, R9, 0xfffffffe, RZ, 0xc0, !PT ;  /* 0xfffffffe09037812 */ /* 0x004fe200078ec0ff */
[----:B------:R-:W-:-:S04]  /*2b60*/  DEPBAR.LE SB0, 0x0 ;  /* 0x000080000000791a */ /* 0x000fc80000000000 */
[----:B------:R-:W-:Y:S01]  /*2b70*/  BAR.SYNC.DEFER_BLOCKING 0x0 ;  /* 0x0000000000007b1d */ /* 0x000fe20000010000 */
[----:B------:R-:W-:Y:S01]  /*2b80*/  LOP3.LUT R14, R4, 0xfffffff8, RZ, 0xc0, !PT ;  /* 0xfffffff8040e7812 */ /* 0x000fe200078ec0ff */
[----:B------:R-:W-:Y:S02]  /*2b90*/  IMAD.IADD R10, R10, 0x1, -R3 ;  /* 0x000000010a0a7824 */ /* 0x000fe400078e0a03 */
[----:B------:R-:W-:Y:S02]  /*2ba0*/  IMAD.SHL.U32 R4, R4, 0x40, RZ ;  /* 0x0000004004047824 */ /* 0x000fe400078e00ff */
[----:B------:R-:W-:Y:S02]  /*2bb0*/  IMAD.IADD R3, R5, 0x1, -R14 ;  /* 0x0000000105037824 */ /* 0x000fe400078e0a0e */
[----:B------:R-:W-:Y:S01]  /*2bc0*/  IMAD R233, R10, 0x200, R233 ;  /* 0x000002000ae97824 */ /* 0x000fe200078e02e9 */
[----:B------:R-:W-:Y:S01]  /*2bd0*/  LOP3.LUT R4, R4, 0xfffffe00, RZ, 0xc0, !PT ;  /* 0xfffffe0004047812 */ /* 0x000fe200078ec0ff */
[----:B------:R-:W-:-:S02]  /*2be0*/  IMAD.SHL.U32 R10, R10, 0x8, RZ ;  /* 0x000000080a0a7824 */ /* 0x000fc400078e00ff */
[----:B------:R-:W-:Y:S01]  /*2bf0*/  IMAD.U32 R14, RZ, RZ, UR23 ;  /* 0x00000017ff0e7e24 */ /* 0x000fe2000f8e00ff */
[----:B------:R-:W-:Y:S01]  /*2c00*/  @!UP0 UIMAD UR23, UR7, 0x60, URZ ;  /* 0x00000060071788a4 */ /* 0x000fe2000f8e023f */
[----:B------:R-:W-:Y:S01]  /*2c10*/  IMAD.U32 R5, RZ, RZ, UR6 ;  /* 0x00000006ff057e24 */ /* 0x000fe2000f8e00ff */
[----:B------:R-:W-:Y:S01]  /*2c20*/  LEA R233, R233, UR4, 0x1 ;  /* 0x00000004e9e97c11 */ /* 0x000fe2000f8e08ff */
[----:B------:R-:W-:-:S03]  /*2c30*/  UISETP.GT.AND UP0, UPT, UR21, UR5, UPT ;  /* 0x000000051500728c */ /* 0x000fc6000bf04270 */
[----:B------:R-:W-:Y:S01]  /*2c40*/  @!P4 VIADD R13, R13, UR23 ;  /* 0x000000170d0dcc36 */ /* 0x000fe20008000000 */
[----:B------:R-:W-:Y:S01]  /*2c50*/  ULDC UR23, c[0x0][0x39c] ;  /* 0x0000e70000177ab9 */ /* 0x000fe20000000800 */
        /* <DEDUP_REMOVED lines=12> */
[C---:B------:R-:W-:Y:S01]  /*2d20*/  R2P PR, R3.reuse, 0x6 ;  /* 0x0000000603007804 */ /* 0x040fe20000000000 */
[----:B------:R-:W-:Y:S01]  /*2d30*/  IMAD.SHL.U32 R3, R3, 0x40, RZ ;  /* 0x0000004003037824 */ /* 0x000fe200078e00ff */
[----:B------:R-:W-:Y:S01]  /*2d40*/  @!P6 IADD3 R16, P0, R236, UR26, RZ ;  /* 0x0000001aec10ec10 */ /* 0x000fe2000ff1e0ff */
[----:B------:R-:W-:Y:S03]  /*2d50*/  @P6 STS.128 [R239+0x10800], RZ ;  /* 0x010800ffef006388 */ /* 0x000fe60000000c00 */
[----:B------:R-:W-:Y:S01]  /*2d60*/  LOP3.LUT R3, R3, 0x1c0, RZ, 0xc0, !PT ;  /* 0x000001c003037812 */ /* 0x000fe200078ec0ff */
[----:B------:R-:W-:Y:S01]  /*2d70*/  @P6 STS.128 [R239+0x12800], RZ ;  /* 0x012800ffef006388 */ /* 0x000fe20000000c00 */
[----:B------:R-:W-:-:S02]  /*2d80*/  @!P6 IADD3.X R17, R235, UR27, R14, P0, !PT ;  /* 0x0000001beb11ec10 */ /* 0x000fc400087fe40e */
[----:B------:R-:W-:Y:S01]  /*2d90*/  LOP3.LUT R10, R3, 0x8, R10, 0xf8, !PT ;  /* 0x00000008030a7812 */ /* 0x000fe200078ef80a */
[----:B------:R-:W-:Y:S01]  /*2da0*/  @P6 STS.128 [R239+0x14800], RZ ;  /* 0x014800ffef006388 */ /* 0x000fe20000000c00 */
[----:B------:R-:W-:Y:S02]  /*2db0*/  SHF.R.U32.HI R3, RZ, 0x3, R3 ;  /* 0x00000003ff037819 */ /* 0x000fe40000011603 */
[----:B------:R-:W-:Y:S01]  /*2dc0*/  @!P5 LEA R14, P0, R7, R236, 0x6 ;  /* 0x000000ec070ed211 */ /* 0x000fe200078030ff */
[----:B------:R-:W-:Y:S01]  /*2dd0*/  @P6 STS.128 [R239+0x16800], RZ ;  /* 0x016800ffef006388 */ /* 0x000fe20000000c00 */
[----:B------:R-:W-:Y:S01]  /*2de0*/  LOP3.LUT R3, R10, R3, RZ, 0x3c, !PT ;  /* 0x000000030a037212 */ /* 0x000fe200078e3cff */
[----:B------:R-:W-:Y:S01]  /*2df0*/  IMAD.MOV.U32 R7, RZ, RZ, 0x10 ;  /* 0x00000010ff077424 */ /* 0x000fe200078e00ff */
[----:B------:R-:W-:Y:S01]  /*2e00*/  @!P5 LEA.HI.X R15, R5, R235, R8, 0x6, P0 ;  /* 0x000000eb050fd211 */ /* 0x000fe200000f3408 */
[----:B------:R-:W-:Y:S01]  /*2e10*/  @!PT LDS RZ, [RZ] ;  /* 0x00000000fffff984 */ /* 0x000fe20000000800 */
[----:B------:R-:W-:Y:S01]  /*2e20*/  @!PT LDS RZ, [RZ] ;  /* 0x00000000fffff984 */ /* 0x000fe20000000800 */
[----:B------:R-:W-:Y:S01]  /*2e30*/  @!PT LDS RZ, [RZ] ;  /* 0x00000000fffff984 */ /* 0x000fe20000000800 */
[----:B------:R-:W-:Y:S01]  /*2e40*/  @!P6 LDGSTS.E.BYPASS.LTC128B.128 [R239+0x10800], desc[UR16][R16.64] ;  /* 0x1080000010efefae */ /* 0x000fe2000b901d50 */
[----:B------:R-:W-:-:S02]  /*2e50*/  IMAD.MOV.U32 R5, RZ, RZ, 0x20 ;  /* 0x00000020ff057424 */ /* 0x000fc400078e00ff */
[----:B------:R-:W-:Y:S01]  /*2e60*/  SEL R7, R7, 0xfffffff0, !P1 ;  /* 0xfffffff007077807 */ /* 0x000fe20004800000 */
[----:B------:R-:W-:Y:S01]  /*2e70*/  @!P6 LDGSTS.E.BYPASS.LTC128B.128 [R239+0x12800], desc[UR16][R16.64+0x80] ;  /* 0x1280008010efefae */ /* 0x000fe2000b901d50 */
[----:B------:R-:W-:Y:S01]  /*2e80*/  IMAD.IADD R228, R4, 0x1, R3 ;  /* 0x0000000104e47824 */ /* 0x000fe200078e0203 */
[----:B------:R-:W-:Y:S01]  /*2e90*/  SEL R5, R5, 0xffffffe0, !P2 ;  /* 0xffffffe005057807 */ /* 0x000fe20005000000 */
[----:B-1----:R-:W-:Y:S01]  /*2ea0*/  IMAD R234, R105, 0x400, R4 ;  /* 0x0000040069ea7824 */ /* 0x002fe200078e0204 */
[----:B------:R-:W-:Y:S01]  /*2eb0*/  @!P6 LDGSTS.E.BYPASS.LTC128B.128 [R239+0x14800], desc[UR16][R16.64+0x100] ;  /* 0x1480010010efefae */ /* 0x000fe2000b901d50 */
[----:B------:R-:W-:Y:S01]  /*2ec0*/  R2P PR, R0, 0x6 ;  /* 0x0000000600007804 */ /* 0x000fe20000000000 */
[----:B------:R-:W-:Y:S02]  /*2ed0*/  VIADD R0, R233, 0x8000 ;  /* 0x00008000e9007836 */ /* 0x000fe40000000000 */
[----:B------:R-:W-:Y:S01]  /*2ee0*/  @!P6 LDGSTS.E.BYPASS.LTC128B.128 [R239+0x16800], desc[UR16][R16.64+0x180] ;  /* 0x1680018010efefae */ /* 0x000fe2000b901d50 */
[----:B------:R-:W-:-:S03]  /*2ef0*/  IMAD.IADD R234, R3, 0x1, R234 ;  /* 0x0000000103ea7824 */ /* 0x000fc600078e02ea */
[----:B------:R-:W-:Y:S02]  /*2f00*/  @P5 STS.128 [R239+0x11000], RZ ;  /* 0x011000ffef005388 */ /* 0x000fe40000000c00 */
[----:B------:R-:W-:Y:S02]  /*2f10*/  LEA R234, R234, UR4, 0x1 ;  /* 0x00000004eaea7c11 */ /* 0x000fe4000f8e08ff */
[----:B------:R-:W-:Y:S02]  /*2f20*/  @P5 STS.128 [R239+0x13000], RZ ;  /* 0x013000ffef005388 */ /* 0x000fe40000000c00 */
[----:B------:R-:W-:Y:S02]  /*2f30*/  @P1 VIADD R231, R0, 0xffffffe0 ;  /* 0xffffffe000e71836 */ /* 0x000fe40000000000 */
[----:B------:R-:W-:Y:S01]  /*2f40*/  @P5 STS.128 [R239+0x15000], RZ ;  /* 0x015000ffef005388 */ /* 0x000fe20000000c00 */
[--C-:B------:R-:W-:Y:S02]  /*2f50*/  IMAD R232, R7, 0x2, R234.reuse ;  /* 0x0000000207e87824 */ /* 0x100fe400078e02ea */
[----:B------:R-:W-:Y:S01]  /*2f60*/  IMAD.MOV.U32 R0, RZ, RZ, 0x40 ;  /* 0x00000040ff007424 */ /* 0x000fe200078e00ff */
[----:B------:R-:W-:Y:S01]  /*2f70*/  @P5 STS.128 [R239+0x17000], RZ ;  /* 0x017000ffef005388 */ /* 0x000fe20000000c00 */
[----:B------:R-:W-:-:S02]  /*2f80*/  IMAD R230, R5, 0x2, R234 ;  /* 0x0000000205e67824 */ /* 0x000fc400078e02ea */
[----:B------:R-:W-:Y:S01]  /*2f90*/  IMAD R229, R5, 0x2, R232 ;  /* 0x0000000205e57824 */ /* 0x000fe200078e02e8 */
[----:B------:R-:W-:Y:S01]  /*2fa0*/  @!PT LDS RZ, [RZ] ;  /* 0x00000000fffff984 */ /* 0x000fe20000000800 */
[----:B------:R-:W-:Y:S01]  /*2fb0*/  @!PT LDS RZ, [RZ] ;  /* 0x00000000fffff984 */ /* 0x000fe20000000800 */
[----:B------:R-:W-:Y:S01]  /*2fc0*/  @!PT LDS RZ, [RZ] ;  /* 0x00000000fffff984 */ /* 0x000fe20000000800 */
[----:B------:R-:W-:Y:S01]  /*2fd0*/  @!P5 LDGSTS.E.BYPASS.LTC128B.128 [R239+0x11000], desc[UR16][R14.64] ;  /* 0x110000000eefdfae */ /* 0x000fe2000b901d50 */
[----:B------:R-:W-:Y:S01]  /*2fe0*/  SEL R0, R0, 0xffffffc0, !P2 ;  /* 0xffffffc000007807 */ /* 0x000fe20005000000 */
[C---:B------:R-:W-:Y:S02]  /*2ff0*/  VIADD R223, R231.reuse, 0x800 ;  /* 0x00000800e7df7836 */ /* 0x040fe40000000000 */
[----:B------:R-:W-:Y:S01]  /*3000*/  @!P5 LDGSTS.E.BYPASS.LTC128B.128 [R239+0x13000], desc[UR16][R14.64+0x80] ;  /* 0x130000800eefdfae */ /* 0x000fe2000b901d50 */
[----:B------:R-:W-:Y:S02]  /*3010*/  VIADD R222, R231, 0x1000 ;  /* 0x00001000e7de7836 */ /* 0x000fe40000000000 */
[----:B------:R-:W-:Y:S01]  /*3020*/  IMAD.IADD R227, R233, 0x1, R0 ;  /* 0x00000001e9e37824 */ /* 0x000fe200078e0200 */
[----:B------:R-:W-:Y:S01]  /*3030*/  @!P5 LDGSTS.E.BYPASS.LTC128B.128 [R239+0x15000], desc[UR16][R14.64+0x100] ;  /* 0x150001000eefdfae */ /* 0x000fe2000b901d50 */
[----:B------:R-:W-:-:S02]  /*3040*/  IMAD.IADD R220, R0, 0x1, R231 ;  /* 0x0000000100dc7824 */ /* 0x000fc400078e02e7 */
[C---:B------:R-:W-:Y:S01]  /*3050*/  VIADD R221, R231.reuse, 0x1800 ;  /* 0x00001800e7dd7836 */ /* 0x040fe20000000000 */
[----:B------:R-:W-:Y:S01]  /*3060*/  @!P5 LDGSTS.E.BYPASS.LTC128B.128 [R239+0x17000], desc[UR16][R14.64+0x180] ;  /* 0x170001800eefdfae */ /* 0x000fe2000b901d50 */
        /* <DEDUP_REMOVED lines=19> */
[----:B------:R-:W-:Y:S01]  /*31a0*/  VIADD R208, R231, 0x7800 ;  /* 0x00007800e7d07836 */ /* 0x000fe20000000000 */
        /* <DEDUP_REMOVED lines=9> */
[----:B------:R-:W5:Y:S04]  /*3240*/  LDSM.16.M88.4 R20, [R233+0x9800] ;  /* 0x00980000e914783b */ /* 0x000f680000000200 */
[----:B------:R-:W-:Y:S04]  /*3250*/  LDSM.16.M88.4 R68, [R230] ;  /* 0x00000000e644783b */ /* 0x000fe80000000200 */
[----:B-1----:R-:W1:Y:S04]  /*3260*/  LDSM.16.M88.4 R12, [R227+0x8000] ;  /* 0x00800000e30c783b */ /* 0x002e680000000200 */
[----:B------:R-:W1:Y:S04]  /*3270*/  LDSM.16.M88.4 R64, [R231+0x800] ;  /* 0x00080000e740783b */ /* 0x000e680000000200 */
[----:B------:R-:W1:Y:S01]  /*3280*/  LDSM.16.M88.4 R56, [R231+0x1000] ;  /* 0x00100000e738783b */ /* 0x000e620000000200 */
[C---:B--2---:R-:W-:Y:S03]  /*3290*/  HMMA.16816.F32 R16, R28.reuse, R24, RZ ;  /* 0x000000181c10723c */ /* 0x044fe600000018ff */
[----:B------:R-:W2:Y:S04]  /*32a0*/  LDSM.16.M88.4 R44, [R231+0x1800] ;  /* 0x00180000e72c783b */ /* 0x000ea80000000200 */
[----:B------:R-:W-:Y:S01]  /*32b0*/  LDSM.16.M88.4 R80, [R227+0x8800] ;  /* 0x00880000e350783b */ /* 0x000fe20000000200 */
[C---:B------:R-:W-:Y:S03]  /*32c0*/  HMMA.16816.F32 R24, R28.reuse, R26, RZ ;  /* 0x0000001a1c18723c */ /* 0x040fe600000018ff */
[----:B------:R-:W-:Y:S03]  /*32d0*/  LDSM.16.M88.4 R60, [R227+0x9000] ;  /* 0x00900000e33c783b */ /* 0x000fe60000000200 */
[C---:B---3--:R-:W-:Y:S01]  /*32e0*/  HMMA.16816.F32 R32, R28.reuse, R52, RZ ;  /* 0x000000341c20723c */ /* 0x048fe200000018ff */
[----:B------:R-:W-:Y:S04]  /*32f0*/  LDSM.16.M88.4 R40, [R227+0x9800] ;  /* 0x00980000e328783b */ /* 0x000fe80000000200 */
[----:B------:R-:W-:Y:S01]  /*3300*/  LDSM.16.M88.4 R84, [R229+0x4000] ;  /* 0x00400000e554783b */ /* 0x000fe20000000200 */
[C---:B------:R-:W-:Y:S03]  /*3310*/  HMMA.16816.F32 R52, R28.reuse, R54, RZ ;  /* 0x000000361c34723c */ /* 0x040fe600000018ff */
[----:B------:R-:W-:Y:S03]  /*3320*/  LDSM.16.M88.4 R100, [R220+0x4800] ;  /* 0x00480000dc64783b */ /* 0x000fe60000000200 */
[----:B----4-:R-:W-:Y:S01]  /*3330*/  HMMA.16816.F32 R48, R28, R76, RZ ;  /* 0x0000004c1c30723c */ /* 0x010fe200000018ff */
[----:B------:R-:W-:Y:S04]  /*3340*/  LDSM.16.M88.4 R92, [R233+0xe800] ;  /* 0x00e80000e95c783b */ /* 0x000fe80000000200 */
[----:B------:R-:W-:Y:S01]  /*3350*/  LDSM.16.M88.4 R96, [R220+0x5000] ;  /* 0x00500000dc60783b */ /* 0x000fe20000000200 */
[----:B------:R-:W-:Y:S03]  /*3360*/  HMMA.16816.F32 R24, R36, R10, R24 ;  /* 0x0000000a2418723c */ /* 0x000fe60000001818 */
[----:B------:R-:W-:Y:S03]  /*3370*/  LDSM.16.M88.4 R88, [R227+0xe000] ;  /* 0x00e00000e358783b */ /* 0x000fe60000000200 */
[C---:B------:R-:W-:Y:S01]  /*3380*/  HMMA.16816.F32 R76, R28.reuse, R78, RZ ;  /* 0x0000004e1c4c723c */ /* 0x040fe200000018ff */
[----:B------:R-:W0:Y:S05]  /*3390*/  LDGDEPBAR ;  /* 0x00000000000079af */ /* 0x000e2a0000000000 */
[C---:B-----5:R-:W-:Y:S06]  /*33a0*/  HMMA.16816.F32 R72, R28.reuse, R20, RZ ;  /* 0x000000141c48723c */ /* 0x060fec00000018ff */
[----:B------:R-:W-:Y:S01]  /*33b0*/  HMMA.16816.F32 R28, R28, R22, RZ ;  /* 0x000000161c1c723c */ /* 0x000fe200000018ff */
[----:B------:R-:W-:Y:S05]  /*33c0*/  LDSM.16.M88.4 R20, [R229] ;  /* 0x00000000e514783b */ /* 0x000fea0000000200 */
[----:B------:R-:W-:Y:S01]  /*33d0*/  HMMA.16816.F32 R16, R36, R8, R16 ;  /* 0x000000082410723c */ /* 0x000fe20000001810 */
[----:B------:R-:W3:Y:S05]  /*33e0*/  LDSM.16.M88.4 R8, [R220] ;  /* 0x00000000dc08783b */ /* 0x000eea0000000200 */
[----:B-1----:R-:W-:Y:S06]  /*33f0*/  HMMA.16816.F32 R24, R68, R14, R24 ;  /* 0x0000000e4418723c */ /* 0x002fec0000001818 */
        /* <DEDUP_REMOVED lines=8> */
[----:B------:R-:W-:Y:S04]  /*3480*/  LDSM.16.M88.4 R36, [R234+0x2000] ;  /* 0x00200000ea24783b */ /* 0x000fe80000000200 */
[----:B------:R-:W-:Y:S01]  /*3490*/  LDSM.16.M88.4 R44, [R220+0x1800] ;  /* 0x00180000dc2c783b */ /* 0x000fe20000000200 */
[----:B------:R-:W-:Y:S03]  /*34a0*/  HMMA.16816.F32 R16, R68, R12, R16 ;  /* 0x0000000c4410723c */ /* 0x000fe60000001810 */
[----:B------:R-:W1:Y:S03]  /*34b0*/  LDSM.16.M88.4 R12, [R233+0xa000] ;  /* 0x00a00000e90c783b */ /* 0x000e660000000200 */
[----:B---3--:R-:W-:Y:S06]  /*34c0*/  HMMA.16816.F32 R24, R20, R10, R24 ;  /* 0x0000000a1418723c */ /* 0x008fec0000001818 */
        /* <DEDUP_REMOVED lines=9> */
[----:B------:R-:W-:Y:S01]  /*3560*/  LDSM.16.M88.4 R40, [R233+0xb800] ;  /* 0x00b80000e928783b */ /* 0x000fe20000000200 */
[----:B------:R-:W-:Y:S03]  /*3570*/  HMMA.16816.F32 R16, R20, R8, R16 ;  /* 0x000000081410723c */ /* 0x000fe60000001810 */
[----:B------:R-:W2:Y:S03]  /*3580*/  LDSM.16.M88.4 R8, [R231+0x2000] ;  /* 0x00200000e708783b */ /* 0x000ea60000000200 */
[----:B-1----:R-:W-:Y:S06]  /*3590*/  HMMA.16816.F32 R24, R36, R14, R24 ;  /* 0x0000000e2418723c */ /* 0x002fec0000001818 */
        /* <DEDUP_REMOVED lines=11> */
[----:B------:R-:W1:Y:S03]  /*3650*/  LDSM.16.M88.4 R12, [R230+0x2000] ;  /* 0x00200000e60c783b */ /* 0x000e660000000200 */
[----:B--2---:R-:W-:Y:S06]  /*3660*/  HMMA.16816.F32 R24, R28, R10, R24 ;  /* 0x0000000a1c18723c */ /* 0x004fec0000001818 */
        /* <DEDUP_REMOVED lines=9> */
[----:B------:R-:W-:Y:S01]  /*3700*/  LDSM.16.M88.4 R40, [R227+0xb800] ;  /* 0x00b80000e328783b */ /* 0x000fe20000000200 */
[----:B------:R-:W-:Y:S03]  /*3710*/  HMMA.16816.F32 R16, R28, R8, R16 ;  /* 0x000000081c10723c */ /* 0x000fe60000001810 */
[----:B------:R-:W3:Y:S03]  /*3720*/  LDSM.16.M88.4 R8, [R227+0xb000] ;  /* 0x00b00000e308783b */ /* 0x000ee60000000200 */
        /* <DEDUP_REMOVED lines=32> */
[----:B------:R-:W1:Y:S05]  /*3930*/  LDSM.16.M88.4 R28, [R230+0x4000] ;  /* 0x00400000e61c783b */ /* 0x000e6a0000000200 */
[C---:B------:R-:W-:Y:S06]  /*3940*/  HMMA.16816.F32 R72, R36.reuse, R56, R72 ;  /* 0x000000382448723c */ /* 0x040fec0000001848 */
[----:B------:R-:W-:Y:S01]  /*3950*/  HMMA.16816.F32 R68, R36, R58, R68 ;  /* 0x0000003a2444723c */ /* 0x000fe20000001844 */
[----:B------:R-:W4:Y:S04]  /*3960*/  LDSM.16.M88.4 R56, [R233+0xd800] ;  /* 0x00d80000e938783b */ /* 0x000f280000000200 */
[----:B------:R-:W5:Y:S01]  /*3970*/  LDSM.16.M88.4 R36, [R231+0x4800] ;  /* 0x00480000e724783b */ /* 0x000f620000000200 */
[----:B------:R-:W-:Y:S03]  /*3980*/  HMMA.16816.F32 R16, R20, R64, R16 ;  /* 0x000000401410723c */ /* 0x000fe60000001810 */
[----:B------:R-:W-:Y:S03]  /*3990*/  LDSM.16.M88.4 R64, [R234+0x6000] ;  /* 0x00600000ea40783b */ /* 0x000fe60000000200 */
[----:B--2---:R-:W-:Y:S06]  /*39a0*/  HMMA.16816.F32 R24, R12, R42, R24 ;  /* 0x0000002a0c18723c */ /* 0x004fec0000001818 */
[C---:B------:R-:W-:Y:S06]  /*39b0*/  HMMA.16816.F32 R32, R20.reuse, R8, R32 ;  /* 0x000000081420723c */ /* 0x040fec0000001820 */
[----:B------:R-:W-:Y:S01]  /*39c0*/  HMMA.16816.F32 R52, R20, R10, R52 ;  /* 0x0000000a1434723c */ /* 0x000fe20000001834 */
[----:B------:R-:W2:Y:S05]  /*39d0*/  LDSM.16.M88.4 R8, [R231+0x5000] ;  /* 0x00500000e708783b */ /* 0x000eaa0000000200 */
[----:B------:R-:W-:Y:S01]  /*39e0*/  HMMA.16816.F32 R16, R12, R40, R16 ;  /* 0x000000280c10723c */ /* 0x000fe20000001810 */
[----:B------:R-:W2:Y:S05]  /*39f0*/  LDSM.16.M88.4 R40, [R227+0xc800] ;  /* 0x00c80000e328783b */ /* 0x000eaa0000000200 */
[C---:B---3--:R-:W-:Y:S06]  /*3a00*/  HMMA.16816.F32 R48, R20.reuse, R60, R48 ;  /* 0x0000003c1430723c */ /* 0x048fec0000001830 */
[----:B------:R-:W-:Y:S01]  /*3a10*/  HMMA.16816.F32 R76, R20, R62, R76 ;  /* 0x0000003e144c723c */ /* 0x000fe2000000184c */
[----:B------:R-:W-:Y:S05]  /*3a20*/  LDSM.16.M88.4 R60, [R231+0x5800] ;  /* 0x00580000e73c783b */ /* 0x000fea0000000200 */
[----:B-1----:R-:W-:Y:S06]  /*3a30*/  HMMA.16816.F32 R24, R28, R46, R24 ;  /* 0x0000002e1c18723c */ /* 0x002fec0000001818 */
[C---:B----4-:R-:W-:Y:S06]  /*3a40*/  HMMA.16816.F32 R72, R20.reuse, R56, R72 ;  /* 0x000000381448723c */ /* 0x050fec0000001848 */
[----:B------:R-:W-:Y:S01]  /*3a50*/  HMMA.16816.F32 R68, R20, R58, R68 ;  /* 0x0000003a1444723c */ /* 0x000fe20000001844 */
[----:B------:R-:W1:Y:S04]  /*3a60*/  LDSM.16.M88.4 R20, [R233+0xe000] ;  /* 0x00e00000e914783b */ /* 0x000e680000000200 */
[----:B------:R-:W-:Y:S01]  /*3a70*/  LDSM.16.M88.4 R56, [R227+0xd800] ;  /* 0x00d80000e338783b */ /* 0x000fe20000000200 */
[----:B-----5:R-:W-:Y:S06]  /*3a80*/  HMMA.16816.F32 R32, R12, R36, R32 ;  /* 0x000000240c20723c */ /* 0x020fec0000001820 */
[----:B------:R-:W-:Y:S01]  /*3a90*/  HMMA.16816.F32 R16, R28, R44, R16 ;  /* 0x0000002c1c10723c */ /* 0x000fe20000001810 */
[----:B------:R-:W-:Y:S05]  /*3aa0*/  LDSM.16.M88.4 R44, [R232+0x6000] ;  /* 0x00600000e82c783b */ /* 0x000fea0000000200 */
[C---:B--2---:R-:W-:Y:S06]  /*3ab0*/  HMMA.16816.F32 R48, R12.reuse, R8, R48 ;  /* 0x000000080c30723c */ /* 0x044fec0000001830 */
[C---:B------:R-:W-:Y:S01]  /*3ac0*/  HMMA.16816.F32 R76, R12.reuse, R10, R76 ;  /* 0x0000000a0c4c723c */ /* 0x040fe2000000184c */
[----:B------:R-:W2:Y:S05]  /*3ad0*/  LDSM.16.M88.4 R8, [R227+0xd000] ;  /* 0x00d00000e308783b */ /* 0x000eaa0000000200 */
[----:B------:R-:W-:Y:S01]  /*3ae0*/  HMMA.16816.F32 R52, R12, R38, R52 ;  /* 0x000000260c34723c */ /* 0x000fe20000001834 */
[----:B------:R-:W3:Y:S05]  /*3af0*/  LDSM.16.M88.4 R36, [R231+0x6000] ;  /* 0x00600000e724783b */ /* 0x000eea0000000200 */
[----:B------:R-:W-:Y:S06]  /*3b00*/  HMMA.16816.F32 R24, R84, R82, R24 ;  /* 0x000000525418723c */ /* 0x000fec0000001818 */
[----:B------:R-:W-:Y:S06]  /*3b10*/  HMMA.16816.F32 R32, R28, R40, R32 ;  /* 0x000000281c20723c */ /* 0x000fec0000001820 */
[----:B------:R-:W-:Y:S01]  /*3b20*/  HMMA.16816.F32 R16, R84, R80, R16 ;  /* 0x000000505410723c */ /* 0x000fe20000001810 */
[----:B------:R-:W-:Y:S05]  /*3b30*/  LDSM.16.M88.4 R80, [R220+0x5800] ;  /* 0x00580000dc50783b */ /* 0x000fea0000000200 */
[----:B------:R-:W-:Y:S01]  /*3b40*/  HMMA.16816.F32 R52, R28, R42, R52 ;  /* 0x0000002a1c34723c */ /* 0x000fe20000001834 */
[----:B------:R-:W-:Y:S05]  /*3b50*/  LDSM.16.M88.4 R40, [R231+0x6800] ;  /* 0x00680000e728783b */ /* 0x000fea0000000200 */
[----:B-1----:R-:W-:Y:S06]  /*3b60*/  HMMA.16816.F32 R24, R64, R22, R24 ;  /* 0x000000164018723c */ /* 0x002fec0000001818 */
[C---:B------:R-:W-:Y:S06]  /*3b70*/  HMMA.16816.F32 R72, R12.reuse, R60, R72 ;  /* 0x0000003c0c48723c */ /* 0x040fec0000001848 */
[----:B------:R-:W-:Y:S01]  /*3b80*/  HMMA.16816.F32 R68, R12, R62, R68 ;  /* 0x0000003e0c44723c */ /* 0x000fe20000001844 */
[----:B------:R-:W1:Y:S04]  /*3b90*/  LDSM.16.M88.4 R12, [R230+0x6000] ;  /* 0x00600000e60c783b */ /* 0x000e680000000200 */
[----:B------:R-:W4:Y:S01]  /*3ba0*/  LDSM.16.M88.4 R60, [R233+0xf000] ;  /* 0x00f00000e93c783b */ /* 0x000f220000000200 */
[----:B------:R-:W-:Y:S06]  /*3bb0*/  HMMA.16816.F32 R32, R84, R100, R32 ;  /* 0x000000645420723c */ /* 0x000fec0000001820 */
[C---:B--2---:R-:W-:Y:S06]  /*3bc0*/  HMMA.16816.F32 R48, R28.reuse, R8, R48 ;  /* 0x000000081c30723c */ /* 0x044fec0000001830 */
[----:B------:R-:W-:Y:S01]  /*3bd0*/  HMMA.16816.F32 R76, R28, R10, R76 ;  /* 0x0000000a1c4c723c */ /* 0x000fe2000000184c */
[----:B------:R-:W-:Y:S05]  /*3be0*/  LDSM.16.M88.4 R8, [R229+0x6000] ;  /* 0x00600000e508783b */ /* 0x000fea0000000200 */
[----:B------:R-:W-:Y:S01]  /*3bf0*/  HMMA.16816.F32 R16, R64, R20, R16 ;  /* 0x000000144010723c */ /* 0x000fe20000001810 */
[----:B------:R-:W2:Y:S05]  /*3c00*/  LDSM.16.M88.4 R20, [R220+0x6000] ;  /* 0x00600000dc14783b */ /* 0x000eaa0000000200 */
[----:B------:R-:W-:Y:S06]  /*3c10*/  HMMA.16816.F32 R52, R84, R102, R52 ;  /* 0x000000665434723c */ /* 0x000fec0000001834 */
[----:B---3--:R-:W-:Y:S06]  /*3c20*/  HMMA.16816.F32 R24, R44, R38, R24 ;  /* 0x000000262c18723c */ /* 0x008fec0000001818 */
[----:B------:R-:W-:Y:S06]  /*3c30*/  HMMA.16816.F32 R32, R64, R92, R32 ;  /* 0x0000005c4020723c */ /* 0x000fec0000001820 */
[C---:B------:R-:W-:Y:S06]  /*3c40*/  HMMA.16816.F32 R72, R28.reuse, R56, R72 ;  /* 0x000000381c48723c */ /* 0x040fec0000001848 */
[----:B------:R-:W-:Y:S01]  /*3c50*/  HMMA.16816.F32 R68, R28, R58, R68 ;  /* 0x0000003a1c44723c */ /* 0x000fe20000001844 */
[----:B------:R-:W3:Y:S04]  /*3c60*/  LDSM.16.M88.4 R28, [R227+0xe800] ;  /* 0x00e80000e31c783b */ /* 0x000ee80000000200 */
[----:B------:R-:W-:Y:S01]  /*3c70*/  LDSM.16.M88.4 R56, [R233+0xf800] ;  /* 0x00f80000e938783b */ /* 0x000fe20000000200 */
[C---:B------:R-:W-:Y:S06]  /*3c80*/  HMMA.16816.F32 R48, R84.reuse, R96, R48 ;  /* 0x000000605430723c */ /* 0x040fec0000001830 */
[----:B------:R-:W-:Y:S06]  /*3c90*/  HMMA.16816.F32 R76, R84, R98, R76 ;  /* 0x00000062544c723c */ /* 0x000fec000000184c */
[----:B------:R-:W-:Y:S01]  /*3ca0*/  HMMA.16816.F32 R16, R44, R36, R16 ;  /* 0x000000242c10723c */ /* 0x000fe20000001810 */
[----:B------:R-:W5:Y:S05]  /*3cb0*/  LDSM.16.M88.4 R36, [R231+0x7000] ;  /* 0x00700000e724783b */ /* 0x000f6a0000000200 */
[----:B------:R-:W-:Y:S06]  /*3cc0*/  HMMA.16816.F32 R52, R64, R94, R52 ;  /* 0x0000005e4034723c */ /* 0x000fec0000001834 */
[----:B-1----:R-:W-:Y:S06]  /*3cd0*/  HMMA.16816.F32 R24, R12, R90, R24 ;  /* 0x0000005a0c18723c */ /* 0x002fec0000001818 */
[----:B------:R-:W-:Y:S06]  /*3ce0*/  HMMA.16816.F32 R32, R44, R40, R32 ;  /* 0x000000282c20723c */ /* 0x000fec0000001820 */
[C---:B----4-:R-:W-:Y:S06]  /*3cf0*/  HMMA.16816.F32 R48, R64.reuse, R60, R48 ;  /* 0x0000003c4030723c */ /* 0x050fec0000001830 */
[----:B------:R-:W-:Y:S01]  /*3d00*/  HMMA.16816.F32 R76, R64, R62, R76 ;  /* 0x0000003e404c723c */ /* 0x000fe2000000184c */
[----:B------:R-:W1:Y:S05]  /*3d10*/  LDSM.16.M88.4 R60, [R220+0x6800] ;  /* 0x00680000dc3c783b */ /* 0x000e6a0000000200 */
[----:B------:R-:W-:Y:S06]  /*3d20*/  HMMA.16816.F32 R16, R12, R88, R16 ;  /* 0x000000580c10723c */ /* 0x000fec0000001810 */
[----:B------:R-:W-:Y:S01]  /*3d30*/  HMMA.16816.F32 R52, R44, R42, R52 ;  /* 0x0000002a2c34723c */ /* 0x000fe20000001834 */
[----:B------:R-:W4:Y:S05]  /*3d40*/  LDSM.16.M88.4 R40, [R227+0xf000] ;  /* 0x00f00000e328783b */ /* 0x000f2a0000000200 */
[----:B--2---:R-:W-:Y:S06]  /*3d50*/  HMMA.16816.F32 R24, R8, R22, R24 ;  /* 0x000000160818723c */ /* 0x004fec0000001818 */
[----:B---3--:R-:W-:Y:S06]  /*3d60*/  HMMA.16816.F32 R32, R12, R28, R32 ;  /* 0x0000001c0c20723c */ /* 0x008fec0000001820 */
[----:B-----5:R-:W-:Y:S06]  /*3d70*/  HMMA.16816.F32 R48, R44, R36, R48 ;  /* 0x000000242c30723c */ /* 0x020fec0000001830 */
[----:B------:R-:W-:Y:S06]  /*3d80*/  HMMA.16816.F32 R16, R8, R20, R16 ;  /* 0x000000140810723c */ /* 0x000fec0000001810 */
[----:B------:R-:W-:Y:S01]  /*3d90*/  HMMA.16816.F32 R72, R84, R80, R72 ;  /* 0x000000505448723c */ /* 0x000fe20000001848 */
[----:B------:R-:W-:Y:S01]  /*3da0*/  LOP3.LUT R21, R104, 0xffffffe0, RZ, 0xc0, !PT ;  /* 0xffffffe068157812 */ /* 0x000fe200078ec0ff */
[----:B------:R-:W-:Y:S01]  /*3db0*/  FMUL.FTZ R27, R27, UR23 ;  /* 0x000000171b1b7c20 */ /* 0x000fe20008410000 */
[----:B------:R-:W-:-:S03]  /*3dc0*/  FMUL.FTZ R26, R26, UR23 ;  /* 0x000000171a1a7c20 */ /* 0x000fc60008410000 */
[----:B------:R-:W-:Y:S01]  /*3dd0*/  HMMA.16816.F32 R52, R12, R30, R52 ;  /* 0x0000001e0c34723c */ /* 0x000fe20000001834 */
[----:B------:R-:W-:Y:S05]  /*3de0*/  MUFU.TANH R37, R26 ;  /* 0x0000001a00257308 */ /* 0x000fea0000002400 */
[----:B------:R-:W-:Y:S01]  /*3df0*/  HMMA.16816.F32 R68, R84, R82, R68 ;  /* 0x000000525444723c */ /* 0x000fe20000001844 */
[----:B------:R-:W-:Y:S01]  /*3e00*/  FMUL.FTZ R30, R24, UR23 ;  /* 0x00000017181e7c20 */ /* 0x000fe20008410000 */
[----:B------:R-:W-:Y:S01]  /*3e10*/  IMAD.IADD R24, R6, 0x1, -R21 ;  /* 0x0000000106187824 */ /* 0x000fe200078e0a15 */
[----:B------:R-:W-:Y:S01]  /*3e20*/  LDSM.16.M88.4 R80, [R231+0x7800] ;  /* 0x00780000e750783b */ /* 0x000fe20000000200 */
[----:B------:R-:W-:-:S02]  /*3e30*/  FMUL.FTZ R31, R25, UR23 ;  /* 0x00000017191f7c20 */ /* 0x000fc40008410000 */
[----:B------:R-:W-:Y:S01]  /*3e40*/  HMMA.16816.F32 R76, R44, R38, R76 ;  /* 0x000000262c4c723c */ /* 0x000fe2000000184c */
[----:B------:R-:W2:Y:S01]  /*3e50*/  LDSM.16.M88.4 R20, [R220+0x7000] ;  /* 0x00700000dc14783b */ /* 0x000ea20000000200 */
[----:B------:R-:W-:Y:S01]  /*3e60*/  SHF.R.S32.HI R25, RZ, 0x1f, R24 ;  /* 0x0000001fff197819 */ /* 0x000fe20000011418 */
[----:B------:R-:W-:Y:S01]  /*3e70*/  FMUL.FTZ R28, R16, UR23 ;  /* 0x00000017101c7c20 */ /* 0x000fe20008410000 */
[----:B------:R-:W-:Y:S01]  /*3e80*/  FMUL.FTZ R0, R17, UR23 ;  /* 0x0000001711007c20 */ /* 0x000fe20008410000 */
[----:B------:R-:W-:Y:S01]  /*3e90*/  FMUL.FTZ R36, R18, UR23 ;  /* 0x0000001712247c20 */ /* 0x000fe20008410000 */
[----:B-1----:R-:W-:Y:S01]  /*3ea0*/  HMMA.16816.F32 R32, R8, R60, R32 ;  /* 0x0000003c0820723c */ /* 0x002fe20000001820 */
[----:B------:R-:W-:Y:S01]  /*3eb0*/  LEA.HI R24, R25, R24, RZ, 0x2 ;  /* 0x0000001819187211 */ /* 0x000fe200078f10ff */
[----:B------:R-:W-:Y:S01]  /*3ec0*/  FMUL.FTZ R29, R19, UR23 ;  /* 0x00000017131d7c20 */ /* 0x000fe20008410000 */
[----:B------:R1:W-:Y:S01]  /*3ed0*/  MUFU.TANH R38, R27 ;  /* 0x0000001b00267308 */ /* 0x0003e20000002400 */
[----:B------:R-:W3:Y:S01]  /*3ee0*/  LDSM.16.M88.4 R16, [R227+0xf800] ;  /* 0x00f80000e310783b */ /* 0x000ee20000000200 */
[----:B------:R-:W-:Y:S01]  /*3ef0*/  SHF.R.S32.HI R25, RZ, 0x2, R24 ;  /* 0x00000002ff197819 */ /* 0x000fe20000011418 */
[----:B----4-:R-:W-:Y:S04]  /*3f00*/  HMMA.16816.F32 R48, R12, R40, R48 ;  /* 0x000000280c30723c */ /* 0x010fe80000001830 */
[----:B------:R-:W-:Y:S01]  /*3f10*/  IMAD.IADD R244, R25, 0x1, R244 ;  /* 0x0000000119f47824 */ /* 0x000fe200078e02f4 */
[----:B------:R-:W4:Y:S01]  /*3f20*/  MUFU.TANH R28, R28 ;  /* 0x0000001c001c7308 */ /* 0x000f220000002400 */
[----:B------:R-:W-:Y:S02]  /*3f30*/  HMMA.16816.F32 R72, R64, R56, R72 ;  /* 0x000000384048723c */ /* 0x000fe40000001848 */
[----:B------:R-:W-:-:S04]  /*3f40*/  VIADD R242, R244, 0x8 ;  /* 0x00000008f4f27836 */ /* 0x000fc80000000000 */
[----:B------:R-:W-:Y:S01]  /*3f50*/  HMMA.16816.F32 R76, R12, R42, R76 ;  /* 0x0000002a0c4c723c */ /* 0x000fe2000000184c */
[----:B------:R-:W-:Y:S01]  /*3f60*/  MUFU.TANH R36, R36 ;  /* 0x0000002400247308 */ /* 0x000fe20000002400 */
[----:B-1----:R-:W-:-:S04]  /*3f70*/  IMAD.U32 R27, RZ, RZ, UR19 ;  /* 0x00000013ff1b7e24 */ /* 0x002fc8000f8e00ff */
[----:B------:R-:W-:Y:S01]  /*3f80*/  HMMA.16816.F32 R68, R64, R58, R68 ;  /* 0x0000003a4044723c */ /* 0x000fe20000001844 */
[----:B------:R-:W-:Y:S01]  /*3f90*/  FMUL.FTZ R24, R33, UR23 ;  /* 0x0000001721187c20 */ /* 0x000fe20008410000 */
[----:B------:R-:W-:Y:S01]  /*3fa0*/  VIADD R33, R245, UR25 ;  /* 0x00000019f5217c36 */ /* 0x000fe20008000000 */
[--C-:B------:R-:W-:Y:S01]  /*3fb0*/  VIADDMNMX R243, R244, UR20, R27.reuse, PT ;  /* 0x00000014f4f37c46 */ /* 0x100fe2000b80011b */
[----:B------:R-:W1:Y:S01]  /*3fc0*/  MUFU.TANH R29, R29 ;  /* 0x0000001d001d7308 */ /* 0x000e620000002400 */
[----:B------:R-:W-:Y:S01]  /*3fd0*/  VIADDMNMX R238, R242, UR20, R27, PT ;  /* 0x00000014f2ee7c46 */ /* 0x000fe2000b80011b */
[C---:B------:R-:W-:Y:S01]  /*3fe0*/  VIADD R25, R33.reuse, 0x1 ;  /* 0x0000000121197836 */ /* 0x040fe20000000000 */
[----:B------:R-:W-:Y:S01]  /*3ff0*/  VIADDMNMX R244, R244, UR15, RZ, !PT ;  /* 0x0000000ff4f47c46 */ /* 0x000fe2000f8001ff */
[C---:B------:R-:W-:Y:S01]  /*4000*/  HMMA.16816.F32 R52, R8.reuse, R62, R52 ;  /* 0x0000003e0834723c */ /* 0x040fe20000001834 */
[-C--:B------:R-:W-:Y:S01]  /*4010*/  ISETP.GE.AND P5, PT, R33, R243.reuse, PT ;  /* 0x000000f32100720c */ /* 0x080fe20003fa6270 */
[----:B------:R-:W-:Y:S01]  /*4020*/  FMUL.FTZ R32, R32, UR23 ;  /* 0x0000001720207c20 */ /* 0x000fe20008410000 */
[----:B------:R-:W-:Y:S01]  /*4030*/  VIADDMNMX R242, R242, UR15, RZ, !PT ;  /* 0x0000000ff2f27c46 */ /* 0x000fe2000f8001ff */
[----:B------:R-:W5:Y:S01]  /*4040*/  MUFU.TANH R30, R30 ;  /* 0x0000001e001e7308 */ /* 0x000f620000002400 */
[CC--:B------:R-:W-:Y:S01]  /*4050*/  ISETP.GE.AND P4, PT, R25.reuse, R243.reuse, PT ;  /* 0x000000f31900720c */ /* 0x0c0fe20003f86270 */
[----:B--2---:R-:W-:Y:S01]  /*4060*/  HMMA.16816.F32 R48, R8, R20, R48 ;  /* 0x000000140830723c */ /* 0x004fe20000001830 */
[----:B------:R-:W-:Y:S01]  /*4070*/  ISETP.GE.AND P1, PT, R25, R238, PT ;  /* 0x000000ee1900720c */ /* 0x000fe20003f26270 */
[C---:B------:R-:W-:Y:S01]  /*4080*/  VIADD R27, R33.reuse, 0x9 ;  /* 0x00000009211b7836 */ /* 0x040fe20000000000 */
[CC--:B------:R-:W-:Y:S01]  /*4090*/  ISETP.LT.OR P5, PT, R33.reuse, R244.reuse, P5 ;  /* 0x000000f42100720c */ /* 0x0c0fe20002fa1670 */
[----:B------:R-:W-:Y:S01]  /*40a0*/  VIADD R43, R33, 0x10 ;  /* 0x00000010212b7836 */ /* 0x000fe20000000000 */
[----:B------:R-:W-:Y:S01]  /*40b0*/  ISETP.LT.OR P4, PT, R25, R244, P4 ;  /* 0x000000f41900720c */ /* 0x000fe20002781670 */
[----:B------:R-:W-:Y:S01]  /*40c0*/  HMMA.16816.F32 R72, R44, R80, R72 ;  /* 0x000000502c48723c */ /* 0x000fe20000001848 */
[----:B------:R-:W-:Y:S01]  /*40d0*/  VIADD R21, R33, 0x8 ;  /* 0x0000000821157836 */ /* 0x000fe20000000000 */
[----:B------:R-:W-:Y:S01]  /*40e0*/  ISETP.LT.OR P1, PT, R25, R242, P1 ;  /* 0x000000f21900720c */ /* 0x000fe20000f21670 */
[----:B------:R-:W-:Y:S01]  /*40f0*/  MUFU.TANH R0, R0 ;  /* 0x0000000000007308 */ /* 0x000fe20000002400 */
[----:B----4-:R-:W-:Y:S01]  /*4100*/  FSEL R25, R28, -INF , !P5 ;  /* 0xff8000001c197808 */ /* 0x010fe20006800000 */
[----:B------:R-:W-:Y:S01]  /*4110*/  VIADD R41, R33, 0x11 ;  /* 0x0000001121297836 */ /* 0x000fe20000000000 */
[CC--:B------:R-:W-:Y:S01]  /*4120*/  ISETP.GE.AND P0, PT, R21.reuse, R243.reuse, PT ;  /* 0x000000f31500720c */ /* 0x0c0fe20003f06270 */
[----:B------:R-:W-:Y:S01]  /*4130*/  HMMA.16816.F32 R76, R8, R22, R76 ;  /* 0x00000016084c723c */ /* 0x000fe2000000184c */
[C---:B------:R-:W-:Y:S01]  /*4140*/  ISETP.GE.AND P5, PT, R21.reuse, R238, PT ;  /* 0x000000ee1500720c */ /* 0x040fe20003fa6270 */
[----:B------:R-:W-:Y:S01]  /*4150*/  @!UP0 ULDC.64 UR14, c[0x0][0x218] ;  /* 0x00008600000e8ab9 */ /* 0x000fe20000000a00 */
[C---:B------:R-:W-:Y:S01]  /*4160*/  ISETP.LT.OR P0, PT, R21.reuse, R244, P0 ;  /* 0x000000f41500720c */ /* 0x040fe20000701670 */
[----:B------:R-:W2:Y:S01]  /*4170*/  MUFU.TANH R31, R31 ;  /* 0x0000001f001f7308 */ /* 0x000ea20000002400 */
[----:B------:R-:W-:Y:S01]  /*4180*/  ISETP.LT.OR P5, PT, R21, R242, P5 ;  /* 0x000000f21500720c */ /* 0x000fe20002fa1670 */
[----:B------:R-:W-:Y:S01]  /*4190*/  HMMA.16816.F32 R68, R44, R82, R68 ;  /* 0x000000522c44723c */ /* 0x000fe20000001844 */
[----:B------:R-:W4:Y:S01]  /*41a0*/  LDSM.16.M88.4 R20, [R220+0x7800] ;  /* 0x00780000dc14783b */ /* 0x000f220000000200 */
[----:B------:R-:W-:Y:S01]  /*41b0*/  ISETP.GE.AND P2, PT, R33, R238, PT ;  /* 0x000000ee2100720c */ /* 0x000fe20003f46270 */
[----:B------:R-:W-:Y:S01]  /*41c0*/  FMUL.FTZ R39, R52, UR23 ;  /* 0x0000001734277c20 */ /* 0x000fe20008410000 */
[-C--:B------:R-:W-:Y:S01]  /*41d0*/  ISETP.GE.AND P6, PT, R27, R243.reuse, PT ;  /* 0x000000f31b00720c */ /* 0x080fe20003fc6270 */
[----:B------:R-:W-:Y:S01]  /*41e0*/  FMUL.FTZ R54, R54, UR23 ;  /* 0x0000001736367c20 */ /* 0x000fe20008410000 */
[----:B------:R-:W-:Y:S01]  /*41f0*/  ISETP.LT.OR P2, PT, R33, R242, P2 ;  /* 0x000000f22100720c */ /* 0x000fe20001741670 */
[----:B------:R-:W-:Y:S01]  /*4200*/  MUFU.TANH R32, R32 ;  /* 0x0000002000207308 */ /* 0x000fe20000002400 */
[----:B-1----:R-:W-:Y:S01]  /*4210*/  FSEL R26, R29, -INF , !P1 ;  /* 0xff8000001d1a7808 */ /* 0x002fe20004800000 */
[----:B------:R-:W-:Y:S01]  /*4220*/  FMUL.FTZ R48, R48, UR23 ;  /* 0x0000001730307c20 */ /* 0x000fe20008410000 */
[----:B------:R-:W-:Y:S01]  /*4230*/  ISETP.LT.OR P6, PT, R27, R244, P6 ;  /* 0x000000f41b00720c */ /* 0x000fe200037c1670 */
[C---:B---3--:R-:W-:Y:S01]  /*4240*/  HMMA.16816.F32 R72, R12.reuse, R16, R72 ;  /* 0x000000100c48723c */ /* 0x048fe20000001848 */
[----:B-----5:R-:W-:Y:S01]  /*4250*/  FSEL R29, R30, -INF , !P0 ;  /* 0xff8000001e1d7808 */ /* 0x020fe20004000000 */
[----:B------:R-:W-:Y:S01]  /*4260*/  FMUL.FTZ R50, R50, UR23 ;  /* 0x0000001732327c20 */ /* 0x000fe20008410000 */
[----:B------:R-:W-:Y:S01]  /*4270*/  ISETP.GE.AND P0, PT, R43, R238, PT ;  /* 0x000000ee2b00720c */ /* 0x000fe20003f06270 */
[----:B------:R1:W-:Y:S01]  /*4280*/  MUFU.TANH R17, R24 ;  /* 0x0000001800117308 */ /* 0x0003e20000002400 */
[----:B--2---:R-:W-:Y:S01]  /*4290*/  FSEL R31, R31, -INF , !P6 ;  /* 0xff8000001f1f7808 */ /* 0x004fe20007000000 */
[----:B------:R-:W-:Y:S01]  /*42a0*/  FMUL.FTZ R49, R49, UR23 ;  /* 0x0000001731317c20 */ /* 0x000fe20008410000 */
[----:B------:R-:W-:Y:S01]  /*42b0*/  FMUL.FTZ R16, R34, UR23 ;  /* 0x0000001722107c20 */ /* 0x000fe20008410000 */
[----:B------:R-:W-:Y:S01]  /*42c0*/  FMUL.FTZ R34, R35, UR23 ;  /* 0x0000001723227c20 */ /* 0x000fe20008410000 */
[----:B------:R-:W-:Y:S01]  /*42d0*/  FMUL.FTZ R35, R53, UR23 ;  /* 0x0000001735237c20 */ /* 0x000fe20008410000 */
[----:B------:R-:W-:Y:S01]  /*42e0*/  ISETP.LT.OR P0, PT, R43, R242, P0 ;  /* 0x000000f22b00720c */ /* 0x000fe20000701670 */
[----:B------:R-:W-:Y:S01]  /*42f0*/  FMUL.FTZ R77, R77, UR23 ;  /* 0x000000174d4d7c20 */ /* 0x000fe20008410000 */
[----:B------:R-:W-:Y:S01]  /*4300*/  MUFU.TANH R39, R39 ;  /* 0x0000002700277308 */ /* 0x000fe20000002400 */
[----:B------:R-:W-:Y:S01]  /*4310*/  HMMA.16816.F32 R68, R12, R18, R68 ;  /* 0x000000120c44723c */ /* 0x000fe20000001844 */
[-C--:B------:R-:W-:Y:S01]  /*4320*/  ISETP.GE.AND P1, PT, R41, R243.reuse, PT ;  /* 0x000000f32900720c */ /* 0x080fe20003f26270 */
[----:B------:R-:W-:Y:S01]  /*4330*/  FMUL.FTZ R76, R76, UR23 ;  /* 0x000000174c4c7c20 */ /* 0x000fe20008410000 */
[----:B------:R-:W-:Y:S01]  /*4340*/  FSEL R6, R37, -INF , !P5 ;  /* 0xff80000025067808 */ /* 0x000fe20006800000 */
[----:B------:R-:W-:Y:S01]  /*4350*/  FMUL.FTZ R78, R78, UR23 ;  /* 0x000000174e4e7c20 */ /* 0x000fe20008410000 */
[----:B------:R-:W-:Y:S01]  /*4360*/  ISETP.LT.OR P1, PT, R41, R244, P1 ;  /* 0x000000f42900720c */ /* 0x000fe20000f21670 */
[----:B------:R-:W-:Y:S01]  /*4370*/  FMUL.FTZ R51, R51, UR23 ;  /* 0x0000001733337c20 */ /* 0x000fe20008410000 */
[----:B------:R-:W2:Y:S01]  /*4380*/  MUFU.TANH R16, R16 ;  /* 0x0000001000107308 */ /* 0x000ea20000002400 */
[----:B-1----:R-:W-:Y:S01]  /*4390*/  FSEL R24, R36, -INF , !P2 ;  /* 0xff80000024187808 */ /* 0x002fe20005000000 */
[----:B------:R-:W-:Y:S01]  /*43a0*/  FMUL.FTZ R36, R55, UR23 ;  /* 0x0000001737247c20 */ /* 0x000fe20008410000 */
[-C--:B------:R-:W-:Y:S01]  /*43b0*/  ISETP.GE.AND P2, PT, R27, R238.reuse, PT ;  /* 0x000000ee1b00720c */ /* 0x080fe20003f46270 */
[----:B------:R-:W-:Y:S01]  /*43c0*/  VIADD R13, R33, 0x18 ;  /* 0x00000018210d7836 */ /* 0x000fe20000000000 */
[----:B------:R-:W-:Y:S01]  /*43d0*/  ISETP.GE.AND P5, PT, R41, R238, PT ;  /* 0x000000ee2900720c */ /* 0x000fe20003fa6270 */
[----:B------:R-:W-:Y:S01]  /*43e0*/  VIADD R15, R33, 0x19 ;  /* 0x00000019210f7836 */ /* 0x000fe20000000000 */
[----:B------:R-:W-:Y:S01]  /*43f0*/  ISETP.LT.OR P2, PT, R27, R242, P2 ;  /* 0x000000f21b00720c */ /* 0x000fe20001741670 */
[----:B------:R-:W1:Y:S01]  /*4400*/  MUFU.TANH R34, R34 ;  /* 0x0000002200227308 */ /* 0x000e620000002400 */
[----:B------:R-:W-:Y:S01]  /*4410*/  FSEL R27, R0, -INF , !P4 ;  /* 0xff800000001b7808 */ /* 0x000fe20006000000 */
[C---:B----4-:R-:W-:Y:S01]  /*4420*/  HMMA.16816.F32 R72, R8.reuse, R20, R72 ;  /* 0x000000140848723c */ /* 0x050fe20000001848 */
[-C--:B------:R-:W-:Y:S01]  /*4430*/  ISETP.GE.AND P4, PT, R43, R243.reuse, PT ;  /* 0x000000f32b00720c */ /* 0x080fe20003f86270 */
[----:B------:R-:W-:Y:S01]  /*4440*/  VIADD R37, R33, 0x28 ;  /* 0x0000002821257836 */ /* 0x000fe20000000000 */
[----:B------:R-:W-:Y:S01]  /*4450*/  ISETP.GE.AND P6, PT, R13, R243, PT ;  /* 0x000000f30d00720c */ /* 0x000fe20003fc6270 */
[----:B------:R-:W-:Y:S01]  /*4460*/  FMUL.FTZ R79, R79, UR23 ;  /* 0x000000174f4f7c20 */ /* 0x000fe20008410000 */
[----:B------:R-:W-:Y:S01]  /*4470*/  ISETP.LT.OR P4, PT, R43, R244, P4 ;  /* 0x000000f42b00720c */ /* 0x000fe20002781670 */
[----:B------:R-:W3:Y:S01]  /*4480*/  MUFU.TANH R28, R54 ;  /* 0x00000036001c7308 */ /* 0x000ee20000002400 */
[----:B------:R-:W-:Y:S01]  /*4490*/  HMMA.16816.F32 R68, R8, R22, R68 ;  /* 0x000000160844723c */ /* 0x000fe20000001844 */
[----:B------:R-:W-:Y:S01]  /*44a0*/  FSEL R18, R38, -INF , !P2 ;  /* 0xff80000026127808 */ /* 0x000fe20005000000 */
[----:B------:R-:W-:Y:S01]  /*44b0*/  VIADD R21, R33, 0x20 ;  /* 0x0000002021157836 */ /* 0x000fe20000000000 */
[----:B--2---:R-:W-:Y:S01]  /*44c0*/  FSEL R16, R16, -INF , !P0 ;  /* 0xff80000010107808 */ /* 0x004fe20004000000 */
[----:B------:R-:W-:-:S04]  /*44d0*/  DEPBAR.LE SB0, 0x0 ;  /* 0x000080000000791a */ /* 0x000fc80000000000 */
[----:B------:R-:W2:Y:S01]  /*44e0*/  MUFU.TANH R36, R36 ;  /* 0x0000002400247308 */ /* 0x000ea20000002400 */
[-C--:B------:R-:W-:Y:S01]  /*44f0*/  ISETP.GE.AND P2, PT, R15, R243.reuse, PT ;  /* 0x000000f30f00720c */ /* 0x080fe20003f46270 */
[----:B------:R-:W-:Y:S01]  /*4500*/  VIADD R9, R33, 0x31 ;  /* 0x0000003121097836 */ /* 0x000fe20000000000 */
[----:B------:R-:W-:Y:S02]  /*4510*/  FSEL R19, R32, -INF , !P4 ;  /* 0xff80000020137808 */ /* 0x000fe40006000000 */
[----:B------:R-:W-:Y:S02]  /*4520*/  ISETP.GE.AND P0, PT, R15, R238, PT ;  /* 0x000000ee0f00720c */ /* 0x000fe40003f06270 */
[C---:B------:R-:W-:Y:S01]  /*4530*/  ISETP.LT.OR P6, PT, R13.reuse, R244, P6 ;  /* 0x000000f40d00720c */ /* 0x040fe200037c1670 */
[----:B------:R-:W4:Y:S01]  /*4540*/  MUFU.TANH R35, R35 ;  /* 0x0000002300237308 */ /* 0x000f220000002400 */
[----:B------:R-:W-:Y:S01]  /*4550*/  ISETP.GE.AND P4, PT, R13, R238, PT ;  /* 0x000000ee0d00720c */ /* 0x000fe20003f86270 */
[----:B------:R-:W-:Y:S01]  /*4560*/  FMUL.FTZ R72, R72, UR23 ;  /* 0x0000001748487c20 */ /* 0x000fe20008410000 */
[----:B------:R-:W-:Y:S01]  /*4570*/  ISETP.LT.OR P2, PT, R15, R244, P2 ;  /* 0x000000f40f00720c */ /* 0x000fe20001741670 */
[----:B------:R-:W-:Y:S01]  /*4580*/  FMUL.FTZ R73, R73, UR23 ;  /* 0x0000001749497c20 */ /* 0x000fe20008410000 */
[-C--:B------:R-:W-:Y:S01]  /*4590*/  ISETP.LT.OR P0, PT, R15, R242.reuse, P0 ;  /* 0x000000f20f00720c */ /* 0x080fe20000701670 */
[----:B------:R-:W-:Y:S01]  /*45a0*/  FMUL.FTZ R74, R74, UR23 ;  /* 0x000000174a4a7c20 */ /* 0x000fe20008410000 */
[-C--:B------:R-:W-:Y:S01]  /*45b0*/  ISETP.LT.OR P4, PT, R13, R242.reuse, P4 ;  /* 0x000000f20d00720c */ /* 0x080fe20002781670 */
[----:B------:R-:W5:Y:S01]  /*45c0*/  MUFU.TANH R191, R48 ;  /* 0x0000003000bf7308 */ /* 0x000f620000002400 */
[----:B------:R-:W-:Y:S01]  /*45d0*/  FSEL R17, R17, -INF , !P1 ;  /* 0xff80000011117808 */ /* 0x000fe20004800000 */
[----:B------:R-:W-:Y:S01]  /*45e0*/  VIADD R13, R33, 0x21 ;  /* 0x00000021210d7836 */ /* 0x000fe20000000000 */
[----:B------:R-:W-:Y:S01]  /*45f0*/  FSEL R15, R39, -INF , !P6 ;  /* 0xff800000270f7808 */ /* 0x000fe20007000000 */
[----:B------:R-:W-:Y:S01]  /*4600*/  FMUL.FTZ R75, R75, UR23 ;  /* 0x000000174b4b7c20 */ /* 0x000fe20008410000 */
[----:B------:R-:W-:Y:S01]  /*4610*/  ISETP.LT.OR P5, PT, R41, R242, P5 ;  /* 0x000000f22900720c */ /* 0x000fe20002fa1670 */
[----:B------:R-:W-:Y:S01]  /*4620*/  FMUL.FTZ R32, R71, UR23 ;  /* 0x0000001747207c20 */ /* 0x000fe20008410000 */
[C---:B------:R-:W-:Y:S01]  /*4630*/  ISETP.GE.AND P1, PT, R21.reuse, R243, PT ;  /* 0x000000f31500720c */ /* 0x040fe20003f26270 */
[----:B------:R-:W5:Y:S01]  /*4640*/  MUFU.TANH R188, R50 ;  /* 0x0000003200bc7308 */ /* 0x000f620000002400 */
[C---:B------:R-:W-:Y:S01]  /*4650*/  ISETP.GE.AND P6, PT, R21.reuse, R238, PT ;  /* 0x000000ee1500720c */ /* 0x040fe20003fc6270 */
[----:B------:R-:W-:Y:S01]  /*4660*/  FMUL.FTZ R68, R68, UR23 ;  /* 0x0000001744447c20 */ /* 0x000fe20008410000 */
[----:B-1----:R-:W-:Y:S01]  /*4670*/  FSEL R14, R34, -INF , !P5 ;  /* 0xff800000220e7808 */ /* 0x002fe20006800000 */
[----:B------:R-:W-:Y:S01]  /*4680*/  FMUL.FTZ R34, R70, UR23 ;  /* 0x0000001746227c20 */ /* 0x000fe20008410000 */
[----:B------:R-:W-:-:S02]  /*4690*/  ISETP.LT.OR P1, PT, R21, R244, P1 ;  /* 0x000000f41500720c */ /* 0x000fc40000f21670 */
[----:B---3--:R-:W-:Y:S01]  /*46a0*/  FSEL R12, R28, -INF , !P4 ;  /* 0xff8000001c0c7808 */ /* 0x008fe20006000000 */
[----:B------:R-:W1:Y:S01]  /*46b0*/  MUFU.TANH R187, R77 ;  /* 0x0000004d00bb7308 */ /* 0x000e620000002400 */
[----:B------:R-:W-:Y:S01]  /*46c0*/  ISETP.LT.OR P6, PT, R21, R242, P6 ;  /* 0x000000f21500720c */ /* 0x000fe200037c1670 */
[----:B------:R-:W-:Y:S01]  /*46d0*/  VIADD R21, R33, 0x29 ;  /* 0x0000002921157836 */ /* 0x000fe20000000000 */
[C---:B------:R-:W-:Y:S02]  /*46e0*/  ISETP.GE.AND P5, PT, R13.reuse, R243, PT ;  /* 0x000000f30d00720c */ /* 0x040fe40003fa6270 */
[C---:B------:R-:W-:Y:S02]  /*46f0*/  ISETP.GE.AND P4, PT, R13.reuse, R238, PT ;  /* 0x000000ee0d00720c */ /* 0x040fe40003f86270 */
[C---:B------:R-:W-:Y:S01]  /*4700*/  ISETP.LT.OR P5, PT, R13.reuse, R244, P5 ;  /* 0x000000f40d00720c */ /* 0x040fe20002fa1670 */
[----:B------:R-:W3:Y:S01]  /*4710*/  MUFU.TANH R189, R76 ;  /* 0x0000004c00bd7308 */ /* 0x000ee20000002400 */
[----:B------:R-:W-:-:S02]  /*4720*/  ISETP.LT.OR P4, PT, R13, R242, P4 ;  /* 0x000000f20d00720c */ /* 0x000fc40002781670 */
[----:B--2---:R-:W-:Y:S02]  /*4730*/  FSEL R0, R36, -INF , !P0 ;  /* 0xff80000024007808 */ /* 0x004fe40004000000 */
[----:B----4-:R-:W-:Y:S01]  /*4740*/  FSEL R13, R35, -INF , !P2 ;  /* 0xff800000230d7808 */ /* 0x010fe20005000000 */
[----:B------:R-:W-:Y:S01]  /*4750*/  FMUL.FTZ R35, R69, UR23 ;  /* 0x0000001745237c20 */ /* 0x000fe20008410000 */
[-C--:B------:R-:W-:Y:S01]  /*4760*/  ISETP.GE.AND P0, PT, R21, R243.reuse, PT ;  /* 0x000000f31500720c */ /* 0x080fe20003f06270 */
[----:B------:R-:W2:Y:S01]  /*4770*/  MUFU.TANH R190, R78 ;  /* 0x0000004e00be7308 */ /* 0x000ea20000002400 */
[----:B-----5:R-:W-:Y:S02]  /*4780*/  FSEL R191, R191, -INF , !P1 ;  /* 0xff800000bfbf7808 */ /* 0x020fe40004800000 */
[C---:B------:R-:W-:Y:S02]  /*4790*/  ISETP.GE.AND P2, PT, R37.reuse, R243, PT ;  /* 0x000000f32500720c */ /* 0x040fe40003f46270 */
[----:B------:R-:W-:-:S02]  /*47a0*/  ISETP.GE.AND P1, PT, R37, R238, PT ;  /* 0x000000ee2500720c */ /* 0x000fc40003f26270 */
[----:B------:R-:W-:Y:S01]  /*47b0*/  FSEL R188, R188, -INF , !P6 ;  /* 0xff800000bcbc7808 */ /* 0x000fe20007000000 */
[----:B------:R-:W4:Y:S01]  /*47c0*/  MUFU.TANH R185, R49 ;  /* 0x0000003100b97308 */ /* 0x000f220000002400 */
[C---:B------:R-:W-:Y:S02]  /*47d0*/  ISETP.GE.AND P6, PT, R21.reuse, R238, PT ;  /* 0x000000ee1500720c */ /* 0x040fe40003fc6270 */
[-C--:B------:R-:W-:Y:S02]  /*47e0*/  ISETP.LT.OR P0, PT, R21, R244.reuse, P0 ;  /* 0x000000f41500720c */ /* 0x080fe40000701670 */
[C---:B------:R-:W-:Y:S02]  /*47f0*/  ISETP.LT.OR P2, PT, R37.reuse, R244, P2 ;  /* 0x000000f42500720c */ /* 0x040fe40001741670 */
[-C--:B------:R-:W-:Y:S01]  /*4800*/  ISETP.LT.OR P1, PT, R37, R242.reuse, P1 ;  /* 0x000000f22500720c */ /* 0x080fe20000f21670 */
[----:B------:R-:W5:Y:S01]  /*4810*/  MUFU.TANH R200, R51 ;  /* 0x0000003300c87308 */ /* 0x000f620000002400 */
[----:B------:R-:W-:Y:S01]  /*4820*/  ISETP.LT.OR P6, PT, R21, R242, P6 ;  /* 0x000000f21500720c */ /* 0x000fe200037c1670 */
[----:B------:R-:W-:Y:S01]  /*4830*/  VIADD R21, R33, 0x30 ;  /* 0x0000003021157836 */ /* 0x000fe20000000000 */
[----:B-1----:R-:W-:-:S02]  /*4840*/  FSEL R187, R187, -INF , !P0 ;  /* 0xff800000bbbb7808 */ /* 0x002fc40004000000 */
[----:B---3--:R-:W-:Y:S02]  /*4850*/  FSEL R189, R189, -INF , !P2 ;  /* 0xff800000bdbd7808 */ /* 0x008fe40005000000 */
[----:B--2---:R-:W-:Y:S01]  /*4860*/  FSEL R190, R190, -INF , !P1 ;  /* 0xff800000bebe7808 */ /* 0x004fe20004800000 */
[----:B------:R-:W1:Y:S01]  /*4870*/  MUFU.TANH R198, R79 ;  /* 0x0000004f00c67308 */ /* 0x000e620000002400 */
[----:B------:R-:W-:Y:S02]  /*4880*/  PLOP3.LUT P0, PT, PT, PT, UP0, 0x80, 0x0 ;  /* 0x000000000000781c */ /* 0x000fe40003f0f008 */
[C---:B------:R-:W-:Y:S02]  /*4890*/  ISETP.GE.AND P2, PT, R9.reuse, R243, PT ;  /* 0x000000f30900720c */ /* 0x040fe40003f46270 */
[----:B------:R-:W-:Y:S02]  /*48a0*/  ISETP.GE.AND P1, PT, R9, R238, PT ;  /* 0x000000ee0900720c */ /* 0x000fe40003f26270 */
[----:B----4-:R-:W-:Y:S01]  /*48b0*/  FSEL R185, R185, -INF , !P5 ;  /* 0xff800000b9b97808 */ /* 0x010fe20006800000 */
[----:B------:R-:W2:Y:S01]  /*48c0*/  MUFU.TANH R72, R72 ;  /* 0x0000004800487308 */ /* 0x000ea20000002400 */
[----:B-----5:R-:W-:-:S02]  /*48d0*/  FSEL R200, R200, -INF , !P4 ;  /* 0xff800000c8c87808 */ /* 0x020fc40006000000 */
[C---:B------:R-:W-:Y:S02]  /*48e0*/  ISETP.GE.AND P5, PT, R21.reuse, R243, PT ;  /* 0x000000f31500720c */ /* 0x040fe40003fa6270 */
[----:B------:R-:W-:Y:S02]  /*48f0*/  ISETP.GE.AND P4, PT, R21, R238, PT ;  /* 0x000000ee1500720c */ /* 0x000fe40003f86270 */
[C---:B------:R-:W-:Y:S01]  /*4900*/  ISETP.LT.OR P2, PT, R9.reuse, R244, P2 ;  /* 0x000000f40900720c */ /* 0x040fe20001741670 */
[----:B------:R-:W3:Y:S01]  /*4910*/  MUFU.TANH R195, R73 ;  /* 0x0000004900c37308 */ /* 0x000ee20000002400 */
[----:B------:R-:W-:Y:S01]  /*4920*/  ISETP.LT.OR P1, PT, R9, R242, P1 ;  /* 0x000000f20900720c */ /* 0x000fe20000f21670 */
[----:B------:R-:W-:Y:S01]  /*4930*/  VIADD R9, R33, 0x38 ;  /* 0x0000003821097836 */ /* 0x000fe20000000000 */
[----:B------:R-:W-:Y:S01]  /*4940*/  ISETP.LT.OR P5, PT, R21, R244, P5 ;  /* 0x000000f41500720c */ /* 0x000fe20002fa1670 */
[----:B------:R-:W-:Y:S01]  /*4950*/  VIADD R33, R33, 0x39 ;  /* 0x0000003921217836 */ /* 0x000fe20000000000 */
[----:B------:R-:W-:-:S02]  /*4960*/  ISETP.LT.OR P4, PT, R21, R242, P4 ;  /* 0x000000f21500720c */ /* 0x000fc40002781670 */
[----:B-1----:R-:W-:Y:S01]  /*4970*/  FSEL R198, R198, -INF , !P6 ;  /* 0xff800000c6c67808 */ /* 0x002fe20007000000 */
[----:B------:R-:W1:Y:S01]  /*4980*/  MUFU.TANH R194, R74 ;  /* 0x0000004a00c27308 */ /* 0x000e620000002400 */
[----:B--2---:R-:W-:Y:S02]  /*4990*/  FSEL R197, R72, -INF , !P5 ;  /* 0xff80000048c57808 */ /* 0x004fe40006800000 */
[-C--:B------:R-:W-:Y:S02]  /*49a0*/  ISETP.GE.AND P6, PT, R9, R243.reuse, PT ;  /* 0x000000f30900720c */ /* 0x080fe40003fc6270 */
[----:B------:R-:W-:Y:S02]  /*49b0*/  ISETP.GE.AND P5, PT, R33, R243, PT ;  /* 0x000000f32100720c */ /* 0x000fe40003fa6270 */
[----:B------:R-:W-:Y:S01]  /*49c0*/  ISETP.LT.OR P6, PT, R9, R244, P6 ;  /* 0x000000f40900720c */ /* 0x000fe200037c1670 */
[----:B------:R-:W2:Y:S01]  /*49d0*/  MUFU.TANH R192, R75 ;  /* 0x0000004b00c07308 */ /* 0x000ea20000002400 */
[----:B---3--:R-:W-:-:S02]  /*49e0*/  FSEL R195, R195, -INF , !P2 ;  /* 0xff800000c3c37808 */ /* 0x008fc40005000000 */
[C---:B------:R-:W-:Y:S02]  /*49f0*/  ISETP.GE.AND P2, PT, R33.reuse, R238, PT ;  /* 0x000000ee2100720c */ /* 0x040fe40003f46270 */
[C---:B------:R-:W-:Y:S01]  /*4a00*/  ISETP.LT.OR P5, PT, R33.reuse, R244, P5 ;  /* 0x000000f42100720c */ /* 0x040fe20002fa1670 */
[----:B------:R-:W-:Y:S01]  /*4a10*/  BAR.SYNC.DEFER_BLOCKING 0x0 ;  /* 0x0000000000007b1d */ /* 0x000fe20000010000 */
[----:B------:R-:W-:Y:S02]  /*4a20*/  ISETP.LT.OR P2, PT, R33, R242, P2 ;  /* 0x000000f22100720c */ /* 0x000fe40001741670 */
[----:B-1----:R-:W-:Y:S02]  /*4a30*/  FSEL R194, R194, -INF , !P4 ;  /* 0xff800000c2c27808 */ /* 0x002fe40006000000 */
[C---:B------:R-:W-:Y:S01]  /*4a40*/  ISETP.GE.AND P4, PT, R9.reuse, R238, PT ;  /* 0x000000ee0900720c */ /* 0x040fe20003f86270 */
[----:B------:R-:W1:Y:S03]  /*4a50*/  MUFU.TANH R193, R68 ;  /* 0x0000004400c17308 */ /* 0x000e660000002400 */
[----:B------:R-:W-:-:S02]  /*4a60*/  ISETP.LT.OR P4, PT, R9, R242, P4 ;  /* 0x000000f20900720c */ /* 0x000fc40002781670 */
[----:B--2---:R-:W-:Y:S02]  /*4a70*/  FSEL R192, R192, -INF , !P1 ;  /* 0xff800000c0c07808 */ /* 0x004fe40004800000 */
[C---:B------:R-:W-:Y:S01]  /*4a80*/  @!P0 LEA R246, P1, R165.reuse, UR14, 0x1 ;  /* 0x0000000ea5f68c11 */ /* 0x040fe2000f8208ff */
[----:B------:R-:W2:Y:S03]  /*4a90*/  MUFU.TANH R35, R35 ;  /* 0x0000002300237308 */ /* 0x000ea60000002400 */
[----:B------:R-:W-:-:S05]  /*4aa0*/  @!P0 LEA.HI.X R247, R165, UR15, R2, 0x1, P1 ;  /* 0x0000000fa5f78c11 */ /* 0x000fca00088f0c02 */
[----:B------:R-:W3:Y:S01]  /*4ab0*/  MUFU.TANH R34, R34 ;  /* 0x0000002200227308 */ /* 0x000ee20000002400 */
[----:B-1----:R-:W-:-:S07]  /*4ac0*/  FSEL R193, R193, -INF , !P6 ;  /* 0xff800000c1c17808 */ /* 0x002fce0007000000 */
[----:B------:R-:W1:Y:S01]  /*4ad0*/  MUFU.TANH R32, R32 ;  /* 0x0000002000207308 */ /* 0x000e620000002400 */
[----:B--2---:R-:W-:Y:S02]  /*4ae0*/  FSEL R35, R35, -INF , !P5 ;  /* 0xff80000023237808 */ /* 0x004fe40006800000 */
[----:B---3--:R-:W-:Y:S02]  /*4af0*/  FSEL R34, R34, -INF , !P4 ;  /* 0xff80000022227808 */ /* 0x008fe40006000000 */
[----:B-1----:R-:W-:Y:S01]  /*4b00*/  FSEL R32, R32, -INF , !P2 ;  /* 0xff80000020207808 */ /* 0x002fe20005000000 */
        /* <DEDUP_REMOVED lines=63> */
.L_x_6383:
[----:B------:R-:W-:-:S04]  /*4f00*/  ULEA UR14, -UR10, URZ, 0x6 ;  /* 0x0000003f0a0e7291 */ /* 0x000fc8000f8e313f */
[----:B------:R-:W-:Y:S02]  /*4f10*/  USHF.R.S32.HI UR15, URZ, 0x1f, UR14 ;  /* 0x0000001f3f0f7899 */ /* 0x000fe4000801140e */
[----:B------:R-:W-:-:S04]  /*4f20*/  MOV R4, UR14 ;  /* 0x0000000e00047c02 */ /* 0x000fc80008000f00 */
[----:B------:R-:W-:-:S07]  /*4f30*/  MOV R3, UR15 ;  /* 0x0000000f00037c02 */ /* 0x000fce0008000f00 */
.L_x_6384:
        /* <DEDUP_REMOVED lines=33> */
.L_x_6382:
        /* <DEDUP_REMOVED lines=431> */
.L_x_6386:
[----:B------:R-:W-:-:S04]  /*6c40*/  ULEA UR24, -UR6, URZ, 0x6 ;  /* 0x0000003f06187291 */ /* 0x000fc8000f8e313f */
[----:B------:R-:W-:-:S12]  /*6c50*/  USHF.R.S32.HI UR4, URZ, 0x1f, UR24 ;  /* 0x0000001f3f047899 */ /* 0x000fd80008011418 */
.L_x_6387:
        /* <DEDUP_REMOVED lines=9> */
[----:B------:R-:W-:-:S02]  /*6cf0*/  IADD3.X R9, R166, UR18, RZ, P0, !PT ;  /* 0x00000012a6097c10 */ /* 0x000fc400087fe4ff */
[----:B------:R-:W-:Y:S02]  /*6d00*/  LEA R8, P0, R168, UR8, 0x1 ;  /* 0x00000008a8087c11 */ /* 0x000fe4000f8008ff */
[----:B------:R-:W-:Y:S02]  /*6d10*/  LEA.HI.X R235, R0, R235, R5, 0x1, P2 ;  /* 0x000000eb00eb7211 */ /* 0x000fe400010f0c05 */
[----:B------:R-:W-:Y:S01]  /*6d20*/  IADD3.X R7, R166, UR4, RZ, P1, !PT ;  /* 0x00000004a6077c10 */ /* 0x000fe20008ffe4ff */
[----:B------:R-:W-:Y:S01]  /*6d30*/  USHF.L.U64.HI UR4, UR6, 0x5, UR7 ;  /* 0x0000000506047899 */ /* 0x000fe20008010207 */
[----:B------:R-:W-:Y:S01]  /*6d40*/  LEA R6, P1, R4, UR8, 0x1 ;  /* 0x0000000804067c11 */ /* 0x000fe2000f8208ff */
[----:B------:R-:W-:Y:S01]  /*6d50*/  IMAD.MOV.U32 R237, RZ, RZ, R235 ;  /* 0x000000ffffed7224 */ /* 0x000fe200078e00eb */
[----:B------:R-:W-:Y:S02]  /*6d60*/  LEA.HI.X R9, R168, UR9, R9, 0x1, P0 ;  /* 0x00000009a8097c11 */ /* 0x000fe400080f0c09 */
[----:B------:R-:W-:-:S02]  /*6d70*/  IADD3 R10, P0, R236, UR13, RZ ;  /* 0x0000000dec0a7c10 */ /* 0x000fc4000ff1e0ff */
[----:B------:R-:W-:Y:S01]  /*6d80*/  LEA.HI.X R7, R4, UR9, R7, 0x1, P1 ;  /* 0x0000000904077c11 */ /* 0x000fe200088f0c07 */
[----:B------:R-:W-:Y:S01]  /*6d90*/  @!PT LDS RZ, [RZ] ;  /* 0x00000000fffff984 */ /* 0x000fe20000000800 */
[----:B------:R-:W-:Y:S01]  /*6da0*/  @!PT LDS RZ, [RZ] ;  /* 0x00000000fffff984 */ /* 0x000fe20000000800 */
[----:B------:R-:W-:Y:S01]  /*6db0*/  @!PT LDS RZ, [RZ] ;  /* 0x00000000fffff984 */ /* 0x000fe20000000800 */
[----:B------:R-:W-:Y:S01]  /*6dc0*/  LDGSTS.E.BYPASS.LTC128B.128 [R239+0x10000], desc[UR16][R236.64] ;  /* 0x10000000ecef7fae */ /* 0x000fe2000b901d50 */
[----:B------:R-:W-:Y:S02]  /*6dd0*/  IADD3.X R11, R235, UR4, RZ, P0, !PT ;  /* 0x00000004eb0b7c10 */ /* 0x000fe400087fe4ff */
[----:B------:R-:W-:Y:S01]  /*6de0*/  IADD3 R4, P1, R10, UR13, RZ ;  /* 0x0000000d0a047c10 */ /* 0x000fe2000ff3e0ff */
[----:B------:R-:W-:Y:S01]  /*6df0*/  LDGSTS.E.BYPASS.LTC128B.128 [R239+0x12000], desc[UR16][R6.64+0x80] ;  /* 0x1200008006ef7fae */ /* 0x000fe2000b901d50 */
[----:B------:R-:W-:Y:S02]  /*6e00*/  IADD3 R12, P0, R8, UR13, RZ ;  /* 0x0000000d080c7c10 */ /* 0x000fe4000ff1e0ff */
[----:B------:R-:W-:Y:S01]  /*6e10*/  IADD3.X R5, R11, UR4, RZ, P1, !PT ;  /* 0x000000040b057c10 */ /* 0x000fe20008ffe4ff */
[----:B------:R-:W-:Y:S01]  /*6e20*/  LDGSTS.E.BYPASS.LTC128B.128 [R239+0x14000], desc[UR16][R6.64+0x100] ;  /* 0x1400010006ef7fae */ /* 0x000fe2000b901d50 */
[----:B------:R-:W-:-:S02]  /*6e30*/  IADD3.X R13, R9, UR4, RZ, P0, !PT ;  /* 0x00000004090d7c10 */ /* 0x000fc400087fe4ff */
[----:B------:R-:W-:Y:S01]  /*6e40*/  IADD3 R14, P1, R4, UR13, RZ ;  /* 0x0000000d040e7c10 */ /* 0x000fe2000ff3e0ff */
[----:B------:R-:W-:Y:S01]  /*6e50*/  LDGSTS.E.BYPASS.LTC128B.128 [R239+0x16000], desc[UR16][R6.64+0x180] ;  /* 0x1600018006ef7fae */ /* 0x000fe2000b901d50 */
[----:B------:R-:W-:Y:S02]  /*6e60*/  IADD3 R24, P0, R12, UR13, RZ ;  /* 0x0000000d0c187c10 */ /* 0x000fe4000ff1e0ff */
[----:B------:R-:W-:Y:S01]  /*6e70*/  IADD3.X R15, R5, UR4, RZ, P1, !PT ;  /* 0x00000004050f7c10 */ /* 0x000fe20008ffe4ff */
[----:B------:R-:W-:Y:S01]  /*6e80*/  LDGSTS.E.BYPASS.LTC128B.128 [R239+0x10800], desc[UR16][R10.64] ;  /* 0x108000000aef7fae */ /* 0x000fe2000b901d50 */
[----:B------:R-:W-:-:S03]  /*6e90*/  IADD3.X R25, R13, UR4, RZ, P0, !PT ;  /* 0x000000040d197c10 */ /* 0x000fc600087fe4ff */
[----:B------:R-:W-:Y:S04]  /*6ea0*/  LDGSTS.E.BYPASS.LTC128B.128 [R239+0x12800], desc[UR16][R8.64+0x80] ;  /* 0x1280008008ef7fae */ /* 0x000fe8000b901d50 */
[----:B------:R-:W-:Y:S04]  /*6eb0*/  LDGSTS.E.BYPASS.LTC128B.128 [R239+0x14800], desc[UR16][R8.64+0x100] ;  /* 0x1480010008ef7fae */ /* 0x000fe8000b901d50 */
[----:B------:R1:W-:Y:S04]  /*6ec0*/  LDGSTS.E.BYPASS.LTC128B.128 [R239+0x16800], desc[UR16][R8.64+0x180] ;  /* 0x1680018008ef7fae */ /* 0x0003e8000b901d50 */
[----:B------:R-:W-:Y:S04]  /*6ed0*/  LDGSTS.E.BYPASS.LTC128B.128 [R239+0x11000], desc[UR16][R4.64] ;  /* 0x1100000004ef7fae */ /* 0x000fe8000b901d50 */
[----:B------:R-:W-:Y:S04]  /*6ee0*/  LDGSTS.E.BYPASS.LTC128B.128 [R239+0x13000], desc[UR16][R12.64+0x80] ;  /* 0x130000800cef7fae */ /* 0x000fe8000b901d50 */
[----:B------:R-:W-:Y:S04]  /*6ef0*/  LDGSTS.E.BYPASS.LTC128B.128 [R239+0x15000], desc[UR16][R12.64+0x100] ;  /* 0x150001000cef7fae */ /* 0x000fe8000b901d50 */
[----:B------:R-:W-:Y:S04]  /*6f00*/  LDGSTS.E.BYPASS.LTC128B.128 [R239+0x17000], desc[UR16][R12.64+0x180] ;  /* 0x170001800cef7fae */ /* 0x000fe8000b901d50 */
[----:B------:R2:W-:Y:S04]  /*6f10*/  LDGSTS.E.BYPASS.LTC128B.128 [R239+0x11800], desc[UR16][R14.64] ;  /* 0x118000000eef7fae */ /* 0x0005e8000b901d50 */
[----:B------:R-:W-:Y:S04]  /*6f20*/  LDGSTS.E.BYPASS.LTC128B.128 [R239+0x13800], desc[UR16][R24.64+0x80] ;  /* 0x1380008018ef7fae */ /* 0x000fe8000b901d50 */
[----:B------:R-:W-:Y:S04]  /*6f30*/  LDGSTS.E.BYPASS.LTC128B.128 [R239+0x15800], desc[UR16][R24.64+0x100] ;  /* 0x1580010018ef7fae */ /* 0x000fe8000b901d50 */
[----:B------:R3:W-:Y:S04]  /*6f40*/  LDGSTS.E.BYPASS.LTC128B.128 [R239+0x17800], desc[UR16][R24.64+0x180] ;  /* 0x1780018018ef7fae */ /* 0x0007e8000b901d50 */
[----:B------:R-:W-:Y:S04]  /*6f50*/  LDSM.16.M88.4 R32, [R234] ;  /* 0x00000000ea20783b */ /* 0x000fe80000000200 */
[----:B------:R-:W4:Y:S04]  /*6f60*/  LDSM.16.M88.4 R16, [R233+0x8000] ;  /* 0x00800000e910783b */ /* 0x000f280000000200 */
[----:B------:R-:W5:Y:S04]  /*6f70*/  LDSM.16.M88.4 R180, [R233+0x8800] ;  /* 0x00880000e9b4783b */ /* 0x000f680000000200 */
[----:B------:R-:W5:Y:S04]  /*6f80*/  LDSM.16.M88.4 R172, [R233+0x9000] ;  /* 0x00900000e9ac783b */ /* 0x000f680000000200 */
[----:B------:R-:W5:Y:S04]  /*6f90*/  LDSM.16.M88.4 R20, [R233+0x9800] ;  /* 0x00980000e914783b */ /* 0x000f680000000200 */
[----:B-1----:R-:W-:Y:S04]  /*6fa0*/  LDSM.16.M88.4 R8, [R232] ;  /* 0x00000000e808783b */ /* 0x002fe80000000200 */
[----:B------:R-:W1:Y:S04]  /*6fb0*/  LDSM.16.M88.4 R196, [R231] ;  /* 0x00000000e7c4783b */ /* 0x000e680000000200 */
[----:B------:R-:W1:Y:S04]  /*6fc0*/  LDSM.16.M88.4 R192, [R223] ;  /* 0x00000000dfc0783b */ /* 0x000e680000000200 */
[----:B------:R-:W1:Y:S04]  /*6fd0*/  LDSM.16.M88.4 R188, [R222] ;  /* 0x00000000debc783b */ /* 0x000e680000000200 */
[----:B------:R-:W1:Y:S04]  /*6fe0*/  LDSM.16.M88.4 R28, [R221] ;  /* 0x00000000dd1c783b */ /* 0x000e680000000200 */
[----:B--2---:R-:W-:Y:S01]  /*6ff0*/  LDSM.16.M88.4 R12, [R230] ;  /* 0x00000000e60c783b */ /* 0x004fe20000000200 */
[C---:B----4-:R-:W-:Y:S03]  /*7000*/  HMMA.16816.F32 R4, R32.reuse, R16, RZ ;  /* 0x000000102004723c */ /* 0x050fe600000018ff */
[----:B---3--:R-:W2:Y:S04]  /*7010*/  LDSM.16.M88.4 R24, [R227+0x8000] ;  /* 0x00800000e318783b */ /* 0x008ea80000000200 */
[----:B------:R-:W-:Y:S01]  /*7020*/  LDSM.16.M88.4 R200, [R227+0xe000] ;  /* 0x00e00000e3c8783b */ /* 0x000fe20000000200 */
[C---:B-----5:R-:W-:Y:S03]  /*7030*/  HMMA.16816.F32 R184, R32.reuse, R180, RZ ;  /* 0x000000b420b8723c */ /* 0x060fe600000018ff */
[----:B------:R-:W0:Y:S03]  /*7040*/  LDGDEPBAR ;  /* 0x00000000000079af */ /* 0x000e260000000000 */
[C---:B------:R-:W-:Y:S06]  /*7050*/  HMMA.16816.F32 R16, R32.reuse, R18, RZ ;  /* 0x000000122010723c */ /* 0x040fec00000018ff */
[C---:B------:R-:W-:Y:S06]  /*7060*/  HMMA.16816.F32 R180, R32.reuse, R182, RZ ;  /* 0x000000b620b4723c */ /* 0x040fec00000018ff */
        /* <DEDUP_REMOVED lines=31> */
[C---:B-----5:R-:W-:Y:S06]  /*7260*/  HMMA.16816.F32 R4, R8.reuse, R188, R4 ;  /* 0x000000bc0804723c */ /* 0x060fec0000001804 */
[C---:B------:R-:W-:Y:S01]  /*7270*/  HMMA.16816.F32 R16, R8.reuse, R190, R16 ;  /* 0x000000be0810723c */ /* 0x040fe20000001810 */
[----:B------:R-:W5:Y:S05]  /*7280*/  LDSM.16.M88.4 R188, [R233+0xb000] ;  /* 0x00b00000e9bc783b */ /* 0x000f6a0000000200 */
[C---:B------:R-:W-:Y:S06]  /*7290*/  HMMA.16816.F32 R184, R8.reuse, R28, R184 ;  /* 0x0000001c08b8723c */ /* 0x040fec00000018b8 */
[C---:B------:R-:W-:Y:S01]  /*72a0*/  HMMA.16816.F32 R180, R8.reuse, R30, R180 ;  /* 0x0000001e08b4723c */ /* 0x040fe200000018b4 */
[----:B------:R-:W5:Y:S05]  /*72b0*/  LDSM.16.M88.4 R28, [R233+0xb800] ;  /* 0x00b80000e91c783b */ /* 0x000f6a0000000200 */
[C---:B--2---:R-:W-:Y:S06]  /*72c0*/  HMMA.16816.F32 R176, R8.reuse, R24, R176 ;  /* 0x0000001808b0723c */ /* 0x044fec00000018b0 */
[C---:B------:R-:W-:Y:S01]  /*72d0*/  HMMA.16816.F32 R172, R8.reuse, R26, R172 ;  /* 0x0000001a08ac723c */ /* 0x040fe200000018ac */
[----:B------:R-:W-:Y:S05]  /*72e0*/  LDSM.16.M88.4 R24, [R219] ;  /* 0x00000000db18783b */ /* 0x000fea0000000200 */
[C---:B---3--:R-:W-:Y:S06]  /*72f0*/  HMMA.16816.F32 R168, R8.reuse, R20, R168 ;  /* 0x0000001408a8723c */ /* 0x048fec00000018a8 */
[----:B------:R-:W-:Y:S01]  /*7300*/  HMMA.16816.F32 R32, R8, R22, R32 ;  /* 0x000000160820723c */ /* 0x000fe20000001820 */
[----:B------:R-:W2:Y:S04]  /*7310*/  LDSM.16.M88.4 R8, [R232+0x2000] ;  /* 0x00200000e808783b */ /* 0x000ea80000000200 */
[----:B------:R-:W3:Y:S01]  /*7320*/  LDSM.16.M88.4 R20, [R218] ;  /* 0x00000000da14783b */ /* 0x000ee20000000200 */
[C---:B-1----:R-:W-:Y:S06]  /*7330*/  HMMA.16816.F32 R4, R12.reuse, R196, R4 ;  /* 0x000000c40c04723c */ /* 0x042fec0000001804 */
[C---:B------:R-:W-:Y:S01]  /*7340*/  HMMA.16816.F32 R16, R12.reuse, R198, R16 ;  /* 0x000000c60c10723c */ /* 0x040fe20000001810 */
[----:B------:R-:W1:Y:S05]  /*7350*/  LDSM.16.M88.4 R196, [R217] ;  /* 0x00000000d9c4783b */ /* 0x000e6a0000000200 */
[C---:B----4-:R-:W-:Y:S06]  /*7360*/  HMMA.16816.F32 R184, R12.reuse, R192, R184 ;  /* 0x000000c00cb8723c */ /* 0x050fec00000018b8 */
[C---:B------:R-:W-:Y:S01]  /*7370*/  HMMA.16816.F32 R180, R12.reuse, R194, R180 ;  /* 0x000000c20cb4723c */ /* 0x040fe200000018b4 */
[----:B------:R-:W4:Y:S05]  /*7380*/  LDSM.16.M88.4 R192, [R216] ;  /* 0x00000000d8c0783b */ /* 0x000f2a0000000200 */
[C---:B-----5:R-:W-:Y:S06]  /*7390*/  HMMA.16816.F32 R176, R12.reuse, R188, R176 ;  /* 0x000000bc0cb0723c */ /* 0x060fec00000018b0 */
[C---:B------:R-:W-:Y:S01]  /*73a0*/  HMMA.16816.F32 R172, R12.reuse, R190, R172 ;  /* 0x000000be0cac723c */ /* 0x040fe200000018ac */
        /* <DEDUP_REMOVED lines=30> */
[----:B------:R-:W5:Y:S01]  /*7590*/  LDSM.16.M88.4 R12, [R233+0xc800] ;  /* 0x00c80000e90c783b */ /* 0x000f620000000200 */
        /* <DEDUP_REMOVED lines=8> */
[----:B------:R-:W-:Y:S05]  /*7620*/  LDSM.16.M88.4 R24, [R215] ;  /* 0x00000000d718783b */ /* 0x000fea0000000200 */
[C---:B---3--:R-:W-:Y:S06]  /*7630*/  HMMA.16816.F32 R168, R8.reuse, R20, R168 ;  /* 0x0000001408a8723c */ /* 0x048fec00000018a8 */
[----:B------:R-:W-:Y:S01]  /*7640*/  HMMA.16816.F32 R32, R8, R22, R32 ;  /* 0x000000160820723c */ /* 0x000fe20000001820 */
[----:B------:R-:W2:Y:S04]  /*7650*/  LDSM.16.M88.4 R8, [R232+0x4000] ;  /* 0x00400000e808783b */ /* 0x000ea80000000200 */
[----:B------:R-:W3:Y:S01]  /*7660*/  LDSM.16.M88.4 R20, [R214] ;  /* 0x00000000d614783b */ /* 0x000ee20000000200 */
        /* <DEDUP_REMOVED lines=9> */
[C---:B----4-:R-:W-:Y:S06]  /*7700*/  HMMA.16816.F32 R168, R188.reuse, R192, R168 ;  /* 0x000000c0bca8723c */ /* 0x050fec00000018a8 */
[----:B------:R-:W-:Y:S01]  /*7710*/  HMMA.16816.F32 R32, R188, R194, R32 ;  /* 0x000000c2bc20723c */ /* 0x000fe20000001820 */
[----:B------:R-:W-:Y:S04]  /*7720*/  LDSM.16.M88.4 R192, [R227+0xc000] ;  /* 0x00c00000e3c0783b */ /* 0x000fe80000000200 */
[----:B------:R-:W-:Y:S01]  /*7730*/  LDSM.16.M88.4 R188, [R227+0xc800] ;  /* 0x00c80000e3bc783b */ /* 0x000fe20000000200 */
[C---:B--2---:R-:W-:Y:S06]  /*7740*/  HMMA.16816.F32 R4, R8.reuse, R24, R4 ;  /* 0x000000180804723c */ /* 0x044fec0000001804 */
[C---:B------:R-:W-:Y:S01]  /*7750*/  HMMA.16816.F32 R16, R8.reuse, R26, R16 ;  /* 0x0000001a0810723c */ /* 0x040fe20000001810 */
[----:B------:R-:W1:Y:S05]  /*7760*/  LDSM.16.M88.4 R24, [R230+0x4000] ;  /* 0x00400000e618783b */ /* 0x000e6a0000000200 */
[C---:B---3--:R-:W-:Y:S06]  /*7770*/  HMMA.16816.F32 R184, R8.reuse, R20, R184 ;  /* 0x0000001408b8723c */ /* 0x048fec00000018b8 */
[C---:B------:R-:W-:Y:S01]  /*7780*/  HMMA.16816.F32 R180, R8.reuse, R22, R180 ;  /* 0x0000001608b4723c */ /* 0x040fe200000018b4 */
[----:B------:R-:W2:Y:S05]  /*7790*/  LDSM.16.M88.4 R20, [R227+0xd000] ;  /* 0x00d00000e314783b */ /* 0x000eaa0000000200 */
[C---:B-----5:R-:W-:Y:S06]  /*77a0*/  HMMA.16816.F32 R176, R8.reuse, R28, R176 ;  /* 0x0000001c08b0723c */ /* 0x060fec00000018b0 */
        /* <DEDUP_REMOVED lines=15> */
[----:B---3--:R-:W-:Y:S06]  /*78a0*/  HMMA.16816.F32 R168, R24, R28, R168 ;  /* 0x0000001c18a8723c */ /* 0x008fec00000018a8 */
[C---:B----4-:R-:W-:Y:S06]  /*78b0*/  HMMA.16816.F32 R4, R8.reuse, R12, R4 ;  /* 0x0000000c0804723c */ /* 0x050fec0000001804 */
[----:B------:R-:W-:Y:S01]  /*78c0*/  HMMA.16816.F32 R16, R8, R14, R16 ;  /* 0x0000000e0810723c */ /* 0x000fe20000001810 */
[----:B------:R-:W-:Y:S05]  /*78d0*/  LDSM.16.M88.4 R12, [R211] ;  /* 0x00000000d30c783b */ /* 0x000fea0000000200 */
[----:B------:R-:W-:Y:S01]  /*78e0*/  HMMA.16816.F32 R32, R24, R30, R32 ;  /* 0x0000001e1820723c */ /* 0x000fe20000001820 */
[----:B------:R-:W3:Y:S04]  /*78f0*/  LDSM.16.M88.4 R28, [R232+0x6000] ;  /* 0x00600000e81c783b */ /* 0x000ee80000000200 */
[----:B------:R-:W4:Y:S01]  /*7900*/  LDSM.16.M88.4 R24, [R220+0x5800] ;  /* 0x00580000dc18783b */ /* 0x000f220000000200 */
[----:B-1----:R-:W-:Y:S06]  /*7910*/  HMMA.16816.F32 R176, R8, R192, R176 ;  /* 0x000000c008b0723c */ /* 0x002fec00000018b0 */
[C---:B-----5:R-:W-:Y:S06]  /*7920*/  HMMA.16816.F32 R4, R196.reuse, R188, R4 ;  /* 0x000000bcc404723c */ /* 0x060fec0000001804 */
[----:B------:R-:W-:Y:S01]  /*7930*/  HMMA.16816.F32 R16, R196, R190, R16 ;  /* 0x000000bec410723c */ /* 0x000fe20000001810 */
[----:B------:R-:W1:Y:S05]  /*7940*/  LDSM.16.M88.4 R188, [R233+0xf000] ;  /* 0x00f00000e9bc783b */ /* 0x000e6a0000000200 */
[C---:B--2---:R-:W-:Y:S06]  /*7950*/  HMMA.16816.F32 R184, R8.reuse, R20, R184 ;  /* 0x0000001408b8723c */ /* 0x044fec00000018b8 */
[C---:B------:R-:W-:Y:S01]  /*7960*/  HMMA.16816.F32 R180, R8.reuse, R22, R180 ;  /* 0x0000001608b4723c */ /* 0x040fe200000018b4 */
[----:B------:R-:W2:Y:S05]  /*7970*/  LDSM.16.M88.4 R20, [R230+0x6000] ;  /* 0x00600000e614783b */ /* 0x000eaa0000000200 */
[----:B------:R-:W-:Y:S01]  /*7980*/  HMMA.16816.F32 R172, R8, R194, R172 ;  /* 0x000000c208ac723c */ /* 0x000fe200000018ac */
[----:B------:R-:W5:Y:S05]  /*7990*/  LDSM.16.M88.4 R192, [R233+0xe800] ;  /* 0x00e80000e9c0783b */ /* 0x000f6a0000000200 */
[C---:B---3--:R-:W-:Y:S06]  /*79a0*/  HMMA.16816.F32 R4, R28.reuse, R12, R4 ;  /* 0x0000000c1c04723c */ /* 0x048fec0000001804 */
[----:B------:R-:W-:Y:S01]  /*79b0*/  HMMA.16816.F32 R16, R28, R14, R16 ;  /* 0x0000000e1c10723c */ /* 0x000fe20000001810 */
[----:B------:R-:W-:Y:S05]  /*79c0*/  LDSM.16.M88.4 R12, [R229+0x6000] ;  /* 0x00600000e50c783b */ /* 0x000fea0000000200 */
[C---:B----4-:R-:W-:Y:S06]  /*79d0*/  HMMA.16816.F32 R168, R8.reuse, R24, R168 ;  /* 0x0000001808a8723c */ /* 0x050fec00000018a8 */
[----:B------:R-:W-:Y:S01]  /*79e0*/  HMMA.16816.F32 R32, R8, R26, R32 ;  /* 0x0000001a0820723c */ /* 0x000fe20000001820 */
[----:B------:R-:W3:Y:S04]  /*79f0*/  LDSM.16.M88.4 R8, [R220+0x6000] ;  /* 0x00600000dc08783b */ /* 0x000ee80000000200 */
[----:B------:R-:W4:Y:S01]  /*7a00*/  LDSM.16.M88.4 R24, [R210] ;  /* 0x00000000d218783b */ /* 0x000f220000000200 */
[----:B-1----:R-:W-:Y:S06]  /*7a10*/  HMMA.16816.F32 R176, R196, R188, R176 ;  /* 0x000000bcc4b0723c */ /* 0x002fec00000018b0 */
[C---:B--2---:R-:W-:Y:S06]  /*7a20*/  HMMA.16816.F32 R4, R20.reuse, R200, R4 ;  /* 0x000000c81404723c */ /* 0x044fec0000001804 */
[----:B------:R-:W-:Y:S06]  /*7a30*/  HMMA.16816.F32 R16, R20, R202, R16 ;  /* 0x000000ca1410723c */ /* 0x000fec0000001810 */
[C---:B-----5:R-:W-:Y:S06]  /*7a40*/  HMMA.16816.F32 R184, R196.reuse, R192, R184 ;  /* 0x000000c0c4b8723c */ /* 0x060fec00000018b8 */
[C---:B------:R-:W-:Y:S01]  /*7a50*/  HMMA.16816.F32 R180, R196.reuse, R194, R180 ;  /* 0x000000c2c4b4723c */ /* 0x040fe200000018b4 */
[----:B------:R-:W1:Y:S05]  /*7a60*/  LDSM.16.M88.4 R192, [R233+0xf800] ;  /* 0x00f80000e9c0783b */ /* 0x000e6a0000000200 */
[----:B------:R-:W-:Y:S01]  /*7a70*/  HMMA.16816.F32 R188, R196, R190, R172 ;  /* 0x000000bec4bc723c */ /* 0x000fe200000018ac */
[----:B------:R-:W2:Y:S05]  /*7a80*/  LDSM.16.M88.4 R172, [R227+0xe800] ;  /* 0x00e80000e3ac783b */ /* 0x000eaa0000000200 */
[C---:B---3--:R-:W-:Y:S06]  /*7a90*/  HMMA.16816.F32 R4, R12.reuse, R8, R4 ;  /* 0x000000080c04723c */ /* 0x048fec0000001804 */
[----:B------:R-:W-:Y:S01]  /*7aa0*/  HMMA.16816.F32 R16, R12, R10, R16 ;  /* 0x0000000a0c10723c */ /* 0x000fe20000001810 */
[----:B------:R-:W3:Y:S05]  /*7ab0*/  LDSM.16.M88.4 R8, [R209] ;  /* 0x00000000d108783b */ /* 0x000eea0000000200 */
[C---:B----4-:R-:W-:Y:S06]  /*7ac0*/  HMMA.16816.F32 R184, R28.reuse, R24, R184 ;  /* 0x000000181cb8723c */ /* 0x050fec00000018b8 */
[----:B------:R-:W-:Y:S01]  /*7ad0*/  HMMA.16816.F32 R180, R28, R26, R180 ;  /* 0x0000001a1cb4723c */ /* 0x000fe200000018b4 */
[----:B------:R-:W4:Y:S05]  /*7ae0*/  LDSM.16.M88.4 R24, [R220+0x6800] ;  /* 0x00680000dc18783b */ /* 0x000f2a0000000200 */
[----:B------:R-:W-:Y:S01]  /*7af0*/  FMUL.FTZ R4, R4, UR23 ;  /* 0x0000001704047c20 */ /* 0x000fe20008410000 */
[----:B------:R-:W-:Y:S01]  /*7b00*/  FMUL.FTZ R0, R5, UR23 ;  /* 0x0000001705007c20 */ /* 0x000fe20008410000 */
[----:B------:R-:W-:-:S02]  /*7b10*/  FMUL.FTZ R167, R6, UR23 ;  /* 0x0000001706a77c20 */ /* 0x000fc40008410000 */
[----:B------:R5:W4:Y:S01]  /*7b20*/  MUFU.TANH R166, R4 ;  /* 0x0000000400a67308 */ /* 0x000b220000002400 */
[----:B-1----:R-:W-:Y:S01]  /*7b30*/  HMMA.16816.F32 R168, R196, R192, R168 ;  /* 0x000000c0c4a8723c */ /* 0x002fe200000018a8 */
[----:B------:R-:W-:Y:S01]  /*7b40*/  FMUL.FTZ R16, R16, UR23 ;  /* 0x0000001710107c20 */ /* 0x000fe20008410000 */
[----:B------:R-:W-:-:S04]  /*7b50*/  FMUL.FTZ R17, R17, UR23 ;  /* 0x0000001711117c20 */ /* 0x000fc80008410000 */
[----:B------:R-:W-:Y:S01]  /*7b60*/  HMMA.16816.F32 R32, R196, R194, R32 ;  /* 0x000000c2c420723c */ /* 0x000fe20000001820 */
[----:B------:R-:W-:Y:S01]  /*7b70*/  FMUL.FTZ R192, R7, UR23 ;  /* 0x0000001707c07c20 */ /* 0x000fe20008410000 */
[----:B------:R-:W-:Y:S01]  /*7b80*/  FMUL.FTZ R193, R18, UR23 ;  /* 0x0000001712c17c20 */ /* 0x000fe20008410000 */
[----:B------:R-:W1:Y:S03]  /*7b90*/  MUFU.TANH R167, R167 ;  /* 0x000000a700a77308 */ /* 0x000e660000002400 */
[----:B--2---:R-:W-:Y:S01]  /*7ba0*/  HMMA.16816.F32 R184, R20, R172, R184 ;  /* 0x000000ac14b8723c */ /* 0x004fe200000018b8 */
[----:B------:R-:W-:Y:S01]  /*7bb0*/  FMUL.FTZ R194, R19, UR23 ;  /* 0x0000001713c27c20 */ /* 0x000fe20008410000 */
[----:B-----5:R-:W2:Y:S03]  /*7bc0*/  LDSM.16.M88.4 R4, [R227+0xf000] ;  /* 0x00f00000e304783b */ /* 0x020ea60000000200 */
[----:B------:R-:W5:Y:S01]  /*7bd0*/  MUFU.TANH R0, R0 ;  /* 0x0000000000007308 */ /* 0x000f620000002400 */
[C---:B---3--:R-:W-:Y:S06]  /*7be0*/  HMMA.16816.F32 R176, R28.reuse, R8, R176 ;  /* 0x000000081cb0723c */ /* 0x048fec00000018b0 */
[----:B------:R-:W-:Y:S01]  /*7bf0*/  HMMA.16816.F32 R188, R28, R10, R188 ;  /* 0x0000000a1cbc723c */ /* 0x000fe200000018bc */
[----:B------:R-:W-:Y:S01]  /*7c00*/  LDSM.16.M88.4 R8, [R220+0x7000] ;  /* 0x00700000dc08783b */ /* 0x000fe20000000200 */
[----:B------:R-:W3:Y:S04]  /*7c10*/  MUFU.TANH R192, R192 ;  /* 0x000000c000c07308 */ /* 0x000ee80000002400 */
[----:B------:R-:W-:Y:S01]  /*7c20*/  HMMA.16816.F32 R180, R20, R174, R180 ;  /* 0x000000ae14b4723c */ /* 0x000fe200000018b4 */
[----:B------:R-:W1:Y:S03]  /*7c30*/  LDSM.16.M88.4 R172, [R208] ;  /* 0x00000000d0ac783b */ /* 0x000e660000000200 */
[----:B------:R-:W-:Y:S02]  /*7c40*/  MUFU.TANH R193, R193 ;  /* 0x000000c100c17308 */ /* 0x000fe40000002400 */
[C---:B----4-:R-:W-:Y:S06]  /*7c50*/  HMMA.16816.F32 R184, R12.reuse, R24, R184 ;  /* 0x000000180cb8723c */ /* 0x050fec00000018b8 */
[----:B------:R-:W-:Y:S08]  /*7c60*/  MUFU.TANH R24, R16 ;  /* 0x0000001000187308 */ /* 0x000ff00000002400 */
[----:B------:R4:W-:Y:S04]  /*7c70*/  MUFU.TANH R25, R17 ;  /* 0x0000001100197308 */ /* 0x0009e80000002400 */
[----:B------:R-:W-:Y:S04]  /*7c80*/  HMMA.16816.F32 R180, R12, R26, R180 ;  /* 0x0000001a0cb4723c */ /* 0x000fe800000018b4 */
[----:B------:R-:W-:Y:S02]  /*7c90*/  MUFU.TANH R194, R194 ;  /* 0x000000c200c27308 */ /* 0x000fe40000002400 */
[----:B--2---:R-:W-:Y:S01]  /*7ca0*/  HMMA.16816.F32 R176, R20, R4, R176 ;  /* 0x0000000414b0723c */ /* 0x004fe200000018b0 */
[----:B------:R-:W-:Y:S01]  /*7cb0*/  FMUL.FTZ R26, R186, UR23 ;  /* 0x00000017ba1a7c20 */ /* 0x000fe20008410000 */
[----:B------:R-:W-:Y:S01]  /*7cc0*/  FMUL.FTZ R195, R184, UR23 ;  /* 0x00000017b8c37c20 */ /* 0x000fe20008410000 */
[----:B------:R-:W-:-:S03]  /*7cd0*/  FMUL.FTZ R184, R185, UR23 ;  /* 0x00000017b9b87c20 */ /* 0x000fc60008410000 */
[----:B------:R-:W-:Y:S01]  /*7ce0*/  HMMA.16816.F32 R188, R20, R6, R188 ;  /* 0x0000000614bc723c */ /* 0x000fe200000018bc */
[----:B----4-:R-:W2:Y:S01]  /*7cf0*/  LDSM.16.M88.4 R16, [R227+0xf800] ;  /* 0x00f80000e310783b */ /* 0x010ea20000000200 */
[----:B------:R-:W-:Y:S01]  /*7d00*/  IMAD.U32 R4, RZ, RZ, UR21 ;  /* 0x00000015ff047e24 */ /* 0x000fe2000f8e00ff */
[----:B------:R-:W4:Y:S03]  /*7d10*/  MUFU.TANH R27, R195 ;  /* 0x000000c3001b7308 */ /* 0x000f260000002400 */
[C---:B-1----:R-:W-:Y:S05]  /*7d20*/  HMMA.16816.F32 R168, R28.reuse, R172, R168 ;  /* 0x000000ac1ca8723c */ /* 0x042fea00000018a8 */
[----:B------:R-:W1:Y:S01]  /*7d30*/  MUFU.TANH R26, R26 ;  /* 0x0000001a001a7308 */ /* 0x000e620000002400 */
[----:B------:R-:W-:Y:S01]  /*7d40*/  HMMA.16816.F32 R32, R28, R174, R32 ;  /* 0x000000ae1c20723c */ /* 0x000fe20000001820 */
[----:B------:R-:W-:Y:S01]  /*7d50*/  FMUL.FTZ R172, R187, UR23 ;  /* 0x00000017bbac7c20 */ /* 0x000fe20008410000 */
[----:B------:R-:W-:-:S04]  /*7d60*/  FMUL.FTZ R180, R180, UR23 ;  /* 0x00000017b4b47c20 */ /* 0x000fc80008410000 */
[----:B------:R-:W-:Y:S01]  /*7d70*/  HMMA.16816.F32 R176, R12, R8, R176 ;  /* 0x000000080cb0723c */ /* 0x000fe200000018b0 */
[----:B------:R-:W1:Y:S01]  /*7d80*/  MUFU.TANH R184, R184 ;  /* 0x000000b800b87308 */ /* 0x000e620000002400 */
[----:B------:R-:W-:Y:S01]  /*7d90*/  FMUL.FTZ R29, R181, UR23 ;  /* 0x00000017b51d7c20 */ /* 0x000fe20008410000 */
[----:B------:R-:W-:-:S03]  /*7da0*/  FMUL.FTZ R30, R183, UR23 ;  /* 0x00000017b71e7c20 */ /* 0x000fc60008410000 */
[----:B------:R-:W-:Y:S01]  /*7db0*/  HMMA.16816.F32 R188, R12, R10, R188 ;  /* 0x0000000a0cbc723c */ /* 0x000fe200000018bc */
[----:B------:R-:W-:Y:S02]  /*7dc0*/  IMAD R9, R4, 0x40, R245 ;  /* 0x0000004004097824 */ /* 0x000fe400078e02f5 */
[----:B------:R-:W1:Y:S02]  /*7dd0*/  MUFU.TANH R172, R172 ;  /* 0x000000ac00ac7308 */ /* 0x000e640000002400 */
[C---:B------:R-:W-:Y:S01]  /*7de0*/  VIADD R5, R9.reuse, 0x1 ;  /* 0x0000000109057836 */ /* 0x040fe20000000000 */
[CC--:B------:R-:W-:Y:S01]  /*7df0*/  ISETP.GE.AND P5, PT, R9.reuse, R243.reuse, PT ;  /* 0x000000f30900720c */ /* 0x0c0fe20003fa6270 */
[C---:B------:R-:W-:Y:S01]  /*7e00*/  VIADD R31, R9.reuse, 0x8 ;  /* 0x00000008091f7836 */ /* 0x040fe20000000000 */
[-C--:B------:R-:W-:Y:S02]  /*7e10*/  ISETP.GE.AND P0, PT, R9, R238.reuse, PT ;  /* 0x000000ee0900720c */ /* 0x080fe40003f06270 */
[C---:B------:R-:W-:Y:S01]  /*7e20*/  ISETP.GE.AND P4, PT, R5.reuse, R243, PT ;  /* 0x000000f30500720c */ /* 0x040fe20003f86270 */
[----:B------:R-:W-:Y:S01]  /*7e30*/  MUFU.TANH R29, R29 ;  /* 0x0000001d001d7308 */ /* 0x000fe20000002400 */
[----:B------:R-:W-:-:S02]  /*7e40*/  ISETP.GE.AND P2, PT, R5, R238, PT ;  /* 0x000000ee0500720c */ /* 0x000fc40003f46270 */
[C---:B------:R-:W-:Y:S02]  /*7e50*/  ISETP.LT.OR P4, PT, R5.reuse, R244, P4 ;  /* 0x000000f40500720c */ /* 0x040fe40002781670 */
[----:B------:R-:W-:Y:S01]  /*7e60*/  ISETP.LT.OR P2, PT, R5, R242, P2 ;  /* 0x000000f20500720c */ /* 0x000fe20001741670 */
[C---:B--2---:R-:W-:Y:S01]  /*7e70*/  HMMA.16816.F32 R168, R20.reuse, R16, R168 ;  /* 0x0000001014a8723c */ /* 0x044fe200000018a8 */
[----:B------:R-:W2:Y:S01]  /*7e80*/  LDSM.16.M88.4 R4, [R220+0x7800] ;  /* 0x00780000dc04783b */ /* 0x000ea20000000200 */
[C---:B------:R-:W-:Y:S01]  /*7e90*/  ISETP.LT.OR P5, PT, R9.reuse, R244, P5 ;  /* 0x000000f40900720c */ /* 0x040fe20002fa1670 */
[----:B------:R-:W-:Y:S01]  /*7ea0*/  FMUL.FTZ R176, R176, UR23 ;  /* 0x00000017b0b07c20 */ /* 0x000fe20008410000 */
[C---:B------:R-:W-:Y:S01]  /*7eb0*/  ISETP.LT.OR P0, PT, R9.reuse, R242, P0 ;  /* 0x000000f20900720c */ /* 0x040fe20000701670 */
[----:B------:R-:W-:Y:S01]  /*7ec0*/  FMUL.FTZ R178, R178, UR23 ;  /* 0x00000017b2b27c20 */ /* 0x000fe20008410000 */
[----:B------:R-:W-:Y:S01]  /*7ed0*/  FSEL R11, R166, -INF , !P5 ;  /* 0xff800000a60b7808 */ /* 0x000fe20006800000 */
[----:B------:R-:W-:Y:S01]  /*7ee0*/  VIADD R17, R9, 0x9 ;  /* 0x0000000909117836 */ /* 0x000fe20000000000 */
[----:B------:R-:W-:Y:S01]  /*7ef0*/  FSEL R8, R167, -INF , !P0 ;  /* 0xff800000a7087808 */ /* 0x000fe20004000000 */
[----:B------:R-:W-:Y:S01]  /*7f00*/  HMMA.16816.F32 R32, R20, R18, R32 ;  /* 0x000000121420723c */ /* 0x000fe20000001820 */
[-C--:B------:R-:W-:Y:S01]  /*7f10*/  ISETP.GE.AND P6, PT, R31, R243.reuse, PT ;  /* 0x000000f31f00720c */ /* 0x080fe20003fc6270 */
[----:B------:R-:W1:Y:S01]  /*7f20*/  MUFU.TANH R197, R176 ;  /* 0x000000b000c57308 */ /* 0x000e620000002400 */
[CC--:B------:R-:W-:Y:S01]  /*7f30*/  ISETP.GE.AND P5, PT, R17.reuse, R243.reuse, PT ;  /* 0x000000f31100720c */ /* 0x0c0fe20003fa6270 */
[----:B------:R-:W-:Y:S01]  /*7f40*/  FMUL.FTZ R16, R182, UR23 ;  /* 0x00000017b6107c20 */ /* 0x000fe20008410000 */
[----:B------:R-:W-:Y:S01]  /*7f50*/  ISETP.GE.AND P0, PT, R17, R238, PT ;  /* 0x000000ee1100720c */ /* 0x000fe20003f06270 */
[----:B------:R-:W-:Y:S01]  /*7f60*/  FMUL.FTZ R188, R188, UR23 ;  /* 0x00000017bcbc7c20 */ /* 0x000fe20008410000 */
[----:B------:R-:W-:Y:S01]  /*7f70*/  VIADD R21, R9, 0x10 ;  /* 0x0000001009157836 */ /* 0x000fe20000000000 */
[----:B------:R-:W-:Y:S01]  /*7f80*/  ISETP.LT.OR P5, PT, R17, R244, P5 ;  /* 0x000000f41100720c */ /* 0x000fe20002fa1670 */
[----:B------:R-:W-:Y:S01]  /*7f90*/  VIADD R23, R9, 0x11 ;  /* 0x0000001109177836 */ /* 0x000fe20000000000 */
[----:B------:R-:W-:Y:S01]  /*7fa0*/  ISETP.LT.OR P0, PT, R17, R242, P0 ;  /* 0x000000f21100720c */ /* 0x000fe20000701670 */
[----:B------:R-:W1:Y:S01]  /*7fb0*/  MUFU.TANH R18, R178 ;  /* 0x000000b200127308 */ /* 0x000e620000002400 */
[----:B-----5:R-:W-:Y:S01]  /*7fc0*/  FSEL R17, R0, -INF , !P4 ;  /* 0xff80000000117808 */ /* 0x020fe20006000000 */
[----:B------:R-:W-:Y:S01]  /*7fd0*/  FMUL.FTZ R177, R177, UR23 ;  /* 0x00000017b1b17c20 */ /* 0x000fe20008410000 */
[----:B---3--:R-:W-:Y:S01]  /*7fe0*/  FSEL R0, R192, -INF , !P2 ;  /* 0xff800000c0007808 */ /* 0x008fe20005000000 */
[----:B------:R-:W-:Y:S01]  /*7ff0*/  FMUL.FTZ R192, R190, UR23 ;  /* 0x00000017bec07c20 */ /* 0x000fe20008410000 */
[----:B------:R-:W-:Y:S01]  /*8000*/  ISETP.GE.AND P4, PT, R21, R243, PT ;  /* 0x000000f31500720c */ /* 0x000fe20003f86270 */
[----:B------:R-:W-:Y:S01]  /*8010*/  FMUL.FTZ R166, R189, UR23 ;  /* 0x00000017bda67c20 */ /* 0x000fe20008410000 */
[-C--:B------:R-:W-:Y:S01]  /*8020*/  ISETP.GE.AND P2, PT, R21, R238.reuse, PT ;  /* 0x000000ee1500720c */ /* 0x080fe20003f46270 */
[----:B------:R-:W3:Y:S01]  /*8030*/  MUFU.TANH R30, R30 ;  /* 0x0000001e001e7308 */ /* 0x000ee20000002400 */
[----:B------:R-:W-:Y:S01]  /*8040*/  ISETP.GE.AND P1, PT, R31, R238, PT ;  /* 0x000000ee1f00720c */ /* 0x000fe20003f26270 */
[----:B------:R-:W-:Y:S01]  /*8050*/  FMUL.FTZ R190, R191, UR23 ;  /* 0x00000017bfbe7c20 */ /* 0x000fe20008410000 */
[----:B------:R-:W-:Y:S01]  /*8060*/  ISETP.LT.OR P4, PT, R21, R244, P4 ;  /* 0x000000f41500720c */ /* 0x000fe20002781670 */
[----:B------:R-:W-:Y:S01]  /*8070*/  VIADD R167, R9, 0x21 ;  /* 0x0000002109a77836 */ /* 0x000fe20000000000 */
[----:B------:R-:W-:Y:S01]  /*8080*/  ISETP.LT.OR P2, PT, R21, R242, P2 ;  /* 0x000000f21500720c */ /* 0x000fe20001741670 */
[----:B------:R-:W-:Y:S01]  /*8090*/  VIADD R21, R9, 0x19 ;  /* 0x0000001909157836 */ /* 0x000fe20000000000 */
[C---:B------:R-:W-:Y:S01]  /*80a0*/  ISETP.LT.OR P6, PT, R31.reuse, R244, P6 ;  /* 0x000000f41f00720c */ /* 0x040fe200037c1670 */
[----:B------:R-:W5:Y:S01]  /*80b0*/  MUFU.TANH R28, R180 ;  /* 0x000000b4001c7308 */ /* 0x000f620000002400 */
[----:B------:R-:W-:Y:S01]  /*80c0*/  ISETP.LT.OR P1, PT, R31, R242, P1 ;  /* 0x000000f21f00720c */ /* 0x000fe20000f21670 */
[----:B------:R-:W-:Y:S01]  /*80d0*/  FMUL.FTZ R31, R179, UR23 ;  /* 0x00000017b31f7c20 */ /* 0x000fe20008410000 */
[----:B----4-:R-:W-:Y:S01]  /*80e0*/  FSEL R27, R27, -INF , !P4 ;  /* 0xff8000001b1b7808 */ /* 0x010fe20006000000 */
[----:B------:R-:W-:-:S04]  /*80f0*/  DEPBAR.LE SB0, 0x0 ;  /* 0x000080000000791a */ /* 0x000fc80000000000 */
[C---:B--2---:R-:W-:Y:S01]  /*8100*/  HMMA.16816.F32 R168, R12.reuse, R4, R168 ;  /* 0x000000040ca8723c */ /* 0x044fe200000018a8 */
[----:B-1----:R-:W-:Y:S01]  /*8110*/  FSEL R26, R26, -INF , !P2 ;  /* 0xff8000001a1a7808 */ /* 0x002fe20005000000 */
[----:B------:R-:W1:Y:S01]  /*8120*/  MUFU.TANH R16, R16 ;  /* 0x0000001000107308 */ /* 0x000e620000002400 */
[----:B------:R-:W-:Y:S02]  /*8130*/  FSEL R19, R24, -INF , !P6 ;  /* 0xff80000018137808 */ /* 0x000fe40007000000 */
[----:B------:R-:W-:Y:S01]  /*8140*/  FSEL R10, R193, -INF , !P1 ;  /* 0xff800000c10a7808 */ /* 0x000fe20004800000 */
[----:B------:R-:W-:Y:S01]  /*8150*/  HMMA.16816.F32 R32, R12, R6, R32 ;  /* 0x000000060c20723c */ /* 0x000fe20000001820 */
[CC--:B------:R-:W-:Y:S02]  /*8160*/  ISETP.GE.AND P4, PT, R21.reuse, R243.reuse, PT ;  /* 0x000000f31500720c */ /* 0x0c0fe40003f86270 */
[----:B------:R-:W-:Y:S01]  /*8170*/  ISETP.GE.AND P2, PT, R21, R238, PT ;  /* 0x000000ee1500720c */ /* 0x000fe20003f46270 */
[----:B------:R-:W2:Y:S01]  /*8180*/  MUFU.TANH R193, R188 ;  /* 0x000000bc00c17308 */ /* 0x000ea20000002400 */
[----:B------:R-:W-:-:S02]  /*8190*/  ISETP.GE.AND P6, PT, R23, R243, PT ;  /* 0x000000f31700720c */ /* 0x000fc40003fc6270 */
[----:B------:R-:W-:Y:S01]  /*81a0*/  ISETP.GE.AND P1, PT, R23, R238, PT ;  /* 0x000000ee1700720c */ /* 0x000fe20003f26270 */
[----:B------:R-:W-:Y:S01]  /*81b0*/  VIADD R7, R9, 0x29 ;  /* 0x0000002909077836 */ /* 0x000fe20000000000 */
[----:B------:R-:W-:Y:S01]  /*81c0*/  ISETP.LT.OR P4, PT, R21, R244, P4 ;  /* 0x000000f41500720c */ /* 0x000fe20002781670 */
[----:B------:R-:W-:Y:S01]  /*81d0*/  VIADD R13, R9, 0x28 ;  /* 0x00000028090d7836 */ /* 0x000fe20000000000 */
[----:B------:R-:W-:Y:S01]  /*81e0*/  ISETP.LT.OR P2, PT, R21, R242, P2 ;  /* 0x000000f21500720c */ /* 0x000fe20001741670 */
[----:B------:R-:W-:Y:S01]  /*81f0*/  VIADD R21, R9, 0x20 ;  /* 0x0000002009157836 */ /* 0x000fe20000000000 */
[C---:B------:R-:W-:Y:S01]  /*8200*/  ISETP.LT.OR P6, PT, R23.reuse, R244, P6 ;  /* 0x000000f41700720c */ /* 0x040fe200037c1670 */
[----:B------:R-:W4:Y:S01]  /*8210*/  MUFU.TANH R192, R192 ;  /* 0x000000c000c07308 */ /* 0x000f220000002400 */
[----:B------:R-:W-:Y:S01]  /*8220*/  ISETP.LT.OR P1, PT, R23, R242, P1 ;  /* 0x000000f21700720c */ /* 0x000fe20000f21670 */
[----:B------:R-:W-:Y:S01]  /*8230*/  VIADD R23, R9, 0x18 ;  /* 0x0000001809177836 */ /* 0x000fe20000000000 */
[----:B------:R-:W-:Y:S01]  /*8240*/  FSEL R5, R25, -INF , !P5 ;  /* 0xff80000019057808 */ /* 0x000fe20006800000 */
[----:B------:R-:W-:Y:S01]  /*8250*/  FMUL.FTZ R169, R169, UR23 ;  /* 0x00000017a9a97c20 */ /* 0x000fe20008410000 */
[----:B------:R-:W-:Y:S01]  /*8260*/  FSEL R25, R184, -INF , !P6 ;  /* 0xff800000b8197808 */ /* 0x000fe20007000000 */
[----:B------:R-:W-:Y:S01]  /*8270*/  FMUL.FTZ R168, R168, UR23 ;  /* 0x00000017a8a87c20 */ /* 0x000fe20008410000 */
[----:B------:R-:W-:Y:S01]  /*8280*/  FSEL R24, R172, -INF , !P1 ;  /* 0xff800000ac187808 */ /* 0x000fe20004800000 */
[----:B------:R3:W4:Y:S01]  /*8290*/  MUFU.TANH R195, R177 ;  /* 0x000000b100c37308 */ /* 0x0007220000002400 */
[CC--:B------:R-:W-:Y:S01]  /*82a0*/  ISETP.GE.AND P6, PT, R21.reuse, R243.reuse, PT ;  /* 0x000000f31500720c */ /* 0x0c0fe20003fc6270 */
[----:B------:R-:W-:Y:S01]  /*82b0*/  FMUL.FTZ R170, R170, UR23 ;  /* 0x00000017aaaa7c20 */ /* 0x000fe20008410000 */
[C---:B------:R-:W-:Y:S01]  /*82c0*/  ISETP.GE.AND P1, PT, R21.reuse, R238, PT ;  /* 0x000000ee1500720c */ /* 0x040fe20003f26270 */
[----:B------:R-:W-:Y:S01]  /*82d0*/  FMUL.FTZ R179, R32, UR23 ;  /* 0x0000001720b37c20 */ /* 0x000fe20008410000 */
[----:B------:R-:W-:Y:S01]  /*82e0*/  ISETP.LT.OR P6, PT, R21, R244, P6 ;  /* 0x000000f41500720c */ /* 0x000fe200037c1670 */
[----:B------:R-:W-:Y:S01]  /*82f0*/  FMUL.FTZ R171, R171, UR23 ;  /* 0x00000017abab7c20 */ /* 0x000fe20008410000 */
[----:B------:R-:W-:Y:S01]  /*8300*/  ISETP.LT.OR P1, PT, R21, R242, P1 ;  /* 0x000000f21500720c */ /* 0x000fe20000f21670 */
[----:B------:R-:W4:Y:S01]  /*8310*/  MUFU.TANH R31, R31 ;  /* 0x0000001f001f7308 */ /* 0x000f220000002400 */
[----:B------:R-:W-:Y:S01]  /*8320*/  FSEL R4, R194, -INF , !P0 ;  /* 0xff800000c2047808 */ /* 0x000fe20004000000 */
[----:B------:R-:W-:Y:S01]  /*8330*/  FMUL.FTZ R34, R34, UR23 ;  /* 0x0000001722227c20 */ /* 0x000fe20008410000 */
[----:B------:R-:W-:Y:S01]  /*8340*/  ISETP.GE.AND P5, PT, R23, R243, PT ;  /* 0x000000f31700720c */ /* 0x000fe20003fa6270 */
[----:B------:R-:W-:Y:S01]  /*8350*/  FMUL.FTZ R35, R35, UR23 ;  /* 0x0000001723237c20 */ /* 0x000fe20008410000 */
[----:B------:R-:W-:-:S02]  /*8360*/  ISETP.GE.AND P0, PT, R23, R238, PT ;  /* 0x000000ee1700720c */ /* 0x000fc40003f06270 */
[----:B------:R-:W-:Y:S01]  /*8370*/  FSEL R197, R197, -INF , !P6 ;  /* 0xff800000c5c57808 */ /* 0x000fe20007000000 */
[----:B------:R-:W4:Y:S01]  /*8380*/  MUFU.TANH R181, R169 ;  /* 0x000000a900b57308 */ /* 0x000f220000002400 */
[----:B------:R-:W-:Y:S01]  /*8390*/  FSEL R194, R18, -INF , !P1 ;  /* 0xff80000012c27808 */ /* 0x000fe20004800000 */
[----:B---3--:R-:W-:Y:S01]  /*83a0*/  FMUL.FTZ R177, R33, UR23 ;  /* 0x0000001721b17c20 */ /* 0x008fe20008410000 */
[----:B------:R-:W-:Y:S02]  /*83b0*/  FSEL R21, R29, -INF , !P4 ;  /* 0xff8000001d157808 */ /* 0x000fe40006000000 */
[CC--:B------:R-:W-:Y:S02]  /*83c0*/  ISETP.GE.AND P6, PT, R7.reuse, R243.reuse, PT ;  /* 0x000000f30700720c */ /* 0x0c0fe40003fc6270 */
[----:B------:R-:W-:Y:S01]  /*83d0*/  ISETP.GE.AND P1, PT, R7, R238, PT ;  /* 0x000000ee0700720c */ /* 0x000fe20003f26270 */
[----:B------:R-:W3:Y:S01]  /*83e0*/  MUFU.TANH R166, R166 ;  /* 0x000000a600a67308 */ /* 0x000ee20000002400 */
[----:B------:R-:W-:-:S02]  /*83f0*/  ISETP.GE.AND P4, PT, R13, R243, PT ;  /* 0x000000f30d00720c */ /* 0x000fc40003f86270 */
[C---:B------:R-:W-:Y:S02]  /*8400*/  ISETP.LT.OR P5, PT, R23.reuse, R244, P5 ;  /* 0x000000f41700720c */ /* 0x040fe40002fa1670 */
[----:B------:R-:W-:Y:S02]  /*8410*/  ISETP.LT.OR P0, PT, R23, R242, P0 ;  /* 0x000000f21700720c */ /* 0x000fe40000701670 */
[C---:B------:R-:W-:Y:S01]  /*8420*/  ISETP.LT.OR P6, PT, R7.reuse, R244, P6 ;  /* 0x000000f40700720c */ /* 0x040fe200037c1670 */
[----:B------:R-:W3:Y:S01]  /*8430*/  MUFU.TANH R190, R190 ;  /* 0x000000be00be7308 */ /* 0x000ee20000002400 */
[----:B------:R-:W-:Y:S01]  /*8440*/  ISETP.LT.OR P1, PT, R7, R242, P1 ;  /* 0x000000f20700720c */ /* 0x000fe20000f21670 */
[----:B------:R-:W-:Y:S01]  /*8450*/  VIADD R7, R9, 0x31 ;  /* 0x0000003109077836 */ /* 0x000fe20000000000 */
[----:B------:R-:W-:Y:S02]  /*8460*/  FSEL R20, R30, -INF , !P2 ;  /* 0xff8000001e147808 */ /* 0x000fe40005000000 */
[----:B------:R-:W-:-:S02]  /*8470*/  ISETP.LT.OR P4, PT, R13, R244, P4 ;  /* 0x000000f40d00720c */ /* 0x000fc40002781670 */
[-C--:B------:R-:W-:Y:S01]  /*8480*/  ISETP.GE.AND P2, PT, R13, R238.reuse, PT ;  /* 0x000000ee0d00720c */ /* 0x080fe20003f46270 */
[----:B------:R-:W3:Y:S01]  /*8490*/  MUFU.TANH R183, R168 ;  /* 0x000000a800b77308 */ /* 0x000ee20000002400 */
[----:B-----5:R-:W-:Y:S02]  /*84a0*/  FSEL R23, R28, -INF , !P5 ;  /* 0xff8000001c177808 */ /* 0x020fe40006800000 */
[----:B-1----:R-:W-:Y:S02]  /*84b0*/  FSEL R22, R16, -INF , !P0 ;  /* 0xff80000010167808 */ /* 0x002fe40004000000 */
[C---:B------:R-:W-:Y:S02]  /*84c0*/  ISETP.GE.AND P5, PT, R167.reuse, R243, PT ;  /* 0x000000f3a700720c */ /* 0x040fe40003fa6270 */
[----:B------:R-:W-:Y:S01]  /*84d0*/  ISETP.GE.AND P0, PT, R167, R238, PT ;  /* 0x000000eea700720c */ /* 0x000fe20003f06270 */
[----:B------:R-:W1:Y:S01]  /*84e0*/  MUFU.TANH R178, R170 ;  /* 0x000000aa00b27308 */ /* 0x000e620000002400 */
[----:B--2---:R-:W-:-:S02]  /*84f0*/  FSEL R193, R193, -INF , !P4 ;  /* 0xff800000c1c17808 */ /* 0x004fc40006000000 */
[----:B------:R-:W-:Y:S01]  /*8500*/  ISETP.LT.OR P2, PT, R13, R242, P2 ;  /* 0x000000f20d00720c */ /* 0x000fe20001741670 */
[----:B------:R-:W-:Y:S01]  /*8510*/  VIADD R13, R9, 0x30 ;  /* 0x00000030090d7836 */ /* 0x000fe20000000000 */
[----:B------:R-:W-:Y:S02]  /*8520*/  ISETP.GE.AND P4, PT, R7, R243, PT ;  /* 0x000000f30700720c */ /* 0x000fe40003f86270 */
[C---:B------:R-:W-:Y:S01]  /*8530*/  ISETP.LT.OR P5, PT, R167.reuse, R244, P5 ;  /* 0x000000f4a700720c */ /* 0x040fe20002fa1670 */
[----:B------:R-:W2:Y:S01]  /*8540*/  MUFU.TANH R176, R171 ;  /* 0x000000ab00b07308 */ /* 0x000ea20000002400 */
[----:B------:R-:W-:Y:S02]  /*8550*/  ISETP.LT.OR P0, PT, R167, R242, P0 ;  /* 0x000000f2a700720c */ /* 0x000fe40000701670 */
[----:B----4-:R-:W-:Y:S02]  /*8560*/  FSEL R192, R192, -INF , !P2 ;  /* 0xff800000c0c07808 */ /* 0x010fe40005000000 */
[----:B------:R-:W-:-:S02]  /*8570*/  ISETP.LT.OR P4, PT, R7, R244, P4 ;  /* 0x000000f40700720c */ /* 0x000fc40002781670 */
[-C--:B------:R-:W-:Y:S01]  /*8580*/  ISETP.GE.AND P2, PT, R7, R238.reuse, PT ;  /* 0x000000ee0700720c */ /* 0x080fe20003f46270 */
[----:B------:R-:W4:Y:S01]  /*8590*/  MUFU.TANH R179, R179 ;  /* 0x000000b300b37308 */ /* 0x000f220000002400 */
[----:B------:R-:W-:Y:S02]  /*85a0*/  FSEL R195, R195, -INF , !P5 ;  /* 0xff800000c3c37808 */ /* 0x000fe40006800000 */
[----:B------:R-:W-:Y:S02]  /*85b0*/  FSEL R32, R31, -INF , !P0 ;  /* 0xff8000001f207808 */ /* 0x000fe40004000000 */
[C---:B------:R-:W-:Y:S02]  /*85c0*/  ISETP.GE.AND P5, PT, R13.reuse, R243, PT ;  /* 0x000000f30d00720c */ /* 0x040fe40003fa6270 */
[----:B------:R-:W-:Y:S01]  /*85d0*/  ISETP.GE.AND P0, PT, R13, R238, PT ;  /* 0x000000ee0d00720c */ /* 0x000fe20003f06270 */
[----:B------:R-:W-:Y:S01]  /*85e0*/  MUFU.TANH R177, R177 ;  /* 0x000000b100b17308 */ /* 0x000fe20000002400 */
[----:B------:R-:W-:-:S02]  /*85f0*/  FSEL R181, R181, -INF , !P4 ;  /* 0xff800000b5b57808 */ /* 0x000fc40006000000 */
[----:B------:R-:W-:Y:S01]  /*8600*/  ISETP.LT.OR P2, PT, R7, R242, P2 ;  /* 0x000000f20700720c */ /* 0x000fe20001741670 */
[C---:B------:R-:W-:Y:S01]  /*8610*/  VIADD R7, R9.reuse, 0x38 ;  /* 0x0000003809077836 */ /* 0x040fe20000000000 */
[----:B------:R-:W-:Y:S01]  /*8620*/  PLOP3.LUT P4, PT, PT, PT, UP0, 0x80, 0x0 ;  /* 0x000000000000781c */ /* 0x000fe20003f8f008 */
[----:B------:R-:W-:Y:S01]  /*8630*/  VIADD R9, R9, 0x39 ;  /* 0x0000003909097836 */ /* 0x000fe20000000000 */
[----:B------:R-:W-:Y:S01]  /*8640*/  BAR.SYNC.DEFER_BLOCKING 0x0 ;  /* 0x0000000000007b1d */ /* 0x000fe20000010000 */
[C---:B------:R-:W-:Y:S02]  /*8650*/  ISETP.LT.OR P5, PT, R13.reuse, R244, P5 ;  /* 0x000000f40d00720c */ /* 0x040fe40002fa1670 */
[----:B------:R-:W-:Y:S02]  /*8660*/  ISETP.LT.OR P0, PT, R13, R242, P0 ;  /* 0x000000f20d00720c */ /* 0x000fe40000701670 */
[----:B---3--:R-:W-:Y:S01]  /*8670*/  FSEL R33, R166, -INF , !P6 ;  /* 0xff800000a6217808 */ /* 0x008fe20007000000 */
[----:B------:R-:W3:Y:S01]  /*8680*/  MUFU.TANH R174, R34 ;  /* 0x0000002200ae7308 */ /* 0x000ee20000002400 */
[----:B------:R-:W-:-:S02]  /*8690*/  FSEL R190, R190, -INF , !P1 ;  /* 0xff800000bebe7808 */ /* 0x000fc40004800000 */
[----:B------:R-:W-:Y:S02]  /*86a0*/  FSEL R183, R183, -INF , !P5 ;  /* 0xff800000b7b77808 */ /* 0x000fe40006800000 */
[----:B-1----:R-:W-:Y:S02]  /*86b0*/  FSEL R178, R178, -INF , !P0 ;  /* 0xff800000b2b27808 */ /* 0x002fe40004000000 */
[CC--:B------:R-:W-:Y:S01]  /*86c0*/  ISETP.GE.AND P6, PT, R7.reuse, R243.reuse, PT ;  /* 0x000000f30700720c */ /* 0x0c0fe20003fc6270 */
[----:B------:R-:W1:Y:S01]  /*86d0*/  MUFU.TANH R172, R35 ;  /* 0x0000002300ac7308 */ /* 0x000e620000002400 */
[-C--:B------:R-:W-:Y:S02]  /*86e0*/  ISETP.GE.AND P1, PT, R7, R238.reuse, PT ;  /* 0x000000ee0700720c */ /* 0x080fe40003f26270 */
[C---:B------:R-:W-:Y:S02]  /*86f0*/  ISETP.GE.AND P5, PT, R9.reuse, R243, PT ;  /* 0x000000f30900720c */ /* 0x040fe40003fa6270 */
[----:B------:R-:W-:-:S02]  /*8700*/  ISETP.GE.AND P0, PT, R9, R238, PT ;  /* 0x000000ee0900720c */ /* 0x000fc40003f06270 */
[C---:B------:R-:W-:Y:S02]  /*8710*/  ISETP.LT.OR P6, PT, R7.reuse, R244, P6 ;  /* 0x000000f40700720c */ /* 0x040fe400037c1670 */
[----:B------:R-:W-:Y:S02]  /*8720*/  ISETP.LT.OR P1, PT, R7, R242, P1 ;  /* 0x000000f20700720c */ /* 0x000fe40000f21670 */
[C---:B------:R-:W-:Y:S02]  /*8730*/  ISETP.LT.OR P5, PT, R9.reuse, R244, P5 ;  /* 0x000000f40900720c */ /* 0x040fe40002fa1670 */
[----:B------:R-:W-:Y:S02]  /*8740*/  ISETP.LT.OR P0, PT, R9, R242, P0 ;  /* 0x000000f20900720c */ /* 0x000fe40000701670 */
[----:B--2---:R-:W-:Y:S02]  /*8750*/  FSEL R176, R176, -INF , !P2 ;  /* 0xff800000b0b07808 */ /* 0x004fe40005000000 */
[----:B----4-:R-:W-:-:S02]  /*8760*/  FSEL R179, R179, -INF , !P6 ;  /* 0xff800000b3b37808 */ /* 0x010fc40007000000 */
[----:B---3--:R-:W-:Y:S02]  /*8770*/  FSEL R174, R174, -INF , !P1 ;  /* 0xff800000aeae7808 */ /* 0x008fe40004800000 */
[----:B------:R-:W-:Y:S02]  /*8780*/  FSEL R177, R177, -INF , !P5 ;  /* 0xff800000b1b17808 */ /* 0x000fe40006800000 */
[----:B-1----:R-:W-:Y:S01]  /*8790*/  FSEL R172, R172, -INF , !P0 ;  /* 0xff800000acac7808 */ /* 0x002fe20004000000 */
        /* <DEDUP_REMOVED lines=33> */
[----:B------:R-:W-:Y:S01]  /*89b0*/  LOP3.LUT R6, R7, UR8, RZ, 0x3c, !PT ;  /* 0x0000000807067c12 */ /* 0x000fe2000f8e3cff */
[----:B------:R-:W-:Y:S01]  /*89c0*/  ULDC.64 UR8, c[0x0][0x230] ;  /* 0x00008c0000087ab9 */ /* 0x000fe20000000a00 */
[----:B------:R-:W-:-:S02]  /*89d0*/  ISETP.GE.AND P2, PT, R9, RZ, PT ;  /* 0x000000ff0900720c */ /* 0x000fc40003f46270 */
[----:B------:R-:W-:Y:S02]  /*89e0*/  ISETP.GE.AND P0, PT, R6, RZ, PT ;  /* 0x000000ff0600720c */ /* 0x000fe40003f06270 */
[----:B------:R-:W-:Y:S02]  /*89f0*/  ISETP.NE.AND P1, PT, R7, RZ, PT ;  /* 0x000000ff0700720c */ /* 0x000fe40003f25270 */
[----:B------:R-:W-:Y:S01]  /*8a00*/  @P6 IADD3 R16, R16, 0x1, RZ ;  /* 0x0000000110106810 */ /* 0x000fe20007ffe0ff */
[----:B------:R-:W-:Y:S01]  /*8a10*/  @P5 VIADD R15, R15, 0x1 ;  /* 0x000000010f0f5836 */ /* 0x000fe20000000000 */
[----:B------:R-:W-:-:S05]  /*8a20*/  LOP3.LUT R6, RZ, R7, RZ, 0x33, !PT ;  /* 0x00000007ff067212 */ /* 0x000fca00078e33ff */
[----:B------:R-:W-:Y:S02]  /*8a30*/  @!P2 IADD3 R16, -R16, RZ, RZ ;  /* 0x000000ff1010a210 */ /* 0x000fe40007ffe1ff */
[----:B------:R-:W-:Y:S02]  /*8a40*/  @!P0 IMAD.MOV R15, RZ, RZ, -R15 ;  /* 0x000000ffff0f8224 */ /* 0x000fe400078e0a0f */
[----:B------:R-:W-:-:S03]  /*8a50*/  SEL R9, R6, R16, !P1 ;  /* 0x0000001006097207 */ /* 0x000fc60004800000 */
[----:B------:R-:W-:Y:S02]  /*8a60*/  SEL R6, R6, R15, !P1 ;  /* 0x0000000f06067207 */ /* 0x000fe40004800000 */
[----:B------:R-:W-:-:S04]  /*8a70*/  IMAD.WIDE R30, R9, 0x4, R240 ;  /* 0x00000004091e7825 */ /* 0x000fc800078e02f0 */
[----:B------:R-:W-:Y:S01]  /*8a80*/  IMAD.WIDE R28, R6, 0x4, R240 ;  /* 0x00000004061c7825 */ /* 0x000fe200078e02f0 */
[----:B------:R-:W2:Y:S04]  /*8a90*/  LDG.E R13, desc[UR16][R30.64] ;  /* 0x000000101e0d7981 */ /* 0x000ea8000c1e1900 */
[----:B------:R-:W2:Y:S01]  /*8aa0*/  LDG.E R12, desc[UR16][R28.64] ;  /* 0x000000101c0c7981 */ /* 0x000ea2000c1e1900 */
[----:B------:R-:W-:-:S05]  /*8ab0*/  IADD3 R6, R9, -R6, RZ ;  /* 0x8000000609067210 */ /* 0x000fca0007ffe0ff */
[----:B------:R-:W-:-:S04]  /*8ac0*/  IMAD R9, R6, R7, -0x40 ;  /* 0xffffffc006097424 */ /* 0x000fc800078e0207 */
[----:B------:R-:W-:Y:S01]  /*8ad0*/  IMAD.WIDE.U32 R14, R9, UR10, RZ ;  /* 0x0000000a090e7c25 */ /* 0x000fe2000f8e00ff */
[----:B------:R-:W-:-:S05]  /*8ae0*/  SHF.R.S32.HI R6, RZ, 0x1f, R9 ;  /* 0x0000001fff067819 */ /* 0x000fca0000011409 */
[----:B------:R-:W-:-:S04]  /*8af0*/  IMAD R6, R6, UR10, RZ ;  /* 0x0000000a06067c24 */ /* 0x000fc8000f8e02ff */
[----:B------:R-:W-:-:S05]  /*8b00*/  IMAD R6, R9, UR11, R6 ;  /* 0x0000000b09067c24 */ /* 0x000fca000f8e0206 */
[----:B------:R-:W-:Y:S01]  /*8b10*/  IADD3 R15, R15, R6, RZ ;  /* 0x000000060f0f7210 */ /* 0x000fe20007ffe0ff */
[----:B--2---:R-:W-:-:S05]  /*8b20*/  IMAD.IADD R12, R12, 0x1, -R13 ;  /* 0x000000010c0c7824 */ /* 0x004fca00078e0a0d */
[----:B------:R-:W-:-:S05]  /*8b30*/  SHF.R.S32.HI R7, RZ, 0x1f, R12 ;  /* 0x0000001fff077819 */ /* 0x000fca000001140c */
[----:B------:R-:W-:-:S04]  /*8b40*/  IMAD R7, R7, UR8, RZ ;  /* 0x0000000807077c24 */ /* 0x000fc8000f8e02ff */
[C---:B------:R-:W-:Y:S02]  /*8b50*/  IMAD R7, R12.reuse, UR9, R7 ;  /* 0x000000090c077c24 */ /* 0x040fe4000f8e0207 */
[----:B------:R-:W-:-:S04]  /*8b60*/  IMAD.WIDE.U32 R12, R12, UR8, R14 ;  /* 0x000000080c0c7c25 */ /* 0x000fc8000f8e000e */
[----:B------:R-:W-:Y:S01]  /*8b70*/  IMAD.IADD R7, R13, 0x1, R7 ;  /* 0x000000010d077824 */ /* 0x000fe200078e0207 */
[----:B------:R-:W-:Y:S06]  /*8b80*/  BRA `(.L_x_6390) ;  /* 0x0000000000107947 */ /* 0x000fec0003800000 */
.L_x_6389:
[----:B------:R-:W-:-:S04]  /*8b90*/  ULEA UR8, -UR10, URZ, 0x6 ;  /* 0x0000003f0a087291 */ /* 0x000fc8000f8e313f */
[----:B------:R-:W-:Y:S02]  /*8ba0*/  USHF.R.S32.HI UR4, URZ, 0x1f, UR8 ;  /* 0x0000001f3f047899 */ /* 0x000fe40008011408 */
[----:B------:R-:W-:-:S04]  /*8bb0*/  MOV R12, UR8 ;  /* 0x00000008000c7c02 */ /* 0x000fc80008000f00 */
[----:B------:R-:W-:-:S07]  /*8bc0*/  MOV R7, UR4 ;  /* 0x0000000400077c02 */ /* 0x000fce0008000f00 */
.L_x_6390:
        /* <DEDUP_REMOVED lines=32> */
.L_x_6388:
[----:B------:R-:W-:Y:S01]  /*8dd0*/  FMNMX.FTZ R2, R164, R11, !PT ;  /* 0x0000000ba4027209 */ /* 0x000fe20007810000 */
[----:B-1----:R-:W-:Y:S01]  /*8de0*/  LDSM.16.MT88.4 R12, [R228+0x10000] ;  /* 0x01000000e40c783b */ /* 0x002fe20000004200 */
        /* <DEDUP_REMOVED lines=44> */
[----:B------:R-:W-:-:S04]  /*90b0*/  FSEL R180, R180, RZ, P1 ;  /* 0x000000ffb4b47208 */ /* 0x000fc80000800000 */
[----:B------:R-:W-:Y:S01]  /*90c0*/  FSEL R175, R175, RZ, P0 ;  /* 0x000000ffafaf7208 */ /* 0x000fe20000000000 */
[--C-:B------:R-:W-:Y:S01]  /*90d0*/  FFMA.FTZ R165, R5, UR20, -R180.reuse ;  /* 0x0000001405a57c23 */ /* 0x100fe200080108b4 */
[----:B------:R-:W-:Y:S01]  /*90e0*/  FSEL R5, R171, RZ, P1 ;  /* 0x000000ffab057208 */ /* 0x000fe20000800000 */
[--C-:B------:R-:W-:Y:S01]  /*90f0*/  FFMA.FTZ R167, R17, UR20, -R180.reuse ;  /* 0x0000001411a77c23 */ /* 0x100fe200080108b4 */
[--C-:B------:R-:W-:Y:S01]  /*9100*/  FFMA.FTZ R168, R19, UR20, -R180.reuse ;  /* 0x0000001413a87c23 */ /* 0x100fe200080108b4 */
[----:B------:R-:W-:Y:S01]  /*9110*/  FFMA.FTZ R173, R4, UR20, -R175 ;  /* 0x0000001404ad7c23 */ /* 0x000fe200080108af */
[----:B------:R-:W-:Y:S01]  /*9120*/  FSEL R4, R170, RZ, P0 ;  /* 0x000000ffaa047208 */ /* 0x000fe20000000000 */
[----:B------:R-:W-:Y:S01]  /*9130*/  FADD.FTZ R5, R164, -R5 ;  /* 0x80000005a4057221 */ /* 0x000fe20000010000 */
[----:B------:R-:W1:Y:S01]  /*9140*/  LDSM.16.MT88.4 R16, [R225+0x10000] ;  /* 0x01000000e110783b */ /* 0x000e620000004200 */
[--C-:B------:R-:W-:Y:S01]  /*9150*/  FFMA.FTZ R2, R0, UR20, -R175.reuse ;  /* 0x0000001400027c23 */ /* 0x100fe200080108af */
[----:B------:R-:W-:Y:S01]  /*9160*/  FFMA.FTZ R169, R11, UR20, -R180 ;  /* 0x000000140ba97c23 */ /* 0x000fe200080108b4 */
[----:B------:R-:W-:Y:S01]  /*9170*/  FADD.FTZ R4, R3, -R4 ;  /* 0x8000000403047221 */ /* 0x000fe20000010000 */
[--C-:B------:R-:W-:Y:S01]  /*9180*/  FFMA.FTZ R166, R8, UR20, -R175.reuse ;  /* 0x0000001408a67c23 */ /* 0x100fe200080108af */
[--C-:B------:R-:W-:Y:S01]  /*9190*/  FFMA.FTZ R0, R10, UR20, -R175.reuse ;  /* 0x000000140a007c23 */ /* 0x100fe200080108af */
[----:B------:R-:W-:Y:S01]  /*91a0*/  FMUL.FTZ R164, R5, UR20 ;  /* 0x0000001405a47c20 */ /* 0x000fe20008410000 */
[----:B------:R-:W-:Y:S01]  /*91b0*/  FMUL.FTZ R3, R4, UR20 ;  /* 0x0000001404037c20 */ /* 0x000fe20008410000 */
[----:B------:R-:W-:Y:S01]  /*91c0*/  MUFU.EX2 R169, R169 ;  /* 0x000000a900a97308 */ /* 0x000fe20000000800 */
[----:B------:R-:W2:Y:S01]  /*91d0*/  LDSM.16.MT88.4 R8, [R226+0x10000] ;  /* 0x01000000e208783b */ /* 0x000ea20000004200 */
[--C-:B------:R-:W-:Y:S01]  /*91e0*/  FFMA.FTZ R184, R23, UR20, -R180.reuse ;  /* 0x0000001417b87c23 */ /* 0x100fe200080108b4 */
[--C-:B------:R-:W-:Y:S01]  /*91f0*/  FFMA.FTZ R187, R21, UR20, -R180.reuse ;  /* 0x0000001415bb7c23 */ /* 0x100fe200080108b4 */
[--C-:B------:R-:W-:Y:S01]  /*9200*/  FFMA.FTZ R188, R22, UR20, -R175.reuse ;  /* 0x0000001416bc7c23 */ /* 0x100fe200080108af */
[--C-:B------:R-:W-:Y:S01]  /*9210*/  FFMA.FTZ R191, R20, UR20, -R175.reuse ;  /* 0x0000001414bf7c23 */ /* 0x100fe200080108af */
[--C-:B------:R-:W-:Y:S01]  /*9220*/  FFMA.FTZ R182, R27, UR20, -R180.reuse ;  /* 0x000000141bb67c23 */ /* 0x100fe200080108b4 */
[----:B------:R-:W-:Y:S01]  /*9230*/  LDSM.16.MT88.4 R20, [R224+0x10800] ;  /* 0x01080000e014783b */ /* 0x000fe20000004200 */
[----:B------:R-:W3:Y:S01]  /*9240*/  MUFU.EX2 R167, R167 ;  /* 0x000000a700a77308 */ /* 0x000ee20000000800 */
        /* <DEDUP_REMOVED lines=13> */
[----:B------:R-:W-:Y:S01]  /*9320*/  LDSM.16.MT88.4 R32, [R228+0x11000] ;  /* 0x01100000e420783b */ /* 0x000fe20000004200 */
[--C-:B------:R-:W-:Y:S01]  /*9330*/  FFMA.FTZ R183, R183, UR20, -R180.reuse ;  /* 0x00000014b7b77c23 */ /* 0x100fe200080108b4 */
[----:B------:R-:W4:Y:S01]  /*9340*/  MUFU.EX2 R165, R165 ;  /* 0x000000a500a57308 */ /* 0x000f220000000800 */
[----:B---3--:R-:W-:Y:S01]  /*9350*/  F2FP.F16.F32.PACK_AB R4, R167, R169 ;  /* 0x000000a9a704723e */ /* 0x008fe200000000ff */
        /* <DEDUP_REMOVED lines=8> */
[----:B------:R-:W3:Y:S01]  /*93e0*/  MUFU.EX2 R2, R2 ;  /* 0x0000000200027308 */ /* 0x000ee20000000800 */
[----:B----4-:R-:W-:-:S07]  /*93f0*/  F2FP.F16.F32.PACK_AB R6, R165, R168 ;  /* 0x000000a8a506723e */ /* 0x010fce00000000ff */
[----:B------:R-:W-:Y:S08]  /*9400*/  MUFU.EX2 R0, R0 ;  /* 0x0000000000007308 */ /* 0x000ff00000000800 */
[----:B------:R-:W4:Y:S01]  /*9410*/  MUFU.EX2 R173, R173 ;  /* 0x000000ad00ad7308 */ /* 0x000f220000000800 */
[----:B---3--:R-:W-:-:S07]  /*9420*/  F2FP.F16.F32.PACK_AB R5, R2, R166 ;  /* 0x000000a60205723e */ /* 0x008fce00000000ff */
[----:B------:R-:W3:Y:S08]  /*9430*/  MUFU.EX2 R164, R164 ;  /* 0x000000a400a47308 */ /* 0x000ef00000000800 */
[----:B------:R-:W5:Y:S01]  /*9440*/  MUFU.EX2 R3, R3 ;  /* 0x0000000300037308 */ /* 0x000f620000000800 */
[----:B----4-:R-:W-:-:S07]  /*9450*/  F2FP.F16.F32.PACK_AB R7, R173, R0 ;  /* 0x00000000ad07723e */ /* 0x010fce00000000ff */
[----:B------:R-:W-:Y:S01]  /*9460*/  MUFU.EX2 R182, R182 ;  /* 0x000000b600b67308 */ /* 0x000fe20000000800 */
[-C--:B---3--:R-:W-:Y:S01]  /*9470*/  FMUL.FTZ R160, R160, R164.reuse ;  /* 0x000000a4a0a07220 */ /* 0x088fe20000410000 */
[-C--:B------:R-:W-:Y:S01]  /*9480*/  FMUL.FTZ R161, R161, R164.reuse ;  /* 0x000000a4a1a17220 */ /* 0x080fe20000410000 */
[-C--:B------:R-:W-:Y:S01]  /*9490*/  FMUL.FTZ R156, R156, R164.reuse ;  /* 0x000000a49c9c7220 */ /* 0x080fe20000410000 */
[-C--:B------:R-:W-:Y:S01]  /*94a0*/  FMUL.FTZ R157, R157, R164.reuse ;  /* 0x000000a49d9d7220 */ /* 0x080fe20000410000 */
[-C--:B------:R-:W-:Y:S01]  /*94b0*/  FMUL.FTZ R144, R144, R164.reuse ;  /* 0x000000a490907220 */ /* 0x080fe20000410000 */
[-C--:B------:R-:W-:Y:S01]  /*94c0*/  FMUL.FTZ R145, R145, R164.reuse ;  /* 0x000000a491917220 */ /* 0x080fe20000410000 */
[-C--:B------:R-:W-:Y:S01]  /*94d0*/  FMUL.FTZ R140, R140, R164.reuse ;  /* 0x000000a48c8c7220 */ /* 0x080fe20000410000 */
[-C--:B------:R-:W-:Y:S01]  /*94e0*/  FMUL.FTZ R141, R141, R164.reuse ;  /* 0x000000a48d8d7220 */ /* 0x080fe20000410000 */
[-C--:B-----5:R-:W-:Y:S01]  /*94f0*/  FMUL.FTZ R162, R162, R3.reuse ;  /* 0x00000003a2a27220 */ /* 0x0a0fe20000410000 */
        /* <DEDUP_REMOVED lines=148> */
[----:B---3--:R-:W-:Y:S01]  /*9e40*/  HMMA.16816.F32 R76, R4, R12, R76 ;  /* 0x0000000c044c723c */ /* 0x008fe2000000184c */
[----:B------:R-:W-:Y:S01]  /*9e50*/  FFMA.FTZ R164, R250, R164, R169 ;  /* 0x000000a4faa47223 */ /* 0x000fe200000100a9 */
[----:B------:R-:W-:-:S03]  /*9e60*/  FFMA.FTZ R3, R251, R3, R166 ;  /* 0x00000003fb037223 */ /* 0x000fc600000100a6 */
[----:B------:R-:W-:Y:S01]  /*9e70*/  FADD.FTZ R167, R167, R164 ;  /* 0x000000a4a7a77221 */ /* 0x000fe20000010000 */
[C---:B------:R-:W-:Y:S01]  /*9e80*/  HMMA.16816.F32 R80, R4.reuse, R14, R80 ;  /* 0x0000000e0450723c */ /* 0x040fe20000001850 */
[----:B------:R-:W3:Y:S01]  /*9e90*/  LDSM.16.MT88.4 R12, [R228+0x16000] ;  /* 0x01600000e40c783b */ /* 0x000ee20000004200 */
[----:B------:R-:W-:Y:S01]  /*9ea0*/  MUFU.EX2 R187, R187 ;  /* 0x000000bb00bb7308 */ /* 0x000fe20000000800 */
[----:B------:R-:W-:Y:S01]  /*9eb0*/  FADD.FTZ R3, R2, R3 ;  /* 0x0000000302037221 */ /* 0x000fe20000010000 */
[----:B------:R-:W-:Y:S01]  /*9ec0*/  FADD.FTZ R168, R168, R167 ;  /* 0x000000a7a8a87221 */ /* 0x000fe20000010000 */
[----:B------:R-:W-:Y:S01]  /*9ed0*/  MOV R164, R171 ;  /* 0x000000ab00a47202 */ /* 0x000fe20000000f00 */
[C---:B-1----:R-:W-:Y:S01]  /*9ee0*/  HMMA.16816.F32 R92, R4.reuse, R16, R92 ;  /* 0x00000010045c723c */ /* 0x042fe2000000185c */
[----:B------:R-:W-:Y:S01]  /*9ef0*/  FADD.FTZ R0, R0, R3 ;  /* 0x0000000300007221 */ /* 0x000fe20000010000 */
[----:B------:R-:W-:Y:S01]  /*9f00*/  FADD.FTZ R165, R165, R168 ;  /* 0x000000a8a5a57221 */ /* 0x000fe20000010000 */
[----:B------:R-:W-:Y:S01]  /*9f10*/  MOV R3, R170 ;  /* 0x000000aa00037202 */ /* 0x000fe20000000f00 */
[----:B------:R-:W-:Y:S01]  /*9f20*/  MUFU.EX2 R186, R186 ;  /* 0x000000ba00ba7308 */ /* 0x000fe20000000800 */
[----:B------:R-:W-:Y:S01]  /*9f30*/  FADD.FTZ R173, R173, R0 ;  /* 0x00000000adad7221 */ /* 0x000fe20000010000 */
[C---:B------:R-:W-:Y:S01]  /*9f40*/  HMMA.16816.F32 R96, R4.reuse, R18, R96 ;  /* 0x000000120460723c */ /* 0x040fe20000001860 */
[----:B------:R-:W1:Y:S05]  /*9f50*/  LDSM.16.MT88.4 R16, [R225+0x16000] ;  /* 0x01600000e110783b */ /* 0x000e6a0000004200 */
[C---:B--2---:R-:W-:Y:S01]  /*9f60*/  HMMA.16816.F32 R84, R4.reuse, R8, R84 ;  /* 0x000000080454723c */ /* 0x044fe20000001854 */
[----:B------:R-:W2:Y:S05]  /*9f70*/  MUFU.EX2 R189, R189 ;  /* 0x000000bd00bd7308 */ /* 0x000eaa0000000800 */
[C---:B------:R-:W-:Y:S01]  /*9f80*/  HMMA.16816.F32 R88, R4.reuse, R10, R88 ;  /* 0x0000000a0458723c */ /* 0x040fe20000001858 */
[----:B------:R-:W5:Y:S02]  /*9f90*/  LDSM.16.MT88.4 R8, [R226+0x16000] ;  /* 0x01600000e208783b */ /* 0x000f640000004200 */
[----:B------:R-:W-:Y:S08]  /*9fa0*/  MUFU.EX2 R188, R188 ;  /* 0x000000bc00bc7308 */ /* 0x000ff00000000800 */
[----:B------:R-:W2:Y:S01]  /*9fb0*/  MUFU.EX2 R191, R191 ;  /* 0x000000bf00bf7308 */ /* 0x000ea20000000800 */
[C---:B---3--:R-:W-:Y:S07]  /*9fc0*/  HMMA.16816.F32 R100, R4.reuse, R12, R100 ;  /* 0x0000000c0464723c */ /* 0x048fee0000001864 */
[----:B------:R-:W3:Y:S01]  /*9fd0*/  MUFU.EX2 R196, R196 ;  /* 0x000000c400c47308 */ /* 0x000ee20000000800 */
[C---:B------:R-:W-:Y:S01]  /*9fe0*/  HMMA.16816.F32 R104, R4.reuse, R14, R104 ;  /* 0x0000000e0468723c */ /* 0x040fe20000001868 */
[----:B------:R-:W4:Y:S06]  /*9ff0*/  LDSM.16.MT88.4 R12, [R224+0x16000] ;  /* 0x01600000e00c783b */ /* 0x000f2c0000004200 */
[----:B------:R-:W3:Y:S01]  /*a000*/  MUFU.EX2 R195, R195 ;  /* 0x000000c300c37308 */ /* 0x000ee20000000800 */
[C---:B-1----:R-:W-:Y:S06]  /*a010*/  HMMA.16816.F32 R116, R4.reuse, R16, R116 ;  /* 0x000000100474723c */ /* 0x042fec0000001874 */
[C---:B------:R-:W-:Y:S01]  /*a020*/  HMMA.16816.F32 R120, R4.reuse, R18, R120 ;  /* 0x000000120478723c */ /* 0x040fe20000001878 */
[----:B------:R-:W1:Y:S01]  /*a030*/  LDSM.16.MT88.4 R16, [R228+0x12800] ;  /* 0x01280000e410783b */ /* 0x000e620000004200 */
[----:B------:R-:W-:Y:S04]  /*a040*/  MUFU.EX2 R193, R193 ;  /* 0x000000c100c17308 */ /* 0x000fe80000000800 */
[C---:B-----5:R-:W-:Y:S04]  /*a050*/  HMMA.16816.F32 R108, R4.reuse, R8, R108 ;  /* 0x00000008046c723c */ /* 0x060fe8000000186c */
[----:B------:R-:W-:Y:S02]  /*a060*/  MUFU.EX2 R198, R198 ;  /* 0x000000c600c67308 */ /* 0x000fe40000000800 */
        /* <DEDUP_REMOVED lines=10> */
[----:B--2---:R-:W-:Y:S01]  /*a110*/  F2FP.F16.F32.PACK_AB R5, R189, R186 ;  /* 0x000000babd05723e */ /* 0x004fe200000000ff */
        /* <DEDUP_REMOVED lines=14> */
[----:B------:R-:W2:Y:S01]  /*a200*/  LDSM.16.MT88.4 R16, [R225+0x14800] ;  /* 0x01480000e110783b */ /* 0x000ea20000004200 */
[----:B---3--:R-:W-:-:S04]  /*a210*/  FADD.FTZ R0, R196, R187 ;  /* 0x000000bbc4007221 */ /* 0x008fc80000010000 */
[----:B-----5:R-:W-:Y:S01]  /*a220*/  HMMA.16816.F32 R160, R4, R8, R160 ;  /* 0x0000000804a0723c */ /* 0x020fe200000018a0 */
[----:B------:R-:W-:Y:S01]  /*a230*/  MUFU.EX2 R179, R179 ;  /* 0x000000b300b37308 */ /* 0x000fe20000000800 */
[----:B------:R-:W-:-:S04]  /*a240*/  FADD.FTZ R0, R195, R0 ;  /* 0x00000000c3007221 */ /* 0x000fc80000010000 */
[C---:B------:R-:W-:Y:S01]  /*a250*/  HMMA.16816.F32 R156, R4.reuse, R10, R156 ;  /* 0x0000000a049c723c */ /* 0x040fe2000000189c */
[----:B------:R-:W3:Y:S02]  /*a260*/  LDSM.16.MT88.4 R8, [R225+0x12800] ;  /* 0x01280000e108783b */ /* 0x000ee40000004200 */
[----:B------:R-:W-:Y:S03]  /*a270*/  MUFU.EX2 R180, R180 ;  /* 0x000000b400b47308 */ /* 0x000fe60000000800 */
[C---:B------:R-:W-:Y:S05]  /*a280*/  HMMA.16816.F32 R136, R4.reuse, R20, R136 ;  /* 0x000000140488723c */ /* 0x040fea0000001888 */
        /* <DEDUP_REMOVED lines=41> */
[----:B------:R-:W4:Y:S05]  /*a520*/  LDSM.16.MT88.4 R20, [R224+0x13000] ;  /* 0x01300000e014783b */ /* 0x000f2a0000004200 */
[C---:B-1----:R-:W-:Y:S06]  /*a530*/  HMMA.16816.F32 R108, R4.reuse, R28, R108 ;  /* 0x0000001c046c723c */ /* 0x042fec000000186c */
[----:B------:R-:W-:Y:S01]  /*a540*/  HMMA.16816.F32 R112, R4, R30, R112 ;  /* 0x0000001e0470723c */ /* 0x000fe20000001870 */
[----:B------:R-:W1:Y:S06]  /*a550*/  LDSM.16.MT88.4 R28, [R225+0x11000] ;  /* 0x01100000e11c783b */ /* 0x000e6c0000004200 */
[----:B------:R-:W-:-:S02]  /*a560*/  F2FP.F16.F32.PACK_AB R4, R195, R196 ;  /* 0x000000c4c304723e */ /* 0x000fc400000000ff */
[----:B------:R-:W-:Y:S01]  /*a570*/  F2FP.F16.F32.PACK_AB R5, R197, R194 ;  /* 0x000000c2c505723e */ /* 0x000fe200000000ff */
[----:B------:R-:W-:Y:S01]  /*a580*/  FADD.FTZ R194, R194, R191 ;  /* 0x000000bfc2c27221 */ /* 0x000fe20000010000 */
[C---:B------:R-:W-:Y:S01]  /*a590*/  F2FP.F16.F32.PACK_AB R6, R198.reuse, R193 ;  /* 0x000000c1c606723e */ /* 0x040fe200000000ff */
[----:B------:R-:W-:Y:S01]  /*a5a0*/  FADD.FTZ R193, R193, R0 ;  /* 0x00000000c1c17221 */ /* 0x000fe20000010000 */
[----:B------:R-:W-:Y:S01]  /*a5b0*/  F2FP.F16.F32.PACK_AB R7, R199, R192 ;  /* 0x000000c0c707723e */ /* 0x000fe200000000ff */
[----:B------:R-:W-:Y:S02]  /*a5c0*/  FADD.FTZ R197, R197, R194 ;  /* 0x000000c2c5c57221 */ /* 0x000fe40000010000 */
[----:B------:R-:W-:Y:S02]  /*a5d0*/  FADD.FTZ R198, R198, R193 ;  /* 0x000000c1c6c67221 */ /* 0x000fe40000010000 */
[----:B------:R-:W-:Y:S02]  /*a5e0*/  FADD.FTZ R0, R192, R197 ;  /* 0x000000c5c0007221 */ /* 0x000fe40000010000 */
[----:B------:R-:W-:Y:S02]  /*a5f0*/  HMMA.16816.F32 R152, R4, R24, R152 ;  /* 0x000000180498723c */ /* 0x000fe40000001898 */
[----:B------:R-:W-:-:S04]  /*a600*/  FADD.FTZ R0, R199, R0 ;  /* 0x00000000c7007221 */ /* 0x000fc80000010000 */
[C---:B------:R-:W-:Y:S01]  /*a610*/  HMMA.16816.F32 R148, R4.reuse, R26, R148 ;  /* 0x0000001a0494723c */ /* 0x040fe20000001894 */
[----:B------:R-:W5:Y:S05]  /*a620*/  LDSM.16.MT88.4 R24, [R225+0x13000] ;  /* 0x01300000e118783b */ /* 0x000f6a0000004200 */
        /* <DEDUP_REMOVED lines=39> */
[C---:B--2---:R-:W-:Y:S06]  /*a8a0*/  HMMA.16816.F32 R116, R4.reuse, R16, R116 ;  /* 0x000000100474723c */ /* 0x044fec0000001874 */
[C---:B------:R-:W-:Y:S01]  /*a8b0*/  HMMA.16816.F32 R120, R4.reuse, R18, R120 ;  /* 0x000000120478723c */ /* 0x040fe20000001878 */
[----:B------:R-:W2:Y:S05]  /*a8c0*/  LDSM.16.MT88.4 R16, [R226+0x13800] ;  /* 0x01380000e210783b */ /* 0x000eaa0000004200 */
[C---:B------:R-:W-:Y:S06]  /*a8d0*/  HMMA.16816.F32 R124, R4.reuse, R12, R124 ;  /* 0x0000000c047c723c */ /* 0x040fec000000187c */
        /* <DEDUP_REMOVED lines=42> */
[C---:B------:R-:W-:Y:S06]  /*ab80*/  HMMA.16816.F32 R72, R4.reuse, R26, R72 ;  /* 0x0000001a0448723c */ /* 0x040fec0000001848 */
[C---:B------:R-:W-:Y:S06]  /*ab90*/  HMMA.16816.F32 R76, R4.reuse, R32, R76 ;  /* 0x00000020044c723c */ /* 0x040fec000000184c */
[C---:B------:R-:W-:Y:S06]  /*aba0*/  HMMA.16816.F32 R80, R4.reuse, R34, R80 ;  /* 0x000000220450723c */ /* 0x040fec0000001850 */
[C---:B------:R-:W-:Y:S06]  /*abb0*/  HMMA.16816.F32 R84, R4.reuse, R28, R84 ;  /* 0x0000001c0454723c */ /* 0x040fec0000001854 */
[C---:B------:R-:W-:Y:S06]  /*abc0*/  HMMA.16816.F32 R88, R4.reuse, R30, R88 ;  /* 0x0000001e0458723c */ /* 0x040fec0000001858 */
[C---:B--2---:R-:W-:Y:S06]  /*abd0*/  HMMA.16816.F32 R100, R4.reuse, R16, R100 ;  /* 0x000000100464723c */ /* 0x044fec0000001864 */
[C---:B------:R-:W-:Y:S06]  /*abe0*/  HMMA.16816.F32 R104, R4.reuse, R18, R104 ;  /* 0x000000120468723c */ /* 0x040fec0000001868 */
[C---:B-----5:R-:W-:Y:S06]  /*abf0*/  HMMA.16816.F32 R108, R4.reuse, R12, R108 ;  /* 0x0000000c046c723c */ /* 0x060fec000000186c */
[C---:B------:R-:W-:Y:S06]  /*ac00*/  HMMA.16816.F32 R112, R4.reuse, R14, R112 ;  /* 0x0000000e0470723c */ /* 0x040fec0000001870 */
[C---:B---3--:R-:W-:Y:S06]  /*ac10*/  HMMA.16816.F32 R116, R4.reuse, R8, R116 ;  /* 0x000000080474723c */ /* 0x048fec0000001874 */
[C---:B------:R-:W-:Y:S06]  /*ac20*/  HMMA.16816.F32 R120, R4.reuse, R10, R120 ;  /* 0x0000000a0478723c */ /* 0x040fec0000001878 */
[C---:B----4-:R-:W-:Y:S06]  /*ac30*/  HMMA.16816.F32 R124, R4.reuse, R20, R124 ;  /* 0x00000014047c723c */ /* 0x050fec000000187c */
[----:B------:R-:W-:-:S15]  /*ac40*/  HMMA.16816.F32 R128, R4, R22, R128 ;  /* 0x000000160480723c */ /* 0x000fde0000001880 */
[----:B------:R-:W-:-:S09]  /*ac50*/  NOP ;  /* 0x0000000000007918 */ /* 0x000fd20000000000 */
.L_x_6385:
        /* <DEDUP_REMOVED lines=13> */
[----:B------:R-:W-:Y:S01]  /*ad30*/  ULDC UR14, c[0x0][0x39c] ;  /* 0x0000e700000e7ab9 */ /* 0x000fe20000000800 */
[----:B------:R-:W-:-:S10]  /*ad40*/  ULDC UR4, c[0x0][0x2ec] ;  /* 0x0000bb0000047ab9 */ /* 0x000fd40000000800 */
.L_x_6395:
        /* <DEDUP_REMOVED lines=69> */
.L_x_6392:
[C---:B------:R-:W-:Y:S01]  /*b1a0*/  LEA R236, P0, R10.reuse, R236, 0x1 ;  /* 0x000000ec0aec7211 */ /* 0x040fe200078008ff */
[----:B------:R-:W-:Y:S03]  /*b1b0*/  UISETP.GT.AND UP0, UPT, UR21, UR5, UPT ;  /* 0x000000051500728c */ /* 0x000fe6000bf04270 */
[----:B------:R-:W-:Y:S02]  /*b1c0*/  LEA.HI.X R235, R10, R235, R3, 0x1, P0 ;  /* 0x000000eb0aeb7211 */ /* 0x000fe400000f0c03 */
[----:B------:R-:W-:Y:S02]  /*b1d0*/  IADD3 R18, P0, R236, UR6, RZ ;  /* 0x00000006ec127c10 */ /* 0x000fe4000ff1e0ff */
[----:B------:R-:W-:Y:S02]  /*b1e0*/  MOV R237, R235 ;  /* 0x000000eb00ed7202 */ /* 0x000fe40000000f00 */
[----:B------:R-:W-:Y:S02]  /*b1f0*/  IADD3.X R19, R235, UR7, RZ, P0, !PT ;  /* 0x00000007eb137c10 */ /* 0x000fe400087fe4ff */
[----:B------:R-:W-:Y:S01]  /*b200*/  IADD3 R14, P0, R18, UR6, RZ ;  /* 0x00000006120e7c10 */ /* 0x000fe2000ff1e0ff */
[----:B------:R-:W-:Y:S01]  /*b210*/  @!PT LDS RZ, [RZ] ;  /* 0x00000000fffff984 */ /* 0x000fe20000000800 */
[----:B------:R-:W-:Y:S01]  /*b220*/  @!PT LDS RZ, [RZ] ;  /* 0x00000000fffff984 */ /* 0x000fe20000000800 */
[----:B------:R-:W-:Y:S01]  /*b230*/  @!PT LDS RZ, [RZ] ;  /* 0x00000000fffff984 */ /* 0x000fe20000000800 */
[----:B------:R-:W-:Y:S03]  /*b240*/  LDGSTS.E.BYPASS.LTC128B.128 [R239+0x10000], desc[UR16][R236.64] ;  /* 0x10000000ecef7fae */ /* 0x000fe6000b901d50 */
[----:B------:R-:W-:Y:S01]  /*b250*/  IADD3.X R15, R19, UR7, RZ, P0, !PT ;  /* 0x00000007130f7c10 */ /* 0x000fe200087fe4ff */
        /* <DEDUP_REMOVED lines=25> */
[----:B------:R-:W5:Y:S04]  /*b3f0*/  LDSM.16.M88.4 R188, [R231] ;  /* 0x00000000e7bc783b */ /* 0x000f680000000200 */
[----:B------:R-:W5:Y:S04]  /*b400*/  LDSM.16.M88.4 R192, [R223] ;  /* 0x00000000dfc0783b */ /* 0x000f680000000200 */
[----:B------:R-:W5:Y:S04]  /*b410*/  LDSM.16.M88.4 R196, [R222] ;  /* 0x00000000dec4783b */ /* 0x000f680000000200 */
[----:B------:R-:W5:Y:S01]  /*b420*/  LDSM.16.M88.4 R200, [R221] ;  /* 0x00000000ddc8783b */ /* 0x000f620000000200 */
[C---:B--2---:R-:W-:Y:S03]  /*b430*/  HMMA.16816.F32 R4, R164.reuse, R168, RZ ;  /* 0x000000a8a404723c */ /* 0x044fe600000018ff */
[----:B------:R-:W-:Y:S03]  /*b440*/  LDSM.16.M88.4 R204, [R227+0x8000] ;  /* 0x00800000e3cc783b */ /* 0x000fe60000000200 */
[C---:B-1----:R-:W-:Y:S01]  /*b450*/  HMMA.16816.F32 R8, R164.reuse, R170, RZ ;  /* 0x000000aaa408723c */ /* 0x042fe200000018ff */
[----:B------:R-:W1:Y:S05]  /*b460*/  LDSM.16.M88.4 R168, [R230] ;  /* 0x00000000e6a8783b */ /* 0x000e6a0000000200 */
        /* <DEDUP_REMOVED lines=8> */
[----:B------:R-:W2:Y:S04]  /*b4f0*/  LDSM.16.M88.4 R164, [R227+0x8800] ;  /* 0x00880000e3a4783b */ /* 0x000ea80000000200 */
[----:B------:R-:W-:Y:S01]  /*b500*/  LDSM.16.M88.4 R180, [R229] ;  /* 0x00000000e5b4783b */ /* 0x000fe20000000200 */
[C---:B------:R-:W-:Y:S06]  /*b510*/  HMMA.16816.F32 R4, R184.reuse, R188, R4 ;  /* 0x000000bcb804723c */ /* 0x040fec0000001804 */
        /* <DEDUP_REMOVED lines=170> */
[C---:B------:R-:W-:Y:S01]  /*bfc0*/  HMMA.16816.F32 R24, R192.reuse, R170, R24 ;  /* 0x000000aac018723c */ /* 0x040fe20000001818 */
[----:B------:R-:W2:Y:S05]  /*bfd0*/  LDSM.16.M88.4 R168, [R220+0x7000] ;  /* 0x00700000dca8783b */ /* 0x000eaa0000000200 */
[C---:B------:R-:W-:Y:S06]  /*bfe0*/  HMMA.16816.F32 R28, R192.reuse, R172, R28 ;  /* 0x000000acc01c723c */ /* 0x040fec000000181c */
[----:B------:R-:W-:Y:S06]  /*bff0*/  HMMA.16816.F32 R32, R192, R174, R32 ;  /* 0x000000aec020723c */ /* 0x000fec0000001820 */
[C---:B---3--:R-:W-:Y:S06]  /*c000*/  HMMA.16816.F32 R4, R196.reuse, R200, R4 ;  /* 0x000000c8c404723c */ /* 0x048fec0000001804 */
        /* <DEDUP_REMOVED lines=8> */
[C---:B------:R-:W-:Y:S05]  /*c090*/  HMMA.16816.F32 R24, R196.reuse, R170, R24 ;  /* 0x000000aac418723c */ /* 0x040fea0000001818 */
[----:B------:R-:W2:Y:S01]  /*c0a0*/  MUFU.TANH R193, R193 ;  /* 0x000000c100c17308 */ /* 0x000ea20000002400 */
[----:B------:R-:W-:Y:S01]  /*c0b0*/  FMUL.FTZ R194, R13, UR14 ;  /* 0x0000000e0dc27c20 */ /* 0x000fe20008410000 */
[----:B------:R-:W-:Y:S01]  /*c0c0*/  FMUL.FTZ R13, R14, UR14 ;  /* 0x0000000e0e0d7c20 */ /* 0x000fe20008410000 */
[----:B------:R-:W-:Y:S03]  /*c0d0*/  FMUL.FTZ R9, R10, UR14 ;  /* 0x0000000e0a097c20 */ /* 0x000fe60008410000 */
        /* <DEDUP_REMOVED lines=8> */
[----:B------:R-:W-:Y:S01]  /*c160*/  FMUL.FTZ R237, R5, UR14 ;  /* 0x0000000e05ed7c20 */ /* 0x000fe20008410000 */
[----:B------:R-:W-:Y:S03]  /*c170*/  FMUL.FTZ R252, R6, UR14 ;  /* 0x0000000e06fc7c20 */ /* 0x000fe60008410000 */
[----:B------:R4:W2:Y:S01]  /*c180*/  MUFU.TANH R201, R17 ;  /* 0x0000001100c97308 */ /* 0x0008a20000002400 */
[----:B------:R-:W-:Y:S01]  /*c190*/  FMUL.FTZ R190, R7, UR14 ;  /* 0x0000000e07be7c20 */ /* 0x000fe20008410000 */
[----:B------:R-:W-:Y:S01]  /*c1a0*/  FMUL.FTZ R191, R8, UR14 ;  /* 0x0000000e08bf7c20 */ /* 0x000fe20008410000 */
[----:B------:R-:W-:Y:S01]  /*c1b0*/  FMUL.FTZ R19, R27, UR14 ;  /* 0x0000000e1b137c20 */ /* 0x000fe20008410000 */
[----:B------:R-:W-:Y:S01]  /*c1c0*/  FMUL.FTZ R22, R25, UR14 ;  /* 0x0000000e19167c20 */ /* 0x000fe20008410000 */
[----:B------:R-:W-:Y:S01]  /*c1d0*/  FMUL.FTZ R195, R12, UR14 ;  /* 0x0000000e0cc37c20 */ /* 0x000fe20008410000 */
[----:B------:R-:W-:Y:S01]  /*c1e0*/  FMUL.FTZ R202, R16, UR14 ;  /* 0x0000000e10ca7c20 */ /* 0x000fe20008410000 */
[C---:B-1----:R-:W-:Y:S03]  /*c1f0*/  HMMA.16816.F32 R28, R196.reuse, R164, R28 ;  /* 0x000000a4c41c723c */ /* 0x042fe6000000181c */
[----:B------:R-:W1:Y:S01]  /*c200*/  MUFU.TANH R3, R3 ;  /* 0x0000000300037308 */ /* 0x000e620000002400 */
[----:B------:R-:W-:Y:S01]  /*c210*/  FMUL.FTZ R203, R20, UR14 ;  /* 0x0000000e14cb7c20 */ /* 0x000fe20008410000 */
[----:B------:R-:W-:Y:S01]  /*c220*/  FMUL.FTZ R21, R21, UR14 ;  /* 0x0000000e15157c20 */ /* 0x000fe20008410000 */
[----:B------:R-:W-:Y:S01]  /*c230*/  FMUL.FTZ R205, R24, UR14 ;  /* 0x0000000e18cd7c20 */ /* 0x000fe20008410000 */
[----:B------:R-:W-:Y:S06]  /*c240*/  HMMA.16816.F32 R32, R196, R166, R32 ;  /* 0x000000a6c420723c */ /* 0x000fec0000001820 */
[----:B------:R-:W1:Y:S01]  /*c250*/  MUFU.TANH R207, R21 ;  /* 0x0000001500cf7308 */ /* 0x000e620000002400 */
[----:B----4-:R-:W-:Y:S01]  /*c260*/  FMUL.FTZ R17, R23, UR14 ;  /* 0x0000000e17117c20 */ /* 0x010fe20008410000 */
[----:B------:R-:W-:Y:S08]  /*c270*/  FMUL.FTZ R23, R26, UR14 ;  /* 0x0000000e1a177c20 */ /* 0x000ff00008410000 */
[----:B------:R-:W4:Y:S01]  /*c280*/  MUFU.TANH R237, R237 ;  /* 0x000000ed00ed7308 */ /* 0x000f220000002400 */
[----:B------:R-:W-:Y:S09]  /*c290*/  FMUL.FTZ R27, R28, UR14 ;  /* 0x0000000e1c1b7c20 */ /* 0x000ff20008410000 */
[----:B------:R-:W1:Y:S01]  /*c2a0*/  MUFU.TANH R252, R252 ;  /* 0x000000fc00fc7308 */ /* 0x000e620000002400 */
[----:B------:R-:W-:Y:S01]  /*c2b0*/  FMUL.FTZ R206, R29, UR14 ;  /* 0x0000000e1dce7c20 */ /* 0x000fe20008410000 */
[----:B------:R-:W-:Y:S01]  /*c2c0*/  FMUL.FTZ R26, R30, UR14 ;  /* 0x0000000e1e1a7c20 */ /* 0x000fe20008410000 */
[----:B------:R-:W-:Y:S01]  /*c2d0*/  FMUL.FTZ R25, R31, UR14 ;  /* 0x0000000e1f197c20 */ /* 0x000fe20008410000 */
[----:B------:R-:W-:Y:S01]  /*c2e0*/  FMUL.FTZ R31, R32, UR14 ;  /* 0x0000000e201f7c20 */ /* 0x000fe20008410000 */
[----:B------:R-:W-:Y:S01]  /*c2f0*/  FMUL.FTZ R30, R33, UR14 ;  /* 0x0000000e211e7c20 */ /* 0x000fe20008410000 */
[----:B------:R-:W-:Y:S04]  /*c300*/  FMUL.FTZ R29, R34, UR14 ;  /* 0x0000000e221d7c20 */ /* 0x000fe80008410000 */
[----:B------:R5:W1:Y:S10]  /*c310*/  MUFU.TANH R185, R27 ;  /* 0x0000001b00b97308 */ /* 0x000a740000002400 */
[----:B------:R-:W1:Y:S10]  /*c320*/  MUFU.TANH R190, R190 ;  /* 0x000000be00be7308 */ /* 0x000e740000002400 */
[----:B------:R-:W1:Y:S01]  /*c330*/  MUFU.TANH R191, R191 ;  /* 0x000000bf00bf7308 */ /* 0x000e620000002400 */
[----:B-----5:R-:W-:Y:S09]  /*c340*/  FMUL.FTZ R27, R35, UR14 ;  /* 0x0000000e231b7c20 */ /* 0x020ff20008410000 */
[----:B------:R-:W1:Y:S10]  /*c350*/  MUFU.TANH R9, R9 ;  /* 0x0000000900097308 */ /* 0x000e740000002400 */
        /* <DEDUP_REMOVED lines=12> */
[----:B------:R1:W1:Y:S10]  /*c420*/  MUFU.TANH R21, R23 ;  /* 0x0000001700157308 */ /* 0x0002740000002400 */
[----:B------:R-:W1:Y:S10]  /*c430*/  MUFU.TANH R19, R19 ;  /* 0x0000001300137308 */ /* 0x000e740000002400 */
[----:B------:R-:W1:Y:S10]  /*c440*/  MUFU.TANH R206, R206 ;  /* 0x000000ce00ce7308 */ /* 0x000e740000002400 */
[----:B------:R-:W1:Y:S10]  /*c450*/  MUFU.TANH R26, R26 ;  /* 0x0000001a001a7308 */ /* 0x000e740000002400 */
[----:B------:R-:W1:Y:S10]  /*c460*/  MUFU.TANH R25, R25 ;  /* 0x0000001900197308 */ /* 0x000e740000002400 */
[----:B------:R-:W1:Y:S10]  /*c470*/  MUFU.TANH R31, R31 ;  /* 0x0000001f001f7308 */ /* 0x000e740000002400 */
[----:B------:R-:W1:Y:S10]  /*c480*/  MUFU.TANH R30, R30 ;  /* 0x0000001e001e7308 */ /* 0x000e740000002400 */
[----:B------:R-:W1:Y:S10]  /*c490*/  MUFU.TANH R29, R29 ;  /* 0x0000001d001d7308 */ /* 0x000e740000002400 */
[----:B------:R-:W1:Y:S01]  /*c4a0*/  MUFU.TANH R27, R27 ;  /* 0x0000001b001b7308 */ /* 0x000e620000002400 */
[----:B--234-:R-:W-:Y:S05]  /*c4b0*/  @!P0 BRA `(.L_x_6393) ;  /* 0x0000000400788947 */ /* 0x01cfea0003800000 */
[----:B------:R-:W-:Y:S02]  /*c4c0*/  MOV R32, UR8 ;  /* 0x0000000800207c02 */ /* 0x000fe40008000f00 */
[----:B------:R-:W-:Y:S01]  /*c4d0*/  MOV R7, UR9 ;  /* 0x0000000900077c02 */ /* 0x000fe20008000f00 */
[----:B------:R-:W-:Y:S06]  /*c4e0*/  @!P3 BRA `(.L_x_6394) ;  /* 0x0000000000fcb947 */ /* 0x000fec0003800000 */
[----:B-1----:R-:W1:Y:S01]  /*c4f0*/  LDC R23, c[0x0][0x380] ;  /* 0x0000e000ff177b82 */ /* 0x002e620000000800 */
        /* <DEDUP_REMOVED lines=52> */
[----:B-1----:R-:W-:Y:S04]  /*c840*/  IMAD R8, R35, R6, RZ ;  /* 0x0000000623087224 */ /* 0x002fe800078e02ff */
[----:B------:R-:W-:Y:S01]  /*c850*/  IMAD R8, R23, R7, R8 ;  /* 0x0000000717087224 */ /* 0x000fe200078e0208 */
        /* <DEDUP_REMOVED lines=8> */
.L_x_6394:
        /* <DEDUP_REMOVED lines=28> */
.L_x_6393:
[----:B--2---:R-:W-:Y:S01]  /*caa0*/  MOV R4, UR21 ;  /* 0x0000001500047c02 */ /* 0x004fe20008000f00 */
[----:B------:R-:W-:Y:S03]  /*cab0*/  UISETP.GT.AND UP0, UPT, UR21, UR5, UPT ;  /* 0x000000051500728c */ /* 0x000fe6000bf04270 */
[----:B------:R-:W-:Y:S04]  /*cac0*/  LEA R33, R4, R245, 0x6 ;  /* 0x000000f504217211 */ /* 0x000fe800078e30ff */
[C---:B------:R-:W-:Y:S02]  /*cad0*/  IADD3 R5, R33.reuse, 0x1, RZ ;  /* 0x0000000121057810 */ /* 0x040fe40007ffe0ff */
[-C--:B------:R-:W-:Y:S02]  /*cae0*/  ISETP.GE.AND P6, PT, R33, R244.reuse, PT ;  /* 0x000000f42100720c */ /* 0x080fe40003fc6270 */
[C---:B------:R-:W-:Y:S02]  /*caf0*/  ISETP.GE.AND P5, PT, R5.reuse, R244, PT ;  /* 0x000000f40500720c */ /* 0x040fe40003fa6270 */
[-C--:B------:R-:W-:Y:S02]  /*cb00*/  ISETP.GE.AND P2, PT, R5, R242.reuse, PT ;  /* 0x000000f20500720c */ /* 0x080fe40003f46270 */
[----:B------:R-:W-:Y:S02]  /*cb10*/  ISETP.GE.AND P1, PT, R33, R242, PT ;  /* 0x000000f22100720c */ /* 0x000fe40003f26270 */
[-C--:B------:R-:W-:Y:S02]  /*cb20*/  ISETP.GE.OR P2, PT, R5, R238.reuse, !P2 ;  /* 0x000000ee0500720c */ /* 0x080fe40005746670 */
[-C--:B------:R-:W-:Y:S02]  /*cb30*/  ISETP.GE.OR P6, PT, R33, R243.reuse, !P6 ;  /* 0x000000f32100720c */ /* 0x080fe400077c6670 */
[-C--:B------:R-:W-:Y:S02]  /*cb40*/  ISETP.GE.OR P5, PT, R5, R243.reuse, !P5 ;  /* 0x000000f30500720c */ /* 0x080fe40006fa6670 */
[C---:B------:R-:W-:Y:S02]  /*cb50*/  IADD3 R7, R33.reuse, 0x8, RZ ;  /* 0x0000000821077810 */ /* 0x040fe40007ffe0ff */
[C---:B------:R-:W-:Y:S02]  /*cb60*/  IADD3 R5, R33.reuse, 0x9, RZ ;  /* 0x0000000921057810 */ /* 0x040fe40007ffe0ff */
[----:B------:R-:W-:Y:S02]  /*cb70*/  ISETP.GE.OR P1, PT, R33, R238, !P1 ;  /* 0x000000ee2100720c */ /* 0x000fe40004f26670 */
[----:B-1----:R-:W-:Y:S02]  /*cb80*/  FSEL R23, R3, -INF , !P6 ;  /* 0xff80000003177808 */ /* 0x002fe40007000000 */
[-C--:B------:R-:W-:Y:S02]  /*cb90*/  ISETP.GE.AND P0, PT, R7, R244.reuse, PT ;  /* 0x000000f40700720c */ /* 0x080fe40003f06270 */
[----:B------:R-:W-:Y:S02]  /*cba0*/  ISETP.GE.AND P6, PT, R5, R244, PT ;  /* 0x000000f40500720c */ /* 0x000fe40003fc6270 */
[----:B------:R-:W-:Y:S02]  /*cbb0*/  FSEL R252, R252, -INF , !P1 ;  /* 0xff800000fcfc7808 */ /* 0x000fe40004800000 */
[-C--:B------:R-:W-:Y:S02]  /*cbc0*/  ISETP.GE.AND P4, PT, R7, R242.reuse, PT ;  /* 0x000000f20700720c */ /* 0x080fe40003f86270 */
[----:B------:R-:W-:Y:S02]  /*cbd0*/  ISETP.GE.AND P1, PT, R5, R242, PT ;  /* 0x000000f20500720c */ /* 0x000fe40003f26270 */
[-C--:B------:R-:W-:Y:S02]  /*cbe0*/  ISETP.GE.OR P0, PT, R7, R243.reuse, !P0 ;  /* 0x000000f30700720c */ /* 0x080fe40004706670 */
[-C--:B------:R-:W-:Y:S02]  /*cbf0*/  ISETP.GE.OR P6, PT, R5, R243.reuse, !P6 ;  /* 0x000000f30500720c */ /* 0x080fe400077c6670 */
[C---:B------:R-:W-:Y:S02]  /*cc00*/  IADD3 R35, R33.reuse, 0x10, RZ ;  /* 0x0000001021237810 */ /* 0x040fe40007ffe0ff */
[----:B------:R-:W-:Y:S02]  /*cc10*/  IADD3 R3, R33, 0x11, RZ ;  /* 0x0000001121037810 */ /* 0x000fe40007ffe0ff */
[-C--:B------:R-:W-:Y:S02]  /*cc20*/  ISETP.GE.OR P4, PT, R7, R238.reuse, !P4 ;  /* 0x000000ee0700720c */ /* 0x080fe40006786670 */
[----:B------:R-:W-:Y:S02]  /*cc30*/  ISETP.GE.OR P1, PT, R5, R238, !P1 ;  /* 0x000000ee0500720c */ /* 0x000fe40004f26670 */
[----:B------:R-:W-:Y:S02]  /*cc40*/  FSEL R7, R237, -INF , !P5 ;  /* 0xff800000ed077808 */ /* 0x000fe40006800000 */
[----:B------:R-:W-:Y:S02]  /*cc50*/  FSEL R191, R191, -INF , !P0 ;  /* 0xff800000bfbf7808 */ /* 0x000fe40004000000 */
[----:B------:R-:W-:Y:S02]  /*cc60*/  FSEL R5, R193, -INF , !P6 ;  /* 0xff800000c1057808 */ /* 0x000fe40007000000 */
[C---:B------:R-:W-:Y:S02]  /*cc70*/  ISETP.GE.AND P5, PT, R35.reuse, R244, PT ;  /* 0x000000f42300720c */ /* 0x040fe40003fa6270 */
[----:B------:R-:W-:Y:S02]  /*cc80*/  ISETP.GE.AND P0, PT, R35, R242, PT ;  /* 0x000000f22300720c */ /* 0x000fe40003f06270 */
[----:B------:R-:W-:Y:S02]  /*cc90*/  ISETP.GE.AND P6, PT, R3, R244, PT ;  /* 0x000000f40300720c */ /* 0x000fe40003fc6270 */
[CC--:B------:R-:W-:Y:S02]  /*cca0*/  ISETP.GE.OR P5, PT, R35.reuse, R243.reuse, !P5 ;  /* 0x000000f32300720c */ /* 0x0c0fe40006fa6670 */
[----:B------:R-:W-:Y:S02]  /*ccb0*/  ISETP.GE.OR P0, PT, R35, R238, !P0 ;  /* 0x000000ee2300720c */ /* 0x000fe40004706670 */
[-C--:B------:R-:W-:Y:S02]  /*ccc0*/  ISETP.GE.OR P6, PT, R3, R243.reuse, !P6 ;  /* 0x000000f30300720c */ /* 0x080fe400077c6670 */
[----:B------:R-:W-:Y:S02]  /*ccd0*/  IADD3 R35, R33, 0x19, RZ ;  /* 0x0000001921237810 */ /* 0x000fe40007ffe0ff */
[----:B------:R-:W-:Y:S02]  /*cce0*/  FSEL R16, R190, -INF , !P2 ;  /* 0xff800000be107808 */ /* 0x000fe40005000000 */
[----:B------:R-:W-:Y:S02]  /*ccf0*/  FSEL R197, R194, -INF , !P6 ;  /* 0xff800000c2c57808 */ /* 0x000fe40007000000 */
[----:B------:R-:W-:Y:S02]  /*cd00*/  ISETP.GE.AND P2, PT, R35, R244, PT ;  /* 0x000000f42300720c */ /* 0x000fe40003f46270 */
[----:B------:R-:W-:Y:S02]  /*cd10*/  ISETP.GE.AND P6, PT, R3, R242, PT ;  /* 0x000000f20300720c */ /* 0x000fe40003fc6270 */
[-C--:B------:R-:W-:Y:S02]  /*cd20*/  ISETP.GE.OR P2, PT, R35, R243.reuse, !P2 ;  /* 0x000000f32300720c */ /* 0x080fe40005746670 */
[----:B------:R-:W-:Y:S02]  /*cd30*/  ISETP.GE.OR P6, PT, R3, R238, !P6 ;  /* 0x000000ee0300720c */ /* 0x000fe400077c6670 */
[----:B------:R-:W-:Y:S02]  /*cd40*/  FSEL R12, R9, -INF , !P4 ;  /* 0xff800000090c7808 */ /* 0x000fe40006000000 */
[C---:B------:R-:W-:Y:S02]  /*cd50*/  IADD3 R3, R33.reuse, 0x20, RZ ;  /* 0x0000002021037810 */ /* 0x040fe40007ffe0ff */
[----:B------:R-:W-:Y:S02]  /*cd60*/  IADD3 R9, R33, 0x21, RZ ;  /* 0x0000002121097810 */ /* 0x000fe40007ffe0ff */
[----:B------:R-:W-:Y:S02]  /*cd70*/  FSEL R173, R201, -INF , !P2 ;  /* 0xff800000c9ad7808 */ /* 0x000fe40005000000 */
[----:B------:R-:W-:Y:S02]  /*cd80*/  FSEL R10, R10, -INF , !P1 ;  /* 0xff8000000a0a7808 */ /* 0x000fe40004800000 */
[----:B------:R-:W-:Y:S02]  /*cd90*/  ISETP.GE.AND P4, PT, R35, R242, PT ;  /* 0x000000f22300720c */ /* 0x000fe40003f86270 */
[-C--:B------:R-:W-:Y:S02]  /*cda0*/  ISETP.GE.AND P2, PT, R3, R244.reuse, PT ;  /* 0x000000f40300720c */ /* 0x080fe40003f46270 */
[----:B------:R-:W-:Y:S02]  /*cdb0*/  ISETP.GE.AND P1, PT, R9, R244, PT ;  /* 0x000000f40900720c */ /* 0x000fe40003f26270 */
[----:B------:R-:W-:Y:S02]  /*cdc0*/  ISETP.GE.OR P4, PT, R35, R238, !P4 ;  /* 0x000000ee2300720c */ /* 0x000fe40006786670 */
[-C--:B------:R-:W-:Y:S02]  /*cdd0*/  ISETP.GE.OR P1, PT, R9, R243.reuse, !P1 ;  /* 0x000000f30900720c */ /* 0x080fe40004f26670 */
[-C--:B------:R-:W-:Y:S02]  /*cde0*/  ISETP.GE.OR P2, PT, R3, R243.reuse, !P2 ;  /* 0x000000f30300720c */ /* 0x080fe40005746670 */
[----:B------:R-:W-:Y:S02]  /*cdf0*/  IADD3 R35, R33, 0x28, RZ ;  /* 0x0000002821237810 */ /* 0x000fe40007ffe0ff */
[----:B------:R-:W-:Y:S02]  /*ce00*/  FSEL R237, R203, -INF , !P2 ;  /* 0xff800000cbed7808 */ /* 0x000fe40005000000 */
[----:B------:R-:W-:Y:S02]  /*ce10*/  FSEL R207, R207, -INF , !P1 ;  /* 0xff800000cfcf7808 */ /* 0x000fe40004800000 */
[----:B------:R-:W-:Y:S02]  /*ce20*/  ISETP.GE.AND P1, PT, R35, R244, PT ;  /* 0x000000f42300720c */ /* 0x000fe40003f26270 */
[----:B------:R-:W-:Y:S02]  /*ce30*/  ISETP.GE.AND P2, PT, R3, R242, PT ;  /* 0x000000f20300720c */ /* 0x000fe40003f46270 */
[----:B------:R-:W-:Y:S02]  /*ce40*/  ISETP.GE.OR P1, PT, R35, R243, !P1 ;  /* 0x000000f32300720c */ /* 0x000fe40004f26670 */
[----:B------:R-:W-:Y:S02]  /*ce50*/  IADD3 R165, R33, 0x18, RZ ;  /* 0x0000001821a57810 */ /* 0x000fe40007ffe0ff */
[----:B------:R-:W-:Y:S02]  /*ce60*/  ISETP.GE.OR P2, PT, R3, R238, !P2 ;  /* 0x000000ee0300720c */ /* 0x000fe40005746670 */
[----:B------:R-:W-:Y:S02]  /*ce70*/  FMNMX.FTZ R4, R23, R0, !PT ;  /* 0x0000000017047209 */ /* 0x000fe40007810000 */
[----:B------:R-:W-:Y:S02]  /*ce80*/  FSEL R198, R11, -INF , !P6 ;  /* 0xff8000000bc67808 */ /* 0x000fe40007000000 */
[----:B------:R-:W-:Y:S02]  /*ce90*/  IADD3 R3, R33, 0x29, RZ ;  /* 0x0000002921037810 */ /* 0x000fe40007ffe0ff */
[----:B------:R-:W-:Y:S02]  /*cea0*/  FMNMX.FTZ R11, R252, R2, !PT ;  /* 0x00000002fc0b7209 */ /* 0x000fe40007810000 */
[----:B------:R-:W-:Y:S02]  /*ceb0*/  FSEL R199, R195, -INF , !P5 ;  /* 0xff800000c3c77808 */ /* 0x000fe40006800000 */
[----:B------:R-:W-:Y:S02]  /*cec0*/  ISETP.GE.AND P5, PT, R165, R244, PT ;  /* 0x000000f4a500720c */ /* 0x000fe40003fa6270 */
[----:B------:R-:W-:Y:S02]  /*ced0*/  FSEL R196, R13, -INF , !P0 ;  /* 0xff8000000dc47808 */ /* 0x000fe40004000000 */
[----:B------:R-:W-:Y:S02]  /*cee0*/  FMNMX.FTZ R4, R7, R4, !PT ;  /* 0x0000000407047209 */ /* 0x000fe40007810000 */
[----:B------:R-:W-:Y:S02]  /*cef0*/  FSEL R205, R205, -INF , !P1 ;  /* 0xff800000cdcd7808 */ /* 0x000fe40004800000 */
[----:B------:R-:W-:Y:S02]  /*cf00*/  ISETP.GE.AND P0, PT, R9, R242, PT ;  /* 0x000000f20900720c */ /* 0x000fe40003f06270 */
[----:B------:R-:W-:Y:S02]  /*cf10*/  ISETP.GE.AND P1, PT, R3, R244, PT ;  /* 0x000000f40300720c */ /* 0x000fe40003f26270 */
[----:B------:R-:W-:Y:S02]  /*cf20*/  FMNMX.FTZ R11, R16, R11, !PT ;  /* 0x0000000b100b7209 */ /* 0x000fe40007810000 */
[-C--:B------:R-:W-:Y:S02]  /*cf30*/  ISETP.GE.OR P5, PT, R165, R243.reuse, !P5 ;  /* 0x000000f3a500720c */ /* 0x080fe40006fa6670 */
[----:B------:R-:W-:Y:S02]  /*cf40*/  FMNMX.FTZ R4, R191, R4, !PT ;  /* 0x00000004bf047209 */ /* 0x000fe40007810000 */
[----:B------:R-:W-:Y:S02]  /*cf50*/  ISETP.GE.OR P0, PT, R9, R238, !P0 ;  /* 0x000000ee0900720c */ /* 0x000fe40004706670 */
[----:B------:R-:W-:Y:S02]  /*cf60*/  ISETP.GE.OR P1, PT, R3, R243, !P1 ;  /* 0x000000f30300720c */ /* 0x000fe40004f26670 */
[----:B------:R-:W-:Y:S02]  /*cf70*/  IADD3 R9, R33, 0x30, RZ ;  /* 0x0000003021097810 */ /* 0x000fe40007ffe0ff */
[----:B------:R-:W-:Y:S02]  /*cf80*/  FMNMX.FTZ R11, R12, R11, !PT ;  /* 0x0000000b0c0b7209 */ /* 0x000fe40007810000 */
[----:B------:R-:W-:Y:S02]  /*cf90*/  FSEL R175, R202, -INF , !P5 ;  /* 0xff800000caaf7808 */ /* 0x000fe40006800000 */
[----:B------:R-:W-:Y:S02]  /*cfa0*/  FMNMX.FTZ R4, R5, R4, !PT ;  /* 0x0000000405047209 */ /* 0x000fe40007810000 */
[----:B------:R-:W-:Y:S02]  /*cfb0*/  FSEL R172, R14, -INF , !P4 ;  /* 0xff8000000eac7808 */ /* 0x000fe40006000000 */
[----:B------:R-:W-:Y:S02]  /*cfc0*/  ISETP.GE.AND P5, PT, R165, R242, PT ;  /* 0x000000f2a500720c */ /* 0x000fe40003fa6270 */
[----:B------:R-:W-:Y:S02]  /*cfd0*/  FSEL R187, R22, -INF , !P1 ;  /* 0xff80000016bb7808 */ /* 0x000fe40004800000 */
[----:B------:R-:W-:Y:S02]  /*cfe0*/  FMNMX.FTZ R11, R10, R11, !PT ;  /* 0x0000000b0a0b7209 */ /* 0x000fe40007810000 */
[C---:B------:R-:W-:Y:S02]  /*cff0*/  ISETP.GE.AND P1, PT, R9.reuse, R244, PT ;  /* 0x000000f40900720c */ /* 0x040fe40003f26270 */
[----:B------:R-:W-:Y:S02]  /*d000*/  ISETP.GE.AND P4, PT, R9, R242, PT ;  /* 0x000000f20900720c */ /* 0x000fe40003f86270 */
[----:B------:R-:W-:Y:S02]  /*d010*/  FMNMX.FTZ R4, R199, R4, !PT ;  /* 0x00000004c7047209 */ /* 0x000fe40007810000 */
[-C--:B------:R-:W-:Y:S02]  /*d020*/  ISETP.GE.OR P5, PT, R165, R238.reuse, !P5 ;  /* 0x000000eea500720c */ /* 0x080fe40006fa6670 */
[C---:B------:R-:W-:Y:S02]  /*d030*/  ISETP.GE.OR P4, PT, R9.reuse, R238, !P4 ;  /* 0x000000ee0900720c */ /* 0x040fe40006786670 */
[----:B------:R-:W-:Y:S02]  /*d040*/  ISETP.GE.OR P1, PT, R9, R243, !P1 ;  /* 0x000000f30900720c */ /* 0x000fe40004f26670 */
[----:B------:R-:W-:Y:S02]  /*d050*/  FMNMX.FTZ R11, R196, R11, !PT ;  /* 0x0000000bc40b7209 */ /* 0x000fe40007810000 */
[----:B------:R-:W-:Y:S02]  /*d060*/  IADD3 R9, R33, 0x31, RZ ;  /* 0x0000003121097810 */ /* 0x000fe40007ffe0ff */
[----:B------:R-:W-:Y:S02]  /*d070*/  FMNMX.FTZ R4, R197, R4, !PT ;  /* 0x00000004c5047209 */ /* 0x000fe40007810000 */
[----:B------:R-:W-:Y:S02]  /*d080*/  FSEL R174, R15, -INF , !P5 ;  /* 0xff8000000fae7808 */ /* 0x000fe40006800000 */
[----:B------:R-:W-:Y:S02]  /*d090*/  FSEL R185, R185, -INF , !P1 ;  /* 0xff800000b9b97808 */ /* 0x000fe40004800000 */
[----:B------:R-:W-:Y:S02]  /*d0a0*/  FMNMX.FTZ R11, R198, R11, !PT ;  /* 0x0000000bc60b7209 */ /* 0x000fe40007810000 */
[----:B------:R-:W-:Y:S02]  /*d0b0*/  ISETP.GE.AND P5, PT, R3, R242, PT ;  /* 0x000000f20300720c */ /* 0x000fe40003fa6270 */
[----:B------:R-:W-:Y:S02]  /*d0c0*/  ISETP.GE.AND P1, PT, R9, R244, PT ;  /* 0x000000f40900720c */ /* 0x000fe40003f26270 */
[----:B------:R-:W-:Y:S02]  /*d0d0*/  FMNMX.FTZ R4, R175, R4, !PT ;  /* 0x00000004af047209 */ /* 0x000fe40007810000 */
[----:B------:R-:W-:Y:S02]  /*d0e0*/  FMNMX.FTZ R11, R174, R11, !PT ;  /* 0x0000000bae0b7209 */ /* 0x000fe40007810000 */
[----:B------:R-:W-:Y:S02]  /*d0f0*/  ISETP.GE.OR P5, PT, R3, R238, !P5 ;  /* 0x000000ee0300720c */ /* 0x000fe40006fa6670 */
[----:B------:R-:W-:Y:S02]  /*d100*/  IADD3 R3, R33, 0x38, RZ ;  /* 0x0000003821037810 */ /* 0x000fe40007ffe0ff */
[----:B------:R-:W-:Y:S02]  /*d110*/  ISETP.GE.OR P1, PT, R9, R243, !P1 ;  /* 0x000000f30900720c */ /* 0x000fe40004f26670 */
[----:B------:R-:W-:Y:S02]  /*d120*/  FMNMX.FTZ R4, R173, R4, !PT ;  /* 0x00000004ad047209 */ /* 0x000fe40007810000 */
[----:B------:R-:W-:Y:S02]  /*d130*/  IADD3 R33, R33, 0x39, RZ ;  /* 0x0000003921217810 */ /* 0x000fe40007ffe0ff */
[----:B------:R-:W-:Y:S02]  /*d140*/  ISETP.GE.AND P6, PT, R35, R242, PT ;  /* 0x000000f22300720c */ /* 0x000fe40003fc6270 */
[----:B------:R-:W-:Y:S02]  /*d150*/  FSEL R202, R18, -INF , !P2 ;  /* 0xff80000012ca7808 */ /* 0x000fe40005000000 */
[----:B------:R-:W-:Y:S02]  /*d160*/  FMNMX.FTZ R11, R172, R11, !PT ;  /* 0x0000000bac0b7209 */ /* 0x000fe40007810000 */
[----:B------:R-:W-:Y:S02]  /*d170*/  FSEL R183, R206, -INF , !P1 ;  /* 0xff800000ceb77808 */ /* 0x000fe40004800000 */
[----:B------:R-:W-:Y:S02]  /*d180*/  ISETP.GE.AND P1, PT, R33, R244, PT ;  /* 0x000000f42100720c */ /* 0x000fe40003f26270 */
[----:B------:R-:W-:Y:S02]  /*d190*/  FMNMX.FTZ R4, R237, R4, !PT ;  /* 0x00000004ed047209 */ /* 0x000fe40007810000 */
[----:B------:R-:W-:Y:S02]  /*d1a0*/  ISETP.GE.OR P6, PT, R35, R238, !P6 ;  /* 0x000000ee2300720c */ /* 0x000fe400077c6670 */
[----:B------:R-:W-:Y:S02]  /*d1b0*/  FSEL R200, R17, -INF , !P0 ;  /* 0xff80000011c87808 */ /* 0x000fe40004000000 */
[----:B------:R-:W-:Y:S02]  /*d1c0*/  FMNMX.FTZ R11, R202, R11, !PT ;  /* 0x0000000bca0b7209 */ /* 0x000fe40007810000 */
[----:B------:R-:W-:Y:S02]  /*d1d0*/  ISETP.GE.OR P1, PT, R33, R243, !P1 ;  /* 0x000000f32100720c */ /* 0x000fe40004f26670 */
[----:B------:R-:W-:Y:S02]  /*d1e0*/  FMNMX.FTZ R4, R207, R4, !PT ;  /* 0x00000004cf047209 */ /* 0x000fe40007810000 */
[----:B------:R-:W-:Y:S02]  /*d1f0*/  FSEL R186, R21, -INF , !P6 ;  /* 0xff80000015ba7808 */ /* 0x000fe40007000000 */
[----:B------:R-:W-:Y:S02]  /*d200*/  FMNMX.FTZ R11, R200, R11, !PT ;  /* 0x0000000bc80b7209 */ /* 0x000fe40007810000 */
[----:B------:R-:W-:Y:S02]  /*d210*/  FSEL R179, R30, -INF , !P1 ;  /* 0xff8000001eb37808 */ /* 0x000fe40004800000 */
[----:B------:R-:W-:Y:S02]  /*d220*/  FMNMX.FTZ R4, R205, R4, !PT ;  /* 0x00000004cd047209 */ /* 0x000fe40007810000 */
[C---:B------:R-:W-:Y:S02]  /*d230*/  ISETP.GE.AND P2, PT, R3.reuse, R244, PT ;  /* 0x000000f40300720c */ /* 0x040fe40003f46270 */
[-C--:B------:R-:W-:Y:S02]  /*d240*/  ISETP.GE.AND P1, PT, R3, R242.reuse, PT ;  /* 0x000000f20300720c */ /* 0x080fe40003f26270 */
[----:B------:R-:W-:Y:S02]  /*d250*/  FSEL R184, R19, -INF , !P5 ;  /* 0xff80000013b87808 */ /* 0x000fe40006800000 */
[----:B------:R-:W-:Y:S02]  /*d260*/  FMNMX.FTZ R11, R186, R11, !PT ;  /* 0x0000000bba0b7209 */ /* 0x000fe40007810000 */
[----:B------:R-:W-:Y:S02]  /*d270*/  ISETP.GE.AND P0, PT, R9, R242, PT ;  /* 0x000000f20900720c */ /* 0x000fe40003f06270 */
[----:B------:R-:W-:Y:S02]  /*d280*/  FMNMX.FTZ R4, R187, R4, !PT ;  /* 0x00000004bb047209 */ /* 0x000fe40007810000 */
[C---:B------:R-:W-:Y:S02]  /*d290*/  ISETP.GE.OR P2, PT, R3.reuse, R243, !P2 ;  /* 0x000000f30300720c */ /* 0x040fe40005746670 */
[-C--:B------:R-:W-:Y:S02]  /*d2a0*/  ISETP.GE.OR P1, PT, R3, R238.reuse, !P1 ;  /* 0x000000ee0300720c */ /* 0x080fe40004f26670 */
[----:B------:R-:W-:Y:S02]  /*d2b0*/  FSEL R180, R26, -INF , !P4 ;  /* 0xff8000001ab47808 */ /* 0x000fe40006000000 */
[----:B------:R-:W-:Y:S02]  /*d2c0*/  ISETP.GE.OR P0, PT, R9, R238, !P0 ;  /* 0x000000ee0900720c */ /* 0x000fe40004706670 */
[----:B------:R-:W-:Y:S02]  /*d2d0*/  FMNMX.FTZ R3, R184, R11, !PT ;  /* 0x0000000bb8037209 */ /* 0x000fe40007810000 */
[----:B------:R-:W-:Y:S02]  /*d2e0*/  FMNMX.FTZ R4, R185, R4, !PT ;  /* 0x00000004b9047209 */ /* 0x000fe40007810000 */
[----:B------:R-:W-:Y:S02]  /*d2f0*/  FSEL R181, R31, -INF , !P2 ;  /* 0xff8000001fb57808 */ /* 0x000fe40005000000 */
[----:B------:R-:W-:Y:S02]  /*d300*/  ISETP.GE.AND P2, PT, R33, R242, PT ;  /* 0x000000f22100720c */ /* 0x000fe40003f46270 */
[----:B------:R-:W-:Y:S02]  /*d310*/  FSEL R178, R25, -INF , !P0 ;  /* 0xff80000019b27808 */ /* 0x000fe40004000000 */
[----:B------:R-:W-:Y:S02]  /*d320*/  FMNMX.FTZ R3, R180, R3, !PT ;  /* 0x00000003b4037209 */ /* 0x000fe40007810000 */
[----:B------:R-:W-:Y:S02]  /*d330*/  FMNMX.FTZ R4, R183, R4, !PT ;  /* 0x00000004b7047209 */ /* 0x000fe40007810000 */
[----:B------:R-:W-:Y:S02]  /*d340*/  ISETP.GE.OR P2, PT, R33, R238, !P2 ;  /* 0x000000ee2100720c */ /* 0x000fe40005746670 */
[----:B------:R-:W-:Y:S01]  /*d350*/  FSEL R176, R29, -INF , !P1 ;  /* 0xff8000001db07808 */ /* 0x000fe20004800000 */
[----:B------:R-:W-:Y:S01]  /*d360*/  LDSM.16.MT88.4 R32, [R225+0x10000] ;  /* 0x01000000e120783b */ /* 0x000fe20000004200 */
[----:B------:R-:W-:Y:S02]  /*d370*/  FMNMX.FTZ R3, R178, R3, !PT ;  /* 0x00000003b2037209 */ /* 0x000fe40007810000 */
[----:B------:R-:W-:Y:S02]  /*d380*/  FMNMX.FTZ R6, R181, R4, !PT ;  /* 0x00000004b5067209 */ /* 0x000fe40007810000 */
[----:B------:R-:W-:Y:S02]  /*d390*/  FSEL R165, R27, -INF , !P2 ;  /* 0xff8000001ba57808 */ /* 0x000fe40005000000 */
[----:B------:R-:W-:Y:S01]  /*d3a0*/  FMNMX.FTZ R8, R176, R3, !PT ;  /* 0x00000003b0087209 */ /* 0x000fe20007810000 */
[----:B------:R-:W-:Y:S01]  /*d3b0*/  LDSM.16.MT88.4 R24, [R226+0x10000] ;  /* 0x01000000e218783b */ /* 0x000fe20000004200 */
[----:B------:R-:W-:Y:S02]  /*d3c0*/  FMNMX.FTZ R4, R179, R6, !PT ;  /* 0x00000006b3047209 */ /* 0x000fe40007810000 */
[----:B------:R-:W-:Y:S05]  /*d3d0*/  FMNMX.FTZ R6, R165, R8, !PT ;  /* 0x00000008a5067209 */ /* 0x000fea0007810000 */
        /* <DEDUP_REMOVED lines=8> */
[C---:B------:R-:W-:Y:S01]  /*d460*/  FMUL.FTZ R182, R164.reuse, UR4 ;  /* 0x00000004a4b67c20 */ /* 0x040fe20008410000 */
[----:B------:R-:W-:Y:S02]  /*d470*/  FSETP.NEU.FTZ.AND P1, PT, R164, -INF , PT ;  /* 0xff800000a400780b */ /* 0x000fe40003f3d000 */
[C---:B------:R-:W-:Y:S01]  /*d480*/  FSETP.NEU.FTZ.AND P0, PT, R3.reuse, -INF , PT ;  /* 0xff8000000300780b */ /* 0x040fe20003f1d000 */
[----:B------:R-:W-:Y:S01]  /*d490*/  FMUL.FTZ R177, R3, UR4 ;  /* 0x0000000403b17c20 */ /* 0x000fe20008410000 */
[----:B------:R-:W-:Y:S04]  /*d4a0*/  FSEL R182, R182, RZ, P1 ;  /* 0x000000ffb6b67208 */ /* 0x000fe80000800000 */
[----:B------:R-:W-:Y:S01]  /*d4b0*/  FSEL R177, R177, RZ, P0 ;  /* 0x000000ffb1b17208 */ /* 0x000fe20000000000 */
[--C-:B------:R-:W-:Y:S01]  /*d4c0*/  FFMA.FTZ R188, R5, UR4, -R182.reuse ;  /* 0x0000000405bc7c23 */ /* 0x100fe200080108b6 */
[----:B------:R-:W-:Y:S01]  /*d4d0*/  FSEL R5, R164, RZ, P1 ;  /* 0x000000ffa4057208 */ /* 0x000fe20000800000 */
[--C-:B------:R-:W-:Y:S01]  /*d4e0*/  FFMA.FTZ R189, R191, UR4, -R182.reuse ;  /* 0x00000004bfbd7c23 */ /* 0x100fe200080108b6 */
[--C-:B------:R-:W-:Y:S01]  /*d4f0*/  FFMA.FTZ R193, R23, UR4, -R182.reuse ;  /* 0x0000000417c17c23 */ /* 0x100fe200080108b6 */
[--C-:B------:R-:W-:Y:S01]  /*d500*/  FFMA.FTZ R167, R16, UR4, -R177.reuse ;  /* 0x0000000410a77c23 */ /* 0x100fe200080108b1 */
[----:B------:R-:W-:Y:S01]  /*d510*/  FFMA.FTZ R190, R7, UR4, -R182 ;  /* 0x0000000407be7c23 */ /* 0x000fe200080108b6 */
[----:B------:R-:W1:Y:S01]  /*d520*/  LDSM.16.MT88.4 R16, [R228+0x10000] ;  /* 0x01000000e410783b */ /* 0x000e620000004200 */
[----:B------:R-:W-:Y:S01]  /*d530*/  FADD.FTZ R0, -R5, R0 ;  /* 0x0000000005007221 */ /* 0x000fe20000010100 */
[----:B------:R-:W-:Y:S01]  /*d540*/  FSEL R5, R3, RZ, P0 ;  /* 0x000000ff03057208 */ /* 0x000fe20000000000 */
[--C-:B------:R-:W-:Y:S01]  /*d550*/  FFMA.FTZ R195, R252, UR4, -R177.reuse ;  /* 0x00000004fcc37c23 */ /* 0x100fe200080108b1 */
[--C-:B------:R-:W-:Y:S01]  /*d560*/  FFMA.FTZ R166, R12, UR4, -R177.reuse ;  /* 0x000000040ca67c23 */ /* 0x100fe200080108b1 */
[----:B------:R-:W-:Y:S01]  /*d570*/  FMUL.FTZ R6, R0, UR4 ;  /* 0x0000000400067c20 */ /* 0x000fe20008410000 */
[--C-:B------:R-:W-:Y:S01]  /*d580*/  FFMA.FTZ R191, R10, UR4, -R177.reuse ;  /* 0x000000040abf7c23 */ /* 0x100fe200080108b1 */
[----:B------:R-:W-:Y:S01]  /*d590*/  FADD.FTZ R0, -R5, R2 ;  /* 0x0000000205007221 */ /* 0x000fe20000010100 */
[----:B------:R-:W-:Y:S01]  /*d5a0*/  MUFU.EX2 R193, R193 ;  /* 0x000000c100c17308 */ /* 0x000fe20000000800 */
        /* <DEDUP_REMOVED lines=8> */
[--C-:B------:R-:W-:Y:S01]  /*d630*/  FFMA.FTZ R178, R178, UR4, -R177.reuse ;  /* 0x00000004b2b27c23 */ /* 0x100fe200080108b1 */
[--C-:B------:R-:W-:Y:S01]  /*d640*/  FFMA.FTZ R192, R199, UR4, -R182.reuse ;  /* 0x00000004c7c07c23 */ /* 0x100fe200080108b6 */
[--C-:B------:R-:W-:Y:S01]  /*d650*/  FFMA.FTZ R199, R173, UR4, -R182.reuse ;  /* 0x00000004adc77c23 */ /* 0x100fe200080108b6 */
[--C-:B------:R-:W-:Y:S01]  /*d660*/  FFMA.FTZ R201, R198, UR4, -R177.reuse ;  /* 0x00000004c6c97c23 */ /* 0x100fe200080108b1 */
[--C-:B------:R-:W-:Y:S01]  /*d670*/  FFMA.FTZ R198, R174, UR4, -R177.reuse ;  /* 0x00000004aec67c23 */ /* 0x100fe200080108b1 */
[--C-:B------:R-:W-:Y:S01]  /*d680*/  FFMA.FTZ R197, R197, UR4, -R182.reuse ;  /* 0x00000004c5c57c23 */ /* 0x100fe200080108b6 */
[----:B------:R-:W-:Y:S03]  /*d690*/  LDSM.16.MT88.4 R172, [R225+0x14800] ;  /* 0x01480000e1ac783b */ /* 0x000fe60000004200 */
[----:B------:R-:W-:Y:S01]  /*d6a0*/  MUFU.EX2 R189, R189 ;  /* 0x000000bd00bd7308 */ /* 0x000fe20000000800 */
[--C-:B------:R-:W-:Y:S01]  /*d6b0*/  FFMA.FTZ R196, R196, UR4, -R177.reuse ;  /* 0x00000004c4c47c23 */ /* 0x100fe200080108b1 */
[--C-:B------:R-:W-:Y:S01]  /*d6c0*/  FFMA.FTZ R204, R237, UR4, -R182.reuse ;  /* 0x00000004edcc7c23 */ /* 0x100fe200080108b6 */
[--C-:B------:R-:W-:Y:S01]  /*d6d0*/  FFMA.FTZ R237, R200, UR4, -R177.reuse ;  /* 0x00000004c8ed7c23 */ /* 0x100fe200080108b1 */
[--C-:B------:R-:W-:Y:S01]  /*d6e0*/  FFMA.FTZ R207, R207, UR4, -R182.reuse ;  /* 0x00000004cfcf7c23 */ /* 0x100fe200080108b6 */
[--C-:B------:R-:W-:Y:S01]  /*d6f0*/  FFMA.FTZ R205, R205, UR4, -R182.reuse ;  /* 0x00000004cdcd7c23 */ /* 0x100fe200080108b6 */
[--C-:B------:R-:W-:Y:S01]  /*d700*/  FFMA.FTZ R206, R187, UR4, -R182.reuse ;  /* 0x00000004bbce7c23 */ /* 0x100fe200080108b6 */
[----:B------:R-:W-:Y:S03]  /*d710*/  FFMA.FTZ R182, R179, UR4, -R182 ;  /* 0x00000004b3b67c23 */ /* 0x000fe600080108b6 */
[----:B------:R-:W3:Y:S01]  /*d720*/  MUFU.EX2 R188, R188 ;  /* 0x000000bc00bc7308 */ /* 0x000ee20000000800 */
[----:B--2---:R-:W-:Y:S01]  /*d730*/  F2FP.F16.F32.PACK_AB R168, R190, R193 ;  /* 0x000000c1bea8723e */ /* 0x004fe200000000ff */
[--C-:B------:R-:W-:Y:S01]  /*d740*/  FFMA.FTZ R202, R202, UR4, -R177.reuse ;  /* 0x00000004caca7c23 */ /* 0x100fe200080108b1 */
[--C-:B------:R-:W-:Y:S01]  /*d750*/  FFMA.FTZ R200, R186, UR4, -R177.reuse ;  /* 0x00000004bac87c23 */ /* 0x100fe200080108b1 */
[----:B------:R-:W-:Y:S01]  /*d760*/  FFMA.FTZ R252, R184, UR4, -R177 ;  /* 0x00000004b8fc7c23 */ /* 0x000fe200080108b1 */
[----:B------:R-:W-:Y:S05]  /*d770*/  PLOP3.LUT P0, PT, PT, PT, UP0, 0x80, 0x0 ;  /* 0x000000000000781c */ /* 0x000fea0003f0f008 */
[----:B------:R-:W-:Y:S10]  /*d780*/  MUFU.EX2 R195, R195 ;  /* 0x000000c300c37308 */ /* 0x000ff40000000800 */
[----:B------:R-:W2:Y:S01]  /*d790*/  MUFU.EX2 R167, R167 ;  /* 0x000000a700a77308 */ /* 0x000ea20000000800 */
[----:B---3--:R-:W-:Y:S09]  /*d7a0*/  F2FP.F16.F32.PACK_AB R170, R188, R189 ;  /* 0x000000bdbcaa723e */ /* 0x008ff200000000ff */
[----:B------:R-:W-:Y:S10]  /*d7b0*/  MUFU.EX2 R166, R166 ;  /* 0x000000a600a67308 */ /* 0x000ff40000000800 */
[----:B------:R-:W3:Y:S01]  /*d7c0*/  MUFU.EX2 R191, R191 ;  /* 0x000000bf00bf7308 */ /* 0x000ee20000000800 */
[----:B--2---:R-:W-:Y:S09]  /*d7d0*/  F2FP.F16.F32.PACK_AB R169, R167, R195 ;  /* 0x000000c3a7a9723e */ /* 0x004ff200000000ff */
[----:B------:R-:W2:Y:S10]  /*d7e0*/  MUFU.EX2 R2, R6 ;  /* 0x0000000600027308 */ /* 0x000eb40000000800 */
[----:B------:R-:W4:Y:S01]  /*d7f0*/  MUFU.EX2 R0, R8 ;  /* 0x0000000800007308 */ /* 0x000f220000000800 */
[----:B---3--:R-:W-:Y:S09]  /*d800*/  F2FP.F16.F32.PACK_AB R171, R191, R166 ;  /* 0x000000a6bfab723e */ /* 0x008ff200000000ff */
        /* <DEDUP_REMOVED lines=9> */
[C---:B----4-:R-:W-:Y:S01]  /*d8a0*/  FMUL.FTZ R6, R0.reuse, R162 ;  /* 0x000000a200067220 */ /* 0x050fe20000410000 */
[----:B------:R-:W-:Y:S01]  /*d8b0*/  FMUL.FTZ R7, R0, R163 ;  /* 0x000000a300077220 */ /* 0x000fe20000410000 */
[----:B------:R-:W-:Y:S01]  /*d8c0*/  FMUL.FTZ R8, R2, R156 ;  /* 0x0000009c02087220 */ /* 0x000fe20000410000 */
[C---:B------:R-:W-:Y:S01]  /*d8d0*/  FMUL.FTZ R10, R0.reuse, R158 ;  /* 0x0000009e000a7220 */ /* 0x040fe20000410000 */
[C---:B------:R-:W-:Y:S01]  /*d8e0*/  FMUL.FTZ R11, R0.reuse, R159 ;  /* 0x0000009f000b7220 */ /* 0x040fe20000410000 */
[----:B------:R-:W2:Y:S01]  /*d8f0*/  LDSM.16.MT88.4 R160, [R224+0x10000] ;  /* 0x01000000e0a0783b */ /* 0x000ea20000004200 */
[C---:B------:R-:W-:Y:S01]  /*d900*/  FMUL.FTZ R14, R0.reuse, R154 ;  /* 0x0000009a000e7220 */ /* 0x040fe20000410000 */
[----:B------:R-:W-:Y:S01]  /*d910*/  FMUL.FTZ R15, R0, R155 ;  /* 0x0000009b000f7220 */ /* 0x000fe20000410000 */
[C---:B-1----:R-:W-:Y:S01]  /*d920*/  HMMA.16816.F32 R4, R168.reuse, R16, R4 ;  /* 0x00000010a804723c */ /* 0x042fe20000001804 */
[----:B------:R-:W-:Y:S04]  /*d930*/  MUFU.EX2 R184, R183 ;  /* 0x000000b700b87308 */ /* 0x000fe80000000800 */
[----:B------:R-:W1:Y:S01]  /*d940*/  LDSM.16.MT88.4 R152, [R228+0x12000] ;  /* 0x01200000e498783b */ /* 0x000e620000004200 */
        /* <DEDUP_REMOVED lines=31> */
[C---:B--2---:R-:W-:Y:S01]  /*db40*/  HMMA.16816.F32 R28, R168.reuse, R160, R28 ;  /* 0x000000a0a81c723c */ /* 0x044fe2000000181c */
[----:B------:R-:W2:Y:S04]  /*db50*/  MUFU.EX2 R199, R199 ;  /* 0x000000c700c77308 */ /* 0x000ea80000000800 */
        /* <DEDUP_REMOVED lines=12> */
[C---:B-1----:R-:W-:Y:S01]  /*dc20*/  HMMA.16816.F32 R36, R168.reuse, R152, R36 ;  /* 0x00000098a824723c */ /* 0x042fe20000001824 */
[----:B------:R-:W1:Y:S04]  /*dc30*/  MUFU.EX2 R201, R201 ;  /* 0x000000c900c97308 */ /* 0x000e680000000800 */
        /* <DEDUP_REMOVED lines=24> */
[C---:B-----5:R-:W-:Y:S02]  /*ddc0*/  HMMA.16816.F32 R52, R168.reuse, R136, R52 ;  /* 0x00000088a834723c */ /* 0x060fe40000001834 */
[----:B------:R-:W5:Y:S01]  /*ddd0*/  MUFU.EX2 R207, R207 ;  /* 0x000000cf00cf7308 */ /* 0x000f620000000800 */
        /* <DEDUP_REMOVED lines=17> */
[----:B------:R-:W3:Y:S05]  /*def0*/  LDSM.16.MT88.4 R132, [R224+0x14000] ;  /* 0x01400000e084783b */ /* 0x000eea0000004200 */
        /* <DEDUP_REMOVED lines=19> */
[C---:B--2---:R-:W-:Y:S02]  /*e030*/  HMMA.16816.F32 R76, R168.reuse, R144, R76 ;  /* 0x00000090a84c723c */ /* 0x044fe4000000184c */
[----:B------:R-:W2:Y:S01]  /*e040*/  MUFU.EX2 R252, R252 ;  /* 0x000000fc00fc7308 */ /* 0x000ea20000000800 */
        /* <DEDUP_REMOVED lines=64> */
[C---:B-----5:R-:W-:Y:S03]  /*e450*/  HMMA.16816.F32 R124, R168.reuse, R140, R124 ;  /* 0x0000008ca87c723c */ /* 0x060fe6000000187c */
[----:B------:R-:W-:Y:S01]  /*e460*/  F2FP.F16.F32.PACK_AB R132, R197, R192 ;  /* 0x000000c0c584723e */ /* 0x000fe200000000ff */
[----:B------:R-:W-:Y:S01]  /*e470*/  FFMA.FTZ R193, R2, R250, R193 ;  /* 0x000000fa02c17223 */ /* 0x000fe200000100c1 */
[----:B------:R-:W-:Y:S01]  /*e480*/  F2FP.F16.F32.PACK_AB R134, R199, R194 ;  /* 0x000000c2c786723e */ /* 0x000fe200000000ff */
[----:B------:R-:W-:Y:S01]  /*e490*/  HMMA.16816.F32 R128, R168, R142, R128 ;  /* 0x0000008ea880723c */ /* 0x000fe20000001880 */
[----:B------:R-:W3:Y:S04]  /*e4a0*/  LDSM.16.MT88.4 R140, [R225+0x12800] ;  /* 0x01280000e18c783b */ /* 0x000ee80000004200 */
[----:B------:R-:W-:Y:S01]  /*e4b0*/  F2FP.F16.F32.PACK_AB R133, R201, R196 ;  /* 0x000000c4c985723e */ /* 0x000fe200000000ff */
[----:B------:R-:W-:Y:S01]  /*e4c0*/  FFMA.FTZ R195, R0, R251, R195 ;  /* 0x000000fb00c37223 */ /* 0x000fe200000100c3 */
[----:B------:R-:W-:Y:S01]  /*e4d0*/  F2FP.F16.F32.PACK_AB R135, R203, R198 ;  /* 0x000000c6cb87723e */ /* 0x000fe200000000ff */
[----:B------:R-:W-:Y:S01]  /*e4e0*/  FADD.FTZ R190, R190, R193 ;  /* 0x000000c1bebe7221 */ /* 0x000fe20000010000 */
[----:B------:R-:W5:Y:S02]  /*e4f0*/  LDSM.16.MT88.4 R168, [R224+0x12800] ;  /* 0x01280000e0a8783b */ /* 0x000f640000004200 */
[----:B------:R-:W-:Y:S03]  /*e500*/  FADD.FTZ R195, R167, R195 ;  /* 0x000000c3a7c37221 */ /* 0x000fe60000010000 */
        /* <DEDUP_REMOVED lines=13> */
[----:B------:R-:W2:Y:S04]  /*e5e0*/  LDSM.16.MT88.4 R148, [R224+0x14800] ;  /* 0x01480000e094783b */ /* 0x000ea80000004200 */
[----:B------:R-:W-:Y:S01]  /*e5f0*/  FADD.FTZ R203, R203, R198 ;  /* 0x000000c6cbcb7221 */ /* 0x000fe20000010000 */
        /* <DEDUP_REMOVED lines=12> */
[C---:B-----5:R-:W-:Y:S06]  /*e6c0*/  HMMA.16816.F32 R60, R132.reuse, R168, R60 ;  /* 0x000000a8843c723c */ /* 0x060fec000000183c */
        /* <DEDUP_REMOVED lines=30> */
[C---:B--2---:R-:W-:Y:S03]  /*e8b0*/  HMMA.16816.F32 R4, R136.reuse, R148, R4 ;  /* 0x000000948804723c */ /* 0x044fe60000001804 */
[----:B------:R-:W2:Y:S03]  /*e8c0*/  LDSM.16.MT88.4 R144, [R228+0x15000] ;  /* 0x01500000e490783b */ /* 0x000ea60000004200 */
[C---:B------:R-:W-:Y:S05]  /*e8d0*/  HMMA.16816.F32 R8, R136.reuse, R150, R8 ;  /* 0x000000968808723c */ /* 0x040fea0000001808 */
[----:B------:R-:W5:Y:S01]  /*e8e0*/  LDSM.16.MT88.4 R148, [R226+0x15000] ;  /* 0x01500000e294783b */ /* 0x000f620000004200 */
        /* <DEDUP_REMOVED lines=23> */
[C---:B--2---:R-:W-:Y:S06]  /*ea60*/  HMMA.16816.F32 R68, R136.reuse, R144, R68 ;  /* 0x000000908844723c */ /* 0x044fec0000001844 */
[C---:B------:R-:W-:Y:S01]  /*ea70*/  HMMA.16816.F32 R72, R136.reuse, R146, R72 ;  /* 0x000000928848723c */ /* 0x040fe20000001848 */
[----:B------:R-:W2:Y:S05]  /*ea80*/  LDSM.16.MT88.4 R144, [R225+0x17000] ;  /* 0x01700000e190783b */ /* 0x000eaa0000004200 */
[C---:B-----5:R-:W-:Y:S06]  /*ea90*/  HMMA.16816.F32 R76, R136.reuse, R148, R76 ;  /* 0x00000094884c723c */ /* 0x060fec000000184c */
[C---:B------:R-:W-:Y:S01]  /*eaa0*/  HMMA.16816.F32 R80, R136.reuse, R150, R80 ;  /* 0x000000968850723c */ /* 0x040fe20000001850 */
[----:B------:R-:W-:Y:S05]  /*eab0*/  LDSM.16.MT88.4 R148, [R226+0x11800] ;  /* 0x01180000e294783b */ /* 0x000fea0000004200 */
[C---:B----4-:R-:W-:Y:S06]  /*eac0*/  HMMA.16816.F32 R84, R136.reuse, R152, R84 ;  /* 0x000000988854723c */ /* 0x050fec0000001854 */
[C---:B------:R-:W-:Y:S05]  /*ead0*/  HMMA.16816.F32 R88, R136.reuse, R154, R88 ;  /* 0x0000009a8858723c */ /* 0x040fea0000001858 */
[--C-:B------:R-:W-:Y:S01]  /*eae0*/  FFMA.FTZ R152, R176, UR4, -R177.reuse ;  /* 0x00000004b0987c23 */ /* 0x100fe200080108b1 */
[C---:B-1----:R-:W-:Y:S03]  /*eaf0*/  HMMA.16816.F32 R92, R136.reuse, R140, R92 ;  /* 0x0000008c885c723c */ /* 0x042fe6000000185c */
[----:B------:R-:W1:Y:S02]  /*eb00*/  MUFU.EX2 R163, R152 ;  /* 0x0000009800a37308 */ /* 0x000e640000000800 */
[----:B------:R-:W-:Y:S01]  /*eb10*/  FFMA.FTZ R177, R165, UR4, -R177 ;  /* 0x00000004a5b17c23 */ /* 0x000fe200080108b1 */
[C---:B------:R-:W-:Y:S01]  /*eb20*/  HMMA.16816.F32 R96, R136.reuse, R142, R96 ;  /* 0x0000008e8860723c */ /* 0x040fe20000001860 */
[----:B------:R-:W4:Y:S06]  /*eb30*/  LDSM.16.MT88.4 R140, [R224+0x17000] ;  /* 0x01700000e08c783b */ /* 0x000f2c0000004200 */
[----:B------:R5:W1:Y:S01]  /*eb40*/  MUFU.EX2 R165, R177 ;  /* 0x000000b100a57308 */ /* 0x000a620000000800 */
[C---:B------:R-:W-:Y:S06]  /*eb50*/  HMMA.16816.F32 R100, R136.reuse, R156, R100 ;  /* 0x0000009c8864723c */ /* 0x040fec0000001864 */
[C---:B------:R-:W-:Y:S01]  /*eb60*/  HMMA.16816.F32 R104, R136.reuse, R158, R104 ;  /* 0x0000009e8868723c */ /* 0x040fe20000001868 */
[----:B------:R-:W1:Y:S05]  /*eb70*/  LDSM.16.MT88.4 R156, [R228+0x11800] ;  /* 0x01180000e49c783b */ /* 0x000e6a0000004200 */
[C---:B---3--:R-:W-:Y:S03]  /*eb80*/  HMMA.16816.F32 R108, R136.reuse, R132, R108 ;  /* 0x00000084886c723c */ /* 0x048fe6000000186c */
[----:B-----5:R-:W-:Y:S03]  /*eb90*/  LDSM.16.MT88.4 R176, [R228+0x13800] ;  /* 0x01380000e4b0783b */ /* 0x020fe60000004200 */
[C---:B------:R-:W-:Y:S06]  /*eba0*/  HMMA.16816.F32 R112, R136.reuse, R134, R112 ;  /* 0x000000868870723c */ /* 0x040fec0000001870 */
[C---:B--2---:R-:W-:Y:S01]  /*ebb0*/  HMMA.16816.F32 R116, R136.reuse, R144, R116 ;  /* 0x000000908874723c */ /* 0x044fe20000001874 */
[----:B------:R-:W2:Y:S05]  /*ebc0*/  LDSM.16.MT88.4 R132, [R225+0x11800] ;  /* 0x01180000e184783b */ /* 0x000eaa0000004200 */
[C---:B------:R-:W-:Y:S06]  /*ebd0*/  HMMA.16816.F32 R120, R136.reuse, R146, R120 ;  /* 0x000000928878723c */ /* 0x040fec0000001878 */
[C---:B----4-:R-:W-:Y:S06]  /*ebe0*/  HMMA.16816.F32 R124, R136.reuse, R140, R124 ;  /* 0x0000008c887c723c */ /* 0x050fec000000187c */
[----:B------:R-:W-:Y:S05]  /*ebf0*/  HMMA.16816.F32 R128, R136, R142, R128 ;  /* 0x0000008e8880723c */ /* 0x000fea0000001880 */
[----:B------:R-:W-:Y:S02]  /*ec00*/  MOV R140, R162 ;  /* 0x000000a2008c7202 */ /* 0x000fe40000000f00 */
[----:B------:R-:W-:Y:S04]  /*ec10*/  MOV R137, R184 ;  /* 0x000000b800897202 */ /* 0x000fe80000000f00 */
[----:B------:R-:W-:Y:S02]  /*ec20*/  MOV R138, R186 ;  /* 0x000000ba008a7202 */ /* 0x000fe40000000f00 */
[----:B------:R-:W-:Y:S02]  /*ec30*/  MOV R139, R187 ;  /* 0x000000bb008b7202 */ /* 0x000fe40000000f00 */
[----:B-1----:R-:W-:Y:S01]  /*ec40*/  MOV R141, R163 ;  /* 0x000000a3008d7202 */ /* 0x002fe20000000f00 */
[----:B------:R-:W1:Y:S01]  /*ec50*/  LDSM.16.MT88.4 R184, [R225+0x13800] ;  /* 0x01380000e1b8783b */ /* 0x000e620000004200 */
        /* <DEDUP_REMOVED lines=25> */
[----:B------:R-:W2:Y:S02]  /*edf0*/  LDSM.16.MT88.4 R20, [R224+0x15800] ;  /* 0x01580000e014783b */ /* 0x000ea40000004200 */
        /* <DEDUP_REMOVED lines=14> */
[----:B------:R-:W-:Y:S01]  /*eee0*/  MOV R35, R31 ;  /* 0x0000001f00237202 */ /* 0x000fe20000000f00 */
[C---:B------:R-:W-:Y:S03]  /*eef0*/  HMMA.16816.F32 R56, R168.reuse, R186, R56 ;  /* 0x000000baa838723c */ /* 0x040fe60000001838 */
[----:B------:R-:W1:Y:S03]  /*ef00*/  LDSM.16.MT88.4 R28, [R226+0x17800] ;  /* 0x01780000e21c783b */ /* 0x000e660000004200 */
        /* <DEDUP_REMOVED lines=44> */
.L_x_6391:
        /* <DEDUP_REMOVED lines=329> */
.L_x_6396:
        /* <DEDUP_REMOVED lines=10> */
.L_x_6397:
[----:B------:R-:W-:Y:S01]  /*10700*/  S2UR UR6, SR_CTAID.Z ;  /* 0x00000000000679c3 */ /* 0x000fe20000002700 */
[----:B------:R-:W-:Y:S01]  /*10710*/  ULDC UR4, c[0x0][0x270] ;  /* 0x00009c0000047ab9 */ /* 0x000fe20000000800 */
[----:B------:R-:W-:-:S06]  /*10720*/  ULDC UR12, c[0x0][0x2c4] ;  /* 0x0000b100000c7ab9 */ /* 0x000fcc0000000800 */
[----:B------:R-:W1:Y:S02]  /*10730*/  S2UR UR5, SR_CTAID.Y ;  /* 0x00000000000579c3 */ /* 0x000e640000002600 */
[----:B-1----:R-:W-:-:S04]  /*10740*/  UIMAD UR4, UR5, UR4, UR6 ;  /* 0x00000004050472a4 */ /* 0x002fc8000f8e0206 */
[----:B------:R-:W-:Y:S02]  /*10750*/  UIMAD UR12, UR4, UR12, URZ ;  /* 0x0000000c040c72a4 */ /* 0x000fe4000f8e023f */
.L_x_6398:
        /* <DEDUP_REMOVED lines=32> */
.L_x_6400:
[----:B------:R-:W-:Y:S05]  /*10960*/  BSYNC B0 ;  /* 0x0000000000007941 */ /* 0x000fea0003800000 */
.L_x_6399:
        /* <DEDUP_REMOVED lines=48> */
.L_x_6402:
[----:B------:R-:W-:Y:S05]  /*10c70*/  BSYNC B0 ;  /* 0x0000000000007941 */ /* 0x000fea0003800000 */
.L_x_6401:
        /* <DEDUP_REMOVED lines=21> */
.L_x_6404:
[----:B------:R-:W-:Y:S05]  /*10dd0*/  BSYNC B0 ;  /* 0x0000000000007941 */ /* 0x000fea0003800000 */
.L_x_6403:
        /* <DEDUP_REMOVED lines=21> */
.L_x_6406:
[----:B------:R-:W-:Y:S05]  /*10f30*/  BSYNC B0 ;  /* 0x0000000000007941 */ /* 0x000fea0003800000 */
.L_x_6405:
        /* <DEDUP_REMOVED lines=20> */
.L_x_6407:
        /* <DEDUP_REMOVED lines=16> */
.L_x_8917:


//--------------------- .text._ZN5flash24flash_fwd_splitkv_kernelI23Flash_fwd_kernel_traitsILi256ELi64ELi64ELi4ELb0ELb0EN7cutlass6half_tE19Flash_kernel_traitsILi256ELi64ELi64ELi4ES3_EELb0ELb1ELb1ELb0ELb0ELb0ELb0ELb0EEEvNS_16Flash_fwd_paramsE --------------------------
	.section	.text._ZN5flash24flash_fwd_splitkv_kernelI23Flash_fwd_kernel_traitsILi256ELi64ELi64ELi4ELb0ELb0EN7cutlass6half_tE19Flash_kernel_traitsILi256ELi64ELi64ELi4ES3_EELb0ELb1ELb1ELb0ELb0ELb0ELb0ELb0EEEvNS_16Flash_fwd_paramsE,"ax",@progbits
	.align	128
        .global         _ZN5flash24flash_fwd_splitkv_kernelI23Flash_fwd_kernel_traitsILi256ELi64ELi64ELi4ELb0ELb0EN7cutlass6half_tE19Flash_kernel_traitsILi256ELi64ELi64ELi4ES3_EELb0ELb1ELb1ELb0ELb0ELb0ELb0ELb0EEEvNS_16Flash_fwd_paramsE
        .type           _ZN5flash24flash_fwd_splitkv_kernelI23Flash_fwd_kernel_traitsILi256ELi64ELi64ELi4ELb0ELb0EN7cutlass6half_tE19Flash_kernel_traitsILi256ELi64ELi64ELi4ES3_EELb0ELb1ELb1ELb0ELb0ELb0ELb0ELb0EEEvNS_16Flash_fwd_paramsE,@function
        .size           _ZN5flash24flash_fwd_splitkv_kernelI23Flash_fwd_kernel_traitsILi256ELi64ELi64ELi4ELb0ELb0EN7cutlass6half_tE19Flash_kernel_traitsILi256ELi64ELi64ELi4ES3_EELb0ELb1ELb1ELb0ELb0ELb0ELb0ELb0EEEvNS_16Flash_fwd_paramsE,(.L_x_8918 - _ZN5flash24flash_fwd_splitkv_kernelI23Flash_fwd_kernel_traitsILi256ELi64ELi64ELi4ELb0ELb0EN7cutlass6half_tE19Flash_kernel_traitsILi256ELi64ELi64ELi4ES3_EELb0ELb1ELb1ELb0ELb0ELb0ELb0ELb0EEEvNS_16Flash_fwd_paramsE)
        .other          _ZN5flash24flash_fwd_splitkv_kernelI23Flash_fwd_kernel_traitsILi256ELi64ELi64ELi4ELb0ELb0EN7cutlass6half_tE19Flash_kernel_traitsILi256ELi64ELi64ELi4ES3_EELb0ELb1ELb1ELb0ELb0ELb0ELb0ELb0EEEvNS_16Flash_fwd_paramsE,@"STO_CUDA_ENTRY STV_DEFAULT"
_ZN5flash24flash_fwd_splitkv_kernelI23Flash_fwd_kernel_traitsILi256ELi64ELi64ELi4ELb0ELb0EN7cutlass6half_tE19Flash_kernel_traitsILi256ELi64ELi64ELi4ES3_EELb0ELb1ELb1ELb0ELb0ELb0ELb0ELb0EEEvNS_16Flash_fwd_paramsE:
.text._ZN5flash24flash_fwd_splitkv_kernelI23Flash_fwd_kernel_traitsILi256ELi64ELi64ELi4ELb0ELb0EN7cutlass6half_tE19Flash_kernel_traitsILi256ELi64ELi64ELi4ES3_EELb0ELb1ELb1ELb0ELb0ELb0ELb0ELb0EEEvNS_16Flash_fwd_paramsE:
        /* <DEDUP_REMOVED lines=55> */
.L_x_6408:
[----:B------:R-:W-:Y:S01]  /*0370*/  ULDC UR6, c[0x0][0x2c8] ;  /* 0x0000b20000067ab9 */ /* 0x000fe20000000800 */
.L_x_6409:
        /* <DEDUP_REMOVED lines=118> */
.L_x_6412:
[----:B------:R-:W-:Y:S05]  /*0ae0*/  BSYNC B0 ;  /* 0x0000000000007941 */ /* 0x000fea0003800000 */
.L_x_6411:
        /* <DEDUP_REMOVED lines=24> */
.L_x_6414:
[----:B------:R-:W-:Y:S05]  /*0c70*/  BSYNC B0 ;  /* 0x0000000000007941 */ /* 0x000fea0003800000 */
.L_x_6413:
        /* <DEDUP_REMOVED lines=23> */
.L_x_6416:
[----:B------:R-:W-:Y:S05]  /*0df0*/  BSYNC B0 ;  /* 0x0000000000007941 */ /* 0x000fea0003800000 */
.L_x_6415:
        /* <DEDUP_REMOVED lines=22> */
.L_x_6418:
[----:B------:R-:W-:Y:S05]  /*0f60*/  BSYNC B0 ;  /* 0x0000000000007941 */ /* 0x000fea0003800000 */
.L_x_6417:
        /* <DEDUP_REMOVED lines=19> */
.L_x_6410:
        /* <DEDUP_REMOVED lines=29> */
.L_x_6419:
[----:B------:R-:W-:Y:S01]  /*1270*/  PLOP3.LUT P0, PT, PT, PT, UP5, 0x40, 0x0 ;  /* 0x000000000000781c */ /* 0x000fe20003f0e858 */
[----:B------:R-:W-:-:S12]  /*1280*/  UMOV UR20, UR4 ;  /* 0x0000000400147c82 */ /* 0x000fd80008000000 */
        /* <DEDUP_REMOVED lines=43> */
[----:B------:R-:W-:-:S03]  /*1540*/  UIMAD UR14, UR9, UR8, UR14 ;  /* 0x00000008090e72a4 */ /* 0x000fc6000f8e020e */
[----:B------:R-:W-:Y:S01]  /*1550*/  ULDC.64 UR8, c[0x0][0x248] ;  /* 0x0000920000087ab9 */ /* 0x000fe20000000a00 */
        /* <DEDUP_REMOVED lines=29> */
[----:B------:R-:W-:Y:S02]  /*1730*/  UIMAD UR5, UR15, UR5, UR16 ;  /* 0x000000050f0572a4 */ /* 0x000fe4000f8e0210 */
[----:B------:R-:W-:Y:S02]  /*1740*/  UIMAD UR16, UR28, UR8, URZ ;  /* 0x000000081c1072a4 */ /* 0x000fe4000f8e023f */
[----:B------:R-:W-:Y:S02]  /*1750*/  UIADD3 UR7, UR7, UR5, URZ ;  /* 0x0000000507077290 */ /* 0x000fe4000fffe03f */
[----:B------:R-:W-:Y:S02]  /*1760*/  UIMAD UR16, UR14, UR9, UR16 ;  /* 0x000000090e1072a4 */ /* 0x000fe4000f8e0210 */
[----:B------:R-:W-:Y:S01]  /*1770*/  UIMAD.WIDE.U32 UR30, UR14, UR8, UR6 ;  /* 0x000000080e1e72a5 */ /* 0x000fe2000f8e0006 */
[----:B------:R-:W-:Y:S02]  /*1780*/  ULDC.64 UR4, c[0x0][0x238] ;  /* 0x00008e0000047ab9 */ /* 0x000fe40000000a00 */
[----:B------:R-:W-:Y:S01]  /*1790*/  ULDC.64 UR6, c[0x0][0x260] ;  /* 0x0000980000067ab9 */ /* 0x000fe20000000a00 */
[----:B------:R-:W-:Y:S01]  /*17a0*/  UIADD3 UR16, UR31, UR16, URZ ;  /* 0x000000101f107290 */ /* 0x000fe2000fffe03f */
[----:B------:R-:W-:Y:S01]  /*17b0*/  IMAD R23, R14, UR6, RZ ;  /* 0x000000060e177c24 */ /* 0x000fe2000f8e02ff */
[----:B------:R-:W-:Y:S01]  /*17c0*/  MOV R2, UR30 ;  /* 0x0000001e00027c02 */ /* 0x000fe20008000f00 */
[----:B------:R-:W-:Y:S01]  /*17d0*/  IMAD.U32 R3, RZ, RZ, UR31 ;  /* 0x0000001fff037e24 */ /* 0x000fe2000f8e00ff */
[----:B------:R-:W-:Y:S01]  /*17e0*/  UIMAD UR11, UR11, UR4, URZ ;  /* 0x000000040b0b72a4 */ /* 0x000fe2000f8e023f */
[C---:B------:R-:W-:Y:S01]  /*17f0*/  IMAD R23, R7.reuse, UR7, R23 ;  /* 0x0000000707177c24 */ /* 0x040fe2000f8e0217 */
[----:B------:R-:W-:Y:S01]  /*1800*/  UIMAD.WIDE.U32 UR30, UR15, UR4, URZ ;  /* 0x000000040f1e72a5 */ /* 0x000fe2000f8e003f */
[----:B------:R-:W-:Y:S01]  /*1810*/  IMAD.U32 R3, RZ, RZ, UR16 ;  /* 0x00000010ff037e24 */ /* 0x000fe2000f8e00ff */
[----:B------:R-:W-:Y:S01]  /*1820*/  UIMAD UR5, UR15, UR5, UR11 ;  /* 0x000000050f0572a4 */ /* 0x000fe2000f8e020b */
[----:B------:R-:W-:-:S03]  /*1830*/  IMAD.WIDE.U32 R2, R7, UR6, R2 ;  /* 0x0000000607027c25 */ /* 0x000fc6000f8e0002 */
[----:B------:R-:W-:Y:S01]  /*1840*/  UIADD3 UR16, UR31, UR5, URZ ;  /* 0x000000051f107290 */ /* 0x000fe2000fffe03f */
[----:B------:R-:W-:Y:S01]  /*1850*/  IMAD.MOV.U32 R30, RZ, RZ, R2 ;  /* 0x000000ffff1e7224 */ /* 0x000fe200078e0002 */
[----:B------:R-:W-:Y:S01]  /*1860*/  IADD3 R23, R3, R23, RZ ;  /* 0x0000001703177210 */ /* 0x000fe20007ffe0ff */
[----:B------:R-:W-:Y:S09]  /*1870*/  BRA `(.L_x_6421) ;  /* 0x0000000400407947 */ /* 0x000ff20003800000 */
.L_x_6420:
        /* <DEDUP_REMOVED lines=46> */
.L_x_6422:
        /* <DEDUP_REMOVED lines=34> */
.L_x_6421:
        /* <DEDUP_REMOVED lines=30> */
[----:B------:R-:W-:Y:S01]  /*1f60*/  IADD3 R8, P1, R236, UR30, RZ ;  /* 0x0000001eec087c10 */ /* 0x000fe2000ff3e0ff */
[----:B------:R-:W-:Y:S01]  /*1f70*/  UIMAD UR30, UR15, UR4, URZ ;  /* 0x000000040f1e72a4 */ /* 0x000fe2000f8e023f */
[----:B------:R-:W-:Y:S01]  /*1f80*/  LOP3.LUT R0, R234, 0x38, R236, 0xf8, !PT ;  /* 0x00000038ea007812 */ /* 0x000fe200078ef8ec */
[----:B------:R-:W-:Y:S01]  /*1f90*/  @!UP0 UIADD3 UR11, UR35, UR31, URZ ;  /* 0x0000001f230b8290 */ /* 0x000fe2000fffe03f */
[----:B------:R-:W-:Y:S01]  /*1fa0*/  SHF.R.U32.HI R234, RZ, 0x3, R234 ;  /* 0x00000003ffea7819 */ /* 0x000fe200000116ea */
[----:B------:R-:W-:Y:S01]  /*1fb0*/  UIMAD UR30, UR24, UR5, UR30 ;  /* 0x00000005181e72a4 */ /* 0x000fe2000f8e021e */
[----:B------:R-:W-:Y:S01]  /*1fc0*/  LEA.HI R13, R13, R2, RZ, 0x3 ;  /* 0x000000020d0d7211 */ /* 0x000fe200078f18ff */
[----:B------:R-:W-:Y:S01]  /*1fd0*/  UIADD3 UR5, -UR23, UR12, URZ ;  /* 0x0000000c17057290 */ /* 0x000fe2000fffe13f */
[----:B------:R-:W-:Y:S01]  /*1fe0*/  LOP3.LUT R234, R0, R234, RZ, 0x3c, !PT ;  /* 0x000000ea00ea7212 */ /* 0x000fe200078e3cff */
[----:B------:R-:W-:Y:S01]  /*1ff0*/  @!UP0 UMOV UR32, UR34 ;  /* 0x0000002200208c82 */ /* 0x000fe20008000000 */
[----:B------:R-:W-:Y:S01]  /*2000*/  LEA.HI R0, R33, R5, RZ, 0x6 ;  /* 0x0000000521007211 */ /* 0x000fe200078f30ff */
[----:B------:R-:W-:Y:S01]  /*2010*/  IMAD.U32 R24, RZ, RZ, UR4 ;  /* 0x00000004ff187e24 */ /* 0x000fe2000f8e00ff */
[----:B------:R-:W-:Y:S01]  /*2020*/  SHF.R.S32.HI R17, RZ, 0x1f, R236 ;  /* 0x0000001fff117819 */ /* 0x000fe200000114ec */
[----:B------:R-:W-:Y:S01]  /*2030*/  UMOV UR4, 0x400 ;  /* 0x0000040000047882 */ /* 0x000fe20000000000 */
[----:B------:R-:W-:Y:S01]  /*2040*/  IADD3 R6, P0, R236, UR32, RZ ;  /* 0x00000020ec067c10 */ /* 0x000fe2000ff1e0ff */
[----:B------:R-:W-:Y:S01]  /*2050*/  IMAD.SHL.U32 R0, R0, 0x8, RZ ;  /* 0x0000000800007824 */ /* 0x000fe200078e00ff */
[----:B------:R-:W-:Y:S01]  /*2060*/  LOP3.LUT R15, R13, 0xfffffff8, RZ, 0xc0, !PT ;  /* 0xfffffff80d0f7812 */ /* 0x000fe200078ec0ff */
[----:B--2---:R-:W-:Y:S01]  /*2070*/  ULEA UR4, UR29, UR4, 0x18 ;  /* 0x000000041d047291 */ /* 0x004fe2000f8ec03f */
[----:B------:R-:W-:Y:S01]  /*2080*/  ISETP.GE.AND P4, PT, R20, UR5, PT ;  /* 0x0000000514007c0c */ /* 0x000fe2000bf86270 */
[----:B------:R-:W-:Y:S01]  /*2090*/  IMAD R14, R18, UR7, R14 ;  /* 0x00000007120e7c24 */ /* 0x000fe2000f8e020e */
[C---:B------:R-:W-:Y:S01]  /*20a0*/  IADD3.X R7, R17.reuse, UR11, RZ, P0, !PT ;  /* 0x0000000b11077c10 */ /* 0x040fe200087fe4ff */
[----:B------:R-:W-:Y:S01]  /*20b0*/  UIADD3 UR11, UR17, -0x1, URZ ;  /* 0xffffffff110b7890 */ /* 0x000fe2000fffe03f */
[----:B------:R-:W-:Y:S01]  /*20c0*/  IADD3.X R9, R17, UR16, RZ, P1, !PT ;  /* 0x0000001011097c10 */ /* 0x000fe20008ffe4ff */
[----:B------:R-:W-:Y:S01]  /*20d0*/  IMAD.IADD R15, R2, 0x1, -R15 ;  /* 0x00000001020f7824 */ /* 0x000fe200078e0a0f */
[----:B------:R-:W-:Y:S01]  /*20e0*/  IADD3 R34, P1, R20, UR14, RZ ;  /* 0x0000000e14227c10 */ /* 0x000fe2000ff3e0ff */
[----:B------:R-:W-:Y:S01]  /*20f0*/  IMAD.WIDE.U32 R24, R24, UR24, R6 ;  /* 0x0000001818187c25 */ /* 0x000fe2000f8e0006 */
[----:B------:R-:W-:Y:S01]  /*2100*/  ISETP.GE.AND P0, PT, R12, UR5, PT ;  /* 0x000000050c007c0c */ /* 0x000fe2000bf06270 */
[----:B------:R-:W-:Y:S01]  /*2110*/  USHF.L.U32 UR16, UR11, 0x6, URZ ;  /* 0x000000060b107899 */ /* 0x000fe2000800063f */
[----:B------:R-:W-:Y:S01]  /*2120*/  IADD3 R30, P3, R236, R30, RZ ;  /* 0x0000001eec1e7210 */ /* 0x000fe20007f7e0ff */
[----:B------:R-:W-:Y:S01]  /*2130*/  IMAD.MOV.U32 R2, RZ, RZ, 0x10 ;  /* 0x00000010ff027424 */ /* 0x000fe200078e00ff */
[----:B------:R-:W-:Y:S01]  /*2140*/  LOP3.LUT R234, R234, 0xfffffe00, R0, 0xf8, !PT ;  /* 0xfffffe00eaea7812 */ /* 0x000fe200078ef800 */
[----:B------:R-:W-:Y:S01]  /*2150*/  IMAD.MOV.U32 R0, RZ, RZ, 0x20 ;  /* 0x00000020ff007424 */ /* 0x000fe200078e00ff */
[----:B------:R-:W-:Y:S01]  /*2160*/  IADD3.X R4, R21, UR28, RZ, P1, !PT ;  /* 0x0000001c15047c10 */ /* 0x000fe20008ffe4ff */
[----:B------:R-:W-:Y:S01]  /*2170*/  IMAD.WIDE.U32 R18, R18, UR6, R8 ;  /* 0x0000000612127c25 */ /* 0x000fe2000f8e0008 */
[----:B------:R-:W-:Y:S01]  /*2180*/  R2P PR, R15, 0x6 ;  /* 0x000000060f007804 */ /* 0x000fe20000000000 */
[----:B------:R-:W-:Y:S01]  /*2190*/  UIADD3 UR14, -UR16, UR25, URZ ;  /* 0x00000019100e7290 */ /* 0x000fe2000fffe13f */
[----:B------:R-:W-:Y:S01]  /*21a0*/  LEA R234, R234, UR4, 0x1 ;  /* 0x00000004eaea7c11 */ /* 0x000fe2000f8e08ff */
[----:B------:R-:W-:-:S02]  /*21b0*/  VIADD R27, R25, UR30 ;  /* 0x0000001e191b7c36 */ /* 0x000fc40008000000 */
[----:B-1----:R-:W-:Y:S01]  /*21c0*/  IMAD.WIDE R28, R28, 0x40, R20 ;  /* 0x000000401c1c7825 */ /* 0x002fe200078e0214 */
[----:B------:R-:W-:Y:S02]  /*21d0*/  SEL R2, R2, 0xfffffff0, !P1 ;  /* 0xfffffff002027807 */ /* 0x000fe40004800000 */
        /* <DEDUP_REMOVED lines=49> */
.L_x_6424:
[----:B------:R-:W-:Y:S05]  /*24f0*/  BSYNC B0 ;  /* 0x0000000000007941 */ /* 0x000fea0003800000 */
.L_x_6423:
[----:B------:R-:W-:Y:S01]  /*2500*/  IMAD.X R31, R17, 0x1, R23, P3 ;  /* 0x00000001111f7824 */ /* 0x000fe200018e0617 */
[----:B------:R-:W-:Y:S01]  /*2510*/  ISETP.GE.AND P2, PT, R12, UR14, PT ;  /* 0x0000000e0c007c0c */ /* 0x000fe2000bf46270 */
[----:B------:R-:W-:Y:S01]  /*2520*/  IMAD R165, R21, UR8, RZ ;  /* 0x0000000815a57c24 */ /* 0x000fe2000f8e02ff */
[C---:B------:R-:W-:Y:S01]  /*2530*/  IADD3 R17, R20.reuse, 0x30, RZ ;  /* 0x0000003014117810 */ /* 0x040fe20007ffe0ff */
[C---:B------:R-:W-:Y:S01]  /*2540*/  VIADD R22, R20.reuse, 0x20 ;  /* 0x0000002014167836 */ /* 0x040fe20000000000 */
[----:B------:R-:W-:Y:S01]  /*2550*/  BSSY B0, `(.L_x_6425) ;  /* 0x000003a000007945 */ /* 0x000fe20003800000 */
[----:B------:R-:W-:Y:S01]  /*2560*/  IMAD.WIDE.U32 R30, R20, UR8, R30 ;  /* 0x00000008141e7c25 */ /* 0x000fe2000f8e001e */
[----:B------:R-:W-:Y:S02]  /*2570*/  ISETP.GE.AND P1, PT, R12, UR14, PT ;  /* 0x0000000e0c007c0c */ /* 0x000fe4000bf26270 */
[----:B------:R-:W-:Y:S01]  /*2580*/  P2R R12, PR, RZ, 0x4 ;  /* 0x00000004ff0c7803 */ /* 0x000fe20000000000 */
[C---:B------:R-:W-:Y:S01]  /*2590*/  IMAD R165, R20.reuse, UR9, R165 ;  /* 0x0000000914a57c24 */ /* 0x040fe2000f8e02a5 */
[----:B------:R-:W-:-:S02]  /*25a0*/  ISETP.GE.AND P5, PT, R20, UR14, PT ;  /* 0x0000000e14007c0c */ /* 0x000fc4000bfa6270 */
[----:B------:R-:W-:Y:S01]  /*25b0*/  ISETP.GE.AND P2, PT, R22, UR5, PT ;  /* 0x0000000516007c0c */ /* 0x000fe2000bf46270 */
[----:B------:R-:W-:Y:S01]  /*25c0*/  IMAD.IADD R165, R31, 0x1, R165 ;  /* 0x000000011fa57824 */ /* 0x000fe200078e02a5 */
[----:B------:R-:W-:Y:S02]  /*25d0*/  ISETP.GE.AND P4, PT, R17, UR5, PT ;  /* 0x0000000511007c0c */ /* 0x000fe4000bf86270 */
[----:B------:R-:W-:Y:S01]  /*25e0*/  MOV R244, R30 ;  /* 0x0000001e00f47202 */ /* 0x000fe20000000f00 */
[----:B------:R-:W-:Y:S10]  /*25f0*/  @P0 BRA `(.L_x_6426) ;  /* 0x0000000000bc0947 */ /* 0x000ff40003800000 */
        /* <DEDUP_REMOVED lines=47> */
.L_x_6426:
[----:B------:R-:W-:Y:S05]  /*28f0*/  BSYNC B0 ;  /* 0x0000000000007941 */ /* 0x000fea0003800000 */
.L_x_6425:
        /* <DEDUP_REMOVED lines=49> */
.L_x_6428:
[----:B------:R-:W-:Y:S05]  /*2c10*/  BSYNC B0 ;  /* 0x0000000000007941 */ /* 0x000fea0003800000 */
.L_x_6427:
        /* <DEDUP_REMOVED lines=48> */
.L_x_6430:
[----:B------:R-:W-:Y:S05]  /*2f20*/  BSYNC B0 ;  /* 0x0000000000007941 */ /* 0x000fea0003800000 */
.L_x_6429:
        /* <DEDUP_REMOVED lines=40> */
.L_x_6432:
[----:B------:R-:W-:Y:S05]  /*31b0*/  BSYNC B0 ;  /* 0x0000000000007941 */ /* 0x000fea0003800000 */
.L_x_6431:
[----:B------:R-:W-:Y:S01]  /*31c0*/  SHF.R.S32.HI R229, RZ, 0x4, R16 ;  /* 0x00000004ffe57819 */ /* 0x000fe20000011410 */
[----:B------:R-:W-:Y:S01]  /*31d0*/  USHF.L.U64.HI UR30, UR8, 0x4, UR9 ;  /* 0x00000004081e7899 */ /* 0x000fe20008010209 */
[----:B------:R-:W-:Y:S01]  /*31e0*/  BSSY B0, `(.L_x_6433) ;  /* 0x0000031000007945 */ /* 0x000fe20003800000 */
[----:B------:R-:W-:Y:S01]  /*31f0*/  USHF.L.U32 UR31, UR8, 0x4, URZ ;  /* 0x00000004081f7899 */ /* 0x000fe2000800063f */
[C---:B------:R-:W-:Y:S01]  /*3200*/  ISETP.GE.AND P0, PT, R22.reuse, UR14, PT ;  /* 0x0000000e16007c0c */ /* 0x040fe2000bf06270 */
[----:B-12---:R-:W-:Y:S01]  /*3210*/  IMAD.SHL.U32 R11, R3, 0x40, RZ ;  /* 0x00000040030b7824 */ /* 0x006fe200078e00ff */
[----:B------:R-:W-:Y:S02]  /*3220*/  ISETP.GE.AND P6, PT, R22, UR14, PT ;  /* 0x0000000e16007c0c */ /* 0x000fe4000bfc6270 */
[C---:B------:R-:W-:Y:S02]  /*3230*/  ISETP.GE.AND P2, PT, R17.reuse, UR14, PT ;  /* 0x0000000e11007c0c */ /* 0x040fe4000bf46270 */
[----:B------:R-:W-:-:S02]  /*3240*/  ISETP.GE.AND P5, PT, R17, UR14, PT ;  /* 0x0000000e11007c0c */ /* 0x000fc4000bfa6270 */
[----:B------:R-:W-:Y:S01]  /*3250*/  LEA.HI R16, R16, R229, RZ, 0x1 ;  /* 0x000000e510107211 */ /* 0x000fe200078f08ff */
[----:B------:R-:W-:Y:S10]  /*3260*/  @P1 BRA `(.L_x_6434) ;  /* 0x0000000000a01947 */ /* 0x000ff40003800000 */
[----:B------:R-:W-:Y:S01]  /*3270*/  ULDC UR6, c[0x0][0x2d0] ;  /* 0x0000b40000067ab9 */ /* 0x000fe20000000800 */
[----:B------:R-:W-:Y:S02]  /*3280*/  IADD3 R9, P1, R244, UR31, RZ ;  /* 0x0000001ff4097c10 */ /* 0x000fe4000ff3e0ff */
[----:B------:R-:W-:Y:S02]  /*3290*/  ISETP.GE.AND P3, PT, R236, UR6, PT ;  /* 0x00000006ec007c0c */ /* 0x000fe4000bf66270 */
[----:B------:R-:W-:-:S11]  /*32a0*/  IADD3.X R8, R165, UR30, RZ, P1, !PT ;  /* 0x0000001ea5087c10 */ /* 0x000fd60008ffe4ff */
[----:B---34-:R-:W1:Y:S01]  /*32b0*/  @!P3 LDC.64 R6, c[0x0][0x218] ;  /* 0x00008600ff06bb82 */ /* 0x018e620000000a00 */
        /* <DEDUP_REMOVED lines=35> */
.L_x_6434:
[----:B------:R-:W-:Y:S05]  /*34f0*/  BSYNC B0 ;  /* 0x0000000000007941 */ /* 0x000fea0003800000 */
.L_x_6433:
[----:B------:R-:W-:Y:S01]  /*3500*/  IMAD.SHL.U32 R10, R20, 0x8, RZ ;  /* 0x00000008140a7824 */ /* 0x000fe200078e00ff */
[----:B-1234-:R-:W-:Y:S01]  /*3510*/  LOP3.LUT R6, R16, 0xfffffffe, RZ, 0xc0, !PT ;  /* 0xfffffffe10067812 */ /* 0x01efe200078ec0ff */
[----:B------:R-:W-:Y:S01]  /*3520*/  BSSY B0, `(.L_x_6435) ;  /* 0x0000032000007945 */ /* 0x000fe20003800000 */
[----:B------:R-:W-:Y:S02]  /*3530*/  ISETP.GE.AND P1, PT, R20, UR14, PT ;  /* 0x0000000e14007c0c */ /* 0x000fe4000bf26270 */
[----:B------:R-:W-:Y:S01]  /*3540*/  LOP3.LUT R11, R11, 0x1c0, RZ, 0xc0, !PT ;  /* 0x000001c00b0b7812 */ /* 0x000fe200078ec0ff */
[----:B------:R-:W-:Y:S01]  /*3550*/  IMAD.IADD R229, R229, 0x1, -R6 ;  /* 0x00000001e5e57824 */ /* 0x000fe200078e0a06 */
[----:B------:R-:W-:Y:S02]  /*3560*/  P2R R16, PR, RZ, 0x2 ;  /* 0x00000002ff107803 */ /* 0x000fe40000000000 */
[----:B------:R-:W-:Y:S01]  /*3570*/  LOP3.LUT R10, R11, 0x8, R10, 0xf8, !PT ;  /* 0x000000080b0a7812 */ /* 0x000fe200078ef80a */
[----:B------:R-:W-:Y:S06]  /*3580*/  @P0 BRA `(.L_x_6436) ;  /* 0x0000000000ac0947 */ /* 0x000fec0003800000 */
[----:B------:R-:W-:Y:S01]  /*3590*/  ULDC UR6, c[0x0][0x2d0] ;  /* 0x0000b40000067ab9 */ /* 0x000fe20000000800 */
[----:B------:R-:W-:Y:S01]  /*35a0*/  IMAD.U32 R9, RZ, RZ, UR8 ;  /* 0x00000008ff097e24 */ /* 0x000fe2000f8e00ff */
[----:B------:R-:W-:Y:S01]  /*35b0*/  ISETP.GE.AND P1, PT, R236, UR6, PT ;  /* 0x00000006ec007c0c */ /* 0x000fe2000bf26270 */
[----:B------:R-:W-:Y:S02]  /*35c0*/  IMAD.U32 R17, RZ, RZ, UR8 ;  /* 0x00000008ff117e24 */ /* 0x000fe4000f8e00ff */
[----:B------:R-:W-:Y:S01]  /*35d0*/  IMAD.U32 R8, RZ, RZ, UR9 ;  /* 0x00000009ff087e24 */ /* 0x000fe2000f8e00ff */
[----:B------:R-:W-:-:S04]  /*35e0*/  LEA R9, P0, R9, R244, 0x5 ;  /* 0x000000f409097211 */ /* 0x000fc800078028ff */
[----:B------:R-:W-:-:S05]  /*35f0*/  LEA.HI.X R8, R17, R165, R8, 0x5, P0 ;  /* 0x000000a511087211 */ /* 0x000fca00000f2c08 */
        /* <DEDUP_REMOVED lines=36> */
.L_x_6436:
[----:B------:R-:W-:Y:S05]  /*3840*/  BSYNC B0 ;  /* 0x0000000000007941 */ /* 0x000fea0003800000 */
.L_x_6435:
        /* <DEDUP_REMOVED lines=8> */
[----:B------:R-:W-:Y:S01]  /*38d0*/  UIMAD UR7, UR9, 0x30, URZ ;  /* 0x00000030090778a4 */ /* 0x000fe2000f8e023f */
[----:B------:R-:W-:Y:S01]  /*38e0*/  ISETP.GE.AND P2, PT, R232, UR6, PT ;  /* 0x00000006e8007c0c */ /* 0x000fe2000bf46270 */
[----:B------:R-:W-:Y:S01]  /*38f0*/  IMAD.WIDE.U32 R20, R20, 0x30, R22 ;  /* 0x0000003014147825 */ /* 0x000fe200078e0016 */
[----:B------:R-:W-:-:S03]  /*3900*/  ISETP.GE.AND P1, PT, R231, UR6, PT ;  /* 0x00000006e7007c0c */ /* 0x000fc6000bf26270 */
[----:B------:R-:W-:-:S03]  /*3910*/  VIADD R17, R21, UR7 ;  /* 0x0000000715117c36 */ /* 0x000fc60008000000 */
[----:B------:R-:W2:Y:S01]  /*3920*/  @!P4 LDC.64 R8, c[0x0][0x218] ;  /* 0x00008600ff08cb82 */ /* 0x000ea20000000a00 */
[----:B------:R3:W-:Y:S07]  /*3930*/  @P4 STS.128 [R234+0x9800], RZ ;  /* 0x009800ffea004388 */ /* 0x0007ee0000000c00 */
[----:B-1----:R-:W1:Y:S01]  /*3940*/  @!P3 LDC.64 R6, c[0x0][0x218] ;  /* 0x00008600ff06bb82 */ /* 0x002e620000000a00 */
[----:B--2---:R-:W-:-:S04]  /*3950*/  @!P4 LEA R8, P0, R20, R8, 0x1 ;  /* 0x000000081408c211 */ /* 0x004fc800078008ff */
[C---:B------:R-:W-:Y:S02]  /*3960*/  @!P4 LEA.HI.X R9, R20.reuse, R9, R17, 0x1, P0 ;  /* 0x000000091409c211 */ /* 0x040fe400000f0c11 */
[----:B-1----:R-:W-:-:S03]  /*3970*/  @!P3 LEA R22, P0, R20, R6, 0x1 ;  /* 0x000000061416b211 */ /* 0x002fc600078008ff */
[----:B------:R-:W-:Y:S01]  /*3980*/  @!PT LDS RZ, [RZ] ;  /* 0x00000000fffff984 */ /* 0x000fe20000000800 */
[----:B------:R-:W-:Y:S01]  /*3990*/  @!PT LDS RZ, [RZ] ;  /* 0x00000000fffff984 */ /* 0x000fe20000000800 */
[----:B------:R-:W-:Y:S01]  /*39a0*/  @!PT LDS RZ, [RZ] ;  /* 0x00000000fffff984 */ /* 0x000fe20000000800 */
[----:B------:R3:W-:Y:S01]  /*39b0*/  @!P4 LDGSTS.E.BYPASS.LTC128B.128 [R234+0x9800], desc[UR26][R8.64] ;  /* 0x0980000008eacfae */ /* 0x0007e2000b901d5a */
[----:B------:R-:W-:-:S03]  /*39c0*/  @!P3 LEA.HI.X R23, R20, R7, R17, 0x1, P0 ;  /* 0x000000071417b211 */ /* 0x000fc600000f0c11 */
[----:B------:R3:W-:Y:S01]  /*39d0*/  @P3 STS.128 [R234+0xb800], RZ ;  /* 0x00b800ffea003388 */ /* 0x0007e20000000c00 */
[----:B------:R-:W1:Y:S03]  /*39e0*/  @!P2 LDC.64 R6, c[0x0][0x218] ;  /* 0x00008600ff06ab82 */ /* 0x000e660000000a00 */
[----:B------:R-:W-:Y:S01]  /*39f0*/  @!PT LDS RZ, [RZ] ;  /* 0x00000000fffff984 */ /* 0x000fe20000000800 */
[----:B------:R-:W-:Y:S01]  /*3a00*/  @!PT LDS RZ, [RZ] ;  /* 0x00000000fffff984 */ /* 0x000fe20000000800 */
[----:B------:R-:W-:Y:S01]  /*3a10*/  @!PT LDS RZ, [RZ] ;  /* 0x00000000fffff984 */ /* 0x000fe20000000800 */
[----:B------:R3:W-:Y:S04]  /*3a20*/  @!P3 LDGSTS.E.BYPASS.LTC128B.128 [R234+0xb800], desc[UR26][R22.64+0x80] ;  /* 0x0b80008016eabfae */ /* 0x0007e8000b901d5a */
[----:B------:R3:W-:Y:S01]  /*3a30*/  @P2 STS.128 [R234+0xd800], RZ ;  /* 0x00d800ffea002388 */ /* 0x0007e20000000c00 */
[----:B-1----:R-:W-:-:S04]  /*3a40*/  @!P2 LEA R24, P0, R20, R6, 0x1 ;  /* 0x000000061418a211 */ /* 0x002fc800078008ff */
[C---:B------:R-:W-:Y:S02]  /*3a50*/  @!P2 LEA.HI.X R25, R20.reuse, R7, R17, 0x1, P0 ;  /* 0x000000071419a211 */ /* 0x040fe400000f0c11 */
[----:B------:R-:W1:Y:S03]  /*3a60*/  @!P1 LDC.64 R6, c[0x0][0x218] ;  /* 0x00008600ff069b82 */ /* 0x000e660000000a00 */
        /* <DEDUP_REMOVED lines=11> */
.L_x_6438:
[----:B------:R-:W-:Y:S05]  /*3b20*/  BSYNC B0 ;  /* 0x0000000000007941 */ /* 0x000fea0003800000 */
.L_x_6437:
[----:B------:R-:W-:Y:S01]  /*3b30*/  USHF.R.S32.HI UR28, URZ, 0x1f, UR22 ;  /* 0x0000001f3f1c7899 */ /* 0x000fe20008011416 */
[----:B------:R-:W0:Y:S01]  /*3b40*/  LDGDEPBAR ;  /* 0x00000000000079af */ /* 0x000e220000000000 */
[----:B------:R-:W-:Y:S01]  /*3b50*/  ULDC.64 UR6, c[0x0][0x3d0] ;  /* 0x0000f40000067ab9 */ /* 0x000fe20000000a00 */
[----:B------:R-:W-:Y:S01]  /*3b60*/  UMOV UR32, UR24 ;  /* 0x0000001800207c82 */ /* 0x000fe20008000000 */
[----:B------:R-:W-:Y:S01]  /*3b70*/  UIMAD UR28, UR28, UR6, URZ ;  /* 0x000000061c1c72a4 */ /* 0x000fe2000f8e023f */
[----:B------:R-:W-:Y:S01]  /*3b80*/  IMAD.SHL.U32 R15, R15, 0x40, RZ ;  /* 0x000000400f0f7824 */ /* 0x000fe200078e00ff */
[----:B------:R-:W-:Y:S01]  /*3b90*/  UMOV UR33, UR15 ;  /* 0x0000000f00217c82 */ /* 0x000fe20008000000 */
[----:B-123--:R-:W-:Y:S01]  /*3ba0*/  IMAD.SHL.U32 R6, R229, 0x8, RZ ;  /* 0x00000008e5067824 */ /* 0x00efe200078e00ff */
[----:B------:R-:W-:Y:S01]  /*3bb0*/  UIMAD.WIDE.U32 UR32, UR22, UR6, UR32 ;  /* 0x00000006162072a5 */ /* 0x000fe2000f8e0020 */
[----:B------:R-:W-:Y:S01]  /*3bc0*/  ISETP.NE.AND P1, PT, R16, RZ, PT ;  /* 0x000000ff1000720c */ /* 0x000fe20003f25270 */
[----:B------:R-:W-:Y:S01]  /*3bd0*/  UIMAD UR28, UR22, UR7, UR28 ;  /* 0x00000007161c72a4 */ /* 0x000fe2000f8e021c */
[----:B------:R-:W-:Y:S01]  /*3be0*/  LOP3.LUT R15, R15, 0x1c0, RZ, 0xc0, !PT ;  /* 0x000001c00f0f7812 */ /* 0x000fe200078ec0ff */
[----:B------:R-:W-:Y:S01]  /*3bf0*/  IMAD.IADD R19, R19, 0x1, R14 ;  /* 0x0000000113137824 */ /* 0x000fe200078e020e */
[----:B------:R-:W-:Y:S01]  /*3c00*/  ULDC.64 UR6, c[0x0][0x3c8] ;  /* 0x0000f20000067ab9 */ /* 0x000fe20000000a00 */
[----:B------:R-:W-:Y:S01]  /*3c10*/  UIADD3 UR28, UR33, UR28, URZ ;  /* 0x0000001c211c7290 */ /* 0x000fe2000fffe03f */
[----:B------:R-:W-:Y:S01]  /*3c20*/  LOP3.LUT R6, R15, 0x8, R6, 0xf8, !PT ;  /* 0x000000080f067812 */ /* 0x000fe200078ef806 */
[----:B------:R-:W-:Y:S01]  /*3c30*/  ULEA UR15, UP0, UR32, UR6, 0x2 ;  /* 0x00000006200f7291 */ /* 0x000fe2000f80103f */
[----:B------:R-:W-:-:S02]  /*3c40*/  SHF.R.U32.HI R15, RZ, 0x3, R15 ;  /* 0x00000003ff0f7819 */ /* 0x000fc4000001160f */
[----:B------:R-:W-:Y:S01]  /*3c50*/  SHF.R.U32.HI R11, RZ, 0x3, R11 ;  /* 0x00000003ff0b7819 */ /* 0x000fe2000001160b */
[----:B------:R-:W-:Y:S01]  /*3c60*/  ULEA.HI.X UR28, UR32, UR7, UR28, 0x2, UP0 ;  /* 0x00000007201c7291 */ /* 0x000fe200080f141c */
[----:B------:R-:W-:Y:S01]  /*3c70*/  LOP3.LUT R6, R6, R15, RZ, 0x3c, !PT ;  /* 0x0000000f06067212 */ /* 0x000fe200078e3cff */
[----:B------:R-:W-:Y:S01]  /*3c80*/  IMAD.U32 R8, RZ, RZ, UR15 ;  /* 0x0000000fff087e24 */ /* 0x000fe2000f8e00ff */
[----:B------:R-:W-:Y:S01]  /*3c90*/  ULDC.64 UR6, c[0x0][0x250] ;  /* 0x0000940000067ab9 */ /* 0x000fe20000000a00 */
[----:B------:R-:W-:Y:S01]  /*3ca0*/  LEA.HI R33, R33, R5, RZ, 0x5 ;  /* 0x0000000521217211 */ /* 0x000fe200078f28ff */
[----:B------:R-:W-:Y:S01]  /*3cb0*/  IMAD R32, R4, UR6, RZ ;  /* 0x0000000604207c24 */ /* 0x000fe2000f8e02ff */
[----:B------:R-:W-:-:S04]  /*3cc0*/  DEPBAR.LE SB0, 0x0 ;  /* 0x000080000000791a */ /* 0x000fc80000000000 */
[----:B------:R-:W-:Y:S01]  /*3cd0*/  IMAD.SHL.U32 R4, R13, 0x40, RZ ;  /* 0x000000400d047824 */ /* 0x000fe200078e00ff */
[----:B------:R-:W-:Y:S01]  /*3ce0*/  LOP3.LUT R10, R10, R11, RZ, 0x3c, !PT ;  /* 0x0000000b0a0a7212 */ /* 0x000fe200078e3cff */
[----:B------:R-:W-:Y:S01]  /*3cf0*/  IMAD.U32 R9, RZ, RZ, UR28 ;  /* 0x0000001cff097e24 */ /* 0x000fe2000f8e00ff */
[----:B------:R-:W-:Y:S01]  /*3d00*/  SHF.R.S32.HI R7, RZ, 0x5, R33 ;  /* 0x00000005ff077819 */ /* 0x000fe20000011421 */
[----:B------:R-:W-:Y:S01]  /*3d10*/  IMAD R32, R34, UR7, R32 ;  /* 0x0000000722207c24 */ /* 0x000fe2000f8e0220 */
[----:B------:R-:W-:Y:S01]  /*3d20*/  LOP3.LUT R4, R6, 0xfffffe00, R4, 0xf8, !PT ;  /* 0xfffffe0006047812 */ /* 0x000fe200078ef804 */
[----:B------:R-:W-:Y:S01]  /*3d30*/  IMAD.WIDE.U32 R34, R34, UR6, R18 ;  /* 0x0000000622227c25 */ /* 0x000fe2000f8e0012 */
[----:B------:R1:W5:Y:S01]  /*3d40*/  LDG.E R6, desc[UR26][R8.64] ;  /* 0x0000001a08067981 */ /* 0x000362000c1e1900 */
[----:B------:R-:W-:Y:S01]  /*3d50*/  ULDC.64 UR28, c[0x0][0x220] ;  /* 0x00008800001c7ab9 */ /* 0x000fe20000000a00 */
[----:B------:R-:W-:Y:S01]  /*3d60*/  ULDC UR15, c[0x0][0x2e8] ;  /* 0x0000ba00000f7ab9 */ /* 0x000fe20000000800 */
[----:B------:R-:W-:Y:S01]  /*3d70*/  IMAD R229, R229, 0x200, R10 ;  /* 0x00000200e5e57824 */ /* 0x000fe200078e020a */
[----:B------:R-:W-:Y:S01]  /*3d80*/  BAR.SYNC.DEFER_BLOCKING 0x0 ;  /* 0x0000000000007b1d */ /* 0x000fe20000010000 */
[----:B------:R-:W-:Y:S01]  /*3d90*/  IMAD.IADD R32, R35, 0x1, R32 ;  /* 0x0000000123207824 */ /* 0x000fe200078e0220 */
[----:B------:R-:W-:Y:S01]  /*3da0*/  LEA R166, P0, R34, UR28, 0x1 ;  /* 0x0000001c22a67c11 */ /* 0x000fe2000f8008ff */
[----:B------:R-:W-:Y:S01]  /*3db0*/  IMAD R230, R7, 0x400, R4 ;  /* 0x0000040007e67824 */ /* 0x000fe200078e0204 */
[----:B------:R-:W-:-:S02]  /*3dc0*/  USHF.L.U64.HI UR22, UR6, 0x4, UR7 ;  /* 0x0000000406167899 */ /* 0x000fc40008010207 */
[----:B------:R-:W-:Y:S01]  /*3dd0*/  USHF.L.U32 UR24, UR6, 0x4, URZ ;  /* 0x0000000406187899 */ /* 0x000fe2000800063f */
[----:B------:R-:W2:Y:S01]  /*3de0*/  MUFU.RCP R88, UR15 ;  /* 0x0000000f00587d08 */ /* 0x000ea20008001000 */
[----:B------:R1:W-:Y:S04]  /*3df0*/  @P1 STS.128 [R234+0x10000], RZ ;  /* 0x010000ffea001388 */ /* 0x0003e80000000c00 */
[----:B------:R1:W-:Y:S04]  /*3e00*/  @P1 STS.128 [R234+0x12000], RZ ;  /* 0x012000ffea001388 */ /* 0x0003e80000000c00 */
[----:B------:R1:W-:Y:S04]  /*3e10*/  @P1 STS.128 [R234+0x14000], RZ ;  /* 0x014000ffea001388 */ /* 0x0003e80000000c00 */
[----:B------:R1:W-:Y:S01]  /*3e20*/  @P1 STS.128 [R234+0x16000], RZ ;  /* 0x016000ffea001388 */ /* 0x0003e20000000c00 */
[----:B------:R-:W-:Y:S01]  /*3e30*/  BSSY B0, `(.L_x_6439) ;  /* 0x0000027000007945 */ /* 0x000fe20003800000 */
        /* <DEDUP_REMOVED lines=9> */
[--C-:B-1----:R-:W-:Y:S01]  /*3ed0*/  @!P3 IMAD.MOV.U32 R8, RZ, RZ, R166.reuse ;  /* 0x000000ffff08b224 */ /* 0x102fe200078e00a6 */
        /* <DEDUP_REMOVED lines=14> */
[----:B-1----:R-:W-:Y:S01]  /*3fc0*/  @!P1 IMAD.MOV.U32 R8, RZ, RZ, R166 ;  /* 0x000000ffff089224 */ /* 0x002fe200078e00a6 */
        /* <DEDUP_REMOVED lines=13> */
.L_x_6440:
[----:B------:R-:W-:Y:S05]  /*40a0*/  BSYNC B0 ;  /* 0x0000000000007941 */ /* 0x000fea0003800000 */
.L_x_6439:
[----:B------:R-:W-:Y:S01]  /*40b0*/  ISETP.NE.AND P0, PT, R12, RZ, PT ;  /* 0x000000ff0c00720c */ /* 0x000fe20003f05270 */
[----:B------:R-:W-:-:S12]  /*40c0*/  BSSY B0, `(.L_x_6441) ;  /* 0x0000031000007945 */ /* 0x000fd80003800000 */
[----:B------:R4:W-:Y:S04]  /*40d0*/  @P0 STS.128 [R234+0x10800], RZ ;  /* 0x010800ffea000388 */ /* 0x0009e80000000c00 */
        /* <DEDUP_REMOVED lines=9> */
[----:B-1-3--:R-:W-:Y:S01]  /*4170*/  IMAD.U32 R9, RZ, RZ, UR24 ;  /* 0x00000018ff097e24 */ /* 0x00afe2000f8e00ff */
        /* <DEDUP_REMOVED lines=37> */
.L_x_6442:
[----:B------:R-:W-:Y:S05]  /*43d0*/  BSYNC B0 ;  /* 0x0000000000007941 */ /* 0x000fea0003800000 */
.L_x_6441:
[----:B------:R1:W-:Y:S01]  /*43e0*/  @P6 STS.128 [R234+0x11000], RZ ;  /* 0x011000ffea006388 */ /* 0x0003e20000000c00 */
[----:B------:R-:W-:Y:S03]  /*43f0*/  BSSY B0, `(.L_x_6443) ;  /* 0x000002c000007945 */ /* 0x000fe60003800000 */
[----:B------:R1:W-:Y:S04]  /*4400*/  @P6 STS.128 [R234+0x13000], RZ ;  /* 0x013000ffea006388 */ /* 0x0003e80000000c00 */
[----:B------:R1:W-:Y:S04]  /*4410*/  @P6 STS.128 [R234+0x15000], RZ ;  /* 0x015000ffea006388 */ /* 0x0003e80000000c00 */
[----:B------:R1:W-:Y:S01]  /*4420*/  @P6 STS.128 [R234+0x17000], RZ ;  /* 0x017000ffea006388 */ /* 0x0003e20000000c00 */
[----:B------:R-:W-:Y:S05]  /*4430*/  @P6 BRA `(.L_x_6444) ;  /* 0x00000000009c6947 */ /* 0x000fea0003800000 */
[----:B------:R-:W-:Y:S01]  /*4440*/  ULDC UR15, c[0x0][0x2d0] ;  /* 0x0000b400000f7ab9 */ /* 0x000fe20000000800 */
[----:B-123--:R-:W-:Y:S01]  /*4450*/  IMAD.U32 R8, RZ, RZ, UR6 ;  /* 0x00000006ff087e24 */ /* 0x00efe2000f8e00ff */
        /* <DEDUP_REMOVED lines=37> */
.L_x_6444:
[----:B------:R-:W-:Y:S05]  /*46b0*/  BSYNC B0 ;  /* 0x0000000000007941 */ /* 0x000fea0003800000 */
.L_x_6443:
        /* <DEDUP_REMOVED lines=59> */
.L_x_6446:
[----:B------:R-:W-:Y:S05]  /*4a70*/  BSYNC B0 ;  /* 0x0000000000007941 */ /* 0x000fea0003800000 */
.L_x_6445:
[----:B------:R-:W-:Y:S01]  /*4a80*/  LDSM.16.M88.4 R60, [R230] ;  /* 0x00000000e63c783b */ /* 0x000fe20000000200 */
[----:B------:R-:W-:Y:S01]  /*4a90*/  R2P PR, R3, 0x6 ;  /* 0x0000000603007804 */ /* 0x000fe20000000000 */
[----:B------:R-:W-:Y:S01]  /*4aa0*/  VIADD R3, R229, 0x8000 ;  /* 0x00008000e5037836 */ /* 0x000fe20000000000 */
[----:B------:R-:W-:Y:S01]  /*4ab0*/  LOP3.LUT R33, R33, 0xffffffe0, RZ, 0xc0, !PT ;  /* 0xffffffe021217812 */ /* 0x000fe200078ec0ff */
[----:B------:R-:W4:Y:S01]  /*4ac0*/  LDSM.16.M88.4 R48, [R229+0x8000] ;  /* 0x00800000e530783b */ /* 0x000f220000000200 */
[----:B------:R-:W-:Y:S01]  /*4ad0*/  VIADD R227, R229, 0x8020 ;  /* 0x00008020e5e37836 */ /* 0x000fe20000000000 */
[----:B------:R-:W-:Y:S01]  /*4ae0*/  UISETP.GT.AND UP0, UPT, UR11, UR10, UPT ;  /* 0x0000000a0b00728c */ /* 0x000fe2000bf04270 */
[--C-:B------:R-:W-:Y:S01]  /*4af0*/  IMAD R228, R2, 0x2, R230.reuse ;  /* 0x0000000202e47824 */ /* 0x100fe200078e02e6 */
[----:B------:R-:W4:Y:S01]  /*4b00*/  LDSM.16.M88.4 R40, [R229+0x8800] ;  /* 0x00880000e528783b */ /* 0x000f220000000200 */
[C---:B------:R-:W-:Y:S01]  /*4b10*/  IMAD R226, R0.reuse, 0x2, R230 ;  /* 0x0000000200e27824 */ /* 0x040fe200078e02e6 */
[----:B------:R-:W-:Y:S01]  /*4b20*/  IADD3 R33, -R33, R5, RZ ;  /* 0x0000000521217210 */ /* 0x000fe20007ffe1ff */
[----:B------:R-:W-:Y:S01]  /*4b30*/  IMAD R225, R0, 0x2, R228 ;  /* 0x0000000200e17824 */ /* 0x000fe200078e02e4 */
[----:B------:R-:W4:Y:S01]  /*4b40*/  LDSM.16.M88.4 R28, [R229+0x9000] ;  /* 0x00900000e51c783b */ /* 0x000f220000000200 */
[----:B------:R-:W-:Y:S01]  /*4b50*/  LEA R242, R7, UR23, 0x4 ;  /* 0x0000001707f27c11 */ /* 0x000fe2000f8e20ff */
[----:B------:R-:W-:Y:S01]  /*4b60*/  UIADD3 UR15, UR25, 0x1, -UR12 ;  /* 0x00000001190f7890 */ /* 0x000fe2000fffe80c */
[----:B------:R-:W-:Y:S01]  /*4b70*/  @P1 IADD3 R227, R3, -0x20, RZ ;  /* 0xffffffe003e31810 */ /* 0x000fe20007ffe0ff */
[----:B------:R-:W-:Y:S01]  /*4b80*/  LDSM.16.M88.4 R72, [R228] ;  /* 0x00000000e448783b */ /* 0x000fe20000000200 */
[----:B------:R-:W-:Y:S01]  /*4b90*/  IMAD.MOV.U32 R3, RZ, RZ, 0x40 ;  /* 0x00000040ff037424 */ /* 0x000fe200078e00ff */
[----:B------:R-:W-:Y:S01]  /*4ba0*/  PLOP3.LUT P6, PT, PT, PT, UP0, 0x80, 0x0 ;  /* 0x000000000000781c */ /* 0x000fe20003fcf008 */
[----:B------:R-:W-:Y:S01]  /*4bb0*/  UIADD3 UR32, UR25, -UR12, URZ ;  /* 0x8000000c19207290 */ /* 0x000fe2000fffe03f */
[----:B-123--:R-:W1:Y:S01]  /*4bc0*/  LDSM.16.M88.4 R8, [R227] ;  /* 0x00000000e308783b */ /* 0x00ee620000000200 */
[----:B------:R-:W-:Y:S01]  /*4bd0*/  UIADD3 UR14, UR15, UR18, URZ ;  /* 0x000000120f0e7290 */ /* 0x000fe2000fffe03f */
[----:B------:R-:W-:Y:S01]  /*4be0*/  SEL R3, R3, 0xffffffc0, !P2 ;  /* 0xffffffc003037807 */ /* 0x000fe20005000000 */
[----:B------:R-:W-:Y:S01]  /*4bf0*/  IMAD.U32 R235, RZ, RZ, UR15 ;  /* 0x0000000fffeb7e24 */ /* 0x000fe2000f8e00ff */
[----:B------:R-:W2:Y:S01]  /*4c00*/  LDSM.16.M88.4 R20, [R229+0x9800] ;  /* 0x00980000e514783b */ /* 0x000ea20000000200 */
[----:B------:R-:W-:Y:S01]  /*4c10*/  MOV R240, UR25 ;  /* 0x0000001900f07c02 */ /* 0x000fe20008000f00 */
[----:B-----5:R-:W-:Y:S01]  /*4c20*/  FMUL.FTZ R6, R6, R88 ;  /* 0x0000005806067220 */ /* 0x020fe20000410000 */
[----:B------:R-:W-:Y:S01]  /*4c30*/  IADD3 R223, R229, R3, RZ ;  /* 0x00000003e5df7210 */ /* 0x000fe20007ffe0ff */
[----:B------:R-:W3:Y:S01]  /*4c40*/  LDSM.16.M88.4 R16, [R227+0x800] ;  /* 0x00080000e310783b */ /* 0x000ee20000000200 */
[----:B------:R-:W-:Y:S01]  /*4c50*/  IMAD.IADD R216, R3, 0x1, R227 ;  /* 0x0000000103d87824 */ /* 0x000fe200078e02e3 */
[----:B------:R-:W-:Y:S01]  /*4c60*/  SHF.R.S32.HI R3, RZ, 0x1f, R33 ;  /* 0x0000001fff037819 */ /* 0x000fe20000011421 */
[----:B------:R-:W-:Y:S01]  /*4c70*/  IMAD.SHL.U32 R243, R5, 0x2, RZ ;  /* 0x0000000205f37824 */ /* 0x000fe200078e00ff */
[----:B------:R-:W3:Y:S01]  /*4c80*/  LDSM.16.M88.4 R12, [R227+0x1000] ;  /* 0x00100000e30c783b */ /* 0x000ee20000000200 */
[----:B------:R-:W-:Y:S01]  /*4c90*/  R2UR UR23, R6 ;  /* 0x00000000061772ca */ /* 0x000fe200000e0000 */
[----:B------:R-:W-:Y:S01]  /*4ca0*/  VIADD R219, R227, 0x800 ;  /* 0x00000800e3db7836 */ /* 0x000fe20000000000 */
[----:B------:R-:W-:Y:S01]  /*4cb0*/  LEA.HI R33, R3, R33, RZ, 0x2 ;  /* 0x0000002103217211 */ /* 0x000fe200078f10ff */
[----:B------:R-:W3:Y:S01]  /*4cc0*/  LDSM.16.M88.4 R80, [R227+0x1800] ;  /* 0x00180000e350783b */ /* 0x000ee20000000200 */
[----:B------:R-:W-:Y:S01]  /*4cd0*/  LOP3.LUT R243, R243, 0x6, RZ, 0xc0, !PT ;  /* 0x00000006f3f37812 */ /* 0x000fe200078ec0ff */
[C---:B------:R-:W-:Y:S01]  /*4ce0*/  VIADD R217, R227.reuse, 0x1800 ;  /* 0x00001800e3d97836 */ /* 0x040fe20000000000 */
[----:B------:R-:W-:Y:S01]  /*4cf0*/  SHF.R.S32.HI R33, RZ, 0x2, R33 ;  /* 0x00000002ff217819 */ /* 0x000fe20000011421 */
[----:B------:R-:W-:Y:S01]  /*4d00*/  LDSM.16.M88.4 R76, [R226] ;  /* 0x00000000e24c783b */ /* 0x000fe20000000200 */
[C---:B------:R-:W-:Y:S01]  /*4d10*/  IADD3 R218, R227.reuse, 0x1000, RZ ;  /* 0x00001000e3da7810 */ /* 0x040fe20007ffe0ff */
[C---:B------:R-:W-:Y:S01]  /*4d20*/  VIADD R215, R227.reuse, 0x2000 ;  /* 0x00002000e3d77836 */ /* 0x040fe20000000000 */
[----:B------:R-:W-:Y:S01]  /*4d30*/  IADD3 R214, R227, 0x2800, RZ ;  /* 0x00002800e3d67810 */ /* 0x000fe20007ffe0ff */
[C---:B----4-:R-:W-:Y:S01]  /*4d40*/  HMMA.16816.F32 R52, R60.reuse, R48, RZ ;  /* 0x000000303c34723c */ /* 0x050fe200000018ff */
[----:B------:R-:W-:Y:S01]  /*4d50*/  LDSM.16.M88.4 R64, [R223+0x8800] ;  /* 0x00880000df40783b */ /* 0x000fe20000000200 */
[----:B------:R-:W-:Y:S01]  /*4d60*/  IMAD.IADD R242, R33, 0x1, R242 ;  /* 0x0000000121f27824 */ /* 0x000fe200078e02f2 */
[C---:B------:R-:W-:Y:S01]  /*4d70*/  IADD3 R211, R227.reuse, 0x4000, RZ ;  /* 0x00004000e3d37810 */ /* 0x040fe20007ffe0ff */
[C---:B------:R-:W-:Y:S01]  /*4d80*/  VIADD R213, R227.reuse, 0x3000 ;  /* 0x00003000e3d57836 */ /* 0x040fe20000000000 */
[----:B------:R-:W-:Y:S01]  /*4d90*/  LDSM.16.M88.4 R56, [R223+0x9000] ;  /* 0x00900000df38783b */ /* 0x000fe20000000200 */
[C---:B------:R-:W-:Y:S01]  /*4da0*/  HMMA.16816.F32 R48, R60.reuse, R50, RZ ;  /* 0x000000323c30723c */ /* 0x040fe200000018ff */
[C---:B------:R-:W-:Y:S01]  /*4db0*/  VIADD R239, R242.reuse, 0x8 ;  /* 0x00000008f2ef7836 */ /* 0x040fe20000000000 */
[C---:B------:R-:W-:Y:S01]  /*4dc0*/  VIADDMNMX R240, R242.reuse, UR14, R240, PT ;  /* 0x0000000ef2f07c46 */ /* 0x040fe2000b8001f0 */
[----:B------:R-:W-:Y:S01]  /*4dd0*/  LDSM.16.M88.4 R68, [R223+0x9800] ;  /* 0x00980000df44783b */ /* 0x000fe20000000200 */
[----:B------:R-:W-:Y:S01]  /*4de0*/  IADD3 R242, R242, UR32, RZ ;  /* 0x00000020f2f27c10 */ /* 0x000fe2000fffe0ff */
[----:B------:R-:W-:Y:S01]  /*4df0*/  VIADD R212, R227, 0x3800 ;  /* 0x00003800e3d47836 */ /* 0x000fe20000000000 */
[C---:B------:R-:W-:Y:S01]  /*4e00*/  HMMA.16816.F32 R44, R60.reuse, R40, RZ ;  /* 0x000000283c2c723c */ /* 0x040fe200000018ff */
[----:B------:R-:W-:Y:S01]  /*4e10*/  LDSM.16.M88.4 R84, [R216+0x5800] ;  /* 0x00580000d854783b */ /* 0x000fe20000000200 */
[C---:B------:R-:W-:Y:S01]  /*4e20*/  IADD3 R235, R239.reuse, UR18, R235 ;  /* 0x00000012efeb7c10 */ /* 0x040fe2000fffe0eb */
[----:B------:R-:W-:Y:S01]  /*4e30*/  VIADD R239, R239, UR32 ;  /* 0x00000020efef7c36 */ /* 0x000fe20008000000 */
[----:B------:R-:W-:Y:S01]  /*4e40*/  VIADDMNMX R241, R242, -UR19, RZ, !PT ;  /* 0x80000013f2f17c46 */ /* 0x000fe2000f8001ff */
[----:B------:R-:W0:Y:S01]  /*4e50*/  LDGDEPBAR ;  /* 0x00000000000079af */ /* 0x000e220000000000 */
[C---:B------:R-:W-:Y:S01]  /*4e60*/  HMMA.16816.F32 R36, R60.reuse, R28, RZ ;  /* 0x0000001c3c24723c */ /* 0x040fe200000018ff */
[C---:B------:R-:W-:Y:S01]  /*4e70*/  VIADD R210, R227.reuse, 0x4800 ;  /* 0x00004800e3d27836 */ /* 0x040fe20000000000 */
[C---:B------:R-:W-:Y:S01]  /*4e80*/  IADD3 R208, R227.reuse, 0x5800, RZ ;  /* 0x00005800e3d07810 */ /* 0x040fe20007ffe0ff */
[C---:B------:R-:W-:Y:S01]  /*4e90*/  VIADD R209, R227.reuse, 0x5000 ;  /* 0x00005000e3d17836 */ /* 0x040fe20000000000 */
[C---:B------:R-:W-:Y:S01]  /*4ea0*/  IADD3 R205, R227.reuse, 0x7000, RZ ;  /* 0x00007000e3cd7810 */ /* 0x040fe20007ffe0ff */
[C---:B------:R-:W-:Y:S01]  /*4eb0*/  VIADD R207, R227.reuse, 0x6000 ;  /* 0x00006000e3cf7836 */ /* 0x040fe20000000000 */
[----:B------:R-:W-:Y:S01]  /*4ec0*/  HMMA.16816.F32 R40, R60, R42, RZ ;  /* 0x0000002a3c28723c */ /* 0x000fe200000018ff */
[----:B------:R-:W-:Y:S01]  /*4ed0*/  VIADD R206, R227, 0x6800 ;  /* 0x00006800e3ce7836 */ /* 0x000fe20000000000 */
[----:B------:R-:W-:Y:S01]  /*4ee0*/  VIADDMNMX R238, R239, -UR19, RZ, !PT ;  /* 0x80000013efee7c46 */ /* 0x000fe2000f8001ff */
[----:B------:R-:W-:Y:S01]  /*4ef0*/  VIADD R204, R227, 0x7800 ;  /* 0x00007800e3cc7836 */ /* 0x000fe20000000000 */
[----:B------:R-:W-:-:S02]  /*4f00*/  VIMNMX R235, R235, UR25, PT ;  /* 0x00000019ebeb7c48 */ /* 0x000fc4000bfe0100 */
[----:B------:R-:W-:Y:S06]  /*4f10*/  HMMA.16816.F32 R28, R60, R30, RZ ;  /* 0x0000001e3c1c723c */ /* 0x000fec00000018ff */
[C---:B-1----:R-:W-:Y:S06]  /*4f20*/  HMMA.16816.F32 R52, R72.reuse, R8, R52 ;  /* 0x000000084834723c */ /* 0x042fec0000001834 */
[----:B------:R-:W-:Y:S01]  /*4f30*/  HMMA.16816.F32 R48, R72, R10, R48 ;  /* 0x0000000a4830723c */ /* 0x000fe20000001830 */
[----:B------:R-:W1:Y:S05]  /*4f40*/  LDSM.16.M88.4 R8, [R223+0x8000] ;  /* 0x00800000df08783b */ /* 0x000e6a0000000200 */
[C---:B--2---:R-:W-:Y:S06]  /*4f50*/  HMMA.16816.F32 R24, R60.reuse, R20, RZ ;  /* 0x000000143c18723c */ /* 0x044fec00000018ff */
[----:B------:R-:W-:Y:S01]  /*4f60*/  HMMA.16816.F32 R60, R60, R22, RZ ;  /* 0x000000163c3c723c */ /* 0x000fe200000018ff */
[----:B------:R-:W-:Y:S05]  /*4f70*/  LDSM.16.M88.4 R20, [R216+0x800] ;  /* 0x00080000d814783b */ /* 0x000fea0000000200 */
[C---:B---3--:R-:W-:Y:S06]  /*4f80*/  HMMA.16816.F32 R44, R72.reuse, R16, R44 ;  /* 0x00000010482c723c */ /* 0x048fec000000182c */
[C---:B------:R-:W-:Y:S01]  /*4f90*/  HMMA.16816.F32 R40, R72.reuse, R18, R40 ;  /* 0x000000124828723c */ /* 0x040fe20000001828 */
[----:B------:R-:W-:Y:S05]  /*4fa0*/  LDSM.16.M88.4 R16, [R225] ;  /* 0x00000000e110783b */ /* 0x000fea0000000200 */
[C---:B------:R-:W-:Y:S06]  /*4fb0*/  HMMA.16816.F32 R36, R72.reuse, R12, R36 ;  /* 0x0000000c4824723c */ /* 0x040fec0000001824 */
[C---:B------:R-:W-:Y:S01]  /*4fc0*/  HMMA.16816.F32 R28, R72.reuse, R14, R28 ;  /* 0x0000000e481c723c */ /* 0x040fe2000000181c */
[----:B------:R-:W2:Y:S05]  /*4fd0*/  LDSM.16.M88.4 R12, [R216] ;  /* 0x00000000d80c783b */ /* 0x000eaa0000000200 */
        /* <DEDUP_REMOVED lines=30> */
[C---:B---3--:R-:W-:Y:S06]  /*51c0*/  HMMA.16816.F32 R52, R56.reuse, R64, R52 ;  /* 0x000000403834723c */ /* 0x048fec0000001834 */
[C---:B------:R-:W-:Y:S01]  /*51d0*/  HMMA.16816.F32 R48, R56.reuse, R66, R48 ;  /* 0x000000423830723c */ /* 0x040fe20000001830 */
[----:B------:R-:W-:Y:S05]  /*51e0*/  LDSM.16.M88.4 R64, [R226+0x2000] ;  /* 0x00200000e240783b */ /* 0x000fea0000000200 */
[C---:B----4-:R-:W-:Y:S06]  /*51f0*/  HMMA.16816.F32 R44, R56.reuse, R60, R44 ;  /* 0x0000003c382c723c */ /* 0x050fec000000182c */
[C---:B------:R-:W-:Y:S01]  /*5200*/  HMMA.16816.F32 R40, R56.reuse, R62, R40 ;  /* 0x0000003e3828723c */ /* 0x040fe20000001828 */
[----:B------:R-:W3:Y:S05]  /*5210*/  LDSM.16.M88.4 R60, [R223+0xa000] ;  /* 0x00a00000df3c783b */ /* 0x000eea0000000200 */
[C---:B--2---:R-:W-:Y:S06]  /*5220*/  HMMA.16816.F32 R36, R56.reuse, R12, R36 ;  /* 0x0000000c3824723c */ /* 0x044fec0000001824 */
[C---:B------:R-:W-:Y:S01]  /*5230*/  HMMA.16816.F32 R28, R56.reuse, R14, R28 ;  /* 0x0000000e381c723c */ /* 0x040fe2000000181c */
[----:B------:R-:W2:Y:S05]  /*5240*/  LDSM.16.M88.4 R12, [R223+0xa800] ;  /* 0x00a80000df0c783b */ /* 0x000eaa0000000200 */
[C---:B------:R-:W-:Y:S06]  /*5250*/  HMMA.16816.F32 R24, R56.reuse, R72, R24 ;  /* 0x000000483818723c */ /* 0x040fec0000001818 */
        /* <DEDUP_REMOVED lines=12> */
[C---:B------:R-:W-:Y:S06]  /*5320*/  HMMA.16816.F32 R24, R8.reuse, R80, R24 ;  /* 0x000000500818723c */ /* 0x040fec0000001818 */
[----:B------:R-:W-:Y:S01]  /*5330*/  HMMA.16816.F32 R76, R8, R82, R76 ;  /* 0x00000052084c723c */ /* 0x000fe2000000184c */
[----:B------:R-:W1:Y:S04]  /*5340*/  LDSM.16.M88.4 R8, [R216+0x3000] ;  /* 0x00300000d808783b */ /* 0x000e680000000200 */
[----:B------:R-:W-:Y:S01]  /*5350*/  LDSM.16.M88.4 R80, [R216+0x3800] ;  /* 0x00380000d850783b */ /* 0x000fe20000000200 */
[C---:B---3--:R-:W-:Y:S06]  /*5360*/  HMMA.16816.F32 R52, R64.reuse, R60, R52 ;  /* 0x0000003c4034723c */ /* 0x048fec0000001834 */
[C---:B------:R-:W-:Y:S01]  /*5370*/  HMMA.16816.F32 R48, R64.reuse, R62, R48 ;  /* 0x0000003e4030723c */ /* 0x040fe20000001830 */
[----:B------:R-:W-:Y:S05]  /*5380*/  LDSM.16.M88.4 R60, [R230+0x4000] ;  /* 0x00400000e63c783b */ /* 0x000fea0000000200 */
        /* <DEDUP_REMOVED lines=18> */
[----:B------:R-:W1:Y:S05]  /*54b0*/  LDSM.16.M88.4 R16, [R227+0x4800] ;  /* 0x00480000e310783b */ /* 0x000e6a0000000200 */
[C---:B--2---:R-:W-:Y:S06]  /*54c0*/  HMMA.16816.F32 R52, R60.reuse, R12, R52 ;  /* 0x0000000c3c34723c */ /* 0x044fec0000001834 */
[----:B------:R-:W-:Y:S01]  /*54d0*/  HMMA.16816.F32 R48, R60, R14, R48 ;  /* 0x0000000e3c30723c */ /* 0x000fe20000001830 */
[----:B------:R-:W2:Y:S05]  /*54e0*/  LDSM.16.M88.4 R12, [R227+0x5000] ;  /* 0x00500000e30c783b */ /* 0x000eaa0000000200 */
        /* <DEDUP_REMOVED lines=8> */
[----:B------:R-:W-:Y:S01]  /*5570*/  HMMA.16816.F32 R28, R60, R66, R28 ;  /* 0x000000423c1c723c */ /* 0x000fe2000000181c */
[----:B------:R-:W3:Y:S05]  /*5580*/  LDSM.16.M88.4 R64, [R223+0xc800] ;  /* 0x00c80000df40783b */ /* 0x000eea0000000200 */
[C---:B-1----:R-:W-:Y:S06]  /*5590*/  HMMA.16816.F32 R52, R8.reuse, R20, R52 ;  /* 0x000000140834723c */ /* 0x042fec0000001834 */
[----:B------:R-:W-:Y:S01]  /*55a0*/  HMMA.16816.F32 R48, R8, R22, R48 ;  /* 0x000000160830723c */ /* 0x000fe20000001830 */
[----:B------:R-:W1:Y:S05]  /*55b0*/  LDSM.16.M88.4 R20, [R223+0xd000] ;  /* 0x00d00000df14783b */ /* 0x000e6a0000000200 */
[C---:B------:R-:W-:Y:S06]  /*55c0*/  HMMA.16816.F32 R24, R60.reuse, R72, R24 ;  /* 0x000000483c18723c */ /* 0x040fec0000001818 */
[----:B------:R-:W-:Y:S01]  /*55d0*/  HMMA.16816.F32 R76, R60, R74, R76 ;  /* 0x0000004a3c4c723c */ /* 0x000fe2000000184c */
[----:B------:R-:W4:Y:S04]  /*55e0*/  LDSM.16.M88.4 R60, [R223+0xd800] ;  /* 0x00d80000df3c783b */ /* 0x000f280000000200 */
[----:B------:R-:W-:Y:S01]  /*55f0*/  LDSM.16.M88.4 R72, [R225+0x4000] ;  /* 0x00400000e148783b */ /* 0x000fe20000000200 */
        /* <DEDUP_REMOVED lines=59> */
[----:B------:R-:W-:Y:S06]  /*59b0*/  HMMA.16816.F32 R76, R80, R86, R76 ;  /* 0x00000056504c723c */ /* 0x000fec000000184c */
[C---:B-1----:R-:W-:Y:S06]  /*59c0*/  HMMA.16816.F32 R44, R72.reuse, R64, R44 ;  /* 0x00000040482c723c */ /* 0x042fec000000182c */
[----:B------:R-:W-:Y:S01]  /*59d0*/  HMMA.16816.F32 R40, R72, R66, R40 ;  /* 0x000000424828723c */ /* 0x000fe20000001828 */
[----:B------:R-:W1:Y:S01]  /*59e0*/  LDSM.16.M88.4 R64, [R216+0x7800] ;  /* 0x00780000d840783b */ /* 0x000e620000000200 */
[----:B------:R-:W-:-:S04]  /*59f0*/  DEPBAR.LE SB0, 0x0 ;  /* 0x000080000000791a */ /* 0x000fc80000000000 */
[C---:B---3--:R-:W-:Y:S06]  /*5a00*/  HMMA.16816.F32 R52, R72.reuse, R68, R52 ;  /* 0x000000444834723c */ /* 0x048fec0000001834 */
[C---:B------:R-:W-:Y:S06]  /*5a10*/  HMMA.16816.F32 R48, R72.reuse, R70, R48 ;  /* 0x000000464830723c */ /* 0x040fec0000001830 */
[C---:B----4-:R-:W-:Y:S06]  /*5a20*/  HMMA.16816.F32 R36, R72.reuse, R60, R36 ;  /* 0x0000003c4824723c */ /* 0x050fec0000001824 */
        /* <DEDUP_REMOVED lines=80> */
[----:B-1----:R-:W-:Y:S01]  /*5f30*/  IMAD.U32 R7, RZ, RZ, UR33 ;  /* 0x00000021ff077e24 */ /* 0x002fe2000f8e00ff */
[----:B------:R-:W-:Y:S02]  /*5f40*/  MOV R6, UR32 ;  /* 0x0000002000067c02 */ /* 0x000fe40008000f00 */
        /* <DEDUP_REMOVED lines=9> */
.L_x_6448:
[----:B------:R-:W-:-:S04]  /*5fe0*/  ULEA UR14, -UR8, URZ, 0x6 ;  /* 0x0000003f080e7291 */ /* 0x000fc8000f8e313f */
[----:B------:R-:W-:Y:S02]  /*5ff0*/  USHF.R.S32.HI UR15, URZ, 0x1f, UR14 ;  /* 0x0000001f3f0f7899 */ /* 0x000fe4000801140e */
[----:B------:R-:W-:-:S04]  /*6000*/  MOV R5, UR14 ;  /* 0x0000000e00057c02 */ /* 0x000fc80008000f00 */
[----:B------:R-:W-:-:S07]  /*6010*/  MOV R3, UR15 ;  /* 0x0000000f00037c02 */ /* 0x000fce0008000f00 */
.L_x_6449:
        /* <DEDUP_REMOVED lines=173> */
.L_x_6451:
[----:B------:R-:W-:Y:S05]  /*6af0*/  BSYNC B0 ;  /* 0x0000000000007941 */ /* 0x000fea0003800000 */
.L_x_6450:
[----:B------:R-:W0:Y:S01]  /*6b00*/  LDGDEPBAR ;  /* 0x00000000000079af */ /* 0x000e220000000000 */
[----:B------:R-:W-:-:S04]  /*6b10*/  IADD3 R244, P0, R5, R244, RZ ;  /* 0x000000f405f47210 */ /* 0x000fc80007f1e0ff */
[----:B------:R-:W-:-:S09]  /*6b20*/  IADD3.X R165, R3, R165, RZ, P0, !PT ;  /* 0x000000a503a57210 */ /* 0x000fd200007fe4ff */
.L_x_6447:
        /* <DEDUP_REMOVED lines=8> */
[C---:B------:R-:W-:Y:S01]  /*6bb0*/  IMAD.IADD R11, R242.reuse, 0x1, -R6 ;  /* 0x00000001f20b7824 */ /* 0x040fe200078e0a06 */
[C---:B------:R-:W-:Y:S01]  /*6bc0*/  ISETP.LT.OR P2, PT, R3.reuse, R241, P2 ;  /* 0x000000f10300720c */ /* 0x040fe20001741670 */
[C---:B------:R-:W-:Y:S01]  /*6bd0*/  VIADD R12, R3.reuse, 0x1 ;  /* 0x00000001030c7836 */ /* 0x040fe20000000000 */
[C---:B------:R-:W-:Y:S01]  /*6be0*/  ISETP.LT.OR P3, PT, R3.reuse, R238, P3 ;  /* 0x000000ee0300720c */ /* 0x040fe20001f61670 */
[C---:B------:R-:W-:Y:S01]  /*6bf0*/  VIADD R13, R3.reuse, 0x8 ;  /* 0x00000008030d7836 */ /* 0x040fe20000000000 */
[----:B------:R-:W-:Y:S01]  /*6c00*/  IABS R11, R11 ;  /* 0x0000000b000b7213 */ /* 0x000fe20000000000 */
[----:B------:R-:W-:Y:S01]  /*6c10*/  IMAD.IADD R181, R242, 0x1, -R22 ;  /* 0x00000001f2b57824 */ /* 0x000fe200078e0a16 */
[----:B------:R-:W-:Y:S01]  /*6c20*/  ISETP.GE.AND P4, PT, R12, R240, PT ;  /* 0x000000f00c00720c */ /* 0x000fe20003f86270 */
[C---:B------:R-:W-:Y:S01]  /*6c30*/  IMAD.IADD R18, R242.reuse, 0x1, -R12 ;  /* 0x00000001f2127824 */ /* 0x040fe200078e0a0c */
[----:B------:R-:W-:Y:S01]  /*6c40*/  I2FP.F32.S32 R11, R11 ;  /* 0x0000000b000b7245 */ /* 0x000fe20000201400 */
[C---:B------:R-:W-:Y:S01]  /*6c50*/  IMAD.IADD R17, R242.reuse, 0x1, -R13 ;  /* 0x00000001f2117824 */ /* 0x040fe200078e0a0d */
[----:B------:R-:W-:Y:S01]  /*6c60*/  IABS R181, R181 ;  /* 0x000000b500b57213 */ /* 0x000fe20000000000 */
[----:B------:R-:W-:Y:S01]  /*6c70*/  VIADD R20, R3, 0x28 ;  /* 0x0000002803147836 */ /* 0x000fe20000000000 */
[----:B------:R-:W-:Y:S01]  /*6c80*/  IABS R18, R18 ;  /* 0x0000001200127213 */ /* 0x000fe20000000000 */
[----:B------:R-:W-:Y:S01]  /*6c90*/  FFMA.FTZ R11, R11, -UR23, R44 ;  /* 0x800000170b0b7c23 */ /* 0x000fe2000801002c */
[----:B------:R-:W-:Y:S01]  /*6ca0*/  IMAD.IADD R5, R239, 0x1, -R3 ;  /* 0x00000001ef057824 */ /* 0x000fe200078e0a03 */
[----:B------:R-:W-:Y:S01]  /*6cb0*/  IABS R17, R17 ;  /* 0x0000001100117213 */ /* 0x000fe20000000000 */
[C---:B------:R-:W-:Y:S01]  /*6cc0*/  VIADD R44, R3.reuse, 0x18 ;  /* 0x00000018032c7836 */ /* 0x040fe20000000000 */
[----:B------:R-:W-:Y:S01]  /*6cd0*/  I2FP.F32.S32 R181, R181 ;  /* 0x000000b500b57245 */ /* 0x000fe20000201400 */
[C---:B------:R-:W-:Y:S01]  /*6ce0*/  IMAD.IADD R183, R242.reuse, 0x1, -R20 ;  /* 0x00000001f2b77824 */ /* 0x040fe200078e0a14 */
[----:B------:R-:W-:Y:S01]  /*6cf0*/  I2FP.F32.S32 R18, R18 ;  /* 0x0000001200127245 */ /* 0x000fe20000201400 */
[----:B------:R-:W-:Y:S01]  /*6d00*/  VIADD R21, R3, 0x21 ;  /* 0x0000002103157836 */ /* 0x000fe20000000000 */
[----:B------:R-:W-:Y:S01]  /*6d10*/  IABS R5, R5 ;  /* 0x0000000500057213 */ /* 0x000fe20000000000 */
[C---:B------:R-:W-:Y:S01]  /*6d20*/  IMAD.IADD R9, R242.reuse, 0x1, -R44 ;  /* 0x00000001f2097824 */ /* 0x040fe200078e0a2c */
[----:B------:R-:W-:Y:S01]  /*6d30*/  I2FP.F32.S32 R17, R17 ;  /* 0x0000001100117245 */ /* 0x000fe20000201400 */
[----:B------:R-:W-:Y:S01]  /*6d40*/  IMAD.IADD R15, R242, 0x1, -R21 ;  /* 0x00000001f20f7824 */ /* 0x000fe200078e0a15 */
[----:B------:R-:W-:Y:S01]  /*6d50*/  IABS R183, R183 ;  /* 0x000000b700b77213 */ /* 0x000fe20000000000 */
[----:B------:R-:W-:Y:S01]  /*6d60*/  FFMA.FTZ R181, R181, -UR23, R36 ;  /* 0x80000017b5b57c23 */ /* 0x000fe20008010024 */
[----:B------:R-:W-:Y:S01]  /*6d70*/  I2FP.F32.S32 R5, R5 ;  /* 0x0000000500057245 */ /* 0x000fe20000201400 */
[----:B------:R-:W-:Y:S01]  /*6d80*/  FFMA.FTZ R18, R18, -UR23, R53 ;  /* 0x8000001712127c23 */ /* 0x000fe20008010035 */
[----:B------:R-:W-:Y:S01]  /*6d90*/  IABS R9, R9 ;  /* 0x0000000900097213 */ /* 0x000fe20000000000 */
[----:B------:R-:W-:Y:S01]  /*6da0*/  VIADD R36, R3, 0x29 ;  /* 0x0000002903247836 */ /* 0x000fe20000000000 */
[----:B------:R-:W-:Y:S01]  /*6db0*/  ISETP.LT.OR P4, PT, R12, R241, P4 ;  /* 0x000000f10c00720c */ /* 0x000fe20002781670 */
[C---:B------:R-:W-:Y:S01]  /*6dc0*/  IMAD.IADD R19, R242.reuse, 0x1, -R3 ;  /* 0x00000001f2137824 */ /* 0x040fe200078e0a03 */
[----:B------:R-:W-:Y:S01]  /*6dd0*/  I2FP.F32.S32 R183, R183 ;  /* 0x000000b700b77245 */ /* 0x000fe20000201400 */
[----:B------:R-:W-:Y:S01]  /*6de0*/  FFMA.FTZ R17, R17, -UR23, R48 ;  /* 0x8000001711117c23 */ /* 0x000fe20008010030 */
[----:B------:R-:W-:Y:S01]  /*6df0*/  IABS R15, R15 ;  /* 0x0000000f000f7213 */ /* 0x000fe20000000000 */
[----:B------:R-:W-:Y:S01]  /*6e00*/  IMAD.IADD R48, R242, 0x1, -R36 ;  /* 0x00000001f2307824 */ /* 0x000fe200078e0a24 */
[----:B------:R-:W-:Y:S01]  /*6e10*/  I2FP.F32.S32 R9, R9 ;  /* 0x0000000900097245 */ /* 0x000fe20000201400 */
[----:B------:R-:W-:Y:S01]  /*6e20*/  FFMA.FTZ R54, R5, -UR23, R54 ;  /* 0x8000001705367c23 */ /* 0x000fe20008010036 */
[----:B------:R-:W-:Y:S01]  /*6e30*/  FSEL R18, R18, -INF , !P4 ;  /* 0xff80000012127808 */ /* 0x000fe20006000000 */
[----:B------:R-:W-:Y:S01]  /*6e40*/  VIADD R5, R3, 0x11 ;  /* 0x0000001103057836 */ /* 0x000fe20000000000 */
[----:B------:R-:W-:Y:S01]  /*6e50*/  IABS R19, R19 ;  /* 0x0000001300137213 */ /* 0x000fe20000000000 */
[----:B------:R-:W-:Y:S01]  /*6e60*/  FFMA.FTZ R183, R183, -UR23, R28 ;  /* 0x80000017b7b77c23 */ /* 0x000fe2000801001c */
[----:B------:R-:W-:Y:S01]  /*6e70*/  ISETP.GE.AND P4, PT, R44, R240, PT ;  /* 0x000000f02c00720c */ /* 0x000fe20003f86270 */
[C---:B------:R-:W-:Y:S01]  /*6e80*/  VIADD R7, R3.reuse, 0x9 ;  /* 0x0000000903077836 */ /* 0x040fe20000000000 */
[----:B------:R-:W-:Y:S01]  /*6e90*/  I2FP.F32.S32 R15, R15 ;  /* 0x0000000f000f7245 */ /* 0x000fe20000201400 */
[----:B------:R-:W-:-:S02]  /*6ea0*/  VIADD R14, R3, 0x19 ;  /* 0x00000019030e7836 */ /* 0x000fc40000000000 */
[----:B------:R-:W-:Y:S01]  /*6eb0*/  FFMA.FTZ R9, R9, -UR23, R40 ;  /* 0x8000001709097c23 */ /* 0x000fe20008010028 */
[C---:B------:R-:W-:Y:S01]  /*6ec0*/  VIADD R33, R3.reuse, 0x30 ;  /* 0x0000003003217836 */ /* 0x040fe20000000000 */
[----:B------:R-:W-:Y:S01]  /*6ed0*/  IABS R48, R48 ;  /* 0x0000003000307213 */ /* 0x000fe20000000000 */
[C---:B------:R-:W-:Y:S01]  /*6ee0*/  VIADD R28, R3.reuse, 0x31 ;  /* 0x00000031031c7836 */ /* 0x040fe20000000000 */
[----:B------:R-:W-:Y:S01]  /*6ef0*/  I2FP.F32.S32 R19, R19 ;  /* 0x0000001300137245 */ /* 0x000fe20000201400 */
[C---:B------:R-:W-:Y:S01]  /*6f00*/  VIADD R23, R3.reuse, 0x38 ;  /* 0x0000003803177836 */ /* 0x040fe20000000000 */
[----:B------:R-:W-:Y:S01]  /*6f10*/  ISETP.LT.OR P4, PT, R44, R241, P4 ;  /* 0x000000f12c00720c */ /* 0x000fe20002781670 */
[----:B------:R-:W-:Y:S02]  /*6f20*/  VIADD R3, R3, 0x39 ;  /* 0x0000003903037836 */ /* 0x000fe40000000000 */
[----:B------:R-:W-:Y:S01]  /*6f30*/  FFMA.FTZ R37, R15, -UR23, R37 ;  /* 0x800000170f257c23 */ /* 0x000fe20008010025 */
[C---:B------:R-:W-:Y:S01]  /*6f40*/  IMAD.IADD R10, R242.reuse, 0x1, -R5 ;  /* 0x00000001f20a7824 */ /* 0x040fe200078e0a05 */
[----:B------:R-:W-:Y:S01]  /*6f50*/  I2FP.F32.S32 R48, R48 ;  /* 0x0000003000307245 */ /* 0x000fe20000201400 */
[C---:B------:R-:W-:Y:S01]  /*6f60*/  IMAD.IADD R16, R242.reuse, 0x1, -R7 ;  /* 0x00000001f2107824 */ /* 0x040fe200078e0a07 */
[----:B------:R-:W-:Y:S01]  /*6f70*/  FSEL R9, R9, -INF , !P4 ;  /* 0xff80000009097808 */ /* 0x000fe20006000000 */
[----:B------:R-:W-:-:S02]  /*6f80*/  IMAD.IADD R15, R242, 0x1, -R3 ;  /* 0x00000001f20f7824 */ /* 0x000fc400078e0a03 */
[----:B------:R-:W-:Y:S01]  /*6f90*/  FFMA.FTZ R19, R19, -UR23, R52 ;  /* 0x8000001713137c23 */ /* 0x000fe20008010034 */
[----:B------:R-:W-:Y:S01]  /*6fa0*/  IABS R10, R10 ;  /* 0x0000000a000a7213 */ /* 0x000fe20000000000 */
[----:B------:R-:W-:Y:S01]  /*6fb0*/  IMAD.IADD R8, R242, 0x1, -R14 ;  /* 0x00000001f2087824 */ /* 0x000fe200078e0a0e */
[----:B------:R-:W-:Y:S01]  /*6fc0*/  ISETP.GE.AND P4, PT, R36, R240, PT ;  /* 0x000000f02400720c */ /* 0x000fe20003f86270 */
[----:B------:R-:W-:Y:S01]  /*6fd0*/  FFMA.FTZ R29, R48, -UR23, R29 ;  /* 0x80000017301d7c23 */ /* 0x000fe2000801001d */
[----:B------:R-:W-:Y:S01]  /*6fe0*/  IABS R16, R16 ;  /* 0x0000001000107213 */ /* 0x000fe20000000000 */
[----:B------:R-:W-:Y:S01]  /*6ff0*/  IMAD.IADD R40, R242, 0x1, -R23 ;  /* 0x00000001f2287824 */ /* 0x000fe200078e0a17 */
[----:B------:R-:W-:Y:S01]  /*7000*/  IABS R15, R15 ;  /* 0x0000000f000f7213 */ /* 0x000fe20000000000 */
[--C-:B------:R-:W-:Y:S01]  /*7010*/  IMAD R222, R2, 0x2, R224.reuse ;  /* 0x0000000202de7824 */ /* 0x100fe200078e02e0 */
[----:B------:R-:W-:Y:S01]  /*7020*/  I2FP.F32.S32 R10, R10 ;  /* 0x0000000a000a7245 */ /* 0x000fe20000201400 */
[----:B------:R-:W-:Y:S01]  /*7030*/  IMAD R221, R0, 0x2, R224 ;  /* 0x0000000200dd7824 */ /* 0x000fe200078e02e0 */
[----:B------:R-:W-:Y:S01]  /*7040*/  ISETP.LT.OR P4, PT, R36, R241, P4 ;  /* 0x000000f12400720c */ /* 0x000fe20002781670 */
[----:B------:R-:W-:Y:S01]  /*7050*/  IMAD R220, R0, 0x2, R222 ;  /* 0x0000000200dc7824 */ /* 0x000fe200078e02de */
[----:B------:R-:W-:Y:S01]  /*7060*/  IABS R8, R8 ;  /* 0x0000000800087213 */ /* 0x000fe20000000000 */
[----:B------:R-:W-:Y:S01]  /*7070*/  FFMA.FTZ R10, R10, -UR23, R45 ;  /* 0x800000170a0a7c23 */ /* 0x000fe2000801002d */
[----:B------:R-:W-:Y:S01]  /*7080*/  FSEL R19, R19, -INF , !P2 ;  /* 0xff80000013137808 */ /* 0x000fe20005000000 */
[----:B------:R-:W-:Y:S01]  /*7090*/  IMAD.IADD R45, R242, 0x1, -R33 ;  /* 0x00000001f22d7824 */ /* 0x000fe200078e0a21 */
[----:B------:R-:W-:Y:S01]  /*70a0*/  I2FP.F32.S32 R16, R16 ;  /* 0x0000001000107245 */ /* 0x000fe20000201400 */
[----:B------:R-:W-:Y:S01]  /*70b0*/  LDSM.16.MT88.4 R156, [R224+0x10000] ;  /* 0x01000000e09c783b */ /* 0x000fe20000004200 */
[----:B------:R-:W-:-:S02]  /*70c0*/  ISETP.GE.AND P2, PT, R5, R240, PT ;  /* 0x000000f00500720c */ /* 0x000fc40003f46270 */
[----:B------:R-:W-:Y:S01]  /*70d0*/  I2FP.F32.S32 R15, R15 ;  /* 0x0000000f000f7245 */ /* 0x000fe20000201400 */
[----:B------:R-:W-:Y:S01]  /*70e0*/  FFMA.FTZ R16, R16, -UR23, R49 ;  /* 0x8000001710107c23 */ /* 0x000fe20008010031 */
[-C--:B------:R-:W-:Y:S01]  /*70f0*/  ISETP.GE.AND P1, PT, R13, R240.reuse, PT ;  /* 0x000000f00d00720c */ /* 0x080fe20003f26270 */
[----:B------:R-:W-:Y:S01]  /*7100*/  LDSM.16.MT88.4 R148, [R222+0x10000] ;  /* 0x01000000de94783b */ /* 0x000fe20000004200 */
[----:B------:R-:W-:Y:S01]  /*7110*/  ISETP.GE.AND P0, PT, R7, R240, PT ;  /* 0x000000f00700720c */ /* 0x000fe20003f06270 */
[----:B------:R-:W-:Y:S01]  /*7120*/  FFMA.FTZ R77, R15, -UR23, R77 ;  /* 0x800000170f4d7c23 */ /* 0x000fe2000801004d */
[----:B------:R-:W-:Y:S01]  /*7130*/  FSEL R184, R29, -INF , !P4 ;  /* 0xff8000001db87808 */ /* 0x000fe20006000000 */
[----:B------:R-:W-:Y:S01]  /*7140*/  IMAD.IADD R29, R239, 0x1, -R33 ;  /* 0x00000001ef1d7824 */ /* 0x000fe200078e0a21 */
[----:B------:R-:W-:Y:S01]  /*7150*/  I2FP.F32.S32 R8, R8 ;  /* 0x0000000800087245 */ /* 0x000fe20000201400 */
[----:B------:R-:W-:Y:S01]  /*7160*/  LDSM.16.MT88.4 R140, [R221+0x10000] ;  /* 0x01000000dd8c783b */ /* 0x000fe20000004200 */
[----:B------:R-:W-:-:S02]  /*7170*/  ISETP.GE.AND P4, PT, R3, R240, PT ;  /* 0x000000f00300720c */ /* 0x000fc40003f86270 */
[----:B------:R-:W-:Y:S01]  /*7180*/  ISETP.GE.AND P5, PT, R6, R240, PT ;  /* 0x000000f00600720c */ /* 0x000fe20003fa6270 */
[----:B------:R-:W-:Y:S01]  /*7190*/  FFMA.FTZ R8, R8, -UR23, R41 ;  /* 0x8000001708087c23 */ /* 0x000fe20008010029 */
[-C--:B------:R-:W-:Y:S01]  /*71a0*/  ISETP.LT.OR P2, PT, R5, R241.reuse, P2 ;  /* 0x000000f10500720c */ /* 0x080fe20001741670 */
[----:B------:R-:W-:Y:S01]  /*71b0*/  IMAD.IADD R41, R242, 0x1, -R28 ;  /* 0x00000001f2297824 */ /* 0x000fe200078e0a1c */
[-C--:B------:R-:W-:Y:S01]  /*71c0*/  ISETP.LT.OR P1, PT, R13, R241.reuse, P1 ;  /* 0x000000f10d00720c */ /* 0x080fe20000f21670 */
[----:B------:R-:W-:Y:S01]  /*71d0*/  LDSM.16.MT88.4 R132, [R220+0x10000] ;  /* 0x01000000dc84783b */ /* 0x000fe20000004200 */
[-C--:B------:R-:W-:Y:S02]  /*71e0*/  ISETP.LT.OR P0, PT, R7, R241.reuse, P0 ;  /* 0x000000f10700720c */ /* 0x080fe40000701670 */
[-C--:B------:R-:W-:Y:S01]  /*71f0*/  ISETP.LT.OR P4, PT, R3, R241.reuse, P4 ;  /* 0x000000f10300720c */ /* 0x080fe20002781670 */
[----:B------:R-:W-:Y:S01]  /*7200*/  LDSM.16.MT88.4 R56, [R221+0x12000] ;  /* 0x01200000dd38783b */ /* 0x000fe20000004200 */
[----:B------:R-:W-:-:S02]  /*7210*/  ISETP.LT.OR P5, PT, R6, R241, P5 ;  /* 0x000000f10600720c */ /* 0x000fc40002fa1670 */
[----:B------:R-:W-:Y:S01]  /*7220*/  FSEL R10, R10, -INF , !P2 ;  /* 0xff8000000a0a7808 */ /* 0x000fe20005000000 */
[----:B------:R-:W-:Y:S01]  /*7230*/  LDSM.16.MT88.4 R64, [R220+0x12000] ;  /* 0x01200000dc40783b */ /* 0x000fe20000004200 */
[----:B------:R-:W-:Y:S02]  /*7240*/  FSEL R17, R17, -INF , !P1 ;  /* 0xff80000011117808 */ /* 0x000fe40004800000 */
[-C--:B------:R-:W-:Y:S01]  /*7250*/  ISETP.GE.AND P2, PT, R20, R240.reuse, PT ;  /* 0x000000f01400720c */ /* 0x080fe20003f46270 */
[----:B------:R-:W-:Y:S01]  /*7260*/  LDSM.16.MT88.4 R72, [R224+0x14000] ;  /* 0x01400000e048783b */ /* 0x000fe20000004200 */
[-C--:B------:R-:W-:Y:S02]  /*7270*/  ISETP.GE.AND P1, PT, R14, R240.reuse, PT ;  /* 0x000000f00e00720c */ /* 0x080fe40003f26270 */
[----:B------:R-:W-:Y:S01]  /*7280*/  FSEL R16, R16, -INF , !P0 ;  /* 0xff80000010107808 */ /* 0x000fe20004000000 */
[----:B------:R-:W-:Y:S01]  /*7290*/  LDSM.16.MT88.4 R80, [R222+0x14000] ;  /* 0x01400000de50783b */ /* 0x000fe20000004200 */
[----:B------:R-:W-:-:S02]  /*72a0*/  ISETP.GE.AND P0, PT, R22, R240, PT ;  /* 0x000000f01600720c */ /* 0x000fc40003f06270 */
[----:B------:R-:W-:Y:S01]  /*72b0*/  FSEL R195, R77, -INF , !P4 ;  /* 0xff8000004dc37808 */ /* 0x000fe20006000000 */
[----:B------:R-:W-:Y:S01]  /*72c0*/  LDSM.16.MT88.4 R88, [R221+0x14000] ;  /* 0x01400000dd58783b */ /* 0x000fe20000004200 */
[----:B------:R-:W-:Y:S02]  /*72d0*/  FSEL R11, R11, -INF , !P5 ;  /* 0xff8000000b0b7808 */ /* 0x000fe40006800000 */
[----:B------:R-:W-:Y:S01]  /*72e0*/  ISETP.GE.AND P4, PT, R5, R235, PT ;  /* 0x000000eb0500720c */ /* 0x000fe20003f86270 */
[----:B------:R-:W-:Y:S01]  /*72f0*/  LDSM.16.MT88.4 R96, [R220+0x14000] ;  /* 0x01400000dc60783b */ /* 0x000fe20000004200 */
[----:B------:R-:W-:Y:S02]  /*7300*/  IABS R45, R45 ;  /* 0x0000002d002d7213 */ /* 0x000fe40000000000 */
[----:B------:R-:W-:Y:S01]  /*7310*/  ISETP.GE.AND P5, PT, R21, R240, PT ;  /* 0x000000f01500720c */ /* 0x000fe20003fa6270 */
[----:B------:R-:W-:Y:S01]  /*7320*/  LDSM.16.MT88.4 R104, [R224+0x16000] ;  /* 0x01600000e068783b */ /* 0x000fe20000004200 */
[----:B------:R-:W-:-:S02]  /*7330*/  ISETP.LT.OR P2, PT, R20, R241, P2 ;  /* 0x000000f11400720c */ /* 0x000fc40001741670 */
[----:B------:R-:W-:Y:S01]  /*7340*/  IABS R41, R41 ;  /* 0x0000002900297213 */ /* 0x000fe20000000000 */
[----:B------:R-:W-:Y:S01]  /*7350*/  LDSM.16.MT88.4 R112, [R222+0x16000] ;  /* 0x01600000de70783b */ /* 0x000fe20000004200 */
[-C--:B------:R-:W-:Y:S02]  /*7360*/  ISETP.LT.OR P1, PT, R14, R241.reuse, P1 ;  /* 0x000000f10e00720c */ /* 0x080fe40000f21670 */
[----:B------:R-:W-:Y:S01]  /*7370*/  ISETP.LT.OR P0, PT, R22, R241, P0 ;  /* 0x000000f11600720c */ /* 0x000fe20000701670 */
[----:B------:R-:W-:Y:S01]  /*7380*/  LDSM.16.MT88.4 R120, [R221+0x16000] ;  /* 0x01600000dd78783b */ /* 0x000fe20000004200 */
[----:B------:R-:W-:Y:S02]  /*7390*/  IABS R40, R40 ;  /* 0x0000002800287213 */ /* 0x000fe40000000000 */
[----:B------:R-:W-:Y:S01]  /*73a0*/  ISETP.LT.OR P4, PT, R5, R238, P4 ;  /* 0x000000ee0500720c */ /* 0x000fe20002781670 */
[----:B------:R-:W-:Y:S01]  /*73b0*/  IMAD.IADD R5, R239, 0x1, -R5 ;  /* 0x00000001ef057824 */ /* 0x000fe200078e0a05 */
[----:B------:R-:W-:-:S02]  /*73c0*/  I2FP.F32.S32 R45, R45 ;  /* 0x0000002d002d7245 */ /* 0x000fc40000201400 */
[----:B------:R-:W-:Y:S02]  /*73d0*/  ISETP.LT.OR P5, PT, R21, R241, P5 ;  /* 0x000000f11500720c */ /* 0x000fe40002fa1670 */
[----:B------:R-:W-:Y:S01]  /*73e0*/  FSEL R183, R183, -INF , !P2 ;  /* 0xff800000b7b77808 */ /* 0x000fe20005000000 */
[----:B------:R-:W-:Y:S01]  /*73f0*/  FFMA.FTZ R24, R45, -UR23, R24 ;  /* 0x800000172d187c23 */ /* 0x000fe20008010018 */
[----:B------:R-:W-:Y:S02]  /*7400*/  I2FP.F32.S32 R41, R41 ;  /* 0x0000002900297245 */ /* 0x000fe40000201400 */
[----:B------:R-:W-:Y:S02]  /*7410*/  FSEL R8, R8, -INF , !P1 ;  /* 0xff80000008087808 */ /* 0x000fe40004800000 */
[----:B------:R-:W-:Y:S01]  /*7420*/  ISETP.GE.AND P2, PT, R12, R235, PT ;  /* 0x000000eb0c00720c */ /* 0x000fe20003f46270 */
[----:B------:R-:W-:Y:S01]  /*7430*/  FFMA.FTZ R25, R41, -UR23, R25 ;  /* 0x8000001729197c23 */ /* 0x000fe20008010019 */
[----:B------:R-:W-:-:S02]  /*7440*/  ISETP.GE.AND P1, PT, R33, R240, PT ;  /* 0x000000f02100720c */ /* 0x000fc40003f26270 */
[----:B------:R-:W-:Y:S02]  /*7450*/  FSEL R181, R181, -INF , !P0 ;  /* 0xff800000b5b57808 */ /* 0x000fe40004000000 */
[----:B------:R-:W-:Y:S02]  /*7460*/  I2FP.F32.S32 R40, R40 ;  /* 0x0000002800287245 */ /* 0x000fe40000201400 */
[-C--:B------:R-:W-:Y:S02]  /*7470*/  ISETP.GE.AND P0, PT, R28, R240.reuse, PT ;  /* 0x000000f01c00720c */ /* 0x080fe40003f06270 */
[----:B------:R-:W-:Y:S01]  /*7480*/  FSEL R182, R37, -INF , !P5 ;  /* 0xff80000025b67808 */ /* 0x000fe20006800000 */
[----:B------:R-:W-:Y:S01]  /*7490*/  FFMA.FTZ R76, R40, -UR23, R76 ;  /* 0x80000017284c7c23 */ /* 0x000fe2000801004c */
[----:B------:R-:W-:Y:S02]  /*74a0*/  ISETP.GE.AND P5, PT, R23, R240, PT ;  /* 0x000000f01700720c */ /* 0x000fe40003fa6270 */
[----:B------:R-:W-:Y:S01]  /*74b0*/  ISETP.LT.OR P2, PT, R12, R238, P2 ;  /* 0x000000ee0c00720c */ /* 0x000fe20001741670 */
[----:B------:R-:W-:Y:S01]  /*74c0*/  IMAD.IADD R12, R239, 0x1, -R12 ;  /* 0x00000001ef0c7824 */ /* 0x000fe200078e0a0c */
[----:B------:R-:W-:-:S02]  /*74d0*/  IABS R5, R5 ;  /* 0x0000000500057213 */ /* 0x000fc40000000000 */
[-C--:B------:R-:W-:Y:S02]  /*74e0*/  ISETP.LT.OR P1, PT, R33, R241.reuse, P1 ;  /* 0x000000f12100720c */ /* 0x080fe40000f21670 */
[-C--:B------:R-:W-:Y:S02]  /*74f0*/  ISETP.LT.OR P0, PT, R28, R241.reuse, P0 ;  /* 0x000000f11c00720c */ /* 0x080fe40000701670 */
[----:B------:R-:W-:Y:S02]  /*7500*/  ISETP.LT.OR P5, PT, R23, R241, P5 ;  /* 0x000000f11700720c */ /* 0x000fe40002fa1670 */
[----:B------:R-:W-:Y:S02]  /*7510*/  I2FP.F32.S32 R5, R5 ;  /* 0x0000000500057245 */ /* 0x000fe40000201400 */
[----:B------:R-:W-:Y:S02]  /*7520*/  FSEL R198, R24, -INF , !P1 ;  /* 0xff80000018c67808 */ /* 0x000fe40004800000 */
[-C--:B------:R-:W-:Y:S01]  /*7530*/  ISETP.GE.AND P1, PT, R13, R235.reuse, PT ;  /* 0x000000eb0d00720c */ /* 0x080fe20003f26270 */
[----:B------:R-:W-:Y:S01]  /*7540*/  FFMA.FTZ R47, R5, -UR23, R47 ;  /* 0x80000017052f7c23 */ /* 0x000fe2000801002f */
[----:B------:R-:W-:Y:S01]  /*7550*/  FSEL R197, R25, -INF , !P0 ;  /* 0xff80000019c57808 */ /* 0x000fe20004000000 */
[C---:B------:R-:W-:Y:S01]  /*7560*/  IMAD.IADD R5, R239.reuse, 0x1, -R14 ;  /* 0x00000001ef057824 */ /* 0x040fe200078e0a0e */
[----:B------:R-:W-:Y:S01]  /*7570*/  IABS R12, R12 ;  /* 0x0000000c000c7213 */ /* 0x000fe20000000000 */
[----:B------:R-:W-:Y:S01]  /*7580*/  IMAD.IADD R25, R239, 0x1, -R28 ;  /* 0x00000001ef197824 */ /* 0x000fe200078e0a1c */
[----:B------:R-:W-:-:S02]  /*7590*/  ISETP.GE.AND P0, PT, R7, R235, PT ;  /* 0x000000eb0700720c */ /* 0x000fc40003f06270 */
[----:B------:R-:W-:Y:S02]  /*75a0*/  FSEL R196, R76, -INF , !P5 ;  /* 0xff8000004cc47808 */ /* 0x000fe40006800000 */
[C---:B------:R-:W-:Y:S02]  /*75b0*/  ISETP.GE.AND P5, PT, R6.reuse, R235, PT ;  /* 0x000000eb0600720c */ /* 0x040fe40003fa6270 */
[----:B------:R-:W-:Y:S01]  /*75c0*/  ISETP.LT.OR P1, PT, R13, R238, P1 ;  /* 0x000000ee0d00720c */ /* 0x000fe20000f21670 */
[----:B------:R-:W-:Y:S01]  /*75d0*/  IMAD.IADD R13, R239, 0x1, -R13 ;  /* 0x00000001ef0d7824 */ /* 0x000fe200078e0a0d */
[----:B------:R-:W-:Y:S02]  /*75e0*/  I2FP.F32.S32 R12, R12 ;  /* 0x0000000c000c7245 */ /* 0x000fe40000201400 */
[-C--:B------:R-:W-:Y:S01]  /*75f0*/  ISETP.LT.OR P0, PT, R7, R238.reuse, P0 ;  /* 0x000000ee0700720c */ /* 0x080fe20000701670 */
[C---:B------:R-:W-:Y:S01]  /*7600*/  IMAD.IADD R7, R239.reuse, 0x1, -R7 ;  /* 0x00000001ef077824 */ /* 0x040fe200078e0a07 */
[----:B------:R-:W-:Y:S01]  /*7610*/  ISETP.LT.OR P5, PT, R6, R238, P5 ;  /* 0x000000ee0600720c */ /* 0x000fe20002fa1670 */
[----:B------:R-:W-:-:S02]  /*7620*/  IMAD.IADD R6, R239, 0x1, -R6 ;  /* 0x00000001ef067824 */ /* 0x000fc400078e0a06 */
[----:B------:R-:W-:Y:S01]  /*7630*/  FFMA.FTZ R12, R12, -UR23, R55 ;  /* 0x800000170c0c7c23 */ /* 0x000fe20008010037 */
[----:B------:R-:W-:Y:S02]  /*7640*/  IABS R5, R5 ;  /* 0x0000000500057213 */ /* 0x000fe40000000000 */
[----:B------:R-:W-:Y:S02]  /*7650*/  IABS R13, R13 ;  /* 0x0000000d000d7213 */ /* 0x000fe40000000000 */
[----:B------:R-:W-:Y:S02]  /*7660*/  IABS R7, R7 ;  /* 0x0000000700077213 */ /* 0x000fe40000000000 */
[----:B------:R-:W-:Y:S02]  /*7670*/  IABS R6, R6 ;  /* 0x0000000600067213 */ /* 0x000fe40000000000 */
[----:B------:R-:W-:Y:S02]  /*7680*/  I2FP.F32.S32 R5, R5 ;  /* 0x0000000500057245 */ /* 0x000fe40000201400 */
[----:B------:R-:W-:-:S02]  /*7690*/  FMNMX.FTZ R24, R19, R18, !PT ;  /* 0x0000001213187209 */ /* 0x000fc40007810000 */
[----:B------:R-:W-:Y:S01]  /*76a0*/  I2FP.F32.S32 R13, R13 ;  /* 0x0000000d000d7245 */ /* 0x000fe20000201400 */
[----:B------:R-:W-:Y:S01]  /*76b0*/  FFMA.FTZ R5, R5, -UR23, R43 ;  /* 0x8000001705057c23 */ /* 0x000fe2000801002b */
[----:B------:R-:W-:Y:S02]  /*76c0*/  FSEL R15, R12, -INF , !P2 ;  /* 0xff8000000c0f7808 */ /* 0x000fe40005000000 */
[----:B------:R-:W-:Y:S01]  /*76d0*/  I2FP.F32.S32 R7, R7 ;  /* 0x0000000700077245 */ /* 0x000fe20000201400 */
[----:B------:R-:W-:Y:S01]  /*76e0*/  FFMA.FTZ R13, R13, -UR23, R50 ;  /* 0x800000170d0d7c23 */ /* 0x000fe20008010032 */
[C---:B------:R-:W-:Y:S02]  /*76f0*/  ISETP.GE.AND P2, PT, R14.reuse, R235, PT ;  /* 0x000000eb0e00720c */ /* 0x040fe40003f46270 */
[----:B------:R-:W-:Y:S01]  /*7700*/  I2FP.F32.S32 R6, R6 ;  /* 0x0000000600067245 */ /* 0x000fe20000201400 */
[----:B------:R-:W-:Y:S01]  /*7710*/  FFMA.FTZ R7, R7, -UR23, R51 ;  /* 0x8000001707077c23 */ /* 0x000fe20008010033 */
[----:B------:R-:W-:Y:S01]  /*7720*/  FMNMX.FTZ R24, R17, R24, !PT ;  /* 0x0000001811187209 */ /* 0x000fe20007810000 */
[----:B------:R-:W-:Y:S01]  /*7730*/  LDSM.16.MT88.4 R48, [R222+0x12000] ;  /* 0x01200000de30783b */ /* 0x000fe20000004200 */
[----:B------:R-:W-:Y:S01]  /*7740*/  ISETP.LT.OR P2, PT, R14, R238, P2 ;  /* 0x000000ee0e00720c */ /* 0x000fe20001741670 */
[----:B------:R-:W-:Y:S01]  /*7750*/  FFMA.FTZ R6, R6, -UR23, R46 ;  /* 0x8000001706067c23 */ /* 0x000fe2000801002e */
[----:B------:R-:W-:-:S02]  /*7760*/  FMNMX.FTZ R24, R16, R24, !PT ;  /* 0x0000001810187209 */ /* 0x000fc40007810000 */
[----:B------:R-:W-:Y:S02]  /*7770*/  FSEL R54, R54, -INF , !P3 ;  /* 0xff80000036367808 */ /* 0x000fe40005800000 */
[-C--:B------:R-:W-:Y:S02]  /*7780*/  ISETP.GE.AND P3, PT, R44, R235.reuse, PT ;  /* 0x000000eb2c00720c */ /* 0x080fe40003f66270 */
[----:B------:R-:W-:Y:S02]  /*7790*/  FSEL R5, R5, -INF , !P2 ;  /* 0xff80000005057808 */ /* 0x000fe40005000000 */
[----:B------:R-:W-:Y:S02]  /*77a0*/  FSEL R14, R13, -INF , !P1 ;  /* 0xff8000000d0e7808 */ /* 0x000fe40004800000 */
[----:B------:R-:W-:Y:S02]  /*77b0*/  ISETP.GE.AND P2, PT, R28, R235, PT ;  /* 0x000000eb1c00720c */ /* 0x000fe40003f46270 */
[----:B------:R-:W-:-:S02]  /*77c0*/  FSEL R13, R7, -INF , !P0 ;  /* 0xff800000070d7808 */ /* 0x000fc40004000000 */
[----:B------:R-:W-:Y:S02]  /*77d0*/  FMNMX.FTZ R24, R11, R24, !PT ;  /* 0x000000180b187209 */ /* 0x000fe40007810000 */
[-C--:B------:R-:W-:Y:S02]  /*77e0*/  ISETP.GE.AND P0, PT, R21, R235.reuse, PT ;  /* 0x000000eb1500720c */ /* 0x080fe40003f06270 */
[-C--:B------:R-:W-:Y:S01]  /*77f0*/  ISETP.LT.OR P3, PT, R44, R238.reuse, P3 ;  /* 0x000000ee2c00720c */ /* 0x080fe20001f61670 */
[----:B------:R-:W-:Y:S01]  /*7800*/  IMAD.IADD R44, R239, 0x1, -R44 ;  /* 0x00000001ef2c7824 */ /* 0x000fe200078e0a2c */
[----:B------:R-:W-:Y:S02]  /*7810*/  FSEL R12, R6, -INF , !P5 ;  /* 0xff800000060c7808 */ /* 0x000fe40006800000 */
[----:B------:R-:W-:Y:S02]  /*7820*/  ISETP.GE.AND P5, PT, R20, R235, PT ;  /* 0x000000eb1400720c */ /* 0x000fe40003fa6270 */
[----:B------:R-:W-:-:S02]  /*7830*/  ISETP.LT.OR P2, PT, R28, R238, P2 ;  /* 0x000000ee1c00720c */ /* 0x000fc40001741670 */
[----:B------:R-:W-:Y:S02]  /*7840*/  FMNMX.FTZ R28, R10, R24, !PT ;  /* 0x000000180a1c7209 */ /* 0x000fe40007810000 */
[----:B------:R-:W-:Y:S02]  /*7850*/  ISETP.GE.AND P1, PT, R22, R235, PT ;  /* 0x000000eb1600720c */ /* 0x000fe40003f26270 */
[-C--:B------:R-:W-:Y:S01]  /*7860*/  ISETP.LT.OR P0, PT, R21, R238.reuse, P0 ;  /* 0x000000ee1500720c */ /* 0x080fe20000701670 */
[C---:B------:R-:W-:Y:S01]  /*7870*/  IMAD.IADD R21, R239.reuse, 0x1, -R21 ;  /* 0x00000001ef157824 */ /* 0x040fe200078e0a15 */
[----:B------:R-:W-:Y:S02]  /*7880*/  IABS R24, R25 ;  /* 0x0000001900187213 */ /* 0x000fe40000000000 */
[----:B------:R-:W-:Y:S02]  /*7890*/  FMNMX.FTZ R25, R54, R15, !PT ;  /* 0x0000000f36197209 */ /* 0x000fe40007810000 */
[----:B------:R-:W-:Y:S01]  /*78a0*/  ISETP.LT.OR P5, PT, R20, R238, P5 ;  /* 0x000000ee1400720c */ /* 0x000fe20002fa1670 */
[----:B------:R-:W-:Y:S01]  /*78b0*/  IMAD.IADD R20, R239, 0x1, -R20 ;  /* 0x00000001ef147824 */ /* 0x000fe200078e0a14 */
[----:B------:R-:W-:-:S02]  /*78c0*/  IABS R44, R44 ;  /* 0x0000002c002c7213 */ /* 0x000fc40000000000 */
[----:B------:R-:W-:Y:S01]  /*78d0*/  ISETP.LT.OR P1, PT, R22, R238, P1 ;  /* 0x000000ee1600720c */ /* 0x000fe20000f21670 */
[----:B------:R-:W-:Y:S01]  /*78e0*/  IMAD.IADD R22, R239, 0x1, -R22 ;  /* 0x00000001ef167824 */ /* 0x000fe200078e0a16 */
[----:B------:R-:W-:Y:S02]  /*78f0*/  FMNMX.FTZ R25, R14, R25, !PT ;  /* 0x000000190e197209 */ /* 0x000fe40007810000 */
[----:B------:R-:W-:Y:S02]  /*7900*/  IABS R21, R21 ;  /* 0x0000001500157213 */ /* 0x000fe40000000000 */
[----:B------:R-:W-:Y:S02]  /*7910*/  I2FP.F32.S32 R44, R44 ;  /* 0x0000002c002c7245 */ /* 0x000fe40000201400 */
[----:B------:R-:W-:Y:S02]  /*7920*/  IABS R20, R20 ;  /* 0x0000001400147213 */ /* 0x000fe40000000000 */
[----:B------:R-:W-:Y:S01]  /*7930*/  FMNMX.FTZ R28, R9, R28, !PT ;  /* 0x0000001c091c7209 */ /* 0x000fe20007810000 */
[----:B------:R-:W-:Y:S01]  /*7940*/  FFMA.FTZ R6, R44, -UR23, R42 ;  /* 0x800000172c067c23 */ /* 0x000fe2000801002a */
[----:B------:R-:W-:Y:S01]  /*7950*/  FMNMX.FTZ R25, R13, R25, !PT ;  /* 0x000000190d197209 */ /* 0x000fe20007810000 */
[----:B------:R-:W-:Y:S01]  /*7960*/  LDSM.16.MT88.4 R40, [R224+0x12000] ;  /* 0x01200000e028783b */ /* 0x000fe20000004200 */
[----:B------:R-:W-:-:S02]  /*7970*/  IABS R22, R22 ;  /* 0x0000001600167213 */ /* 0x000fc40000000000 */
[----:B------:R-:W-:Y:S02]  /*7980*/  I2FP.F32.S32 R21, R21 ;  /* 0x0000001500157245 */ /* 0x000fe40000201400 */
[----:B------:R-:W-:Y:S02]  /*7990*/  I2FP.F32.S32 R20, R20 ;  /* 0x0000001400147245 */ /* 0x000fe40000201400 */
[----:B------:R-:W-:Y:S01]  /*79a0*/  FMNMX.FTZ R28, R8, R28, !PT ;  /* 0x0000001c081c7209 */ /* 0x000fe20007810000 */
[----:B------:R-:W-:Y:S01]  /*79b0*/  FFMA.FTZ R21, R21, -UR23, R39 ;  /* 0x8000001715157c23 */ /* 0x000fe20008010027 */
[----:B------:R-:W-:Y:S01]  /*79c0*/  FSEL R7, R47, -INF , !P4 ;  /* 0xff8000002f077808 */ /* 0x000fe20006000000 */
[----:B------:R-:W-:Y:S01]  /*79d0*/  FFMA.FTZ R20, R20, -UR23, R30 ;  /* 0x8000001714147c23 */ /* 0x000fe2000801001e */
[----:B------:R-:W-:Y:S01]  /*79e0*/  FMNMX.FTZ R25, R12, R25, !PT ;  /* 0x000000190c197209 */ /* 0x000fe20007810000 */
[----:B------:R-:W-:Y:S01]  /*79f0*/  IMAD.IADD R30, R239, 0x1, -R36 ;  /* 0x00000001ef1e7824 */ /* 0x000fe200078e0a24 */
[----:B------:R-:W-:-:S02]  /*7a00*/  I2FP.F32.S32 R22, R22 ;  /* 0x0000001600167245 */ /* 0x000fc40000201400 */
[----:B------:R-:W-:Y:S02]  /*7a10*/  FMNMX.FTZ R28, R181, R28, !PT ;  /* 0x0000001cb51c7209 */ /* 0x000fe40007810000 */
[----:B------:R-:W-:Y:S01]  /*7a20*/  FSEL R6, R6, -INF , !P3 ;  /* 0xff80000006067808 */ /* 0x000fe20005800000 */
[----:B------:R-:W-:Y:S01]  /*7a30*/  FFMA.FTZ R22, R22, -UR23, R38 ;  /* 0x8000001716167c23 */ /* 0x000fe20008010026 */
[----:B------:R-:W-:Y:S02]  /*7a40*/  FMNMX.FTZ R25, R7, R25, !PT ;  /* 0x0000001907197209 */ /* 0x000fe40007810000 */
[----:B------:R-:W-:Y:S02]  /*7a50*/  FMNMX.FTZ R28, R182, R28, !PT ;  /* 0x0000001cb61c7209 */ /* 0x000fe40007810000 */
[----:B------:R-:W-:Y:S02]  /*7a60*/  FSEL R186, R21, -INF , !P0 ;  /* 0xff80000015ba7808 */ /* 0x000fe40004000000 */
[----:B------:R-:W-:-:S02]  /*7a70*/  FMNMX.FTZ R21, R6, R25, !PT ;  /* 0x0000001906157209 */ /* 0x000fc40007810000 */
[----:B------:R-:W-:Y:S02]  /*7a80*/  I2FP.F32.S32 R24, R24 ;  /* 0x0000001800187245 */ /* 0x000fe40000201400 */
[----:B------:R-:W-:Y:S02]  /*7a90*/  IABS R30, R30 ;  /* 0x0000001e001e7213 */ /* 0x000fe40000000000 */
[----:B------:R-:W-:Y:S01]  /*7aa0*/  FSEL R185, R22, -INF , !P1 ;  /* 0xff80000016b97808 */ /* 0x000fe20004800000 */
[----:B------:R-:W-:Y:S01]  /*7ab0*/  FFMA.FTZ R27, R24, -UR23, R27 ;  /* 0x80000017181b7c23 */ /* 0x000fe2000801001b */
[----:B------:R-:W-:Y:S01]  /*7ac0*/  FMNMX.FTZ R28, R183, R28, !PT ;  /* 0x0000001cb71c7209 */ /* 0x000fe20007810000 */
[----:B------:R-:W-:Y:S01]  /*7ad0*/  IMAD.IADD R22, R239, 0x1, -R3 ;  /* 0x00000001ef167824 */ /* 0x000fe200078e0a03 */
[----:B------:R-:W-:Y:S02]  /*7ae0*/  ISETP.GE.AND P1, PT, R23, R235, PT ;  /* 0x000000eb1700720c */ /* 0x000fe40003f26270 */
[----:B------:R-:W-:-:S02]  /*7af0*/  FMNMX.FTZ R21, R5, R21, !PT ;  /* 0x0000001505157209 */ /* 0x000fc40007810000 */
[----:B------:R-:W-:Y:S02]  /*7b00*/  IABS R29, R29 ;  /* 0x0000001d001d7213 */ /* 0x000fe40000000000 */
[----:B------:R-:W-:Y:S02]  /*7b10*/  I2FP.F32.S32 R30, R30 ;  /* 0x0000001e001e7245 */ /* 0x000fe40000201400 */
[----:B------:R-:W-:Y:S02]  /*7b20*/  FMNMX.FTZ R24, R184, R28, !PT ;  /* 0x0000001cb8187209 */ /* 0x000fe40007810000 */
[----:B------:R-:W-:Y:S01]  /*7b30*/  ISETP.GE.AND P4, PT, R36, R235, PT ;  /* 0x000000eb2400720c */ /* 0x000fe20003f86270 */
[----:B------:R-:W-:Y:S01]  /*7b40*/  FFMA.FTZ R31, R30, -UR23, R31 ;  /* 0x800000171e1f7c23 */ /* 0x000fe2000801001f */
[----:B------:R-:W-:Y:S01]  /*7b50*/  ISETP.LT.OR P1, PT, R23, R238, P1 ;  /* 0x000000ee1700720c */ /* 0x000fe20000f21670 */
[----:B------:R-:W-:Y:S01]  /*7b60*/  IMAD.IADD R23, R239, 0x1, -R23 ;  /* 0x00000001ef177824 */ /* 0x000fe200078e0a17 */
[----:B------:R-:W-:-:S02]  /*7b70*/  FMNMX.FTZ R21, R185, R21, !PT ;  /* 0x00000015b9157209 */ /* 0x000fc40007810000 */
[----:B------:R-:W-:Y:S02]  /*7b80*/  I2FP.F32.S32 R29, R29 ;  /* 0x0000001d001d7245 */ /* 0x000fe40000201400 */
[----:B------:R-:W-:Y:S02]  /*7b90*/  FMNMX.FTZ R24, R198, R24, !PT ;  /* 0x00000018c6187209 */ /* 0x000fe40007810000 */
[----:B------:R-:W-:Y:S01]  /*7ba0*/  ISETP.GE.AND P3, PT, R33, R235, PT ;  /* 0x000000eb2100720c */ /* 0x000fe20003f66270 */
[----:B------:R-:W-:Y:S01]  /*7bb0*/  FFMA.FTZ R26, R29, -UR23, R26 ;  /* 0x800000171d1a7c23 */ /* 0x000fe2000801001a */
[----:B------:R-:W-:Y:S02]  /*7bc0*/  ISETP.LT.OR P4, PT, R36, R238, P4 ;  /* 0x000000ee2400720c */ /* 0x000fe40002781670 */
[----:B------:R-:W-:Y:S02]  /*7bd0*/  FSEL R187, R20, -INF , !P5 ;  /* 0xff80000014bb7808 */ /* 0x000fe40006800000 */
[----:B------:R-:W-:-:S02]  /*7be0*/  FMNMX.FTZ R21, R186, R21, !PT ;  /* 0x00000015ba157209 */ /* 0x000fc40007810000 */
[----:B------:R-:W-:Y:S02]  /*7bf0*/  IABS R23, R23 ;  /* 0x0000001700177213 */ /* 0x000fe40000000000 */
[----:B------:R-:W-:Y:S02]  /*7c00*/  FMNMX.FTZ R24, R197, R24, !PT ;  /* 0x00000018c5187209 */ /* 0x000fe40007810000 */
[----:B------:R-:W-:Y:S02]  /*7c10*/  ISETP.LT.OR P3, PT, R33, R238, P3 ;  /* 0x000000ee2100720c */ /* 0x000fe40001f61670 */
[----:B------:R-:W-:Y:S02]  /*7c20*/  FSEL R190, R31, -INF , !P4 ;  /* 0xff8000001fbe7808 */ /* 0x000fe40006000000 */
[----:B------:R-:W-:Y:S01]  /*7c30*/  FMNMX.FTZ R21, R187, R21, !PT ;  /* 0x00000015bb157209 */ /* 0x000fe20007810000 */
[----:B------:R-:W-:Y:S01]  /*7c40*/  LDSM.16.MT88.4 R28, [R224+0x10800] ;  /* 0x01080000e01c783b */ /* 0x000fe20000004200 */
[----:B------:R-:W-:-:S02]  /*7c50*/  IABS R22, R22 ;  /* 0x0000001600167213 */ /* 0x000fc40000000000 */
[----:B------:R-:W-:Y:S02]  /*7c60*/  I2FP.F32.S32 R23, R23 ;  /* 0x0000001700177245 */ /* 0x000fe40000201400 */
[----:B------:R-:W-:Y:S02]  /*7c70*/  FMNMX.FTZ R20, R196, R24, !PT ;  /* 0x00000018c4147209 */ /* 0x000fe40007810000 */
[----:B------:R-:W-:Y:S01]  /*7c80*/  FSEL R193, R26, -INF , !P3 ;  /* 0xff8000001ac17808 */ /* 0x000fe20005800000 */
[----:B------:R-:W-:Y:S01]  /*7c90*/  FFMA.FTZ R23, R23, -UR23, R78 ;  /* 0x8000001717177c23 */ /* 0x000fe2000801004e */
[----:B------:R-:W-:Y:S02]  /*7ca0*/  FMNMX.FTZ R24, R190, R21, !PT ;  /* 0x00000015be187209 */ /* 0x000fe40007810000 */
[----:B------:R-:W-:Y:S02]  /*7cb0*/  I2FP.F32.S32 R22, R22 ;  /* 0x0000001600167245 */ /* 0x000fe40000201400 */
[----:B------:R-:W-:-:S02]  /*7cc0*/  ISETP.GE.AND P0, PT, R3, R235, PT ;  /* 0x000000eb0300720c */ /* 0x000fc40003f06270 */
[----:B------:R-:W-:Y:S01]  /*7cd0*/  FSEL R192, R27, -INF , !P2 ;  /* 0xff8000001bc07808 */ /* 0x000fe20005000000 */
[----:B------:R-:W-:Y:S01]  /*7ce0*/  FFMA.FTZ R22, R22, -UR23, R79 ;  /* 0x8000001716167c23 */ /* 0x000fe2000801004f */
[----:B------:R-:W-:Y:S02]  /*7cf0*/  FMNMX.FTZ R24, R193, R24, !PT ;  /* 0x00000018c1187209 */ /* 0x000fe40007810000 */
[----:B------:R-:W-:Y:S02]  /*7d00*/  FMNMX.FTZ R20, R195, R20, !PT ;  /* 0x00000014c3147209 */ /* 0x000fe40007810000 */
[----:B------:R-:W-:Y:S02]  /*7d10*/  ISETP.LT.OR P0, PT, R3, R238, P0 ;  /* 0x000000ee0300720c */ /* 0x000fe40000701670 */
[----:B------:R-:W-:Y:S01]  /*7d20*/  FSEL R191, R23, -INF , !P1 ;  /* 0xff80000017bf7808 */ /* 0x000fe20004800000 */
[----:B------:R-:W1:Y:S01]  /*7d30*/  SHFL.BFLY PT, R21, R20, 0x2, 0x1f ;  /* 0x0c401f0014157f89 */ /* 0x000e6200000e0000 */
[----:B------:R-:W-:-:S02]  /*7d40*/  FMNMX.FTZ R24, R192, R24, !PT ;  /* 0x00000018c0187209 */ /* 0x000fc40007810000 */
[----:B------:R-:W-:Y:S02]  /*7d50*/  FSEL R189, R22, -INF , !P0 ;  /* 0xff80000016bd7808 */ /* 0x000fe40004000000 */
[----:B------:R-:W-:Y:S02]  /*7d60*/  FMNMX.FTZ R22, R191, R24, !PT ;  /* 0x00000018bf167209 */ /* 0x000fe40007810000 */
[----:B------:R-:W-:Y:S02]  /*7d70*/  LDSM.16.MT88.4 R24, [R220+0x10800] ;  /* 0x01080000dc18783b */ /* 0x000fe40000004200 */
[----:B------:R-:W-:-:S05]  /*7d80*/  FMNMX.FTZ R22, R189, R22, !PT ;  /* 0x00000016bd167209 */ /* 0x000fca0007810000 */
[----:B------:R-:W2:Y:S01]  /*7d90*/  SHFL.BFLY PT, R3, R22, 0x2, 0x1f ;  /* 0x0c401f0016037f89 */ /* 0x000ea200000e0000 */
[----:B-1----:R-:W-:-:S05]  /*7da0*/  FMNMX.FTZ R21, R20, R21, !PT ;  /* 0x0000001514157209 */ /* 0x002fca0007810000 */
[----:B------:R-:W1:Y:S01]  /*7db0*/  SHFL.BFLY PT, R164, R21, 0x1, 0x1f ;  /* 0x0c201f0015a47f89 */ /* 0x000e6200000e0000 */
[----:B--2---:R-:W-:-:S05]  /*7dc0*/  FMNMX.FTZ R20, R22, R3, !PT ;  /* 0x0000000316147209 */ /* 0x004fca0007810000 */
[----:B------:R-:W2:Y:S01]  /*7dd0*/  SHFL.BFLY PT, R3, R20, 0x1, 0x1f ;  /* 0x0c201f0014037f89 */ /* 0x000ea200000e0000 */
[----:B-1----:R-:W-:-:S04]  /*7de0*/  FMNMX.FTZ R164, R21, R164, !PT ;  /* 0x000000a415a47209 */ /* 0x002fc80007810000 */
[C---:B------:R-:W-:Y:S01]  /*7df0*/  FSETP.NEU.FTZ.AND P0, PT, R164.reuse, -INF , PT ;  /* 0xff800000a400780b */ /* 0x040fe20003f1d000 */
[----:B------:R-:W-:-:S05]  /*7e00*/  FMUL.FTZ R194, R164, UR18 ;  /* 0x00000012a4c27c20 */ /* 0x000fca0008410000 */
[----:B------:R-:W-:Y:S02]  /*7e10*/  FSEL R194, R194, RZ, P0 ;  /* 0x000000ffc2c27208 */ /* 0x000fe40000000000 */
[----:B--2---:R-:W-:-:S03]  /*7e20*/  FMNMX.FTZ R3, R20, R3, !PT ;  /* 0x0000000314037209 */ /* 0x004fc60007810000 */
[--C-:B------:R-:W-:Y:S01]  /*7e30*/  FFMA.FTZ R172, R11, UR18, -R194.reuse ;  /* 0x000000120bac7c23 */ /* 0x100fe200080108c2 */
[--C-:B------:R-:W-:Y:S01]  /*7e40*/  FFMA.FTZ R171, R10, UR18, -R194.reuse ;  /* 0x000000120aab7c23 */ /* 0x100fe200080108c2 */
[--C-:B------:R-:W-:Y:S01]  /*7e50*/  FFMA.FTZ R169, R9, UR18, -R194.reuse ;  /* 0x0000001209a97c23 */ /* 0x100fe200080108c2 */
[--C-:B------:R-:W-:Y:S01]  /*7e60*/  FFMA.FTZ R2, R8, UR18, -R194.reuse ;  /* 0x0000001208027c23 */ /* 0x100fe200080108c2 */
[C---:B------:R-:W-:Y:S01]  /*7e70*/  FMUL.FTZ R188, R3.reuse, UR18 ;  /* 0x0000001203bc7c20 */ /* 0x040fe20008410000 */
[----:B------:R-:W-:Y:S01]  /*7e80*/  FSETP.NEU.FTZ.AND P0, PT, R3, -INF , PT ;  /* 0xff8000000300780b */ /* 0x000fe20003f1d000 */
[----:B------:R-:W1:Y:S01]  /*7e90*/  LDSM.16.MT88.4 R8, [R220+0x16000] ;  /* 0x01600000dc08783b */ /* 0x000e620000004200 */
[--C-:B------:R-:W-:Y:S01]  /*7ea0*/  FFMA.FTZ R178, R19, UR18, -R194.reuse ;  /* 0x0000001213b27c23 */ /* 0x100fe200080108c2 */
[--C-:B------:R-:W-:Y:S01]  /*7eb0*/  FFMA.FTZ R177, R18, UR18, -R194.reuse ;  /* 0x0000001212b17c23 */ /* 0x100fe200080108c2 */
[----:B------:R-:W-:Y:S01]  /*7ec0*/  FSEL R188, R188, RZ, P0 ;  /* 0x000000ffbcbc7208 */ /* 0x000fe20000000000 */
[--C-:B------:R-:W-:Y:S01]  /*7ed0*/  FFMA.FTZ R176, R17, UR18, -R194.reuse ;  /* 0x0000001211b07c23 */ /* 0x100fe200080108c2 */
[----:B------:R-:W-:Y:S01]  /*7ee0*/  FFMA.FTZ R173, R16, UR18, -R194 ;  /* 0x0000001210ad7c23 */ /* 0x000fe200080108c2 */
[----:B------:R-:W2:Y:S01]  /*7ef0*/  LDSM.16.MT88.4 R20, [R222+0x10800] ;  /* 0x01080000de14783b */ /* 0x000ea20000004200 */
        /* <DEDUP_REMOVED lines=9> */
[----:B------:R-:W-:Y:S01]  /*7f90*/  FFMA.FTZ R0, R5, UR18, -R188 ;  /* 0x0000001205007c23 */ /* 0x000fe200080108bc */
[----:B------:R-:W4:Y:S01]  /*7fa0*/  LDSM.16.MT88.4 R16, [R221+0x10800] ;  /* 0x01080000dd10783b */ /* 0x000f220000004200 */
[--C-:B------:R-:W-:Y:S01]  /*7fb0*/  FFMA.FTZ R181, R181, UR18, -R194.reuse ;  /* 0x00000012b5b57c23 */ /* 0x100fe200080108c2 */
[--C-:B------:R-:W-:Y:S01]  /*7fc0*/  FFMA.FTZ R182, R182, UR18, -R194.reuse ;  /* 0x00000012b6b67c23 */ /* 0x100fe200080108c2 */
[--C-:B------:R-:W-:Y:S01]  /*7fd0*/  FFMA.FTZ R183, R183, UR18, -R194.reuse ;  /* 0x00000012b7b77c23 */ /* 0x100fe200080108c2 */
[----:B------:R-:W-:Y:S01]  /*7fe0*/  LDSM.16.MT88.4 R12, [R222+0x12800] ;  /* 0x01280000de0c783b */ /* 0x000fe20000004200 */
[----:B------:R-:W-:Y:S01]  /*7ff0*/  FFMA.FTZ R184, R184, UR18, -R194 ;  /* 0x00000012b8b87c23 */ /* 0x000fe200080108c2 */
        /* <DEDUP_REMOVED lines=8> */
[----:B------:R-:W5:Y:S01]  /*8080*/  MUFU.EX2 R173, R173 ;  /* 0x000000ad00ad7308 */ /* 0x000f620000000800 */
[----:B---3--:R-:W-:Y:S01]  /*8090*/  F2FP.F16.F32.PACK_AB R128, R177, R178 ;  /* 0x000000b2b180723e */ /* 0x008fe200000000ff */
[----:B------:R-:W-:Y:S01]  /*80a0*/  FFMA.FTZ R249, R195, UR18, -R194 ;  /* 0x00000012c3f97c23 */ /* 0x000fe200080108c2 */
[--C-:B------:R-:W-:Y:S01]  /*80b0*/  FFMA.FTZ R193, R193, UR18, -R188.reuse ;  /* 0x00000012c1c17c23 */ /* 0x100fe200080108bc */
[--C-:B------:R-:W-:Y:S01]  /*80c0*/  FFMA.FTZ R192, R192, UR18, -R188.reuse ;  /* 0x00000012c0c07c23 */ /* 0x100fe200080108bc */
[--C-:B------:R-:W-:Y:S01]  /*80d0*/  FFMA.FTZ R191, R191, UR18, -R188.reuse ;  /* 0x00000012bfbf7c23 */ /* 0x100fe200080108bc */
[----:B------:R-:W-:Y:S01]  /*80e0*/  FFMA.FTZ R248, R189, UR18, -R188 ;  /* 0x00000012bdf87c23 */ /* 0x000fe200080108bc */
[----:B------:R-:W-:Y:S01]  /*80f0*/  FADD.FTZ R177, R178, R177 ;  /* 0x000000b1b2b17221 */ /* 0x000fe20000010000 */
[----:B------:R-:W-:Y:S01]  /*8100*/  MUFU.EX2 R179, R179 ;  /* 0x000000b300b37308 */ /* 0x000fe20000000800 */
[----:B------:R-:W-:-:S04]  /*8110*/  LEA R247, P0, R244, UR14, 0x1 ;  /* 0x0000000ef4f77c11 */ /* 0x000fc8000f8008ff */
[----:B------:R-:W-:-:S03]  /*8120*/  LEA.HI.X R246, R244, UR15, R165, 0x1, P0 ;  /* 0x0000000ff4f67c11 */ /* 0x000fc600080f0ca5 */
[----:B------:R-:W3:Y:S01]  /*8130*/  MUFU.EX2 R180, R180 ;  /* 0x000000b400b47308 */ /* 0x000ee20000000800 */
[----:B-----5:R-:W-:Y:S01]  /*8140*/  F2FP.F16.F32.PACK_AB R130, R173, R176 ;  /* 0x000000b0ad82723e */ /* 0x020fe200000000ff */
[----:B------:R-:W-:-:S04]  /*8150*/  FADD.FTZ R176, R176, R177 ;  /* 0x000000b1b0b07221 */ /* 0x000fc80000010000 */
[----:B------:R-:W-:Y:S02]  /*8160*/  FADD.FTZ R176, R173, R176 ;  /* 0x000000b0adb07221 */ /* 0x000fe40000010000 */
[----:B------:R-:W5:Y:S08]  /*8170*/  MUFU.EX2 R175, R175 ;  /* 0x000000af00af7308 */ /* 0x000f700000000800 */
[----:B------:R-:W1:Y:S01]  /*8180*/  MUFU.EX2 R174, R174 ;  /* 0x000000ae00ae7308 */ /* 0x000e620000000800 */
[----:B---3--:R-:W-:Y:S01]  /*8190*/  F2FP.F16.F32.PACK_AB R129, R180, R179 ;  /* 0x000000b3b481723e */ /* 0x008fe200000000ff */
[----:B------:R-:W-:-:S06]  /*81a0*/  FADD.FTZ R179, R179, R180 ;  /* 0x000000b4b3b37221 */ /* 0x000fcc0000010000 */
[----:B------:R-:W3:Y:S01]  /*81b0*/  MUFU.EX2 R172, R172 ;  /* 0x000000ac00ac7308 */ /* 0x000ee20000000800 */
[----:B-----5:R-:W-:-:S07]  /*81c0*/  FADD.FTZ R179, R175, R179 ;  /* 0x000000b3afb37221 */ /* 0x020fce0000010000 */
[----:B------:R-:W5:Y:S01]  /*81d0*/  MUFU.EX2 R171, R171 ;  /* 0x000000ab00ab7308 */ /* 0x000f620000000800 */
[C---:B-1----:R-:W-:Y:S01]  /*81e0*/  F2FP.F16.F32.PACK_AB R131, R174.reuse, R175 ;  /* 0x000000afae83723e */ /* 0x042fe200000000ff */
[----:B------:R-:W-:-:S06]  /*81f0*/  FADD.FTZ R174, R174, R179 ;  /* 0x000000b3aeae7221 */ /* 0x000fcc0000010000 */
[----:B------:R-:W-:Y:S01]  /*8200*/  HMMA.16816.F32 R160, R128, R156, RZ ;  /* 0x0000009c80a0723c */ /* 0x000fe200000018ff */
[----:B------:R-:W1:Y:S01]  /*8210*/  MUFU.EX2 R169, R169 ;  /* 0x000000a900a97308 */ /* 0x000e620000000800 */
[----:B---3--:R-:W-:-:S04]  /*8220*/  FADD.FTZ R176, R172, R176 ;  /* 0x000000b0acb07221 */ /* 0x008fc80000010000 */
[C---:B------:R-:W-:Y:S03]  /*8230*/  HMMA.16816.F32 R152, R128.reuse, R148, RZ ;  /* 0x000000948098723c */ /* 0x040fe600000018ff */
[----:B------:R-:W3:Y:S01]  /*8240*/  MUFU.EX2 R2, R2 ;  /* 0x0000000200027308 */ /* 0x000ee20000000800 */
[C---:B-----5:R-:W-:Y:S01]  /*8250*/  F2FP.F16.F32.PACK_AB R4, R171.reuse, R172 ;  /* 0x000000acab04723e */ /* 0x060fe200000000ff */
[----:B------:R-:W-:Y:S01]  /*8260*/  FADD.FTZ R171, R171, R176 ;  /* 0x000000b0abab7221 */ /* 0x000fe20000010000 */
[C---:B------:R-:W-:Y:S05]  /*8270*/  HMMA.16816.F32 R144, R128.reuse, R140, RZ ;  /* 0x0000008c8090723c */ /* 0x040fea00000018ff */
[----:B------:R-:W5:Y:S01]  /*8280*/  MUFU.EX2 R170, R170 ;  /* 0x000000aa00aa7308 */ /* 0x000f620000000800 */
[----:B------:R-:W-:Y:S01]  /*8290*/  HMMA.16816.F32 R136, R128, R132, RZ ;  /* 0x000000848088723c */ /* 0x000fe200000018ff */
[----:B-1----:R-:W-:-:S05]  /*82a0*/  FADD.FTZ R171, R169, R171 ;  /* 0x000000aba9ab7221 */ /* 0x002fca0000010000 */
[----:B------:R-:W-:Y:S01]  /*82b0*/  HMMA.16816.F32 R36, R128, R40, RZ ;  /* 0x000000288024723c */ /* 0x000fe200000018ff */
[----:B------:R-:W1:Y:S01]  /*82c0*/  MUFU.EX2 R168, R168 ;  /* 0x000000a800a87308 */ /* 0x000e620000000800 */
[C---:B---3--:R-:W-:Y:S01]  /*82d0*/  F2FP.F16.F32.PACK_AB R6, R2.reuse, R169 ;  /* 0x000000a90206723e */ /* 0x048fe200000000ff */
[----:B------:R-:W-:-:S03]  /*82e0*/  FADD.FTZ R171, R2, R171 ;  /* 0x000000ab02ab7221 */ /* 0x000fc60000010000 */
[C---:B------:R-:W-:Y:S03]  /*82f0*/  HMMA.16816.F32 R44, R128.reuse, R48, RZ ;  /* 0x00000030802c723c */ /* 0x040fe600000018ff */
[----:B------:R-:W-:Y:S01]  /*8300*/  MUFU.EX2 R33, R33 ;  /* 0x0000002100217308 */ /* 0x000fe20000000800 */
[----:B-----5:R-:W-:Y:S02]  /*8310*/  FADD.FTZ R174, R170, R174 ;  /* 0x000000aeaaae7221 */ /* 0x020fe40000010000 */
[C---:B------:R-:W-:Y:S05]  /*8320*/  HMMA.16816.F32 R52, R128.reuse, R56, RZ ;  /* 0x000000388034723c */ /* 0x040fea00000018ff */
[----:B------:R-:W3:Y:S01]  /*8330*/  MUFU.EX2 R0, R0 ;  /* 0x0000000000007308 */ /* 0x000ee20000000800 */
[----:B------:R-:W-:Y:S01]  /*8340*/  HMMA.16816.F32 R60, R128, R64, RZ ;  /* 0x00000040803c723c */ /* 0x000fe200000018ff */
[C---:B-1----:R-:W-:Y:S01]  /*8350*/  F2FP.F16.F32.PACK_AB R5, R168.reuse, R170 ;  /* 0x000000aaa805723e */ /* 0x042fe200000000ff */
[----:B------:R-:W-:-:S04]  /*8360*/  FADD.FTZ R174, R168, R174 ;  /* 0x000000aea8ae7221 */ /* 0x000fc80000010000 */
[C---:B------:R-:W-:Y:S01]  /*8370*/  HMMA.16816.F32 R68, R128.reuse, R72, RZ ;  /* 0x000000488044723c */ /* 0x040fe200000018ff */
[----:B------:R-:W-:Y:S05]  /*8380*/  MUFU.EX2 R181, R181 ;  /* 0x000000b500b57308 */ /* 0x000fea0000000800 */
[C---:B------:R-:W-:Y:S03]  /*8390*/  HMMA.16816.F32 R76, R128.reuse, R80, RZ ;  /* 0x00000050804c723c */ /* 0x040fe600000018ff */
[----:B------:R-:W-:Y:S01]  /*83a0*/  MUFU.EX2 R182, R182 ;  /* 0x000000b600b67308 */ /* 0x000fe20000000800 */
[C---:B---3--:R-:W-:Y:S01]  /*83b0*/  F2FP.F16.F32.PACK_AB R7, R0.reuse, R33 ;  /* 0x000000210007723e */ /* 0x048fe200000000ff */
[----:B------:R-:W-:Y:S01]  /*83c0*/  FADD.FTZ R33, R33, R174 ;  /* 0x000000ae21217221 */ /* 0x000fe20000010000 */
[----:B------:R-:W-:Y:S03]  /*83d0*/  HMMA.16816.F32 R84, R128, R88, RZ ;  /* 0x000000588054723c */ /* 0x000fe600000018ff */
[----:B------:R-:W-:-:S02]  /*83e0*/  FADD.FTZ R33, R0, R33 ;  /* 0x0000002100217221 */ /* 0x000fc40000010000 */
[----:B------:R-:W-:Y:S01]  /*83f0*/  MUFU.EX2 R183, R183 ;  /* 0x000000b700b77308 */ /* 0x000fe20000000800 */
[C---:B------:R-:W-:Y:S06]  /*8400*/  HMMA.16816.F32 R92, R128.reuse, R96, RZ ;  /* 0x00000060805c723c */ /* 0x040fec00000018ff */
[C---:B------:R-:W-:Y:S01]  /*8410*/  HMMA.16816.F32 R100, R128.reuse, R104, RZ ;  /* 0x000000688064723c */ /* 0x040fe200000018ff */
[----:B------:R-:W-:Y:S05]  /*8420*/  MUFU.EX2 R184, R184 ;  /* 0x000000b800b87308 */ /* 0x000fea0000000800 */
[C---:B------:R-:W-:Y:S03]  /*8430*/  HMMA.16816.F32 R108, R128.reuse, R112, RZ ;  /* 0x00000070806c723c */ /* 0x040fe600000018ff */
[----:B------:R-:W1:Y:S03]  /*8440*/  MUFU.EX2 R185, R185 ;  /* 0x000000b900b97308 */ /* 0x000e660000000800 */
[C---:B------:R-:W-:Y:S05]  /*8450*/  HMMA.16816.F32 R116, R128.reuse, R120, RZ ;  /* 0x000000788074723c */ /* 0x040fea00000018ff */
[----:B------:R-:W3:Y:S01]  /*8460*/  MUFU.EX2 R186, R186 ;  /* 0x000000ba00ba7308 */ /* 0x000ee20000000800 */
[C---:B------:R-:W-:Y:S06]  /*8470*/  HMMA.16816.F32 R156, R128.reuse, R158, RZ ;  /* 0x0000009e809c723c */ /* 0x040fec00000018ff */
[----:B------:R-:W-:Y:S01]  /*8480*/  HMMA.16816.F32 R148, R128, R150, RZ ;  /* 0x000000968094723c */ /* 0x000fe200000018ff */
[----:B------:R-:W-:Y:S01]  /*8490*/  MUFU.EX2 R187, R187 ;  /* 0x000000bb00bb7308 */ /* 0x000fe20000000800 */
[----:B-1----:R-:W-:-:S04]  /*84a0*/  FADD.FTZ R33, R185, R33 ;  /* 0x00000021b9217221 */ /* 0x002fc80000010000 */
[C---:B------:R-:W-:Y:S03]  /*84b0*/  HMMA.16816.F32 R140, R128.reuse, R142, RZ ;  /* 0x0000008e808c723c */ /* 0x040fe600000018ff */
[----:B------:R-:W1:Y:S03]  /*84c0*/  MUFU.EX2 R190, R190 ;  /* 0x000000be00be7308 */ /* 0x000e660000000800 */
        /* <DEDUP_REMOVED lines=68> */
[C---:B------:R-:W-:Y:S06]  /*8910*/  HMMA.16816.F32 R124, R4.reuse, R24, R124 ;  /* 0x00000018047c723c */ /* 0x040fec000000187c */
[----:B------:R-:W-:Y:S01]  /*8920*/  HMMA.16816.F32 R128, R4, R26, R128 ;  /* 0x0000001a0480723c */ /* 0x000fe20000001880 */
[----:B------:R-:W1:Y:S06]  /*8930*/  LDSM.16.MT88.4 R24, [R224+0x13000] ;  /* 0x01300000e018783b */ /* 0x000e6c0000004200 */
        /* <DEDUP_REMOVED lines=12> */
[----:B-----5:R-:W-:Y:S01]  /*8a00*/  FADD.FTZ R184, R198, R184 ;  /* 0x000000b8c6b87221 */ /* 0x020fe20000010000 */
[----:B------:R-:W-:Y:S01]  /*8a10*/  HMMA.16816.F32 R156, R4, R22, R156 ;  /* 0x00000016049c723c */ /* 0x000fe2000000189c */
[----:B------:R-:W2:Y:S01]  /*8a20*/  LDSM.16.MT88.4 R20, [R222+0x13000] ;  /* 0x01300000de14783b */ /* 0x000ea20000004200 */
[----:B------:R-:W-:Y:S01]  /*8a30*/  FADD.FTZ R186, R193, R186 ;  /* 0x000000bac1ba7221 */ /* 0x000fe20000010000 */
[----:B------:R-:W-:-:S03]  /*8a40*/  FADD.FTZ R184, R197, R184 ;  /* 0x000000b8c5b87221 */ /* 0x000fc60000010000 */
[----:B---3--:R-:W-:Y:S01]  /*8a50*/  HMMA.16816.F32 R144, R4, R8, R144 ;  /* 0x000000080490723c */ /* 0x008fe20000001890 */
[----:B------:R-:W-:Y:S01]  /*8a60*/  FADD.FTZ R186, R192, R186 ;  /* 0x000000bac0ba7221 */ /* 0x000fe20000010000 */
[----:B------:R-:W-:-:S03]  /*8a70*/  FADD.FTZ R184, R196, R184 ;  /* 0x000000b8c4b87221 */ /* 0x000fc60000010000 */
[----:B------:R-:W-:Y:S01]  /*8a80*/  FADD.FTZ R186, R191, R186 ;  /* 0x000000babfba7221 */ /* 0x000fe20000010000 */
        /* <DEDUP_REMOVED lines=41> */
[C---:B--2---:R-:W-:Y:S06]  /*8d20*/  HMMA.16816.F32 R124, R4.reuse, R20, R124 ;  /* 0x00000014047c723c */ /* 0x044fec000000187c */
        /* <DEDUP_REMOVED lines=8> */
[C---:B---3--:R-:W-:Y:S06]  /*8db0*/  HMMA.16816.F32 R152, R4.reuse, R8, R152 ;  /* 0x000000080498723c */ /* 0x048fec0000001898 */
        /* <DEDUP_REMOVED lines=38> */
[C---:B------:R-:W-:Y:S06]  /*9020*/  HMMA.16816.F32 R120, R4.reuse, R14, R120 ;  /* 0x0000000e0478723c */ /* 0x040fec0000001878 */
[C---:B--2---:R-:W-:Y:S06]  /*9030*/  HMMA.16816.F32 R124, R4.reuse, R8, R124 ;  /* 0x00000008047c723c */ /* 0x044fec000000187c */
        /* <DEDUP_REMOVED lines=82> */
.L_x_6453:
[----:B------:R-:W-:-:S04]  /*9560*/  ULEA UR4, -UR6, URZ, 0x6 ;  /* 0x0000003f06047291 */ /* 0x000fc8000f8e313f */
[----:B------:R-:W-:Y:S02]  /*9570*/  USHF.R.S32.HI UR7, URZ, 0x1f, UR4 ;  /* 0x0000001f3f077899 */ /* 0x000fe40008011404 */
[----:B------:R-:W-:-:S04]  /*9580*/  MOV R4, UR4 ;  /* 0x0000000400047c02 */ /* 0x000fc80008000f00 */
[----:B------:R-:W-:-:S07]  /*9590*/  MOV R0, UR7 ;  /* 0x0000000700007c02 */ /* 0x000fce0008000f00 */
.L_x_6454:
        /* <DEDUP_REMOVED lines=123> */
[----:B------:R-:W-:Y:S02]  /*9d50*/  @!P3 LDGSTS.E.BYPASS.LTC128B.128 [R234+0x15000], desc[UR26][R8.64+0x100] ;  /* 0x1500010008eabfae */ /* 0x000fe4000b901d5a */
[----:B------:R-:W-:-:S02]  /*9d60*/  IMAD R0, R0, 0x40, R243 ;  /* 0x0000004000007824 */ /* 0x000fc400078e02f3 */
[----:B------:R-:W-:Y:S02]  /*9d70*/  @P2 STS.128 [R234+0x17000], RZ ;  /* 0x017000ffea002388 */ /* 0x000fe40000000c00 */
[C---:B------:R-:W-:Y:S01]  /*9d80*/  VIADD R2, R0.reuse, 0x1 ;  /* 0x0000000100027836 */ /* 0x040fe20000000000 */
[CC--:B------:R-:W-:Y:S01]  /*9d90*/  ISETP.GE.AND P1, PT, R0.reuse, R240.reuse, PT ;  /* 0x000000f00000720c */ /* 0x0c0fe20003f26270 */
[----:B------:R-:W-:Y:S01]  /*9da0*/  @!PT LDS RZ, [RZ] ;  /* 0x00000000fffff984 */ /* 0x000fe20000000800 */
[----:B------:R-:W-:Y:S01]  /*9db0*/  @!PT LDS RZ, [RZ] ;  /* 0x00000000fffff984 */ /* 0x000fe20000000800 */
[----:B------:R-:W-:Y:S01]  /*9dc0*/  @!PT LDS RZ, [RZ] ;  /* 0x00000000fffff984 */ /* 0x000fe20000000800 */
[----:B------:R-:W-:Y:S01]  /*9dd0*/  @!P2 LDGSTS.E.BYPASS.LTC128B.128 [R234+0x17000], desc[UR26][R28.64+0x180] ;  /* 0x170001801ceaafae */ /* 0x000fe2000b901d5a */
[C---:B------:R-:W-:Y:S02]  /*9de0*/  ISETP.GE.AND P0, PT, R0.reuse, R235, PT ;  /* 0x000000eb0000720c */ /* 0x040fe40003f06270 */
[-C--:B------:R-:W-:Y:S01]  /*9df0*/  ISETP.LT.OR P1, PT, R0, R241.reuse, P1 ;  /* 0x000000f10000720c */ /* 0x080fe20000f21670 */
[----:B------:R-:W-:Y:S01]  /*9e00*/  @P5 STS.128 [R234+0x11800], RZ ;  /* 0x011800ffea005388 */ /* 0x000fe20000000c00 */
[----:B------:R-:W-:Y:S02]  /*9e10*/  ISETP.GE.AND P6, PT, R2, R240, PT ;  /* 0x000000f00200720c */ /* 0x000fe40003fc6270 */
[----:B------:R-:W-:Y:S01]  /*9e20*/  ISETP.LT.OR P0, PT, R0, R238, P0 ;  /* 0x000000ee0000720c */ /* 0x000fe20000701670 */
[----:B------:R-:W-:Y:S01]  /*9e30*/  @!PT LDS RZ, [RZ] ;  /* 0x00000000fffff984 */ /* 0x000fe20000000800 */
[----:B------:R-:W-:Y:S01]  /*9e40*/  @!PT LDS RZ, [RZ] ;  /* 0x00000000fffff984 */ /* 0x000fe20000000800 */
[----:B------:R-:W-:Y:S01]  /*9e50*/  @!PT LDS RZ, [RZ] ;  /* 0x00000000fffff984 */ /* 0x000fe20000000800 */
[----:B------:R-:W-:Y:S01]  /*9e60*/  @!P5 LDGSTS.E.BYPASS.LTC128B.128 [R234+0x11800], desc[UR26][R30.64] ;  /* 0x118000001eeadfae */ /* 0x000fe2000b901d5a */
[----:B------:R-:W-:-:S03]  /*9e70*/  ISETP.LT.OR P6, PT, R2, R241, P6 ;  /* 0x000000f10200720c */ /* 0x000fc600037c1670 */
        /* <DEDUP_REMOVED lines=18> */
[----:B------:R-:W-:Y:S01]  /*9fa0*/  LDSM.16.M88.4 R12, [R229+0x9800] ;  /* 0x00980000e50c783b */ /* 0x000fe20000000200 */
[----:B---3--:R-:W-:-:S03]  /*9fb0*/  IMAD.IADD R167, R242, 0x1, -R2 ;  /* 0x00000001f2a77824 */ /* 0x008fc600078e0a02 */
[----:B------:R-:W-:Y:S04]  /*9fc0*/  LDSM.16.M88.4 R180, [R228] ;  /* 0x00000000e4b4783b */ /* 0x000fe80000000200 */
[----:B------:R-:W-:Y:S04]  /*9fd0*/  LDSM.16.M88.4 R8, [R227] ;  /* 0x00000000e308783b */ /* 0x000fe80000000200 */
[----:B----4-:R-:W3:Y:S04]  /*9fe0*/  LDSM.16.M88.4 R32, [R229+0x8000] ;  /* 0x00800000e520783b */ /* 0x010ee80000000200 */
[----:B------:R-:W4:Y:S04]  /*9ff0*/  LDSM.16.M88.4 R172, [R219] ;  /* 0x00000000dbac783b */ /* 0x000f280000000200 */
[----:B------:R-:W5:Y:S04]  /*a000*/  LDSM.16.M88.4 R168, [R218] ;  /* 0x00000000daa8783b */ /* 0x000f680000000200 */
[----:B------:R-:W5:Y:S04]  /*a010*/  LDSM.16.M88.4 R192, [R217] ;  /* 0x00000000d9c0783b */ /* 0x000f680000000200 */
[----:B------:R-:W-:Y:S01]  /*a020*/  LDSM.16.M88.4 R176, [R223+0x8800] ;  /* 0x00880000dfb0783b */ /* 0x000fe20000000200 */
[C---:B-1----:R-:W-:Y:S03]  /*a030*/  HMMA.16816.F32 R28, R184.reuse, R24, RZ ;  /* 0x00000018b81c723c */ /* 0x042fe600000018ff */
[----:B------:R-:W-:Y:S04]  /*a040*/  LDSM.16.M88.4 R196, [R228+0x6000] ;  /* 0x00600000e4c4783b */ /* 0x000fe80000000200 */
[----:B------:R-:W-:Y:S01]  /*a050*/  LDSM.16.M88.4 R200, [R223+0xe000] ;  /* 0x00e00000dfc8783b */ /* 0x000fe20000000200 */
[C---:B------:R-:W-:Y:S03]  /*a060*/  HMMA.16816.F32 R24, R184.reuse, R26, RZ ;  /* 0x0000001ab818723c */ /* 0x040fe600000018ff */
[----:B------:R-:W0:Y:S03]  /*a070*/  LDGDEPBAR ;  /* 0x00000000000079af */ /* 0x000e260000000000 */
[C---:B--2---:R-:W-:Y:S06]  /*a080*/  HMMA.16816.F32 R20, R184.reuse, R16, RZ ;  /* 0x00000010b814723c */ /* 0x044fec00000018ff */
[C---:B------:R-:W-:Y:S06]  /*a090*/  HMMA.16816.F32 R16, R184.reuse, R18, RZ ;  /* 0x00000012b810723c */ /* 0x040fec00000018ff */
[C---:B---3--:R-:W-:Y:S06]  /*a0a0*/  HMMA.16816.F32 R4, R184.reuse, R32, RZ ;  /* 0x00000020b804723c */ /* 0x048fec00000018ff */
[C---:B------:R-:W-:Y:S06]  /*a0b0*/  HMMA.16816.F32 R32, R184.reuse, R34, RZ ;  /* 0x00000022b820723c */ /* 0x040fec00000018ff */
[C---:B------:R-:W-:Y:S06]  /*a0c0*/  HMMA.16816.F32 R188, R184.reuse, R12, RZ ;  /* 0x0000000cb8bc723c */ /* 0x040fec00000018ff */
[----:B------:R-:W-:Y:S01]  /*a0d0*/  HMMA.16816.F32 R184, R184, R14, RZ ;  /* 0x0000000eb8b8723c */ /* 0x000fe200000018ff */
[----:B------:R-:W-:Y:S05]  /*a0e0*/  LDSM.16.M88.4 R12, [R226] ;  /* 0x00000000e20c783b */ /* 0x000fea0000000200 */
[C---:B------:R-:W-:Y:S06]  /*a0f0*/  HMMA.16816.F32 R4, R180.reuse, R8, R4 ;  /* 0x00000008b404723c */ /* 0x040fec0000001804 */
[C---:B------:R-:W-:Y:S01]  /*a100*/  HMMA.16816.F32 R32, R180.reuse, R10, R32 ;  /* 0x0000000ab420723c */ /* 0x040fe20000001820 */
[----:B------:R-:W1:Y:S05]  /*a110*/  LDSM.16.M88.4 R8, [R223+0x8000] ;  /* 0x00800000df08783b */ /* 0x000e6a0000000200 */
[C---:B----4-:R-:W-:Y:S06]  /*a120*/  HMMA.16816.F32 R28, R180.reuse, R172, R28 ;  /* 0x000000acb41c723c */ /* 0x050fec000000181c */
[C---:B------:R-:W-:Y:S01]  /*a130*/  HMMA.16816.F32 R24, R180.reuse, R174, R24 ;  /* 0x000000aeb418723c */ /* 0x040fe20000001818 */
[----:B------:R-:W2:Y:S05]  /*a140*/  LDSM.16.M88.4 R172, [R223+0x9000] ;  /* 0x00900000dfac783b */ /* 0x000eaa0000000200 */
[C---:B-----5:R-:W-:Y:S06]  /*a150*/  HMMA.16816.F32 R20, R180.reuse, R168, R20 ;  /* 0x000000a8b414723c */ /* 0x060fec0000001814 */
[C---:B------:R-:W-:Y:S01]  /*a160*/  HMMA.16816.F32 R16, R180.reuse, R170, R16 ;  /* 0x000000aab410723c */ /* 0x040fe20000001810 */
[----:B------:R-:W3:Y:S05]  /*a170*/  LDSM.16.M88.4 R168, [R223+0x9800] ;  /* 0x00980000dfa8783b */ /* 0x000eea0000000200 */
[C---:B------:R-:W-:Y:S06]  /*a180*/  HMMA.16816.F32 R188, R180.reuse, R192, R188 ;  /* 0x000000c0b4bc723c */ /* 0x040fec00000018bc */
[----:B------:R-:W-:Y:S01]  /*a190*/  HMMA.16816.F32 R184, R180, R194, R184 ;  /* 0x000000c2b4b8723c */ /* 0x000fe200000018b8 */
[----:B------:R-:W-:Y:S04]  /*a1a0*/  LDSM.16.M88.4 R192, [R216] ;  /* 0x00000000d8c0783b */ /* 0x000fe80000000200 */
[----:B------:R-:W-:Y:S01]  /*a1b0*/  LDSM.16.M88.4 R180, [R216+0x800] ;  /* 0x00080000d8b4783b */ /* 0x000fe20000000200 */
[C---:B-1----:R-:W-:Y:S06]  /*a1c0*/  HMMA.16816.F32 R4, R12.reuse, R8, R4 ;  /* 0x000000080c04723c */ /* 0x042fec0000001804 */
[C---:B------:R-:W-:Y:S01]  /*a1d0*/  HMMA.16816.F32 R32, R12.reuse, R10, R32 ;  /* 0x0000000a0c20723c */ /* 0x040fe20000001820 */
[----:B------:R-:W1:Y:S05]  /*a1e0*/  LDSM.16.M88.4 R8, [R225] ;  /* 0x00000000e108783b */ /* 0x000e6a0000000200 */
[C---:B------:R-:W-:Y:S06]  /*a1f0*/  HMMA.16816.F32 R28, R12.reuse, R176, R28 ;  /* 0x000000b00c1c723c */ /* 0x040fec000000181c */
[C---:B------:R-:W-:Y:S01]  /*a200*/  HMMA.16816.F32 R24, R12.reuse, R178, R24 ;  /* 0x000000b20c18723c */ /* 0x040fe20000001818 */
[----:B------:R-:W4:Y:S05]  /*a210*/  LDSM.16.M88.4 R176, [R216+0x1000] ;  /* 0x00100000d8b0783b */ /* 0x000f2a0000000200 */
        /* <DEDUP_REMOVED lines=13> */
[C---:B----4-:R-:W-:Y:S06]  /*a2f0*/  HMMA.16816.F32 R20, R8.reuse, R176, R20 ;  /* 0x000000b00814723c */ /* 0x050fec0000001814 */
[C---:B------:R-:W-:Y:S01]  /*a300*/  HMMA.16816.F32 R16, R8.reuse, R178, R16 ;  /* 0x000000b20810723c */ /* 0x040fe20000001810 */
[----:B------:R-:W4:Y:S05]  /*a310*/  LDSM.16.M88.4 R176, [R229+0xb800] ;  /* 0x00b80000e5b0783b */ /* 0x000f2a0000000200 */
[C---:B--2---:R-:W-:Y:S06]  /*a320*/  HMMA.16816.F32 R188, R8.reuse, R172, R188 ;  /* 0x000000ac08bc723c */ /* 0x044fec00000018bc */
        /* <DEDUP_REMOVED lines=9> */
[C---:B-----5:R-:W-:Y:S06]  /*a3c0*/  HMMA.16816.F32 R20, R12.reuse, R180, R20 ;  /* 0x000000b40c14723c */ /* 0x060fec0000001814 */
[C---:B------:R-:W-:Y:S01]  /*a3d0*/  HMMA.16816.F32 R16, R12.reuse, R182, R16 ;  /* 0x000000b60c10723c */ /* 0x040fe20000001810 */
[----:B------:R-:W-:Y:S05]  /*a3e0*/  LDSM.16.M88.4 R180, [R226+0x2000] ;  /* 0x00200000e2b4783b */ /* 0x000fea0000000200 */
[C---:B----4-:R-:W-:Y:S06]  /*a3f0*/  HMMA.16816.F32 R188, R12.reuse, R176, R188 ;  /* 0x000000b00cbc723c */ /* 0x050fec00000018bc */
[----:B------:R-:W-:Y:S01]  /*a400*/  HMMA.16816.F32 R184, R12, R178, R184 ;  /* 0x000000b20cb8723c */ /* 0x000fe200000018b8 */
[----:B------:R-:W4:Y:S04]  /*a410*/  LDSM.16.M88.4 R12, [R223+0xa800] ;  /* 0x00a80000df0c783b */ /* 0x000f280000000200 */
[----:B------:R-:W-:Y:S01]  /*a420*/  LDSM.16.M88.4 R176, [R212] ;  /* 0x00000000d4b0783b */ /* 0x000fe20000000200 */
[C---:B--2---:R-:W-:Y:S06]  /*a430*/  HMMA.16816.F32 R4, R172.reuse, R8, R4 ;  /* 0x00000008ac04723c */ /* 0x044fec0000001804 */
[C---:B------:R-:W-:Y:S01]  /*a440*/  HMMA.16816.F32 R32, R172.reuse, R10, R32 ;  /* 0x0000000aac20723c */ /* 0x040fe20000001820 */
[----:B------:R-:W2:Y:S05]  /*a450*/  LDSM.16.M88.4 R8, [R223+0xa000] ;  /* 0x00a00000df08783b */ /* 0x000eaa0000000200 */
[C---:B---3--:R-:W-:Y:S06]  /*a460*/  HMMA.16816.F32 R28, R172.reuse, R168, R28 ;  /* 0x000000a8ac1c723c */ /* 0x048fec000000181c */
[C---:B------:R-:W-:Y:S01]  /*a470*/  HMMA.16816.F32 R24, R172.reuse, R170, R24 ;  /* 0x000000aaac18723c */ /* 0x040fe20000001818 */
[----:B------:R-:W3:Y:S05]  /*a480*/  LDSM.16.M88.4 R168, [R223+0xb000] ;  /* 0x00b00000dfa8783b */ /* 0x000eea0000000200 */
[C---:B-1----:R-:W-:Y:S06]  /*a490*/  HMMA.16816.F32 R20, R172.reuse, R192, R20 ;  /* 0x000000c0ac14723c */ /* 0x042fec0000001814 */
[----:B------:R-:W-:Y:S01]  /*a4a0*/  HMMA.16816.F32 R16, R172, R194, R16 ;  /* 0x000000c2ac10723c */ /* 0x000fe20000001810 */
[----:B------:R-:W1:Y:S05]  /*a4b0*/  LDSM.16.M88.4 R192, [R223+0xb800] ;  /* 0x00b80000dfc0783b */ /* 0x000e6a0000000200 */
[C---:B----4-:R-:W-:Y:S06]  /*a4c0*/  HMMA.16816.F32 R28, R180.reuse, R12, R28 ;  /* 0x0000000cb41c723c */ /* 0x050fec000000181c */
[C---:B------:R-:W-:Y:S01]  /*a4d0*/  HMMA.16816.F32 R24, R180.reuse, R14, R24 ;  /* 0x0000000eb418723c */ /* 0x040fe20000001818 */
[----:B------:R-:W-:Y:S05]  /*a4e0*/  LDSM.16.M88.4 R12, [R216+0x2800] ;  /* 0x00280000d80c783b */ /* 0x000fea0000000200 */
[C---:B--2---:R-:W-:Y:S06]  /*a4f0*/  HMMA.16816.F32 R4, R180.reuse, R8, R4 ;  /* 0x00000008b404723c */ /* 0x044fec0000001804 */
[----:B------:R-:W-:Y:S01]  /*a500*/  HMMA.16816.F32 R32, R180, R10, R32 ;  /* 0x0000000ab420723c */ /* 0x000fe20000001820 */
[----:B------:R-:W2:Y:S05]  /*a510*/  LDSM.16.M88.4 R8, [R225+0x2000] ;  /* 0x00200000e108783b */ /* 0x000eaa0000000200 */
[C---:B------:R-:W-:Y:S06]  /*a520*/  HMMA.16816.F32 R188, R172.reuse, R176, R188 ;  /* 0x000000b0acbc723c */ /* 0x040fec00000018bc */
[----:B------:R-:W-:Y:S01]  /*a530*/  HMMA.16816.F32 R184, R172, R178, R184 ;  /* 0x000000b2acb8723c */ /* 0x000fe200000018b8 */
[----:B------:R-:W4:Y:S04]  /*a540*/  LDSM.16.M88.4 R176, [R216+0x2000] ;  /* 0x00200000d8b0783b */ /* 0x000f280000000200 */
[----:B------:R-:W5:Y:S01]  /*a550*/  LDSM.16.M88.4 R172, [R216+0x3000] ;  /* 0x00300000d8ac783b */ /* 0x000f620000000200 */
[C---:B---3--:R-:W-:Y:S06]  /*a560*/  HMMA.16816.F32 R20, R180.reuse, R168, R20 ;  /* 0x000000a8b414723c */ /* 0x048fec0000001814 */
        /* <DEDUP_REMOVED lines=18> */
[----:B------:R-:W3:Y:S01]  /*a690*/  LDSM.16.M88.4 R8, [R211] ;  /* 0x00000000d308783b */ /* 0x000ee20000000200 */
[C---:B-1----:R-:W-:Y:S06]  /*a6a0*/  HMMA.16816.F32 R4, R12.reuse, R192, R4 ;  /* 0x000000c00c04723c */ /* 0x042fec0000001804 */
[C---:B------:R-:W-:Y:S01]  /*a6b0*/  HMMA.16816.F32 R32, R12.reuse, R194, R32 ;  /* 0x000000c20c20723c */ /* 0x040fe20000001820 */
[----:B------:R-:W1:Y:S05]  /*a6c0*/  LDSM.16.M88.4 R192, [R210] ;  /* 0x00000000d2c0783b */ /* 0x000e6a0000000200 */
[C---:B------:R-:W-:Y:S06]  /*a6d0*/  HMMA.16816.F32 R28, R12.reuse, R180, R28 ;  /* 0x000000b40c1c723c */ /* 0x040fec000000181c */
[C---:B------:R-:W-:Y:S01]  /*a6e0*/  HMMA.16816.F32 R24, R12.reuse, R182, R24 ;  /* 0x000000b60c18723c */ /* 0x040fe20000001818 */
[----:B------:R-:W5:Y:S05]  /*a6f0*/  LDSM.16.M88.4 R180, [R209] ;  /* 0x00000000d1b4783b */ /* 0x000f6a0000000200 */
[C---:B--2---:R-:W-:Y:S06]  /*a700*/  HMMA.16816.F32 R20, R12.reuse, R176, R20 ;  /* 0x000000b00c14723c */ /* 0x044fec0000001814 */
[C---:B------:R-:W-:Y:S01]  /*a710*/  HMMA.16816.F32 R16, R12.reuse, R178, R16 ;  /* 0x000000b20c10723c */ /* 0x040fe20000001810 */
[----:B------:R-:W2:Y:S05]  /*a720*/  LDSM.16.M88.4 R176, [R208] ;  /* 0x00000000d0b0783b */ /* 0x000eaa0000000200 */
[C---:B----4-:R-:W-:Y:S06]  /*a730*/  HMMA.16816.F32 R188, R12.reuse, R172, R188 ;  /* 0x000000ac0cbc723c */ /* 0x050fec00000018bc */
[----:B------:R-:W-:Y:S01]  /*a740*/  HMMA.16816.F32 R184, R12, R174, R184 ;  /* 0x000000ae0cb8723c */ /* 0x000fe200000018b8 */
[----:B------:R-:W-:Y:S04]  /*a750*/  LDSM.16.M88.4 R172, [R226+0x4000] ;  /* 0x00400000e2ac783b */ /* 0x000fe80000000200 */
[----:B------:R-:W4:Y:S01]  /*a760*/  LDSM.16.M88.4 R12, [R223+0xc000] ;  /* 0x00c00000df0c783b */ /* 0x000f220000000200 */
[C---:B---3--:R-:W-:Y:S06]  /*a770*/  HMMA.16816.F32 R4, R168.reuse, R8, R4 ;  /* 0x00000008a804723c */ /* 0x048fec0000001804 */
[C---:B------:R-:W-:Y:S01]  /*a780*/  HMMA.16816.F32 R32, R168.reuse, R10, R32 ;  /* 0x0000000aa820723c */ /* 0x040fe20000001820 */
[----:B------:R-:W3:Y:S05]  /*a790*/  LDSM.16.M88.4 R8, [R223+0xc800] ;  /* 0x00c80000df08783b */ /* 0x000eea0000000200 */
[C---:B-1----:R-:W-:Y:S06]  /*a7a0*/  HMMA.16816.F32 R28, R168.reuse, R192, R28 ;  /* 0x000000c0a81c723c */ /* 0x042fec000000181c */
[C---:B------:R-:W-:Y:S01]  /*a7b0*/  HMMA.16816.F32 R24, R168.reuse, R194, R24 ;  /* 0x000000c2a818723c */ /* 0x040fe20000001818 */
[----:B------:R-:W1:Y:S05]  /*a7c0*/  LDSM.16.M88.4 R192, [R223+0xd000] ;  /* 0x00d00000dfc0783b */ /* 0x000e6a0000000200 */
[C---:B-----5:R-:W-:Y:S06]  /*a7d0*/  HMMA.16816.F32 R20, R168.reuse, R180, R20 ;  /* 0x000000b4a814723c */ /* 0x060fec0000001814 */
[C---:B------:R-:W-:Y:S01]  /*a7e0*/  HMMA.16816.F32 R16, R168.reuse, R182, R16 ;  /* 0x000000b6a810723c */ /* 0x040fe20000001810 */
[----:B------:R-:W5:Y:S05]  /*a7f0*/  LDSM.16.M88.4 R180, [R223+0xd800] ;  /* 0x00d80000dfb4783b */ /* 0x000f6a0000000200 */
[C---:B--2---:R-:W-:Y:S06]  /*a800*/  HMMA.16816.F32 R188, R168.reuse, R176, R188 ;  /* 0x000000b0a8bc723c */ /* 0x044fec00000018bc */
[----:B------:R-:W-:Y:S01]  /*a810*/  HMMA.16816.F32 R184, R168, R178, R184 ;  /* 0x000000b2a8b8723c */ /* 0x000fe200000018b8 */
[----:B------:R-:W-:Y:S04]  /*a820*/  LDSM.16.M88.4 R168, [R225+0x4000] ;  /* 0x00400000e1a8783b */ /* 0x000fe80000000200 */
[----:B------:R-:W-:Y:S01]  /*a830*/  LDSM.16.M88.4 R176, [R216+0x4000] ;  /* 0x00400000d8b0783b */ /* 0x000fe20000000200 */
[C---:B----4-:R-:W-:Y:S06]  /*a840*/  HMMA.16816.F32 R4, R172.reuse, R12, R4 ;  /* 0x0000000cac04723c */ /* 0x050fec0000001804 */
[C---:B------:R-:W-:Y:S01]  /*a850*/  HMMA.16816.F32 R32, R172.reuse, R14, R32 ;  /* 0x0000000eac20723c */ /* 0x040fe20000001820 */
[----:B------:R-:W2:Y:S05]  /*a860*/  LDSM.16.M88.4 R12, [R216+0x4800] ;  /* 0x00480000d80c783b */ /* 0x000eaa0000000200 */
        /* <DEDUP_REMOVED lines=31> */
[----:B------:R-:W5:Y:S05]  /*aa60*/  LDSM.16.M88.4 R180, [R226+0x6000] ;  /* 0x00600000e2b4783b */ /* 0x000f6a0000000200 */
[C---:B----4-:R-:W-:Y:S06]  /*aa70*/  HMMA.16816.F32 R188, R172.reuse, R176, R188 ;  /* 0x000000b0acbc723c */ /* 0x050fec00000018bc */
[----:B------:R-:W-:Y:S01]  /*aa80*/  HMMA.16816.F32 R184, R172, R178, R184 ;  /* 0x000000b2acb8723c */ /* 0x000fe200000018b8 */
[----:B------:R-:W4:Y:S04]  /*aa90*/  LDSM.16.M88.4 R176, [R223+0xe800] ;  /* 0x00e80000dfb0783b */ /* 0x000f280000000200 */
[----:B------:R-:W-:Y:S01]  /*aaa0*/  LDSM.16.M88.4 R172, [R223+0xf000] ;  /* 0x00f00000dfac783b */ /* 0x000fe20000000200 */
[C---:B-1----:R-:W-:Y:S06]  /*aab0*/  HMMA.16816.F32 R4, R196.reuse, R168, R4 ;  /* 0x000000a8c404723c */ /* 0x042fec0000001804 */
[C---:B--2---:R-:W-:Y:S06]  /*aac0*/  HMMA.16816.F32 R28, R196.reuse, R12, R28 ;  /* 0x0000000cc41c723c */ /* 0x044fec000000181c */
[C---:B------:R-:W-:Y:S01]  /*aad0*/  HMMA.16816.F32 R24, R196.reuse, R14, R24 ;  /* 0x0000000ec418723c */ /* 0x040fe20000001818 */
[----:B------:R-:W-:Y:S05]  /*aae0*/  LDSM.16.M88.4 R12, [R225+0x6000] ;  /* 0x00600000e10c783b */ /* 0x000fea0000000200 */
[C---:B---3--:R-:W-:Y:S06]  /*aaf0*/  HMMA.16816.F32 R20, R196.reuse, R8, R20 ;  /* 0x00000008c414723c */ /* 0x048fec0000001814 */
[C---:B------:R-:W-:Y:S01]  /*ab00*/  HMMA.16816.F32 R16, R196.reuse, R10, R16 ;  /* 0x0000000ac410723c */ /* 0x040fe20000001810 */
[----:B------:R-:W1:Y:S05]  /*ab10*/  LDSM.16.M88.4 R8, [R216+0x6000] ;  /* 0x00600000d808783b */ /* 0x000e6a0000000200 */
[----:B------:R-:W-:Y:S01]  /*ab20*/  HMMA.16816.F32 R32, R196, R170, R32 ;  /* 0x000000aac420723c */ /* 0x000fe20000001820 */
[----:B------:R-:W2:Y:S05]  /*ab30*/  LDSM.16.M88.4 R168, [R223+0xf800] ;  /* 0x00f80000dfa8783b */ /* 0x000eaa0000000200 */
[----:B-----5:R-:W-:Y:S06]  /*ab40*/  HMMA.16816.F32 R4, R180, R200, R4 ;  /* 0x000000c8b404723c */ /* 0x020fec0000001804 */
[C---:B------:R-:W-:Y:S06]  /*ab50*/  HMMA.16816.F32 R188, R196.reuse, R192, R188 ;  /* 0x000000c0c4bc723c */ /* 0x040fec00000018bc */
[----:B------:R-:W-:Y:S06]  /*ab60*/  HMMA.16816.F32 R184, R196, R194, R184 ;  /* 0x000000c2c4b8723c */ /* 0x000fec00000018b8 */
[C---:B------:R-:W-:Y:S06]  /*ab70*/  HMMA.16816.F32 R32, R180.reuse, R202, R32 ;  /* 0x000000cab420723c */ /* 0x040fec0000001820 */
[----:B----4-:R-:W-:Y:S06]  /*ab80*/  HMMA.16816.F32 R28, R180, R176, R28 ;  /* 0x000000b0b41c723c */ /* 0x010fec000000181c */
[----:B-1----:R-:W-:Y:S06]  /*ab90*/  HMMA.16816.F32 R4, R12, R8, R4 ;  /* 0x000000080c04723c */ /* 0x002fec0000001804 */
[----:B--2---:R-:W-:Y:S01]  /*aba0*/  HMMA.16816.F32 R188, R180, R168, R188 ;  /* 0x000000a8b4bc723c */ /* 0x004fe200000018bc */
[----:B------:R-:W-:-:S02]  /*abb0*/  IMAD.IADD R9, R242, 0x1, -R0 ;  /* 0x00000001f2097824 */ /* 0x000fc400078e0a00 */
[----:B------:R-:W-:-:S03]  /*abc0*/  IMAD.IADD R8, R239, 0x1, -R0 ;  /* 0x00000001ef087824 */ /* 0x000fc600078e0a00 */
[----:B------:R-:W-:Y:S01]  /*abd0*/  HMMA.16816.F32 R184, R180, R170, R184 ;  /* 0x000000aab4b8723c */ /* 0x000fe200000018b8 */
[----:B------:R-:W1:Y:S01]  /*abe0*/  LDSM.16.M88.4 R168, [R216+0x6800] ;  /* 0x00680000d8a8783b */ /* 0x000e620000000200 */
[----:B------:R-:W-:Y:S02]  /*abf0*/  IABS R166, R9 ;  /* 0x0000000900a67213 */ /* 0x000fe40000000000 */
[----:B------:R-:W-:Y:S02]  /*ac00*/  IABS R9, R8 ;  /* 0x0000000800097213 */ /* 0x000fe40000000000 */
[----:B------:R-:W-:Y:S01]  /*ac10*/  IABS R8, R167 ;  /* 0x000000a700087213 */ /* 0x000fe20000000000 */
[----:B------:R-:W-:Y:S01]  /*ac20*/  HMMA.16816.F32 R32, R12, R10, R32 ;  /* 0x0000000a0c20723c */ /* 0x000fe20000001820 */
[----:B------:R-:W-:Y:S01]  /*ac30*/  I2FP.F32.S32 R166, R166 ;  /* 0x000000a600a67245 */ /* 0x000fe20000201400 */
[----:B------:R-:W-:Y:S01]  /*ac40*/  IMAD.MOV.U32 R167, RZ, RZ, R251 ;  /* 0x000000ffffa77224 */ /* 0x000fe200078e00fb */
[----:B------:R-:W-:-:S02]  /*ac50*/  I2FP.F32.S32 R9, R9 ;  /* 0x0000000900097245 */ /* 0x000fc40000201400 */
[----:B------:R-:W-:Y:S01]  /*ac60*/  I2FP.F32.S32 R8, R8 ;  /* 0x0000000800087245 */ /* 0x000fe20000201400 */
[----:B------:R-:W-:Y:S01]  /*ac70*/  FFMA.FTZ R4, R166, -UR23, R4 ;  /* 0x80000017a6047c23 */ /* 0x000fe20008010004 */
[C---:B------:R-:W-:Y:S01]  /*ac80*/  HMMA.16816.F32 R24, R180.reuse, R178, R24 ;  /* 0x000000b2b418723c */ /* 0x040fe20000001818 */
[----:B------:R-:W-:Y:S01]  /*ac90*/  FFMA.FTZ R6, R9, -UR23, R6 ;  /* 0x8000001709067c23 */ /* 0x000fe20008010006 */
[----:B------:R-:W-:Y:S02]  /*aca0*/  IMAD.IADD R9, R239, 0x1, -R2 ;  /* 0x00000001ef097824 */ /* 0x000fe400078e0a02 */
[----:B------:R-:W-:Y:S01]  /*acb0*/  FFMA.FTZ R5, R8, -UR23, R5 ;  /* 0x8000001708057c23 */ /* 0x000fe20008010005 */
[----:B------:R-:W-:Y:S01]  /*acc0*/  VIADD R8, R0, 0x8 ;  /* 0x0000000800087836 */ /* 0x000fe20000000000 */
[----:B------:R-:W-:Y:S01]  /*acd0*/  HMMA.16816.F32 R20, R180, R172, R20 ;  /* 0x000000acb414723c */ /* 0x000fe20000001814 */
[----:B------:R-:W-:Y:S02]  /*ace0*/  IABS R9, R9 ;  /* 0x0000000900097213 */ /* 0x000fe40000000000 */
[----:B------:R-:W-:-:S02]  /*acf0*/  IMAD.IADD R10, R242, 0x1, -R8 ;  /* 0x00000001f20a7824 */ /* 0x000fc400078e0a08 */
[----:B------:R-:W-:Y:S01]  /*ad00*/  VIADD R11, R0, 0x10 ;  /* 0x00000010000b7836 */ /* 0x000fe20000000000 */
[----:B------:R-:W-:Y:S01]  /*ad10*/  I2FP.F32.S32 R9, R9 ;  /* 0x0000000900097245 */ /* 0x000fe20000201400 */
[----:B------:R-:W-:Y:S01]  /*ad20*/  HMMA.16816.F32 R16, R180, R174, R16 ;  /* 0x000000aeb410723c */ /* 0x000fe20000001810 */
[----:B------:R-:W-:Y:S01]  /*ad30*/  FSEL R172, R5, -INF , !P6 ;  /* 0xff80000005ac7808 */ /* 0x000fe20007000000 */
[----:B------:R-:W-:Y:S01]  /*ad40*/  IMAD.IADD R5, R239, 0x1, -R8 ;  /* 0x00000001ef057824 */ /* 0x000fe200078e0a08 */
[-C--:B------:R-:W-:Y:S01]  /*ad50*/  ISETP.GE.AND P6, PT, R8, R235.reuse, PT ;  /* 0x000000eb0800720c */ /* 0x080fe20003fc6270 */
[----:B------:R-:W-:Y:S01]  /*ad60*/  FFMA.FTZ R7, R9, -UR23, R7 ;  /* 0x8000001709077c23 */ /* 0x000fe20008010007 */
[----:B------:R-:W-:Y:S01]  /*ad70*/  IABS R10, R10 ;  /* 0x0000000a000a7213 */ /* 0x000fe20000000000 */
[----:B------:R-:W-:Y:S01]  /*ad80*/  IMAD.IADD R166, R242, 0x1, -R11 ;  /* 0x00000001f2a67824 */ /* 0x000fe200078e0a0b */
[----:B------:R-:W-:Y:S01]  /*ad90*/  FSEL R181, R4, -INF , !P1 ;  /* 0xff80000004b57808 */ /* 0x000fe20004800000 */
[----:B------:R-:W-:Y:S01]  /*ada0*/  VIADD R4, R0, 0x9 ;  /* 0x0000000900047836 */ /* 0x000fe20000000000 */
[----:B------:R-:W-:Y:S01]  /*adb0*/  ISETP.GE.AND P1, PT, R2, R235, PT ;  /* 0x000000eb0200720c */ /* 0x000fe20003f26270 */
[----:B------:R-:W-:Y:S01]  /*adc0*/  VIADD R9, R0, 0x11 ;  /* 0x0000001100097836 */ /* 0x000fe20000000000 */
[----:B------:R-:W-:-:S02]  /*add0*/  ISETP.LT.OR P6, PT, R8, R238, P6 ;  /* 0x000000ee0800720c */ /* 0x000fc400037c1670 */
[----:B------:R-:W-:Y:S02]  /*ade0*/  ISETP.LT.OR P1, PT, R2, R238, P1 ;  /* 0x000000ee0200720c */ /* 0x000fe40000f21670 */
[----:B------:R-:W-:Y:S01]  /*adf0*/  FSEL R2, R6, -INF , !P0 ;  /* 0xff80000006027808 */ /* 0x000fe20004000000 */
[----:B------:R-:W-:Y:S01]  /*ae00*/  IMAD.IADD R6, R242, 0x1, -R4 ;  /* 0x00000001f2067824 */ /* 0x000fe200078e0a04 */
[C---:B------:R-:W-:Y:S01]  /*ae10*/  ISETP.GE.AND P0, PT, R8.reuse, R240, PT ;  /* 0x000000f00800720c */ /* 0x040fe20003f06270 */
[C---:B-1----:R-:W-:Y:S01]  /*ae20*/  HMMA.16816.F32 R28, R12.reuse, R168, R28 ;  /* 0x000000a80c1c723c */ /* 0x042fe2000000181c */
[----:B------:R-:W-:Y:S02]  /*ae30*/  IABS R5, R5 ;  /* 0x0000000500057213 */ /* 0x000fe40000000000 */
[----:B------:R-:W-:Y:S02]  /*ae40*/  ISETP.LT.OR P0, PT, R8, R241, P0 ;  /* 0x000000f10800720c */ /* 0x000fe40000701670 */
[----:B------:R-:W-:Y:S01]  /*ae50*/  IABS R6, R6 ;  /* 0x0000000600067213 */ /* 0x000fe20000000000 */
[----:B------:R-:W-:Y:S01]  /*ae60*/  HMMA.16816.F32 R24, R12, R170, R24 ;  /* 0x000000aa0c18723c */ /* 0x000fe20000001818 */
[----:B------:R-:W-:Y:S01]  /*ae70*/  I2FP.F32.S32 R8, R10 ;  /* 0x0000000a00087245 */ /* 0x000fe20000201400 */
[----:B------:R-:W-:Y:S01]  /*ae80*/  IMAD.IADD R10, R242, 0x1, -R9 ;  /* 0x00000001f20a7824 */ /* 0x000fe200078e0a09 */
[----:B------:R-:W-:-:S02]  /*ae90*/  I2FP.F32.S32 R6, R6 ;  /* 0x0000000600067245 */ /* 0x000fc40000201400 */
[----:B------:R-:W-:Y:S01]  /*aea0*/  I2FP.F32.S32 R5, R5 ;  /* 0x0000000500057245 */ /* 0x000fe20000201400 */
[----:B------:R-:W-:Y:S01]  /*aeb0*/  FFMA.FTZ R8, R8, -UR23, R32 ;  /* 0x8000001708087c23 */ /* 0x000fe20008010020 */
[----:B------:R-:W-:Y:S01]  /*aec0*/  FSEL R183, R7, -INF , !P1 ;  /* 0xff80000007b77808 */ /* 0x000fe20004800000 */
[----:B------:R-:W-:Y:S01]  /*aed0*/  FFMA.FTZ R6, R6, -UR23, R33 ;  /* 0x8000001706067c23 */ /* 0x000fe20008010021 */
[----:B------:R-:W-:Y:S01]  /*aee0*/  ISETP.GE.AND P1, PT, R4, R240, PT ;  /* 0x000000f00400720c */ /* 0x000fe20003f26270 */
[----:B------:R-:W-:Y:S01]  /*aef0*/  FFMA.FTZ R5, R5, -UR23, R34 ;  /* 0x8000001705057c23 */ /* 0x000fe20008010022 */
[----:B------:R-:W-:Y:S01]  /*af00*/  FSEL R33, R8, -INF , !P0 ;  /* 0xff80000008217808 */ /* 0x000fe20004000000 */
[C---:B------:R-:W-:Y:S01]  /*af10*/  IMAD.IADD R34, R239.reuse, 0x1, -R4 ;  /* 0x00000001ef227824 */ /* 0x040fe200078e0a04 */
[C---:B------:R-:W-:Y:S01]  /*af20*/  ISETP.GE.AND P0, PT, R4.reuse, R235, PT ;  /* 0x000000eb0400720c */ /* 0x040fe20003f06270 */
[----:B------:R-:W-:Y:S01]  /*af30*/  IMAD.IADD R8, R239, 0x1, -R11 ;  /* 0x00000001ef087824 */ /* 0x000fe200078e0a0b */
[----:B------:R-:W-:-:S02]  /*af40*/  ISETP.LT.OR P1, PT, R4, R241, P1 ;  /* 0x000000f10400720c */ /* 0x000fc40000f21670 */
[----:B------:R-:W-:Y:S02]  /*af50*/  ISETP.LT.OR P0, PT, R4, R238, P0 ;  /* 0x000000ee0400720c */ /* 0x000fe40000701670 */
[----:B------:R-:W-:Y:S02]  /*af60*/  FSEL R182, R5, -INF , !P6 ;  /* 0xff80000005b67808 */ /* 0x000fe40007000000 */
[----:B------:R-:W-:Y:S02]  /*af70*/  FSEL R32, R6, -INF , !P1 ;  /* 0xff80000006207808 */ /* 0x000fe40004800000 */
[----:B------:R-:W1:Y:S01]  /*af80*/  LDSM.16.M88.4 R4, [R216+0x7000] ;  /* 0x00700000d804783b */ /* 0x000e620000000200 */
[----:B------:R-:W-:Y:S02]  /*af90*/  IABS R34, R34 ;  /* 0x0000002200227213 */ /* 0x000fe40000000000 */
[C---:B------:R-:W-:Y:S02]  /*afa0*/  ISETP.GE.AND P6, PT, R11.reuse, R240, PT ;  /* 0x000000f00b00720c */ /* 0x040fe40003fc6270 */
[----:B------:R-:W-:-:S02]  /*afb0*/  ISETP.GE.AND P1, PT, R11, R235, PT ;  /* 0x000000eb0b00720c */ /* 0x000fc40003f26270 */
[----:B------:R-:W-:Y:S02]  /*afc0*/  IABS R166, R166 ;  /* 0x000000a600a67213 */ /* 0x000fe40000000000 */
[----:B------:R-:W-:Y:S02]  /*afd0*/  I2FP.F32.S32 R34, R34 ;  /* 0x0000002200227245 */ /* 0x000fe40000201400 */
[C---:B------:R-:W-:Y:S02]  /*afe0*/  ISETP.LT.OR P6, PT, R11.reuse, R241, P6 ;  /* 0x000000f10b00720c */ /* 0x040fe400037c1670 */
[----:B------:R-:W-:Y:S01]  /*aff0*/  ISETP.LT.OR P1, PT, R11, R238, P1 ;  /* 0x000000ee0b00720c */ /* 0x000fe20000f21670 */
[----:B------:R-:W-:Y:S01]  /*b000*/  FFMA.FTZ R35, R34, -UR23, R35 ;  /* 0x8000001722237c23 */ /* 0x000fe20008010023 */
[----:B------:R-:W-:Y:S01]  /*b010*/  IABS R8, R8 ;  /* 0x0000000800087213 */ /* 0x000fe20000000000 */
[----:B------:R-:W-:Y:S01]  /*b020*/  IMAD.IADD R34, R239, 0x1, -R9 ;  /* 0x00000001ef227824 */ /* 0x000fe200078e0a09 */
[----:B------:R-:W-:-:S02]  /*b030*/  I2FP.F32.S32 R11, R166 ;  /* 0x000000a6000b7245 */ /* 0x000fc40000201400 */
[----:B------:R-:W-:Y:S02]  /*b040*/  IABS R10, R10 ;  /* 0x0000000a000a7213 */ /* 0x000fe40000000000 */
[----:B------:R-:W-:Y:S01]  /*b050*/  I2FP.F32.S32 R8, R8 ;  /* 0x0000000800087245 */ /* 0x000fe20000201400 */
[----:B------:R-:W-:Y:S01]  /*b060*/  FFMA.FTZ R11, R11, -UR23, R28 ;  /* 0x800000170b0b7c23 */ /* 0x000fe2000801001c */
[----:B------:R-:W-:Y:S02]  /*b070*/  I2FP.F32.S32 R10, R10 ;  /* 0x0000000a000a7245 */ /* 0x000fe40000201400 */
[----:B------:R-:W-:Y:S01]  /*b080*/  FSEL R170, R35, -INF , !P0 ;  /* 0xff80000023aa7808 */ /* 0x000fe20004000000 */
[----:B------:R-:W-:Y:S02]  /*b090*/  VIADD R35, R0, 0x18 ;  /* 0x0000001800237836 */ /* 0x000fe40000000000 */
[----:B------:R-:W-:Y:S01]  /*b0a0*/  FFMA.FTZ R28, R8, -UR23, R30 ;  /* 0x80000017081c7c23 */ /* 0x000fe2000801001e */
[----:B------:R-:W-:Y:S01]  /*b0b0*/  FSEL R30, R11, -INF , !P6 ;  /* 0xff8000000b1e7808 */ /* 0x000fe20007000000 */
[----:B------:R-:W-:Y:S01]  /*b0c0*/  FFMA.FTZ R29, R10, -UR23, R29 ;  /* 0x800000170a1d7c23 */ /* 0x000fe2000801001d */
[--C-:B------:R-:W-:Y:S01]  /*b0d0*/  IMAD.IADD R11, R242, 0x1, -R35.reuse ;  /* 0x00000001f20b7824 */ /* 0x100fe200078e0a23 */
[----:B------:R-:W-:Y:S01]  /*b0e0*/  ISETP.GE.AND P0, PT, R9, R240, PT ;  /* 0x000000f00900720c */ /* 0x000fe20003f06270 */
[----:B------:R-:W-:Y:S01]  /*b0f0*/  IMAD.IADD R10, R239, 0x1, -R35 ;  /* 0x00000001ef0a7824 */ /* 0x000fe200078e0a23 */
[----:B------:R-:W-:Y:S01]  /*b100*/  ISETP.GE.AND P6, PT, R9, R235, PT ;  /* 0x000000eb0900720c */ /* 0x000fe20003fc6270 */
[----:B------:R-:W-:Y:S01]  /*b110*/  VIADD R8, R0, 0x19 ;  /* 0x0000001900087836 */ /* 0x000fe20000000000 */
[----:B------:R-:W-:-:S02]  /*b120*/  IABS R34, R34 ;  /* 0x0000002200227213 */ /* 0x000fc40000000000 */
[----:B------:R-:W-:Y:S01]  /*b130*/  ISETP.LT.OR P0, PT, R9, R241, P0 ;  /* 0x000000f10900720c */ /* 0x000fe20000701670 */
[--C-:B------:R-:W-:Y:S01]  /*b140*/  IMAD.IADD R166, R239, 0x1, -R8.reuse ;  /* 0x00000001efa67824 */ /* 0x100fe200078e0a08 */
[----:B------:R-:W-:Y:S01]  /*b150*/  ISETP.LT.OR P6, PT, R9, R238, P6 ;  /* 0x000000ee0900720c */ /* 0x000fe200037c1670 */
[----:B------:R-:W-:Y:S01]  /*b160*/  IMAD.IADD R9, R242, 0x1, -R8 ;  /* 0x00000001f2097824 */ /* 0x000fe200078e0a08 */
[----:B------:R-:W-:Y:S01]  /*b170*/  IABS R11, R11 ;  /* 0x0000000b000b7213 */ /* 0x000fe20000000000 */
[C---:B-1----:R-:W-:Y:S01]  /*b180*/  HMMA.16816.F32 R20, R12.reuse, R4, R20 ;  /* 0x000000040c14723c */ /* 0x042fe20000001814 */
[----:B------:R-:W-:Y:S02]  /*b190*/  IABS R10, R10 ;  /* 0x0000000a000a7213 */ /* 0x000fe40000000000 */
[----:B------:R-:W-:Y:S02]  /*b1a0*/  I2FP.F32.S32 R34, R34 ;  /* 0x0000002200227245 */ /* 0x000fe40000201400 */
[----:B------:R-:W-:Y:S01]  /*b1b0*/  I2FP.F32.S32 R11, R11 ;  /* 0x0000000b000b7245 */ /* 0x000fe20000201400 */
[----:B------:R-:W-:Y:S01]  /*b1c0*/  HMMA.16816.F32 R16, R12, R6, R16 ;  /* 0x000000060c10723c */ /* 0x000fe20000001810 */
[----:B------:R-:W-:Y:S01]  /*b1d0*/  FSEL R28, R28, -INF , !P1 ;  /* 0xff8000001c1c7808 */ /* 0x000fe20004800000 */
[----:B------:R-:W-:Y:S01]  /*b1e0*/  FFMA.FTZ R31, R34, -UR23, R31 ;  /* 0x80000017221f7c23 */ /* 0x000fe2000801001f */
[----:B------:R-:W-:Y:S01]  /*b1f0*/  I2FP.F32.S32 R10, R10 ;  /* 0x0000000a000a7245 */ /* 0x000fe20000201400 */
[----:B------:R-:W-:Y:S01]  /*b200*/  FFMA.FTZ R11, R11, -UR23, R24 ;  /* 0x800000170b0b7c23 */ /* 0x000fe20008010018 */
[----:B------:R-:W-:Y:S01]  /*b210*/  ISETP.GE.AND P1, PT, R35, R240, PT ;  /* 0x000000f02300720c */ /* 0x000fe20003f26270 */
[----:B------:R-:W-:Y:S01]  /*b220*/  VIADD R5, R0, 0x20 ;  /* 0x0000002000057836 */ /* 0x000fe20000000000 */
[----:B------:R-:W-:Y:S01]  /*b230*/  IABS R9, R9 ;  /* 0x0000000900097213 */ /* 0x000fe20000000000 */
[----:B------:R-:W-:Y:S01]  /*b240*/  FFMA.FTZ R10, R10, -UR23, R26 ;  /* 0x800000170a0a7c23 */ /* 0x000fe2000801001a */
[----:B------:R-:W-:Y:S01]  /*b250*/  FSEL R29, R29, -INF , !P0 ;  /* 0xff8000001d1d7808 */ /* 0x000fe20004000000 */
[C---:B------:R-:W-:Y:S01]  /*b260*/  VIADD R4, R0.reuse, 0x21 ;  /* 0x0000002100047836 */ /* 0x040fe20000000000 */
[C---:B------:R-:W-:Y:S01]  /*b270*/  ISETP.LT.OR P1, PT, R35.reuse, R241, P1 ;  /* 0x000000f12300720c */ /* 0x040fe20000f21670 */
[----:B------:R-:W-:Y:S01]  /*b280*/  VIADD R7, R0, 0x28 ;  /* 0x0000002800077836 */ /* 0x000fe20000000000 */
[----:B------:R-:W-:Y:S01]  /*b290*/  I2FP.F32.S32 R9, R9 ;  /* 0x0000000900097245 */ /* 0x000fe20000201400 */
[----:B------:R-:W-:Y:S01]  /*b2a0*/  IMAD.IADD R34, R242, 0x1, -R4 ;  /* 0x00000001f2227824 */ /* 0x000fe200078e0a04 */
[----:B------:R-:W-:-:S02]  /*b2b0*/  ISETP.GE.AND P0, PT, R35, R235, PT ;  /* 0x000000eb2300720c */ /* 0x000fc40003f06270 */
[----:B------:R-:W-:Y:S01]  /*b2c0*/  FSEL R26, R31, -INF , !P6 ;  /* 0xff8000001f1a7808 */ /* 0x000fe20007000000 */
[----:B------:R-:W-:Y:S01]  /*b2d0*/  FFMA.FTZ R25, R9, -UR23, R25 ;  /* 0x8000001709197c23 */ /* 0x000fe20008010019 */
[----:B------:R-:W-:Y:S02]  /*b2e0*/  ISETP.GE.AND P6, PT, R8, R240, PT ;  /* 0x000000f00800720c */ /* 0x000fe40003fc6270 */
[----:B------:R-:W-:Y:S02]  /*b2f0*/  FSEL R31, R11, -INF , !P1 ;  /* 0xff8000000b1f7808 */ /* 0x000fe40004800000 */
[----:B------:R-:W-:Y:S01]  /*b300*/  ISETP.LT.OR P0, PT, R35, R238, P0 ;  /* 0x000000ee2300720c */ /* 0x000fe20000701670 */
[----:B------:R-:W-:Y:S01]  /*b310*/  IMAD.IADD R35, R242, 0x1, -R5 ;  /* 0x00000001f2237824 */ /* 0x000fe200078e0a05 */
[C---:B------:R-:W-:Y:S02]  /*b320*/  ISETP.GE.AND P1, PT, R8.reuse, R235, PT ;  /* 0x000000eb0800720c */ /* 0x040fe40003f26270 */
[----:B------:R-:W-:-:S02]  /*b330*/  ISETP.LT.OR P6, PT, R8, R241, P6 ;  /* 0x000000f10800720c */ /* 0x000fc400037c1670 */
[----:B------:R-:W-:Y:S02]  /*b340*/  FSEL R24, R10, -INF , !P0 ;  /* 0xff8000000a187808 */ /* 0x000fe40004000000 */
[----:B------:R-:W-:Y:S02]  /*b350*/  ISETP.LT.OR P1, PT, R8, R238, P1 ;  /* 0x000000ee0800720c */ /* 0x000fe40000f21670 */
[----:B------:R-:W-:Y:S01]  /*b360*/  FSEL R25, R25, -INF , !P6 ;  /* 0xff80000019197808 */ /* 0x000fe20007000000 */
[----:B------:R-:W1:Y:S01]  /*b370*/  LDSM.16.M88.4 R8, [R216+0x7800] ;  /* 0x00780000d808783b */ /* 0x000e620000000200 */
[----:B------:R-:W-:Y:S01]  /*b380*/  ISETP.GE.AND P0, PT, R5, R240, PT ;  /* 0x000000f00500720c */ /* 0x000fe20003f06270 */
[----:B------:R-:W-:-:S04]  /*b390*/  DEPBAR.LE SB0, 0x0 ;  /* 0x000080000000791a */ /* 0x000fc80000000000 */
[----:B------:R-:W-:Y:S01]  /*b3a0*/  BAR.SYNC.DEFER_BLOCKING 0x0 ;  /* 0x0000000000007b1d */ /* 0x000fe20000010000 */
[C---:B------:R-:W-:Y:S02]  /*b3b0*/  ISETP.GE.AND P6, PT, R5.reuse, R235, PT ;  /* 0x000000eb0500720c */ /* 0x040fe40003fc6270 */
[C---:B------:R-:W-:Y:S02]  /*b3c0*/  ISETP.LT.OR P0, PT, R5.reuse, R241, P0 ;  /* 0x000000f10500720c */ /* 0x040fe40000701670 */
[----:B------:R-:W-:Y:S01]  /*b3d0*/  ISETP.LT.OR P6, PT, R5, R238, P6 ;  /* 0x000000ee0500720c */ /* 0x000fe200037c1670 */
[----:B------:R-:W-:Y:S01]  /*b3e0*/  IMAD.IADD R5, R239, 0x1, -R5 ;  /* 0x00000001ef057824 */ /* 0x000fe200078e0a05 */
[----:B------:R-:W-:Y:S02]  /*b3f0*/  IABS R166, R166 ;  /* 0x000000a600a67213 */ /* 0x000fe40000000000 */
[----:B------:R-:W-:Y:S02]  /*b400*/  IABS R35, R35 ;  /* 0x0000002300237213 */ /* 0x000fe40000000000 */
[----:B------:R-:W-:-:S02]  /*b410*/  I2FP.F32.S32 R166, R166 ;  /* 0x000000a600a67245 */ /* 0x000fc40000201400 */
[----:B------:R-:W-:Y:S02]  /*b420*/  IABS R5, R5 ;  /* 0x0000000500057213 */ /* 0x000fe40000000000 */
[----:B------:R-:W-:Y:S01]  /*b430*/  I2FP.F32.S32 R35, R35 ;  /* 0x0000002300237245 */ /* 0x000fe20000201400 */
[----:B------:R-:W-:Y:S01]  /*b440*/  FFMA.FTZ R27, R166, -UR23, R27 ;  /* 0x80000017a61b7c23 */ /* 0x000fe2000801001b */
[----:B------:R-:W-:Y:S01]  /*b450*/  IABS R34, R34 ;  /* 0x0000002200227213 */ /* 0x000fe20000000000 */
[----:B------:R-:W-:Y:S01]  /*b460*/  IMAD.MOV.U32 R166, RZ, RZ, R250 ;  /* 0x000000ffffa67224 */ /* 0x000fe200078e00fa */
[----:B------:R-:W-:Y:S01]  /*b470*/  I2FP.F32.S32 R5, R5 ;  /* 0x0000000500057245 */ /* 0x000fe20000201400 */
[----:B------:R-:W-:Y:S01]  /*b480*/  FFMA.FTZ R35, R35, -UR23, R20 ;  /* 0x8000001723237c23 */ /* 0x000fe20008010014 */
[----:B------:R-:W-:Y:S02]  /*b490*/  I2FP.F32.S32 R34, R34 ;  /* 0x0000002200227245 */ /* 0x000fe40000201400 */
[----:B------:R-:W-:Y:S01]  /*b4a0*/  FSEL R20, R27, -INF , !P1 ;  /* 0xff8000001b147808 */ /* 0x000fe20004800000 */
[----:B------:R-:W-:Y:S01]  /*b4b0*/  FFMA.FTZ R22, R5, -UR23, R22 ;  /* 0x8000001705167c23 */ /* 0x000fe20008010016 */
[----:B------:R-:W-:Y:S01]  /*b4c0*/  ISETP.GE.AND P1, PT, R4, R240, PT ;  /* 0x000000f00400720c */ /* 0x000fe20003f26270 */
[----:B------:R-:W-:Y:S01]  /*b4d0*/  FFMA.FTZ R34, R34, -UR23, R21 ;  /* 0x8000001722227c23 */ /* 0x000fe20008010015 */
[----:B------:R-:W-:Y:S01]  /*b4e0*/  IMAD.IADD R21, R239, 0x1, -R4 ;  /* 0x00000001ef157824 */ /* 0x000fe200078e0a04 */
[----:B------:R-:W-:Y:S01]  /*b4f0*/  FSEL R198, R35, -INF , !P0 ;  /* 0xff80000023c67808 */ /* 0x000fe20004000000 */
[----:B------:R-:W-:Y:S01]  /*b500*/  VIADD R5, R0, 0x29 ;  /* 0x0000002900057836 */ /* 0x000fe20000000000 */
[----:B------:R-:W-:-:S02]  /*b510*/  ISETP.LT.OR P1, PT, R4, R241, P1 ;  /* 0x000000f10400720c */ /* 0x000fc40000f21670 */
[----:B------:R-:W-:Y:S01]  /*b520*/  FSEL R193, R22, -INF , !P6 ;  /* 0xff80000016c17808 */ /* 0x000fe20007000000 */
[----:B------:R-:W-:Y:S01]  /*b530*/  IMAD.IADD R22, R242, 0x1, -R7 ;  /* 0x00000001f2167824 */ /* 0x000fe200078e0a07 */
[-C--:B------:R-:W-:Y:S01]  /*b540*/  ISETP.GE.AND P0, PT, R4, R235.reuse, PT ;  /* 0x000000eb0400720c */ /* 0x080fe20003f06270 */
[--C-:B------:R-:W-:Y:S01]  /*b550*/  IMAD.IADD R6, R242, 0x1, -R5.reuse ;  /* 0x00000001f2067824 */ /* 0x100fe200078e0a05 */
[----:B------:R-:W-:Y:S01]  /*b560*/  FSEL R196, R34, -INF , !P1 ;  /* 0xff80000022c47808 */ /* 0x000fe20004800000 */
[C---:B-1----:R-:W-:Y:S01]  /*b570*/  HMMA.16816.F32 R188, R12.reuse, R8, R188 ;  /* 0x000000080cbc723c */ /* 0x042fe200000018bc */
[C---:B------:R-:W-:Y:S02]  /*b580*/  ISETP.GE.AND P6, PT, R7.reuse, R240, PT ;  /* 0x000000f00700720c */ /* 0x040fe40003fc6270 */
[----:B------:R-:W-:Y:S02]  /*b590*/  ISETP.GE.AND P1, PT, R7, R235, PT ;  /* 0x000000eb0700720c */ /* 0x000fe40003f26270 */
[----:B------:R-:W-:Y:S01]  /*b5a0*/  IABS R21, R21 ;  /* 0x0000001500157213 */ /* 0x000fe20000000000 */
[----:B------:R-:W-:Y:S01]  /*b5b0*/  HMMA.16816.F32 R184, R12, R10, R184 ;  /* 0x0000000a0cb8723c */ /* 0x000fe200000018b8 */
[----:B------:R-:W-:Y:S01]  /*b5c0*/  IABS R22, R22 ;  /* 0x0000001600167213 */ /* 0x000fe20000000000 */
[C---:B------:R-:W-:Y:S01]  /*b5d0*/  IMAD.IADD R8, R239.reuse, 0x1, -R5 ;  /* 0x00000001ef087824 */ /* 0x040fe200078e0a05 */
[----:B------:R-:W-:Y:S01]  /*b5e0*/  ISETP.LT.OR P0, PT, R4, R238, P0 ;  /* 0x000000ee0400720c */ /* 0x000fe20000701670 */
[----:B------:R-:W-:Y:S01]  /*b5f0*/  IMAD.IADD R4, R239, 0x1, -R7 ;  /* 0x00000001ef047824 */ /* 0x000fe200078e0a07 */
[----:B------:R-:W-:-:S02]  /*b600*/  ISETP.LT.OR P6, PT, R7, R241, P6 ;  /* 0x000000f10700720c */ /* 0x000fc400037c1670 */
[----:B------:R-:W-:Y:S02]  /*b610*/  I2FP.F32.S32 R21, R21 ;  /* 0x0000001500157245 */ /* 0x000fe40000201400 */
[----:B------:R-:W-:Y:S02]  /*b620*/  ISETP.LT.OR P1, PT, R7, R238, P1 ;  /* 0x000000ee0700720c */ /* 0x000fe40000f21670 */
[----:B------:R-:W-:Y:S01]  /*b630*/  I2FP.F32.S32 R7, R22 ;  /* 0x0000001600077245 */ /* 0x000fe20000201400 */
[----:B------:R-:W-:Y:S01]  /*b640*/  FFMA.FTZ R23, R21, -UR23, R23 ;  /* 0x8000001715177c23 */ /* 0x000fe20008010017 */
[----:B------:R-:W-:Y:S02]  /*b650*/  IABS R4, R4 ;  /* 0x0000000400047213 */ /* 0x000fe40000000000 */
[----:B------:R-:W-:Y:S01]  /*b660*/  IABS R6, R6 ;  /* 0x0000000600067213 */ /* 0x000fe20000000000 */
[----:B------:R-:W-:Y:S01]  /*b670*/  FFMA.FTZ R7, R7, -UR23, R16 ;  /* 0x8000001707077c23 */ /* 0x000fe20008010010 */
[----:B------:R-:W-:-:S02]  /*b680*/  I2FP.F32.S32 R4, R4 ;  /* 0x0000000400047245 */ /* 0x000fc40000201400 */
[----:B------:R-:W-:Y:S02]  /*b690*/  I2FP.F32.S32 R6, R6 ;  /* 0x0000000600067245 */ /* 0x000fe40000201400 */
[----:B------:R-:W-:Y:S01]  /*b6a0*/  FSEL R194, R23, -INF , !P0 ;  /* 0xff80000017c27808 */ /* 0x000fe20004000000 */
[----:B------:R-:W-:Y:S01]  /*b6b0*/  FFMA.FTZ R18, R4, -UR23, R18 ;  /* 0x8000001704127c23 */ /* 0x000fe20008010012 */
[----:B------:R-:W-:Y:S01]  /*b6c0*/  ISETP.GE.AND P0, PT, R5, R240, PT ;  /* 0x000000f00500720c */ /* 0x000fe20003f06270 */
[----:B------:R-:W-:Y:S01]  /*b6d0*/  FFMA.FTZ R6, R6, -UR23, R17 ;  /* 0x8000001706067c23 */ /* 0x000fe20008010011 */
[----:B------:R-:W-:Y:S01]  /*b6e0*/  FSEL R197, R7, -INF , !P6 ;  /* 0xff80000007c57808 */ /* 0x000fe20007000000 */
[C---:B------:R-:W-:Y:S01]  /*b6f0*/  VIADD R7, R0.reuse, 0x30 ;  /* 0x0000003000077836 */ /* 0x040fe20000000000 */
[C---:B------:R-:W-:Y:S01]  /*b700*/  ISETP.LT.OR P0, PT, R5.reuse, R241, P0 ;  /* 0x000000f10500720c */ /* 0x040fe20000701670 */
[----:B------:R-:W-:Y:S01]  /*b710*/  VIADD R4, R0, 0x31 ;  /* 0x0000003100047836 */ /* 0x000fe20000000000 */
[----:B------:R-:W-:Y:S01]  /*b720*/  ISETP.GE.AND P6, PT, R5, R235, PT ;  /* 0x000000eb0500720c */ /* 0x000fe20003fc6270 */
[----:B------:R-:W-:Y:S01]  /*b730*/  IMAD.IADD R9, R242, 0x1, -R7 ;  /* 0x00000001f2097824 */ /* 0x000fe200078e0a07 */
[----:B------:R-:W-:-:S02]  /*b740*/  FSEL R192, R18, -INF , !P1 ;  /* 0xff80000012c07808 */ /* 0x000fc40004800000 */
[----:B------:R-:W-:Y:S01]  /*b750*/  FSEL R195, R6, -INF , !P0 ;  /* 0xff80000006c37808 */ /* 0x000fe20004000000 */
[----:B------:R-:W-:Y:S01]  /*b760*/  IMAD.IADD R6, R242, 0x1, -R4 ;  /* 0x00000001f2067824 */ /* 0x000fe200078e0a04 */
[C---:B------:R-:W-:Y:S02]  /*b770*/  ISETP.GE.AND P1, PT, R7.reuse, R240, PT ;  /* 0x000000f00700720c */ /* 0x040fe40003f26270 */
[----:B------:R-:W-:Y:S02]  /*b780*/  ISETP.GE.AND P0, PT, R7, R235, PT ;  /* 0x000000eb0700720c */ /* 0x000fe40003f06270 */
[----:B------:R-:W-:Y:S02]  /*b790*/  IABS R8, R8 ;  /* 0x0000000800087213 */ /* 0x000fe40000000000 */
[----:B------:R-:W-:Y:S02]  /*b7a0*/  IABS R9, R9 ;  /* 0x0000000900097213 */ /* 0x000fe40000000000 */
[----:B------:R-:W-:Y:S01]  /*b7b0*/  ISETP.LT.OR P6, PT, R5, R238, P6 ;  /* 0x000000ee0500720c */ /* 0x000fe200037c1670 */
[----:B------:R-:W-:Y:S01]  /*b7c0*/  IMAD.IADD R5, R239, 0x1, -R7 ;  /* 0x00000001ef057824 */ /* 0x000fe200078e0a07 */
[----:B------:R-:W-:-:S02]  /*b7d0*/  ISETP.LT.OR P1, PT, R7, R241, P1 ;  /* 0x000000f10700720c */ /* 0x000fc40000f21670 */
[----:B------:R-:W-:Y:S02]  /*b7e0*/  ISETP.LT.OR P0, PT, R7, R238, P0 ;  /* 0x000000ee0700720c */ /* 0x000fe40000701670 */
[----:B------:R-:W-:Y:S02]  /*b7f0*/  IABS R6, R6 ;  /* 0x0000000600067213 */ /* 0x000fe40000000000 */
[----:B------:R-:W-:Y:S02]  /*b800*/  I2FP.F32.S32 R8, R8 ;  /* 0x0000000800087245 */ /* 0x000fe40000201400 */
[----:B------:R-:W-:Y:S02]  /*b810*/  I2FP.F32.S32 R7, R9 ;  /* 0x0000000900077245 */ /* 0x000fe40000201400 */
[----:B------:R-:W-:Y:S01]  /*b820*/  I2FP.F32.S32 R6, R6 ;  /* 0x0000000600067245 */ /* 0x000fe20000201400 */
[----:B------:R-:W-:Y:S01]  /*b830*/  FFMA.FTZ R19, R8, -UR23, R19 ;  /* 0x8000001708137c23 */ /* 0x000fe20008010013 */
[----:B------:R-:W-:Y:S01]  /*b840*/  IABS R5, R5 ;  /* 0x0000000500057213 */ /* 0x000fe20000000000 */
[----:B------:R-:W-:Y:S01]  /*b850*/  FFMA.FTZ R7, R7, -UR23, R188 ;  /* 0x8000001707077c23 */ /* 0x000fe200080100bc */
[----:B------:R-:W-:-:S02]  /*b860*/  IMAD.IADD R8, R239, 0x1, -R4 ;  /* 0x00000001ef087824 */ /* 0x000fc400078e0a04 */
[----:B------:R-:W-:Y:S01]  /*b870*/  FFMA.FTZ R6, R6, -UR23, R189 ;  /* 0x8000001706067c23 */ /* 0x000fe200080100bd */
[----:B------:R-:W-:Y:S02]  /*b880*/  I2FP.F32.S32 R5, R5 ;  /* 0x0000000500057245 */ /* 0x000fe40000201400 */
[----:B------:R-:W-:Y:S02]  /*b890*/  FSEL R189, R19, -INF , !P6 ;  /* 0xff80000013bd7808 */ /* 0x000fe40007000000 */
[----:B------:R-:W-:Y:S01]  /*b8a0*/  FSEL R180, R7, -INF , !P1 ;  /* 0xff80000007b47808 */ /* 0x000fe20004800000 */
[----:B------:R-:W-:Y:S01]  /*b8b0*/  VIADD R7, R0, 0x38 ;  /* 0x0000003800077836 */ /* 0x000fe20000000000 */
[C---:B------:R-:W-:Y:S01]  /*b8c0*/  ISETP.GE.AND P6, PT, R4.reuse, R240, PT ;  /* 0x000000f00400720c */ /* 0x040fe20003fc6270 */
[----:B------:R-:W-:Y:S01]  /*b8d0*/  FFMA.FTZ R5, R5, -UR23, R190 ;  /* 0x8000001705057c23 */ /* 0x000fe200080100be */
[----:B------:R-:W-:Y:S01]  /*b8e0*/  ISETP.GE.AND P1, PT, R4, R235, PT ;  /* 0x000000eb0400720c */ /* 0x000fe20003f26270 */
[--C-:B------:R-:W-:Y:S01]  /*b8f0*/  IMAD.IADD R9, R242, 0x1, -R7.reuse ;  /* 0x00000001f2097824 */ /* 0x100fe200078e0a07 */
[----:B------:R-:W-:Y:S01]  /*b900*/  ISETP.LT.OR P6, PT, R4, R241, P6 ;  /* 0x000000f10400720c */ /* 0x000fe200037c1670 */
[----:B------:R-:W-:Y:S01]  /*b910*/  VIADD R0, R0, 0x39 ;  /* 0x0000003900007836 */ /* 0x000fe20000000000 */
[----:B------:R-:W-:Y:S01]  /*b920*/  ISETP.LT.OR P1, PT, R4, R238, P1 ;  /* 0x000000ee0400720c */ /* 0x000fe20000f21670 */
[----:B------:R-:W-:Y:S01]  /*b930*/  IMAD.IADD R4, R239, 0x1, -R7 ;  /* 0x00000001ef047824 */ /* 0x000fe200078e0a07 */
[----:B------:R-:W-:-:S02]  /*b940*/  FSEL R175, R5, -INF , !P0 ;  /* 0xff80000005af7808 */ /* 0x000fc40004000000 */
[----:B------:R-:W-:Y:S01]  /*b950*/  FSEL R179, R6, -INF , !P6 ;  /* 0xff80000006b37808 */ /* 0x000fe20007000000 */
[----:B------:R-:W-:Y:S01]  /*b960*/  IMAD.IADD R6, R242, 0x1, -R0 ;  /* 0x00000001f2067824 */ /* 0x000fe200078e0a00 */
[C---:B------:R-:W-:Y:S02]  /*b970*/  ISETP.GE.AND P0, PT, R7.reuse, R240, PT ;  /* 0x000000f00700720c */ /* 0x040fe40003f06270 */
[----:B------:R-:W-:Y:S02]  /*b980*/  IABS R5, R9 ;  /* 0x0000000900057213 */ /* 0x000fe40000000000 */
[----:B------:R-:W-:Y:S02]  /*b990*/  IABS R4, R4 ;  /* 0x0000000400047213 */ /* 0x000fe40000000000 */
[C---:B------:R-:W-:Y:S02]  /*b9a0*/  ISETP.GE.AND P6, PT, R7.reuse, R235, PT ;  /* 0x000000eb0700720c */ /* 0x040fe40003fc6270 */
[----:B------:R-:W-:-:S02]  /*b9b0*/  ISETP.LT.OR P0, PT, R7, R241, P0 ;  /* 0x000000f10700720c */ /* 0x000fc40000701670 */
[----:B------:R-:W-:Y:S02]  /*b9c0*/  I2FP.F32.S32 R5, R5 ;  /* 0x0000000500057245 */ /* 0x000fe40000201400 */
[----:B------:R-:W-:Y:S02]  /*b9d0*/  I2FP.F32.S32 R4, R4 ;  /* 0x0000000400047245 */ /* 0x000fe40000201400 */
[----:B------:R-:W-:Y:S01]  /*b9e0*/  ISETP.LT.OR P6, PT, R7, R238, P6 ;  /* 0x000000ee0700720c */ /* 0x000fe200037c1670 */
[----:B------:R-:W-:Y:S01]  /*b9f0*/  IMAD.IADD R7, R239, 0x1, -R0 ;  /* 0x00000001ef077824 */ /* 0x000fe200078e0a00 */
[----:B------:R-:W-:Y:S01]  /*ba00*/  IABS R8, R8 ;  /* 0x0000000800087213 */ /* 0x000fe20000000000 */
[----:B------:R-:W-:Y:S01]  /*ba10*/  FFMA.FTZ R5, R5, -UR23, R184 ;  /* 0x8000001705057c23 */ /* 0x000fe200080100b8 */
[----:B------:R-:W-:Y:S01]  /*ba20*/  FFMA.FTZ R4, R4, -UR23, R186 ;  /* 0x8000001704047c23 */ /* 0x000fe200080100ba */
[----:B------:R-:W-:Y:S02]  /*ba30*/  IABS R6, R6 ;  /* 0x0000000600067213 */ /* 0x000fe40000000000 */
[----:B------:R-:W-:-:S02]  /*ba40*/  IABS R7, R7 ;  /* 0x0000000700077213 */ /* 0x000fc40000000000 */
[----:B------:R-:W-:Y:S02]  /*ba50*/  I2FP.F32.S32 R8, R8 ;  /* 0x0000000800087245 */ /* 0x000fe40000201400 */
[----:B------:R-:W-:Y:S01]  /*ba60*/  FSEL R178, R5, -INF , !P0 ;  /* 0xff80000005b27808 */ /* 0x000fe20004000000 */
[----:B------:R-:W-:Y:S01]  /*ba70*/  IMAD.MOV.U32 R5, RZ, RZ, R7 ;  /* 0x000000ffff057224 */ /* 0x000fe200078e0007 */
[----:B------:R-:W-:Y:S01]  /*ba80*/  FSEL R173, R4, -INF , !P6 ;  /* 0xff80000004ad7808 */ /* 0x000fe20007000000 */
[----:B------:R-:W-:Y:S01]  /*ba90*/  FFMA.FTZ R8, R8, -UR23, R191 ;  /* 0x8000001708087c23 */ /* 0x000fe200080100bf */
[----:B------:R-:W-:Y:S02]  /*baa0*/  PLOP3.LUT P6, PT, PT, PT, UP0, 0x80, 0x0 ;  /* 0x000000000000781c */ /* 0x000fe40003fcf008 */
[----:B------:R-:W-:Y:S02]  /*bab0*/  I2FP.F32.S32 R6, R6 ;  /* 0x0000000600067245 */ /* 0x000fe40000201400 */
[----:B------:R-:W-:-:S02]  /*bac0*/  I2FP.F32.S32 R5, R5 ;  /* 0x0000000500057245 */ /* 0x000fc40000201400 */
[----:B------:R-:W-:Y:S01]  /*bad0*/  FSEL R174, R8, -INF , !P1 ;  /* 0xff80000008ae7808 */ /* 0x000fe20004800000 */
[----:B------:R-:W-:Y:S01]  /*bae0*/  FFMA.FTZ R176, R6, -UR23, R185 ;  /* 0x8000001706b07c23 */ /* 0x000fe200080100b9 */
[C---:B------:R-:W-:Y:S01]  /*baf0*/  ISETP.GE.AND P1, PT, R0.reuse, R240, PT ;  /* 0x000000f00000720c */ /* 0x040fe20003f26270 */
[----:B------:R-:W-:Y:S01]  /*bb00*/  FFMA.FTZ R5, R5, -UR23, R187 ;  /* 0x8000001705057c23 */ /* 0x000fe200080100bb */
[C---:B------:R-:W-:Y:S02]  /*bb10*/  ISETP.GE.AND P0, PT, R0.reuse, R235, PT ;  /* 0x000000eb0000720c */ /* 0x040fe40003f06270 */
[C---:B------:R-:W-:Y:S02]  /*bb20*/  ISETP.LT.OR P1, PT, R0.reuse, R241, P1 ;  /* 0x000000f10000720c */ /* 0x040fe40000f21670 */
[----:B------:R-:W-:Y:S02]  /*bb30*/  ISETP.LT.OR P0, PT, R0, R238, P0 ;  /* 0x000000ee0000720c */ /* 0x000fe40000701670 */
[----:B------:R-:W-:-:S02]  /*bb40*/  FSEL R176, R176, -INF , !P1 ;  /* 0xff800000b0b07808 */ /* 0x000fc40004800000 */
        /* <DEDUP_REMOVED lines=79> */
.L_x_6456:
[----:B------:R-:W-:-:S04]  /*c040*/  ULEA UR16, -UR8, URZ, 0x6 ;  /* 0x0000003f08107291 */ /* 0x000fc8000f8e313f */
[----:B------:R-:W-:-:S12]  /*c050*/  USHF.R.S32.HI UR9, URZ, 0x1f, UR16 ;  /* 0x0000001f3f097899 */ /* 0x000fd80008011410 */
.L_x_6457:
        /* <DEDUP_REMOVED lines=12> */
[----:B------:R-:W-:Y:S01]  /*c120*/  @!P3 LEA R14, P0, R4, UR14, 0x1 ;  /* 0x0000000e040ebc11 */ /* 0x000fe2000f8008ff */
[----:B------:R-:W-:Y:S01]  /*c130*/  IMAD.U32 R5, RZ, RZ, UR9 ;  /* 0x00000009ff057e24 */ /* 0x000fe2000f8e00ff */
[----:B------:R-:W-:-:S02]  /*c140*/  @!UP0 UIADD3 UR19, UP1, UR31, UR16, URZ ;  /* 0x000000101f138290 */ /* 0x000fc4000ff3e03f */
[----:B------:R-:W-:Y:S01]  /*c150*/  @!P3 LEA.HI.X R15, R4, UR15, R0, 0x1, P0 ;  /* 0x0000000f040fbc11 */ /* 0x000fe200080f0c00 */
[----:B------:R-:W-:Y:S01]  /*c160*/  IMAD.U32 R0, RZ, RZ, UR9 ;  /* 0x00000009ff007e24 */ /* 0x000fe2000f8e00ff */
[----:B------:R-:W-:Y:S01]  /*c170*/  @!P2 IADD3 R10, P0, R244, UR16, RZ ;  /* 0x00000010f40aac10 */ /* 0x000fe2000ff1e0ff */
[----:B------:R-:W-:Y:S01]  /*c180*/  @!UP0 UIADD3.X UR17, UR30, UR9, URZ, UP1, !UPT ;  /* 0x000000091e118290 */ /* 0x000fe20008ffe43f */
[C---:B------:R-:W-:Y:S02]  /*c190*/  @!P5 LEA R34, P1, R6.reuse, R247, 0x1 ;  /* 0x000000f70622d211 */ /* 0x040fe400078208ff */
[----:B------:R-:W-:Y:S02]  /*c1a0*/  @!P2 IADD3.X R4, R165, UR9, RZ, P0, !PT ;  /* 0x00000009a504ac10 */ /* 0x000fe400087fe4ff */
[----:B------:R-:W-:Y:S02]  /*c1b0*/  @!P5 LEA.HI.X R35, R6, R246, R0, 0x1, P1 ;  /* 0x000000f60623d211 */ /* 0x000fe400008f0c00 */
        /* <DEDUP_REMOVED lines=12> */
[----:B------:R-:W-:Y:S01]  /*c280*/  @!P4 LDGSTS.E.BYPASS.LTC128B.128 [R234+0xa000], desc[UR26][R22.64+0x80] ;  /* 0x0a00008016eacfae */ /* 0x000fe2000b901d5a */
        /* <DEDUP_REMOVED lines=27> */
[----:B------:R-:W-:Y:S02]  /*c440*/  @!P2 LEA.HI.X R9, R6, UR15, R5, 0x1, P0 ;  /* 0x0000000f0609ac11 */ /* 0x000fe400080f0c05 */
[----:B------:R-:W-:Y:S01]  /*c450*/  @!P4 LEA.HI.X R169, R0, UR15, R4, 0x1, P1 ;  /* 0x0000000f00a9cc11 */ /* 0x000fe200088f0c04 */
[----:B------:R-:W-:Y:S01]  /*c460*/  IMAD.U32 R4, RZ, RZ, UR19 ;  /* 0x00000013ff047e24 */ /* 0x000fe2000f8e00ff */
[----:B------:R-:W-:Y:S01]  /*c470*/  @!P3 IADD3 R6, P0, R244, UR7, RZ ;  /* 0x00000007f406bc10 */ /* 0x000fe2000ff1e0ff */
[----:B------:R-:W-:Y:S01]  /*c480*/  IMAD.U32 R0, RZ, RZ, UR17 ;  /* 0x00000011ff007e24 */ /* 0x000fe2000f8e00ff */
[----:B------:R-:W-:Y:S02]  /*c490*/  UIADD3 UR17, UP0, UR31, UR7, URZ ;  /* 0x000000071f117290 */ /* 0x000fe4000ff1e03f */
[----:B------:R-:W-:Y:S02]  /*c4a0*/  @!P3 IADD3.X R5, R165, UR4, RZ, P0, !PT ;  /* 0x00000004a505bc10 */ /* 0x000fe400087fe4ff */
[----:B------:R-:W-:-:S02]  /*c4b0*/  @!P3 LEA R184, P0, R6, UR14, 0x1 ;  /* 0x0000000e06b8bc11 */ /* 0x000fc4000f8008ff */
[-C--:B------:R-:W-:Y:S02]  /*c4c0*/  @!P5 LEA R186, P1, R4, R247.reuse, 0x1 ;  /* 0x000000f704bad211 */ /* 0x080fe400078208ff */
[----:B------:R-:W-:Y:S01]  /*c4d0*/  @!P3 LEA.HI.X R185, R6, UR15, R5, 0x1, P0 ;  /* 0x0000000f06b9bc11 */ /* 0x000fe200080f0c05 */
[----:B------:R-:W-:Y:S01]  /*c4e0*/  IMAD.U32 R5, RZ, RZ, UR17 ;  /* 0x00000011ff057e24 */ /* 0x000fe2000f8e00ff */
[----:B------:R-:W-:Y:S02]  /*c4f0*/  @!P5 LEA.HI.X R187, R4, R246, R0, 0x1, P1 ;  /* 0x000000f604bbd211 */ /* 0x000fe400008f0c00 */
[----:B------:R-:W-:Y:S01]  /*c500*/  @!P2 IADD3 R0, P0, R244, UR7, RZ ;  /* 0x00000007f400ac10 */ /* 0x000fe2000ff1e0ff */
[----:B------:R-:W-:Y:S01]  /*c510*/  UIADD3.X UR7, UR30, UR4, URZ, UP0, !UPT ;  /* 0x000000041e077290 */ /* 0x000fe200087fe43f */
[----:B------:R-:W-:Y:S01]  /*c520*/  @!P5 LEA R190, P1, R5, R247, 0x1 ;  /* 0x000000f705bed211 */ /* 0x000fe200078208ff */
[----:B------:R-:W-:Y:S01]  /*c530*/  @!PT LDS RZ, [RZ] ;  /* 0x00000000fffff984 */ /* 0x000fe20000000800 */
[----:B------:R-:W-:Y:S01]  /*c540*/  @!PT LDS RZ, [RZ] ;  /* 0x00000000fffff984 */ /* 0x000fe20000000800 */
[----:B------:R-:W-:Y:S01]  /*c550*/  @!PT LDS RZ, [RZ] ;  /* 0x00000000fffff984 */ /* 0x000fe20000000800 */
[----:B------:R1:W-:Y:S01]  /*c560*/  @!P5 LDGSTS.E.BYPASS.LTC128B.128 [R234+0x8800], desc[UR26][R186.64] ;  /* 0x08800000baeadfae */ /* 0x0003e2000b901d5a */
[----:B------:R-:W-:-:S02]  /*c570*/  @!P2 IADD3.X R6, R165, UR4, RZ, P0, !PT ;  /* 0x00000004a506ac10 */ /* 0x000fc400087fe4ff */
[C---:B--2---:R-:W-:Y:S01]  /*c580*/  @!P2 LEA R34, P0, R0.reuse, UR14, 0x1 ;  /* 0x0000000e0022ac11 */ /* 0x044fe2000f8008ff */
[----:B------:R-:W-:Y:S01]  /*c590*/  IMAD.U32 R4, RZ, RZ, UR7 ;  /* 0x00000007ff047e24 */ /* 0x000fe2000f8e00ff */
[----:B------:R1:W-:Y:S02]  /*c5a0*/  @P4 STS.128 [R234+0xa800], RZ ;  /* 0x00a800ffea004388 */ /* 0x0003e40000000c00 */
[----:B------:R-:W-:Y:S02]  /*c5b0*/  @!P2 LEA.HI.X R35, R0, UR15, R6, 0x1, P0 ;  /* 0x0000000f0023ac11 */ /* 0x000fe400080f0c06 */
        /* <DEDUP_REMOVED lines=17> */
[----:B---3--:R-:W-:-:S03]  /*c6d0*/  @!P3 LEA R14, P0, R4, UR14, 0x1 ;  /* 0x0000000e040ebc11 */ /* 0x008fc6000f8008ff */
        /* <DEDUP_REMOVED lines=50> */
.L_x_6459:
[----:B------:R-:W-:Y:S05]  /*ca00*/  BSYNC B0 ;  /* 0x0000000000007941 */ /* 0x000fea0003800000 */
.L_x_6458:
[----:B------:R-:W0:Y:S01]  /*ca10*/  LDGDEPBAR ;  /* 0x00000000000079af */ /* 0x000e220000000000 */
[----:B--2---:R-:W-:Y:S02]  /*ca20*/  IMAD.U32 R4, RZ, RZ, UR16 ;  /* 0x00000010ff047e24 */ /* 0x004fe4000f8e00ff */
[----:B------:R-:W-:-:S03]  /*ca30*/  IMAD.U32 R0, RZ, RZ, UR9 ;  /* 0x00000009ff007e24 */ /* 0x000fc6000f8e00ff */
[----:B------:R-:W-:-:S04]  /*ca40*/  LEA R247, P0, R4, R247, 0x1 ;  /* 0x000000f704f77211 */ /* 0x000fc800078008ff */
[----:B------:R-:W-:-:S09]  /*ca50*/  LEA.HI.X R246, R4, R246, R0, 0x1, P0 ;  /* 0x000000f604f67211 */ /* 0x000fd200000f0c00 */
.L_x_6455:
        /* <DEDUP_REMOVED lines=67> */
[----:B------:R-:W-:Y:S01]  /*ce90*/  LDSM.16.MT88.4 R20, [R220+0x10800] ;  /* 0x01080000dc14783b */ /* 0x000fe20000004200 */
[--C-:B------:R-:W-:Y:S01]  /*cea0*/  FFMA.FTZ R182, R29, UR18, -R177.reuse ;  /* 0x000000121db67c23 */ /* 0x100fe200080108b1 */
[--C-:B------:R-:W-:Y:S01]  /*ceb0*/  FFMA.FTZ R183, R31, UR18, -R177.reuse ;  /* 0x000000121fb77c23 */ /* 0x100fe200080108b1 */
[--C-:B------:R-:W-:Y:S01]  /*cec0*/  FFMA.FTZ R185, R25, UR18, -R177.reuse ;  /* 0x0000001219b97c23 */ /* 0x100fe200080108b1 */
[--C-:B------:R-:W-:Y:S01]  /*ced0*/  FFMA.FTZ R184, R28, UR18, -R172.reuse ;  /* 0x000000121cb87c23 */ /* 0x100fe200080108ac */
[--C-:B------:R-:W-:Y:S01]  /*cee0*/  FFMA.FTZ R186, R26, UR18, -R172.reuse ;  /* 0x000000121aba7c23 */ /* 0x100fe200080108ac */
[--C-:B------:R-:W-:Y:S01]  /*cef0*/  FFMA.FTZ R187, R24, UR18, -R172.reuse ;  /* 0x0000001218bb7c23 */ /* 0x100fe200080108ac */
[----:B------:R-:W-:Y:S01]  /*cf00*/  MUFU.EX2 R34, R34 ;  /* 0x0000002200227308 */ /* 0x000fe20000000800 */
[----:B------:R-:W-:Y:S01]  /*cf10*/  LDSM.16.MT88.4 R24, [R221+0x10800] ;  /* 0x01080000dd18783b */ /* 0x000fe20000004200 */
        /* <DEDUP_REMOVED lines=13> */
[----:B------:R-:W-:Y:S01]  /*cff0*/  FFMA.FTZ R176, R176, UR18, -R177 ;  /* 0x00000012b0b07c23 */ /* 0x000fe200080108b1 */
[----:B------:R-:W-:Y:S01]  /*d000*/  MUFU.EX2 R32, R32 ;  /* 0x0000002000207308 */ /* 0x000fe20000000800 */
[--C-:B------:R-:W-:Y:S01]  /*d010*/  FFMA.FTZ R175, R175, UR18, -R172.reuse ;  /* 0x00000012afaf7c23 */ /* 0x100fe200080108ac */
[--C-:B------:R-:W-:Y:S01]  /*d020*/  FFMA.FTZ R174, R174, UR18, -R172.reuse ;  /* 0x00000012aeae7c23 */ /* 0x100fe200080108ac */
[--C-:B------:R-:W-:Y:S01]  /*d030*/  FFMA.FTZ R173, R173, UR18, -R172.reuse ;  /* 0x00000012adad7c23 */ /* 0x100fe200080108ac */
[----:B------:R-:W-:-:S04]  /*d040*/  FFMA.FTZ R171, R171, UR18, -R172 ;  /* 0x00000012abab7c23 */ /* 0x000fc800080108ac */
        /* <DEDUP_REMOVED lines=147> */
[----:B------:R-:W-:Y:S01]  /*d980*/  MUFU.EX2 R182, R182 ;  /* 0x000000b600b67308 */ /* 0x000fe20000000800 */
[-C--:B------:R-:W-:Y:S01]  /*d990*/  FMUL.FTZ R108, R108, R170.reuse ;  /* 0x000000aa6c6c7220 */ /* 0x080fe20000410000 */
[C---:B------:R-:W-:Y:S01]  /*d9a0*/  HMMA.16816.F32 R64, R4.reuse, R18, R64 ;  /* 0x000000120440723c */ /* 0x040fe20000001840 */
[----:B------:R-:W4:Y:S01]  /*d9b0*/  LDSM.16.MT88.4 R16, [R221+0x14000] ;  /* 0x01400000dd10783b */ /* 0x000f220000004200 */
        /* <DEDUP_REMOVED lines=15> */
[C---:B--2---:R-:W-:Y:S01]  /*dab0*/  HMMA.16816.F32 R76, R4.reuse, R12, R76 ;  /* 0x0000000c044c723c */ /* 0x044fe2000000184c */
[-C--:B------:R-:W-:Y:S01]  /*dac0*/  FMUL.FTZ R130, R130, R3.reuse ;  /* 0x0000000382827220 */ /* 0x080fe20000410000 */
[-C--:B------:R-:W-:Y:S01]  /*dad0*/  FMUL.FTZ R131, R131, R3.reuse ;  /* 0x0000000383837220 */ /* 0x080fe20000410000 */
[----:B------:R-:W-:Y:S01]  /*dae0*/  FFMA.FTZ R165, R249, R170, R165 ;  /* 0x000000aaf9a57223 */ /* 0x000fe200000100a5 */
[----:B------:R-:W-:Y:S01]  /*daf0*/  FFMA.FTZ R3, R248, R3, R32 ;  /* 0x00000003f8037223 */ /* 0x000fe20000010020 */
[----:B------:R-:W2:Y:S01]  /*db00*/  MUFU.EX2 R184, R184 ;  /* 0x000000b800b87308 */ /* 0x000ea20000000800 */
[----:B------:R-:W-:Y:S01]  /*db10*/  HMMA.16816.F32 R80, R4, R14, R80 ;  /* 0x0000000e0450723c */ /* 0x000fe20000001850 */
[----:B------:R-:W5:Y:S01]  /*db20*/  LDSM.16.MT88.4 R12, [R224+0x16000] ;  /* 0x01600000e00c783b */ /* 0x000f620000004200 */
[----:B------:R-:W-:Y:S01]  /*db30*/  FADD.FTZ R165, R35, R165 ;  /* 0x000000a523a57221 */ /* 0x000fe20000010000 */
[----:B------:R-:W-:-:S03]  /*db40*/  FADD.FTZ R3, R2, R3 ;  /* 0x0000000302037221 */ /* 0x000fc60000010000 */
[----:B---3--:R-:W-:Y:S01]  /*db50*/  HMMA.16816.F32 R92, R4, R8, R92 ;  /* 0x00000008045c723c */ /* 0x008fe2000000185c */
[----:B------:R-:W3:Y:S01]  /*db60*/  MUFU.EX2 R186, R186 ;  /* 0x000000ba00ba7308 */ /* 0x000ee20000000800 */
[----:B------:R-:W-:Y:S01]  /*db70*/  FADD.FTZ R165, R34, R165 ;  /* 0x000000a522a57221 */ /* 0x000fe20000010000 */
[----:B------:R-:W-:-:S03]  /*db80*/  FADD.FTZ R3, R0, R3 ;  /* 0x0000000300037221 */ /* 0x000fc60000010000 */
[C---:B------:R-:W-:Y:S01]  /*db90*/  HMMA.16816.F32 R96, R4.reuse, R10, R96 ;  /* 0x0000000a0460723c */ /* 0x040fe20000001860 */
[----:B------:R-:W3:Y:S01]  /*dba0*/  LDSM.16.MT88.4 R8, [R221+0x16000] ;  /* 0x01600000dd08783b */ /* 0x000ee20000004200 */
[----:B------:R-:W-:Y:S01]  /*dbb0*/  FADD.FTZ R165, R33, R165 ;  /* 0x000000a521a57221 */ /* 0x000fe20000010000 */
[----:B------:R-:W-:Y:S01]  /*dbc0*/  MUFU.EX2 R187, R187 ;  /* 0x000000bb00bb7308 */ /* 0x000fe20000000800 */
[----:B------:R-:W-:Y:S01]  /*dbd0*/  FADD.FTZ R3, R164, R3 ;  /* 0x00000003a4037221 */ /* 0x000fe20000010000 */
[----:B------:R-:W-:Y:S01]  /*dbe0*/  MOV R164, R169 ;  /* 0x000000a900a47202 */ /* 0x000fe20000000f00 */
[----:B----4-:R-:W-:Y:S01]  /*dbf0*/  HMMA.16816.F32 R84, R4, R16, R84 ;  /* 0x000000100454723c */ /* 0x010fe20000001854 */
[----:B-1----:R-:W-:Y:S01]  /*dc00*/  FADD.FTZ R165, R181, R165 ;  /* 0x000000a5b5a57221 */ /* 0x002fe20000010000 */
[----:B--2---:R-:W-:-:S03]  /*dc10*/  FADD.FTZ R3, R184, R3 ;  /* 0x00000003b8037221 */ /* 0x004fc60000010000 */
[----:B------:R-:W1:Y:S01]  /*dc20*/  MUFU.EX2 R188, R188 ;  /* 0x000000bc00bc7308 */ /* 0x000e620000000800 */
[C---:B------:R-:W-:Y:S01]  /*dc30*/  HMMA.16816.F32 R88, R4.reuse, R18, R88 ;  /* 0x000000120458723c */ /* 0x040fe20000001858 */
[----:B------:R-:W2:Y:S06]  /*dc40*/  LDSM.16.MT88.4 R16, [R222+0x16000] ;  /* 0x01600000de10783b */ /* 0x000eac0000004200 */
[----:B------:R-:W4:Y:S08]  /*dc50*/  MUFU.EX2 R190, R190 ;  /* 0x000000be00be7308 */ /* 0x000f300000000800 */
[----:B------:R-:W-:Y:S01]  /*dc60*/  MUFU.EX2 R191, R191 ;  /* 0x000000bf00bf7308 */ /* 0x000fe20000000800 */
[C---:B-----5:R-:W-:Y:S06]  /*dc70*/  HMMA.16816.F32 R100, R4.reuse, R12, R100 ;  /* 0x0000000c0464723c */ /* 0x060fec0000001864 */
[C---:B------:R-:W-:Y:S01]  /*dc80*/  HMMA.16816.F32 R104, R4.reuse, R14, R104 ;  /* 0x0000000e0468723c */ /* 0x040fe20000001868 */
[----:B------:R-:W5:Y:S01]  /*dc90*/  LDSM.16.MT88.4 R12, [R220+0x16000] ;  /* 0x01600000dc0c783b */ /* 0x000f620000004200 */
[----:B------:R-:W-:Y:S04]  /*dca0*/  MUFU.EX2 R196, R196 ;  /* 0x000000c400c47308 */ /* 0x000fe80000000800 */
[C---:B---3--:R-:W-:Y:S04]  /*dcb0*/  HMMA.16816.F32 R116, R4.reuse, R8, R116 ;  /* 0x000000080474723c */ /* 0x048fe80000001874 */
[----:B------:R-:W-:Y:S02]  /*dcc0*/  MUFU.EX2 R195, R195 ;  /* 0x000000c300c37308 */ /* 0x000fe40000000800 */
[C---:B------:R-:W-:Y:S01]  /*dcd0*/  HMMA.16816.F32 R120, R4.reuse, R10, R120 ;  /* 0x0000000a0478723c */ /* 0x040fe20000001878 */
[----:B------:R-:W3:Y:S05]  /*dce0*/  LDSM.16.MT88.4 R8, [R222+0x10800] ;  /* 0x01080000de08783b */ /* 0x000eea0000004200 */
[C---:B--2---:R-:W-:Y:S01]  /*dcf0*/  HMMA.16816.F32 R108, R4.reuse, R16, R108 ;  /* 0x00000010046c723c */ /* 0x044fe2000000186c */
[----:B------:R-:W2:Y:S05]  /*dd00*/  MUFU.EX2 R193, R193 ;  /* 0x000000c100c17308 */ /* 0x000eaa0000000800 */
[C---:B------:R-:W-:Y:S01]  /*dd10*/  HMMA.16816.F32 R112, R4.reuse, R18, R112 ;  /* 0x000000120470723c */ /* 0x040fe20000001870 */
[----:B------:R-:W2:Y:S02]  /*dd20*/  LDSM.16.MT88.4 R16, [R224+0x12800] ;  /* 0x01280000e010783b */ /* 0x000ea40000004200 */
[----:B------:R-:W2:Y:S08]  /*dd30*/  MUFU.EX2 R194, R194 ;  /* 0x000000c200c27308 */ /* 0x000eb00000000800 */
[----:B------:R-:W-:Y:S01]  /*dd40*/  MUFU.EX2 R192, R192 ;  /* 0x000000c000c07308 */ /* 0x000fe20000000800 */
[C---:B-----5:R-:W-:Y:S07]  /*dd50*/  HMMA.16816.F32 R124, R4.reuse, R12, R124 ;  /* 0x0000000c047c723c */ /* 0x060fee000000187c */
[----:B------:R-:W5:Y:S01]  /*dd60*/  MUFU.EX2 R189, R189 ;  /* 0x000000bd00bd7308 */ /* 0x000f620000000800 */
[----:B------:R-:W-:Y:S01]  /*dd70*/  HMMA.16816.F32 R128, R4, R14, R128 ;  /* 0x0000000e0480723c */ /* 0x000fe20000001880 */
[----:B------:R-:W5:Y:S06]  /*dd80*/  LDSM.16.MT88.4 R12, [R222+0x12800] ;  /* 0x01280000de0c783b */ /* 0x000f6c0000004200 */
[----:B------:R-:W5:Y:S01]  /*dd90*/  MUFU.EX2 R180, R180 ;  /* 0x000000b400b47308 */ /* 0x000f620000000800 */
[C---:B------:R-:W-:Y:S01]  /*dda0*/  F2FP.F16.F32.PACK_AB R4, R182.reuse, R181 ;  /* 0x000000b5b604723e */ /* 0x040fe200000000ff */
[----:B------:R-:W-:Y:S01]  /*ddb0*/  FADD.FTZ R182, R182, R165 ;  /* 0x000000a5b6b67221 */ /* 0x000fe20000010000 */
[C---:B------:R-:W-:Y:S01]  /*ddc0*/  F2FP.F16.F32.PACK_AB R5, R186.reuse, R184 ;  /* 0x000000b8ba05723e */ /* 0x040fe200000000ff */
[----:B------:R-:W-:Y:S01]  /*ddd0*/  FADD.FTZ R186, R186, R3 ;  /* 0x00000003baba7221 */ /* 0x000fe20000010000 */
[----:B------:R-:W-:-:S03]  /*dde0*/  F2FP.F16.F32.PACK_AB R6, R185, R183 ;  /* 0x000000b7b906723e */ /* 0x000fc600000000ff */
[----:B------:R-:W-:Y:S01]  /*ddf0*/  MUFU.EX2 R179, R179 ;  /* 0x000000b300b37308 */ /* 0x000fe20000000800 */
[C---:B-1----:R-:W-:Y:S01]  /*de00*/  F2FP.F16.F32.PACK_AB R7, R188.reuse, R187 ;  /* 0x000000bbbc07723e */ /* 0x042fe200000000ff */
[----:B------:R-:W-:Y:S01]  /*de10*/  FADD.FTZ R182, R183, R182 ;  /* 0x000000b6b7b67221 */ /* 0x000fe20000010000 */
[----:B------:R-:W-:Y:S01]  /*de20*/  FADD.FTZ R186, R187, R186 ;  /* 0x000000babbba7221 */ /* 0x000fe20000010000 */
[----:B------:R-:W-:Y:S02]  /*de30*/  MOV R3, R168 ;  /* 0x000000a800037202 */ /* 0x000fe40000000f00 */
[----:B------:R-:W-:Y:S01]  /*de40*/  FADD.FTZ R185, R185, R182 ;  /* 0x000000b6b9b97221 */ /* 0x000fe20000010000 */
[----:B------:R-:W-:Y:S01]  /*de50*/  FADD.FTZ R188, R188, R186 ;  /* 0x000000babcbc7221 */ /* 0x000fe20000010000 */
[----:B---3--:R-:W-:Y:S01]  /*de60*/  HMMA.16816.F32 R152, R4, R8, R152 ;  /* 0x000000080498723c */ /* 0x008fe20000001898 */
[----:B------:R-:W-:Y:S01]  /*de70*/  MUFU.EX2 R178, R178 ;  /* 0x000000b200b27308 */ /* 0x000fe20000000800 */
[----:B----4-:R-:W-:Y:S01]  /*de80*/  FADD.FTZ R185, R190, R185 ;  /* 0x000000b9beb97221 */ /* 0x010fe20000010000 */
[----:B--2---:R-:W-:-:S03]  /*de90*/  FADD.FTZ R188, R193, R188 ;  /* 0x000000bcc1bc7221 */ /* 0x004fc60000010000 */
[C---:B------:R-:W-:Y:S01]  /*dea0*/  HMMA.16816.F32 R148, R4.reuse, R10, R148 ;  /* 0x0000000a0494723c */ /* 0x040fe20000001894 */
[----:B------:R-:W1:Y:S02]  /*deb0*/  LDSM.16.MT88.4 R8, [R221+0x12800] ;  /* 0x01280000dd08783b */ /* 0x000e640000004200 */
[----:B------:R-:W-:Y:S03]  /*dec0*/  MUFU.EX2 R176, R176 ;  /* 0x000000b000b07308 */ /* 0x000fe60000000800 */
[C---:B------:R-:W-:Y:S05]  /*ded0*/  HMMA.16816.F32 R136, R4.reuse, R20, R136 ;  /* 0x000000140488723c */ /* 0x040fea0000001888 */
[----:B------:R-:W2:Y:S01]  /*dee0*/  MUFU.EX2 R175, R175 ;  /* 0x000000af00af7308 */ /* 0x000ea20000000800 */
[C---:B------:R-:W-:Y:S01]  /*def0*/  HMMA.16816.F32 R132, R4.reuse, R22, R132 ;  /* 0x000000160484723c */ /* 0x040fe20000001884 */
[----:B------:R-:W3:Y:S05]  /*df00*/  LDSM.16.MT88.4 R20, [R224+0x14800] ;  /* 0x01480000e014783b */ /* 0x000eea0000004200 */
[C---:B------:R-:W-:Y:S01]  /*df10*/  HMMA.16816.F32 R144, R4.reuse, R24, R144 ;  /* 0x000000180490723c */ /* 0x040fe20000001890 */
[----:B------:R-:W4:Y:S05]  /*df20*/  MUFU.EX2 R174, R174 ;  /* 0x000000ae00ae7308 */ /* 0x000f2a0000000800 */
[C---:B------:R-:W-:Y:S01]  /*df30*/  HMMA.16816.F32 R140, R4.reuse, R26, R140 ;  /* 0x0000001a048c723c */ /* 0x040fe2000000188c */
[----:B------:R-:W2:Y:S02]  /*df40*/  LDSM.16.MT88.4 R24, [R220+0x12800] ;  /* 0x01280000dc18783b */ /* 0x000ea40000004200 */
[----:B------:R-:W4:Y:S03]  /*df50*/  MUFU.EX2 R173, R173 ;  /* 0x000000ad00ad7308 */ /* 0x000f260000000800 */
[C---:B------:R-:W-:Y:S05]  /*df60*/  HMMA.16816.F32 R36, R4.reuse, R16, R36 ;  /* 0x000000100424723c */ /* 0x040fea0000001824 */
[----:B------:R-:W4:Y:S01]  /*df70*/  MUFU.EX2 R171, R171 ;  /* 0x000000ab00ab7308 */ /* 0x000f220000000800 */
        /* <DEDUP_REMOVED lines=36> */
[----:B------:R-:W-:Y:S01]  /*e1c0*/  HMMA.16816.F32 R128, R4, R14, R128 ;  /* 0x0000000e0480723c */ /* 0x000fe20000001880 */
[----:B------:R-:W5:Y:S06]  /*e1d0*/  LDSM.16.MT88.4 R12, [R222+0x13000] ;  /* 0x01300000de0c783b */ /* 0x000f6c0000004200 */
        /* <DEDUP_REMOVED lines=35> */
[----:B------:R-:W-:Y:S05]  /*e410*/  LDSM.16.MT88.4 R12, [R224+0x17000] ;  /* 0x01700000e00c783b */ /* 0x000fea0000004200 */
        /* <DEDUP_REMOVED lines=24> */
[C---:B-----5:R-:W-:Y:S06]  /*e5a0*/  HMMA.16816.F32 R108, R4.reuse, R28, R108 ;  /* 0x0000001c046c723c */ /* 0x060fec000000186c */
[C---:B------:R-:W-:Y:S01]  /*e5b0*/  HMMA.16816.F32 R112, R4.reuse, R30, R112 ;  /* 0x0000001e0470723c */ /* 0x040fe20000001870 */
[----:B------:R-:W-:Y:S05]  /*e5c0*/  LDSM.16.MT88.4 R28, [R222+0x13800] ;  /* 0x01380000de1c783b */ /* 0x000fea0000004200 */
[C---:B--2---:R-:W-:Y:S06]  /*e5d0*/  HMMA.16816.F32 R116, R4.reuse, R24, R116 ;  /* 0x000000180474723c */ /* 0x044fec0000001874 */
[----:B------:R-:W-:Y:S01]  /*e5e0*/  HMMA.16816.F32 R120, R4, R26, R120 ;  /* 0x0000001a0478723c */ /* 0x000fe20000001878 */
[----:B------:R-:W2:Y:S06]  /*e5f0*/  LDSM.16.MT88.4 R24, [R220+0x11800] ;  /* 0x01180000dc18783b */ /* 0x000eac0000004200 */
[----:B------:R-:W-:-:S02]  /*e600*/  F2FP.F16.F32.PACK_AB R4, R179, R180 ;  /* 0x000000b4b304723e */ /* 0x000fc400000000ff */
[----:B------:R-:W-:Y:S02]  /*e610*/  F2FP.F16.F32.PACK_AB R5, R174, R175 ;  /* 0x000000afae05723e */ /* 0x000fe400000000ff */
[----:B------:R-:W-:Y:S02]  /*e620*/  F2FP.F16.F32.PACK_AB R6, R176, R178 ;  /* 0x000000b2b006723e */ /* 0x000fe400000000ff */
[----:B------:R-:W-:-:S07]  /*e630*/  F2FP.F16.F32.PACK_AB R7, R171, R173 ;  /* 0x000000adab07723e */ /* 0x000fce00000000ff */
        /* <DEDUP_REMOVED lines=14> */
[----:B------:R-:W-:Y:S05]  /*e720*/  LDSM.16.MT88.4 R24, [R220+0x15800] ;  /* 0x01580000dc18783b */ /* 0x000fea0000004200 */
[C---:B------:R-:W-:Y:S06]  /*e730*/  HMMA.16816.F32 R44, R4.reuse, R28, R44 ;  /* 0x0000001c042c723c */ /* 0x040fec000000182c */
        /* <DEDUP_REMOVED lines=14> */
[C---:B--2---:R-:W-:Y:S06]  /*e820*/  HMMA.16816.F32 R84, R4.reuse, R28, R84 ;  /* 0x0000001c0454723c */ /* 0x044fec0000001854 */
[C---:B------:R-:W-:Y:S06]  /*e830*/  HMMA.16816.F32 R88, R4.reuse, R30, R88 ;  /* 0x0000001e0458723c */ /* 0x040fec0000001858 */
[C---:B------:R-:W-:Y:S06]  /*e840*/  HMMA.16816.F32 R92, R4.reuse, R24, R92 ;  /* 0x00000018045c723c */ /* 0x040fec000000185c */
[C---:B------:R-:W-:Y:S06]  /*e850*/  HMMA.16816.F32 R96, R4.reuse, R26, R96 ;  /* 0x0000001a0460723c */ /* 0x040fec0000001860 */
[C---:B----4-:R-:W-:Y:S06]  /*e860*/  HMMA.16816.F32 R100, R4.reuse, R16, R100 ;  /* 0x000000100464723c */ /* 0x050fec0000001864 */
[C---:B------:R-:W-:Y:S06]  /*e870*/  HMMA.16816.F32 R104, R4.reuse, R18, R104 ;  /* 0x000000120468723c */ /* 0x040fec0000001868 */
[C---:B-1----:R-:W-:Y:S06]  /*e880*/  HMMA.16816.F32 R108, R4.reuse, R12, R108 ;  /* 0x0000000c046c723c */ /* 0x042fec000000186c */
[C---:B------:R-:W-:Y:S06]  /*e890*/  HMMA.16816.F32 R112, R4.reuse, R14, R112 ;  /* 0x0000000e0470723c */ /* 0x040fec0000001870 */
[C---:B-----5:R-:W-:Y:S06]  /*e8a0*/  HMMA.16816.F32 R116, R4.reuse, R8, R116 ;  /* 0x000000080474723c */ /* 0x060fec0000001874 */
[C---:B------:R-:W-:Y:S06]  /*e8b0*/  HMMA.16816.F32 R120, R4.reuse, R10, R120 ;  /* 0x0000000a0478723c */ /* 0x040fec0000001878 */
[C---:B---3--:R-:W-:Y:S06]  /*e8c0*/  HMMA.16816.F32 R124, R4.reuse, R20, R124 ;  /* 0x00000014047c723c */ /* 0x048fec000000187c */
[----:B------:R-:W-:-:S15]  /*e8d0*/  HMMA.16816.F32 R128, R4, R22, R128 ;  /* 0x000000160480723c */ /* 0x000fde0000001880 */
[----:B------:R-:W-:-:S09]  /*e8e0*/  NOP ;  /* 0x0000000000007918 */ /* 0x000fd20000000000 */
.L_x_6452:
[----:B------:R-:W-:Y:S05]  /*e8f0*/  @!P6 BRA `(.L_x_6460) ;  /* 0x00000058004ce947 */ /* 0x000fea0003800000 */
[----:B------:R-:W-:Y:S01]  /*e900*/  ULEA UR14, -UR6, URZ, 0x6 ;  /* 0x0000003f060e7291 */ /* 0x000fe2000f8e313f */
[----:B------:R-:W-:Y:S01]  /*e910*/  IMAD.MOV.U32 R2, RZ, RZ, R3 ;  /* 0x000000ffff027224 */ /* 0x000fe200078e0003 */
[----:B------:R-:W-:Y:S01]  /*e920*/  ULEA UR19, -UR8, URZ, 0x6 ;  /* 0x0000003f08137291 */ /* 0x000fe2000f8e313f */
[----:B------:R-:W-:Y:S01]  /*e930*/  IMAD.MOV.U32 R0, RZ, RZ, R164 ;  /* 0x000000ffff007224 */ /* 0x000fe200078e00a4 */
[----:B------:R-:W-:Y:S01]  /*e940*/  USHF.R.S32.HI UR15, URZ, 0x1f, UR14 ;  /* 0x0000001f3f0f7899 */ /* 0x000fe2000801140e */
[----:B------:R-:W-:Y:S01]  /*e950*/  ULDC.64 UR6, c[0x0][0x250] ;  /* 0x0000940000067ab9 */ /* 0x000fe20000000a00 */
[----:B------:R-:W-:Y:S01]  /*e960*/  MOV R245, UR14 ;  /* 0x0000000e00f57c02 */ /* 0x000fe20008000f00 */
[----:B------:R-:W-:Y:S01]  /*e970*/  ULDC UR16, c[0x0][0x2d0] ;  /* 0x0000b40000107ab9 */ /* 0x000fe20000000800 */
[----:B------:R-:W-:Y:S02]  /*e980*/  ULDC UR17, c[0x0][0x380] ;  /* 0x0000e00000117ab9 */ /* 0x000fe40000000800 */
[----:B------:R-:W-:Y:S01]  /*e990*/  MOV R244, UR15 ;  /* 0x0000000f00f47c02 */ /* 0x000fe20008000f00 */
[----:B------:R-:W-:Y:S01]  /*e9a0*/  USHF.R.S32.HI UR18, URZ, 0x1f, UR19 ;  /* 0x0000001f3f127899 */ /* 0x000fe20008011413 */
[----:B------:R-:W-:Y:S01]  /*e9b0*/  ULDC UR4, c[0x0][0x2ec] ;  /* 0x0000bb0000047ab9 */ /* 0x000fe20000000800 */
[----:B------:R-:W-:Y:S01]  /*e9c0*/  ULDC.64 UR8, c[0x0][0x248] ;  /* 0x0000920000087ab9 */ /* 0x000fe20000000a00 */
[----:B------:R-:W-:Y:S01]  /*e9d0*/  UMOV UR15, UR6 ;  /* 0x00000006000f7c82 */ /* 0x000fe20008000000 */
[----:B------:R-:W-:-:S08]  /*e9e0*/  UMOV UR14, UR7 ;  /* 0x00000007000e7c82 */ /* 0x000fd00008000000 */
.L_x_6464:
        /* <DEDUP_REMOVED lines=13> */
[----:B------:R-:W-:Y:S01]  /*eac0*/  USHF.L.U32 UR28, UR11, 0x6, URZ ;  /* 0x000000060b1c7899 */ /* 0x000fe2000800063f */
[----:B------:R-:W-:Y:S01]  /*ead0*/  IMAD.U32 R3, RZ, RZ, UR17 ;  /* 0x00000011ff037e24 */ /* 0x000fe2000f8e00ff */
[----:B------:R-:W-:Y:S02]  /*eae0*/  UMOV UR38, URZ ;  /* 0x0000003f00267c82 */ /* 0x000fe40008000000 */
[----:B------:R-:W-:Y:S02]  /*eaf0*/  UIADD3 UR36, UR28, 0x40, URZ ;  /* 0x000000401c247890 */ /* 0x000fe4000fffe03f */
[----:B------:R-:W-:Y:S04]  /*eb00*/  IABS R3, R3 ;  /* 0x0000000300037213 */ /* 0x000fe80000000000 */
[----:B------:R-:W-:Y:S01]  /*eb10*/  R2UR UR25, R3 ;  /* 0x00000000031972ca */ /* 0x000fe200000e0000 */
[----:B------:R-:W-:Y:S01]  /*eb20*/  IMAD.U32 R4, RZ, RZ, UR36 ;  /* 0x00000024ff047e24 */ /* 0x000fe2000f8e00ff */
[----:B------:R-:W-:Y:S04]  /*eb30*/  ULOP3.LUT UR36, UR36, UR17, URZ, 0x3c, !UPT ;  /* 0x0000001124247292 */ /* 0x000fe8000f8e3c3f */
[----:B------:R-:W-:Y:S04]  /*eb40*/  IABS R4, R4 ;  /* 0x0000000400047213 */ /* 0x000fe80000000000 */
[----:B------:R-:W-:Y:S03]  /*eb50*/  R2UR UR34, R4 ;  /* 0x00000000042272ca */ /* 0x000fe600000e0000 */
[----:B------:R-:W1:Y:S10]  /*eb60*/  I2F.RP R3, UR25 ;  /* 0x0000001900037d06 */ /* 0x000e740008209400 */
[----:B-1----:R-:W1:Y:S02]  /*eb70*/  MUFU.RCP R3, R3 ;  /* 0x0000000300037308 */ /* 0x002e640000001000 */
[----:B-1----:R-:W-:Y:S08]  /*eb80*/  VIADD R3, R3, 0xffffffe ;  /* 0x0ffffffe03037836 */ /* 0x002ff00000000000 */
[----:B------:R-:W1:Y:S02]  /*eb90*/  F2I.FTZ.U32.TRUNC.NTZ R3, R3 ;  /* 0x0000000300037305 */ /* 0x000e64000021f000 */
[----:B-1----:R-:W-:Y:S01]  /*eba0*/  R2UR UR39, R3 ;  /* 0x00000000032772ca */ /* 0x002fe200000e0000 */
[----:B------:R-:W-:Y:S01]  /*ebb0*/  IMAD.U32 R3, RZ, RZ, UR28 ;  /* 0x0000001cff037e24 */ /* 0x000fe2000f8e00ff */
[----:B------:R-:W-:Y:S04]  /*ebc0*/  ULOP3.LUT UR28, UR28, UR17, URZ, 0x3c, !UPT ;  /* 0x000000111c1c7292 */ /* 0x000fe8000f8e3c3f */
[----:B------:R-:W-:Y:S01]  /*ebd0*/  UISETP.GE.AND UP0, UPT, UR28, URZ, UPT ;  /* 0x0000003f1c00728c */ /* 0x000fe2000bf06270 */
[----:B------:R-:W-:Y:S04]  /*ebe0*/  IABS R3, R3 ;  /* 0x0000000300037213 */ /* 0x000fe80000000000 */
[----:B------:R-:W-:Y:S02]  /*ebf0*/  R2UR UR32, R3 ;  /* 0x00000000032072ca */ /* 0x000fe400000e0000 */
[----:B------:R-:W-:Y:S04]  /*ec00*/  UIADD3 UR29, URZ, -UR39, URZ ;  /* 0x800000273f1d7290 */ /* 0x000fe8000fffe03f */
[----:B------:R-:W-:Y:S04]  /*ec10*/  UIMAD UR29, UR29, UR25, URZ ;  /* 0x000000191d1d72a4 */ /* 0x000fe8000f8e023f */
[----:B------:R-:W-:Y:S04]  /*ec20*/  UIMAD.WIDE.U32 UR38, UR39, UR29, UR38 ;  /* 0x0000001d272672a5 */ /* 0x000fe8000f8e0026 */
        /* <DEDUP_REMOVED lines=17> */
[----:B------:R-:W-:Y:S02]  /*ed40*/  UISETP.NE.AND UP2, UPT, UR17, URZ, UPT ;  /* 0x0000003f1100728c */ /* 0x000fe4000bf45270 */
[----:B------:R-:W-:Y:S02]  /*ed50*/  @UP4 UIADD3 UR37, UR37, 0x1, URZ ;  /* 0x0000000125254890 */ /* 0x000fe4000fffe03f */
[----:B------:R-:W-:Y:S02]  /*ed60*/  @UP3 UIADD3 UR35, UR35, 0x1, URZ ;  /* 0x0000000123233890 */ /* 0x000fe4000fffe03f */
[----:B------:R-:W-:Y:S02]  /*ed70*/  ULOP3.LUT UR25, URZ, UR17, URZ, 0x33, !UPT ;  /* 0x000000113f197292 */ /* 0x000fe4000f8e333f */
        /* <DEDUP_REMOVED lines=18> */
[----:B------:R-:W-:Y:S02]  /*eea0*/  MOV R4, UR28 ;  /* 0x0000001c00047c02 */ /* 0x000fe40008000f00 */
        /* <DEDUP_REMOVED lines=12> */
[----:B------:R-:W-:Y:S05]  /*ef70*/  IMAD.U32 R8, RZ, RZ, UR32 ;  /* 0x00000020ff087e24 */ /* 0x000fea000f8e00ff */
[----:B------:R-:W-:Y:S01]  /*ef80*/  IMAD.U32 R9, RZ, RZ, UR25 ;  /* 0x00000019ff097e24 */ /* 0x000fe2000f8e00ff */
[----:B------:R-:W-:Y:S01]  /*ef90*/  UMOV UR25, UR14 ;  /* 0x0000000e00197c82 */ /* 0x000fe20008000000 */
[----:B-1----:R-:W1:Y:S01]  /*efa0*/  LDC.64 R4, c[0x0][0x238] ;  /* 0x00008e00ff047b82 */ /* 0x002e620000000a00 */
[----:B--2---:R-:W-:Y:S04]  /*efb0*/  IADD3 R6, -R3, R6, RZ ;  /* 0x0000000603067210 */ /* 0x004fe80007ffe1ff */
[----:B------:R-:W-:Y:S01]  /*efc0*/  SHF.R.S32.HI R3, RZ, 0x1f, R6 ;  /* 0x0000001fff037819 */ /* 0x000fe20000011406 */
[CC--:B-1----:R-:W-:Y:S04]  /*efd0*/  IMAD.WIDE.U32 R8, R6.reuse, R4.reuse, R8 ;  /* 0x0000000406087225 */ /* 0x0c2fe800078e0008 */
[----:B------:R-:W-:Y:S01]  /*efe0*/  IMAD R3, R3, R4, RZ ;  /* 0x0000000403037224 */ /* 0x000fe200078e02ff */
[----:B------:R-:W-:Y:S03]  /*eff0*/  MOV R7, R8 ;  /* 0x0000000800077202 */ /* 0x000fe60000000f00 */
[----:B------:R-:W-:Y:S04]  /*f000*/  IMAD R3, R6, R5, R3 ;  /* 0x0000000506037224 */ /* 0x000fe800078e0203 */
[----:B------:R-:W-:Y:S07]  /*f010*/  IMAD.IADD R3, R9, 0x1, R3 ;  /* 0x0000000109037824 */ /* 0x000fee00078e0203 */
.L_x_6461:
        /* <DEDUP_REMOVED lines=335> */
[----:B------:R-:W-:Y:S01]  /*10510*/  USHF.L.U32 UR15, UR11, 0x6, URZ ;  /* 0x000000060b0f7899 */ /* 0x000fe2000800063f */
[----:B------:R-:W-:Y:S01]  /*10520*/  IMAD.U32 R3, RZ, RZ, UR17 ;  /* 0x00000011ff037e24 */ /* 0x000fe2000f8e00ff */
[----:B------:R-:W-:Y:S02]  /*10530*/  UMOV UR38, URZ ;  /* 0x0000003f00267c82 */ /* 0x000fe40008000000 */
[----:B------:R-:W-:Y:S02]  /*10540*/  UIADD3 UR36, UR15, -0x40, URZ ;  /* 0xffffffc00f247890 */ /* 0x000fe4000fffe03f */
[----:B------:R-:W-:Y:S01]  /*10550*/  IABS R3, R3 ;  /* 0x0000000300037213 */ /* 0x000fe20000000000 */
[----:B------:R-:W-:Y:S01]  /*10560*/  IMAD.U32 R164, RZ, RZ, UR15 ;  /* 0x0000000fffa47e24 */ /* 0x000fe2000f8e00ff */
[----:B------:R-:W-:Y:S02]  /*10570*/  ULOP3.LUT UR15, UR15, UR17, URZ, 0x3c, !UPT ;  /* 0x000000110f0f7292 */ /* 0x000fe4000f8e3c3f */
[----:B------:R-:W-:Y:S02]  /*10580*/  R2UR UR14, R3 ;  /* 0x00000000030e72ca */ /* 0x000fe400000e0000 */
[----:B------:R-:W-:Y:S01]  /*10590*/  UISETP.GE.AND UP1, UPT, UR15, URZ, UPT ;  /* 0x0000003f0f00728c */ /* 0x000fe2000bf26270 */
[----:B------:R-:W-:Y:S04]  /*105a0*/  IABS R164, R164 ;  /* 0x000000a400a47213 */ /* 0x000fe80000000000 */
[----:B------:R-:W-:Y:S06]  /*105b0*/  R2UR UR34, R164 ;  /* 0x00000000a42272ca */ /* 0x000fec00000e0000 */
[----:B------:R-:W1:Y:S10]  /*105c0*/  I2F.RP R3, UR14 ;  /* 0x0000000e00037d06 */ /* 0x000e740008209400 */
[----:B-1----:R-:W1:Y:S02]  /*105d0*/  MUFU.RCP R3, R3 ;  /* 0x0000000300037308 */ /* 0x002e640000001000 */
[----:B-1----:R-:W-:Y:S08]  /*105e0*/  VIADD R3, R3, 0xffffffe ;  /* 0x0ffffffe03037836 */ /* 0x002ff00000000000 */
[----:B------:R-:W1:Y:S02]  /*105f0*/  F2I.FTZ.U32.TRUNC.NTZ R3, R3 ;  /* 0x0000000300037305 */ /* 0x000e64000021f000 */
[----:B-1----:R-:W-:Y:S01]  /*10600*/  R2UR UR39, R3 ;  /* 0x00000000032772ca */ /* 0x002fe200000e0000 */
[----:B------:R-:W-:Y:S01]  /*10610*/  IMAD.U32 R3, RZ, RZ, UR36 ;  /* 0x00000024ff037e24 */ /* 0x000fe2000f8e00ff */
[----:B------:R-:W-:Y:S04]  /*10620*/  ULOP3.LUT UR36, UR36, UR17, URZ, 0x3c, !UPT ;  /* 0x0000001124247292 */ /* 0x000fe8000f8e3c3f */
[----:B------:R-:W-:Y:S04]  /*10630*/  IABS R3, R3 ;  /* 0x0000000300037213 */ /* 0x000fe80000000000 */
[----:B------:R-:W-:Y:S03]  /*10640*/  R2UR UR32, R3 ;  /* 0x00000000032072ca */ /* 0x000fe600000e0000 */
        /* <DEDUP_REMOVED lines=41> */
[----:B------:R-:W-:Y:S01]  /*108e0*/  MOV R164, UR32 ;  /* 0x0000002000a47c02 */ /* 0x000fe20008000f00 */
[----:B------:R-:W-:Y:S01]  /*108f0*/  UIADD3 UR32, UR37, -UR14, URZ ;  /* 0x8000000e25207290 */ /* 0x000fe2000fffe03f */
[----:B------:R-:W-:Y:S02]  /*10900*/  IMAD.U32 R165, RZ, RZ, UR33 ;  /* 0x00000021ffa57e24 */ /* 0x000fe4000f8e00ff */
[----:B------:R-:W-:Y:S01]  /*10910*/  IMAD.U32 R169, RZ, RZ, UR35 ;  /* 0x00000023ffa97e24 */ /* 0x000fe2000f8e00ff */
[----:B------:R-:W-:Y:S02]  /*10920*/  UIMAD UR32, UR32, UR17, -0x40 ;  /* 0xffffffc0202074a4 */ /* 0x000fe4000f8e0211 */
[----:B------:R1:W2:Y:S02]  /*10930*/  LDG.E R3, desc[UR26][R164.64] ;  /* 0x0000001aa4037981 */ /* 0x0002a4000c1e1900 */
[----:B------:R-:W-:Y:S02]  /*10940*/  USHF.R.S32.HI UR15, URZ, 0x1f, UR32 ;  /* 0x0000001f3f0f7899 */ /* 0x000fe40008011420 */
[----:B------:R-:W2:Y:S01]  /*10950*/  LDG.E R168, desc[UR26][R168.64] ;  /* 0x0000001aa8a87981 */ /* 0x000ea2000c1e1900 */
[----:B------:R-:W-:Y:S02]  /*10960*/  UIMAD UR14, UR9, UR32, URZ ;  /* 0x00000020090e72a4 */ /* 0x000fe4000f8e023f */
        /* <DEDUP_REMOVED lines=16> */
.L_x_6463:
        /* <DEDUP_REMOVED lines=117> */
.L_x_6462:
[----:B------:R-:W-:Y:S01]  /*111c0*/  MOV R3, UR11 ;  /* 0x0000000b00037c02 */ /* 0x000fe20008000f00 */
[----:B------:R-:W-:Y:S01]  /*111d0*/  STL [R1], R166 ;  /* 0x000000a601007387 */ /* 0x000fe20000100800 */
[----:B------:R-:W-:Y:S01]  /*111e0*/  UISETP.GT.AND UP0, UPT, UR11, UR10, UPT ;  /* 0x0000000a0b00728c */ /* 0x000fe2000bf04270 */
[----:B------:R-:W-:Y:S02]  /*111f0*/  UMOV UR15, UR28 ;  /* 0x0000001c000f7c82 */ /* 0x000fe40008000000 */
[----:B------:R-:W-:Y:S01]  /*11200*/  IMAD R3, R3, 0x40, R243 ;  /* 0x0000004003037824 */ /* 0x000fe200078e02f3 */
[----:B------:R-:W-:Y:S03]  /*11210*/  UMOV UR14, UR25 ;  /* 0x00000019000e7c82 */ /* 0x000fe60008000000 */
[----:B-1----:R-:W-:Y:S01]  /*11220*/  VIADD R169, R3, 0x10 ;  /* 0x0000001003a97836 */ /* 0x002fe20000000000 */
[C---:B------:R-:W-:Y:S01]  /*11230*/  IADD3 R164, R242.reuse, -R3, RZ ;  /* 0x80000003f2a47210 */ /* 0x040fe20007ffe0ff */
[----:B------:R-:W-:Y:S01]  /*11240*/  IMAD.IADD R174, R239, 0x1, -R3 ;  /* 0x00000001efae7824 */ /* 0x000fe200078e0a03 */
[CC--:B------:R-:W-:Y:S01]  /*11250*/  ISETP.GE.AND P0, PT, R3.reuse, R241.reuse, PT ;  /* 0x000000f10300720c */ /* 0x0c0fe20003f06270 */
[C---:B------:R-:W-:Y:S01]  /*11260*/  IMAD.IADD R168, R242.reuse, 0x1, -R169 ;  /* 0x00000001f2a87824 */ /* 0x040fe200078e0aa9 */
[----:B------:R-:W-:Y:S02]  /*11270*/  IABS R164, R164 ;  /* 0x000000a400a47213 */ /* 0x000fe40000000000 */
[----:B------:R-:W-:Y:S02]  /*11280*/  IABS R174, R174 ;  /* 0x000000ae00ae7213 */ /* 0x000fe40000000000 */
[----:B------:R-:W-:Y:S02]  /*11290*/  I2FP.F32.S32 R165, R164 ;  /* 0x000000a400a57245 */ /* 0x000fe40000201400 */
[----:B------:R-:W-:Y:S02]  /*112a0*/  IABS R168, R168 ;  /* 0x000000a800a87213 */ /* 0x000fe40000000000 */
[----:B------:R-:W-:Y:S01]  /*112b0*/  IADD3 R164, R3, 0x1, RZ ;  /* 0x0000000103a47810 */ /* 0x000fe20007ffe0ff */
[----:B------:R-:W-:Y:S01]  /*112c0*/  FFMA.FTZ R4, R165, -UR23, R4 ;  /* 0x80000017a5047c23 */ /* 0x000fe20008010004 */
[----:B------:R-:W-:Y:S01]  /*112d0*/  VIADD R165, R3, 0x8 ;  /* 0x0000000803a57836 */ /* 0x000fe20000000000 */
[----:B------:R-:W-:Y:S02]  /*112e0*/  I2FP.F32.S32 R174, R174 ;  /* 0x000000ae00ae7245 */ /* 0x000fe40000201400 */
[----:B------:R-:W-:Y:S01]  /*112f0*/  I2FP.F32.S32 R168, R168 ;  /* 0x000000a800a87245 */ /* 0x000fe20000201400 */
[--C-:B------:R-:W-:Y:S01]  /*11300*/  IMAD.IADD R171, R242, 0x1, -R165.reuse ;  /* 0x00000001f2ab7824 */ /* 0x100fe200078e0aa5 */
[----:B------:R-:W-:Y:S01]  /*11310*/  ISETP.GE.AND P3, PT, R164, R241, PT ;  /* 0x000000f1a400720c */ /* 0x000fe20003f66270 */
[----:B------:R-:W-:Y:S01]  /*11320*/  FFMA.FTZ R6, R174, -UR23, R6 ;  /* 0x80000017ae067c23 */ /* 0x000fe20008010006 */
[----:B------:R-:W-:Y:S01]  /*11330*/  ISETP.GE.AND P6, PT, R164, R238, PT ;  /* 0x000000eea400720c */ /* 0x000fe20003fc6270 */
[----:B------:R-:W-:Y:S01]  /*11340*/  FFMA.FTZ R12, R168, -UR23, R12 ;  /* 0x80000017a80c7c23 */ /* 0x000fe2000801000c */
[----:B------:R-:W-:Y:S01]  /*11350*/  IABS R171, R171 ;  /* 0x000000ab00ab7213 */ /* 0x000fe20000000000 */
[----:B------:R-:W-:Y:S01]  /*11360*/  IMAD.IADD R174, R239, 0x1, -R164 ;  /* 0x00000001efae7824 */ /* 0x000fe200078e0aa4 */
[----:B------:R-:W-:Y:S02]  /*11370*/  IADD3 R173, R242, -R164, RZ ;  /* 0x800000a4f2ad7210 */ /* 0x000fe40007ffe0ff */
[----:B------:R-:W-:Y:S02]  /*11380*/  I2FP.F32.S32 R171, R171 ;  /* 0x000000ab00ab7245 */ /* 0x000fe40000201400 */
[C---:B------:R-:W-:Y:S02]  /*11390*/  ISETP.GE.OR P3, PT, R164.reuse, R240, !P3 ;  /* 0x000000f0a400720c */ /* 0x040fe40005f66670 */
[----:B------:R-:W-:Y:S01]  /*113a0*/  ISETP.GE.OR P6, PT, R164, R235, !P6 ;  /* 0x000000eba400720c */ /* 0x000fe200077c6670 */
[----:B------:R-:W-:Y:S01]  /*113b0*/  FFMA.FTZ R8, R171, -UR23, R8 ;  /* 0x80000017ab087c23 */ /* 0x000fe20008010008 */
[----:B------:R-:W-:Y:S01]  /*113c0*/  VIADD R171, R3, 0x18 ;  /* 0x0000001803ab7836 */ /* 0x000fe20000000000 */
[----:B------:R-:W-:Y:S01]  /*113d0*/  IABS R173, R173 ;  /* 0x000000ad00ad7213 */ /* 0x000fe20000000000 */
[----:B------:R-:W-:Y:S01]  /*113e0*/  IMAD.IADD R164, R239, 0x1, -R165 ;  /* 0x00000001efa47824 */ /* 0x000fe200078e0aa5 */
[----:B------:R-:W-:Y:S02]  /*113f0*/  ISETP.GE.AND P2, PT, R3, R238, PT ;  /* 0x000000ee0300720c */ /* 0x000fe40003f46270 */
[----:B------:R-:W-:Y:S02]  /*11400*/  IADD3 R168, R242, -R171, RZ ;  /* 0x800000abf2a87210 */ /* 0x000fe40007ffe0ff */
[----:B------:R-:W-:Y:S02]  /*11410*/  I2FP.F32.S32 R173, R173 ;  /* 0x000000ad00ad7245 */ /* 0x000fe40000201400 */
[----:B------:R-:W-:Y:S02]  /*11420*/  IABS R168, R168 ;  /* 0x000000a800a87213 */ /* 0x000fe40000000000 */
[----:B------:R-:W-:Y:S01]  /*11430*/  IABS R164, R164 ;  /* 0x000000a400a47213 */ /* 0x000fe20000000000 */
[----:B------:R-:W-:Y:S01]  /*11440*/  FFMA.FTZ R5, R173, -UR23, R5 ;  /* 0x80000017ad057c23 */ /* 0x000fe20008010005 */
[----:B------:R-:W-:Y:S02]  /*11450*/  I2FP.F32.S32 R168, R168 ;  /* 0x000000a800a87245 */ /* 0x000fe40000201400 */
[----:B------:R-:W-:Y:S02]  /*11460*/  IABS R174, R174 ;  /* 0x000000ae00ae7213 */ /* 0x000fe40000000000 */
[C---:B------:R-:W-:Y:S01]  /*11470*/  ISETP.GE.OR P0, PT, R3.reuse, R240, !P0 ;  /* 0x000000f00300720c */ /* 0x040fe20004706670 */
[----:B------:R-:W-:Y:S01]  /*11480*/  FFMA.FTZ R16, R168, -UR23, R16 ;  /* 0x80000017a8107c23 */ /* 0x000fe20008010010 */
[----:B------:R-:W-:Y:S02]  /*11490*/  I2FP.F32.S32 R164, R164 ;  /* 0x000000a400a47245 */ /* 0x000fe40000201400 */
[C---:B------:R-:W-:Y:S02]  /*114a0*/  ISETP.GE.OR P2, PT, R3.reuse, R235, !P2 ;  /* 0x000000eb0300720c */ /* 0x040fe40005746670 */
[C---:B------:R-:W-:Y:S01]  /*114b0*/  IADD3 R172, R3.reuse, 0x9, RZ ;  /* 0x0000000903ac7810 */ /* 0x040fe20007ffe0ff */
[----:B------:R-:W-:Y:S01]  /*114c0*/  FFMA.FTZ R10, R164, -UR23, R10 ;  /* 0x80000017a40a7c23 */ /* 0x000fe2000801000a */
[----:B------:R-:W-:Y:S01]  /*114d0*/  I2FP.F32.S32 R174, R174 ;  /* 0x000000ae00ae7245 */ /* 0x000fe20000201400 */
[----:B------:R-:W-:Y:S01]  /*114e0*/  VIADD R164, R3, 0x21 ;  /* 0x0000002103a47836 */ /* 0x000fe20000000000 */
[----:B------:R-:W-:Y:S02]  /*114f0*/  FSEL R168, R4, -INF , !P0 ;  /* 0xff80000004a87808 */ /* 0x000fe40004000000 */
[----:B------:R-:W-:Y:S01]  /*11500*/  FSEL R6, R6, -INF , !P2 ;  /* 0xff80000006067808 */ /* 0x000fe20005000000 */
[----:B------:R-:W-:Y:S01]  /*11510*/  FFMA.FTZ R7, R174, -UR23, R7 ;  /* 0x80000017ae077c23 */ /* 0x000fe20008010007 */
[----:B------:R-:W-:Y:S02]  /*11520*/  FSEL R5, R5, -INF , !P3 ;  /* 0xff80000005057808 */ /* 0x000fe40005800000 */
[CC--:B------:R-:W-:Y:S02]  /*11530*/  ISETP.GE.AND P4, PT, R172.reuse, R241.reuse, PT ;  /* 0x000000f1ac00720c */ /* 0x0c0fe40003f86270 */
[CC--:B------:R-:W-:Y:S02]  /*11540*/  ISETP.GE.AND P0, PT, R172.reuse, R238.reuse, PT ;  /* 0x000000eeac00720c */ /* 0x0c0fe40003f06270 */
[C---:B------:R-:W-:Y:S02]  /*11550*/  ISETP.GE.AND P2, PT, R169.reuse, R241, PT ;  /* 0x000000f1a900720c */ /* 0x040fe40003f46270 */
[----:B------:R-:W-:Y:S02]  /*11560*/  ISETP.GE.AND P3, PT, R169, R238, PT ;  /* 0x000000eea900720c */ /* 0x000fe40003f66270 */
[----:B------:R-:W-:Y:S02]  /*11570*/  IADD3 R173, R3, 0x11, RZ ;  /* 0x0000001103ad7810 */ /* 0x000fe40007ffe0ff */
[C---:B------:R-:W-:Y:S02]  /*11580*/  ISETP.GE.OR P4, PT, R172.reuse, R240, !P4 ;  /* 0x000000f0ac00720c */ /* 0x040fe40006786670 */
[-C--:B------:R-:W-:Y:S01]  /*11590*/  ISETP.GE.OR P0, PT, R172, R235.reuse, !P0 ;  /* 0x000000ebac00720c */ /* 0x080fe20004706670 */
[C---:B------:R-:W-:Y:S01]  /*115a0*/  IMAD.IADD R4, R239.reuse, 0x1, -R173 ;  /* 0x00000001ef047824 */ /* 0x040fe200078e0aad */
[CC--:B------:R-:W-:Y:S02]  /*115b0*/  IADD3 R170, R242.reuse, -R172.reuse, RZ ;  /* 0x800000acf2aa7210 */ /* 0x0c0fe40007ffe0ff */
[C---:B------:R-:W-:Y:S01]  /*115c0*/  IADD3 R174, R239.reuse, -R172, RZ ;  /* 0x800000acefae7210 */ /* 0x040fe20007ffe0ff */
[----:B------:R-:W-:Y:S01]  /*115d0*/  IMAD.IADD R172, R239, 0x1, -R169 ;  /* 0x00000001efac7824 */ /* 0x000fe200078e0aa9 */
[C---:B------:R-:W-:Y:S02]  /*115e0*/  ISETP.GE.OR P2, PT, R169.reuse, R240, !P2 ;  /* 0x000000f0a900720c */ /* 0x040fe40005746670 */
[----:B------:R-:W-:Y:S02]  /*115f0*/  ISETP.GE.OR P3, PT, R169, R235, !P3 ;  /* 0x000000eba900720c */ /* 0x000fe40005f66670 */
[C---:B------:R-:W-:Y:S02]  /*11600*/  IADD3 R169, R242.reuse, -R164, RZ ;  /* 0x800000a4f2a97210 */ /* 0x040fe40007ffe0ff */
[----:B------:R-:W-:Y:S02]  /*11610*/  IADD3 R175, R242, -R173, RZ ;  /* 0x800000adf2af7210 */ /* 0x000fe40007ffe0ff */
[C---:B------:R-:W-:Y:S02]  /*11620*/  ISETP.GE.AND P5, PT, R165.reuse, R241, PT ;  /* 0x000000f1a500720c */ /* 0x040fe40003fa6270 */
[----:B------:R-:W-:Y:S02]  /*11630*/  IABS R169, R169 ;  /* 0x000000a900a97213 */ /* 0x000fe40000000000 */
[----:B------:R-:W-:Y:S02]  /*11640*/  IABS R175, R175 ;  /* 0x000000af00af7213 */ /* 0x000fe40000000000 */
[----:B------:R-:W-:Y:S02]  /*11650*/  ISETP.GE.OR P5, PT, R165, R240, !P5 ;  /* 0x000000f0a500720c */ /* 0x000fe40006fa6670 */
[----:B------:R-:W-:Y:S02]  /*11660*/  IABS R170, R170 ;  /* 0x000000aa00aa7213 */ /* 0x000fe40000000000 */
[----:B------:R-:W-:Y:S02]  /*11670*/  I2FP.F32.S32 R169, R169 ;  /* 0x000000a900a97245 */ /* 0x000fe40000201400 */
[----:B------:R-:W-:Y:S02]  /*11680*/  I2FP.F32.S32 R175, R175 ;  /* 0x000000af00af7245 */ /* 0x000fe40000201400 */
[----:B------:R-:W-:Y:S01]  /*11690*/  IABS R172, R172 ;  /* 0x000000ac00ac7213 */ /* 0x000fe20000000000 */
[----:B------:R-:W-:Y:S01]  /*116a0*/  FFMA.FTZ R21, R169, -UR23, R21 ;  /* 0x80000017a9157c23 */ /* 0x000fe20008010015 */
[----:B------:R-:W-:Y:S01]  /*116b0*/  FSEL R8, R8, -INF , !P5 ;  /* 0xff80000008087808 */ /* 0x000fe20006800000 */
[----:B------:R-:W-:Y:S01]  /*116c0*/  FFMA.FTZ R13, R175, -UR23, R13 ;  /* 0x80000017af0d7c23 */ /* 0x000fe2000801000d */
[----:B------:R-:W-:Y:S01]  /*116d0*/  FSEL R197, R12, -INF , !P2 ;  /* 0xff8000000cc57808 */ /* 0x000fe20005000000 */
[----:B------:R-:W-:Y:S01]  /*116e0*/  VIADD R169, R3, 0x28 ;  /* 0x0000002803a97836 */ /* 0x000fe20000000000 */
[----:B------:R-:W-:Y:S02]  /*116f0*/  I2FP.F32.S32 R170, R170 ;  /* 0x000000aa00aa7245 */ /* 0x000fe40000201400 */
[-C--:B------:R-:W-:Y:S02]  /*11700*/  ISETP.GE.AND P5, PT, R173, R241.reuse, PT ;  /* 0x000000f1ad00720c */ /* 0x080fe40003fa6270 */
[----:B------:R-:W-:Y:S01]  /*11710*/  ISETP.GE.AND P2, PT, R171, R241, PT ;  /* 0x000000f1ab00720c */ /* 0x000fe20003f46270 */
[----:B------:R-:W-:Y:S01]  /*11720*/  FFMA.FTZ R9, R170, -UR23, R9 ;  /* 0x80000017aa097c23 */ /* 0x000fe20008010009 */
[----:B------:R-:W-:Y:S02]  /*11730*/  I2FP.F32.S32 R172, R172 ;  /* 0x000000ac00ac7245 */ /* 0x000fe40000201400 */
[----:B------:R-:W-:Y:S02]  /*11740*/  IABS R4, R4 ;  /* 0x0000000400047213 */ /* 0x000fe40000000000 */
[-C--:B------:R-:W-:Y:S01]  /*11750*/  ISETP.GE.OR P5, PT, R173, R240.reuse, !P5 ;  /* 0x000000f0ad00720c */ /* 0x080fe20006fa6670 */
[----:B------:R-:W-:Y:S01]  /*11760*/  FFMA.FTZ R14, R172, -UR23, R14 ;  /* 0x80000017ac0e7c23 */ /* 0x000fe2000801000e */
[----:B------:R-:W-:Y:S01]  /*11770*/  ISETP.GE.OR P2, PT, R171, R240, !P2 ;  /* 0x000000f0ab00720c */ /* 0x000fe20005746670 */
[----:B------:R-:W-:Y:S01]  /*11780*/  IMAD.IADD R172, R242, 0x1, -R169 ;  /* 0x00000001f2ac7824 */ /* 0x000fe200078e0aa9 */
[----:B------:R-:W-:Y:S02]  /*11790*/  IADD3 R170, R3, 0x19, RZ ;  /* 0x0000001903aa7810 */ /* 0x000fe40007ffe0ff */
[----:B------:R-:W-:Y:S02]  /*117a0*/  ISETP.GE.AND P1, PT, R165, R238, PT ;  /* 0x000000eea500720c */ /* 0x000fe40003f26270 */
[----:B------:R-:W-:Y:S02]  /*117b0*/  I2FP.F32.S32 R4, R4 ;  /* 0x0000000400047245 */ /* 0x000fe40000201400 */
[----:B------:R-:W-:Y:S02]  /*117c0*/  FSEL R196, R13, -INF , !P5 ;  /* 0xff8000000dc47808 */ /* 0x000fe40006800000 */
[----:B------:R-:W-:Y:S01]  /*117d0*/  FSEL R7, R7, -INF , !P6 ;  /* 0xff80000007077808 */ /* 0x000fe20007000000 */
[----:B------:R-:W-:Y:S01]  /*117e0*/  FFMA.FTZ R15, R4, -UR23, R15 ;  /* 0x80000017040f7c23 */ /* 0x000fe2000801000f */
[----:B------:R-:W-:Y:S01]  /*117f0*/  FSEL R198, R16, -INF , !P2 ;  /* 0xff80000010c67808 */ /* 0x000fe20005000000 */
[----:B------:R-:W-:Y:S01]  /*11800*/  VIADD R4, R3, 0x30 ;  /* 0x0000003003047836 */ /* 0x000fe20000000000 */
[----:B------:R-:W-:Y:S01]  /*11810*/  ISETP.GE.OR P1, PT, R165, R235, !P1 ;  /* 0x000000eba500720c */ /* 0x000fe20004f26670 */
[----:B------:R-:W-:Y:S01]  /*11820*/  IMAD.IADD R165, R242, 0x1, -R170 ;  /* 0x00000001f2a57824 */ /* 0x000fe200078e0aaa */
[----:B------:R-:W-:Y:S02]  /*11830*/  IADD3 R12, R3, 0x29, RZ ;  /* 0x00000029030c7810 */ /* 0x000fe40007ffe0ff */
[CC--:B------:R-:W-:Y:S02]  /*11840*/  ISETP.GE.AND P5, PT, R171.reuse, R238.reuse, PT ;  /* 0x000000eeab00720c */ /* 0x0c0fe40003fa6270 */
[C---:B------:R-:W-:Y:S02]  /*11850*/  ISETP.GE.AND P2, PT, R170.reuse, R238, PT ;  /* 0x000000eeaa00720c */ /* 0x040fe40003f46270 */
[C---:B------:R-:W-:Y:S02]  /*11860*/  ISETP.GE.AND P6, PT, R170.reuse, R241, PT ;  /* 0x000000f1aa00720c */ /* 0x040fe40003fc6270 */
[-C--:B------:R-:W-:Y:S02]  /*11870*/  ISETP.GE.OR P5, PT, R171, R235.reuse, !P5 ;  /* 0x000000ebab00720c */ /* 0x080fe40006fa6670 */
[C---:B------:R-:W-:Y:S02]  /*11880*/  ISETP.GE.OR P2, PT, R170.reuse, R235, !P2 ;  /* 0x000000ebaa00720c */ /* 0x040fe40005746670 */
[----:B------:R-:W-:Y:S02]  /*11890*/  IABS R172, R172 ;  /* 0x000000ac00ac7213 */ /* 0x000fe40000000000 */
[----:B------:R-:W-:Y:S02]  /*118a0*/  ISETP.GE.OR P6, PT, R170, R240, !P6 ;  /* 0x000000f0aa00720c */ /* 0x000fe400077c6670 */
[C---:B------:R-:W-:Y:S01]  /*118b0*/  IADD3 R16, R239.reuse, -R170, RZ ;  /* 0x800000aaef107210 */ /* 0x040fe20007ffe0ff */
[C---:B------:R-:W-:Y:S01]  /*118c0*/  IMAD.IADD R170, R242.reuse, 0x1, -R12 ;  /* 0x00000001f2aa7824 */ /* 0x040fe200078e0a0c */
[----:B------:R-:W-:Y:S02]  /*118d0*/  IADD3 R171, R239, -R171, RZ ;  /* 0x800000abefab7210 */ /* 0x000fe40007ffe0ff */
[----:B------:R-:W-:Y:S02]  /*118e0*/  FSEL R9, R9, -INF , !P4 ;  /* 0xff80000009097808 */ /* 0x000fe40006000000 */
[----:B------:R-:W-:Y:S02]  /*118f0*/  IABS R165, R165 ;  /* 0x000000a500a57213 */ /* 0x000fe40000000000 */
[----:B------:R-:W-:Y:S02]  /*11900*/  ISETP.GE.AND P4, PT, R173, R238, PT ;  /* 0x000000eead00720c */ /* 0x000fe40003f86270 */
[----:B------:R-:W-:Y:S02]  /*11910*/  I2FP.F32.S32 R172, R172 ;  /* 0x000000ac00ac7245 */ /* 0x000fe40000201400 */
[----:B------:R-:W-:Y:S02]  /*11920*/  IADD3 R13, R242, -R4, RZ ;  /* 0x80000004f20d7210 */ /* 0x000fe40007ffe0ff */
[----:B------:R-:W-:Y:S01]  /*11930*/  IABS R171, R171 ;  /* 0x000000ab00ab7213 */ /* 0x000fe20000000000 */
[----:B------:R-:W-:Y:S01]  /*11940*/  FFMA.FTZ R24, R172, -UR23, R24 ;  /* 0x80000017ac187c23 */ /* 0x000fe20008010018 */
[----:B------:R-:W-:Y:S02]  /*11950*/  FSEL R200, R14, -INF , !P3 ;  /* 0xff8000000ec87808 */ /* 0x000fe40005800000 */
[----:B------:R-:W-:Y:S02]  /*11960*/  ISETP.GE.AND P3, PT, R169, R241, PT ;  /* 0x000000f1a900720c */ /* 0x000fe40003f66270 */
[----:B------:R-:W-:Y:S02]  /*11970*/  IABS R170, R170 ;  /* 0x000000aa00aa7213 */ /* 0x000fe40000000000 */
[----:B------:R-:W-:Y:S02]  /*11980*/  I2FP.F32.S32 R165, R165 ;  /* 0x000000a500a57245 */ /* 0x000fe40000201400 */
[----:B------:R-:W-:Y:S02]  /*11990*/  ISETP.GE.OR P4, PT, R173, R235, !P4 ;  /* 0x000000ebad00720c */ /* 0x000fe40006786670 */
[----:B------:R-:W-:Y:S01]  /*119a0*/  IABS R16, R16 ;  /* 0x0000001000107213 */ /* 0x000fe20000000000 */
[----:B------:R-:W-:Y:S01]  /*119b0*/  FFMA.FTZ R17, R165, -UR23, R17 ;  /* 0x80000017a5117c23 */ /* 0x000fe20008010011 */
[----:B------:R-:W-:Y:S02]  /*119c0*/  IABS R13, R13 ;  /* 0x0000000d000d7213 */ /* 0x000fe40000000000 */
[----:B------:R-:W-:Y:S02]  /*119d0*/  I2FP.F32.S32 R171, R171 ;  /* 0x000000ab00ab7245 */ /* 0x000fe40000201400 */
[----:B------:R-:W-:Y:S02]  /*119e0*/  I2FP.F32.S32 R170, R170 ;  /* 0x000000aa00aa7245 */ /* 0x000fe40000201400 */
[----:B------:R-:W-:Y:S01]  /*119f0*/  ISETP.GE.OR P3, PT, R169, R240, !P3 ;  /* 0x000000f0a900720c */ /* 0x000fe20005f66670 */
[----:B------:R-:W-:Y:S01]  /*11a00*/  FFMA.FTZ R18, R171, -UR23, R18 ;  /* 0x80000017ab127c23 */ /* 0x000fe20008010012 */
[----:B------:R-:W-:Y:S01]  /*11a10*/  IADD3 R14, R239, -R169, RZ ;  /* 0x800000a9ef0e7210 */ /* 0x000fe20007ffe0ff */
[----:B------:R-:W-:Y:S01]  /*11a20*/  FFMA.FTZ R25, R170, -UR23, R25 ;  /* 0x80000017aa197c23 */ /* 0x000fe20008010019 */
[----:B------:R-:W-:Y:S01]  /*11a30*/  FSEL R201, R15, -INF , !P4 ;  /* 0xff8000000fc97808 */ /* 0x000fe20006000000 */
[----:B------:R-:W-:Y:S01]  /*11a40*/  IMAD.IADD R15, R239, 0x1, -R12 ;  /* 0x00000001ef0f7824 */ /* 0x000fe200078e0a0c */
[----:B------:R-:W-:Y:S02]  /*11a50*/  I2FP.F32.S32 R16, R16 ;  /* 0x0000001000107245 */ /* 0x000fe40000201400 */
[C---:B------:R-:W-:Y:S02]  /*11a60*/  IADD3 R165, R3.reuse, 0x20, RZ ;  /* 0x0000002003a57810 */ /* 0x040fe40007ffe0ff */
[----:B------:R-:W-:Y:S01]  /*11a70*/  I2FP.F32.S32 R13, R13 ;  /* 0x0000000d000d7245 */ /* 0x000fe20000201400 */
[----:B------:R-:W-:Y:S01]  /*11a80*/  FFMA.FTZ R19, R16, -UR23, R19 ;  /* 0x8000001710137c23 */ /* 0x000fe20008010013 */
[-C--:B------:R-:W-:Y:S01]  /*11a90*/  ISETP.GE.AND P4, PT, R12, R241.reuse, PT ;  /* 0x000000f10c00720c */ /* 0x080fe20003f86270 */
[----:B------:R-:W-:Y:S01]  /*11aa0*/  VIADD R16, R3, 0x31 ;  /* 0x0000003103107836 */ /* 0x000fe20000000000 */
[----:B------:R-:W-:Y:S01]  /*11ab0*/  FSEL R186, R24, -INF , !P3 ;  /* 0xff80000018ba7808 */ /* 0x000fe20005800000 */
[----:B------:R-:W-:Y:S01]  /*11ac0*/  FFMA.FTZ R28, R13, -UR23, R28 ;  /* 0x800000170d1c7c23 */ /* 0x000fe2000801001c */
[----:B------:R-:W-:Y:S02]  /*11ad0*/  IABS R14, R14 ;  /* 0x0000000e000e7213 */ /* 0x000fe40000000000 */
[----:B------:R-:W-:Y:S02]  /*11ae0*/  IABS R174, R174 ;  /* 0x000000ae00ae7213 */ /* 0x000fe40000000000 */
[----:B------:R-:W-:Y:S02]  /*11af0*/  ISETP.GE.AND P3, PT, R4, R241, PT ;  /* 0x000000f10400720c */ /* 0x000fe40003f66270 */
[----:B------:R-:W-:Y:S02]  /*11b00*/  ISETP.GE.OR P4, PT, R12, R240, !P4 ;  /* 0x000000f00c00720c */ /* 0x000fe40006786670 */
[----:B------:R-:W-:Y:S02]  /*11b10*/  IADD3 R175, R242, -R165, RZ ;  /* 0x800000a5f2af7210 */ /* 0x000fe40007ffe0ff */
[----:B------:R-:W-:Y:S02]  /*11b20*/  I2FP.F32.S32 R14, R14 ;  /* 0x0000000e000e7245 */ /* 0x000fe40000201400 */
[----:B------:R-:W-:Y:S02]  /*11b30*/  IADD3 R13, R3, 0x38, RZ ;  /* 0x00000038030d7810 */ /* 0x000fe40007ffe0ff */
[----:B------:R-:W-:Y:S01]  /*11b40*/  FSEL R199, R17, -INF , !P6 ;  /* 0xff80000011c77808 */ /* 0x000fe20007000000 */
[----:B------:R-:W-:Y:S01]  /*11b50*/  FFMA.FTZ R26, R14, -UR23, R26 ;  /* 0x800000170e1a7c23 */ /* 0x000fe2000801001a */
[----:B------:R-:W-:Y:S01]  /*11b60*/  FSEL R202, R18, -INF , !P5 ;  /* 0xff80000012ca7808 */ /* 0x000fe20006800000 */
[----:B------:R-:W-:Y:S01]  /*11b70*/  IMAD.IADD R17, R242, 0x1, -R13 ;  /* 0x00000001f2117824 */ /* 0x000fe200078e0a0d */
[----:B------:R-:W-:Y:S02]  /*11b80*/  I2FP.F32.S32 R174, R174 ;  /* 0x000000ae00ae7245 */ /* 0x000fe40000201400 */
[----:B------:R-:W-:Y:S02]  /*11b90*/  ISETP.GE.AND P6, PT, R164, R241, PT ;  /* 0x000000f1a400720c */ /* 0x000fe40003fc6270 */
[----:B------:R-:W-:Y:S01]  /*11ba0*/  IADD3 R3, R3, 0x39, RZ ;  /* 0x0000003903037810 */ /* 0x000fe20007ffe0ff */
[----:B------:R-:W-:Y:S01]  /*11bb0*/  FFMA.FTZ R11, R174, -UR23, R11 ;  /* 0x80000017ae0b7c23 */ /* 0x000fe2000801000b */
[----:B------:R-:W-:Y:S02]  /*11bc0*/  ISETP.GE.OR P3, PT, R4, R240, !P3 ;  /* 0x000000f00400720c */ /* 0x000fe40005f66670 */
[----:B------:R-:W-:Y:S01]  /*11bd0*/  FSEL R185, R25, -INF , !P4 ;  /* 0xff80000019b97808 */ /* 0x000fe20006000000 */
[----:B------:R-:W-:Y:S01]  /*11be0*/  IMAD.IADD R14, R242, 0x1, -R3 ;  /* 0x00000001f20e7824 */ /* 0x000fe200078e0a03 */
[----:B------:R-:W-:Y:S02]  /*11bf0*/  IABS R173, R175 ;  /* 0x000000af00ad7213 */ /* 0x000fe40000000000 */
[-C--:B------:R-:W-:Y:S02]  /*11c00*/  ISETP.GE.AND P5, PT, R12, R238.reuse, PT ;  /* 0x000000ee0c00720c */ /* 0x080fe40003fa6270 */
[----:B------:R-:W-:Y:S02]  /*11c10*/  ISETP.GE.AND P4, PT, R4, R238, PT ;  /* 0x000000ee0400720c */ /* 0x000fe40003f86270 */
[----:B------:R-:W-:Y:S02]  /*11c20*/  FSEL R203, R19, -INF , !P2 ;  /* 0xff80000013cb7808 */ /* 0x000fe40005000000 */
[----:B------:R-:W-:Y:S02]  /*11c30*/  FSEL R184, R28, -INF , !P3 ;  /* 0xff8000001cb87808 */ /* 0x000fe40005800000 */
[----:B------:R-:W-:Y:S02]  /*11c40*/  ISETP.GE.OR P6, PT, R164, R240, !P6 ;  /* 0x000000f0a400720c */ /* 0x000fe400077c6670 */
[----:B------:R-:W-:Y:S02]  /*11c50*/  I2FP.F32.S32 R173, R173 ;  /* 0x000000ad00ad7245 */ /* 0x000fe40000201400 */
[----:B------:R-:W-:Y:S02]  /*11c60*/  ISETP.GE.OR P5, PT, R12, R235, !P5 ;  /* 0x000000eb0c00720c */ /* 0x000fe40006fa6670 */
[C---:B------:R-:W-:Y:S01]  /*11c70*/  ISETP.GE.AND P2, PT, R16.reuse, R241, PT ;  /* 0x000000f11000720c */ /* 0x040fe20003f46270 */
[----:B------:R-:W-:Y:S01]  /*11c80*/  FFMA.FTZ R20, R173, -UR23, R20 ;  /* 0x80000017ad147c23 */ /* 0x000fe20008010014 */
[----:B------:R-:W-:Y:S02]  /*11c90*/  ISETP.GE.AND P3, PT, R16, R238, PT ;  /* 0x000000ee1000720c */ /* 0x000fe40003f66270 */
[----:B------:R-:W-:Y:S02]  /*11ca0*/  FSEL R10, R10, -INF , !P1 ;  /* 0xff8000000a0a7808 */ /* 0x000fe40004800000 */
[----:B------:R-:W-:Y:S02]  /*11cb0*/  ISETP.GE.OR P4, PT, R4, R235, !P4 ;  /* 0x000000eb0400720c */ /* 0x000fe40006786670 */
[----:B------:R-:W-:Y:S02]  /*11cc0*/  IADD3 R12, R239, -R4, RZ ;  /* 0x80000004ef0c7210 */ /* 0x000fe40007ffe0ff */
[----:B------:R-:W-:Y:S02]  /*11cd0*/  ISETP.GE.AND P1, PT, R165, R241, PT ;  /* 0x000000f1a500720c */ /* 0x000fe40003f26270 */
[----:B------:R-:W-:Y:S02]  /*11ce0*/  IADD3 R4, R239, -R16, RZ ;  /* 0x80000010ef047210 */ /* 0x000fe40007ffe0ff */
[----:B------:R-:W-:Y:S01]  /*11cf0*/  FSEL R187, R21, -INF , !P6 ;  /* 0xff80000015bb7808 */ /* 0x000fe20007000000 */
[----:B------:R-:W-:Y:S01]  /*11d00*/  IMAD.IADD R21, R242, 0x1, -R16 ;  /* 0x00000001f2157824 */ /* 0x000fe200078e0a10 */
[C---:B------:R-:W-:Y:S02]  /*11d10*/  ISETP.GE.OR P2, PT, R16.reuse, R240, !P2 ;  /* 0x000000f01000720c */ /* 0x040fe40005746670 */
[-C--:B------:R-:W-:Y:S02]  /*11d20*/  ISETP.GE.OR P3, PT, R16, R235.reuse, !P3 ;  /* 0x000000eb1000720c */ /* 0x080fe40005f66670 */
[----:B------:R-:W-:Y:S02]  /*11d30*/  FSEL R11, R11, -INF , !P0 ;  /* 0xff8000000b0b7808 */ /* 0x000fe40004000000 */
[----:B------:R-:W-:Y:S02]  /*11d40*/  IABS R16, R14 ;  /* 0x0000000e00107213 */ /* 0x000fe40000000000 */
[----:B------:R-:W-:Y:S02]  /*11d50*/  FMNMX.FTZ R14, R168, R0, !PT ;  /* 0x00000000a80e7209 */ /* 0x000fe40007810000 */
[C---:B------:R-:W-:Y:S02]  /*11d60*/  ISETP.GE.OR P1, PT, R165.reuse, R240, !P1 ;  /* 0x000000f0a500720c */ /* 0x040fe40004f26670 */
[----:B------:R-:W-:Y:S02]  /*11d70*/  ISETP.GE.AND P0, PT, R165, R238, PT ;  /* 0x000000eea500720c */ /* 0x000fe40003f06270 */
[----:B------:R-:W-:Y:S02]  /*11d80*/  IABS R4, R4 ;  /* 0x0000000400047213 */ /* 0x000fe40000000000 */
[----:B------:R-:W-:Y:S02]  /*11d90*/  FMNMX.FTZ R14, R5, R14, !PT ;  /* 0x0000000e050e7209 */ /* 0x000fe40007810000 */
[----:B------:R-:W-:Y:S02]  /*11da0*/  FSEL R250, R20, -INF , !P1 ;  /* 0xff80000014fa7808 */ /* 0x000fe40004800000 */
[-C--:B------:R-:W-:Y:S01]  /*11db0*/  ISETP.GE.OR P0, PT, R165, R235.reuse, !P0 ;  /* 0x000000eba500720c */ /* 0x080fe20004706670 */
[C---:B------:R-:W-:Y:S01]  /*11dc0*/  IMAD.IADD R165, R239.reuse, 0x1, -R165 ;  /* 0x00000001efa57824 */ /* 0x040fe200078e0aa5 */
[----:B------:R-:W-:Y:S02]  /*11dd0*/  I2FP.F32.S32 R4, R4 ;  /* 0x0000000400047245 */ /* 0x000fe40000201400 */
[----:B------:R-:W-:Y:S02]  /*11de0*/  ISETP.GE.AND P1, PT, R164, R238, PT ;  /* 0x000000eea400720c */ /* 0x000fe40003f26270 */
[----:B------:R-:W-:Y:S01]  /*11df0*/  FMNMX.FTZ R14, R8, R14, !PT ;  /* 0x0000000e080e7209 */ /* 0x000fe20007810000 */
[----:B------:R-:W-:Y:S01]  /*11e00*/  FFMA.FTZ R31, R4, -UR23, R31 ;  /* 0x80000017041f7c23 */ /* 0x000fe2000801001f */
[----:B------:R-:W-:Y:S02]  /*11e10*/  ISETP.GE.OR P1, PT, R164, R235, !P1 ;  /* 0x000000eba400720c */ /* 0x000fe40004f26670 */
[----:B------:R-:W-:Y:S02]  /*11e20*/  IADD3 R20, R239, -R164, RZ ;  /* 0x800000a4ef147210 */ /* 0x000fe40007ffe0ff */
[----:B------:R-:W-:Y:S02]  /*11e30*/  IABS R164, R165 ;  /* 0x000000a500a47213 */ /* 0x000fe40000000000 */
[----:B------:R-:W-:Y:S02]  /*11e40*/  FMNMX.FTZ R4, R6, R2, !PT ;  /* 0x0000000206047209 */ /* 0x000fe40007810000 */
[----:B------:R-:W-:Y:S02]  /*11e50*/  IABS R21, R21 ;  /* 0x0000001500157213 */ /* 0x000fe40000000000 */
[----:B------:R-:W-:Y:S02]  /*11e60*/  FMNMX.FTZ R14, R9, R14, !PT ;  /* 0x0000000e090e7209 */ /* 0x000fe40007810000 */
[----:B------:R-:W-:Y:S02]  /*11e70*/  I2FP.F32.S32 R21, R21 ;  /* 0x0000001500157245 */ /* 0x000fe40000201400 */
[----:B------:R-:W-:Y:S02]  /*11e80*/  FMNMX.FTZ R4, R7, R4, !PT ;  /* 0x0000000407047209 */ /* 0x000fe40007810000 */
[----:B------:R-:W-:Y:S01]  /*11e90*/  I2FP.F32.S32 R164, R164 ;  /* 0x000000a400a47245 */ /* 0x000fe20000201400 */
[----:B------:R-:W-:Y:S01]  /*11ea0*/  FFMA.FTZ R29, R21, -UR23, R29 ;  /* 0x80000017151d7c23 */ /* 0x000fe2000801001d */
[----:B------:R-:W-:Y:S02]  /*11eb0*/  FMNMX.FTZ R14, R197, R14, !PT ;  /* 0x0000000ec50e7209 */ /* 0x000fe40007810000 */
[----:B------:R-:W-:Y:S01]  /*11ec0*/  FMNMX.FTZ R4, R10, R4, !PT ;  /* 0x000000040a047209 */ /* 0x000fe20007810000 */
[----:B------:R-:W-:Y:S01]  /*11ed0*/  FFMA.FTZ R22, R164, -UR23, R22 ;  /* 0x80000017a4167c23 */ /* 0x000fe20008010016 */
[----:B------:R-:W-:Y:S02]  /*11ee0*/  IABS R12, R12 ;  /* 0x0000000c000c7213 */ /* 0x000fe40000000000 */
[----:B------:R-:W-:Y:S02]  /*11ef0*/  FMNMX.FTZ R14, R196, R14, !PT ;  /* 0x0000000ec40e7209 */ /* 0x000fe40007810000 */
[----:B------:R-:W-:Y:S02]  /*11f00*/  FMNMX.FTZ R4, R11, R4, !PT ;  /* 0x000000040b047209 */ /* 0x000fe40007810000 */
[----:B------:R-:W-:Y:S02]  /*11f10*/  I2FP.F32.S32 R12, R12 ;  /* 0x0000000c000c7245 */ /* 0x000fe40000201400 */
[----:B------:R-:W-:Y:S02]  /*11f20*/  FSEL R175, R22, -INF , !P0 ;  /* 0xff80000016af7808 */ /* 0x000fe40004000000 */
[----:B------:R-:W-:Y:S01]  /*11f30*/  FSEL R183, R29, -INF , !P2 ;  /* 0xff8000001db77808 */ /* 0x000fe20005000000 */
[----:B------:R-:W-:Y:S01]  /*11f40*/  FFMA.FTZ R30, R12, -UR23, R30 ;  /* 0x800000170c1e7c23 */ /* 0x000fe2000801001e */
[----:B------:R-:W-:Y:S02]  /*11f50*/  FMNMX.FTZ R14, R198, R14, !PT ;  /* 0x0000000ec60e7209 */ /* 0x000fe40007810000 */
[C---:B------:R-:W-:Y:S02]  /*11f60*/  ISETP.GE.AND P0, PT, R13.reuse, R241, PT ;  /* 0x000000f10d00720c */ /* 0x040fe40003f06270 */
[----:B------:R-:W-:Y:S02]  /*11f70*/  ISETP.GE.AND P2, PT, R13, R238, PT ;  /* 0x000000ee0d00720c */ /* 0x000fe40003f46270 */
[----:B------:R-:W-:Y:S02]  /*11f80*/  FMNMX.FTZ R4, R200, R4, !PT ;  /* 0x00000004c8047209 */ /* 0x000fe40007810000 */
[----:B------:R-:W-:Y:S02]  /*11f90*/  IABS R20, R20 ;  /* 0x0000001400147213 */ /* 0x000fe40000000000 */
[----:B------:R-:W-:Y:S01]  /*11fa0*/  FMNMX.FTZ R12, R199, R14, !PT ;  /* 0x0000000ec70c7209 */ /* 0x000fe20007810000 */
[----:B------:R-:W-:Y:S01]  /*11fb0*/  IMAD.IADD R14, R239, 0x1, -R13 ;  /* 0x00000001ef0e7824 */ /* 0x000fe200078e0a0d */
[C---:B------:R-:W-:Y:S02]  /*11fc0*/  ISETP.GE.OR P0, PT, R13.reuse, R240, !P0 ;  /* 0x000000f00d00720c */ /* 0x040fe40004706670 */
[----:B------:R-:W-:Y:S02]  /*11fd0*/  ISETP.GE.OR P2, PT, R13, R235, !P2 ;  /* 0x000000eb0d00720c */ /* 0x000fe40005746670 */
[----:B------:R-:W-:Y:S02]  /*11fe0*/  FMNMX.FTZ R13, R201, R4, !PT ;  /* 0x00000004c90d7209 */ /* 0x000fe40007810000 */
[----:B------:R-:W-:Y:S02]  /*11ff0*/  I2FP.F32.S32 R20, R20 ;  /* 0x0000001400147245 */ /* 0x000fe40000201400 */
[----:B------:R-:W-:Y:S02]  /*12000*/  FMNMX.FTZ R13, R202, R13, !PT ;  /* 0x0000000dca0d7209 */ /* 0x000fe40007810000 */
[----:B------:R-:W-:Y:S01]  /*12010*/  IABS R15, R15 ;  /* 0x0000000f000f7213 */ /* 0x000fe20000000000 */
[----:B------:R-:W-:Y:S01]  /*12020*/  FFMA.FTZ R23, R20, -UR23, R23 ;  /* 0x8000001714177c23 */ /* 0x000fe20008010017 */
[----:B------:R-:W-:Y:S02]  /*12030*/  FMNMX.FTZ R12, R250, R12, !PT ;  /* 0x0000000cfa0c7209 */ /* 0x000fe40007810000 */
[----:B------:R-:W-:Y:S02]  /*12040*/  ISETP.GE.AND P6, PT, R169, R238, PT ;  /* 0x000000eea900720c */ /* 0x000fe40003fc6270 */
[----:B------:R-:W-:Y:S02]  /*12050*/  FMNMX.FTZ R13, R203, R13, !PT ;  /* 0x0000000dcb0d7209 */ /* 0x000fe40007810000 */
[----:B------:R-:W-:Y:S02]  /*12060*/  I2FP.F32.S32 R15, R15 ;  /* 0x0000000f000f7245 */ /* 0x000fe40000201400 */
[----:B------:R-:W-:Y:S02]  /*12070*/  FMNMX.FTZ R12, R187, R12, !PT ;  /* 0x0000000cbb0c7209 */ /* 0x000fe40007810000 */
[----:B------:R-:W-:Y:S01]  /*12080*/  ISETP.GE.OR P6, PT, R169, R235, !P6 ;  /* 0x000000eba900720c */ /* 0x000fe200077c6670 */
[----:B------:R-:W-:Y:S01]  /*12090*/  FFMA.FTZ R27, R15, -UR23, R27 ;  /* 0x800000170f1b7c23 */ /* 0x000fe2000801001b */
[----:B------:R-:W-:Y:S02]  /*120a0*/  IABS R17, R17 ;  /* 0x0000001100117213 */ /* 0x000fe40000000000 */
[----:B------:R-:W-:Y:S02]  /*120b0*/  FSEL R174, R23, -INF , !P1 ;  /* 0xff80000017ae7808 */ /* 0x000fe40004800000 */
[----:B------:R-:W-:Y:S02]  /*120c0*/  FMNMX.FTZ R13, R175, R13, !PT ;  /* 0x0000000daf0d7209 */ /* 0x000fe40007810000 */
[----:B------:R-:W-:Y:S02]  /*120d0*/  FMNMX.FTZ R12, R186, R12, !PT ;  /* 0x0000000cba0c7209 */ /* 0x000fe40007810000 */
[----:B------:R-:W-:Y:S02]  /*120e0*/  I2FP.F32.S32 R17, R17 ;  /* 0x0000001100117245 */ /* 0x000fe40000201400 */
[----:B------:R-:W-:Y:S02]  /*120f0*/  FSEL R173, R26, -INF , !P6 ;  /* 0xff8000001aad7808 */ /* 0x000fe40007000000 */
[----:B------:R-:W-:Y:S01]  /*12100*/  FMNMX.FTZ R13, R174, R13, !PT ;  /* 0x0000000dae0d7209 */ /* 0x000fe20007810000 */
[----:B------:R-:W-:Y:S01]  /*12110*/  FFMA.FTZ R32, R17, -UR23, R32 ;  /* 0x8000001711207c23 */ /* 0x000fe20008010020 */
[----:B------:R-:W-:Y:S02]  /*12120*/  IADD3 R4, R239, -R3, RZ ;  /* 0x80000003ef047210 */ /* 0x000fe40007ffe0ff */
[----:B------:R-:W-:Y:S02]  /*12130*/  FMNMX.FTZ R12, R185, R12, !PT ;  /* 0x0000000cb90c7209 */ /* 0x000fe40007810000 */
[----:B------:R-:W-:Y:S02]  /*12140*/  IABS R14, R14 ;  /* 0x0000000e000e7213 */ /* 0x000fe40000000000 */
[----:B------:R-:W-:Y:S02]  /*12150*/  I2FP.F32.S32 R16, R16 ;  /* 0x0000001000107245 */ /* 0x000fe40000201400 */
[----:B------:R-:W-:Y:S02]  /*12160*/  FSEL R172, R27, -INF , !P5 ;  /* 0xff8000001bac7808 */ /* 0x000fe40006800000 */
[----:B------:R-:W-:Y:S01]  /*12170*/  FMNMX.FTZ R13, R173, R13, !PT ;  /* 0x0000000dad0d7209 */ /* 0x000fe20007810000 */
[----:B------:R-:W-:Y:S01]  /*12180*/  FFMA.FTZ R33, R16, -UR23, R33 ;  /* 0x8000001710217c23 */ /* 0x000fe20008010021 */
[----:B------:R-:W-:Y:S01]  /*12190*/  FMNMX.FTZ R12, R184, R12, !PT ;  /* 0x0000000cb80c7209 */ /* 0x000fe20007810000 */
[----:B------:R-:W-:Y:S01]  /*121a0*/  LDSM.16.MT88.4 R16, [R224+0x10000] ;  /* 0x01000000e010783b */ /* 0x000fe20000004200 */
[----:B------:R-:W-:Y:S02]  /*121b0*/  I2FP.F32.S32 R14, R14 ;  /* 0x0000000e000e7245 */ /* 0x000fe40000201400 */
[C---:B------:R-:W-:Y:S02]  /*121c0*/  ISETP.GE.AND P1, PT, R3.reuse, R241, PT ;  /* 0x000000f10300720c */ /* 0x040fe40003f26270 */
[----:B------:R-:W-:Y:S01]  /*121d0*/  IABS R4, R4 ;  /* 0x0000000400047213 */ /* 0x000fe20000000000 */
[----:B------:R-:W-:Y:S01]  /*121e0*/  FFMA.FTZ R34, R14, -UR23, R34 ;  /* 0x800000170e227c23 */ /* 0x000fe20008010022 */
[----:B------:R-:W-:Y:S01]  /*121f0*/  FMNMX.FTZ R15, R172, R13, !PT ;  /* 0x0000000dac0f7209 */ /* 0x000fe20007810000 */
[----:B------:R-:W-:Y:S01]  /*12200*/  LDSM.16.MT88.4 R24, [R222+0x10000] ;  /* 0x01000000de18783b */ /* 0x000fe20000004200 */
[----:B------:R-:W-:Y:S02]  /*12210*/  FSEL R179, R30, -INF , !P4 ;  /* 0xff8000001eb37808 */ /* 0x000fe40006000000 */
[----:B------:R-:W-:Y:S02]  /*12220*/  FSEL R181, R32, -INF , !P0 ;  /* 0xff80000020b57808 */ /* 0x000fe40004000000 */
[----:B------:R-:W-:Y:S02]  /*12230*/  ISETP.GE.OR P1, PT, R3, R240, !P1 ;  /* 0x000000f00300720c */ /* 0x000fe40004f26670 */
[----:B------:R-:W-:Y:S02]  /*12240*/  FMNMX.FTZ R12, R183, R12, !PT ;  /* 0x0000000cb70c7209 */ /* 0x000fe40007810000 */
[----:B------:R-:W-:Y:S02]  /*12250*/  I2FP.F32.S32 R4, R4 ;  /* 0x0000000400047245 */ /* 0x000fe40000201400 */
[----:B------:R-:W-:Y:S02]  /*12260*/  ISETP.GE.AND P0, PT, R3, R238, PT ;  /* 0x000000ee0300720c */ /* 0x000fe40003f06270 */
[----:B------:R-:W-:Y:S01]  /*12270*/  FSEL R178, R31, -INF , !P3 ;  /* 0xff8000001fb27808 */ /* 0x000fe20005800000 */
[----:B------:R-:W-:Y:S01]  /*12280*/  FFMA.FTZ R35, R4, -UR23, R35 ;  /* 0x8000001704237c23 */ /* 0x000fe20008010023 */
        /* <DEDUP_REMOVED lines=38> */
[----:B------:R-:W-:Y:S01]  /*124f0*/  FFMA.FTZ R193, R11, UR4, -R176 ;  /* 0x000000040bc17c23 */ /* 0x000fe200080108b0 */
[----:B------:R-:W-:Y:S01]  /*12500*/  FMUL.FTZ R0, R0, UR4 ;  /* 0x0000000400007c20 */ /* 0x000fe20008410000 */
[--C-:B------:R-:W-:Y:S01]  /*12510*/  FFMA.FTZ R198, R198, UR4, -R182.reuse ;  /* 0x00000004c6c67c23 */ /* 0x100fe200080108b6 */
[----:B------:R-:W-:Y:S03]  /*12520*/  FFMA.FTZ R199, R199, UR4, -R182 ;  /* 0x00000004c7c77c23 */ /* 0x000fe600080108b6 */
[----:B------:R-:W1:Y:S01]  /*12530*/  MUFU.EX2 R192, R192 ;  /* 0x000000c000c07308 */ /* 0x000e620000000800 */
[--C-:B------:R-:W-:Y:S01]  /*12540*/  FFMA.FTZ R200, R200, UR4, -R176.reuse ;  /* 0x00000004c8c87c23 */ /* 0x100fe200080108b0 */
[--C-:B------:R-:W-:Y:S01]  /*12550*/  FFMA.FTZ R201, R201, UR4, -R176.reuse ;  /* 0x00000004c9c97c23 */ /* 0x100fe200080108b0 */
[--C-:B------:R-:W-:Y:S01]  /*12560*/  FFMA.FTZ R202, R202, UR4, -R176.reuse ;  /* 0x00000004caca7c23 */ /* 0x100fe200080108b0 */
[--C-:B------:R-:W-:Y:S01]  /*12570*/  FFMA.FTZ R203, R203, UR4, -R176.reuse ;  /* 0x00000004cbcb7c23 */ /* 0x100fe200080108b0 */
[--C-:B------:R-:W-:Y:S01]  /*12580*/  FFMA.FTZ R175, R175, UR4, -R176.reuse ;  /* 0x00000004afaf7c23 */ /* 0x100fe200080108b0 */
[--C-:B------:R-:W-:Y:S01]  /*12590*/  FFMA.FTZ R174, R174, UR4, -R176.reuse ;  /* 0x00000004aeae7c23 */ /* 0x100fe200080108b0 */
[----:B------:R-:W-:Y:S03]  /*125a0*/  FFMA.FTZ R173, R173, UR4, -R176 ;  /* 0x00000004adad7c23 */ /* 0x000fe600080108b0 */
[----:B------:R-:W-:Y:S01]  /*125b0*/  MUFU.EX2 R191, R191 ;  /* 0x000000bf00bf7308 */ /* 0x000fe20000000800 */
[----:B------:R-:W-:Y:S01]  /*125c0*/  FFMA.FTZ R183, R183, UR4, -R182 ;  /* 0x00000004b7b77c23 */ /* 0x000fe200080108b6 */
[----:B------:R-:W-:Y:S01]  /*125d0*/  FFMA.FTZ R179, R179, UR4, -R176 ;  /* 0x00000004b3b37c23 */ /* 0x000fe200080108b0 */
[--C-:B------:R-:W-:Y:S01]  /*125e0*/  FFMA.FTZ R184, R184, UR4, -R182.reuse ;  /* 0x00000004b8b87c23 */ /* 0x100fe200080108b6 */
[----:B------:R-:W-:Y:S01]  /*125f0*/  FFMA.FTZ R181, R181, UR4, -R182 ;  /* 0x00000004b5b57c23 */ /* 0x000fe200080108b6 */
        /* <DEDUP_REMOVED lines=8> */
[----:B------:R-:W-:Y:S05]  /*12680*/  PLOP3.LUT P0, PT, PT, PT, UP0, 0x80, 0x0 ;  /* 0x000000000000781c */ /* 0x000fea0003f0f008 */
        /* <DEDUP_REMOVED lines=32> */
[----:B------:R-:W-:Y:S01]  /*12890*/  FMUL.FTZ R17, R2, R149 ;  /* 0x0000009502117220 */ /* 0x000fe20000410000 */
[C---:B------:R-:W-:Y:S01]  /*128a0*/  HMMA.16816.F32 R12, R168.reuse, R24, R12 ;  /* 0x00000018a80c723c */ /* 0x040fe2000000180c */
[----:B------:R-:W3:Y:S03]  /*128b0*/  LDSM.16.MT88.4 R144, [R222+0x12000] ;  /* 0x01200000de90783b */ /* 0x000ee60000004200 */
[C---:B------:R-:W-:Y:S01]  /*128c0*/  FMUL.FTZ R18, R0.reuse, R150 ;  /* 0x0000009600127220 */ /* 0x040fe20000410000 */
[----:B------:R-:W-:Y:S01]  /*128d0*/  FMUL.FTZ R19, R0, R151 ;  /* 0x0000009700137220 */ /* 0x000fe20000410000 */
[C---:B------:R-:W-:Y:S01]  /*128e0*/  FMUL.FTZ R16, R2.reuse, R148 ;  /* 0x0000009402107220 */ /* 0x040fe20000410000 */
[C---:B------:R-:W-:Y:S02]  /*128f0*/  FMUL.FTZ R24, R2.reuse, R140 ;  /* 0x0000008c02187220 */ /* 0x040fe40000410000 */
[----:B------:R-:W-:Y:S01]  /*12900*/  LDSM.16.MT88.4 R156, [R222+0x12800] ;  /* 0x01280000de9c783b */ /* 0x000fe20000004200 */
[----:B------:R-:W-:Y:S01]  /*12910*/  MUFU.EX2 R199, R199 ;  /* 0x000000c700c77308 */ /* 0x000fe20000000800 */
[C---:B------:R-:W-:Y:S01]  /*12920*/  FMUL.FTZ R25, R2.reuse, R141 ;  /* 0x0000008d02197220 */ /* 0x040fe20000410000 */
[C---:B------:R-:W-:Y:S01]  /*12930*/  FMUL.FTZ R28, R2.reuse, R136 ;  /* 0x00000088021c7220 */ /* 0x040fe20000410000 */
[----:B------:R-:W-:Y:S01]  /*12940*/  FMUL.FTZ R29, R2, R137 ;  /* 0x00000089021d7220 */ /* 0x000fe20000410000 */
[C---:B------:R-:W-:Y:S03]  /*12950*/  HMMA.16816.F32 R16, R168.reuse, R26, R16 ;  /* 0x0000001aa810723c */ /* 0x040fe60000001810 */
[C---:B------:R-:W-:Y:S01]  /*12960*/  FMUL.FTZ R30, R0.reuse, R138 ;  /* 0x0000008a001e7220 */ /* 0x040fe20000410000 */
[C---:B------:R-:W-:Y:S01]  /*12970*/  FMUL.FTZ R31, R0.reuse, R139 ;  /* 0x0000008b001f7220 */ /* 0x040fe20000410000 */
[--C-:B------:R-:W-:Y:S01]  /*12980*/  FFMA.FTZ R148, R197, UR4, -R182.reuse ;  /* 0x00000004c5947c23 */ /* 0x100fe200080108b6 */
[C---:B------:R-:W-:Y:S01]  /*12990*/  HMMA.16816.F32 R20, R168.reuse, R32, R20 ;  /* 0x00000020a814723c */ /* 0x040fe20000001814 */
[----:B------:R-:W4:Y:S01]  /*129a0*/  LDSM.16.MT88.4 R136, [R221+0x12000] ;  /* 0x01200000dd88783b */ /* 0x000f220000004200 */
[----:B------:R-:W-:Y:S03]  /*129b0*/  MUFU.EX2 R200, R200 ;  /* 0x000000c800c87308 */ /* 0x000fe60000000800 */
[C---:B------:R-:W-:Y:S01]  /*129c0*/  FMUL.FTZ R26, R0.reuse, R142 ;  /* 0x0000008e001a7220 */ /* 0x040fe20000410000 */
[----:B------:R-:W-:Y:S01]  /*129d0*/  FMUL.FTZ R27, R0, R143 ;  /* 0x0000008f001b7220 */ /* 0x000fe20000410000 */
[C---:B------:R-:W-:Y:S01]  /*129e0*/  FMUL.FTZ R32, R2.reuse, R132 ;  /* 0x0000008402207220 */ /* 0x040fe20000410000 */
[C---:B------:R-:W-:Y:S01]  /*129f0*/  FMUL.FTZ R33, R2.reuse, R133 ;  /* 0x0000008502217220 */ /* 0x040fe20000410000 */
[----:B------:R-:W-:Y:S03]  /*12a00*/  LDSM.16.MT88.4 R140, [R224+0x14000] ;  /* 0x01400000e08c783b */ /* 0x000fe60000004200 */
[----:B------:R-:W4:Y:S01]  /*12a10*/  MUFU.EX2 R201, R201 ;  /* 0x000000c900c97308 */ /* 0x000f220000000800 */
[C---:B------:R-:W-:Y:S01]  /*12a20*/  FMUL.FTZ R36, R2.reuse, R36 ;  /* 0x0000002402247220 */ /* 0x040fe20000410000 */
[----:B------:R-:W-:Y:S01]  /*12a30*/  FMUL.FTZ R37, R2, R37 ;  /* 0x0000002502257220 */ /* 0x000fe20000410000 */
[C---:B------:R-:W-:Y:S03]  /*12a40*/  HMMA.16816.F32 R24, R168.reuse, R34, R24 ;  /* 0x00000022a818723c */ /* 0x040fe60000001818 */
[C---:B------:R-:W-:Y:S01]  /*12a50*/  FMUL.FTZ R38, R0.reuse, R38 ;  /* 0x0000002600267220 */ /* 0x040fe20000410000 */
[----:B------:R-:W-:Y:S01]  /*12a60*/  FMUL.FTZ R39, R0, R39 ;  /* 0x0000002700277220 */ /* 0x000fe20000410000 */
[----:B------:R-:W-:Y:S01]  /*12a70*/  FMUL.FTZ R40, R2, R40 ;  /* 0x0000002802287220 */ /* 0x000fe20000410000 */
[C---:B-1----:R-:W-:Y:S01]  /*12a80*/  HMMA.16816.F32 R28, R168.reuse, R160, R28 ;  /* 0x000000a0a81c723c */ /* 0x042fe2000000181c */
[----:B------:R-:W-:Y:S04]  /*12a90*/  MUFU.EX2 R202, R202 ;  /* 0x000000ca00ca7308 */ /* 0x000fe80000000800 */
[C---:B------:R-:W-:Y:S01]  /*12aa0*/  FMUL.FTZ R34, R0.reuse, R134 ;  /* 0x0000008600227220 */ /* 0x040fe20000410000 */
[----:B------:R-:W-:Y:S01]  /*12ab0*/  FMUL.FTZ R35, R0, R135 ;  /* 0x0000008700237220 */ /* 0x000fe20000410000 */
[----:B------:R-:W-:Y:S01]  /*12ac0*/  FMUL.FTZ R41, R2, R41 ;  /* 0x0000002902297220 */ /* 0x000fe20000410000 */
[----:B------:R-:W1:Y:S03]  /*12ad0*/  LDSM.16.MT88.4 R132, [R220+0x12000] ;  /* 0x01200000dc84783b */ /* 0x000e660000004200 */
[----:B------:R-:W-:Y:S01]  /*12ae0*/  MUFU.EX2 R203, R203 ;  /* 0x000000cb00cb7308 */ /* 0x000fe20000000800 */
[C---:B------:R-:W-:Y:S01]  /*12af0*/  FMUL.FTZ R42, R0.reuse, R42 ;  /* 0x0000002a002a7220 */ /* 0x040fe20000410000 */
[----:B------:R-:W-:Y:S01]  /*12b00*/  FMUL.FTZ R43, R0, R43 ;  /* 0x0000002b002b7220 */ /* 0x000fe20000410000 */
[C---:B------:R-:W-:Y:S02]  /*12b10*/  HMMA.16816.F32 R32, R168.reuse, R162, R32 ;  /* 0x000000a2a820723c */ /* 0x040fe40000001820 */
[----:B------:R-:W-:Y:S01]  /*12b20*/  LDSM.16.MT88.4 R160, [R221+0x12800] ;  /* 0x01280000dda0783b */ /* 0x000fe20000004200 */
[C---:B------:R-:W-:Y:S01]  /*12b30*/  FMUL.FTZ R44, R2.reuse, R44 ;  /* 0x0000002c022c7220 */ /* 0x040fe20000410000 */
[----:B------:R-:W-:Y:S02]  /*12b40*/  FMUL.FTZ R45, R2, R45 ;  /* 0x0000002d022d7220 */ /* 0x000fe40000410000 */
        /* <DEDUP_REMOVED lines=109> */
[--C-:B------:R-:W-:Y:S01]  /*13220*/  FFMA.FTZ R197, R196, UR4, -R182.reuse ;  /* 0x00000004c4c57c23 */ /* 0x100fe200080108b6 */
[C---:B------:R-:W-:Y:S01]  /*13230*/  FMUL.FTZ R120, R2.reuse, R120 ;  /* 0x0000007802787220 */ /* 0x040fe20000410000 */
[----:B------:R4:W-:Y:S03]  /*13240*/  MUFU.EX2 R196, R148 ;  /* 0x0000009400c47308 */ /* 0x0009e60000000800 */
[----:B------:R-:W-:Y:S01]  /*13250*/  FMUL.FTZ R121, R2, R121 ;  /* 0x0000007902797220 */ /* 0x000fe20000410000 */
[C---:B---3--:R-:W-:Y:S03]  /*13260*/  HMMA.16816.F32 R116, R168.reuse, R136, R116 ;  /* 0x00000088a874723c */ /* 0x048fe60000001874 */
[C---:B------:R-:W-:Y:S01]  /*13270*/  FMUL.FTZ R122, R0.reuse, R122 ;  /* 0x0000007a007a7220 */ /* 0x040fe20000410000 */
[----:B------:R-:W-:Y:S01]  /*13280*/  FMUL.FTZ R123, R0, R123 ;  /* 0x0000007b007b7220 */ /* 0x000fe20000410000 */
[C---:B------:R-:W-:Y:S01]  /*13290*/  FMUL.FTZ R124, R2.reuse, R124 ;  /* 0x0000007c027c7220 */ /* 0x040fe20000410000 */
[----:B------:R-:W-:Y:S01]  /*132a0*/  FMUL.FTZ R125, R2, R125 ;  /* 0x0000007d027d7220 */ /* 0x000fe20000410000 */
[C---:B------:R-:W-:Y:S01]  /*132b0*/  FMUL.FTZ R126, R0.reuse, R126 ;  /* 0x0000007e007e7220 */ /* 0x040fe20000410000 */
[----:B------:R-:W-:Y:S01]  /*132c0*/  FMUL.FTZ R127, R0, R127 ;  /* 0x0000007f007f7220 */ /* 0x000fe20000410000 */
[----:B------:R-:W3:Y:S02]  /*132d0*/  MUFU.EX2 R197, R197 ;  /* 0x000000c500c57308 */ /* 0x000ee40000000800 */
[C---:B------:R-:W-:Y:S01]  /*132e0*/  HMMA.16816.F32 R120, R168.reuse, R138, R120 ;  /* 0x0000008aa878723c */ /* 0x040fe20000001878 */
[----:B------:R-:W-:Y:S02]  /*132f0*/  LDSM.16.MT88.4 R136, [R224+0x12800] ;  /* 0x01280000e088783b */ /* 0x000fe40000004200 */
[C---:B------:R-:W-:Y:S01]  /*13300*/  FMUL.FTZ R128, R2.reuse, R128 ;  /* 0x0000008002807220 */ /* 0x040fe20000410000 */
[----:B------:R-:W-:Y:S01]  /*13310*/  FMUL.FTZ R129, R2, R129 ;  /* 0x0000008102817220 */ /* 0x000fe20000410000 */
[C---:B------:R-:W-:Y:S01]  /*13320*/  FMUL.FTZ R130, R0.reuse, R130 ;  /* 0x0000008200827220 */ /* 0x040fe20000410000 */
[C---:B-1----:R-:W-:Y:S03]  /*13330*/  HMMA.16816.F32 R124, R168.reuse, R132, R124 ;  /* 0x00000084a87c723c */ /* 0x042fe6000000187c */
[----:B----4-:R-:W1:Y:S02]  /*13340*/  LDSM.16.MT88.4 R148, [R221+0x10800] ;  /* 0x01080000dd94783b */ /* 0x010e640000004200 */
[----:B------:R-:W-:Y:S01]  /*13350*/  FMUL.FTZ R131, R0, R131 ;  /* 0x0000008300837220 */ /* 0x000fe20000410000 */
[----:B------:R-:W-:Y:S01]  /*13360*/  FFMA.FTZ R182, R180, UR4, -R182 ;  /* 0x00000004b4b67c23 */ /* 0x000fe200080108b6 */
[----:B------:R-:W-:Y:S01]  /*13370*/  F2FP.F16.F32.PACK_AB R133, R201, R200 ;  /* 0x000000c8c985723e */ /* 0x000fe200000000ff */
[----:B------:R-:W-:Y:S03]  /*13380*/  FFMA.FTZ R194, R2, R249, R194 ;  /* 0x000000f902c27223 */ /* 0x000fe600000100c2 */
[----:B---3--:R-:W-:Y:S01]  /*13390*/  F2FP.F16.F32.PACK_AB R132, R197, R196 ;  /* 0x000000c4c584723e */ /* 0x008fe200000000ff */
[----:B------:R-:W-:Y:S01]  /*133a0*/  HMMA.16816.F32 R128, R168, R134, R128 ;  /* 0x00000086a880723c */ /* 0x000fe20000001880 */
[----:B------:R-:W3:Y:S02]  /*133b0*/  LDSM.16.MT88.4 R168, [R220+0x12800] ;  /* 0x01280000dca8783b */ /* 0x000ee40000004200 */
[----:B------:R-:W-:Y:S01]  /*133c0*/  FFMA.FTZ R195, R0, R248, R195 ;  /* 0x000000f800c37223 */ /* 0x000fe200000100c3 */
[----:B------:R-:W-:Y:S03]  /*133d0*/  FADD.FTZ R194, R192, R194 ;  /* 0x000000c2c0c27221 */ /* 0x000fe60000010000 */
[----:B------:R-:W-:Y:S01]  /*133e0*/  F2FP.F16.F32.PACK_AB R134, R199, R198 ;  /* 0x000000c6c786723e */ /* 0x000fe200000000ff */
[----:B------:R-:W-:Y:S03]  /*133f0*/  FADD.FTZ R195, R189, R195 ;  /* 0x000000c3bdc37221 */ /* 0x000fe60000010000 */
[----:B------:R-:W-:Y:S01]  /*13400*/  F2FP.F16.F32.PACK_AB R135, R203, R202 ;  /* 0x000000cacb87723e */ /* 0x000fe200000000ff */
[----:B------:R-:W-:Y:S01]  /*13410*/  FADD.FTZ R194, R191, R194 ;  /* 0x000000c2bfc27221 */ /* 0x000fe20000010000 */
[----:B------:R-:W-:Y:S03]  /*13420*/  FADD.FTZ R195, R188, R195 ;  /* 0x000000c3bcc37221 */ /* 0x000fe60000010000 */
[----:B------:R-:W-:Y:S01]  /*13430*/  FADD.FTZ R190, R190, R194 ;  /* 0x000000c2bebe7221 */ /* 0x000fe20000010000 */
[----:B------:R-:W-:Y:S01]  /*13440*/  FADD.FTZ R195, R193, R195 ;  /* 0x000000c3c1c37221 */ /* 0x000fe20000010000 */
[C---:B------:R-:W-:Y:S05]  /*13450*/  HMMA.16816.F32 R4, R132.reuse, R140, R4 ;  /* 0x0000008c8404723c */ /* 0x040fea0000001804 */
[----:B------:R-:W-:Y:S01]  /*13460*/  FADD.FTZ R190, R196, R190 ;  /* 0x000000bec4be7221 */ /* 0x000fe20000010000 */
        /* <DEDUP_REMOVED lines=37> */
[C---:B-1----:R-:W-:Y:S06]  /*136c0*/  HMMA.16816.F32 R84, R132.reuse, R136, R84 ;  /* 0x000000888454723c */ /* 0x042fec0000001854 */
[C---:B------:R-:W-:Y:S05]  /*136d0*/  HMMA.16816.F32 R88, R132.reuse, R138, R88 ;  /* 0x0000008a8458723c */ /* 0x040fea0000001858 */
[--C-:B------:R-:W-:Y:S01]  /*136e0*/  FFMA.FTZ R136, R172, UR4, -R176.reuse ;  /* 0x00000004ac887c23 */ /* 0x100fe200080108b0 */
[C---:B------:R-:W-:Y:S01]  /*136f0*/  HMMA.16816.F32 R92, R132.reuse, R148, R92 ;  /* 0x00000094845c723c */ /* 0x040fe2000000185c */
[----:B------:R-:W1:Y:S02]  /*13700*/  LDSM.16.MT88.4 R172, [R221+0x11000] ;  /* 0x01100000ddac783b */ /* 0x000e640000004200 */
[----:B------:R-:W4:Y:S02]  /*13710*/  MUFU.EX2 R243, R136 ;  /* 0x0000008800f37308 */ /* 0x000f240000000800 */
[----:B------:R-:W-:Y:S01]  /*13720*/  FFMA.FTZ R176, R165, UR4, -R176 ;  /* 0x00000004a5b07c23 */ /* 0x000fe200080108b0 */
[C---:B------:R-:W-:Y:S03]  /*13730*/  HMMA.16816.F32 R96, R132.reuse, R150, R96 ;  /* 0x000000968460723c */ /* 0x040fe60000001860 */
[----:B------:R-:W-:Y:S04]  /*13740*/  LDSM.16.MT88.4 R148, [R222+0x13000] ;  /* 0x01300000de94783b */ /* 0x000fe80000004200 */
[----:B------:R-:W-:Y:S01]  /*13750*/  MUFU.EX2 R165, R176 ;  /* 0x000000b000a57308 */ /* 0x000fe20000000800 */
[C---:B---3--:R-:W-:Y:S03]  /*13760*/  HMMA.16816.F32 R100, R132.reuse, R140, R100 ;  /* 0x0000008c8464723c */ /* 0x048fe60000001864 */
[----:B------:R-:W-:Y:S03]  /*13770*/  F2FP.F16.F32.PACK_AB R138, R166, R252 ;  /* 0x000000fca68a723e */ /* 0x000fe600000000ff */
[C---:B------:R-:W-:Y:S01]  /*13780*/  HMMA.16816.F32 R104, R132.reuse, R142, R104 ;  /* 0x0000008e8468723c */ /* 0x040fe20000001868 */
[----:B------:R-:W3:Y:S04]  /*13790*/  LDSM.16.MT88.4 R140, [R220+0x11000] ;  /* 0x01100000dc8c783b */ /* 0x000ee80000004200 */
[----:B----4-:R-:W-:Y:S01]  /*137a0*/  F2FP.F16.F32.PACK_AB R139, R243, R185 ;  /* 0x000000b9f38b723e */ /* 0x010fe200000000ff */
[C---:B------:R-:W-:Y:S05]  /*137b0*/  HMMA.16816.F32 R108, R132.reuse, R152, R108 ;  /* 0x00000098846c723c */ /* 0x040fea000000186c */
[C---:B------:R-:W-:Y:S01]  /*137c0*/  F2FP.F16.F32.PACK_AB R136, R251.reuse, R250 ;  /* 0x000000fafb88723e */ /* 0x040fe200000000ff */
[C---:B------:R-:W-:Y:S01]  /*137d0*/  HMMA.16816.F32 R112, R132.reuse, R154, R112 ;  /* 0x0000009a8470723c */ /* 0x040fe20000001870 */
[----:B------:R-:W-:Y:S04]  /*137e0*/  LDSM.16.MT88.4 R152, [R220+0x13000] ;  /* 0x01300000dc98783b */ /* 0x000fe80000004200 */
[-C--:B------:R-:W-:Y:S01]  /*137f0*/  F2FP.F16.F32.PACK_AB R137, R186, R187.reuse ;  /* 0x000000bbba89723e */ /* 0x080fe200000000ff */
[C---:B------:R-:W-:Y:S05]  /*13800*/  HMMA.16816.F32 R116, R132.reuse, R156, R116 ;  /* 0x0000009c8474723c */ /* 0x040fea0000001874 */
[----:B------:R-:W-:Y:S01]  /*13810*/  FADD.FTZ R251, R251, R198 ;  /* 0x000000c6fbfb7221 */ /* 0x000fe20000010000 */
[C---:B------:R-:W-:Y:S01]  /*13820*/  HMMA.16816.F32 R120, R132.reuse, R158, R120 ;  /* 0x0000009e8478723c */ /* 0x040fe20000001878 */
[----:B------:R-:W-:Y:S04]  /*13830*/  LDSM.16.MT88.4 R156, [R224+0x15000] ;  /* 0x01500000e09c783b */ /* 0x000fe80000004200 */
[----:B------:R-:W-:Y:S01]  /*13840*/  FADD.FTZ R251, R252, R251 ;  /* 0x000000fbfcfb7221 */ /* 0x000fe20000010000 */
[C---:B------:R-:W-:Y:S06]  /*13850*/  HMMA.16816.F32 R124, R132.reuse, R160, R124 ;  /* 0x000000a0847c723c */ /* 0x040fec000000187c */
[----:B------:R-:W-:Y:S01]  /*13860*/  HMMA.16816.F32 R128, R132, R162, R128 ;  /* 0x000000a28480723c */ /* 0x000fe20000001880 */
[----:B------:R-:W4:Y:S05]  /*13870*/  LDSM.16.MT88.4 R132, [R224+0x13000] ;  /* 0x01300000e084783b */ /* 0x000f2a0000004200 */
[C---:B--2---:R-:W-:Y:S03]  /*13880*/  HMMA.16816.F32 R4, R136.reuse, R144, R4 ;  /* 0x000000908804723c */ /* 0x044fe60000001804 */
[----:B------:R-:W-:Y:S03]  /*13890*/  LDSM.16.MT88.4 R160, [R222+0x15000] ;  /* 0x01500000dea0783b */ /* 0x000fe60000004200 */
[C---:B------:R-:W-:Y:S05]  /*138a0*/  HMMA.16816.F32 R8, R136.reuse, R146, R8 ;  /* 0x000000928808723c */ /* 0x040fea0000001808 */
[----:B------:R-:W2:Y:S01]  /*138b0*/  LDSM.16.MT88.4 R144, [R221+0x13000] ;  /* 0x01300000dd90783b */ /* 0x000ea20000004200 */
[C---:B------:R-:W-:Y:S06]  /*138c0*/  HMMA.16816.F32 R12, R136.reuse, R168, R12 ;  /* 0x000000a8880c723c */ /* 0x040fec000000180c */
[C---:B------:R-:W-:Y:S01]  /*138d0*/  HMMA.16816.F32 R16, R136.reuse, R170, R16 ;  /* 0x000000aa8810723c */ /* 0x040fe20000001810 */
[----:B------:R-:W2:Y:S05]  /*138e0*/  LDSM.16.MT88.4 R168, [R221+0x15000] ;  /* 0x01500000dda8783b */ /* 0x000eaa0000004200 */
[C---:B-1----:R-:W-:Y:S01]  /*138f0*/  HMMA.16816.F32 R20, R136.reuse, R172, R20 ;  /* 0x000000ac8814723c */ /* 0x042fe20000001814 */
[----:B------:R-:W1:Y:S05]  /*13900*/  MUFU.EX2 R173, R183 ;  /* 0x000000b700ad7308 */ /* 0x000e6a0000000800 */
[C---:B------:R-:W-:Y:S05]  /*13910*/  HMMA.16816.F32 R24, R136.reuse, R174, R24 ;  /* 0x000000ae8818723c */ /* 0x040fea0000001818 */
[----:B------:R-:W1:Y:S01]  /*13920*/  MUFU.EX2 R172, R179 ;  /* 0x000000b300ac7308 */ /* 0x000e620000000800 */
[C---:B---3--:R-:W-:Y:S05]  /*13930*/  HMMA.16816.F32 R28, R136.reuse, R140, R28 ;  /* 0x0000008c881c723c */ /* 0x048fea000000181c */
[----:B------:R-:W-:Y:S01]  /*13940*/  IMAD.MOV.U32 R175, RZ, RZ, R186 ;  /* 0x000000ffffaf7224 */ /* 0x000fe200078e00ba */
[C---:B------:R-:W-:Y:S01]  /*13950*/  HMMA.16816.F32 R32, R136.reuse, R142, R32 ;  /* 0x0000008e8820723c */ /* 0x040fe20000001820 */
[----:B------:R-:W3:Y:S02]  /*13960*/  LDSM.16.MT88.4 R140, [R220+0x15000] ;  /* 0x01500000dc8c783b */ /* 0x000ee40000004200 */
[----:B------:R-:W-:Y:S02]  /*13970*/  MUFU.EX2 R186, R181 ;  /* 0x000000b500ba7308 */ /* 0x000fe40000000800 */
[----:B------:R-:W-:Y:S01]  /*13980*/  MOV R174, R187 ;  /* 0x000000bb00ae7202 */ /* 0x000fe20000000f00 */
[C---:B----4-:R-:W-:Y:S07]  /*13990*/  HMMA.16816.F32 R36, R136.reuse, R132, R36 ;  /* 0x000000848824723c */ /* 0x050fee0000001824 */
[----:B------:R-:W-:Y:S01]  /*139a0*/  MUFU.EX2 R187, R178 ;  /* 0x000000b200bb7308 */ /* 0x000fe20000000800 */
        /* <DEDUP_REMOVED lines=8> */
[C---:B------:R-:W-:Y:S01]  /*13a30*/  HMMA.16816.F32 R60, R136.reuse, R152, R60 ;  /* 0x00000098883c723c */ /* 0x040fe2000000183c */
[----:B------:R1:W2:Y:S05]  /*13a40*/  MUFU.EX2 R152, R177 ;  /* 0x000000b100987308 */ /* 0x0002aa0000000800 */
[C---:B------:R-:W-:Y:S05]  /*13a50*/  HMMA.16816.F32 R64, R136.reuse, R154, R64 ;  /* 0x0000009a8840723c */ /* 0x040fea0000001840 */
[----:B------:R3:W2:Y:S01]  /*13a60*/  MUFU.EX2 R155, R182 ;  /* 0x000000b6009b7308 */ /* 0x0006a20000000800 */
[----:B------:R-:W-:Y:S01]  /*13a70*/  IMAD.MOV.U32 R153, RZ, RZ, R166 ;  /* 0x000000ffff997224 */ /* 0x000fe200078e00a6 */
[C---:B------:R-:W-:Y:S08]  /*13a80*/  HMMA.16816.F32 R68, R136.reuse, R156, R68 ;  /* 0x0000009c8844723c */ /* 0x040ff00000001844 */
[----:B------:R-:W2:Y:S01]  /*13a90*/  MUFU.EX2 R166, R184 ;  /* 0x000000b800a67308 */ /* 0x000ea20000000800 */
[C---:B------:R-:W-:Y:S01]  /*13aa0*/  HMMA.16816.F32 R72, R136.reuse, R158, R72 ;  /* 0x0000009e8848723c */ /* 0x040fe20000001848 */
[----:B------:R-:W-:Y:S05]  /*13ab0*/  LDSM.16.MT88.4 R156, [R224+0x11800] ;  /* 0x01180000e09c783b */ /* 0x000fea0000004200 */
[C---:B------:R-:W-:Y:S03]  /*13ac0*/  HMMA.16816.F32 R76, R136.reuse, R160, R76 ;  /* 0x000000a0884c723c */ /* 0x040fe6000000184c */
[----:B-1----:R-:W-:Y:S03]  /*13ad0*/  LDSM.16.MT88.4 R176, [R220+0x11800] ;  /* 0x01180000dcb0783b */ /* 0x002fe60000004200 */
[C---:B------:R-:W-:Y:S05]  /*13ae0*/  HMMA.16816.F32 R80, R136.reuse, R162, R80 ;  /* 0x000000a28850723c */ /* 0x040fea0000001850 */
[----:B---3--:R-:W-:Y:S01]  /*13af0*/  LDSM.16.MT88.4 R180, [R224+0x13800] ;  /* 0x01380000e0b4783b */ /* 0x008fe20000004200 */
[C---:B------:R-:W-:Y:S06]  /*13b00*/  HMMA.16816.F32 R84, R136.reuse, R168, R84 ;  /* 0x000000a88854723c */ /* 0x040fec0000001854 */
[C---:B------:R-:W-:Y:S06]  /*13b10*/  HMMA.16816.F32 R88, R136.reuse, R170, R88 ;  /* 0x000000aa8858723c */ /* 0x040fec0000001858 */
[C---:B------:R-:W-:Y:S06]  /*13b20*/  HMMA.16816.F32 R92, R136.reuse, R140, R92 ;  /* 0x0000008c885c723c */ /* 0x040fec000000185c */
[C---:B------:R-:W-:Y:S01]  /*13b30*/  HMMA.16816.F32 R96, R136.reuse, R142, R96 ;  /* 0x0000008e8860723c */ /* 0x040fe20000001860 */
[----:B------:R-:W1:Y:S05]  /*13b40*/  LDSM.16.MT88.4 R140, [R220+0x17000] ;  /* 0x01700000dc8c783b */ /* 0x000e6a0000004200 */
[C---:B----4-:R-:W-:Y:S06]  /*13b50*/  HMMA.16816.F32 R100, R136.reuse, R132, R100 ;  /* 0x000000848864723c */ /* 0x050fec0000001864 */
[C---:B------:R-:W-:Y:S01]  /*13b60*/  HMMA.16816.F32 R104, R136.reuse, R134, R104 ;  /* 0x000000868868723c */ /* 0x040fe20000001868 */
[----:B------:R-:W3:Y:S05]  /*13b70*/  LDSM.16.MT88.4 R132, [R222+0x11800] ;  /* 0x01180000de84783b */ /* 0x000eea0000004200 */
[C---:B--2---:R-:W-:Y:S06]  /*13b80*/  HMMA.16816.F32 R108, R136.reuse, R144, R108 ;  /* 0x00000090886c723c */ /* 0x044fec000000186c */
[C---:B------:R-:W-:Y:S05]  /*13b90*/  HMMA.16816.F32 R112, R136.reuse, R146, R112 ;  /* 0x000000928870723c */ /* 0x040fea0000001870 */
[----:B------:R-:W-:Y:S01]  /*13ba0*/  MOV R145, R174 ;  /* 0x000000ae00917202 */ /* 0x000fe20000000f00 */
[C---:B------:R-:W-:Y:S05]  /*13bb0*/  HMMA.16816.F32 R116, R136.reuse, R148, R116 ;  /* 0x000000948874723c */ /* 0x040fea0000001874 */
[----:B------:R-:W-:Y:S01]  /*13bc0*/  IMAD.MOV.U32 R144, RZ, RZ, R175 ;  /* 0x000000ffff907224 */ /* 0x000fe200078e00af */
[C---:B------:R-:W-:Y:S05]  /*13bd0*/  HMMA.16816.F32 R120, R136.reuse, R150, R120 ;  /* 0x000000968878723c */ /* 0x040fea0000001878 */
[----:B------:R-:W-:Y:S01]  /*13be0*/  MOV R146, R173 ;  /* 0x000000ad00927202 */ /* 0x000fe20000000f00 */
[C---:B-1----:R-:W-:Y:S05]  /*13bf0*/  HMMA.16816.F32 R124, R136.reuse, R140, R124 ;  /* 0x0000008c887c723c */ /* 0x042fea000000187c */
[----:B------:R-:W-:Y:S01]  /*13c00*/  IMAD.MOV.U32 R147, RZ, RZ, R172 ;  /* 0x000000ffff937224 */ /* 0x000fe200078e00ac */
[----:B------:R-:W-:Y:S01]  /*13c10*/  HMMA.16816.F32 R128, R136, R142, R128 ;  /* 0x0000008e8880723c */ /* 0x000fe20000001880 */
[----:B------:R-:W1:Y:S04]  /*13c20*/  LDSM.16.MT88.4 R172, [R221+0x11800] ;  /* 0x01180000ddac783b */ /* 0x000e680000004200 */
[----:B------:R-:W-:Y:S01]  /*13c30*/  IMAD.MOV.U32 R141, RZ, RZ, R152 ;  /* 0x000000ffff8d7224 */ /* 0x000fe200078e0098 */
[----:B------:R-:W-:Y:S01]  /*13c40*/  MOV R140, R155 ;  /* 0x0000009b008c7202 */ /* 0x000fe20000000f00 */
[----:B------:R-:W-:Y:S01]  /*13c50*/  IMAD.MOV.U32 R138, RZ, RZ, R186 ;  /* 0x000000ffff8a7224 */ /* 0x000fe200078e00ba */
[----:B------:R-:W-:Y:S03]  /*13c60*/  F2FP.F16.F32.PACK_AB R168, R146, R166 ;  /* 0x000000a692a8723e */ /* 0x000fe600000000ff */
[----:B------:R-:W-:Y:S02]  /*13c70*/  F2FP.F16.F32.PACK_AB R170, R140, R186 ;  /* 0x000000ba8caa723e */ /* 0x000fe400000000ff */
[----:B------:R-:W-:Y:S02]  /*13c80*/  F2FP.F16.F32.PACK_AB R169, R187, R147 ;  /* 0x00000093bba9723e */ /* 0x000fe400000000ff */
[----:B------:R-:W-:Y:S02]  /*13c90*/  F2FP.F16.F32.PACK_AB R171, R165, R141 ;  /* 0x0000008da5ab723e */ /* 0x000fe400000000ff */
[----:B------:R-:W-:Y:S02]  /*13ca0*/  MOV R137, R185 ;  /* 0x000000b900897202 */ /* 0x000fe40000000f00 */
[----:B------:R-:W-:Y:S02]  /*13cb0*/  MOV R139, R187 ;  /* 0x000000bb008b7202 */ /* 0x000fe40000000f00 */
[----:B------:R-:W2:Y:S01]  /*13cc0*/  LDSM.16.MT88.4 R184, [R222+0x13800] ;  /* 0x01380000deb8783b */ /* 0x000ea20000004200 */
[C---:B------:R-:W-:Y:S05]  /*13cd0*/  HMMA.16816.F32 R160, R168.reuse, R156, R4 ;  /* 0x0000009ca8a0723c */ /* 0x040fea0000001804 */
[----:B------:R-:W-:Y:S01]  /*13ce0*/  MOV R136, R153 ;  /* 0x0000009900887202 */ /* 0x000fe20000000f00 */
[C---:B------:R-:W-:Y:S01]  /*13cf0*/  HMMA.16816.F32 R156, R168.reuse, R158, R8 ;  /* 0x0000009ea89c723c */ /* 0x040fe20000001808 */
[----:B------:R-:W4:Y:S05]  /*13d00*/  LDSM.16.MT88.4 R4, [R221+0x13800] ;  /* 0x01380000dd04783b */ /* 0x000f2a0000004200 */
[C---:B---3--:R-:W-:Y:S03]  /*13d10*/  HMMA.16816.F32 R152, R168.reuse, R132, R12 ;  /* 0x00000084a898723c */ /* 0x048fe6000000180c */
[----:B------:R-:W3:Y:S03]  /*13d20*/  LDSM.16.MT88.4 R8, [R220+0x13800] ;  /* 0x01380000dc08783b */ /* 0x000ee60000004200 */
[C---:B------:R-:W-:Y:S05]  /*13d30*/  HMMA.16816.F32 R148, R168.reuse, R134, R16 ;  /* 0x00000086a894723c */ /* 0x040fea0000001810 */
[----:B------:R-:W-:Y:S01]  /*13d40*/  MOV R132, R146 ;  /* 0x0000009200847202 */ /* 0x000fe20000000f00 */
[----:B------:R-:W-:Y:S01]  /*13d50*/  IMAD.MOV.U32 R133, RZ, RZ, R147 ;  /* 0x000000ffff857224 */ /* 0x000fe200078e0093 */
[----:B------:R-:W-:Y:S01]  /*13d60*/  MOV R134, R144 ;  /* 0x0000009000867202 */ /* 0x000fe20000000f00 */
[----:B------:R-:W3:Y:S03]  /*13d70*/  LDSM.16.MT88.4 R12, [R224+0x15800] ;  /* 0x01580000e00c783b */ /* 0x000ee60000004200 */
[----:B------:R-:W-:Y:S02]  /*13d80*/  MOV R135, R145 ;  /* 0x0000009100877202 */ /* 0x000fe40000000f00 */
[C---:B-1----:R-:W-:Y:S03]  /*13d90*/  HMMA.16816.F32 R144, R168.reuse, R172, R20 ;  /* 0x000000aca890723c */ /* 0x042fe60000001814 */
[----:B------:R-:W1:Y:S04]  /*13da0*/  LDSM.16.MT88.4 R16, [R222+0x15800] ;  /* 0x01580000de10783b */ /* 0x000e680000004200 */
[----:B------:R-:W-:Y:S01]  /*13db0*/  IMAD.MOV.U32 R173, RZ, RZ, R140 ;  /* 0x000000ffffad7224 */ /* 0x000fe200078e008c */
[----:B------:R-:W-:Y:S02]  /*13dc0*/  MOV R172, R141 ;  /* 0x0000008d00ac7202 */ /* 0x000fe40000000f00 */
[C---:B------:R-:W-:Y:S01]  /*13dd0*/  HMMA.16816.F32 R140, R168.reuse, R174, R24 ;  /* 0x000000aea88c723c */ /* 0x040fe20000001818 */
[----:B------:R-:W1:Y:S06]  /*13de0*/  LDSM.16.MT88.4 R20, [R221+0x15800] ;  /* 0x01580000dd14783b */ /* 0x000e6c0000004200 */
[----:B------:R-:W-:Y:S01]  /*13df0*/  MOV R26, R136 ;  /* 0x00000088001a7202 */ /* 0x000fe20000000f00 */
[----:B------:R-:W-:Y:S03]  /*13e00*/  IMAD.MOV.U32 R27, RZ, RZ, R137 ;  /* 0x000000ffff1b7224 */ /* 0x000fe600078e0089 */
[----:B------:R-:W-:Y:S02]  /*13e10*/  MOV R175, R138 ;  /* 0x0000008a00af7202 */ /* 0x000fe40000000f00 */
[----:B------:R-:W-:Y:S02]  /*13e20*/  MOV R174, R139 ;  /* 0x0000008b00ae7202 */ /* 0x000fe40000000f00 */
[C---:B------:R-:W-:Y:S07]  /*13e30*/  HMMA.16816.F32 R136, R168.reuse, R176, R28 ;  /* 0x000000b0a888723c */ /* 0x040fee000000181c */
[----:B------:R-:W-:Y:S01]  /*13e40*/  MOV R30, R134 ;  /* 0x00000086001e7202 */ /* 0x000fe20000000f00 */
[----:B------:R-:W-:Y:S03]  /*13e50*/  IMAD.MOV.U32 R31, RZ, RZ, R135 ;  /* 0x000000ffff1f7224 */ /* 0x000fe600078e0087 */
[----:B------:R-:W-:Y:S01]  /*13e60*/  MOV R177, R132 ;  /* 0x0000008400b17202 */ /* 0x000fe20000000f00 */
[----:B------:R-:W-:Y:S01]  /*13e70*/  IMAD.MOV.U32 R28, RZ, RZ, R26 ;  /* 0x000000ffff1c7224 */ /* 0x000fe200078e001a */
[----:B------:R-:W-:Y:S02]  /*13e80*/  MOV R176, R133 ;  /* 0x0000008500b07202 */ /* 0x000fe40000000f00 */
[C---:B------:R-:W-:Y:S03]  /*13e90*/  HMMA.16816.F32 R132, R168.reuse, R178, R32 ;  /* 0x000000b2a884723c */ /* 0x040fe60000001820 */
[----:B------:R-:W-:Y:S02]  /*13ea0*/  MOV R29, R27 ;  /* 0x0000001b001d7202 */ /* 0x000fe40000000f00 */
[----:B------:R-:W1:Y:S01]  /*13eb0*/  LDSM.16.MT88.4 R24, [R220+0x15800] ;  /* 0x01580000dc18783b */ /* 0x000e620000004200 */
[C---:B------:R-:W-:Y:S05]  /*13ec0*/  HMMA.16816.F32 R36, R168.reuse, R180, R36 ;  /* 0x000000b4a824723c */ /* 0x040fea0000001824 */
[----:B------:R-:W-:Y:S01]  /*13ed0*/  IMAD.MOV.U32 R35, RZ, RZ, R166 ;  /* 0x000000ffff237224 */ /* 0x000fe200078e00a6 */
[C---:B------:R-:W-:Y:S01]  /*13ee0*/  HMMA.16816.F32 R40, R168.reuse, R182, R40 ;  /* 0x000000b6a828723c */ /* 0x040fe20000001828 */
[----:B------:R1:W5:Y:S04]  /*13ef0*/  LDL.LU R166, [R1] ;  /* 0x0000000001a67983 */ /* 0x0003680000300800 */
[----:B------:R-:W-:Y:S01]  /*13f00*/  IMAD.MOV.U32 R33, RZ, RZ, R28 ;  /* 0x000000ffff217224 */ /* 0x000fe200078e001c */
[C---:B--2---:R-:W-:Y:S05]  /*13f10*/  HMMA.16816.F32 R44, R168.reuse, R184, R44 ;  /* 0x000000b8a82c723c */ /* 0x044fea000000182c */
[----:B------:R-:W-:Y:S01]  /*13f20*/  MOV R32, R29 ;  /* 0x0000001d00207202 */ /* 0x000fe20000000f00 */
[C---:B------:R-:W-:Y:S05]  /*13f30*/  HMMA.16816.F32 R48, R168.reuse, R186, R48 ;  /* 0x000000baa830723c */ /* 0x040fea0000001830 */
[----:B------:R-:W-:Y:S01]  /*13f40*/  MOV R179, R30 ;  /* 0x0000001e00b37202 */ /* 0x000fe20000000f00 */
[C---:B----4-:R-:W-:Y:S05]  /*13f50*/  HMMA.16816.F32 R52, R168.reuse, R4, R52 ;  /* 0x00000004a834723c */ /* 0x050fea0000001834 */
[----:B------:R-:W-:Y:S01]  /*13f60*/  IMAD.MOV.U32 R178, RZ, RZ, R31 ;  /* 0x000000ffffb27224 */ /* 0x000fe200078e001f */
[C---:B------:R-:W-:Y:S01]  /*13f70*/  HMMA.16816.F32 R56, R168.reuse, R6, R56 ;  /* 0x00000006a838723c */ /* 0x040fe20000001838 */
[----:B------:R-:W2:Y:S04]  /*13f80*/  LDSM.16.MT88.4 R28, [R224+0x17800] ;  /* 0x01780000e01c783b */ /* 0x000ea80000004200 */
[----:B------:R-:W-:Y:S01]  /*13f90*/  MOV R34, R243 ;  /* 0x000000f300227202 */ /* 0x000fe20000000f00 */
[C---:B---3--:R-:W-:Y:S03]  /*13fa0*/  HMMA.16816.F32 R60, R168.reuse, R8, R60 ;  /* 0x00000008a83c723c */ /* 0x048fe6000000183c */
        /* <DEDUP_REMOVED lines=9> */
[C---:B-1----:R-:W-:Y:S01]  /*14040*/  HMMA.16816.F32 R76, R168.reuse, R16, R76 ;  /* 0x00000010a84c723c */ /* 0x042fe2000000184c */
[----:B------:R-:W1:Y:S04]  /*14050*/  S2R R243, SR_TID.X ;  /* 0x0000000000f37919 */ /* 0x000e680000002100 */
        /* <DEDUP_REMOVED lines=16> */
[----:B-1----:R-:W-:Y:S01]  /*14160*/  SHF.L.U32 R243, R243, 0x1, RZ ;  /* 0x00000001f3f37819 */ /* 0x002fe200000006ff */
[C---:B------:R-:W-:Y:S05]  /*14170*/  HMMA.16816.F32 R112, R168.reuse, R6, R112 ;  /* 0x00000006a870723c */ /* 0x040fea0000001870 */
[----:B------:R-:W-:Y:S01]  /*14180*/  FADD.FTZ R249, R173, R2 ;  /* 0x00000002adf97221 */ /* 0x000fe20000010000 */
[C---:B----4-:R-:W-:Y:S05]  /*14190*/  HMMA.16816.F32 R116, R168.reuse, R8, R116 ;  /* 0x00000008a874723c */ /* 0x050fea0000001874 */
[----:B------:R-:W-:Y:S01]  /*141a0*/  FADD.FTZ R248, R165, R0 ;  /* 0x00000000a5f87221 */ /* 0x000fe20000010000 */
[C---:B------:R-:W-:Y:S05]  /*141b0*/  HMMA.16816.F32 R120, R168.reuse, R10, R120 ;  /* 0x0000000aa878723c */ /* 0x040fea0000001878 */
[----:B------:R-:W-:Y:S01]  /*141c0*/  LOP3.LUT R243, R243, 0x6, RZ, 0xc0, !PT ;  /* 0x00000006f3f37812 */ /* 0x000fe200078ec0ff */
[C---:B------:R-:W-:Y:S05]  /*141d0*/  HMMA.16816.F32 R124, R168.reuse, R12, R124 ;  /* 0x0000000ca87c723c */ /* 0x040fea000000187c */
[----:B------:R-:W-:Y:S01]  /*141e0*/  MOV R2, R3 ;  /* 0x0000000300027202 */ /* 0x000fe20000000f00 */
[----:B------:R-:W-:Y:S05]  /*141f0*/  HMMA.16816.F32 R128, R168, R14, R128 ;  /* 0x0000000ea880723c */ /* 0x000fea0000001880 */
[----:B------:R-:W-:Y:S01]  /*14200*/  MOV R0, R164 ;  /* 0x000000a400007202 */ /* 0x000fe20000000f00 */
[----:B------:R-:W-:Y:S07]  /*14210*/  @!UPT UIADD3 URZ, URZ, URZ, URZ ;  /* 0x0000003f3f3ff290 */ /* 0x000fee000fffe03f */
[----:B------:R-:W-:Y:S11]  /*14220*/  @P0 BRA `(.L_x_6464) ;  /* 0xffffffa400f00947 */ /* 0x000ff6000383ffff */
.L_x_6460:
        /* <DEDUP_REMOVED lines=328> */
.L_x_6465:
[----:B------:R-:W-:Y:S01]  /*156b0*/  S2UR UR4, SR_CTAID.Z ;  /* 0x00000000000479c3 */ /* 0x000fe20000002700 */
[----:B------:R-:W-:Y:S01]  /*156c0*/  ULDC UR6, c[0x0][0x270] ;  /* 0x00009c0000067ab9 */ /* 0x000fe20000000800 */
[----:B------:R-:W-:-:S06]  /*156d0*/  ULDC UR10, c[0x0][0x2c4] ;  /* 0x0000b100000a7ab9 */ /* 0x000fcc0000000800 */
[----:B------:R-:W1:Y:S02]  /*156e0*/  S2UR UR14, SR_CTAID.Y ;  /* 0x00000000000e79c3 */ /* 0x000e640000002600 */
[----:B-1----:R-:W-:-:S04]  /*156f0*/  UIMAD UR6, UR14, UR6, UR4 ;  /* 0x000000060e0672a4 */ /* 0x002fc8000f8e0204 */
[----:B------:R-:W-:-:S12]  /*15700*/  UIMAD UR10, UR6, UR10, URZ ;  /* 0x0000000a060a72a4 */ /* 0x000fd8000f8e023f */
.L_x_6466:
        /* <DEDUP_REMOVED lines=43> */
.L_x_6468:
[----:B------:R-:W-:Y:S05]  /*159c0*/  BSYNC B0 ;  /* 0x0000000000007941 */ /* 0x000fea0003800000 */
.L_x_6467:
        /* <DEDUP_REMOVED lines=8> */
[----:B------:R-:W3:Y:S01]  /*15a50*/  LDC.64 R24, c[0x0][0x2a0] ;  /* 0x0000a800ff187b82 */ /* 0x000ee20000000a00 */
        /* <DEDUP_REMOVED lines=15> */
[----:B---3--:R-:W-:Y:S01]  /*15b50*/  IMAD R26, R24, UR7, RZ ;  /* 0x00000007181a7c24 */ /* 0x008fe2000f8e02ff */
        /* <DEDUP_REMOVED lines=9> */
[----:B------:R2:W3:Y:S01]  /*15bf0*/  LDS.128 R4, [R234+0x6000] ;  /* 0x00600000ea047984 */ /* 0x0004e20000000c00 */
        /* <DEDUP_REMOVED lines=19> */
.L_x_6470:
[----:B------:R-:W-:Y:S05]  /*15d30*/  BSYNC B0 ;  /* 0x0000000000007941 */ /* 0x000fea0003800000 */
.L_x_6469:
        /* <DEDUP_REMOVED lines=26> */
.L_x_6472:
[----:B------:R-:W-:Y:S05]  /*15ee0*/  BSYNC B0 ;  /* 0x0000000000007941 */ /* 0x000fea0003800000 */
.L_x_6471:
        /* <DEDUP_REMOVED lines=26> */
.L_x_6474:
[----:B------:R-:W-:Y:S05]  /*16090*/  BSYNC B0 ;  /* 0x0000000000007941 */ /* 0x000fea0003800000 */
.L_x_6473:
        /* <DEDUP_REMOVED lines=26> */
.L_x_6475:
        /* <DEDUP_REMOVED lines=12> */
.L_x_8918:


//--------------------- .text._ZN5flash24flash_fwd_splitkv_kernelI23Flash_fwd_kernel_traitsILi256ELi64ELi64ELi4ELb0ELb0EN7cutlass6half_tE19Flash_kernel_traitsILi256ELi64ELi64ELi4ES3_EELb0ELb1ELb1ELb0ELb0ELb1ELb0ELb0EEEvNS_16Flash_fwd_paramsE --------------------------
	.section	.text._ZN5flash24flash_fwd_splitkv_kernelI23Flash_fwd_kernel_traitsILi256ELi64ELi64ELi4ELb0ELb0EN7cutlass6half_tE19Flash_kernel_traitsILi256ELi64ELi64ELi4ES3_EELb0ELb1ELb1ELb0ELb0ELb1ELb0ELb0EEEvNS_16Flash_fwd_paramsE,"ax",@progbits
	.align	128
        .global         _ZN5flash24flash_fwd_splitkv_kernelI23Flash_fwd_kernel_traitsILi256ELi64ELi64ELi4ELb0ELb0EN7cutlass6half_tE19Flash_kernel_traitsILi256ELi64ELi64ELi4ES3_EELb0ELb1ELb1ELb0ELb0ELb1ELb0ELb0EEEvNS_16Flash_fwd_paramsE
        .type           _ZN5flash24flash_fwd_splitkv_kernelI23Flash_fwd_kernel_traitsILi256ELi64ELi64ELi4ELb0ELb0EN7cutlass6half_tE19Flash_kernel_traitsILi256ELi64ELi64ELi4ES3_EELb0ELb1ELb1ELb0ELb0ELb1ELb0ELb0EEEvNS_16Flash_fwd_paramsE,@function
        .size           _ZN5flash24flash_fwd_splitkv_kernelI23Flash_fwd_kernel_traitsILi256ELi64ELi64ELi4ELb0ELb0EN7cutlass6half_tE19Flash_kernel_traitsILi256ELi64ELi64ELi4ES3_EELb0ELb1ELb1ELb0ELb0ELb1ELb0ELb0EEEvNS_16Flash_fwd_paramsE,(.L_x_8919 - _ZN5flash24flash_fwd_splitkv_kernelI23Flash_fwd_kernel_traitsILi256ELi64ELi64ELi4ELb0ELb0EN7cutlass6half_tE19Flash_kernel_traitsILi256ELi64ELi64ELi4ES3_EELb0ELb1ELb1ELb0ELb0ELb1ELb0ELb0EEEvNS_16Flash_fwd_paramsE)
        .other          _ZN5flash24flash_fwd_splitkv_kernelI23Flash_fwd_kernel_traitsILi256ELi64ELi64ELi4ELb0ELb0EN7cutlass6half_tE19Flash_kernel_traitsILi256ELi64ELi64ELi4ES3_EELb0ELb1ELb1ELb0ELb0ELb1ELb0ELb0EEEvNS_16Flash_fwd_paramsE,@"STO_CUDA_ENTRY STV_DEFAULT"
_ZN5flash24flash_fwd_splitkv_kernelI23Flash_fwd_kernel_traitsILi256ELi64ELi64ELi4ELb0ELb0EN7cutlass6half_tE19Flash_kernel_traitsILi256ELi64ELi64ELi4ES3_EELb0ELb1ELb1ELb0ELb0ELb1ELb0ELb0EEEvNS_16Flash_fwd_paramsE:
.text._ZN5flash24flash_fwd_splitkv_kernelI23Flash_fwd_kernel_traitsILi256ELi64ELi64ELi4ELb0ELb0EN7cutlass6half_tE19Flash_kernel_traitsILi256ELi64ELi64ELi4ES3_EELb0ELb1ELb1ELb0ELb0ELb1ELb0ELb0EEEvNS_16Flash_fwd_paramsE:
        /* <DEDUP_REMOVED lines=55> */
.L_x_6476:
[----:B------:R-:W-:Y:S01]  /*0370*/  ULDC UR6, c[0x0][0x2c8] ;  /* 0x0000b20000067ab9 */ /* 0x000fe20000000800 */
.L_x_6477:
        /* <DEDUP_REMOVED lines=118> */
.L_x_6480:
[----:B------:R-:W-:Y:S05]  /*0ae0*/  BSYNC B0 ;  /* 0x0000000000007941 */ /* 0x000fea0003800000 */
.L_x_6479:
        /* <DEDUP_REMOVED lines=24> */
.L_x_6482:
[----:B------:R-:W-:Y:S05]  /*0c70*/  BSYNC B0 ;  /* 0x0000000000007941 */ /* 0x000fea0003800000 */
.L_x_6481:
        /* <DEDUP_REMOVED lines=23> */
.L_x_6484:
[----:B------:R-:W-:Y:S05]  /*0df0*/  BSYNC B0 ;  /* 0x0000000000007941 */ /* 0x000fea0003800000 */
.L_x_6483:
        /* <DEDUP_REMOVED lines=22> */
.L_x_6486:
[----:B------:R-:W-:Y:S05]  /*0f60*/  BSYNC B0 ;  /* 0x0000000000007941 */ /* 0x000fea0003800000 */
.L_x_6485:
        /* <DEDUP_REMOVED lines=19> */
.L_x_6478:
        /* <DEDUP_REMOVED lines=29> */
.L_x_6487:
        /* <DEDUP_REMOVED lines=97> */
.L_x_6488:
        /* <DEDUP_REMOVED lines=46> */
.L_x_6490:
        /* <DEDUP_REMOVED lines=34> */
.L_x_6489:
        /* <DEDUP_REMOVED lines=119> */
.L_x_6492:
[----:B------:R-:W-:Y:S05]  /*24f0*/  BSYNC B0 ;  /* 0x0000000000007941 */ /* 0x000fea0003800000 */
.L_x_6491:
        /* <DEDUP_REMOVED lines=63> */
.L_x_6494:
[----:B------:R-:W-:Y:S05]  /*28f0*/  BSYNC B0 ;  /* 0x0000000000007941 */ /* 0x000fea0003800000 */
.L_x_6493:
        /* <DEDUP_REMOVED lines=49> */
.L_x_6496:
[----:B------:R-:W-:Y:S05]  /*2c10*/  BSYNC B0 ;  /* 0x0000000000007941 */ /* 0x000fea0003800000 */
.L_x_6495:
        /* <DEDUP_REMOVED lines=48> */
.L_x_6498:
[----:B------:R-:W-:Y:S05]  /*2f20*/  BSYNC B0 ;  /* 0x0000000000007941 */ /* 0x000fea0003800000 */
.L_x_6497:
        /* <DEDUP_REMOVED lines=40> */
.L_x_6500:
[----:B------:R-:W-:Y:S05]  /*31b0*/  BSYNC B0 ;  /* 0x0000000000007941 */ /* 0x000fea0003800000 */
.L_x_6499:
        /* <DEDUP_REMOVED lines=51> */
.L_x_6502:
[----:B------:R-:W-:Y:S05]  /*34f0*/  BSYNC B0 ;  /* 0x0000000000007941 */ /* 0x000fea0003800000 */
.L_x_6501:
        /* <DEDUP_REMOVED lines=52> */
.L_x_6504:
[----:B------:R-:W-:Y:S05]  /*3840*/  BSYNC B0 ;  /* 0x0000000000007941 */ /* 0x000fea0003800000 */
.L_x_6503:
        /* <DEDUP_REMOVED lines=45> */
.L_x_6506:
[----:B------:R-:W-:Y:S05]  /*3b20*/  BSYNC B0 ;  /* 0x0000000000007941 */ /* 0x000fea0003800000 */
.L_x_6505:
        /* <DEDUP_REMOVED lines=87> */
.L_x_6508:
[----:B------:R-:W-:Y:S05]  /*40a0*/  BSYNC B0 ;  /* 0x0000000000007941 */ /* 0x000fea0003800000 */
.L_x_6507:
        /* <DEDUP_REMOVED lines=50> */
.L_x_6510:
[----:B------:R-:W-:Y:S05]  /*43d0*/  BSYNC B0 ;  /* 0x0000000000007941 */ /* 0x000fea0003800000 */
.L_x_6509:
        /* <DEDUP_REMOVED lines=45> */
.L_x_6512:
[----:B------:R-:W-:Y:S05]  /*46b0*/  BSYNC B0 ;  /* 0x0000000000007941 */ /* 0x000fea0003800000 */
.L_x_6511:
        /* <DEDUP_REMOVED lines=59> */
.L_x_6514:
[----:B------:R-:W-:Y:S05]  /*4a70*/  BSYNC B0 ;  /* 0x0000000000007941 */ /* 0x000fea0003800000 */
.L_x_6513:
[----:B------:R-:W-:Y:S01]  /*4a80*/  LDSM.16.M88.4 R24, [R230] ;  /* 0x00000000e618783b */ /* 0x000fe20000000200 */
[----:B------:R-:W-:Y:S01]  /*4a90*/  R2P PR, R3, 0x6 ;  /* 0x0000000603007804 */ /* 0x000fe20000000000 */
[----:B------:R-:W-:Y:S01]  /*4aa0*/  ULDC UR32, c[0x0][0x39c] ;  /* 0x0000e70000207ab9 */ /* 0x000fe20000000800 */
[C---:B------:R-:W-:Y:S01]  /*4ab0*/  IADD3 R3, R229.reuse, 0x8000, RZ ;  /* 0x00008000e5037810 */ /* 0x040fe20007ffe0ff */
[----:B------:R-:W1:Y:S01]  /*4ac0*/  LDSM.16.M88.4 R28, [R229+0x8000] ;  /* 0x00800000e51c783b */ /* 0x000e620000000200 */
[----:B------:R-:W-:Y:S01]  /*4ad0*/  IADD3 R227, R229, 0x8020, RZ ;  /* 0x00008020e5e37810 */ /* 0x000fe20007ffe0ff */
[----:B------:R-:W-:Y:S01]  /*4ae0*/  UISETP.GT.AND UP0, UPT, UR11, UR10, UPT ;  /* 0x0000000a0b00728c */ /* 0x000fe2000bf04270 */
[-C--:B------:R-:W-:Y:S01]  /*4af0*/  LEA R228, R2, R230.reuse, 0x1 ;  /* 0x000000e602e47211 */ /* 0x080fe200078e08ff */
[----:B------:R-:W2:Y:S01]  /*4b00*/  LDSM.16.M88.4 R56, [R229+0x9000] ;  /* 0x00900000e538783b */ /* 0x000ea20000000200 */
[C---:B------:R-:W-:Y:S01]  /*4b10*/  LEA R226, R0.reuse, R230, 0x1 ;  /* 0x000000e600e27211 */ /* 0x040fe200078e08ff */
[----:B------:R-:W-:Y:S01]  /*4b20*/  UIADD3 UR15, UR25, 0x1, -UR12 ;  /* 0x00000001190f7890 */ /* 0x000fe2000fffe80c */
[----:B------:R-:W-:Y:S01]  /*4b30*/  LEA R242, R7, UR23, 0x4 ;  /* 0x0000001707f27c11 */ /* 0x000fe2000f8e20ff */
[----:B------:R-:W-:Y:S01]  /*4b40*/  LDSM.16.M88.4 R40, [R228] ;  /* 0x00000000e428783b */ /* 0x000fe20000000200 */
[----:B------:R-:W-:Y:S01]  /*4b50*/  IMAD R225, R0, 0x2, R228 ;  /* 0x0000000200e17824 */ /* 0x000fe200078e02e4 */
[----:B------:R-:W-:Y:S01]  /*4b60*/  PLOP3.LUT P6, PT, PT, PT, UP0, 0x80, 0x0 ;  /* 0x000000000000781c */ /* 0x000fe20003fcf008 */
[----:B------:R-:W-:Y:S01]  /*4b70*/  @P1 VIADD R227, R3, 0xffffffe0 ;  /* 0xffffffe003e31836 */ /* 0x000fe20000000000 */
[----:B------:R-:W-:Y:S01]  /*4b80*/  MOV R3, 0x40 ;  /* 0x0000004000037802 */ /* 0x000fe20000000f00 */
[----:B------:R-:W-:Y:S01]  /*4b90*/  LDSM.16.M88.4 R64, [R229+0x8800] ;  /* 0x00880000e540783b */ /* 0x000fe20000000200 */
[----:B------:R-:W-:Y:S01]  /*4ba0*/  IMAD.SHL.U32 R243, R5, 0x2, RZ ;  /* 0x0000000205f37824 */ /* 0x000fe200078e00ff */
[----:B------:R-:W-:Y:S01]  /*4bb0*/  UIADD3 UR14, UR15, UR18, URZ ;  /* 0x000000120f0e7290 */ /* 0x000fe2000fffe03f */
[----:B------:R-:W-:Y:S01]  /*4bc0*/  SEL R3, R3, 0xffffffc0, !P2 ;  /* 0xffffffc003037807 */ /* 0x000fe20005000000 */
[----:B------:R-:W4:Y:S01]  /*4bd0*/  LDSM.16.M88.4 R72, [R227] ;  /* 0x00000000e348783b */ /* 0x000f220000000200 */
[----:B------:R-:W-:Y:S01]  /*4be0*/  UIADD3 UR33, UR25, -UR12, URZ ;  /* 0x8000000c19217290 */ /* 0x000fe2000fffe03f */
[----:B------:R-:W-:Y:S01]  /*4bf0*/  MOV R240, UR25 ;  /* 0x0000001900f07c02 */ /* 0x000fe20008000f00 */
[----:B-----5:R-:W-:Y:S01]  /*4c00*/  FMUL.FTZ R6, R6, R108 ;  /* 0x0000006c06067220 */ /* 0x020fe20000410000 */
[----:B------:R-:W-:Y:S01]  /*4c10*/  IADD3 R223, R229, R3, RZ ;  /* 0x00000003e5df7210 */ /* 0x000fe20007ffe0ff */
[----:B------:R-:W-:Y:S01]  /*4c20*/  LDSM.16.M88.4 R80, [R226] ;  /* 0x00000000e250783b */ /* 0x000fe20000000200 */
[----:B------:R-:W-:Y:S01]  /*4c30*/  IADD3 R216, R3, R227, RZ ;  /* 0x000000e303d87210 */ /* 0x000fe20007ffe0ff */
[C---:B------:R-:W-:Y:S01]  /*4c40*/  VIADD R217, R227.reuse, 0x1800 ;  /* 0x00001800e3d97836 */ /* 0x040fe20000000000 */
[----:B------:R-:W-:Y:S01]  /*4c50*/  MOV R235, UR15 ;  /* 0x0000000f00eb7c02 */ /* 0x000fe20008000f00 */
[----:B------:R-:W-:Y:S01]  /*4c60*/  LDSM.16.M88.4 R88, [R223+0x8000] ;  /* 0x00800000df58783b */ /* 0x000fe20000000200 */
[----:B------:R-:W-:Y:S01]  /*4c70*/  R2UR UR23, R6 ;  /* 0x00000000061772ca */ /* 0x000fe200000e0000 */
[----:B------:R-:W-:Y:S01]  /*4c80*/  VIADD R212, R227, 0x3800 ;  /* 0x00003800e3d47836 */ /* 0x000fe20000000000 */
[----:B------:R-:W-:Y:S01]  /*4c90*/  LOP3.LUT R243, R243, 0x6, RZ, 0xc0, !PT ;  /* 0x00000006f3f37812 */ /* 0x000fe200078ec0ff */
[----:B------:R-:W4:Y:S01]  /*4ca0*/  LDSM.16.M88.4 R68, [R229+0x9800] ;  /* 0x00980000e544783b */ /* 0x000f220000000200 */
[C---:B------:R-:W-:Y:S01]  /*4cb0*/  IADD3 R219, R227.reuse, 0x800, RZ ;  /* 0x00000800e3db7810 */ /* 0x040fe20007ffe0ff */
[C---:B------:R-:W-:Y:S01]  /*4cc0*/  VIADD R208, R227.reuse, 0x5800 ;  /* 0x00005800e3d07836 */ /* 0x040fe20000000000 */
[C---:B------:R-:W-:Y:S01]  /*4cd0*/  IADD3 R218, R227.reuse, 0x1000, RZ ;  /* 0x00001000e3da7810 */ /* 0x040fe20007ffe0ff */
[----:B------:R-:W4:Y:S01]  /*4ce0*/  LDSM.16.M88.4 R48, [R227+0x1000] ;  /* 0x00100000e330783b */ /* 0x000f220000000200 */
[----:B------:R-:W-:-:S02]  /*4cf0*/  IADD3 R215, R227, 0x2000, RZ ;  /* 0x00002000e3d77810 */ /* 0x000fc40007ffe0ff */
[C---:B------:R-:W-:Y:S01]  /*4d00*/  IADD3 R214, R227.reuse, 0x2800, RZ ;  /* 0x00002800e3d67810 */ /* 0x040fe20007ffe0ff */
[----:B------:R-:W4:Y:S01]  /*4d10*/  LDSM.16.M88.4 R36, [R227+0x800] ;  /* 0x00080000e324783b */ /* 0x000f220000000200 */
[C---:B------:R-:W-:Y:S01]  /*4d20*/  IADD3 R213, R227.reuse, 0x3000, RZ ;  /* 0x00003000e3d57810 */ /* 0x040fe20007ffe0ff */
[C---:B-1----:R-:W-:Y:S01]  /*4d30*/  HMMA.16816.F32 R16, R24.reuse, R28, RZ ;  /* 0x0000001c1810723c */ /* 0x042fe200000018ff */
[C---:B------:R-:W-:Y:S01]  /*4d40*/  IADD3 R211, R227.reuse, 0x4000, RZ ;  /* 0x00004000e3d37810 */ /* 0x040fe20007ffe0ff */
[----:B------:R-:W-:Y:S01]  /*4d50*/  LDSM.16.M88.4 R12, [R225] ;  /* 0x00000000e10c783b */ /* 0x000fe20000000200 */
[C---:B------:R-:W-:Y:S02]  /*4d60*/  IADD3 R210, R227.reuse, 0x4800, RZ ;  /* 0x00004800e3d27810 */ /* 0x040fe40007ffe0ff */
[C---:B------:R-:W-:Y:S01]  /*4d70*/  IADD3 R209, R227.reuse, 0x5000, RZ ;  /* 0x00005000e3d17810 */ /* 0x040fe20007ffe0ff */
[----:B--2---:R-:W-:Y:S01]  /*4d80*/  HMMA.16816.F32 R60, R24, R56, RZ ;  /* 0x00000038183c723c */ /* 0x004fe200000018ff */
[----:B------:R-:W1:Y:S01]  /*4d90*/  LDSM.16.M88.4 R76, [R216] ;  /* 0x00000000d84c783b */ /* 0x000e620000000200 */
[----:B------:R-:W-:-:S02]  /*4da0*/  IADD3 R207, R227, 0x6000, RZ ;  /* 0x00006000e3cf7810 */ /* 0x000fc40007ffe0ff */
[C---:B------:R-:W-:Y:S01]  /*4db0*/  IADD3 R206, R227.reuse, 0x6800, RZ ;  /* 0x00006800e3ce7810 */ /* 0x040fe20007ffe0ff */
[----:B------:R-:W2:Y:S01]  /*4dc0*/  LDSM.16.M88.4 R52, [R227+0x1800] ;  /* 0x00180000e334783b */ /* 0x000ea20000000200 */
[C---:B------:R-:W-:Y:S01]  /*4dd0*/  HMMA.16816.F32 R28, R24.reuse, R30, RZ ;  /* 0x0000001e181c723c */ /* 0x040fe200000018ff */
[C---:B------:R-:W-:Y:S02]  /*4de0*/  IADD3 R205, R227.reuse, 0x7000, RZ ;  /* 0x00007000e3cd7810 */ /* 0x040fe40007ffe0ff */
[----:B------:R-:W2:Y:S01]  /*4df0*/  LDSM.16.M88.4 R20, [R223+0x9000] ;  /* 0x00900000df14783b */ /* 0x000ea20000000200 */
[----:B------:R-:W-:Y:S02]  /*4e00*/  IADD3 R204, R227, 0x7800, RZ ;  /* 0x00007800e3cc7810 */ /* 0x000fe40007ffe0ff */
[----:B------:R-:W-:Y:S01]  /*4e10*/  HMMA.16816.F32 R56, R24, R58, RZ ;  /* 0x0000003a1838723c */ /* 0x000fe200000018ff */
[----:B---3--:R-:W3:Y:S04]  /*4e20*/  LDSM.16.M88.4 R8, [R223+0x8800] ;  /* 0x00880000df08783b */ /* 0x008ee80000000200 */
[----:B------:R-:W-:Y:S01]  /*4e30*/  LDSM.16.M88.4 R92, [R229+0xa000] ;  /* 0x00a00000e55c783b */ /* 0x000fe20000000200 */
[----:B----4-:R-:W-:Y:S03]  /*4e40*/  HMMA.16816.F32 R16, R40, R72, R16 ;  /* 0x000000482810723c */ /* 0x010fe60000001810 */
[----:B------:R-:W-:Y:S03]  /*4e50*/  LDSM.16.M88.4 R100, [R227+0x6000] ;  /* 0x00600000e364783b */ /* 0x000fe60000000200 */
[C---:B------:R-:W-:Y:S01]  /*4e60*/  HMMA.16816.F32 R44, R24.reuse, R64, RZ ;  /* 0x00000040182c723c */ /* 0x040fe200000018ff */
[----:B------:R-:W-:Y:S04]  /*4e70*/  LDSM.16.M88.4 R96, [R223+0xd000] ;  /* 0x00d00000df60783b */ /* 0x000fe80000000200 */
[----:B------:R-:W-:Y:S01]  /*4e80*/  LDSM.16.M88.4 R104, [R216+0x4800] ;  /* 0x00480000d868783b */ /* 0x000fe20000000200 */
[C---:B------:R-:W-:Y:S03]  /*4e90*/  HMMA.16816.F32 R64, R24.reuse, R66, RZ ;  /* 0x000000421840723c */ /* 0x040fe600000018ff */
[----:B------:R-:W0:Y:S03]  /*4ea0*/  LDGDEPBAR ;  /* 0x00000000000079af */ /* 0x000e260000000000 */
[----:B------:R-:W-:Y:S06]  /*4eb0*/  HMMA.16816.F32 R84, R24, R68, RZ ;  /* 0x000000441854723c */ /* 0x000fec00000018ff */
[----:B------:R-:W-:Y:S06]  /*4ec0*/  HMMA.16816.F32 R16, R80, R88, R16 ;  /* 0x000000585010723c */ /* 0x000fec0000001810 */
[----:B------:R-:W-:Y:S01]  /*4ed0*/  HMMA.16816.F32 R24, R24, R70, RZ ;  /* 0x000000461818723c */ /* 0x000fe200000018ff */
[----:B------:R-:W-:Y:S05]  /*4ee0*/  LDSM.16.M88.4 R68, [R216+0x1000] ;  /* 0x00100000d844783b */ /* 0x000fea0000000200 */
        /* <DEDUP_REMOVED lines=8> */
[----:B-1----:R-:W-:Y:S06]  /*4f70*/  HMMA.16816.F32 R16, R12, R76, R16 ;  /* 0x0000004c0c10723c */ /* 0x002fec0000001810 */
[C---:B--2---:R-:W-:Y:S06]  /*4f80*/  HMMA.16816.F32 R84, R40.reuse, R52, R84 ;  /* 0x000000342854723c */ /* 0x044fec0000001854 */
        /* <DEDUP_REMOVED lines=8> */
[C---:B---3--:R-:W-:Y:S06]  /*5010*/  HMMA.16816.F32 R44, R80.reuse, R8, R44 ;  /* 0x00000008502c723c */ /* 0x048fec000000182c */
[----:B------:R-:W-:Y:S01]  /*5020*/  HMMA.16816.F32 R64, R80, R10, R64 ;  /* 0x0000000a5040723c */ /* 0x000fe20000001840 */
[----:B------:R-:W2:Y:S05]  /*5030*/  LDSM.16.M88.4 R8, [R229+0xa800] ;  /* 0x00a80000e508783b */ /* 0x000eaa0000000200 */
[----:B----4-:R-:W-:Y:S06]  /*5040*/  HMMA.16816.F32 R16, R48, R92, R16 ;  /* 0x0000005c3010723c */ /* 0x010fec0000001810 */
        /* <DEDUP_REMOVED lines=8> */
[----:B------:R-:W3:Y:S05]  /*50d0*/  LDSM.16.M88.4 R68, [R223+0xa000] ;  /* 0x00a00000df44783b */ /* 0x000eea0000000200 */
[C---:B------:R-:W-:Y:S06]  /*50e0*/  HMMA.16816.F32 R44, R12.reuse, R36, R44 ;  /* 0x000000240c2c723c */ /* 0x040fec000000182c */
[----:B------:R-:W-:Y:S01]  /*50f0*/  HMMA.16816.F32 R64, R12, R38, R64 ;  /* 0x000000260c40723c */ /* 0x000fe20000001840 */
[----:B------:R-:W4:Y:S05]  /*5100*/  LDSM.16.M88.4 R36, [R227+0x3000] ;  /* 0x00300000e324783b */ /* 0x000f2a0000000200 */
        /* <DEDUP_REMOVED lines=10> */
[C---:B--2---:R-:W-:Y:S06]  /*51b0*/  HMMA.16816.F32 R44, R48.reuse, R8, R44 ;  /* 0x00000008302c723c */ /* 0x044fec000000182c */
[----:B------:R-:W-:Y:S01]  /*51c0*/  HMMA.16816.F32 R64, R48, R10, R64 ;  /* 0x0000000a3040723c */ /* 0x000fe20000001840 */
[----:B------:R-:W2:Y:S05]  /*51d0*/  LDSM.16.M88.4 R8, [R223+0xb000] ;  /* 0x00b00000df08783b */ /* 0x000eaa0000000200 */
[----:B---3--:R-:W-:Y:S06]  /*51e0*/  HMMA.16816.F32 R16, R76, R68, R16 ;  /* 0x000000444c10723c */ /* 0x008fec0000001810 */
        /* <DEDUP_REMOVED lines=19> */
[C---:B--2---:R-:W-:Y:S06]  /*5320*/  HMMA.16816.F32 R60, R76.reuse, R8, R60 ;  /* 0x000000084c3c723c */ /* 0x044fec000000183c */
[C---:B------:R-:W-:Y:S01]  /*5330*/  HMMA.16816.F32 R56, R76.reuse, R10, R56 ;  /* 0x0000000a4c38723c */ /* 0x040fe20000001838 */
[----:B------:R-:W1:Y:S05]  /*5340*/  LDSM.16.M88.4 R8, [R228+0x4000] ;  /* 0x00400000e408783b */ /* 0x000e6a0000000200 */
[C---:B------:R-:W-:Y:S06]  /*5350*/  HMMA.16816.F32 R44, R76.reuse, R12, R44 ;  /* 0x0000000c4c2c723c */ /* 0x040fec000000182c */
        /* <DEDUP_REMOVED lines=18> */
[----:B------:R-:W1:Y:S04]  /*5480*/  LDSM.16.M88.4 R24, [R216+0x4000] ;  /* 0x00400000d818783b */ /* 0x000e680000000200 */
[----:B------:R-:W-:Y:S01]  /*5490*/  LDSM.16.M88.4 R68, [R223+0xc800] ;  /* 0x00c80000df44783b */ /* 0x000fe20000000200 */
[C---:B------:R-:W-:Y:S03]  /*54a0*/  HMMA.16816.F32 R28, R36.reuse, R74, R28 ;  /* 0x0000004a241c723c */ /* 0x040fe6000000181c */
[----:B------:R-:W-:Y:S03]  /*54b0*/  LDSM.16.M88.4 R72, [R216+0x5000] ;  /* 0x00500000d848783b */ /* 0x000fe60000000200 */
[C---:B--2---:R-:W-:Y:S06]  /*54c0*/  HMMA.16816.F32 R44, R36.reuse, R12, R44 ;  /* 0x0000000c242c723c */ /* 0x044fec000000182c */
[----:B------:R-:W-:Y:S01]  /*54d0*/  HMMA.16816.F32 R64, R36, R14, R64 ;  /* 0x0000000e2440723c */ /* 0x000fe20000001840 */
[----:B------:R-:W2:Y:S05]  /*54e0*/  LDSM.16.M88.4 R12, [R227+0x4800] ;  /* 0x00480000e30c783b */ /* 0x000eaa0000000200 */
[----:B---3--:R-:W-:Y:S06]  /*54f0*/  HMMA.16816.F32 R16, R92, R40, R16 ;  /* 0x000000285c10723c */ /* 0x008fec0000001810 */
[C---:B------:R-:W-:Y:S06]  /*5500*/  HMMA.16816.F32 R60, R36.reuse, R20, R60 ;  /* 0x00000014243c723c */ /* 0x040fec000000183c */
[C---:B------:R-:W-:Y:S01]  /*5510*/  HMMA.16816.F32 R56, R36.reuse, R22, R56 ;  /* 0x000000162438723c */ /* 0x040fe20000001838 */
[----:B------:R-:W3:Y:S05]  /*5520*/  LDSM.16.M88.4 R20, [R227+0x5000] ;  /* 0x00500000e314783b */ /* 0x000eea0000000200 */
[----:B----4-:R-:W-:Y:S06]  /*5530*/  HMMA.16816.F32 R84, R36, R48, R84 ;  /* 0x000000302454723c */ /* 0x010fec0000001854 */
[----:B------:R-:W-:Y:S01]  /*5540*/  HMMA.16816.F32 R28, R8, R54, R28 ;  /* 0x00000036081c723c */ /* 0x000fe2000000181c */
[----:B------:R-:W-:Y:S05]  /*5550*/  LDSM.16.M88.4 R52, [R230+0x6000] ;  /* 0x00600000e634783b */ /* 0x000fea0000000200 */
[----:B------:R-:W-:Y:S01]  /*5560*/  HMMA.16816.F32 R80, R36, R50, R80 ;  /* 0x000000322450723c */ /* 0x000fe20000001850 */
[----:B------:R-:W4:Y:S04]  /*5570*/  LDSM.16.M88.4 R36, [R229+0xe000] ;  /* 0x00e00000e524783b */ /* 0x000f280000000200 */
[----:B------:R-:W-:Y:S01]  /*5580*/  LDSM.16.M88.4 R48, [R229+0xe800] ;  /* 0x00e80000e530783b */ /* 0x000fe20000000200 */
[----:B-1----:R-:W-:Y:S06]  /*5590*/  HMMA.16816.F32 R16, R76, R24, R16 ;  /* 0x000000184c10723c */ /* 0x002fec0000001810 */
[----:B--2---:R-:W-:Y:S06]  /*55a0*/  HMMA.16816.F32 R44, R8, R12, R44 ;  /* 0x0000000c082c723c */ /* 0x004fec000000182c */
[----:B------:R-:W-:Y:S01]  /*55b0*/  HMMA.16816.F32 R28, R92, R42, R28 ;  /* 0x0000002a5c1c723c */ /* 0x000fe2000000181c */
[----:B------:R-:W1:Y:S05]  /*55c0*/  LDSM.16.M88.4 R40, [R228+0x6000] ;  /* 0x00600000e428783b */ /* 0x000e6a0000000200 */
[C---:B------:R-:W-:Y:S01]  /*55d0*/  HMMA.16816.F32 R64, R8.reuse, R14, R64 ;  /* 0x0000000e0840723c */ /* 0x040fe20000001840 */
[----:B------:R-:W2:Y:S05]  /*55e0*/  LDSM.16.M88.4 R12, [R227+0x5800] ;  /* 0x00580000e30c783b */ /* 0x000eaa0000000200 */
[C---:B---3--:R-:W-:Y:S06]  /*55f0*/  HMMA.16816.F32 R60, R8.reuse, R20, R60 ;  /* 0x00000014083c723c */ /* 0x048fec000000183c */
[----:B------:R-:W-:Y:S01]  /*5600*/  HMMA.16816.F32 R56, R8, R22, R56 ;  /* 0x000000160838723c */ /* 0x000fe20000001838 */
[----:B------:R-:W-:Y:S05]  /*5610*/  LDSM.16.M88.4 R20, [R223+0xe000] ;  /* 0x00e00000df14783b */ /* 0x000fea0000000200 */
[----:B----4-:R-:W-:Y:S06]  /*5620*/  HMMA.16816.F32 R16, R52, R36, R16 ;  /* 0x000000243410723c */ /* 0x010fec0000001810 */
[----:B------:R-:W-:Y:S01]  /*5630*/  HMMA.16816.F32 R28, R76, R26, R28 ;  /* 0x0000001a4c1c723c */ /* 0x000fe2000000181c */
[----:B------:R-:W3:Y:S05]  /*5640*/  LDSM.16.M88.4 R24, [R226+0x6000] ;  /* 0x00600000e218783b */ /* 0x000eea0000000200 */
[C---:B------:R-:W-:Y:S06]  /*5650*/  HMMA.16816.F32 R44, R92.reuse, R68, R44 ;  /* 0x000000445c2c723c */ /* 0x040fec000000182c */
[----:B------:R-:W-:Y:S01]  /*5660*/  HMMA.16816.F32 R64, R92, R70, R64 ;  /* 0x000000465c40723c */ /* 0x000fe20000001840 */
[----:B------:R-:W-:Y:S05]  /*5670*/  LDSM.16.M88.4 R68, [R216+0x5800] ;  /* 0x00580000d844783b */ /* 0x000fea0000000200 */
[----:B-1----:R-:W-:Y:S06]  /*5680*/  HMMA.16816.F32 R16, R40, R100, R16 ;  /* 0x000000642810723c */ /* 0x002fec0000001810 */
[C---:B--2---:R-:W-:Y:S06]  /*5690*/  HMMA.16816.F32 R84, R8.reuse, R12, R84 ;  /* 0x0000000c0854723c */ /* 0x044fec0000001854 */
[----:B------:R-:W-:Y:S01]  /*56a0*/  HMMA.16816.F32 R80, R8, R14, R80 ;  /* 0x0000000e0850723c */ /* 0x000fe20000001850 */
[----:B------:R-:W-:Y:S04]  /*56b0*/  LDSM.16.M88.4 R12, [R225+0x6000] ;  /* 0x00600000e10c783b */ /* 0x000fe80000000200 */
[----:B------:R-:W1:Y:S01]  /*56c0*/  LDSM.16.M88.4 R8, [R216+0x6000] ;  /* 0x00600000d808783b */ /* 0x000e620000000200 */
[----:B------:R-:W-:Y:S03]  /*56d0*/  HMMA.16816.F32 R28, R52, R38, R28 ;  /* 0x00000026341c723c */ /* 0x000fe6000000181c */
[----:B------:R-:W-:Y:S03]  /*56e0*/  LDSM.16.M88.4 R36, [R227+0x6800] ;  /* 0x00680000e324783b */ /* 0x000fe60000000200 */
[----:B---3--:R-:W-:Y:S06]  /*56f0*/  HMMA.16816.F32 R16, R24, R20, R16 ;  /* 0x000000141810723c */ /* 0x008fec0000001810 */
        /* <DEDUP_REMOVED lines=10> */
[C---:B------:R-:W-:Y:S06]  /*57a0*/  HMMA.16816.F32 R84, R76.reuse, R68, R84 ;  /* 0x000000444c54723c */ /* 0x040fec0000001854 */
[----:B------:R-:W-:Y:S01]  /*57b0*/  HMMA.16816.F32 R88, R76, R70, R88 ;  /* 0x000000464c58723c */ /* 0x000fe20000001858 */
[----:B------:R-:W1:Y:S01]  /*57c0*/  LDSM.16.M88.4 R68, [R229+0xf800] ;  /* 0x00f80000e544783b */ /* 0x000e620000000200 */
        /* <DEDUP_REMOVED lines=8> */
[----:B------:R4:W1:Y:S02]  /*5850*/  MUFU.TANH R74, R18 ;  /* 0x00000012004a7308 */ /* 0x0008640000002400 */
[----:B------:R-:W-:Y:S06]  /*5860*/  HMMA.16816.F32 R64, R76, R106, R64 ;  /* 0x0000006a4c40723c */ /* 0x000fec0000001840 */
[C---:B--2---:R-:W-:Y:S01]  /*5870*/  HMMA.16816.F32 R60, R52.reuse, R96, R60 ;  /* 0x00000060343c723c */ /* 0x044fe2000000183c */
[----:B------:R-:W2:Y:S05]  /*5880*/  MUFU.TANH R3, R3 ;  /* 0x0000000300037308 */ /* 0x000eaa0000002400 */
[----:B------:R-:W-:Y:S01]  /*5890*/  HMMA.16816.F32 R56, R52, R98, R56 ;  /* 0x000000623438723c */ /* 0x000fe20000001838 */
[----:B----4-:R-:W4:Y:S02]  /*58a0*/  LDSM.16.M88.4 R16, [R227+0x7800] ;  /* 0x00780000e310783b */ /* 0x010f240000000200 */
[----:B------:R-:W1:Y:S03]  /*58b0*/  MUFU.TANH R73, R73 ;  /* 0x0000004900497308 */ /* 0x000e660000002400 */
[----:B------:R-:W-:Y:S01]  /*58c0*/  HMMA.16816.F32 R28, R12, R10, R28 ;  /* 0x0000000a0c1c723c */ /* 0x000fe2000000181c */
[----:B------:R-:W2:Y:S05]  /*58d0*/  LDSM.16.M88.4 R8, [R223+0xf000] ;  /* 0x00f00000df08783b */ /* 0x000eaa0000000200 */
[C---:B------:R-:W-:Y:S06]  /*58e0*/  HMMA.16816.F32 R44, R52.reuse, R48, R44 ;  /* 0x00000030342c723c */ /* 0x040fec000000182c */
[C---:B------:R-:W-:Y:S01]  /*58f0*/  HMMA.16816.F32 R64, R52.reuse, R50, R64 ;  /* 0x000000323440723c */ /* 0x040fe20000001840 */
[----:B------:R-:W-:Y:S05]  /*5900*/  LDSM.16.M88.4 R48, [R216+0x6800] ;  /* 0x00680000d830783b */ /* 0x000fea0000000200 */
[C---:B-1----:R-:W-:Y:S06]  /*5910*/  HMMA.16816.F32 R84, R52.reuse, R68, R84 ;  /* 0x000000443454723c */ /* 0x042fec0000001854 */
[----:B------:R-:W-:Y:S01]  /*5920*/  HMMA.16816.F32 R88, R52, R70, R88 ;  /* 0x000000463458723c */ /* 0x000fe20000001858 */
[----:B------:R-:W-:Y:S01]  /*5930*/  FMUL.FTZ R29, R29, UR32 ;  /* 0x000000201d1d7c20 */ /* 0x000fe20008410000 */
[----:B------:R-:W-:-:S04]  /*5940*/  FMUL.FTZ R28, R28, UR32 ;  /* 0x000000201c1c7c20 */ /* 0x000fc80008410000 */
[C---:B---3--:R-:W-:Y:S02]  /*5950*/  HMMA.16816.F32 R60, R40.reuse, R20, R60 ;  /* 0x00000014283c723c */ /* 0x048fe4000000183c */
[----:B------:R-:W1:Y:S04]  /*5960*/  MUFU.TANH R28, R28 ;  /* 0x0000001c001c7308 */ /* 0x000e680000002400 */
[C---:B------:R-:W-:Y:S01]  /*5970*/  HMMA.16816.F32 R56, R40.reuse, R22, R56 ;  /* 0x000000162838723c */ /* 0x040fe20000001838 */
[----:B------:R-:W3:Y:S05]  /*5980*/  LDSM.16.M88.4 R20, [R223+0xf800] ;  /* 0x00f80000df14783b */ /* 0x000eea0000000200 */
[C---:B------:R-:W-:Y:S06]  /*5990*/  HMMA.16816.F32 R44, R40.reuse, R36, R44 ;  /* 0x00000024282c723c */ /* 0x040fec000000182c */
[C---:B------:R-:W-:Y:S01]  /*59a0*/  HMMA.16816.F32 R64, R40.reuse, R38, R64 ;  /* 0x000000262840723c */ /* 0x040fe20000001840 */
[----:B------:R-:W1:Y:S05]  /*59b0*/  LDSM.16.M88.4 R36, [R216+0x7000] ;  /* 0x00700000d824783b */ /* 0x000e6a0000000200 */
[C---:B----4-:R-:W-:Y:S06]  /*59c0*/  HMMA.16816.F32 R84, R40.reuse, R16, R84 ;  /* 0x000000102854723c */ /* 0x050fec0000001854 */
[----:B------:R-:W-:Y:S06]  /*59d0*/  HMMA.16816.F32 R88, R40, R18, R88 ;  /* 0x000000122858723c */ /* 0x000fec0000001858 */
[C---:B--2---:R-:W-:Y:S06]  /*59e0*/  HMMA.16816.F32 R60, R24.reuse, R8, R60 ;  /* 0x00000008183c723c */ /* 0x044fec000000183c */
[----:B------:R-:W-:Y:S01]  /*59f0*/  HMMA.16816.F32 R56, R24, R10, R56 ;  /* 0x0000000a1838723c */ /* 0x000fe20000001838 */
[----:B------:R-:W2:Y:S01]  /*5a00*/  LDSM.16.M88.4 R8, [R216+0x7800] ;  /* 0x00780000d808783b */ /* 0x000ea20000000200 */
[----:B------:R-:W-:-:S04]  /*5a10*/  DEPBAR.LE SB0, 0x0 ;  /* 0x000080000000791a */ /* 0x000fc80000000000 */
[C---:B------:R-:W-:Y:S06]  /*5a20*/  HMMA.16816.F32 R44, R24.reuse, R80, R44 ;  /* 0x00000050182c723c */ /* 0x040fec000000182c */
[C---:B------:R-:W-:Y:S06]  /*5a30*/  HMMA.16816.F32 R64, R24.reuse, R82, R64 ;  /* 0x000000521840723c */ /* 0x040fec0000001840 */
[C---:B---3--:R-:W-:Y:S06]  /*5a40*/  HMMA.16816.F32 R84, R24.reuse, R20, R84 ;  /* 0x000000141854723c */ /* 0x048fec0000001854 */
[----:B------:R-:W-:Y:S06]  /*5a50*/  HMMA.16816.F32 R88, R24, R22, R88 ;  /* 0x000000161858723c */ /* 0x000fec0000001858 */
[C---:B------:R-:W-:Y:S01]  /*5a60*/  HMMA.16816.F32 R44, R12.reuse, R48, R44 ;  /* 0x000000300c2c723c */ /* 0x040fe2000000182c */
[----:B------:R3:W4:Y:S05]  /*5a70*/  MUFU.TANH R48, R29 ;  /* 0x0000001d00307308 */ /* 0x00072a0000002400 */
[C---:B------:R-:W-:Y:S06]  /*5a80*/  HMMA.16816.F32 R64, R12.reuse, R50, R64 ;  /* 0x000000320c40723c */ /* 0x040fec0000001840 */
[C---:B-1----:R-:W-:Y:S06]  /*5a90*/  HMMA.16816.F32 R60, R12.reuse, R36, R60 ;  /* 0x000000240c3c723c */ /* 0x042fec000000183c */
[----:B------:R-:W-:Y:S01]  /*5aa0*/  HMMA.16816.F32 R56, R12, R38, R56 ;  /* 0x000000260c38723c */ /* 0x000fe20000001838 */
[----:B---3--:R-:W-:Y:S01]  /*5ab0*/  FMUL.FTZ R29, R30, UR32 ;  /* 0x000000201e1d7c20 */ /* 0x008fe20008410000 */
[----:B------:R-:W-:-:S04]  /*5ac0*/  FMUL.FTZ R30, R31, UR32 ;  /* 0x000000201f1e7c20 */ /* 0x000fc80008410000 */
[C---:B--2---:R-:W-:Y:S01]  /*5ad0*/  HMMA.16816.F32 R84, R12.reuse, R8, R84 ;  /* 0x000000080c54723c */ /* 0x044fe20000001854 */
[----:B------:R-:W-:Y:S01]  /*5ae0*/  FMUL.FTZ R31, R44, UR32 ;  /* 0x000000202c1f7c20 */ /* 0x000fe20008410000 */
[----:B------:R-:W-:Y:S01]  /*5af0*/  FMUL.FTZ R44, R45, UR32 ;  /* 0x000000202d2c7c20 */ /* 0x000fe20008410000 */
[----:B------:R-:W-:Y:S01]  /*5b00*/  FMUL.FTZ R16, R46, UR32 ;  /* 0x000000202e107c20 */ /* 0x000fe20008410000 */
[----:B------:R-:W-:Y:S01]  /*5b10*/  FMUL.FTZ R17, R47, UR32 ;  /* 0x000000202f117c20 */ /* 0x000fe20008410000 */
[----:B------:R-:W1:Y:S01]  /*5b20*/  MUFU.TANH R29, R29 ;  /* 0x0000001d001d7308 */ /* 0x000e620000002400 */
        /* <DEDUP_REMOVED lines=22> */
[----:B------:R-:W-:Y:S01]  /*5c90*/  IADD3 R242, R9, R242, RZ ;  /* 0x000000f209f27210 */ /* 0x000fe20007ffe0ff */
[----:B------:R-:W2:Y:S01]  /*5ca0*/  MUFU.TANH R30, R30 ;  /* 0x0000001e001e7308 */ /* 0x000ea20000002400 */
[----:B------:R-:W-:Y:S01]  /*5cb0*/  FMUL.FTZ R41, R88, UR32 ;  /* 0x0000002058297c20 */ /* 0x000fe20008410000 */
[----:B------:R-:W-:Y:S01]  /*5cc0*/  FMUL.FTZ R26, R90, UR32 ;  /* 0x000000205a1a7c20 */ /* 0x000fe20008410000 */
[----:B------:R-:W-:Y:S01]  /*5cd0*/  FMUL.FTZ R14, R91, UR32 ;  /* 0x000000205b0e7c20 */ /* 0x000fe20008410000 */
[----:B------:R-:W-:Y:S01]  /*5ce0*/  FMUL.FTZ R89, R89, UR32 ;  /* 0x0000002059597c20 */ /* 0x000fe20008410000 */
[----:B------:R-:W-:-:S02]  /*5cf0*/  IADD3 R239, R242, 0x8, RZ ;  /* 0x00000008f2ef7810 */ /* 0x000fc40007ffe0ff */
[C---:B------:R-:W-:Y:S01]  /*5d00*/  VIADDMNMX R240, R242.reuse, UR14, R240, PT ;  /* 0x0000000ef2f07c46 */ /* 0x040fe2000b8001f0 */
[----:B------:R-:W3:Y:S01]  /*5d10*/  MUFU.TANH R31, R31 ;  /* 0x0000001f001f7308 */ /* 0x000ee20000002400 */
[----:B------:R-:W-:Y:S01]  /*5d20*/  VIADD R242, R242, UR33 ;  /* 0x00000021f2f27c36 */ /* 0x000fe20008000000 */
[C---:B------:R-:W-:Y:S02]  /*5d30*/  IADD3 R235, R239.reuse, UR18, R235 ;  /* 0x00000012efeb7c10 */ /* 0x040fe4000fffe0eb */
[----:B------:R-:W-:Y:S02]  /*5d40*/  IADD3 R239, R239, UR33, RZ ;  /* 0x00000021efef7c10 */ /* 0x000fe4000fffe0ff */
[----:B------:R-:W-:Y:S02]  /*5d50*/  VIADDMNMX R241, R242, -UR19, RZ, !PT ;  /* 0x80000013f2f17c46 */ /* 0x000fe4000f8001ff */
[----:B------:R-:W1:Y:S01]  /*5d60*/  MUFU.TANH R44, R44 ;  /* 0x0000002c002c7308 */ /* 0x000e620000002400 */
[----:B------:R-:W-:-:S02]  /*5d70*/  VIADDMNMX R238, R239, -UR19, RZ, !PT ;  /* 0x80000013efee7c46 */ /* 0x000fc4000f8001ff */
[----:B------:R-:W-:-:S05]  /*5d80*/  VIMNMX R235, R235, UR25, PT ;  /* 0x00000019ebeb7c48 */ /* 0x000fca000bfe0100 */
        /* <DEDUP_REMOVED lines=15> */
[----:B------:R-:W1:Y:S08]  /*5e80*/  MUFU.TANH R40, R40 ;  /* 0x0000002800287308 */ /* 0x000e700000002400 */
[----:B------:R-:W1:Y:S08]  /*5e90*/  MUFU.TANH R15, R15 ;  /* 0x0000000f000f7308 */ /* 0x000e700000002400 */
[----:B------:R-:W1:Y:S08]  /*5ea0*/  MUFU.TANH R27, R27 ;  /* 0x0000001b001b7308 */ /* 0x000e700000002400 */
[----:B------:R-:W1:Y:S08]  /*5eb0*/  MUFU.TANH R41, R41 ;  /* 0x0000002900297308 */ /* 0x000e700000002400 */
[----:B------:R1:W1:Y:S08]  /*5ec0*/  MUFU.TANH R5, R89 ;  /* 0x0000005900057308 */ /* 0x0002700000002400 */
[----:B------:R-:W1:Y:S08]  /*5ed0*/  MUFU.TANH R26, R26 ;  /* 0x0000001a001a7308 */ /* 0x000e700000002400 */
[----:B------:R-:W1:Y:S01]  /*5ee0*/  MUFU.TANH R14, R14 ;  /* 0x0000000e000e7308 */ /* 0x000e620000002400 */
        /* <DEDUP_REMOVED lines=78> */
.L_x_6516:
[----:B------:R-:W-:-:S04]  /*63d0*/  ULEA UR14, -UR8, URZ, 0x6 ;  /* 0x0000003f080e7291 */ /* 0x000fc8000f8e313f */
[----:B------:R-:W-:Y:S02]  /*63e0*/  USHF.R.S32.HI UR15, URZ, 0x1f, UR14 ;  /* 0x0000001f3f0f7899 */ /* 0x000fe4000801140e */
[----:B------:R-:W-:-:S04]  /*63f0*/  MOV R43, UR14 ;  /* 0x0000000e002b7c02 */ /* 0x000fc80008000f00 */
[----:B------:R-:W-:-:S07]  /*6400*/  MOV R42, UR15 ;  /* 0x0000000f002a7c02 */ /* 0x000fce0008000f00 */
.L_x_6517:
        /* <DEDUP_REMOVED lines=8> */
[----:B------:R3:W-:Y:S04]  /*6490*/  @P5 STS.128 [R234+0x8000], RZ ;  /* 0x008000ffea005388 */ /* 0x0007e80000000c00 */
[----:B------:R-:W-:Y:S01]  /*64a0*/  @!P5 IMAD.X R45, R42, 0x1, R165, P0 ;  /* 0x000000012a2dd824 */ /* 0x000fe200000e06a5 */
[----:B------:R-:W-:Y:S01]  /*64b0*/  @!P4 IADD3 R46, P0, R43, R196, RZ ;  /* 0x000000c42b2ec210 */ /* 0x000fe20007f1e0ff */
[----:B------:R-:W4:Y:S08]  /*64c0*/  @!P4 LDC.64 R8, c[0x0][0x218] ;  /* 0x00008600ff08cb82 */ /* 0x000f300000000a00 */
[----:B------:R-:W5:Y:S08]  /*64d0*/  @!P3 LDC.64 R6, c[0x0][0x218] ;  /* 0x00008600ff06bb82 */ /* 0x000f700000000a00 */
[----:B------:R-:W1:Y:S01]  /*64e0*/  @!P2 LDC.64 R12, c[0x0][0x218] ;  /* 0x00008600ff0cab82 */ /* 0x000e620000000a00 */
[----:B--2---:R-:W-:-:S04]  /*64f0*/  @!P5 LEA R56, P1, R47, R10, 0x1 ;  /* 0x0000000a2f38d211 */ /* 0x004fc800078208ff */
[----:B------:R-:W-:Y:S01]  /*6500*/  @!P5 LEA.HI.X R57, R47, R11, R45, 0x1, P1 ;  /* 0x0000000b2f39d211 */ /* 0x000fe200008f0c2d */
[----:B------:R-:W-:Y:S01]  /*6510*/  @!P4 IMAD.X R47, R42, 0x1, R165, P0 ;  /* 0x000000012a2fc824 */ /* 0x000fe200000e06a5 */
[C---:B------:R-:W-:Y:S01]  /*6520*/  @!P3 IADD3 R45, P0, R43.reuse, R196, RZ ;  /* 0x000000c42b2db210 */ /* 0x040fe20007f1e0ff */
[----:B------:R-:W2:Y:S01]  /*6530*/  @!P5 LDC.64 R10, c[0x0][0x218] ;  /* 0x00008600ff0adb82 */ /* 0x000ea20000000a00 */
[C---:B----4-:R-:W-:Y:S01]  /*6540*/  @!P4 LEA R54, P1, R46.reuse, R8, 0x1 ;  /* 0x000000082e36c211 */ /* 0x050fe200078208ff */
[----:B------:R-:W-:Y:S01]  /*6550*/  @!PT LDS RZ, [RZ] ;  /* 0x00000000fffff984 */ /* 0x000fe20000000800 */
[----:B------:R-:W-:Y:S01]  /*6560*/  @!PT LDS RZ, [RZ] ;  /* 0x00000000fffff984 */ /* 0x000fe20000000800 */
[----:B------:R-:W-:Y:S01]  /*6570*/  @!PT LDS RZ, [RZ] ;  /* 0x00000000fffff984 */ /* 0x000fe20000000800 */
[----:B------:R4:W-:Y:S03]  /*6580*/  @!P5 LDGSTS.E.BYPASS.LTC128B.128 [R234+0x8000], desc[UR26][R56.64] ;  /* 0x0800000038eadfae */ /* 0x0009e6000b901d5a */
[----:B------:R-:W-:Y:S01]  /*6590*/  @!P4 LEA.HI.X R55, R46, R9, R47, 0x1, P1 ;  /* 0x000000092e37c211 */ /* 0x000fe200008f0c2f */
[C---:B------:R-:W-:Y:S01]  /*65a0*/  @!P3 IMAD.X R47, R42.reuse, 0x1, R165, P0 ;  /* 0x000000012a2fb824 */ /* 0x040fe200000e06a5 */
[----:B------:R-:W-:Y:S01]  /*65b0*/  @!P2 IADD3 R46, P0, R43, R196, RZ ;  /* 0x000000c42b2ea210 */ /* 0x000fe20007f1e0ff */
[----:B------:R-:W3:Y:S01]  /*65c0*/  @!P4 LDC.64 R8, c[0x0][0x218] ;  /* 0x00008600ff08cb82 */ /* 0x000ee20000000a00 */
[C---:B-----5:R-:W-:Y:S01]  /*65d0*/  @!P3 LEA R52, P1, R45.reuse, R6, 0x1 ;  /* 0x000000062d34b211 */ /* 0x060fe200078208ff */
[----:B------:R2:W-:Y:S03]  /*65e0*/  @P4 STS.128 [R234+0xa000], RZ ;  /* 0x00a000ffea004388 */ /* 0x0005e60000000c00 */
[----:B------:R-:W-:Y:S01]  /*65f0*/  @!P3 LEA.HI.X R53, R45, R7, R47, 0x1, P1 ;  /* 0x000000072d35b211 */ /* 0x000fe200008f0c2f */
[----:B------:R-:W-:Y:S01]  /*6600*/  @!P2 IMAD.X R47, R42, 0x1, R165, P0 ;  /* 0x000000012a2fa824 */ /* 0x000fe200000e06a5 */
[----:B------:R-:W-:Y:S01]  /*6610*/  IADD3 R45, P1, R43, UR31, RZ ;  /* 0x0000001f2b2d7c10 */ /* 0x000fe2000ff3e0ff */
[----:B------:R-:W5:Y:S01]  /*6620*/  @!P3 LDC.64 R6, c[0x0][0x218] ;  /* 0x00008600ff06bb82 */ /* 0x000f620000000a00 */
[----:B-1----:R-:W-:Y:S01]  /*6630*/  @!P2 LEA R50, P0, R46, R12, 0x1 ;  /* 0x0000000c2e32a211 */ /* 0x002fe200078008ff */
[----:B------:R-:W-:Y:S01]  /*6640*/  @!PT LDS RZ, [RZ] ;  /* 0x00000000fffff984 */ /* 0x000fe20000000800 */
[----:B------:R-:W-:Y:S01]  /*6650*/  @!PT LDS RZ, [RZ] ;  /* 0x00000000fffff984 */ /* 0x000fe20000000800 */
[----:B------:R-:W-:Y:S01]  /*6660*/  @!PT LDS RZ, [RZ] ;  /* 0x00000000fffff984 */ /* 0x000fe20000000800 */
[----:B------:R1:W-:Y:S01]  /*6670*/  @!P4 LDGSTS.E.BYPASS.LTC128B.128 [R234+0xa000], desc[UR26][R54.64+0x80] ;  /* 0x0a00008036eacfae */ /* 0x0003e2000b901d5a */
[----:B------:R-:W-:-:S02]  /*6680*/  IADD3.X R49, R42, UR30, RZ, P1, !PT ;  /* 0x0000001e2a317c10 */ /* 0x000fc40008ffe4ff */
[----:B------:R-:W-:Y:S01]  /*6690*/  @!P2 LEA.HI.X R51, R46, R13, R47, 0x1, P0 ;  /* 0x0000000d2e33a211 */ /* 0x000fe200000f0c2f */
[----:B------:R1:W-:Y:S01]  /*66a0*/  @P3 STS.128 [R234+0xc000], RZ ;  /* 0x00c000ffea003388 */ /* 0x0003e20000000c00 */
[----:B------:R-:W-:Y:S01]  /*66b0*/  @!P5 IADD3 R47, P0, R45, R196, RZ ;  /* 0x000000c42d2fd210 */ /* 0x000fe20007f1e0ff */
[----:B------:R-:W1:Y:S02]  /*66c0*/  @!P2 LDC.64 R12, c[0x0][0x218] ;  /* 0x00008600ff0cab82 */ /* 0x000e640000000a00 */
[----:B------:R-:W-:Y:S01]  /*66d0*/  @!PT LDS RZ, [RZ] ;  /* 0x00000000fffff984 */ /* 0x000fe20000000800 */
[----:B------:R-:W-:Y:S01]  /*66e0*/  @!PT LDS RZ, [RZ] ;  /* 0x00000000fffff984 */ /* 0x000fe20000000800 */
[----:B------:R-:W-:Y:S01]  /*66f0*/  @!PT LDS RZ, [RZ] ;  /* 0x00000000fffff984 */ /* 0x000fe20000000800 */
[----:B------:R1:W-:Y:S01]  /*6700*/  @!P3 LDGSTS.E.BYPASS.LTC128B.128 [R234+0xc000], desc[UR26][R52.64+0x100] ;  /* 0x0c00010034eabfae */ /* 0x0003e2000b901d5a */
[----:B--2---:R-:W-:Y:S01]  /*6710*/  @!P5 LEA R60, P1, R47, R10, 0x1 ;  /* 0x0000000a2f3cd211 */ /* 0x004fe200078208ff */
[--C-:B------:R-:W-:Y:S01]  /*6720*/  @!P5 IMAD.X R46, R49, 0x1, R165.reuse, P0 ;  /* 0x00000001312ed824 */ /* 0x100fe200000e06a5 */
[----:B------:R-:W-:Y:S01]  /*6730*/  @!P4 IADD3 R10, P0, R45, R196, RZ ;  /* 0x000000c42d0ac210 */ /* 0x000fe20007f1e0ff */
[----:B------:R2:W-:Y:S03]  /*6740*/  @P2 STS.128 [R234+0xe000], RZ ;  /* 0x00e000ffea002388 */ /* 0x0005e60000000c00 */
        /* <DEDUP_REMOVED lines=11> */
[----:B------:R-:W-:Y:S01]  /*6800*/  @!P3 IMAD.X R9, R49, 0x1, R165, P0 ;  /* 0x000000013109b824 */ /* 0x000fe200000e06a5 */
[C---:B-----5:R-:W-:Y:S01]  /*6810*/  @!P3 LEA R46, P1, R8.reuse, R6, 0x1 ;  /* 0x00000006082eb211 */ /* 0x060fe200078208ff */
[----:B------:R-:W-:Y:S01]  /*6820*/  @!PT LDS RZ, [RZ] ;  /* 0x00000000fffff984 */ /* 0x000fe20000000800 */
[----:B------:R-:W-:Y:S01]  /*6830*/  @!PT LDS RZ, [RZ] ;  /* 0x00000000fffff984 */ /* 0x000fe20000000800 */
[----:B------:R-:W-:Y:S01]  /*6840*/  @!PT LDS RZ, [RZ] ;  /* 0x00000000fffff984 */ /* 0x000fe20000000800 */
[----:B------:R5:W-:Y:S01]  /*6850*/  @!P5 LDGSTS.E.BYPASS.LTC128B.128 [R234+0x8800], desc[UR26][R60.64] ;  /* 0x088000003ceadfae */ /* 0x000be2000b901d5a */
[----:B----4-:R-:W-:Y:S02]  /*6860*/  @!P2 IADD3 R56, P0, R45, R196, RZ ;  /* 0x000000c42d38a210 */ /* 0x010fe40007f1e0ff */
[----:B------:R-:W-:Y:S01]  /*6870*/  @!P3 LEA.HI.X R47, R8, R7, R9, 0x1, P1 ;  /* 0x00000007082fb211 */ /* 0x000fe200008f0c09 */
[----:B------:R4:W-:Y:S01]  /*6880*/  @P4 STS.128 [R234+0xa800], RZ ;  /* 0x00a800ffea004388 */ /* 0x0009e20000000c00 */
[----:B------:R-:W3:Y:S01]  /*6890*/  @!P4 LDC.64 R8, c[0x0][0x218] ;  /* 0x00008600ff08cb82 */ /* 0x000ee20000000a00 */
[----:B------:R-:W-:Y:S01]  /*68a0*/  @!P2 IMAD.X R57, R49, 0x1, R165, P0 ;  /* 0x000000013139a824 */ /* 0x000fe200000e06a5 */
[----:B-1----:R-:W-:Y:S01]  /*68b0*/  @!P2 LEA R62, P0, R56, R12, 0x1 ;  /* 0x0000000c383ea211 */ /* 0x002fe200078008ff */
[----:B------:R-:W-:Y:S01]  /*68c0*/  @!PT LDS RZ, [RZ] ;  /* 0x00000000fffff984 */ /* 0x000fe20000000800 */
[----:B------:R-:W-:Y:S01]  /*68d0*/  @!PT LDS RZ, [RZ] ;  /* 0x00000000fffff984 */ /* 0x000fe20000000800 */
[----:B------:R-:W-:Y:S01]  /*68e0*/  @!PT LDS RZ, [RZ] ;  /* 0x00000000fffff984 */ /* 0x000fe20000000800 */
[----:B------:R1:W-:Y:S01]  /*68f0*/  @!P4 LDGSTS.E.BYPASS.LTC128B.128 [R234+0xa800], desc[UR26][R58.64+0x80] ;  /* 0x0a8000803aeacfae */ /* 0x0003e2000b901d5a */
[----:B------:R-:W-:-:S02]  /*6900*/  IADD3 R45, P1, R45, UR31, RZ ;  /* 0x0000001f2d2d7c10 */ /* 0x000fc4000ff3e0ff */
[----:B------:R-:W-:Y:S01]  /*6910*/  @!P2 LEA.HI.X R63, R56, R13, R57, 0x1, P0 ;  /* 0x0000000d383fa211 */ /* 0x000fe200000f0c39 */
[----:B------:R4:W-:Y:S01]  /*6920*/  @P3 STS.128 [R234+0xc800], RZ ;  /* 0x00c800ffea003388 */ /* 0x0009e20000000c00 */
[----:B------:R-:W5:Y:S01]  /*6930*/  @!P3 LDC.64 R6, c[0x0][0x218] ;  /* 0x00008600ff06bb82 */ /* 0x000f620000000a00 */
[----:B------:R-:W-:Y:S02]  /*6940*/  IADD3.X R49, R49, UR30, RZ, P1, !PT ;  /* 0x0000001e31317c10 */ /* 0x000fe40008ffe4ff */
[CC--:B------:R-:W-:Y:S01]  /*6950*/  @!P5 IADD3 R54, P0, R45.reuse, R196.reuse, RZ ;  /* 0x000000c42d36d210 */ /* 0x0c0fe20007f1e0ff */
[----:B------:R-:W-:Y:S01]  /*6960*/  @!PT LDS RZ, [RZ] ;  /* 0x00000000fffff984 */ /* 0x000fe20000000800 */
[----:B------:R-:W-:Y:S01]  /*6970*/  @!PT LDS RZ, [RZ] ;  /* 0x00000000fffff984 */ /* 0x000fe20000000800 */
[----:B------:R-:W-:Y:S01]  /*6980*/  @!PT LDS RZ, [RZ] ;  /* 0x00000000fffff984 */ /* 0x000fe20000000800 */
[----:B------:R4:W-:Y:S01]  /*6990*/  @!P3 LDGSTS.E.BYPASS.LTC128B.128 [R234+0xc800], desc[UR26][R46.64+0x100] ;  /* 0x0c8001002eeabfae */ /* 0x0009e2000b901d5a */
[----:B------:R-:W-:-:S03]  /*69a0*/  @!P4 IADD3 R52, P1, R45, R196, RZ ;  /* 0x000000c42d34c210 */ /* 0x000fc60007f3e0ff */
[----:B------:R-:W1:Y:S01]  /*69b0*/  @!P2 LDC.64 R12, c[0x0][0x218] ;  /* 0x00008600ff0cab82 */ /* 0x000e620000000a00 */
[C-C-:B------:R-:W-:Y:S01]  /*69c0*/  @!P5 IMAD.X R53, R49.reuse, 0x1, R165.reuse, P0 ;  /* 0x000000013135d824 */ /* 0x140fe200000e06a5 */
[C---:B--2---:R-:W-:Y:S01]  /*69d0*/  @!P5 LEA R56, P0, R54.reuse, R10, 0x1 ;  /* 0x0000000a3638d211 */ /* 0x044fe200078008ff */
[----:B------:R-:W-:Y:S01]  /*69e0*/  @!P4 IMAD.X R10, R49, 0x1, R165, P1 ;  /* 0x00000001310ac824 */ /* 0x000fe200008e06a5 */
[----:B------:R2:W-:Y:S02]  /*69f0*/  @P2 STS.128 [R234+0xe800], RZ ;  /* 0x00e800ffea002388 */ /* 0x0005e40000000c00 */
[----:B------:R-:W-:Y:S02]  /*6a00*/  @!P5 LEA.HI.X R57, R54, R11, R53, 0x1, P0 ;  /* 0x0000000b3639d211 */ /* 0x000fe400000f0c35 */
        /* <DEDUP_REMOVED lines=8> */
[----:B------:R-:W4:Y:S01]  /*6a90*/  @!P5 LDC.64 R10, c[0x0][0x218] ;  /* 0x00008600ff0adb82 */ /* 0x000f220000000a00 */
[----:B------:R-:W-:Y:S01]  /*6aa0*/  @!P3 IMAD.X R51, R49, 0x1, R165, P0 ;  /* 0x000000013133b824 */ /* 0x000fe200000e06a5 */
[C---:B-----5:R-:W-:Y:S01]  /*6ab0*/  @!P3 LEA R60, P1, R50.reuse, R6, 0x1 ;  /* 0x00000006323cb211 */ /* 0x060fe200078208ff */
[----:B------:R-:W-:Y:S01]  /*6ac0*/  @!PT LDS RZ, [RZ] ;  /* 0x00000000fffff984 */ /* 0x000fe20000000800 */
[----:B------:R-:W-:Y:S01]  /*6ad0*/  @!PT LDS RZ, [RZ] ;  /* 0x00000000fffff984 */ /* 0x000fe20000000800 */
[----:B------:R-:W-:Y:S01]  /*6ae0*/  @!PT LDS RZ, [RZ] ;  /* 0x00000000fffff984 */ /* 0x000fe20000000800 */
[----:B------:R2:W-:Y:S01]  /*6af0*/  @!P5 LDGSTS.E.BYPASS.LTC128B.128 [R234+0x9000], desc[UR26][R56.64] ;  /* 0x0900000038eadfae */ /* 0x0005e2000b901d5a */
[C---:B------:R-:W-:Y:S02]  /*6b00*/  @!P2 IADD3 R52, P0, R45.reuse, R196, RZ ;  /* 0x000000c42d34a210 */ /* 0x040fe40007f1e0ff */
[----:B------:R-:W-:Y:S01]  /*6b10*/  @!P3 LEA.HI.X R61, R50, R7, R51, 0x1, P1 ;  /* 0x00000007323db211 */ /* 0x000fe200008f0c33 */
[----:B------:R2:W-:Y:S01]  /*6b20*/  @P4 STS.128 [R234+0xb000], RZ ;  /* 0x00b000ffea004388 */ /* 0x0005e20000000c00 */
[----:B------:R-:W3:Y:S01]  /*6b30*/  @!P4 LDC.64 R8, c[0x0][0x218] ;  /* 0x00008600ff08cb82 */ /* 0x000ee20000000a00 */
[----:B------:R-:W-:Y:S01]  /*6b40*/  IADD3 R50, P1, R45, UR31, RZ ;  /* 0x0000001f2d327c10 */ /* 0x000fe2000ff3e0ff */
[C---:B------:R-:W-:Y:S01]  /*6b50*/  @!P2 IMAD.X R45, R49.reuse, 0x1, R165, P0 ;  /* 0x00000001312da824 */ /* 0x040fe200000e06a5 */
[----:B-1----:R-:W-:Y:S01]  /*6b60*/  @!P2 LEA R58, P0, R52, R12, 0x1 ;  /* 0x0000000c343aa211 */ /* 0x002fe200078008ff */
[----:B------:R-:W-:Y:S01]  /*6b70*/  @!PT LDS RZ, [RZ] ;  /* 0x00000000fffff984 */ /* 0x000fe20000000800 */
[----:B------:R-:W-:Y:S01]  /*6b80*/  @!PT LDS RZ, [RZ] ;  /* 0x00000000fffff984 */ /* 0x000fe20000000800 */
[----:B------:R-:W-:Y:S01]  /*6b90*/  @!PT LDS RZ, [RZ] ;  /* 0x00000000fffff984 */ /* 0x000fe20000000800 */
[----:B------:R2:W-:Y:S01]  /*6ba0*/  @!P4 LDGSTS.E.BYPASS.LTC128B.128 [R234+0xb000], desc[UR26][R54.64+0x80] ;  /* 0x0b00008036eacfae */ /* 0x0005e2000b901d5a */
[----:B------:R-:W-:-:S02]  /*6bb0*/  IADD3.X R49, R49, UR30, RZ, P1, !PT ;  /* 0x0000001e31317c10 */ /* 0x000fc40008ffe4ff */
[----:B------:R-:W-:Y:S01]  /*6bc0*/  @!P2 LEA.HI.X R59, R52, R13, R45, 0x1, P0 ;  /* 0x0000000d343ba211 */ /* 0x000fe200000f0c2d */
[----:B------:R-:W1:Y:S01]  /*6bd0*/  @!P3 LDC.64 R6, c[0x0][0x218] ;  /* 0x00008600ff06bb82 */ /* 0x000e620000000a00 */
[CC--:B------:R-:W-:Y:S01]  /*6be0*/  @!P5 IADD3 R12, P0, R50.reuse, R196.reuse, RZ ;  /* 0x000000c4320cd210 */ /* 0x0c0fe20007f1e0ff */
[----:B------:R2:W-:Y:S01]  /*6bf0*/  @P3 STS.128 [R234+0xd000], RZ ;  /* 0x00d000ffea003388 */ /* 0x0005e20000000c00 */
[----:B------:R-:W-:-:S03]  /*6c00*/  @!P4 IADD3 R13, P1, R50, R196, RZ ;  /* 0x000000c4320dc210 */ /* 0x000fc60007f3e0ff */
[----:B------:R-:W-:Y:S01]  /*6c10*/  @!P5 IMAD.X R45, R49, 0x1, R165, P0 ;  /* 0x00000001312dd824 */ /* 0x000fe200000e06a5 */
[----:B------:R-:W-:Y:S01]  /*6c20*/  @!PT LDS RZ, [RZ] ;  /* 0x00000000fffff984 */ /* 0x000fe20000000800 */
[----:B------:R-:W-:Y:S01]  /*6c30*/  @!PT LDS RZ, [RZ] ;  /* 0x00000000fffff984 */ /* 0x000fe20000000800 */
[----:B------:R-:W-:Y:S01]  /*6c40*/  @!PT LDS RZ, [RZ] ;  /* 0x00000000fffff984 */ /* 0x000fe20000000800 */
[----:B------:R2:W-:Y:S01]  /*6c50*/  @!P3 LDGSTS.E.BYPASS.LTC128B.128 [R234+0xd000], desc[UR26][R60.64+0x100] ;  /* 0x0d0001003ceabfae */ /* 0x0005e2000b901d5a */
[----:B----4-:R-:W-:-:S03]  /*6c60*/  @!P5 LEA R46, P0, R12, R10, 0x1 ;  /* 0x0000000a0c2ed211 */ /* 0x010fc600078008ff */
        /* <DEDUP_REMOVED lines=33> */
[----:B--2---:R-:W-:-:S04]  /*6e80*/  LEA R6, P0, R50, UR14, 0x1 ;  /* 0x0000000e32067c11 */ /* 0x004fc8000f8008ff */
[----:B------:R-:W-:-:S05]  /*6e90*/  LEA.HI.X R7, R50, UR15, R49, 0x1, P0 ;  /* 0x0000000f32077c11 */ /* 0x000fca00080f0c31 */
[----:B------:R-:W-:Y:S01]  /*6ea0*/  @!PT LDS RZ, [RZ] ;  /* 0x00000000fffff984 */ /* 0x000fe20000000800 */
[----:B------:R-:W-:Y:S01]  /*6eb0*/  @!PT LDS RZ, [RZ] ;  /* 0x00000000fffff984 */ /* 0x000fe20000000800 */
[----:B------:R-:W-:Y:S01]  /*6ec0*/  @!PT LDS RZ, [RZ] ;  /* 0x00000000fffff984 */ /* 0x000fe20000000800 */
[----:B------:R1:W-:Y:S04]  /*6ed0*/  LDGSTS.E.BYPASS.LTC128B.128 [R234+0xf800], desc[UR26][R6.64+0x180] ;  /* 0x0f80018006ea7fae */ /* 0x0003e8000b901d5a */
.L_x_6519:
[----:B------:R-:W-:Y:S05]  /*6ee0*/  BSYNC B0 ;  /* 0x0000000000007941 */ /* 0x000fea0003800000 */
.L_x_6518:
[----:B------:R-:W0:Y:S01]  /*6ef0*/  LDGDEPBAR ;  /* 0x00000000000079af */ /* 0x000e220000000000 */
[----:B------:R-:W-:-:S04]  /*6f00*/  IADD3 R196, P0, R43, R196, RZ ;  /* 0x000000c42bc47210 */ /* 0x000fc80007f1e0ff */
[----:B------:R-:W-:-:S09]  /*6f10*/  IADD3.X R165, R42, R165, RZ, P0, !PT ;  /* 0x000000a52aa57210 */ /* 0x000fd200007fe4ff */
.L_x_6515:
[----:B------:R-:W-:Y:S01]  /*6f20*/  VIADD R50, R243, UR16 ;  /* 0x00000010f3327c36 */ /* 0x000fe20008000000 */
[----:B------:R-:W-:Y:S01]  /*6f30*/  ULDC UR18, c[0x0][0x2ec] ;  /* 0x0000bb0000127ab9 */ /* 0x000fe20000000800 */
[----:B------:R-:W-:Y:S01]  /*6f40*/  LEA R224, R4, UR4, 0x1 ;  /* 0x0000000404e07c11 */ /* 0x000fe2000f8e08ff */
[----:B------:R-:W-:Y:S01]  /*6f50*/  ULDC.64 UR14, c[0x0][0x218] ;  /* 0x00008600000e7ab9 */ /* 0x000fe20000000a00 */
[--C-:B-12---:R-:W-:Y:S01]  /*6f60*/  IMAD.IADD R6, R239, 0x1, -R50.reuse ;  /* 0x00000001ef067824 */ /* 0x106fe200078e0a32 */
[----:B------:R-:W-:Y:S01]  /*6f70*/  ISETP.GE.AND P2, PT, R50, R240, PT ;  /* 0x000000f03200720c */ /* 0x000fe20003f46270 */
[----:B------:R-:W-:Y:S01]  /*6f80*/  IMAD.IADD R8, R242, 0x1, -R50 ;  /* 0x00000001f2087824 */ /* 0x000fe200078e0a32 */
[C---:B------:R-:W-:Y:S01]  /*6f90*/  ISETP.GE.AND P3, PT, R50.reuse, R235, PT ;  /* 0x000000eb3200720c */ /* 0x040fe20003f66270 */
[C---:B------:R-:W-:Y:S01]  /*6fa0*/  VIADD R45, R50.reuse, 0x8 ;  /* 0x00000008322d7836 */ /* 0x040fe20000000000 */
[----:B------:R-:W-:Y:S01]  /*6fb0*/  IABS R6, R6 ;  /* 0x0000000600067213 */ /* 0x000fe20000000000 */
[C---:B------:R-:W-:Y:S01]  /*6fc0*/  VIADD R42, R50.reuse, 0x28 ;  /* 0x00000028322a7836 */ /* 0x040fe20000000000 */
[----:B------:R-:W-:Y:S01]  /*6fd0*/  IABS R8, R8 ;  /* 0x0000000800087213 */ /* 0x000fe20000000000 */
[C---:B------:R-:W-:Y:S01]  /*6fe0*/  VIADD R7, R50.reuse, 0x10 ;  /* 0x0000001032077836 */ /* 0x040fe20000000000 */
[----:B------:R-:W-:Y:S01]  /*6ff0*/  I2FP.F32.S32 R6, R6 ;  /* 0x0000000600067245 */ /* 0x000fe20000201400 */
[----:B------:R-:W-:Y:S01]  /*7000*/  VIADD R13, R50, 0x1 ;  /* 0x00000001320d7836 */ /* 0x000fe20000000000 */
[----:B------:R-:W-:Y:S01]  /*7010*/  I2FP.F32.S32 R8, R8 ;  /* 0x0000000800087245 */ /* 0x000fe20000201400 */
[----:B------:R-:W-:Y:S01]  /*7020*/  IMAD.IADD R11, R242, 0x1, -R7 ;  /* 0x00000001f20b7824 */ /* 0x000fe200078e0a07 */
[----:B------:R-:W-:Y:S01]  /*7030*/  ISETP.LT.OR P2, PT, R50, R241, P2 ;  /* 0x000000f13200720c */ /* 0x000fe20001741670 */
[----:B------:R-:W-:Y:S01]  /*7040*/  FFMA.FTZ R74, R6, -UR23, R74 ;  /* 0x80000017064a7c23 */ /* 0x000fe2000801004a */
[----:B------:R-:W-:-:S02]  /*7050*/  VIADD R6, R50, 0x11 ;  /* 0x0000001132067836 */ /* 0x000fc40000000000 */
[----:B------:R-:W-:Y:S01]  /*7060*/  FFMA.FTZ R8, R8, -UR23, R3 ;  /* 0x8000001708087c23 */ /* 0x000fe20008010003 */
[C---:B------:R-:W-:Y:S01]  /*7070*/  IMAD.IADD R3, R242.reuse, 0x1, -R45 ;  /* 0x00000001f2037824 */ /* 0x040fe200078e0a2d */
[----:B------:R-:W-:Y:S01]  /*7080*/  IABS R11, R11 ;  /* 0x0000000b000b7213 */ /* 0x000fe20000000000 */
[C---:B------:R-:W-:Y:S01]  /*7090*/  IMAD.IADD R10, R242.reuse, 0x1, -R6 ;  /* 0x00000001f20a7824 */ /* 0x040fe200078e0a06 */
[----:B------:R-:W-:Y:S01]  /*70a0*/  ISETP.GE.AND P4, PT, R13, R240, PT ;  /* 0x000000f00d00720c */ /* 0x000fe20003f86270 */
[----:B------:R-:W-:Y:S01]  /*70b0*/  IMAD.IADD R9, R242, 0x1, -R13 ;  /* 0x00000001f2097824 */ /* 0x000fe200078e0a0d */
[----:B------:R-:W-:Y:S01]  /*70c0*/  IABS R3, R3 ;  /* 0x0000000300037213 */ /* 0x000fe20000000000 */
[C---:B------:R-:W-:Y:S01]  /*70d0*/  VIADD R43, R50.reuse, 0x21 ;  /* 0x00000021322b7836 */ /* 0x040fe20000000000 */
[----:B------:R-:W-:Y:S01]  /*70e0*/  IABS R10, R10 ;  /* 0x0000000a000a7213 */ /* 0x000fe20000000000 */
[----:B------:R-:W-:Y:S01]  /*70f0*/  VIADD R12, R50, 0x9 ;  /* 0x00000009320c7836 */ /* 0x000fe20000000000 */
[----:B------:R-:W-:Y:S01]  /*7100*/  I2FP.F32.S32 R3, R3 ;  /* 0x0000000300037245 */ /* 0x000fe20000201400 */
[C---:B------:R-:W-:Y:S01]  /*7110*/  IMAD.IADD R182, R242.reuse, 0x1, -R43 ;  /* 0x00000001f2b67824 */ /* 0x040fe200078e0a2b */
[----:B------:R-:W-:Y:S01]  /*7120*/  I2FP.F32.S32 R10, R10 ;  /* 0x0000000a000a7245 */ /* 0x000fe20000201400 */
[C---:B------:R-:W-:Y:S01]  /*7130*/  IMAD.IADD R49, R242.reuse, 0x1, -R12 ;  /* 0x00000001f2317824 */ /* 0x040fe200078e0a0c */
[----:B------:R-:W-:Y:S01]  /*7140*/  I2FP.F32.S32 R11, R11 ;  /* 0x0000000b000b7245 */ /* 0x000fe20000201400 */
[----:B------:R-:W-:Y:S01]  /*7150*/  FFMA.FTZ R28, R3, -UR23, R28 ;  /* 0x80000017031c7c23 */ /* 0x000fe2000801001c */
[----:B------:R-:W-:-:S02]  /*7160*/  IMAD.IADD R3, R242, 0x1, -R42 ;  /* 0x00000001f2037824 */ /* 0x000fc400078e0a2a */
[----:B------:R-:W-:Y:S01]  /*7170*/  FFMA.FTZ R10, R10, -UR23, R44 ;  /* 0x800000170a0a7c23 */ /* 0x000fe2000801002c */
[----:B------:R-:W-:Y:S01]  /*7180*/  VIADD R44, R50, 0x20 ;  /* 0x00000020322c7836 */ /* 0x000fe20000000000 */
[----:B------:R-:W-:Y:S01]  /*7190*/  IABS R9, R9 ;  /* 0x0000000900097213 */ /* 0x000fe20000000000 */
[----:B------:R-:W-:Y:S01]  /*71a0*/  FFMA.FTZ R11, R11, -UR23, R31 ;  /* 0x800000170b0b7c23 */ /* 0x000fe2000801001f */
[----:B------:R-:W-:Y:S01]  /*71b0*/  IABS R3, R3 ;  /* 0x0000000300037213 */ /* 0x000fe20000000000 */
[----:B------:R-:W-:Y:S01]  /*71c0*/  IMAD.IADD R181, R242, 0x1, -R44 ;  /* 0x00000001f2b57824 */ /* 0x000fe200078e0a2c */
[----:B------:R-:W-:Y:S01]  /*71d0*/  I2FP.F32.S32 R9, R9 ;  /* 0x0000000900097245 */ /* 0x000fe20000201400 */
[C---:B------:R-:W-:Y:S01]  /*71e0*/  VIADD R47, R50.reuse, 0x18 ;  /* 0x00000018322f7836 */ /* 0x040fe20000000000 */
[----:B------:R-:W-:Y:S01]  /*71f0*/  I2FP.F32.S32 R3, R3 ;  /* 0x0000000300037245 */ /* 0x000fe20000201400 */
[C---:B------:R-:W-:Y:S01]  /*7200*/  VIADD R46, R50.reuse, 0x19 ;  /* 0x00000019322e7836 */ /* 0x040fe20000000000 */
[----:B------:R-:W-:Y:S01]  /*7210*/  IABS R181, R181 ;  /* 0x000000b500b57213 */ /* 0x000fe20000000000 */
[----:B------:R-:W-:Y:S01]  /*7220*/  FFMA.FTZ R72, R9, -UR23, R72 ;  /* 0x8000001709487c23 */ /* 0x000fe20008010048 */
[----:B------:R-:W-:Y:S01]  /*7230*/  IABS R182, R182 ;  /* 0x000000b600b67213 */ /* 0x000fe20000000000 */
[----:B------:R-:W-:Y:S01]  /*7240*/  FFMA.FTZ R24, R3, -UR23, R24 ;  /* 0x8000001703187c23 */ /* 0x000fe20008010018 */
[----:B------:R-:W-:Y:S01]  /*7250*/  I2FP.F32.S32 R181, R181 ;  /* 0x000000b500b57245 */ /* 0x000fe20000201400 */
[----:B------:R-:W-:Y:S01]  /*7260*/  VIADD R3, R50, 0x39 ;  /* 0x0000003932037836 */ /* 0x000fe20000000000 */
[----:B------:R-:W-:Y:S01]  /*7270*/  I2FP.F32.S32 R182, R182 ;  /* 0x000000b600b67245 */ /* 0x000fe20000201400 */
[----:B------:R-:W-:Y:S01]  /*7280*/  IMAD.IADD R9, R242, 0x1, -R47 ;  /* 0x00000001f2097824 */ /* 0x000fe200078e0a2f */
[----:B------:R-:W-:Y:S01]  /*7290*/  IABS R49, R49 ;  /* 0x0000003100317213 */ /* 0x000fe20000000000 */
[----:B------:R-:W-:Y:S01]  /*72a0*/  FFMA.FTZ R181, R181, -UR23, R38 ;  /* 0x80000017b5b57c23 */ /* 0x000fe20008010026 */
[----:B------:R-:W-:-:S02]  /*72b0*/  VIADD R38, R50, 0x30 ;  /* 0x0000003032267836 */ /* 0x000fc40000000000 */
        /* <DEDUP_REMOVED lines=8> */
[----:B------:R-:W-:Y:S01]  /*7340*/  IABS R199, R199 ;  /* 0x000000c700c77213 */ /* 0x000fe20000000000 */
[C---:B------:R-:W-:Y:S01]  /*7350*/  IMAD.IADD R184, R242.reuse, 0x1, -R39 ;  /* 0x00000001f2b87824 */ /* 0x040fe200078e0a27 */
[----:B------:R-:W-:Y:S01]  /*7360*/  I2FP.F32.S32 R31, R31 ;  /* 0x0000001f001f7245 */ /* 0x000fe20000201400 */
[----:B------:R-:W-:Y:S01]  /*7370*/  IMAD.IADD R48, R242, 0x1, -R46 ;  /* 0x00000001f2307824 */ /* 0x000fe200078e0a2e */
[----:B------:R-:W-:Y:S01]  /*7380*/  I2FP.F32.S32 R199, R199 ;  /* 0x000000c700c77245 */ /* 0x000fe20000201400 */
[--C-:B------:R-:W-:Y:S01]  /*7390*/  IMAD R222, R2, 0x2, R224.reuse ;  /* 0x0000000202de7824 */ /* 0x100fe200078e02e0 */
[----:B------:R-:W-:Y:S01]  /*73a0*/  ISETP.LT.OR P4, PT, R13, R241, P4 ;  /* 0x000000f10d00720c */ /* 0x000fe20002781670 */
[----:B------:R-:W-:Y:S01]  /*73b0*/  FFMA.FTZ R5, R31, -UR23, R5 ;  /* 0x800000171f057c23 */ /* 0x000fe20008010005 */
[----:B------:R-:W-:Y:S01]  /*73c0*/  I2FP.F32.S32 R9, R9 ;  /* 0x0000000900097245 */ /* 0x000fe20000201400 */
[----:B------:R-:W-:Y:S01]  /*73d0*/  FFMA.FTZ R199, R199, -UR23, R33 ;  /* 0x80000017c7c77c23 */ /* 0x000fe20008010021 */
[----:B------:R-:W-:Y:S01]  /*73e0*/  FSEL R31, R72, -INF , !P4 ;  /* 0xff800000481f7808 */ /* 0x000fe20006000000 */
[----:B------:R-:W-:Y:S01]  /*73f0*/  IMAD R221, R0, 0x2, R224 ;  /* 0x0000000200dd7824 */ /* 0x000fe200078e02e0 */
[-C--:B------:R-:W-:Y:S01]  /*7400*/  ISETP.GE.AND P4, PT, R47, R240.reuse, PT ;  /* 0x000000f02f00720c */ /* 0x080fe20003f86270 */
[----:B------:R-:W-:Y:S01]  /*7410*/  FFMA.FTZ R9, R9, -UR23, R36 ;  /* 0x8000001709097c23 */ /* 0x000fe20008010024 */
[----:B------:R-:W-:Y:S01]  /*7420*/  FSEL R33, R8, -INF , !P2 ;  /* 0xff80000008217808 */ /* 0x000fe20005000000 */
[----:B------:R-:W-:Y:S01]  /*7430*/  VIADD R36, R50, 0x38 ;  /* 0x0000003832247836 */ /* 0x000fe20000000000 */
[----:B------:R-:W-:Y:S01]  /*7440*/  ISETP.GE.AND P2, PT, R6, R240, PT ;  /* 0x000000f00600720c */ /* 0x000fe20003f46270 */
[----:B------:R-:W-:Y:S01]  /*7450*/  IMAD R220, R0, 0x2, R222 ;  /* 0x0000000200dc7824 */ /* 0x000fe200078e02de */
[----:B------:R-:W-:Y:S01]  /*7460*/  IABS R184, R184 ;  /* 0x000000b800b87213 */ /* 0x000fe20000000000 */
[----:B------:R-:W-:Y:S01]  /*7470*/  LDSM.16.MT88.4 R156, [R224+0x10000] ;  /* 0x01000000e09c783b */ /* 0x000fe20000004200 */
[----:B------:R-:W-:-:S02]  /*7480*/  IABS R48, R48 ;  /* 0x0000003000307213 */ /* 0x000fc40000000000 */
[-C--:B------:R-:W-:Y:S01]  /*7490*/  ISETP.LT.OR P4, PT, R47, R241.reuse, P4 ;  /* 0x000000f12f00720c */ /* 0x080fe20002781670 */
[----:B------:R-:W-:Y:S01]  /*74a0*/  LDSM.16.MT88.4 R148, [R222+0x10000] ;  /* 0x01000000de94783b */ /* 0x000fe20000004200 */
[-C--:B------:R-:W-:Y:S02]  /*74b0*/  ISETP.LT.OR P2, PT, R6, R241.reuse, P2 ;  /* 0x000000f10600720c */ /* 0x080fe40001741670 */
[----:B------:R-:W-:Y:S01]  /*74c0*/  I2FP.F32.S32 R184, R184 ;  /* 0x000000b800b87245 */ /* 0x000fe20000201400 */
[----:B------:R-:W-:Y:S01]  /*74d0*/  LDSM.16.MT88.4 R140, [R221+0x10000] ;  /* 0x01000000dd8c783b */ /* 0x000fe20000004200 */
[----:B------:R-:W-:Y:S02]  /*74e0*/  I2FP.F32.S32 R48, R48 ;  /* 0x0000003000307245 */ /* 0x000fe40000201400 */
[----:B------:R-:W-:Y:S01]  /*74f0*/  FSEL R9, R9, -INF , !P4 ;  /* 0xff80000009097808 */ /* 0x000fe20006000000 */
[----:B------:R-:W-:Y:S01]  /*7500*/  FFMA.FTZ R184, R184, -UR23, R25 ;  /* 0x80000017b8b87c23 */ /* 0x000fe20008010019 */
[-C--:B------:R-:W-:Y:S01]  /*7510*/  ISETP.GE.AND P4, PT, R39, R240.reuse, PT ;  /* 0x000000f02700720c */ /* 0x080fe20003f86270 */
[----:B------:R-:W-:Y:S01]  /*7520*/  FFMA.FTZ R48, R48, -UR23, R37 ;  /* 0x8000001730307c23 */ /* 0x000fe20008010025 */
[----:B------:R-:W-:Y:S01]  /*7530*/  FSEL R10, R10, -INF , !P2 ;  /* 0xff8000000a0a7808 */ /* 0x000fe20005000000 */
[----:B------:R-:W-:Y:S01]  /*7540*/  VIADD R37, R50, 0x31 ;  /* 0x0000003132257836 */ /* 0x000fe20000000000 */
[-C--:B------:R-:W-:Y:S01]  /*7550*/  ISETP.GE.AND P0, PT, R12, R240.reuse, PT ;  /* 0x000000f00c00720c */ /* 0x080fe20003f06270 */
[----:B------:R-:W-:Y:S01]  /*7560*/  LDSM.16.MT88.4 R132, [R220+0x10000] ;  /* 0x01000000dc84783b */ /* 0x000fe20000004200 */
[-C--:B------:R-:W-:Y:S01]  /*7570*/  ISETP.GE.AND P2, PT, R42, R240.reuse, PT ;  /* 0x000000f02a00720c */ /* 0x080fe20003f46270 */
[----:B------:R-:W-:Y:S01]  /*7580*/  IMAD.IADD R51, R242, 0x1, -R37 ;  /* 0x00000001f2337824 */ /* 0x000fe200078e0a25 */
[----:B------:R-:W-:Y:S01]  /*7590*/  ISETP.GE.AND P1, PT, R45, R240, PT ;  /* 0x000000f02d00720c */ /* 0x000fe20003f26270 */
[----:B------:R-:W-:Y:S01]  /*75a0*/  LDSM.16.MT88.4 R56, [R221+0x12000] ;  /* 0x01200000dd38783b */ /* 0x000fe20000004200 */
[----:B------:R-:W-:-:S02]  /*75b0*/  ISETP.LT.OR P4, PT, R39, R241, P4 ;  /* 0x000000f12700720c */ /* 0x000fc40002781670 */
[-C--:B------:R-:W-:Y:S01]  /*75c0*/  ISETP.LT.OR P0, PT, R12, R241.reuse, P0 ;  /* 0x000000f10c00720c */ /* 0x080fe20000701670 */
[----:B------:R-:W-:Y:S01]  /*75d0*/  LDSM.16.MT88.4 R64, [R220+0x12000] ;  /* 0x01200000dc40783b */ /* 0x000fe20000004200 */
[-C--:B------:R-:W-:Y:S02]  /*75e0*/  ISETP.LT.OR P2, PT, R42, R241.reuse, P2 ;  /* 0x000000f12a00720c */ /* 0x080fe40001741670 */
[-C--:B------:R-:W-:Y:S01]  /*75f0*/  ISETP.GE.AND P5, PT, R7, R240.reuse, PT ;  /* 0x000000f00700720c */ /* 0x080fe20003fa6270 */
[----:B------:R-:W-:Y:S01]  /*7600*/  LDSM.16.MT88.4 R80, [R222+0x14000] ;  /* 0x01400000de50783b */ /* 0x000fe20000004200 */
[----:B------:R-:W-:Y:S02]  /*7610*/  ISETP.LT.OR P1, PT, R45, R241, P1 ;  /* 0x000000f12d00720c */ /* 0x000fe40000f21670 */
        /* <DEDUP_REMOVED lines=8> */
[----:B------:R-:W-:Y:S02]  /*76a0*/  ISETP.GE.AND P2, PT, R13, R235, PT ;  /* 0x000000eb0d00720c */ /* 0x000fe40003f46270 */
[----:B------:R-:W-:Y:S01]  /*76b0*/  FSEL R28, R28, -INF , !P1 ;  /* 0xff8000001c1c7808 */ /* 0x000fe20004800000 */
[----:B------:R-:W-:Y:S01]  /*76c0*/  LDSM.16.MT88.4 R112, [R222+0x16000] ;  /* 0x01600000de70783b */ /* 0x000fe20000004200 */
[----:B------:R-:W-:-:S02]  /*76d0*/  ISETP.LT.OR P5, PT, R7, R241, P5 ;  /* 0x000000f10700720c */ /* 0x000fc40002fa1670 */
[----:B------:R-:W-:Y:S01]  /*76e0*/  ISETP.GE.AND P1, PT, R46, R240, PT ;  /* 0x000000f02e00720c */ /* 0x000fe20003f26270 */
[----:B------:R-:W-:Y:S01]  /*76f0*/  LDSM.16.MT88.4 R120, [R221+0x16000] ;  /* 0x01600000dd78783b */ /* 0x000fe20000004200 */
[----:B------:R-:W-:Y:S02]  /*7700*/  ISETP.LT.OR P4, PT, R3, R241, P4 ;  /* 0x000000f10300720c */ /* 0x000fe40002781670 */
[-C--:B------:R-:W-:Y:S01]  /*7710*/  ISETP.LT.OR P3, PT, R50, R238.reuse, P3 ;  /* 0x000000ee3200720c */ /* 0x080fe20001f61670 */
[----:B------:R-:W-:Y:S01]  /*7720*/  IMAD.IADD R50, R242, 0x1, -R36 ;  /* 0x00000001f2327824 */ /* 0x000fe200078e0a24 */
[----:B------:R-:W-:Y:S02]  /*7730*/  IABS R51, R51 ;  /* 0x0000003300337213 */ /* 0x000fe40000000000 */
[----:B------:R-:W-:Y:S02]  /*7740*/  ISETP.LT.OR P0, PT, R44, R241, P0 ;  /* 0x000000f12c00720c */ /* 0x000fe40000701670 */
[----:B------:R-:W-:Y:S01]  /*7750*/  ISETP.LT.OR P2, PT, R13, R238, P2 ;  /* 0x000000ee0d00720c */ /* 0x000fe20001741670 */
[----:B------:R-:W-:Y:S01]  /*7760*/  IMAD.IADD R13, R239, 0x1, -R13 ;  /* 0x00000001ef0d7824 */ /* 0x000fe200078e0a0d */
[----:B------:R-:W-:-:S02]  /*7770*/  FSEL R11, R11, -INF , !P5 ;  /* 0xff8000000b0b7808 */ /* 0x000fc40006800000 */
[----:B------:R-:W-:Y:S02]  /*7780*/  ISETP.GE.AND P5, PT, R43, R240, PT ;  /* 0x000000f02b00720c */ /* 0x000fe40003fa6270 */
[----:B------:R-:W-:Y:S02]  /*7790*/  ISETP.LT.OR P1, PT, R46, R241, P1 ;  /* 0x000000f12e00720c */ /* 0x000fe40000f21670 */
[----:B------:R-:W-:Y:S02]  /*77a0*/  FSEL R195, R5, -INF , !P4 ;  /* 0xff80000005c37808 */ /* 0x000fe40006000000 */
[----:B------:R-:W-:Y:S02]  /*77b0*/  I2FP.F32.S32 R51, R51 ;  /* 0x0000003300337245 */ /* 0x000fe40000201400 */
[----:B------:R-:W-:Y:S02]  /*77c0*/  ISETP.GE.AND P4, PT, R6, R235, PT ;  /* 0x000000eb0600720c */ /* 0x000fe40003f86270 */
[----:B------:R-:W-:Y:S01]  /*77d0*/  FSEL R74, R74, -INF , !P3 ;  /* 0xff8000004a4a7808 */ /* 0x000fe20005800000 */
[----:B------:R-:W-:Y:S01]  /*77e0*/  FFMA.FTZ R40, R51, -UR23, R40 ;  /* 0x8000001733287c23 */ /* 0x000fe20008010028 */
[----:B------:R-:W-:-:S02]  /*77f0*/  FSEL R181, R181, -INF , !P0 ;  /* 0xff800000b5b57808 */ /* 0x000fc40004000000 */
[----:B------:R-:W-:Y:S02]  /*7800*/  ISETP.GE.AND P3, PT, R47, R235, PT ;  /* 0x000000eb2f00720c */ /* 0x000fe40003f66270 */
[----:B------:R-:W-:Y:S02]  /*7810*/  IABS R50, R50 ;  /* 0x0000003200327213 */ /* 0x000fe40000000000 */
[----:B------:R-:W-:Y:S02]  /*7820*/  ISETP.GE.AND P0, PT, R37, R240, PT ;  /* 0x000000f02500720c */ /* 0x000fe40003f06270 */
[----:B------:R-:W-:Y:S02]  /*7830*/  FSEL R8, R48, -INF , !P1 ;  /* 0xff80000030087808 */ /* 0x000fe40004800000 */
[----:B------:R-:W-:Y:S02]  /*7840*/  ISETP.LT.OR P5, PT, R43, R241, P5 ;  /* 0x000000f12b00720c */ /* 0x000fe40002fa1670 */
[----:B------:R-:W-:-:S02]  /*7850*/  IABS R13, R13 ;  /* 0x0000000d000d7213 */ /* 0x000fc40000000000 */
[----:B------:R-:W-:Y:S02]  /*7860*/  ISETP.GE.AND P1, PT, R38, R240, PT ;  /* 0x000000f02600720c */ /* 0x000fe40003f26270 */
[-C--:B------:R-:W-:Y:S01]  /*7870*/  ISETP.LT.OR P4, PT, R6, R238.reuse, P4 ;  /* 0x000000ee0600720c */ /* 0x080fe20002781670 */
[----:B------:R-:W-:Y:S01]  /*7880*/  IMAD.IADD R6, R239, 0x1, -R6 ;  /* 0x00000001ef067824 */ /* 0x000fe200078e0a06 */
[----:B------:R-:W-:Y:S01]  /*7890*/  ISETP.LT.OR P3, PT, R47, R238, P3 ;  /* 0x000000ee2f00720c */ /* 0x000fe20001f61670 */
[----:B------:R-:W-:Y:S01]  /*78a0*/  IMAD.IADD R47, R239, 0x1, -R47 ;  /* 0x00000001ef2f7824 */ /* 0x000fe200078e0a2f */
[----:B------:R-:W-:Y:S02]  /*78b0*/  I2FP.F32.S32 R50, R50 ;  /* 0x0000003200327245 */ /* 0x000fe40000201400 */
[----:B------:R-:W-:Y:S02]  /*78c0*/  ISETP.LT.OR P0, PT, R37, R241, P0 ;  /* 0x000000f12500720c */ /* 0x000fe40000701670 */
[----:B------:R-:W-:Y:S01]  /*78d0*/  FSEL R182, R182, -INF , !P5 ;  /* 0xff800000b6b67808 */ /* 0x000fe20006800000 */
[----:B------:R-:W-:Y:S01]  /*78e0*/  FFMA.FTZ R41, R50, -UR23, R41 ;  /* 0x8000001732297c23 */ /* 0x000fe20008010029 */
[----:B------:R-:W-:Y:S01]  /*78f0*/  I2FP.F32.S32 R13, R13 ;  /* 0x0000000d000d7245 */ /* 0x000fe20000201400 */
[----:B------:R-:W-:Y:S01]  /*7900*/  LDSM.16.MT88.4 R48, [R222+0x12000] ;  /* 0x01200000de30783b */ /* 0x000fe20000004200 */
[----:B------:R-:W-:-:S02]  /*7910*/  ISETP.GE.AND P5, PT, R36, R240, PT ;  /* 0x000000f02400720c */ /* 0x000fc40003fa6270 */
[----:B------:R-:W-:Y:S01]  /*7920*/  ISETP.LT.OR P1, PT, R38, R241, P1 ;  /* 0x000000f12600720c */ /* 0x000fe20000f21670 */
[----:B------:R-:W-:Y:S01]  /*7930*/  FFMA.FTZ R13, R13, -UR23, R73 ;  /* 0x800000170d0d7c23 */ /* 0x000fe20008010049 */
[----:B------:R-:W-:Y:S02]  /*7940*/  FSEL R198, R40, -INF , !P0 ;  /* 0xff80000028c67808 */ /* 0x000fe40004000000 */
[----:B------:R-:W-:Y:S02]  /*7950*/  IABS R6, R6 ;  /* 0x0000000600067213 */ /* 0x000fe40000000000 */
[----:B------:R-:W-:Y:S02]  /*7960*/  ISETP.GE.AND P0, PT, R12, R235, PT ;  /* 0x000000eb0c00720c */ /* 0x000fe40003f06270 */
[----:B------:R-:W-:Y:S02]  /*7970*/  IABS R47, R47 ;  /* 0x0000002f002f7213 */ /* 0x000fe40000000000 */
[----:B------:R-:W-:-:S02]  /*7980*/  FSEL R199, R199, -INF , !P1 ;  /* 0xff800000c7c77808 */ /* 0x000fc40004800000 */
[----:B------:R-:W-:Y:S02]  /*7990*/  ISETP.LT.OR P5, PT, R36, R241, P5 ;  /* 0x000000f12400720c */ /* 0x000fe40002fa1670 */
[----:B------:R-:W-:Y:S02]  /*79a0*/  ISETP.GE.AND P1, PT, R45, R235, PT ;  /* 0x000000eb2d00720c */ /* 0x000fe40003f26270 */
[----:B------:R-:W-:Y:S02]  /*79b0*/  I2FP.F32.S32 R6, R6 ;  /* 0x0000000600067245 */ /* 0x000fe40000201400 */
[----:B------:R-:W-:Y:S01]  /*79c0*/  ISETP.LT.OR P0, PT, R12, R238, P0 ;  /* 0x000000ee0c00720c */ /* 0x000fe20000701670 */
[----:B------:R-:W-:Y:S01]  /*79d0*/  IMAD.IADD R12, R239, 0x1, -R12 ;  /* 0x00000001ef0c7824 */ /* 0x000fe200078e0a0c */
[----:B------:R-:W-:Y:S01]  /*79e0*/  I2FP.F32.S32 R47, R47 ;  /* 0x0000002f002f7245 */ /* 0x000fe20000201400 */
[----:B------:R-:W-:Y:S01]  /*79f0*/  FFMA.FTZ R17, R6, -UR23, R17 ;  /* 0x8000001706117c23 */ /* 0x000fe20008010011 */
[----:B------:R-:W-:-:S02]  /*7a00*/  FSEL R197, R41, -INF , !P5 ;  /* 0xff80000029c57808 */ /* 0x000fc40006800000 */
[-C--:B------:R-:W-:Y:S01]  /*7a10*/  ISETP.LT.OR P1, PT, R45, R238.reuse, P1 ;  /* 0x000000ee2d00720c */ /* 0x080fe20000f21670 */
[----:B------:R-:W-:Y:S01]  /*7a20*/  IMAD.IADD R45, R239, 0x1, -R45 ;  /* 0x00000001ef2d7824 */ /* 0x000fe200078e0a2d */
[-C--:B------:R-:W-:Y:S01]  /*7a30*/  ISETP.GE.AND P5, PT, R7, R235.reuse, PT ;  /* 0x000000eb0700720c */ /* 0x080fe20003fa6270 */
[----:B------:R-:W-:Y:S01]  /*7a40*/  FFMA.FTZ R6, R47, -UR23, R20 ;  /* 0x800000172f067c23 */ /* 0x000fe20008010014 */
[----:B------:R-:W-:Y:S02]  /*7a50*/  FSEL R24, R13, -INF , !P2 ;  /* 0xff8000000d187808 */ /* 0x000fe40005000000 */
[----:B------:R-:W-:Y:S02]  /*7a60*/  ISETP.GE.AND P2, PT, R46, R235, PT ;  /* 0x000000eb2e00720c */ /* 0x000fe40003f46270 */
[----:B------:R-:W-:Y:S01]  /*7a70*/  ISETP.LT.OR P5, PT, R7, R238, P5 ;  /* 0x000000ee0700720c */ /* 0x000fe20002fa1670 */
[----:B------:R-:W-:Y:S01]  /*7a80*/  IMAD.IADD R7, R239, 0x1, -R7 ;  /* 0x00000001ef077824 */ /* 0x000fe200078e0a07 */
[----:B------:R-:W-:-:S02]  /*7a90*/  IABS R12, R12 ;  /* 0x0000000c000c7213 */ /* 0x000fc40000000000 */
[----:B------:R-:W-:Y:S02]  /*7aa0*/  FMNMX.FTZ R20, R33, R31, !PT ;  /* 0x0000001f21147209 */ /* 0x000fe40007810000 */
[----:B------:R-:W-:Y:S01]  /*7ab0*/  ISETP.LT.OR P2, PT, R46, R238, P2 ;  /* 0x000000ee2e00720c */ /* 0x000fe20001741670 */
[C---:B------:R-:W-:Y:S01]  /*7ac0*/  IMAD.IADD R46, R239.reuse, 0x1, -R46 ;  /* 0x00000001ef2e7824 */ /* 0x040fe200078e0a2e */
[----:B------:R-:W-:Y:S02]  /*7ad0*/  IABS R45, R45 ;  /* 0x0000002d002d7213 */ /* 0x000fe40000000000 */
[----:B------:R-:W-:Y:S02]  /*7ae0*/  I2FP.F32.S32 R12, R12 ;  /* 0x0000000c000c7245 */ /* 0x000fe40000201400 */
[----:B------:R-:W-:Y:S02]  /*7af0*/  FMNMX.FTZ R20, R28, R20, !PT ;  /* 0x000000141c147209 */ /* 0x000fe40007810000 */
[----:B------:R-:W-:Y:S01]  /*7b00*/  IABS R7, R7 ;  /* 0x0000000700077213 */ /* 0x000fe20000000000 */
[----:B------:R-:W-:Y:S01]  /*7b10*/  FFMA.FTZ R12, R12, -UR23, R30 ;  /* 0x800000170c0c7c23 */ /* 0x000fe2000801001e */
[----:B------:R-:W-:Y:S01]  /*7b20*/  I2FP.F32.S32 R45, R45 ;  /* 0x0000002d002d7245 */ /* 0x000fe20000201400 */
[----:B------:R-:W-:Y:S01]  /*7b30*/  IMAD.IADD R30, R239, 0x1, -R39 ;  /* 0x00000001ef1e7824 */ /* 0x000fe200078e0a27 */
[----:B------:R-:W-:-:S02]  /*7b40*/  IABS R46, R46 ;  /* 0x0000002e002e7213 */ /* 0x000fc40000000000 */
[----:B------:R-:W-:Y:S01]  /*7b50*/  FMNMX.FTZ R20, R25, R20, !PT ;  /* 0x0000001419147209 */ /* 0x000fe20007810000 */
[----:B------:R-:W-:Y:S01]  /*7b60*/  FFMA.FTZ R29, R45, -UR23, R29 ;  /* 0x800000172d1d7c23 */ /* 0x000fe2000801001d */
[----:B------:R-:W-:Y:S02]  /*7b70*/  I2FP.F32.S32 R7, R7 ;  /* 0x0000000700077245 */ /* 0x000fe40000201400 */
[----:B------:R-:W-:Y:S02]  /*7b80*/  I2FP.F32.S32 R46, R46 ;  /* 0x0000002e002e7245 */ /* 0x000fe40000201400 */
[----:B------:R-:W-:Y:S01]  /*7b90*/  FMNMX.FTZ R20, R11, R20, !PT ;  /* 0x000000140b147209 */ /* 0x000fe20007810000 */
[----:B------:R-:W-:Y:S01]  /*7ba0*/  FFMA.FTZ R7, R7, -UR23, R16 ;  /* 0x8000001707077c23 */ /* 0x000fe20008010010 */
[----:B------:R-:W-:Y:S01]  /*7bb0*/  FSEL R13, R12, -INF , !P0 ;  /* 0xff8000000c0d7808 */ /* 0x000fe20004000000 */
[----:B------:R-:W-:Y:S01]  /*7bc0*/  FFMA.FTZ R5, R46, -UR23, R18 ;  /* 0x800000172e057c23 */ /* 0x000fe20008010012 */
[----:B------:R-:W-:-:S02]  /*7bd0*/  ISETP.GE.AND P0, PT, R43, R235, PT ;  /* 0x000000eb2b00720c */ /* 0x000fc40003f06270 */
[----:B------:R-:W-:Y:S01]  /*7be0*/  FSEL R16, R29, -INF , !P1 ;  /* 0xff8000001d107808 */ /* 0x000fe20004800000 */
[----:B------:R-:W-:Y:S01]  /*7bf0*/  IMAD.IADD R29, R239, 0x1, -R38 ;  /* 0x00000001ef1d7824 */ /* 0x000fe200078e0a26 */
[----:B------:R-:W-:Y:S02]  /*7c00*/  FMNMX.FTZ R20, R10, R20, !PT ;  /* 0x000000140a147209 */ /* 0x000fe40007810000 */
[----:B------:R-:W-:Y:S02]  /*7c10*/  ISETP.GE.AND P1, PT, R44, R235, PT ;  /* 0x000000eb2c00720c */ /* 0x000fe40003f26270 */
[----:B------:R-:W-:Y:S02]  /*7c20*/  FMNMX.FTZ R18, R74, R24, !PT ;  /* 0x000000184a127209 */ /* 0x000fe40007810000 */
[----:B------:R-:W-:Y:S01]  /*7c30*/  ISETP.LT.OR P0, PT, R43, R238, P0 ;  /* 0x000000ee2b00720c */ /* 0x000fe20000701670 */
[----:B------:R-:W-:Y:S01]  /*7c40*/  IMAD.IADD R43, R239, 0x1, -R43 ;  /* 0x00000001ef2b7824 */ /* 0x000fe200078e0a2b */
[----:B------:R-:W-:-:S02]  /*7c50*/  FSEL R12, R7, -INF , !P5 ;  /* 0xff800000070c7808 */ /* 0x000fc40006800000 */
[----:B------:R-:W-:Y:S02]  /*7c60*/  FMNMX.FTZ R20, R9, R20, !PT ;  /* 0x0000001409147209 */ /* 0x000fe40007810000 */
[----:B------:R-:W-:Y:S01]  /*7c70*/  ISETP.LT.OR P1, PT, R44, R238, P1 ;  /* 0x000000ee2c00720c */ /* 0x000fe20000f21670 */
[----:B------:R-:W-:Y:S01]  /*7c80*/  IMAD.IADD R44, R239, 0x1, -R44 ;  /* 0x00000001ef2c7824 */ /* 0x000fe200078e0a2c */
[----:B------:R-:W-:Y:S01]  /*7c90*/  FSEL R7, R17, -INF , !P4 ;  /* 0xff80000011077808 */ /* 0x000fe20006000000 */
[----:B------:R-:W-:Y:S01]  /*7ca0*/  IMAD.IADD R17, R239, 0x1, -R37 ;  /* 0x00000001ef117824 */ /* 0x000fe200078e0a25 */
[----:B------:R-:W-:Y:S02]  /*7cb0*/  FMNMX.FTZ R18, R16, R18, !PT ;  /* 0x0000001210127209 */ /* 0x000fe40007810000 */
[----:B------:R-:W-:Y:S02]  /*7cc0*/  FMNMX.FTZ R20, R8, R20, !PT ;  /* 0x0000001408147209 */ /* 0x000fe40007810000 */
[----:B------:R-:W-:-:S02]  /*7cd0*/  ISETP.GE.AND P5, PT, R42, R235, PT ;  /* 0x000000eb2a00720c */ /* 0x000fc40003fa6270 */
[----:B------:R-:W-:Y:S02]  /*7ce0*/  IABS R43, R43 ;  /* 0x0000002b002b7213 */ /* 0x000fe40000000000 */
[----:B------:R-:W-:Y:S02]  /*7cf0*/  FMNMX.FTZ R18, R13, R18, !PT ;  /* 0x000000120d127209 */ /* 0x000fe40007810000 */
[----:B------:R-:W-:Y:S02]  /*7d00*/  IABS R44, R44 ;  /* 0x0000002c002c7213 */ /* 0x000fe40000000000 */
[----:B------:R-:W-:Y:S02]  /*7d10*/  IABS R17, R17 ;  /* 0x0000001100117213 */ /* 0x000fe40000000000 */
[----:B------:R-:W-:Y:S02]  /*7d20*/  FMNMX.FTZ R20, R181, R20, !PT ;  /* 0x00000014b5147209 */ /* 0x000fe40007810000 */
[----:B------:R-:W-:Y:S01]  /*7d30*/  ISETP.LT.OR P5, PT, R42, R238, P5 ;  /* 0x000000ee2a00720c */ /* 0x000fe20002fa1670 */
[----:B------:R-:W-:Y:S01]  /*7d40*/  IMAD.IADD R42, R239, 0x1, -R42 ;  /* 0x00000001ef2a7824 */ /* 0x000fe200078e0a2a */
[----:B------:R-:W-:-:S02]  /*7d50*/  I2FP.F32.S32 R43, R43 ;  /* 0x0000002b002b7245 */ /* 0x000fc40000201400 */
[----:B------:R-:W-:Y:S02]  /*7d60*/  FMNMX.FTZ R18, R12, R18, !PT ;  /* 0x000000120c127209 */ /* 0x000fe40007810000 */
[----:B------:R-:W-:Y:S01]  /*7d70*/  I2FP.F32.S32 R44, R44 ;  /* 0x0000002c002c7245 */ /* 0x000fe20000201400 */
[----:B------:R-:W-:Y:S01]  /*7d80*/  FFMA.FTZ R21, R43, -UR23, R21 ;  /* 0x800000172b157c23 */ /* 0x000fe20008010015 */
[----:B------:R-:W-:Y:S02]  /*7d90*/  I2FP.F32.S32 R17, R17 ;  /* 0x0000001100117245 */ /* 0x000fe40000201400 */
[----:B------:R-:W-:Y:S01]  /*7da0*/  FMNMX.FTZ R20, R182, R20, !PT ;  /* 0x00000014b6147209 */ /* 0x000fe20007810000 */
[----:B------:R-:W-:Y:S01]  /*7db0*/  FFMA.FTZ R19, R44, -UR23, R19 ;  /* 0x800000172c137c23 */ /* 0x000fe20008010013 */
[----:B------:R-:W-:Y:S01]  /*7dc0*/  FSEL R6, R6, -INF , !P3 ;  /* 0xff80000006067808 */ /* 0x000fe20005800000 */
[----:B------:R-:W-:Y:S01]  /*7dd0*/  FFMA.FTZ R27, R17, -UR23, R27 ;  /* 0x80000017111b7c23 */ /* 0x000fe2000801001b */
[----:B------:R-:W-:-:S02]  /*7de0*/  FMNMX.FTZ R18, R7, R18, !PT ;  /* 0x0000001207127209 */ /* 0x000fc40007810000 */
[----:B------:R-:W-:Y:S02]  /*7df0*/  IABS R42, R42 ;  /* 0x0000002a002a7213 */ /* 0x000fe40000000000 */
[----:B------:R-:W-:Y:S02]  /*7e00*/  FMNMX.FTZ R20, R183, R20, !PT ;  /* 0x00000014b7147209 */ /* 0x000fe40007810000 */
[----:B------:R-:W-:Y:S02]  /*7e10*/  FSEL R5, R5, -INF , !P2 ;  /* 0xff80000005057808 */ /* 0x000fe40005000000 */
[----:B------:R-:W-:Y:S01]  /*7e20*/  FMNMX.FTZ R17, R6, R18, !PT ;  /* 0x0000001206117209 */ /* 0x000fe20007810000 */
[----:B------:R-:W-:Y:S01]  /*7e30*/  IMAD.IADD R18, R239, 0x1, -R3 ;  /* 0x00000001ef127824 */ /* 0x000fe200078e0a03 */
[----:B------:R-:W-:Y:S02]  /*7e40*/  I2FP.F32.S32 R42, R42 ;  /* 0x0000002a002a7245 */ /* 0x000fe40000201400 */
[----:B------:R-:W-:-:S02]  /*7e50*/  IABS R30, R30 ;  /* 0x0000001e001e7213 */ /* 0x000fc40000000000 */
[----:B------:R-:W-:Y:S01]  /*7e60*/  FSEL R186, R21, -INF , !P0 ;  /* 0xff80000015ba7808 */ /* 0x000fe20004000000 */
[----:B------:R-:W-:Y:S01]  /*7e70*/  FFMA.FTZ R23, R42, -UR23, R23 ;  /* 0x800000172a177c23 */ /* 0x000fe20008010017 */
[----:B------:R-:W-:Y:S01]  /*7e80*/  FMNMX.FTZ R21, R184, R20, !PT ;  /* 0x00000014b8157209 */ /* 0x000fe20007810000 */
[----:B------:R-:W-:Y:S01]  /*7e90*/  LDSM.16.MT88.4 R40, [R224+0x12000] ;  /* 0x01200000e028783b */ /* 0x000fe20000004200 */
[----:B------:R-:W-:Y:S01]  /*7ea0*/  FSEL R185, R19, -INF , !P1 ;  /* 0xff80000013b97808 */ /* 0x000fe20004800000 */
[----:B------:R-:W-:Y:S01]  /*7eb0*/  IMAD.IADD R19, R239, 0x1, -R36 ;  /* 0x00000001ef137824 */ /* 0x000fe200078e0a24 */
[----:B------:R-:W-:Y:S02]  /*7ec0*/  FMNMX.FTZ R20, R5, R17, !PT ;  /* 0x0000001105147209 */ /* 0x000fe40007810000 */
[----:B------:R-:W-:Y:S02]  /*7ed0*/  IABS R29, R29 ;  /* 0x0000001d001d7213 */ /* 0x000fe40000000000 */
[----:B------:R-:W-:-:S02]  /*7ee0*/  I2FP.F32.S32 R30, R30 ;  /* 0x0000001e001e7245 */ /* 0x000fc40000201400 */
[----:B------:R-:W-:Y:S02]  /*7ef0*/  ISETP.GE.AND P4, PT, R39, R235, PT ;  /* 0x000000eb2700720c */ /* 0x000fe40003f86270 */
[----:B------:R-:W-:Y:S01]  /*7f00*/  FMNMX.FTZ R20, R185, R20, !PT ;  /* 0x00000014b9147209 */ /* 0x000fe20007810000 */
[----:B------:R-:W-:Y:S01]  /*7f10*/  FFMA.FTZ R22, R30, -UR23, R22 ;  /* 0x800000171e167c23 */ /* 0x000fe20008010016 */
[----:B------:R-:W-:Y:S02]  /*7f20*/  I2FP.F32.S32 R29, R29 ;  /* 0x0000001d001d7245 */ /* 0x000fe40000201400 */
[----:B------:R-:W-:Y:S02]  /*7f30*/  ISETP.GE.AND P3, PT, R38, R235, PT ;  /* 0x000000eb2600720c */ /* 0x000fe40003f66270 */
[----:B------:R-:W-:Y:S01]  /*7f40*/  ISETP.LT.OR P4, PT, R39, R238, P4 ;  /* 0x000000ee2700720c */ /* 0x000fe20002781670 */
[----:B------:R-:W-:Y:S01]  /*7f50*/  FFMA.FTZ R15, R29, -UR23, R15 ;  /* 0x800000171d0f7c23 */ /* 0x000fe2000801000f */
[----:B------:R-:W-:-:S02]  /*7f60*/  FSEL R187, R23, -INF , !P5 ;  /* 0xff80000017bb7808 */ /* 0x000fc40006800000 */
[----:B------:R-:W-:Y:S02]  /*7f70*/  FMNMX.FTZ R20, R186, R20, !PT ;  /* 0x00000014ba147209 */ /* 0x000fe40007810000 */
[----:B------:R-:W-:Y:S02]  /*7f80*/  IABS R19, R19 ;  /* 0x0000001300137213 */ /* 0x000fe40000000000 */
[----:B------:R-:W-:Y:S02]  /*7f90*/  ISETP.LT.OR P3, PT, R38, R238, P3 ;  /* 0x000000ee2600720c */ /* 0x000fe40001f61670 */
[----:B------:R-:W-:Y:S02]  /*7fa0*/  ISETP.GE.AND P2, PT, R37, R235, PT ;  /* 0x000000eb2500720c */ /* 0x000fe40003f46270 */
[----:B------:R-:W-:Y:S02]  /*7fb0*/  FSEL R190, R22, -INF , !P4 ;  /* 0xff80000016be7808 */ /* 0x000fe40006000000 */
[----:B------:R-:W-:-:S02]  /*7fc0*/  FMNMX.FTZ R20, R187, R20, !PT ;  /* 0x00000014bb147209 */ /* 0x000fc40007810000 */
[----:B------:R-:W-:Y:S02]  /*7fd0*/  IABS R18, R18 ;  /* 0x0000001200127213 */ /* 0x000fe40000000000 */
[----:B------:R-:W-:Y:S02]  /*7fe0*/  I2FP.F32.S32 R19, R19 ;  /* 0x0000001300137245 */ /* 0x000fe40000201400 */
[----:B------:R-:W-:Y:S02]  /*7ff0*/  FMNMX.FTZ R17, R199, R21, !PT ;  /* 0x00000015c7117209 */ /* 0x000fe40007810000 */
[----:B------:R-:W-:Y:S01]  /*8000*/  ISETP.LT.OR P2, PT, R37, R238, P2 ;  /* 0x000000ee2500720c */ /* 0x000fe20001741670 */
[----:B------:R-:W-:Y:S01]  /*8010*/  FFMA.FTZ R19, R19, -UR23, R26 ;  /* 0x8000001713137c23 */ /* 0x000fe2000801001a */
[----:B------:R-:W-:Y:S02]  /*8020*/  ISETP.GE.AND P1, PT, R36, R235, PT ;  /* 0x000000eb2400720c */ /* 0x000fe40003f26270 */
[----:B------:R-:W-:-:S02]  /*8030*/  FSEL R193, R15, -INF , !P3 ;  /* 0xff8000000fc17808 */ /* 0x000fc40005800000 */
[----:B------:R-:W-:Y:S02]  /*8040*/  FMNMX.FTZ R20, R190, R20, !PT ;  /* 0x00000014be147209 */ /* 0x000fe40007810000 */
[----:B------:R-:W-:Y:S02]  /*8050*/  I2FP.F32.S32 R18, R18 ;  /* 0x0000001200127245 */ /* 0x000fe40000201400 */
[----:B------:R-:W-:Y:S02]  /*8060*/  FMNMX.FTZ R17, R198, R17, !PT ;  /* 0x00000011c6117209 */ /* 0x000fe40007810000 */
[----:B------:R-:W-:Y:S01]  /*8070*/  ISETP.LT.OR P1, PT, R36, R238, P1 ;  /* 0x000000ee2400720c */ /* 0x000fe20000f21670 */
[----:B------:R-:W-:Y:S01]  /*8080*/  FFMA.FTZ R14, R18, -UR23, R14 ;  /* 0x80000017120e7c23 */ /* 0x000fe2000801000e */
[----:B------:R-:W-:Y:S02]  /*8090*/  ISETP.GE.AND P0, PT, R3, R235, PT ;  /* 0x000000eb0300720c */ /* 0x000fe40003f06270 */
[----:B------:R-:W-:-:S02]  /*80a0*/  FSEL R192, R27, -INF , !P2 ;  /* 0xff8000001bc07808 */ /* 0x000fc40005000000 */
[----:B------:R-:W-:Y:S02]  /*80b0*/  FMNMX.FTZ R20, R193, R20, !PT ;  /* 0x00000014c1147209 */ /* 0x000fe40007810000 */
[----:B------:R-:W-:Y:S02]  /*80c0*/  FMNMX.FTZ R17, R197, R17, !PT ;  /* 0x00000011c5117209 */ /* 0x000fe40007810000 */
[----:B------:R-:W-:Y:S02]  /*80d0*/  ISETP.LT.OR P0, PT, R3, R238, P0 ;  /* 0x000000ee0300720c */ /* 0x000fe40000701670 */
[----:B------:R-:W-:Y:S02]  /*80e0*/  FSEL R191, R19, -INF , !P1 ;  /* 0xff80000013bf7808 */ /* 0x000fe40004800000 */
[----:B------:R-:W-:Y:S02]  /*80f0*/  FMNMX.FTZ R20, R192, R20, !PT ;  /* 0x00000014c0147209 */ /* 0x000fe40007810000 */
[----:B------:R-:W-:-:S02]  /*8100*/  FMNMX.FTZ R17, R195, R17, !PT ;  /* 0x00000011c3117209 */ /* 0x000fc40007810000 */
[----:B------:R-:W-:Y:S02]  /*8110*/  FSEL R189, R14, -INF , !P0 ;  /* 0xff8000000ebd7808 */ /* 0x000fe40004000000 */
[----:B------:R-:W-:Y:S01]  /*8120*/  FMNMX.FTZ R3, R191, R20, !PT ;  /* 0x00000014bf037209 */ /* 0x000fe20007810000 */
[----:B------:R-:W1:Y:S03]  /*8130*/  SHFL.BFLY PT, R15, R17, 0x2, 0x1f ;  /* 0x0c401f00110f7f89 */ /* 0x000e6600000e0000 */
[----:B------:R-:W-:Y:S01]  /*8140*/  FMNMX.FTZ R3, R189, R3, !PT ;  /* 0x00000003bd037209 */ /* 0x000fe20007810000 */
        /* <DEDUP_REMOVED lines=19> */
[----:B------:R-:W-:Y:S01]  /*8280*/  LDSM.16.MT88.4 R8, [R220+0x16000] ;  /* 0x01600000dc08783b */ /* 0x000fe20000004200 */
[----:B------:R-:W-:Y:S01]  /*8290*/  FFMA.FTZ R177, R31, UR18, -R194 ;  /* 0x000000121fb17c23 */ /* 0x000fe200080108c2 */
[----:B------:R-:W-:Y:S01]  /*82a0*/  FFMA.FTZ R179, R74, UR18, -R188 ;  /* 0x000000124ab37c23 */ /* 0x000fe200080108bc */
[--C-:B------:R-:W-:Y:S01]  /*82b0*/  FFMA.FTZ R176, R28, UR18, -R194.reuse ;  /* 0x000000121cb07c23 */ /* 0x100fe200080108c2 */
[----:B------:R-:W1:Y:S01]  /*82c0*/  LDSM.16.MT88.4 R72, [R224+0x14000] ;  /* 0x01400000e048783b */ /* 0x000e620000004200 */
[----:B------:R-:W-:Y:S01]  /*82d0*/  FFMA.FTZ R173, R25, UR18, -R194 ;  /* 0x0000001219ad7c23 */ /* 0x000fe200080108c2 */
[--C-:B------:R-:W-:Y:S01]  /*82e0*/  FFMA.FTZ R180, R24, UR18, -R188.reuse ;  /* 0x0000001218b47c23 */ /* 0x100fe200080108bc */
[--C-:B------:R-:W-:Y:S01]  /*82f0*/  FFMA.FTZ R175, R16, UR18, -R188.reuse ;  /* 0x0000001210af7c23 */ /* 0x100fe200080108bc */
[--C-:B------:R-:W-:Y:S01]  /*8300*/  FFMA.FTZ R174, R13, UR18, -R188.reuse ;  /* 0x000000120dae7c23 */ /* 0x100fe200080108bc */
[----:B------:R-:W-:Y:S01]  /*8310*/  MUFU.EX2 R178, R178 ;  /* 0x000000b200b27308 */ /* 0x000fe20000000800 */
[--C-:B------:R-:W-:Y:S01]  /*8320*/  FFMA.FTZ R170, R12, UR18, -R188.reuse ;  /* 0x000000120caa7c23 */ /* 0x100fe200080108bc */
[--C-:B------:R-:W-:Y:S01]  /*8330*/  FFMA.FTZ R168, R7, UR18, -R188.reuse ;  /* 0x0000001207a87c23 */ /* 0x100fe200080108bc */
[--C-:B------:R-:W-:Y:S01]  /*8340*/  FFMA.FTZ R33, R6, UR18, -R188.reuse ;  /* 0x0000001206217c23 */ /* 0x100fe200080108bc */
[----:B------:R-:W-:Y:S01]  /*8350*/  FFMA.FTZ R0, R5, UR18, -R188 ;  /* 0x0000001205007c23 */ /* 0x000fe200080108bc */
[----:B------:R-:W2:Y:S01]  /*8360*/  LDSM.16.MT88.4 R16, [R221+0x10800] ;  /* 0x01080000dd10783b */ /* 0x000ea20000004200 */
[--C-:B------:R-:W-:Y:S01]  /*8370*/  FFMA.FTZ R181, R181, UR18, -R194.reuse ;  /* 0x00000012b5b57c23 */ /* 0x100fe200080108c2 */
[--C-:B------:R-:W-:Y:S01]  /*8380*/  FFMA.FTZ R182, R182, UR18, -R194.reuse ;  /* 0x00000012b6b67c23 */ /* 0x100fe200080108c2 */
[----:B------:R-:W3:Y:S01]  /*8390*/  MUFU.EX2 R177, R177 ;  /* 0x000000b100b17308 */ /* 0x000ee20000000800 */
[----:B------:R-:W4:Y:S01]  /*83a0*/  LDSM.16.MT88.4 R24, [R220+0x10800] ;  /* 0x01080000dc18783b */ /* 0x000f220000004200 */
[--C-:B------:R-:W-:Y:S01]  /*83b0*/  FFMA.FTZ R183, R183, UR18, -R194.reuse ;  /* 0x00000012b7b77c23 */ /* 0x100fe200080108c2 */
[----:B------:R-:W-:Y:S01]  /*83c0*/  FFMA.FTZ R184, R184, UR18, -R194 ;  /* 0x00000012b8b87c23 */ /* 0x000fe200080108c2 */
[--C-:B------:R-:W-:Y:S01]  /*83d0*/  FFMA.FTZ R185, R185, UR18, -R188.reuse ;  /* 0x00000012b9b97c23 */ /* 0x100fe200080108bc */
[----:B------:R-:W-:Y:S01]  /*83e0*/  LDSM.16.MT88.4 R12, [R222+0x12800] ;  /* 0x01280000de0c783b */ /* 0x000fe20000004200 */
[--C-:B------:R-:W-:Y:S01]  /*83f0*/  FFMA.FTZ R186, R186, UR18, -R188.reuse ;  /* 0x00000012baba7c23 */ /* 0x100fe200080108bc */
[--C-:B------:R-:W-:Y:S01]  /*8400*/  FFMA.FTZ R187, R187, UR18, -R188.reuse ;  /* 0x00000012bbbb7c23 */ /* 0x100fe200080108bc */
[----:B------:R-:W-:Y:S01]  /*8410*/  MUFU.EX2 R176, R176 ;  /* 0x000000b000b07308 */ /* 0x000fe20000000800 */
[----:B------:R-:W-:Y:S01]  /*8420*/  LDSM.16.MT88.4 R28, [R224+0x10800] ;  /* 0x01080000e01c783b */ /* 0x000fe20000004200 */
[----:B------:R-:W-:Y:S01]  /*8430*/  FFMA.FTZ R190, R190, UR18, -R188 ;  /* 0x00000012bebe7c23 */ /* 0x000fe200080108bc */
[--C-:B------:R-:W-:Y:S01]  /*8440*/  FFMA.FTZ R199, R199, UR18, -R194.reuse ;  /* 0x00000012c7c77c23 */ /* 0x100fe200080108c2 */
[--C-:B------:R-:W-:Y:S01]  /*8450*/  FFMA.FTZ R198, R198, UR18, -R194.reuse ;  /* 0x00000012c6c67c23 */ /* 0x100fe200080108c2 */
[--C-:B------:R-:W-:Y:S01]  /*8460*/  FFMA.FTZ R197, R197, UR18, -R194.reuse ;  /* 0x00000012c5c57c23 */ /* 0x100fe200080108c2 */
[----:B------:R-:W-:Y:S01]  /*8470*/  FFMA.FTZ R249, R195, UR18, -R194 ;  /* 0x00000012c3f97c23 */ /* 0x000fe200080108c2 */
[--C-:B------:R-:W-:Y:S01]  /*8480*/  FFMA.FTZ R193, R193, UR18, -R188.reuse ;  /* 0x00000012c1c17c23 */ /* 0x100fe200080108bc */
[----:B------:R-:W5:Y:S01]  /*8490*/  MUFU.EX2 R173, R173 ;  /* 0x000000ad00ad7308 */ /* 0x000f620000000800 */
[----:B---3--:R-:W-:Y:S01]  /*84a0*/  F2FP.F16.F32.PACK_AB R128, R177, R178 ;  /* 0x000000b2b180723e */ /* 0x008fe200000000ff */
[--C-:B------:R-:W-:Y:S01]  /*84b0*/  FFMA.FTZ R192, R192, UR18, -R188.reuse ;  /* 0x00000012c0c07c23 */ /* 0x100fe200080108bc */
[--C-:B------:R-:W-:Y:S01]  /*84c0*/  FFMA.FTZ R191, R191, UR18, -R188.reuse ;  /* 0x00000012bfbf7c23 */ /* 0x100fe200080108bc */
[----:B------:R-:W-:Y:S01]  /*84d0*/  FFMA.FTZ R248, R189, UR18, -R188 ;  /* 0x00000012bdf87c23 */ /* 0x000fe200080108bc */
[----:B------:R-:W-:Y:S01]  /*84e0*/  FADD.FTZ R177, R178, R177 ;  /* 0x000000b1b2b17221 */ /* 0x000fe20000010000 */
[----:B------:R-:W-:-:S02]  /*84f0*/  LEA R247, P0, R196, UR14, 0x1 ;  /* 0x0000000ec4f77c11 */ /* 0x000fc4000f8008ff */
[----:B------:R-:W-:Y:S02]  /*8500*/  MUFU.EX2 R179, R179 ;  /* 0x000000b300b37308 */ /* 0x000fe40000000800 */
[----:B------:R-:W-:-:S06]  /*8510*/  LEA.HI.X R246, R196, UR15, R165, 0x1, P0 ;  /* 0x0000000fc4f67c11 */ /* 0x000fcc00080f0ca5 */
        /* <DEDUP_REMOVED lines=108> */
[C---:B----4-:R-:W-:Y:S06]  /*8be0*/  HMMA.16816.F32 R84, R4.reuse, R12, R84 ;  /* 0x0000000c0454723c */ /* 0x050fec0000001854 */
        /* <DEDUP_REMOVED lines=13> */
[----:B------:R-:W4:Y:S05]  /*8cc0*/  LDSM.16.MT88.4 R16, [R222+0x11000] ;  /* 0x01100000de10783b */ /* 0x000f2a0000004200 */
[C---:B---3--:R-:W-:Y:S06]  /*8cd0*/  HMMA.16816.F32 R116, R4.reuse, R12, R116 ;  /* 0x0000000c0474723c */ /* 0x048fec0000001874 */
[C---:B------:R-:W-:Y:S01]  /*8ce0*/  HMMA.16816.F32 R120, R4.reuse, R14, R120 ;  /* 0x0000000e0478723c */ /* 0x040fe20000001878 */
[----:B------:R-:W3:Y:S05]  /*8cf0*/  LDSM.16.MT88.4 R12, [R220+0x11000] ;  /* 0x01100000dc0c783b */ /* 0x000eea0000004200 */
[C---:B------:R-:W-:Y:S06]  /*8d00*/  HMMA.16816.F32 R124, R4.reuse, R24, R124 ;  /* 0x00000018047c723c */ /* 0x040fec000000187c */
[----:B------:R-:W-:Y:S01]  /*8d10*/  HMMA.16816.F32 R128, R4, R26, R128 ;  /* 0x0000001a0480723c */ /* 0x000fe20000001880 */
[----:B------:R-:W3:Y:S06]  /*8d20*/  LDSM.16.MT88.4 R24, [R224+0x13000] ;  /* 0x01300000e018783b */ /* 0x000eec0000004200 */
        /* <DEDUP_REMOVED lines=12> */
[----:B-----5:R-:W-:Y:S01]  /*8df0*/  FADD.FTZ R184, R199, R184 ;  /* 0x000000b8c7b87221 */ /* 0x020fe20000010000 */
        /* <DEDUP_REMOVED lines=48> */
[----:B------:R-:W-:Y:S05]  /*9100*/  LDSM.16.MT88.4 R24, [R224+0x13800] ;  /* 0x01380000e018783b */ /* 0x000fea0000004200 */
[C---:B-1----:R-:W-:Y:S06]  /*9110*/  HMMA.16816.F32 R124, R4.reuse, R20, R124 ;  /* 0x00000014047c723c */ /* 0x042fec000000187c */
        /* <DEDUP_REMOVED lines=42> */
[C---:B-----5:R-:W-:Y:S06]  /*93c0*/  HMMA.16816.F32 R100, R4.reuse, R20, R100 ;  /* 0x000000140464723c */ /* 0x060fec0000001864 */
        /* <DEDUP_REMOVED lines=89> */
.L_x_6521:
[----:B------:R-:W-:-:S04]  /*9960*/  ULEA UR4, -UR6, URZ, 0x6 ;  /* 0x0000003f06047291 */ /* 0x000fc8000f8e313f */
[----:B------:R-:W-:Y:S02]  /*9970*/  USHF.R.S32.HI UR7, URZ, 0x1f, UR4 ;  /* 0x0000001f3f077899 */ /* 0x000fe40008011404 */
[----:B------:R-:W-:-:S04]  /*9980*/  MOV R4, UR4 ;  /* 0x0000000400047c02 */ /* 0x000fc80008000f00 */
[----:B------:R-:W-:-:S07]  /*9990*/  MOV R0, UR7 ;  /* 0x0000000700007c02 */ /* 0x000fce0008000f00 */
.L_x_6522:
        /* <DEDUP_REMOVED lines=104> */
[----:B------:R1:W-:Y:S01]  /*a020*/  @!P5 LDGSTS.E.BYPASS.LTC128B.128 [R234+0x11000], desc[UR26][R20.64] ;  /* 0x1100000014eadfae */ /* 0x0003e2000b901d5a */
        /* <DEDUP_REMOVED lines=20> */
[----:B------:R-:W-:Y:S03]  /*a170*/  @P2 STS.128 [R234+0x17000], RZ ;  /* 0x017000ffea002388 */ /* 0x000fe60000000c00 */
[C---:B------:R-:W-:Y:S01]  /*a180*/  ISETP.GE.AND P1, PT, R0.reuse, R240, PT ;  /* 0x000000f00000720c */ /* 0x040fe20003f26270 */
[----:B------:R-:W-:Y:S01]  /*a190*/  @!PT LDS RZ, [RZ] ;  /* 0x00000000fffff984 */ /* 0x000fe20000000800 */
[----:B------:R-:W-:Y:S01]  /*a1a0*/  @!PT LDS RZ, [RZ] ;  /* 0x00000000fffff984 */ /* 0x000fe20000000800 */
[----:B------:R-:W-:Y:S01]  /*a1b0*/  @!PT LDS RZ, [RZ] ;  /* 0x00000000fffff984 */ /* 0x000fe20000000800 */
[----:B------:R-:W-:Y:S01]  /*a1c0*/  @!P2 LDGSTS.E.BYPASS.LTC128B.128 [R234+0x17000], desc[UR26][R28.64+0x180] ;  /* 0x170001801ceaafae */ /* 0x000fe2000b901d5a */
[C---:B------:R-:W-:Y:S02]  /*a1d0*/  ISETP.GE.AND P0, PT, R0.reuse, R235, PT ;  /* 0x000000eb0000720c */ /* 0x040fe40003f06270 */
[C---:B------:R-:W-:Y:S01]  /*a1e0*/  ISETP.LT.OR P1, PT, R0.reuse, R241, P1 ;  /* 0x000000f10000720c */ /* 0x040fe20000f21670 */
[----:B------:R-:W-:Y:S01]  /*a1f0*/  @P5 STS.128 [R234+0x11800], RZ ;  /* 0x011800ffea005388 */ /* 0x000fe20000000c00 */
[----:B------:R-:W-:-:S03]  /*a200*/  ISETP.LT.OR P0, PT, R0, R238, P0 ;  /* 0x000000ee0000720c */ /* 0x000fc60000701670 */
        /* <DEDUP_REMOVED lines=22> */
[----:B------:R-:W5:Y:S01]  /*a370*/  LDSM.16.M88.4 R4, [R229+0x9000] ;  /* 0x00900000e504783b */ /* 0x000f620000000200 */
[----:B--2---:R-:W-:-:S03]  /*a380*/  IMAD.MOV.U32 R166, RZ, RZ, R198 ;  /* 0x000000ffffa67224 */ /* 0x004fc600078e00c6 */
[----:B------:R-:W-:Y:S01]  /*a390*/  LDSM.16.M88.4 R28, [R228] ;  /* 0x00000000e41c783b */ /* 0x000fe20000000200 */
[----:B------:R-:W-:-:S03]  /*a3a0*/  IMAD.MOV.U32 R167, RZ, RZ, R199 ;  /* 0x000000ffffa77224 */ /* 0x000fc600078e00c7 */
[----:B------:R-:W-:Y:S04]  /*a3b0*/  LDSM.16.M88.4 R172, [R227] ;  /* 0x00000000e3ac783b */ /* 0x000fe80000000200 */
[----:B---3--:R-:W2:Y:S04]  /*a3c0*/  LDSM.16.M88.4 R32, [R229+0x9800] ;  /* 0x00980000e520783b */ /* 0x008ea80000000200 */
[----:B------:R-:W3:Y:S04]  /*a3d0*/  LDSM.16.M88.4 R168, [R217] ;  /* 0x00000000d9a8783b */ /* 0x000ee80000000200 */
[----:B------:R-:W3:Y:S04]  /*a3e0*/  LDSM.16.M88.4 R192, [R219] ;  /* 0x00000000dbc0783b */ /* 0x000ee80000000200 */
[----:B------:R-:W3:Y:S04]  /*a3f0*/  LDSM.16.M88.4 R188, [R218] ;  /* 0x00000000dabc783b */ /* 0x000ee80000000200 */
[----:B------:R-:W-:Y:S01]  /*a400*/  LDSM.16.M88.4 R176, [R223+0x8000] ;  /* 0x00800000dfb0783b */ /* 0x000fe20000000200 */
[C---:B-1----:R-:W-:Y:S03]  /*a410*/  HMMA.16816.F32 R24, R180.reuse, R20, RZ ;  /* 0x00000014b418723c */ /* 0x042fe600000018ff */
[----:B------:R-:W0:Y:S03]  /*a420*/  LDGDEPBAR ;  /* 0x00000000000079af */ /* 0x000e260000000000 */
[C---:B------:R-:W-:Y:S06]  /*a430*/  HMMA.16816.F32 R20, R180.reuse, R22, RZ ;  /* 0x00000016b414723c */ /* 0x040fec00000018ff */
        /* <DEDUP_REMOVED lines=32> */
[----:B------:R-:W4:Y:S01]  /*a640*/  LDSM.16.M88.4 R192, [R229+0xa000] ;  /* 0x00a00000e5c0783b */ /* 0x000f220000000200 */
        /* <DEDUP_REMOVED lines=12> */
[----:B------:R-:W3:Y:S01]  /*a710*/  LDSM.16.M88.4 R168, [R215] ;  /* 0x00000000d7a8783b */ /* 0x000ee20000000200 */
[C---:B----4-:R-:W-:Y:S06]  /*a720*/  HMMA.16816.F32 R24, R32.reuse, R192, R24 ;  /* 0x000000c02018723c */ /* 0x050fec0000001818 */
[C---:B------:R-:W-:Y:S01]  /*a730*/  HMMA.16816.F32 R20, R32.reuse, R194, R20 ;  /* 0x000000c22014723c */ /* 0x040fe20000001814 */
[----:B------:R-:W4:Y:S05]  /*a740*/  LDSM.16.M88.4 R192, [R214] ;  /* 0x00000000d6c0783b */ /* 0x000f2a0000000200 */
[C---:B-----5:R-:W-:Y:S06]  /*a750*/  HMMA.16816.F32 R16, R32.reuse, R188, R16 ;  /* 0x000000bc2010723c */ /* 0x060fec0000001810 */
[C---:B------:R-:W-:Y:S01]  /*a760*/  HMMA.16816.F32 R12, R32.reuse, R190, R12 ;  /* 0x000000be200c723c */ /* 0x040fe2000000180c */
[----:B------:R-:W5:Y:S05]  /*a770*/  LDSM.16.M88.4 R188, [R213] ;  /* 0x00000000d5bc783b */ /* 0x000f6a0000000200 */
[C---:B-1----:R-:W-:Y:S06]  /*a780*/  HMMA.16816.F32 R8, R32.reuse, R176, R8 ;  /* 0x000000b02008723c */ /* 0x042fec0000001808 */
[C---:B------:R-:W-:Y:S01]  /*a790*/  HMMA.16816.F32 R4, R32.reuse, R178, R4 ;  /* 0x000000b22004723c */ /* 0x040fe20000001804 */
[----:B------:R-:W1:Y:S05]  /*a7a0*/  LDSM.16.M88.4 R176, [R212] ;  /* 0x00000000d4b0783b */ /* 0x000e6a0000000200 */
        /* <DEDUP_REMOVED lines=9> */
[----:B------:R-:W4:Y:S05]  /*a840*/  LDSM.16.M88.4 R192, [R223+0xb000] ;  /* 0x00b00000dfc0783b */ /* 0x000f2a0000000200 */
[C---:B-----5:R-:W-:Y:S06]  /*a850*/  HMMA.16816.F32 R8, R28.reuse, R188, R8 ;  /* 0x000000bc1c08723c */ /* 0x060fec0000001808 */
[C---:B------:R-:W-:Y:S01]  /*a860*/  HMMA.16816.F32 R4, R28.reuse, R190, R4 ;  /* 0x000000be1c04723c */ /* 0x040fe20000001804 */
[----:B------:R-:W-:Y:S05]  /*a870*/  LDSM.16.M88.4 R188, [R225+0x2000] ;  /* 0x00200000e1bc783b */ /* 0x000fea0000000200 */
[C---:B-1----:R-:W-:Y:S06]  /*a880*/  HMMA.16816.F32 R184, R28.reuse, R176, R184 ;  /* 0x000000b01cb8723c */ /* 0x042fec00000018b8 */
[----:B------:R-:W-:Y:S01]  /*a890*/  HMMA.16816.F32 R180, R28, R178, R180 ;  /* 0x000000b21cb4723c */ /* 0x000fe200000018b4 */
[----:B------:R-:W1:Y:S04]  /*a8a0*/  LDSM.16.M88.4 R176, [R223+0xb800] ;  /* 0x00b80000dfb0783b */ /* 0x000e680000000200 */
[----:B------:R-:W5:Y:S01]  /*a8b0*/  LDSM.16.M88.4 R28, [R216+0x2000] ;  /* 0x00200000d81c783b */ /* 0x000f620000000200 */
        /* <DEDUP_REMOVED lines=9> */
[C---:B-1----:R-:W-:Y:S06]  /*a950*/  HMMA.16816.F32 R184, R32.reuse, R176, R184 ;  /* 0x000000b020b8723c */ /* 0x042fec00000018b8 */
[----:B------:R-:W-:Y:S01]  /*a960*/  HMMA.16816.F32 R180, R32, R178, R180 ;  /* 0x000000b220b4723c */ /* 0x000fe200000018b4 */
[----:B------:R-:W-:Y:S04]  /*a970*/  LDSM.16.M88.4 R32, [R229+0xc000] ;  /* 0x00c00000e520783b */ /* 0x000fe80000000200 */
[----:B------:R-:W-:Y:S01]  /*a980*/  LDSM.16.M88.4 R176, [R229+0xc800] ;  /* 0x00c80000e5b0783b */ /* 0x000fe20000000200 */
[C---:B-----5:R-:W-:Y:S06]  /*a990*/  HMMA.16816.F32 R24, R188.reuse, R28, R24 ;  /* 0x0000001cbc18723c */ /* 0x060fec0000001818 */
        /* <DEDUP_REMOVED lines=37> */
[----:B------:R-:W2:Y:S01]  /*abf0*/  LDSM.16.M88.4 R32, [R216+0x4000] ;  /* 0x00400000d820783b */ /* 0x000ea20000000200 */
[C---:B---3--:R-:W-:Y:S06]  /*ac00*/  HMMA.16816.F32 R24, R168.reuse, R28, R24 ;  /* 0x0000001ca818723c */ /* 0x048fec0000001818 */
[C---:B------:R-:W-:Y:S01]  /*ac10*/  HMMA.16816.F32 R20, R168.reuse, R30, R20 ;  /* 0x0000001ea814723c */ /* 0x040fe20000001814 */
[----:B------:R-:W3:Y:S05]  /*ac20*/  LDSM.16.M88.4 R28, [R216+0x4800] ;  /* 0x00480000d81c783b */ /* 0x000eea0000000200 */
[C---:B-1----:R-:W-:Y:S06]  /*ac30*/  HMMA.16816.F32 R16, R168.reuse, R192, R16 ;  /* 0x000000c0a810723c */ /* 0x042fec0000001810 */
[C---:B------:R-:W-:Y:S01]  /*ac40*/  HMMA.16816.F32 R12, R168.reuse, R194, R12 ;  /* 0x000000c2a80c723c */ /* 0x040fe2000000180c */
[----:B------:R-:W-:Y:S05]  /*ac50*/  LDSM.16.M88.4 R192, [R230+0x6000] ;  /* 0x00600000e6c0783b */ /* 0x000fea0000000200 */
[C---:B-----5:R-:W-:Y:S06]  /*ac60*/  HMMA.16816.F32 R8, R168.reuse, R188, R8 ;  /* 0x000000bca808723c */ /* 0x060fec0000001808 */
[C---:B------:R-:W-:Y:S01]  /*ac70*/  HMMA.16816.F32 R4, R168.reuse, R190, R4 ;  /* 0x000000bea804723c */ /* 0x040fe20000001804 */
[----:B------:R-:W1:Y:S05]  /*ac80*/  LDSM.16.M88.4 R188, [R216+0x5000] ;  /* 0x00500000d8bc783b */ /* 0x000e6a0000000200 */
[C---:B----4-:R-:W-:Y:S06]  /*ac90*/  HMMA.16816.F32 R184, R168.reuse, R176, R184 ;  /* 0x000000b0a8b8723c */ /* 0x050fec00000018b8 */
[----:B------:R-:W-:Y:S01]  /*aca0*/  HMMA.16816.F32 R180, R168, R178, R180 ;  /* 0x000000b2a8b4723c */ /* 0x000fe200000018b4 */
[----:B------:R-:W4:Y:S04]  /*acb0*/  LDSM.16.M88.4 R176, [R216+0x5800] ;  /* 0x00580000d8b0783b */ /* 0x000f280000000200 */
        /* <DEDUP_REMOVED lines=10> */
[C---:B----4-:R-:W-:Y:S06]  /*ad60*/  HMMA.16816.F32 R184, R172.reuse, R176, R184 ;  /* 0x000000b0acb8723c */ /* 0x050fec00000018b8 */
[----:B------:R-:W-:Y:S01]  /*ad70*/  HMMA.16816.F32 R180, R172, R178, R180 ;  /* 0x000000b2acb4723c */ /* 0x000fe200000018b4 */
[----:B------:R-:W-:Y:S04]  /*ad80*/  LDSM.16.M88.4 R176, [R228+0x6000] ;  /* 0x00600000e4b0783b */ /* 0x000fe80000000200 */
[----:B------:R-:W4:Y:S01]  /*ad90*/  LDSM.16.M88.4 R172, [R207] ;  /* 0x00000000cfac783b */ /* 0x000f220000000200 */
[C---:B-----5:R-:W-:Y:S06]  /*ada0*/  HMMA.16816.F32 R24, R192.reuse, R168, R24 ;  /* 0x000000a8c018723c */ /* 0x060fec0000001818 */
[C---:B------:R-:W-:Y:S01]  /*adb0*/  HMMA.16816.F32 R20, R192.reuse, R170, R20 ;  /* 0x000000aac014723c */ /* 0x040fe20000001814 */
[----:B------:R-:W5:Y:S05]  /*adc0*/  LDSM.16.M88.4 R168, [R206] ;  /* 0x00000000cea8783b */ /* 0x000f6a0000000200 */
[C---:B--2---:R-:W-:Y:S06]  /*add0*/  HMMA.16816.F32 R16, R192.reuse, R32, R16 ;  /* 0x00000020c010723c */ /* 0x044fec0000001810 */
[C---:B------:R-:W-:Y:S01]  /*ade0*/  HMMA.16816.F32 R12, R192.reuse, R34, R12 ;  /* 0x00000022c00c723c */ /* 0x040fe2000000180c */
[----:B------:R-:W2:Y:S05]  /*adf0*/  LDSM.16.M88.4 R32, [R205] ;  /* 0x00000000cd20783b */ /* 0x000eaa0000000200 */
[C---:B---3--:R-:W-:Y:S06]  /*ae00*/  HMMA.16816.F32 R8, R192.reuse, R28, R8 ;  /* 0x0000001cc008723c */ /* 0x048fec0000001808 */
[C---:B------:R-:W-:Y:S01]  /*ae10*/  HMMA.16816.F32 R4, R192.reuse, R30, R4 ;  /* 0x0000001ec004723c */ /* 0x040fe20000001804 */
[----:B------:R-:W3:Y:S05]  /*ae20*/  LDSM.16.M88.4 R28, [R204] ;  /* 0x00000000cc1c783b */ /* 0x000eea0000000200 */
[C---:B-1----:R-:W-:Y:S06]  /*ae30*/  HMMA.16816.F32 R184, R192.reuse, R188, R184 ;  /* 0x000000bcc0b8723c */ /* 0x042fec00000018b8 */
[----:B------:R-:W-:Y:S01]  /*ae40*/  HMMA.16816.F32 R180, R192, R190, R180 ;  /* 0x000000bec0b4723c */ /* 0x000fe200000018b4 */
[----:B------:R-:W-:Y:S04]  /*ae50*/  LDSM.16.M88.4 R188, [R226+0x6000] ;  /* 0x00600000e2bc783b */ /* 0x000fe80000000200 */
[----:B------:R-:W-:Y:S01]  /*ae60*/  LDSM.16.M88.4 R192, [R216+0x7000] ;  /* 0x00700000d8c0783b */ /* 0x000fe20000000200 */
[C---:B----4-:R-:W-:Y:S06]  /*ae70*/  HMMA.16816.F32 R24, R176.reuse, R172, R24 ;  /* 0x000000acb018723c */ /* 0x050fec0000001818 */
[C---:B------:R-:W-:Y:S01]  /*ae80*/  HMMA.16816.F32 R20, R176.reuse, R174, R20 ;  /* 0x000000aeb014723c */ /* 0x040fe20000001814 */
[----:B------:R-:W1:Y:S05]  /*ae90*/  LDSM.16.M88.4 R172, [R223+0xe000] ;  /* 0x00e00000dfac783b */ /* 0x000e6a0000000200 */
[C---:B-----5:R-:W-:Y:S06]  /*aea0*/  HMMA.16816.F32 R16, R176.reuse, R168, R16 ;  /* 0x000000a8b010723c */ /* 0x060fec0000001810 */
        /* <DEDUP_REMOVED lines=16> */
[----:B------:R-:W-:Y:S01]  /*afb0*/  HMMA.16816.F32 R4, R188, R34, R4 ;  /* 0x00000022bc04723c */ /* 0x000fe20000001804 */
[----:B------:R-:W2:Y:S01]  /*afc0*/  LDSM.16.M88.4 R32, [R216+0x7800] ;  /* 0x00780000d820783b */ /* 0x000ea20000000200 */
[----:B------:R-:W-:-:S04]  /*afd0*/  DEPBAR.LE SB0, 0x0 ;  /* 0x000080000000791a */ /* 0x000fc80000000000 */
[C---:B---3--:R-:W-:Y:S06]  /*afe0*/  HMMA.16816.F32 R24, R176.reuse, R28, R24 ;  /* 0x0000001cb018723c */ /* 0x048fec0000001818 */
[----:B------:R-:W-:Y:S01]  /*aff0*/  HMMA.16816.F32 R20, R176, R30, R20 ;  /* 0x0000001eb014723c */ /* 0x000fe20000001814 */
[--C-:B------:R-:W-:Y:S02]  /*b000*/  IMAD.IADD R29, R242, 0x1, -R0.reuse ;  /* 0x00000001f21d7824 */ /* 0x100fe400078e0a00 */
[----:B------:R-:W-:-:S03]  /*b010*/  IMAD.IADD R28, R239, 0x1, -R0 ;  /* 0x00000001ef1c7824 */ /* 0x000fc600078e0a00 */
[----:B------:R-:W-:Y:S01]  /*b020*/  IABS R29, R29 ;  /* 0x0000001d001d7213 */ /* 0x000fe20000000000 */
[----:B------:R-:W-:Y:S01]  /*b030*/  HMMA.16816.F32 R8, R176, R192, R8 ;  /* 0x000000c0b008723c */ /* 0x000fe20000001808 */
[----:B------:R-:W-:-:S03]  /*b040*/  IABS R28, R28 ;  /* 0x0000001c001c7213 */ /* 0x000fc60000000000 */
[----:B------:R-:W-:Y:S02]  /*b050*/  IMAD.MOV.U32 R31, RZ, RZ, R29 ;  /* 0x000000ffff1f7224 */ /* 0x000fe400078e001d */
[----:B------:R-:W-:Y:S01]  /*b060*/  IMAD.MOV.U32 R29, RZ, RZ, R28 ;  /* 0x000000ffff1d7224 */ /* 0x000fe200078e001c */
[C---:B-1----:R-:W-:Y:S04]  /*b070*/  HMMA.16816.F32 R16, R176.reuse, R168, R16 ;  /* 0x000000a8b010723c */ /* 0x042fe80000001810 */
[----:B------:R-:W-:Y:S01]  /*b080*/  FMUL.FTZ R2, R24, UR32 ;  /* 0x0000002018027c20 */ /* 0x000fe20008410000 */
[----:B------:R-:W-:Y:S01]  /*b090*/  FMUL.FTZ R24, R26, UR32 ;  /* 0x000000201a187c20 */ /* 0x000fe20008410000 */
[----:B------:R-:W-:Y:S02]  /*b0a0*/  VIADD R26, R0, 0x1 ;  /* 0x00000001001a7836 */ /* 0x000fe40000000000 */
[----:B------:R-:W-:Y:S01]  /*b0b0*/  FMUL.FTZ R25, R25, UR32 ;  /* 0x0000002019197c20 */ /* 0x000fe20008410000 */
[----:B------:R-:W-:Y:S01]  /*b0c0*/  I2FP.F32.S32 R29, R29 ;  /* 0x0000001d001d7245 */ /* 0x000fe20000201400 */
[----:B------:R-:W-:Y:S01]  /*b0d0*/  FMUL.FTZ R27, R27, UR32 ;  /* 0x000000201b1b7c20 */ /* 0x000fe20008410000 */
[----:B------:R-:W1:Y:S01]  /*b0e0*/  MUFU.TANH R2, R2 ;  /* 0x0000000200027308 */ /* 0x000e620000002400 */
[----:B------:R-:W-:Y:S01]  /*b0f0*/  IMAD.IADD R30, R242, 0x1, -R26 ;  /* 0x00000001f21e7824 */ /* 0x000fe200078e0a1a */
[----:B------:R-:W-:Y:S01]  /*b100*/  ISETP.GE.AND P6, PT, R26, R240, PT ;  /* 0x000000f01a00720c */ /* 0x000fe20003fc6270 */
[----:B------:R-:W-:Y:S01]  /*b110*/  FMUL.FTZ R20, R20, UR32 ;  /* 0x0000002014147c20 */ /* 0x000fe20008410000 */
[----:B------:R-:W-:Y:S01]  /*b120*/  FMUL.FTZ R22, R22, UR32 ;  /* 0x0000002016167c20 */ /* 0x000fe20008410000 */
[----:B------:R-:W-:Y:S01]  /*b130*/  FMUL.FTZ R21, R21, UR32 ;  /* 0x0000002015157c20 */ /* 0x000fe20008410000 */
[----:B------:R-:W-:Y:S01]  /*b140*/  IABS R30, R30 ;  /* 0x0000001e001e7213 */ /* 0x000fe20000000000 */
[----:B------:R-:W-:Y:S01]  /*b150*/  FMUL.FTZ R23, R23, UR32 ;  /* 0x0000002017177c20 */ /* 0x000fe20008410000 */
[----:B------:R-:W3:Y:S01]  /*b160*/  MUFU.TANH R24, R24 ;  /* 0x0000001800187308 */ /* 0x000ee20000002400 */
[----:B------:R-:W-:Y:S01]  /*b170*/  ISETP.LT.OR P6, PT, R26, R241, P6 ;  /* 0x000000f11a00720c */ /* 0x000fe200037c1670 */
[C---:B------:R-:W-:Y:S01]  /*b180*/  HMMA.16816.F32 R12, R176.reuse, R170, R12 ;  /* 0x000000aab00c723c */ /* 0x040fe2000000180c */
[----:B------:R-:W-:Y:S01]  /*b190*/  IMAD.MOV.U32 R28, RZ, RZ, R30 ;  /* 0x000000ffff1c7224 */ /* 0x000fe200078e001e */
[----:B------:R-:W-:Y:S01]  /*b1a0*/  I2FP.F32.S32 R30, R31 ;  /* 0x0000001f001e7245 */ /* 0x000fe20000201400 */
[----:B------:R-:W-:Y:S01]  /*b1b0*/  FMUL.FTZ R8, R8, UR32 ;  /* 0x0000002008087c20 */ /* 0x000fe20008410000 */
[----:B------:R-:W-:Y:S01]  /*b1c0*/  FMUL.FTZ R16, R16, UR32 ;  /* 0x0000002010107c20 */ /* 0x000fe20008410000 */
[----:B------:R-:W-:Y:S01]  /*b1d0*/  FMUL.FTZ R19, R19, UR32 ;  /* 0x0000002013137c20 */ /* 0x000fe20008410000 */
[----:B------:R-:W4:Y:S01]  /*b1e0*/  MUFU.TANH R25, R25 ;  /* 0x0000001900197308 */ /* 0x000f220000002400 */
[----:B------:R-:W-:Y:S01]  /*b1f0*/  I2FP.F32.S32 R28, R28 ;  /* 0x0000001c001c7245 */ /* 0x000fe20000201400 */
[----:B-1----:R-:W-:Y:S01]  /*b200*/  FFMA.FTZ R2, R30, -UR23, R2 ;  /* 0x800000171e027c23 */ /* 0x002fe20008010002 */
[----:B------:R-:W-:Y:S01]  /*b210*/  HMMA.16816.F32 R4, R176, R194, R4 ;  /* 0x000000c2b004723c */ /* 0x000fe20000001804 */
[----:B------:R-:W-:Y:S01]  /*b220*/  FMUL.FTZ R10, R10, UR32 ;  /* 0x000000200a0a7c20 */ /* 0x000fe20008410000 */
[----:B------:R-:W-:-:S02]  /*b230*/  FMUL.FTZ R11, R11, UR32 ;  /* 0x000000200b0b7c20 */ /* 0x000fc40008410000 */
[----:B------:R-:W-:Y:S01]  /*b240*/  FSEL R31, R2, -INF , !P1 ;  /* 0xff800000021f7808 */ /* 0x000fe20004800000 */
[----:B------:R-:W-:Y:S01]  /*b250*/  MUFU.TANH R27, R27 ;  /* 0x0000001b001b7308 */ /* 0x000fe20000002400 */
[----:B---3--:R-:W-:Y:S01]  /*b260*/  FFMA.FTZ R29, R29, -UR23, R24 ;  /* 0x800000171d1d7c23 */ /* 0x008fe20008010018 */
[-C--:B------:R-:W-:Y:S01]  /*b270*/  ISETP.GE.AND P1, PT, R26, R235.reuse, PT ;  /* 0x000000eb1a00720c */ /* 0x080fe20003f26270 */
[----:B------:R-:W-:Y:S01]  /*b280*/  VIADD R24, R0, 0x9 ;  /* 0x0000000900187836 */ /* 0x000fe20000000000 */
[C---:B------:R-:W-:Y:S02]  /*b290*/  HMMA.16816.F32 R184, R188.reuse, R172, R184 ;  /* 0x000000acbcb8723c */ /* 0x040fe400000018b8 */
[----:B------:R-:W-:Y:S01]  /*b2a0*/  FSEL R2, R29, -INF , !P0 ;  /* 0xff8000001d027808 */ /* 0x000fe20004000000 */
[----:B------:R-:W-:Y:S01]  /*b2b0*/  IMAD.IADD R30, R242, 0x1, -R24 ;  /* 0x00000001f21e7824 */ /* 0x000fe200078e0a18 */
[----:B------:R-:W-:Y:S01]  /*b2c0*/  MUFU.TANH R20, R20 ;  /* 0x0000001400147308 */ /* 0x000fe20000002400 */
[----:B----4-:R-:W-:Y:S01]  /*b2d0*/  FFMA.FTZ R28, R28, -UR23, R25 ;  /* 0x800000171c1c7c23 */ /* 0x010fe20008010019 */
[----:B------:R-:W-:Y:S01]  /*b2e0*/  VIADD R25, R0, 0x8 ;  /* 0x0000000800197836 */ /* 0x000fe20000000000 */
[----:B------:R-:W-:Y:S01]  /*b2f0*/  ISETP.LT.OR P1, PT, R26, R238, P1 ;  /* 0x000000ee1a00720c */ /* 0x000fe20000f21670 */
[----:B------:R-:W-:Y:S01]  /*b300*/  IMAD.IADD R26, R239, 0x1, -R26 ;  /* 0x00000001ef1a7824 */ /* 0x000fe200078e0a1a */
[----:B------:R-:W-:Y:S01]  /*b310*/  IABS R30, R30 ;  /* 0x0000001e001e7213 */ /* 0x000fe20000000000 */
[----:B------:R-:W-:Y:S01]  /*b320*/  FMUL.FTZ R14, R14, UR32 ;  /* 0x000000200e0e7c20 */ /* 0x000fe20008410000 */
[----:B------:R-:W-:Y:S01]  /*b330*/  FSEL R29, R28, -INF , !P6 ;  /* 0xff8000001c1d7808 */ /* 0x000fe20007000000 */
[----:B------:R-:W1:Y:S01]  /*b340*/  MUFU.TANH R21, R21 ;  /* 0x0000001500157308 */ /* 0x000e620000002400 */
[----:B------:R-:W-:Y:S01]  /*b350*/  ISETP.GE.AND P0, PT, R25, R240, PT ;  /* 0x000000f01900720c */ /* 0x000fe20003f06270 */
[----:B------:R-:W-:Y:S01]  /*b360*/  FMUL.FTZ R13, R13, UR32 ;  /* 0x000000200d0d7c20 */ /* 0x000fe20008410000 */
[----:B------:R-:W-:Y:S01]  /*b370*/  ISETP.GE.AND P6, PT, R25, R235, PT ;  /* 0x000000eb1900720c */ /* 0x000fe20003fc6270 */
[----:B------:R-:W-:Y:S01]  /*b380*/  FMUL.FTZ R15, R15, UR32 ;  /* 0x000000200f0f7c20 */ /* 0x000fe20008410000 */
[C---:B------:R-:W-:Y:S01]  /*b390*/  ISETP.LT.OR P0, PT, R25.reuse, R241, P0 ;  /* 0x000000f11900720c */ /* 0x040fe20000701670 */
[----:B------:R-:W-:Y:S01]  /*b3a0*/  HMMA.16816.F32 R180, R188, R174, R180 ;  /* 0x000000aebcb4723c */ /* 0x000fe200000018b4 */
[----:B------:R-:W-:Y:S01]  /*b3b0*/  ISETP.LT.OR P6, PT, R25, R238, P6 ;  /* 0x000000ee1900720c */ /* 0x000fe200037c1670 */
[----:B------:R3:W4:Y:S01]  /*b3c0*/  MUFU.TANH R28, R22 ;  /* 0x00000016001c7308 */ /* 0x0007220000002400 */
[----:B------:R-:W-:Y:S01]  /*b3d0*/  IABS R26, R26 ;  /* 0x0000001a001a7213 */ /* 0x000fe20000000000 */
[----:B------:R-:W-:Y:S01]  /*b3e0*/  FMUL.FTZ R6, R6, UR32 ;  /* 0x0000002006067c20 */ /* 0x000fe20008410000 */
[----:B------:R-:W-:Y:S01]  /*b3f0*/  I2FP.F32.S32 R30, R30 ;  /* 0x0000001e001e7245 */ /* 0x000fe20000201400 */
[----:B--2---:R-:W-:Y:S01]  /*b400*/  HMMA.16816.F32 R184, R176, R32, R184 ;  /* 0x00000020b0b8723c */ /* 0x004fe200000018b8 */
[----:B------:R-:W-:Y:S01]  /*b410*/  I2FP.F32.S32 R26, R26 ;  /* 0x0000001a001a7245 */ /* 0x000fe20000201400 */
[----:B------:R-:W-:Y:S01]  /*b420*/  FMUL.FTZ R5, R5, UR32 ;  /* 0x0000002005057c20 */ /* 0x000fe20008410000 */
[----:B------:R-:W-:Y:S01]  /*b430*/  FMUL.FTZ R7, R7, UR32 ;  /* 0x0000002007077c20 */ /* 0x000fe20008410000 */
[----:B------:R-:W2:Y:S01]  /*b440*/  MUFU.TANH R23, R23 ;  /* 0x0000001700177308 */ /* 0x000ea20000002400 */
[----:B-1----:R-:W-:Y:S01]  /*b450*/  FFMA.FTZ R30, R30, -UR23, R21 ;  /* 0x800000171e1e7c23 */ /* 0x002fe20008010015 */
[----:B------:R-:W-:Y:S01]  /*b460*/  FFMA.FTZ R26, R26, -UR23, R27 ;  /* 0x800000171a1a7c23 */ /* 0x000fe2000801001b */
[----:B------:R-:W-:-:S05]  /*b470*/  VIADD R21, R0, 0x10 ;  /* 0x0000001000157836 */ /* 0x000fca0000000000 */
[----:B------:R-:W1:Y:S01]  /*b480*/  MUFU.TANH R16, R16 ;  /* 0x0000001000107308 */ /* 0x000e620000002400 */
[--C-:B---3--:R-:W-:Y:S02]  /*b490*/  IMAD.IADD R22, R242, 0x1, -R25.reuse ;  /* 0x00000001f2167824 */ /* 0x108fe400078e0a19 */
[----:B------:R-:W-:-:S03]  /*b4a0*/  IMAD.IADD R25, R239, 0x1, -R25 ;  /* 0x00000001ef197824 */ /* 0x000fc600078e0a19 */
[----:B------:R-:W-:Y:S01]  /*b4b0*/  IABS R22, R22 ;  /* 0x0000001600167213 */ /* 0x000fe20000000000 */
[----:B------:R-:W-:Y:S01]  /*b4c0*/  HMMA.16816.F32 R32, R176, R34, R180 ;  /* 0x00000022b020723c */ /* 0x000fe200000018b4 */
[----:B------:R-:W-:Y:S01]  /*b4d0*/  IABS R25, R25 ;  /* 0x0000001900197213 */ /* 0x000fe20000000000 */
[----:B------:R-:W-:Y:S01]  /*b4e0*/  MUFU.TANH R19, R19 ;  /* 0x0000001300137308 */ /* 0x000fe20000002400 */
[----:B------:R-:W-:Y:S02]  /*b4f0*/  I2FP.F32.S32 R22, R22 ;  /* 0x0000001600167245 */ /* 0x000fe40000201400 */
[----:B------:R-:W-:Y:S01]  /*b500*/  I2FP.F32.S32 R25, R25 ;  /* 0x0000001900197245 */ /* 0x000fe20000201400 */
[----:B------:R-:W-:Y:S01]  /*b510*/  FMUL.FTZ R184, R184, UR32 ;  /* 0x00000020b8b87c20 */ /* 0x000fe20008410000 */
[----:B------:R-:W-:Y:S01]  /*b520*/  FMUL.FTZ R185, R185, UR32 ;  /* 0x00000020b9b97c20 */ /* 0x000fe20008410000 */
[----:B------:R-:W-:Y:S01]  /*b530*/  FFMA.FTZ R20, R22, -UR23, R20 ;  /* 0x8000001716147c23 */ /* 0x000fe20008010014 */
[----:B------:R-:W-:Y:S01]  /*b540*/  FMUL.FTZ R22, R18, UR32 ;  /* 0x0000002012167c20 */ /* 0x000fe20008410000 */
[----:B----4-:R-:W-:Y:S01]  /*b550*/  FFMA.FTZ R25, R25, -UR23, R28 ;  /* 0x8000001719197c23 */ /* 0x010fe2000801001c */
[----:B------:R-:W-:Y:S01]  /*b560*/  FSEL R28, R26, -INF , !P1 ;  /* 0xff8000001a1c7808 */ /* 0x000fe20004800000 */
[----:B------:R-:W-:Y:S01]  /*b570*/  FMUL.FTZ R26, R17, UR32 ;  /* 0x00000020111a7c20 */ /* 0x000fe20008410000 */
[----:B------:R-:W-:Y:S01]  /*b580*/  ISETP.GE.AND P1, PT, R24, R240, PT ;  /* 0x000000f01800720c */ /* 0x000fe20003f26270 */
[----:B------:R-:W-:Y:S01]  /*b590*/  MUFU.TANH R13, R13 ;  /* 0x0000000d000d7308 */ /* 0x000fe20000002400 */
[----:B------:R-:W-:Y:S01]  /*b5a0*/  FSEL R170, R20, -INF , !P0 ;  /* 0xff80000014aa7808 */ /* 0x000fe20004000000 */
[----:B------:R-:W-:Y:S01]  /*b5b0*/  VIADD R20, R0, 0x11 ;  /* 0x0000001100147836 */ /* 0x000fe20000000000 */
[----:B------:R-:W-:Y:S01]  /*b5c0*/  ISETP.GE.AND P0, PT, R24, R235, PT ;  /* 0x000000eb1800720c */ /* 0x000fe20003f06270 */
[----:B------:R-:W-:Y:S01]  /*b5d0*/  FMUL.FTZ R186, R186, UR32 ;  /* 0x00000020baba7c20 */ /* 0x000fe20008410000 */
[----:B------:R-:W-:Y:S01]  /*b5e0*/  ISETP.LT.OR P1, PT, R24, R241, P1 ;  /* 0x000000f11800720c */ /* 0x000fe20000f21670 */
[----:B------:R-:W-:Y:S01]  /*b5f0*/  IMAD.IADD R17, R242, 0x1, -R20 ;  /* 0x00000001f2117824 */ /* 0x000fe200078e0a14 */
[----:B------:R-:W-:Y:S01]  /*b600*/  ISETP.LT.OR P0, PT, R24, R238, P0 ;  /* 0x000000ee1800720c */ /* 0x000fe20000701670 */
[----:B------:R-:W-:Y:S01]  /*b610*/  IMAD.IADD R24, R239, 0x1, -R24 ;  /* 0x00000001ef187824 */ /* 0x000fe200078e0a18 */
[----:B------:R-:W-:Y:S01]  /*b620*/  FSEL R18, R25, -INF , !P6 ;  /* 0xff80000019127808 */ /* 0x000fe20007000000 */
[----:B------:R-:W3:Y:S01]  /*b630*/  MUFU.TANH R22, R22 ;  /* 0x0000001600167308 */ /* 0x000ee20000002400 */
[----:B------:R-:W-:Y:S01]  /*b640*/  FSEL R30, R30, -INF , !P1 ;  /* 0xff8000001e1e7808 */ /* 0x000fe20004800000 */
[--C-:B------:R-:W-:Y:S01]  /*b650*/  IMAD.IADD R25, R242, 0x1, -R21.reuse ;  /* 0x00000001f2197824 */ /* 0x100fe200078e0a15 */
[C---:B------:R-:W-:Y:S01]  /*b660*/  ISETP.GE.AND P6, PT, R21.reuse, R240, PT ;  /* 0x000000f01500720c */ /* 0x040fe20003fc6270 */
[----:B------:R-:W-:Y:S01]  /*b670*/  FMUL.FTZ R34, R34, UR32 ;  /* 0x0000002022227c20 */ /* 0x000fe20008410000 */
[----:B------:R-:W-:Y:S01]  /*b680*/  ISETP.GE.AND P1, PT, R21, R235, PT ;  /* 0x000000eb1500720c */ /* 0x000fe20003f26270 */
[----:B------:R-:W-:Y:S01]  /*b690*/  FMUL.FTZ R187, R187, UR32 ;  /* 0x00000020bbbb7c20 */ /* 0x000fe20008410000 */
[----:B------:R-:W-:Y:S01]  /*b6a0*/  IABS R24, R24 ;  /* 0x0000001800187213 */ /* 0x000fe20000000000 */
[----:B------:R-:W4:Y:S01]  /*b6b0*/  MUFU.TANH R26, R26 ;  /* 0x0000001a001a7308 */ /* 0x000f220000002400 */
[----:B------:R-:W-:Y:S01]  /*b6c0*/  ISETP.LT.OR P6, PT, R21, R241, P6 ;  /* 0x000000f11500720c */ /* 0x000fe200037c1670 */
[----:B------:R-:W-:Y:S01]  /*b6d0*/  FMUL.FTZ R33, R33, UR32 ;  /* 0x0000002021217c20 */ /* 0x000fe20008410000 */
[----:B------:R-:W-:Y:S01]  /*b6e0*/  ISETP.LT.OR P1, PT, R21, R238, P1 ;  /* 0x000000ee1500720c */ /* 0x000fe20000f21670 */
[----:B------:R-:W-:Y:S01]  /*b6f0*/  IMAD.IADD R21, R239, 0x1, -R21 ;  /* 0x00000001ef157824 */ /* 0x000fe200078e0a15 */
[----:B------:R-:W-:Y:S01]  /*b700*/  IABS R25, R25 ;  /* 0x0000001900197213 */ /* 0x000fe20000000000 */
[----:B------:R-:W-:Y:S01]  /*b710*/  FMUL.FTZ R35, R35, UR32 ;  /* 0x0000002023237c20 */ /* 0x000fe20008410000 */
[----:B------:R-:W-:Y:S01]  /*b720*/  I2FP.F32.S32 R24, R24 ;  /* 0x0000001800187245 */ /* 0x000fe20000201400 */
[----:B------:R-:W-:Y:S01]  /*b730*/  MUFU.TANH R15, R15 ;  /* 0x0000000f000f7308 */ /* 0x000fe20000002400 */
[----:B------:R-:W-:-:S02]  /*b740*/  IABS R21, R21 ;  /* 0x0000001500157213 */ /* 0x000fc40000000000 */
[----:B------:R-:W-:Y:S01]  /*b750*/  I2FP.F32.S32 R25, R25 ;  /* 0x0000001900197245 */ /* 0x000fe20000201400 */
[----:B--2---:R-:W-:Y:S01]  /*b760*/  FFMA.FTZ R23, R24, -UR23, R23 ;  /* 0x8000001718177c23 */ /* 0x004fe20008010017 */
[----:B------:R-:W-:Y:S02]  /*b770*/  IABS R17, R17 ;  /* 0x0000001100117213 */ /* 0x000fe40000000000 */
[----:B------:R-:W-:Y:S01]  /*b780*/  I2FP.F32.S32 R21, R21 ;  /* 0x0000001500157245 */ /* 0x000fe20000201400 */
[----:B-1----:R-:W-:Y:S01]  /*b790*/  FFMA.FTZ R25, R25, -UR23, R16 ;  /* 0x8000001719197c23 */ /* 0x002fe20008010010 */
[----:B------:R-:W-:Y:S01]  /*b7a0*/  I2FP.F32.S32 R17, R17 ;  /* 0x0000001100117245 */ /* 0x000fe20000201400 */
[----:B------:R-:W-:Y:S01]  /*b7b0*/  MUFU.TANH R10, R10 ;  /* 0x0000000a000a7308 */ /* 0x000fe20000002400 */
[----:B------:R-:W-:Y:S01]  /*b7c0*/  FSEL R16, R23, -INF , !P0 ;  /* 0xff80000017107808 */ /* 0x000fe20004000000 */
[----:B---3--:R-:W-:Y:S01]  /*b7d0*/  FFMA.FTZ R22, R21, -UR23, R22 ;  /* 0x8000001715167c23 */ /* 0x008fe20008010016 */
[----:B------:R-:W-:Y:S01]  /*b7e0*/  ISETP.GE.AND P0, PT, R20, R240, PT ;  /* 0x000000f01400720c */ /* 0x000fe20003f06270 */
[----:B------:R-:W-:Y:S01]  /*b7f0*/  FMUL.FTZ R21, R12, UR32 ;  /* 0x000000200c157c20 */ /* 0x000fe20008410000 */
[----:B----4-:R-:W-:Y:S01]  /*b800*/  FFMA.FTZ R26, R17, -UR23, R26 ;  /* 0x80000017111a7c23 */ /* 0x010fe2000801001a */
[----:B------:R-:W-:Y:S01]  /*b810*/  VIADD R17, R0, 0x18 ;  /* 0x0000001800117836 */ /* 0x000fe20000000000 */
[----:B------:R-:W-:Y:S01]  /*b820*/  FSEL R27, R25, -INF , !P6 ;  /* 0xff800000191b7808 */ /* 0x000fe20007000000 */
[----:B------:R1:W-:Y:S01]  /*b830*/  MUFU.TANH R23, R14 ;  /* 0x0000000e00177308 */ /* 0x0003e20000002400 */
[----:B------:R-:W-:Y:S01]  /*b840*/  ISETP.LT.OR P0, PT, R20, R241, P0 ;  /* 0x000000f11400720c */ /* 0x000fe20000701670 */
[----:B------:R-:W-:Y:S01]  /*b850*/  VIADD R12, R0, 0x19 ;  /* 0x00000019000c7836 */ /* 0x000fe20000000000 */
[----:B------:R-:W-:-:S02]  /*b860*/  ISETP.GE.AND P6, PT, R20, R235, PT ;  /* 0x000000eb1400720c */ /* 0x000fc40003fc6270 */
[----:B------:R-:W-:Y:S01]  /*b870*/  FSEL R22, R22, -INF , !P1 ;  /* 0xff80000016167808 */ /* 0x000fe20004800000 */
[----:B------:R-:W-:Y:S01]  /*b880*/  IMAD.IADD R24, R242, 0x1, -R12 ;  /* 0x00000001f2187824 */ /* 0x000fe200078e0a0c */
[----:B------:R-:W-:Y:S01]  /*b890*/  FSEL R26, R26, -INF , !P0 ;  /* 0xff8000001a1a7808 */ /* 0x000fe20004000000 */
[----:B------:R-:W2:Y:S01]  /*b8a0*/  MUFU.TANH R21, R21 ;  /* 0x0000001500157308 */ /* 0x000ea20000002400 */
[----:B------:R-:W-:Y:S01]  /*b8b0*/  ISETP.LT.OR P6, PT, R20, R238, P6 ;  /* 0x000000ee1400720c */ /* 0x000fe200037c1670 */
[----:B------:R-:W-:Y:S01]  /*b8c0*/  IMAD.IADD R20, R239, 0x1, -R20 ;  /* 0x00000001ef147824 */ /* 0x000fe200078e0a14 */
[C---:B------:R-:W-:Y:S02]  /*b8d0*/  ISETP.GE.AND P1, PT, R17.reuse, R240, PT ;  /* 0x000000f01100720c */ /* 0x040fe40003f26270 */
[C---:B------:R-:W-:Y:S02]  /*b8e0*/  ISETP.GE.AND P0, PT, R17.reuse, R235, PT ;  /* 0x000000eb1100720c */ /* 0x040fe40003f06270 */
[C---:B------:R-:W-:Y:S01]  /*b8f0*/  ISETP.LT.OR P1, PT, R17.reuse, R241, P1 ;  /* 0x000000f11100720c */ /* 0x040fe20000f21670 */
[----:B------:R-:W-:Y:S01]  /*b900*/  MUFU.TANH R11, R11 ;  /* 0x0000000b000b7308 */ /* 0x000fe20000002400 */
[--C-:B-1----:R-:W-:Y:S01]  /*b910*/  IMAD.IADD R14, R242, 0x1, -R17.reuse ;  /* 0x00000001f20e7824 */ /* 0x102fe200078e0a11 */
[----:B------:R-:W-:Y:S01]  /*b920*/  ISETP.LT.OR P0, PT, R17, R238, P0 ;  /* 0x000000ee1100720c */ /* 0x000fe20000701670 */
[----:B------:R-:W-:Y:S01]  /*b930*/  IMAD.IADD R17, R239, 0x1, -R17 ;  /* 0x00000001ef117824 */ /* 0x000fe200078e0a11 */
[----:B------:R-:W-:-:S02]  /*b940*/  IABS R20, R20 ;  /* 0x0000001400147213 */ /* 0x000fc40000000000 */
[----:B------:R-:W-:Y:S02]  /*b950*/  IABS R14, R14 ;  /* 0x0000000e000e7213 */ /* 0x000fe40000000000 */
[----:B------:R-:W-:Y:S01]  /*b960*/  IABS R17, R17 ;  /* 0x0000001100117213 */ /* 0x000fe20000000000 */
[----:B------:R-:W-:Y:S01]  /*b970*/  MUFU.TANH R5, R5 ;  /* 0x0000000500057308 */ /* 0x000fe20000002400 */
[----:B------:R-:W-:Y:S02]  /*b980*/  I2FP.F32.S32 R20, R20 ;  /* 0x0000001400147245 */ /* 0x000fe40000201400 */
[----:B------:R-:W-:Y:S02]  /*b990*/  I2FP.F32.S32 R14, R14 ;  /* 0x0000000e000e7245 */ /* 0x000fe40000201400 */
[----:B------:R-:W-:Y:S01]  /*b9a0*/  I2FP.F32.S32 R17, R17 ;  /* 0x0000001100117245 */ /* 0x000fe20000201400 */
[----:B------:R-:W-:Y:S01]  /*b9b0*/  FFMA.FTZ R19, R20, -UR23, R19 ;  /* 0x8000001714137c23 */ /* 0x000fe20008010013 */
[----:B------:R-:W-:Y:S01]  /*b9c0*/  IABS R24, R24 ;  /* 0x0000001800187213 */ /* 0x000fe20000000000 */
[----:B--2---:R-:W-:Y:S01]  /*b9d0*/  FFMA.FTZ R14, R14, -UR23, R21 ;  /* 0x800000170e0e7c23 */ /* 0x004fe20008010015 */
[----:B------:R-:W-:Y:S01]  /*b9e0*/  MUFU.TANH R7, R7 ;  /* 0x0000000700077308 */ /* 0x000fe20000002400 */
[----:B------:R-:W-:Y:S01]  /*b9f0*/  FFMA.FTZ R17, R17, -UR23, R23 ;  /* 0x8000001711117c23 */ /* 0x000fe20008010017 */
[----:B------:R-:W-:-:S02]  /*ba00*/  I2FP.F32.S32 R24, R24 ;  /* 0x0000001800187245 */ /* 0x000fc40000201400 */
[----:B------:R-:W-:Y:S01]  /*ba10*/  FSEL R23, R19, -INF , !P6 ;  /* 0xff80000013177808 */ /* 0x000fe20007000000 */
[----:B------:R-:W-:Y:S01]  /*ba20*/  FMUL.FTZ R19, R9, UR32 ;  /* 0x0000002009137c20 */ /* 0x000fe20008410000 */
[----:B------:R-:W-:Y:S01]  /*ba30*/  ISETP.GE.AND P6, PT, R12, R240, PT ;  /* 0x000000f00c00720c */ /* 0x000fe20003fc6270 */
[----:B------:R-:W-:Y:S01]  /*ba40*/  FFMA.FTZ R24, R24, -UR23, R13 ;  /* 0x8000001718187c23 */ /* 0x000fe2000801000d */
[----:B------:R-:W-:Y:S01]  /*ba50*/  FSEL R25, R14, -INF , !P1 ;  /* 0xff8000000e197808 */ /* 0x000fe20004800000 */
[----:B------:R-:W-:Y:S01]  /*ba60*/  VIADD R13, R0, 0x20 ;  /* 0x00000020000d7836 */ /* 0x000fe20000000000 */
[C---:B------:R-:W-:Y:S01]  /*ba70*/  ISETP.GE.AND P1, PT, R12.reuse, R235, PT ;  /* 0x000000eb0c00720c */ /* 0x040fe20003f26270 */
[----:B------:R1:W2:Y:S01]  /*ba80*/  MUFU.TANH R14, R8 ;  /* 0x00000008000e7308 */ /* 0x0002a20000002400 */
[C---:B------:R-:W-:Y:S02]  /*ba90*/  ISETP.LT.OR P6, PT, R12.reuse, R241, P6 ;  /* 0x000000f10c00720c */ /* 0x040fe400037c1670 */
[----:B------:R-:W-:Y:S01]  /*baa0*/  ISETP.LT.OR P1, PT, R12, R238, P1 ;  /* 0x000000ee0c00720c */ /* 0x000fe20000f21670 */
[----:B------:R-:W-:Y:S01]  /*bab0*/  IMAD.IADD R12, R239, 0x1, -R12 ;  /* 0x00000001ef0c7824 */ /* 0x000fe200078e0a0c */
[----:B------:R-:W-:Y:S01]  /*bac0*/  FSEL R21, R17, -INF , !P0 ;  /* 0xff80000011157808 */ /* 0x000fe20004000000 */
[----:B------:R-:W-:Y:S01]  /*bad0*/  IMAD.IADD R17, R242, 0x1, -R13 ;  /* 0x00000001f2117824 */ /* 0x000fe200078e0a0d */
[----:B------:R-:W-:Y:S01]  /*bae0*/  FSEL R24, R24, -INF , !P6 ;  /* 0xff80000018187808 */ /* 0x000fe20007000000 */
[----:B------:R-:W3:Y:S01]  /*baf0*/  MUFU.TANH R19, R19 ;  /* 0x0000001300137308 */ /* 0x000ee20000002400 */
[----:B------:R-:W-:-:S02]  /*bb00*/  ISETP.GE.AND P0, PT, R13, R240, PT ;  /* 0x000000f00d00720c */ /* 0x000fc40003f06270 */
[C---:B------:R-:W-:Y:S02]  /*bb10*/  ISETP.GE.AND P6, PT, R13.reuse, R235, PT ;  /* 0x000000eb0d00720c */ /* 0x040fe40003fc6270 */
[----:B------:R-:W-:Y:S02]  /*bb20*/  IABS R12, R12 ;  /* 0x0000000c000c7213 */ /* 0x000fe40000000000 */
[C---:B------:R-:W-:Y:S01]  /*bb30*/  ISETP.LT.OR P0, PT, R13.reuse, R241, P0 ;  /* 0x000000f10d00720c */ /* 0x040fe20000701670 */
[----:B------:R-:W-:Y:S01]  /*bb40*/  MUFU.TANH R185, R185 ;  /* 0x000000b900b97308 */ /* 0x000fe20000002400 */
[----:B-1----:R-:W-:Y:S01]  /*bb50*/  VIADD R8, R0, 0x21 ;  /* 0x0000002100087836 */ /* 0x002fe20000000000 */
[----:B------:R-:W-:Y:S01]  /*bb60*/  ISETP.LT.OR P6, PT, R13, R238, P6 ;  /* 0x000000ee0d00720c */ /* 0x000fe200037c1670 */
[----:B------:R-:W-:Y:S01]  /*bb70*/  IMAD.IADD R13, R239, 0x1, -R13 ;  /* 0x00000001ef0d7824 */ /* 0x000fe200078e0a0d */
[----:B------:R-:W-:Y:S01]  /*bb80*/  IABS R17, R17 ;  /* 0x0000001100117213 */ /* 0x000fe20000000000 */
[----:B------:R-:W-:Y:S01]  /*bb90*/  IMAD.IADD R9, R242, 0x1, -R8 ;  /* 0x00000001f2097824 */ /* 0x000fe200078e0a08 */
[----:B------:R-:W-:-:S02]  /*bba0*/  I2FP.F32.S32 R12, R12 ;  /* 0x0000000c000c7245 */ /* 0x000fc40000201400 */
[----:B------:R-:W-:Y:S01]  /*bbb0*/  IABS R13, R13 ;  /* 0x0000000d000d7213 */ /* 0x000fe20000000000 */
[----:B------:R-:W-:Y:S01]  /*bbc0*/  MUFU.TANH R34, R34 ;  /* 0x0000002200227308 */ /* 0x000fe20000002400 */
[----:B------:R-:W-:Y:S01]  /*bbd0*/  I2FP.F32.S32 R17, R17 ;  /* 0x0000001100117245 */ /* 0x000fe20000201400 */
[----:B------:R-:W-:Y:S01]  /*bbe0*/  FFMA.FTZ R12, R12, -UR23, R15 ;  /* 0x800000170c0c7c23 */ /* 0x000fe2000801000f */
[----:B------:R-:W-:Y:S02]  /*bbf0*/  IABS R9, R9 ;  /* 0x0000000900097213 */ /* 0x000fe40000000000 */
[----:B------:R-:W-:Y:S01]  /*bc00*/  I2FP.F32.S32 R13, R13 ;  /* 0x0000000d000d7245 */ /* 0x000fe20000201400 */
[----:B--2---:R-:W-:Y:S01]  /*bc10*/  FFMA.FTZ R14, R17, -UR23, R14 ;  /* 0x80000017110e7c23 */ /* 0x004fe2000801000e */
[----:B------:R-:W-:Y:S01]  /*bc20*/  I2FP.F32.S32 R9, R9 ;  /* 0x0000000900097245 */ /* 0x000fe20000201400 */
[----:B------:R-:W-:Y:S01]  /*bc30*/  MUFU.TANH R187, R187 ;  /* 0x000000bb00bb7308 */ /* 0x000fe20000002400 */
[----:B------:R-:W-:Y:S01]  /*bc40*/  FSEL R20, R12, -INF , !P1 ;  /* 0xff8000000c147808 */ /* 0x000fe20004800000 */
[----:B------:R-:W-:Y:S01]  /*bc50*/  FMUL.FTZ R12, R4, UR32 ;  /* 0x00000020040c7c20 */ /* 0x000fe20008410000 */
[----:B------:R-:W-:Y:S01]  /*bc60*/  FFMA.FTZ R10, R13, -UR23, R10 ;  /* 0x800000170d0a7c23 */ /* 0x000fe2000801000a */
[----:B------:R-:W-:Y:S01]  /*bc70*/  FSEL R197, R14, -INF , !P0 ;  /* 0xff8000000ec57808 */ /* 0x000fe20004000000 */
[----:B---3--:R-:W-:Y:S01]  /*bc80*/  FFMA.FTZ R19, R9, -UR23, R19 ;  /* 0x8000001709137c23 */ /* 0x008fe20008010013 */
[----:B------:R-:W-:Y:S01]  /*bc90*/  ISETP.GE.AND P1, PT, R8, R240, PT ;  /* 0x000000f00800720c */ /* 0x000fe20003f26270 */
[----:B------:R-:W-:Y:S01]  /*bca0*/  VIADD R9, R0, 0x28 ;  /* 0x0000002800097836 */ /* 0x000fe20000000000 */
[----:B------:R-:W-:Y:S01]  /*bcb0*/  BAR.SYNC.DEFER_BLOCKING 0x0 ;  /* 0x0000000000007b1d */ /* 0x000fe20000010000 */
[----:B------:R-:W-:Y:S01]  /*bcc0*/  ISETP.GE.AND P0, PT, R8, R235, PT ;  /* 0x000000eb0800720c */ /* 0x000fe20003f06270 */
[----:B------:R-:W-:Y:S01]  /*bcd0*/  VIADD R4, R0, 0x29 ;  /* 0x0000002900047836 */ /* 0x000fe20000000000 */
[----:B------:R-:W-:-:S02]  /*bce0*/  FSEL R192, R10, -INF , !P6 ;  /* 0xff8000000ac07808 */ /* 0x000fc40007000000 */
[C---:B------:R-:W-:Y:S01]  /*bcf0*/  ISETP.LT.OR P1, PT, R8.reuse, R241, P1 ;  /* 0x000000f10800720c */ /* 0x040fe20000f21670 */
[----:B------:R-:W1:Y:S01]  /*bd00*/  MUFU.TANH R12, R12 ;  /* 0x0000000c000c7308 */ /* 0x000e620000002400 */
[----:B------:R-:W-:Y:S01]  /*bd10*/  ISETP.LT.OR P0, PT, R8, R238, P0 ;  /* 0x000000ee0800720c */ /* 0x000fe20000701670 */
[----:B------:R-:W-:Y:S01]  /*bd20*/  IMAD.IADD R8, R239, 0x1, -R8 ;  /* 0x00000001ef087824 */ /* 0x000fe200078e0a08 */
[----:B------:R-:W-:Y:S01]  /*bd30*/  FSEL R195, R19, -INF , !P1 ;  /* 0xff80000013c37808 */ /* 0x000fe20004800000 */
[----:B------:R-:W-:Y:S01]  /*bd40*/  IMAD.IADD R13, R242, 0x1, -R4 ;  /* 0x00000001f20d7824 */ /* 0x000fe200078e0a04 */
[C---:B------:R-:W-:Y:S02]  /*bd50*/  ISETP.GE.AND P6, PT, R9.reuse, R240, PT ;  /* 0x000000f00900720c */ /* 0x040fe40003fc6270 */
[----:B------:R-:W-:Y:S01]  /*bd60*/  IABS R8, R8 ;  /* 0x0000000800087213 */ /* 0x000fe20000000000 */
[----:B------:R2:W3:Y:S01]  /*bd70*/  MUFU.TANH R10, R6 ;  /* 0x00000006000a7308 */ /* 0x0004e20000002400 */
[----:B------:R-:W-:-:S02]  /*bd80*/  ISETP.GE.AND P1, PT, R9, R235, PT ;  /* 0x000000eb0900720c */ /* 0x000fc40003f26270 */
[----:B------:R-:W-:Y:S02]  /*bd90*/  I2FP.F32.S32 R8, R8 ;  /* 0x0000000800087245 */ /* 0x000fe40000201400 */
[C---:B------:R-:W-:Y:S02]  /*bda0*/  ISETP.LT.OR P6, PT, R9.reuse, R241, P6 ;  /* 0x000000f10900720c */ /* 0x040fe400037c1670 */
[----:B------:R-:W-:Y:S01]  /*bdb0*/  ISETP.LT.OR P1, PT, R9, R238, P1 ;  /* 0x000000ee0900720c */ /* 0x000fe20000f21670 */
[----:B------:R-:W-:Y:S01]  /*bdc0*/  FFMA.FTZ R8, R8, -UR23, R11 ;  /* 0x8000001708087c23 */ /* 0x000fe2000801000b */
[----:B------:R-:W-:Y:S01]  /*bdd0*/  IABS R13, R13 ;  /* 0x0000000d000d7213 */ /* 0x000fe20000000000 */
[----:B------:R-:W-:Y:S03]  /*bde0*/  MUFU.TANH R33, R33 ;  /* 0x0000002100217308 */ /* 0x000fe60000002400 */
[----:B------:R-:W-:-:S02]  /*bdf0*/  FSEL R191, R8, -INF , !P0 ;  /* 0xff80000008bf7808 */ /* 0x000fc40004000000 */
[----:B------:R-:W-:Y:S01]  /*be00*/  I2FP.F32.S32 R13, R13 ;  /* 0x0000000d000d7245 */ /* 0x000fe20000201400 */
[--C-:B--2---:R-:W-:Y:S01]  /*be10*/  IMAD.IADD R6, R242, 0x1, -R9.reuse ;  /* 0x00000001f2067824 */ /* 0x104fe200078e0a09 */
[----:B------:R-:W-:Y:S01]  /*be20*/  ISETP.GE.AND P0, PT, R4, R240, PT ;  /* 0x000000f00400720c */ /* 0x000fe20003f06270 */
[----:B------:R-:W-:Y:S02]  /*be30*/  IMAD.IADD R9, R239, 0x1, -R9 ;  /* 0x00000001ef097824 */ /* 0x000fe400078e0a09 */
[----:B------:R-:W-:Y:S01]  /*be40*/  FFMA.FTZ R13, R13, -UR23, R5 ;  /* 0x800000170d0d7c23 */ /* 0x000fe20008010005 */
[----:B------:R-:W-:Y:S01]  /*be50*/  VIADD R5, R0, 0x30 ;  /* 0x0000003000057836 */ /* 0x000fe20000000000 */
[----:B------:R-:W-:Y:S01]  /*be60*/  IABS R6, R6 ;  /* 0x0000000600067213 */ /* 0x000fe20000000000 */
[----:B------:R-:W2:Y:S01]  /*be70*/  MUFU.TANH R8, R184 ;  /* 0x000000b800087308 */ /* 0x000ea20000002400 */
[----:B------:R-:W-:Y:S01]  /*be80*/  IABS R9, R9 ;  /* 0x0000000900097213 */ /* 0x000fe20000000000 */
[----:B------:R-:W-:Y:S01]  /*be90*/  IMAD.IADD R11, R242, 0x1, -R5 ;  /* 0x00000001f20b7824 */ /* 0x000fe200078e0a05 */
[----:B------:R-:W-:-:S02]  /*bea0*/  I2FP.F32.S32 R6, R6 ;  /* 0x0000000600067245 */ /* 0x000fc40000201400 */
[----:B------:R-:W-:Y:S02]  /*beb0*/  ISETP.LT.OR P0, PT, R4, R241, P0 ;  /* 0x000000f10400720c */ /* 0x000fe40000701670 */
[----:B------:R-:W-:Y:S01]  /*bec0*/  I2FP.F32.S32 R9, R9 ;  /* 0x0000000900097245 */ /* 0x000fe20000201400 */
[----:B-1----:R-:W-:Y:S01]  /*bed0*/  FFMA.FTZ R6, R6, -UR23, R12 ;  /* 0x8000001706067c23 */ /* 0x002fe2000801000c */
[----:B------:R-:W-:Y:S01]  /*bee0*/  FSEL R193, R13, -INF , !P0 ;  /* 0xff8000000dc17808 */ /* 0x000fe20004000000 */
[----:B------:R-:W-:Y:S01]  /*bef0*/  MUFU.TANH R35, R35 ;  /* 0x0000002300237308 */ /* 0x000fe20000002400 */
[----:B------:R-:W-:Y:S01]  /*bf00*/  IABS R11, R11 ;  /* 0x0000000b000b7213 */ /* 0x000fe20000000000 */
[----:B---3--:R-:W-:Y:S01]  /*bf10*/  FFMA.FTZ R9, R9, -UR23, R10 ;  /* 0x8000001709097c23 */ /* 0x008fe2000801000a */
[----:B------:R-:W-:Y:S01]  /*bf20*/  FSEL R194, R6, -INF , !P6 ;  /* 0xff80000006c27808 */ /* 0x000fe20007000000 */
[----:B------:R-:W-:Y:S01]  /*bf30*/  VIADD R6, R0, 0x31 ;  /* 0x0000003100067836 */ /* 0x000fe20000000000 */
[-C--:B------:R-:W-:Y:S01]  /*bf40*/  ISETP.GE.AND P6, PT, R4, R235.reuse, PT ;  /* 0x000000eb0400720c */ /* 0x080fe20003fc6270 */
[----:B------:R-:W-:Y:S01]  /*bf50*/  IMAD.IADD R10, R239, 0x1, -R5 ;  /* 0x00000001ef0a7824 */ /* 0x000fe200078e0a05 */
[----:B------:R-:W-:Y:S01]  /*bf60*/  FSEL R190, R9, -INF , !P1 ;  /* 0xff80000009be7808 */ /* 0x000fe20004800000 */
[----:B------:R-:W-:Y:S01]  /*bf70*/  IMAD.IADD R12, R242, 0x1, -R6 ;  /* 0x00000001f20c7824 */ /* 0x000fe200078e0a06 */
[----:B------:R-:W-:Y:S01]  /*bf80*/  ISETP.LT.OR P6, PT, R4, R238, P6 ;  /* 0x000000ee0400720c */ /* 0x000fe200037c1670 */
[----:B------:R-:W-:Y:S01]  /*bf90*/  IMAD.IADD R4, R239, 0x1, -R4 ;  /* 0x00000001ef047824 */ /* 0x000fe200078e0a04 */
[C---:B------:R-:W-:Y:S01]  /*bfa0*/  ISETP.GE.AND P1, PT, R5.reuse, R240, PT ;  /* 0x000000f00500720c */ /* 0x040fe20003f26270 */
[----:B------:R-:W1:Y:S01]  /*bfb0*/  MUFU.TANH R9, R186 ;  /* 0x000000ba00097308 */ /* 0x000e620000002400 */
[----:B------:R-:W-:-:S02]  /*bfc0*/  ISETP.GE.AND P0, PT, R5, R235, PT ;  /* 0x000000eb0500720c */ /* 0x000fc40003f06270 */
[----:B------:R-:W-:Y:S02]  /*bfd0*/  IABS R4, R4 ;  /* 0x0000000400047213 */ /* 0x000fe40000000000 */
[----:B------:R-:W-:Y:S02]  /*bfe0*/  I2FP.F32.S32 R11, R11 ;  /* 0x0000000b000b7245 */ /* 0x000fe40000201400 */
[----:B------:R-:W-:Y:S02]  /*bff0*/  I2FP.F32.S32 R4, R4 ;  /* 0x0000000400047245 */ /* 0x000fe40000201400 */
[----:B------:R-:W-:Y:S01]  /*c000*/  ISETP.LT.OR P1, PT, R5, R241, P1 ;  /* 0x000000f10500720c */ /* 0x000fe20000f21670 */
[----:B--2---:R-:W-:Y:S01]  /*c010*/  FFMA.FTZ R8, R11, -UR23, R8 ;  /* 0x800000170b087c23 */ /* 0x004fe20008010008 */
[----:B------:R-:W-:Y:S01]  /*c020*/  ISETP.LT.OR P0, PT, R5, R238, P0 ;  /* 0x000000ee0500720c */ /* 0x000fe20000701670 */
[----:B------:R-:W-:Y:S01]  /*c030*/  FFMA.FTZ R4, R4, -UR23, R7 ;  /* 0x8000001704047c23 */ /* 0x000fe20008010007 */
[----:B------:R-:W-:Y:S01]  /*c040*/  FMUL.FTZ R5, R32, UR32 ;  /* 0x0000002020057c20 */ /* 0x000fe20008410000 */
[----:B------:R-:W-:-:S02]  /*c050*/  IABS R10, R10 ;  /* 0x0000000a000a7213 */ /* 0x000fc40000000000 */
[----:B------:R-:W-:Y:S02]  /*c060*/  IABS R12, R12 ;  /* 0x0000000c000c7213 */ /* 0x000fe40000000000 */
[----:B------:R-:W-:Y:S01]  /*c070*/  FSEL R189, R4, -INF , !P6 ;  /* 0xff80000004bd7808 */ /* 0x000fe20007000000 */
[C---:B------:R-:W-:Y:S01]  /*c080*/  VIADD R4, R0.reuse, 0x38 ;  /* 0x0000003800047836 */ /* 0x040fe20000000000 */
[----:B------:R-:W2:Y:S01]  /*c090*/  MUFU.TANH R5, R5 ;  /* 0x0000000500057308 */ /* 0x000ea20000002400 */
[----:B------:R-:W-:Y:S01]  /*c0a0*/  I2FP.F32.S32 R10, R10 ;  /* 0x0000000a000a7245 */ /* 0x000fe20000201400 */
[----:B------:R-:W-:Y:S01]  /*c0b0*/  VIADD R0, R0, 0x39 ;  /* 0x0000003900007836 */ /* 0x000fe20000000000 */
[----:B------:R-:W-:Y:S01]  /*c0c0*/  I2FP.F32.S32 R12, R12 ;  /* 0x0000000c000c7245 */ /* 0x000fe20000201400 */
[--C-:B------:R-:W-:Y:S01]  /*c0d0*/  IMAD.IADD R7, R239, 0x1, -R4.reuse ;  /* 0x00000001ef077824 */ /* 0x100fe200078e0a04 */
[----:B------:R-:W-:Y:S01]  /*c0e0*/  FSEL R180, R8, -INF , !P1 ;  /* 0xff80000008b47808 */ /* 0x000fe20004800000 */
[----:B------:R-:W-:Y:S01]  /*c0f0*/  IMAD.IADD R8, R242, 0x1, -R4 ;  /* 0x00000001f2087824 */ /* 0x000fe200078e0a04 */
[----:B------:R-:W-:Y:S01]  /*c100*/  ISETP.GE.AND P6, PT, R6, R240, PT ;  /* 0x000000f00600720c */ /* 0x000fe20003fc6270 */
[----:B-1----:R-:W-:Y:S01]  /*c110*/  FFMA.FTZ R9, R10, -UR23, R9 ;  /* 0x800000170a097c23 */ /* 0x002fe20008010009 */
[----:B------:R-:W-:Y:S01]  /*c120*/  ISETP.GE.AND P1, PT, R6, R235, PT ;  /* 0x000000eb0600720c */ /* 0x000fe20003f26270 */
[----:B------:R-:W-:Y:S01]  /*c130*/  FFMA.FTZ R12, R12, -UR23, R185 ;  /* 0x800000170c0c7c23 */ /* 0x000fe200080100b9 */
[----:B------:R-:W-:-:S02]  /*c140*/  ISETP.LT.OR P6, PT, R6, R241, P6 ;  /* 0x000000f10600720c */ /* 0x000fc400037c1670 */
[----:B------:R-:W-:Y:S02]  /*c150*/  IABS R7, R7 ;  /* 0x0000000700077213 */ /* 0x000fe40000000000 */
[----:B------:R-:W-:Y:S01]  /*c160*/  ISETP.LT.OR P1, PT, R6, R238, P1 ;  /* 0x000000ee0600720c */ /* 0x000fe20000f21670 */
[----:B------:R-:W-:Y:S01]  /*c170*/  IMAD.IADD R6, R239, 0x1, -R6 ;  /* 0x00000001ef067824 */ /* 0x000fe200078e0a06 */
[----:B------:R-:W-:Y:S02]  /*c180*/  IABS R8, R8 ;  /* 0x0000000800087213 */ /* 0x000fe40000000000 */
[----:B------:R-:W-:Y:S02]  /*c190*/  FSEL R175, R9, -INF , !P0 ;  /* 0xff80000009af7808 */ /* 0x000fe40004000000 */
[----:B------:R-:W-:Y:S02]  /*c1a0*/  FSEL R179, R12, -INF , !P6 ;  /* 0xff8000000cb37808 */ /* 0x000fe40007000000 */
[----:B------:R-:W-:-:S02]  /*c1b0*/  I2FP.F32.S32 R7, R7 ;  /* 0x0000000700077245 */ /* 0x000fc40000201400 */
[C---:B------:R-:W-:Y:S02]  /*c1c0*/  ISETP.GE.AND P0, PT, R4.reuse, R240, PT ;  /* 0x000000f00400720c */ /* 0x040fe40003f06270 */
[C---:B------:R-:W-:Y:S01]  /*c1d0*/  ISETP.GE.AND P6, PT, R4.reuse, R235, PT ;  /* 0x000000eb0400720c */ /* 0x040fe20003fc6270 */
[----:B------:R-:W-:Y:S01]  /*c1e0*/  FFMA.FTZ R7, R7, -UR23, R34 ;  /* 0x8000001707077c23 */ /* 0x000fe20008010022 */
[----:B------:R-:W-:Y:S02]  /*c1f0*/  I2FP.F32.S32 R8, R8 ;  /* 0x0000000800087245 */ /* 0x000fe40000201400 */
[----:B------:R-:W-:Y:S02]  /*c200*/  IABS R6, R6 ;  /* 0x0000000600067213 */ /* 0x000fe40000000000 */
[----:B------:R-:W-:Y:S01]  /*c210*/  ISETP.LT.OR P0, PT, R4, R241, P0 ;  /* 0x000000f10400720c */ /* 0x000fe20000701670 */
[----:B--2---:R-:W-:Y:S01]  /*c220*/  FFMA.FTZ R5, R8, -UR23, R5 ;  /* 0x8000001708057c23 */ /* 0x004fe20008010005 */
[----:B------:R-:W-:Y:S01]  /*c230*/  ISETP.LT.OR P6, PT, R4, R238, P6 ;  /* 0x000000ee0400720c */ /* 0x000fe200037c1670 */
[--C-:B------:R-:W-:Y:S01]  /*c240*/  IMAD.IADD R4, R242, 0x1, -R0.reuse ;  /* 0x00000001f2047824 */ /* 0x100fe200078e0a00 */
[----:B------:R-:W-:Y:S01]  /*c250*/  I2FP.F32.S32 R6, R6 ;  /* 0x0000000600067245 */ /* 0x000fe20000201400 */
[----:B------:R-:W-:Y:S01]  /*c260*/  IMAD.IADD R8, R239, 0x1, -R0 ;  /* 0x00000001ef087824 */ /* 0x000fe200078e0a00 */
[----:B------:R-:W-:-:S02]  /*c270*/  FSEL R173, R7, -INF , !P6 ;  /* 0xff80000007ad7808 */ /* 0x000fc40007000000 */
[----:B------:R-:W-:Y:S01]  /*c280*/  IABS R4, R4 ;  /* 0x0000000400047213 */ /* 0x000fe20000000000 */
[----:B------:R-:W-:Y:S01]  /*c290*/  FFMA.FTZ R6, R6, -UR23, R187 ;  /* 0x8000001706067c23 */ /* 0x000fe200080100bb */
[----:B------:R-:W-:Y:S02]  /*c2a0*/  PLOP3.LUT P6, PT, PT, PT, UP0, 0x80, 0x0 ;  /* 0x000000000000781c */ /* 0x000fe40003fcf008 */
[----:B------:R-:W-:Y:S02]  /*c2b0*/  IABS R8, R8 ;  /* 0x0000000800087213 */ /* 0x000fe40000000000 */
[----:B------:R-:W-:Y:S02]  /*c2c0*/  FSEL R178, R5, -INF , !P0 ;  /* 0xff80000005b27808 */ /* 0x000fe40004000000 */
[----:B------:R-:W-:Y:S02]  /*c2d0*/  I2FP.F32.S32 R5, R4 ;  /* 0x0000000400057245 */ /* 0x000fe40000201400 */
[----:B------:R-:W-:-:S02]  /*c2e0*/  I2FP.F32.S32 R4, R8 ;  /* 0x0000000800047245 */ /* 0x000fc40000201400 */
[----:B------:R-:W-:Y:S01]  /*c2f0*/  FSEL R174, R6, -INF , !P1 ;  /* 0xff80000006ae7808 */ /* 0x000fe20004800000 */
[----:B------:R-:W-:Y:S01]  /*c300*/  FFMA.FTZ R33, R5, -UR23, R33 ;  /* 0x8000001705217c23 */ /* 0x000fe20008010021 */
[----:B------:R-:W-:Y:S01]  /*c310*/  ISETP.GE.AND P1, PT, R0, R240, PT ;  /* 0x000000f00000720c */ /* 0x000fe20003f26270 */
        /* <DEDUP_REMOVED lines=84> */
.L_x_6524:
[----:B------:R-:W-:-:S04]  /*c860*/  ULEA UR16, -UR8, URZ, 0x6 ;  /* 0x0000003f08107291 */ /* 0x000fc8000f8e313f */
[----:B------:R-:W-:-:S12]  /*c870*/  USHF.R.S32.HI UR9, URZ, 0x1f, UR16 ;  /* 0x0000001f3f097899 */ /* 0x000fd80008011410 */
.L_x_6525:
        /* <DEDUP_REMOVED lines=154> */
.L_x_6527:
[----:B------:R-:W-:Y:S05]  /*d220*/  BSYNC B0 ;  /* 0x0000000000007941 */ /* 0x000fea0003800000 */
.L_x_6526:
[----:B------:R-:W0:Y:S01]  /*d230*/  LDGDEPBAR ;  /* 0x00000000000079af */ /* 0x000e220000000000 */
[----:B--2---:R-:W-:Y:S02]  /*d240*/  IMAD.U32 R4, RZ, RZ, UR16 ;  /* 0x00000010ff047e24 */ /* 0x004fe4000f8e00ff */
[----:B------:R-:W-:-:S03]  /*d250*/  IMAD.U32 R0, RZ, RZ, UR9 ;  /* 0x00000009ff007e24 */ /* 0x000fc6000f8e00ff */
[----:B------:R-:W-:-:S04]  /*d260*/  LEA R247, P0, R4, R247, 0x1 ;  /* 0x000000f704f77211 */ /* 0x000fc800078008ff */
[----:B------:R-:W-:-:S09]  /*d270*/  LEA.HI.X R246, R4, R246, R0, 0x1, P0 ;  /* 0x000000f604f67211 */ /* 0x000fd200000f0c00 */
.L_x_6523:
        /* <DEDUP_REMOVED lines=43> */
[C---:B------:R-:W-:Y:S02]  /*d530*/  FSETP.NEU.FTZ.AND P0, PT, R168.reuse, -INF , PT ;  /* 0xff800000a800780b */ /* 0x040fe40003f1d000 */
[C---:B------:R-:W-:Y:S01]  /*d540*/  FSETP.NEU.FTZ.AND P1, PT, R169.reuse, -INF , PT ;  /* 0xff800000a900780b */ /* 0x040fe20003f3d000 */
[C---:B------:R-:W-:Y:S01]  /*d550*/  FMUL.FTZ R177, R169.reuse, UR18 ;  /* 0x00000012a9b17c20 */ /* 0x040fe20008410000 */
[----:B------:R-:W-:Y:S02]  /*d560*/  FSEL R5, R168, RZ, P0 ;  /* 0x000000ffa8057208 */ /* 0x000fe40000000000 */
[----:B------:R-:W-:Y:S02]  /*d570*/  FSEL R4, R169, RZ, P1 ;  /* 0x000000ffa9047208 */ /* 0x000fe40000800000 */
[----:B------:R-:W-:Y:S01]  /*d580*/  FSEL R172, R172, RZ, P0 ;  /* 0x000000ffacac7208 */ /* 0x000fe20000000000 */
[----:B------:R-:W-:Y:S01]  /*d590*/  FADD.FTZ R5, R3, -R5 ;  /* 0x8000000503057221 */ /* 0x000fe20000010000 */
[----:B------:R-:W-:Y:S01]  /*d5a0*/  FSEL R177, R177, RZ, P1 ;  /* 0x000000ffb1b17208 */ /* 0x000fe20000800000 */
[----:B------:R-:W-:-:S02]  /*d5b0*/  FADD.FTZ R4, R164, -R4 ;  /* 0x80000004a4047221 */ /* 0x000fc40000010000 */
        /* <DEDUP_REMOVED lines=8> */
[----:B------:R-:W-:Y:S01]  /*d640*/  FMUL.FTZ R3, R5, UR18 ;  /* 0x0000001205037c20 */ /* 0x000fe20008410000 */
[----:B------:R-:W-:Y:S01]  /*d650*/  FMUL.FTZ R4, R4, UR18 ;  /* 0x0000001204047c20 */ /* 0x000fe20008410000 */
[----:B------:R-:W-:Y:S01]  /*d660*/  MUFU.EX2 R165, R165 ;  /* 0x000000a500a57308 */ /* 0x000fe20000000800 */
[----:B------:R-:W1:Y:S01]  /*d670*/  LDSM.16.MT88.4 R16, [R222+0x10000] ;  /* 0x01000000de10783b */ /* 0x000e620000004200 */
        /* <DEDUP_REMOVED lines=9> */
[--C-:B------:R-:W-:Y:S01]  /*d710*/  FFMA.FTZ R185, R24, UR18, -R177.reuse ;  /* 0x0000001218b97c23 */ /* 0x100fe200080108b1 */
[----:B------:R-:W-:Y:S01]  /*d720*/  LDSM.16.MT88.4 R28, [R224+0x10800] ;  /* 0x01080000e01c783b */ /* 0x000fe20000004200 */
        /* <DEDUP_REMOVED lines=14> */
[----:B------:R-:W-:Y:S01]  /*d810*/  FFMA.FTZ R176, R176, UR18, -R177 ;  /* 0x00000012b0b07c23 */ /* 0x000fe200080108b1 */
[--C-:B------:R-:W-:Y:S01]  /*d820*/  FFMA.FTZ R175, R175, UR18, -R172.reuse ;  /* 0x00000012afaf7c23 */ /* 0x100fe200080108ac */
[--C-:B------:R-:W-:Y:S01]  /*d830*/  FFMA.FTZ R174, R174, UR18, -R172.reuse ;  /* 0x00000012aeae7c23 */ /* 0x100fe200080108ac */
[--C-:B------:R-:W-:Y:S01]  /*d840*/  FFMA.FTZ R173, R173, UR18, -R172.reuse ;  /* 0x00000012adad7c23 */ /* 0x100fe200080108ac */
[----:B------:R-:W-:Y:S01]  /*d850*/  FFMA.FTZ R171, R171, UR18, -R172 ;  /* 0x00000012abab7c23 */ /* 0x000fe200080108ac */
[----:B------:R-:W-:Y:S08]  /*d860*/  MUFU.EX2 R32, R32 ;  /* 0x0000002000207308 */ /* 0x000ff00000000800 */
[----:B------:R-:W3:Y:S01]  /*d870*/  MUFU.EX2 R2, R2 ;  /* 0x0000000200027308 */ /* 0x000ee20000000800 */
[----:B--2---:R-:W-:-:S07]  /*d880*/  F2FP.F16.F32.PACK_AB R6, R33, R34 ;  /* 0x000000222106723e */ /* 0x004fce00000000ff */
[----:B------:R-:W-:Y:S08]  /*d890*/  MUFU.EX2 R0, R0 ;  /* 0x0000000000007308 */ /* 0x000ff00000000800 */
[----:B------:R-:W2:Y:S01]  /*d8a0*/  MUFU.EX2 R164, R164 ;  /* 0x000000a400a47308 */ /* 0x000ea20000000800 */
[----:B---3--:R-:W-:-:S07]  /*d8b0*/  F2FP.F16.F32.PACK_AB R5, R2, R32 ;  /* 0x000000200205723e */ /* 0x008fce00000000ff */
[----:B------:R3:W4:Y:S08]  /*d8c0*/  MUFU.EX2 R170, R4 ;  /* 0x0000000400aa7308 */ /* 0x0007300000000800 */
[----:B------:R-:W5:Y:S01]  /*d8d0*/  MUFU.EX2 R3, R3 ;  /* 0x0000000300037308 */ /* 0x000f620000000800 */
        /* <DEDUP_REMOVED lines=140> */
[----:B------:R-:W-:Y:S01]  /*e1a0*/  MUFU.EX2 R182, R182 ;  /* 0x000000b600b67308 */ /* 0x000fe20000000800 */
[-C--:B------:R-:W-:Y:S01]  /*e1b0*/  FMUL.FTZ R108, R108, R170.reuse ;  /* 0x000000aa6c6c7220 */ /* 0x080fe20000410000 */
[C---:B------:R-:W-:Y:S01]  /*e1c0*/  HMMA.16816.F32 R64, R4.reuse, R18, R64 ;  /* 0x000000120440723c */ /* 0x040fe20000001840 */
[----:B------:R-:W1:Y:S01]  /*e1d0*/  LDSM.16.MT88.4 R16, [R221+0x14000] ;  /* 0x01400000dd10783b */ /* 0x000e620000004200 */
        /* <DEDUP_REMOVED lines=15> */
[C---:B---3--:R-:W-:Y:S01]  /*e2d0*/  HMMA.16816.F32 R76, R4.reuse, R12, R76 ;  /* 0x0000000c044c723c */ /* 0x048fe2000000184c */
[-C--:B------:R-:W-:Y:S01]  /*e2e0*/  FMUL.FTZ R130, R130, R3.reuse ;  /* 0x0000000382827220 */ /* 0x080fe20000410000 */
[-C--:B------:R-:W-:Y:S01]  /*e2f0*/  FMUL.FTZ R131, R131, R3.reuse ;  /* 0x0000000383837220 */ /* 0x080fe20000410000 */
[----:B------:R-:W-:Y:S01]  /*e300*/  FFMA.FTZ R165, R249, R170, R165 ;  /* 0x000000aaf9a57223 */ /* 0x000fe200000100a5 */
[----:B------:R-:W-:Y:S01]  /*e310*/  FFMA.FTZ R3, R248, R3, R32 ;  /* 0x00000003f8037223 */ /* 0x000fe20000010020 */
[----:B------:R-:W3:Y:S01]  /*e320*/  MUFU.EX2 R184, R184 ;  /* 0x000000b800b87308 */ /* 0x000ee20000000800 */
[----:B------:R-:W-:Y:S01]  /*e330*/  HMMA.16816.F32 R80, R4, R14, R80 ;  /* 0x0000000e0450723c */ /* 0x000fe20000001850 */
[----:B------:R-:W5:Y:S01]  /*e340*/  LDSM.16.MT88.4 R12, [R224+0x16000] ;  /* 0x01600000e00c783b */ /* 0x000f620000004200 */
[----:B------:R-:W-:Y:S01]  /*e350*/  FADD.FTZ R165, R35, R165 ;  /* 0x000000a523a57221 */ /* 0x000fe20000010000 */
[----:B------:R-:W-:-:S03]  /*e360*/  FADD.FTZ R3, R2, R3 ;  /* 0x0000000302037221 */ /* 0x000fc60000010000 */
[----:B----4-:R-:W-:Y:S01]  /*e370*/  HMMA.16816.F32 R92, R4, R8, R92 ;  /* 0x00000008045c723c */ /* 0x010fe2000000185c */
[----:B------:R-:W4:Y:S01]  /*e380*/  MUFU.EX2 R186, R186 ;  /* 0x000000ba00ba7308 */ /* 0x000f220000000800 */
[----:B------:R-:W-:Y:S01]  /*e390*/  FADD.FTZ R165, R34, R165 ;  /* 0x000000a522a57221 */ /* 0x000fe20000010000 */
[----:B------:R-:W-:-:S03]  /*e3a0*/  FADD.FTZ R3, R0, R3 ;  /* 0x0000000300037221 */ /* 0x000fc60000010000 */
[C---:B------:R-:W-:Y:S01]  /*e3b0*/  HMMA.16816.F32 R96, R4.reuse, R10, R96 ;  /* 0x0000000a0460723c */ /* 0x040fe20000001860 */
[----:B------:R-:W4:Y:S01]  /*e3c0*/  LDSM.16.MT88.4 R8, [R221+0x16000] ;  /* 0x01600000dd08783b */ /* 0x000f220000004200 */
[----:B------:R-:W-:Y:S01]  /*e3d0*/  FADD.FTZ R165, R33, R165 ;  /* 0x000000a521a57221 */ /* 0x000fe20000010000 */
[----:B------:R-:W-:Y:S01]  /*e3e0*/  MUFU.EX2 R187, R187 ;  /* 0x000000bb00bb7308 */ /* 0x000fe20000000800 */
[----:B------:R-:W-:Y:S01]  /*e3f0*/  FADD.FTZ R3, R164, R3 ;  /* 0x00000003a4037221 */ /* 0x000fe20000010000 */
[----:B------:R-:W-:Y:S01]  /*e400*/  MOV R164, R169 ;  /* 0x000000a900a47202 */ /* 0x000fe20000000f00 */
[----:B-1----:R-:W-:Y:S01]  /*e410*/  HMMA.16816.F32 R84, R4, R16, R84 ;  /* 0x000000100454723c */ /* 0x002fe20000001854 */
[----:B--2---:R-:W-:Y:S01]  /*e420*/  FADD.FTZ R165, R181, R165 ;  /* 0x000000a5b5a57221 */ /* 0x004fe20000010000 */
[----:B---3--:R-:W-:-:S03]  /*e430*/  FADD.FTZ R3, R184, R3 ;  /* 0x00000003b8037221 */ /* 0x008fc60000010000 */
[----:B------:R-:W1:Y:S01]  /*e440*/  MUFU.EX2 R188, R188 ;  /* 0x000000bc00bc7308 */ /* 0x000e620000000800 */
[C---:B------:R-:W-:Y:S01]  /*e450*/  HMMA.16816.F32 R88, R4.reuse, R18, R88 ;  /* 0x000000120458723c */ /* 0x040fe20000001858 */
[----:B------:R-:W2:Y:S06]  /*e460*/  LDSM.16.MT88.4 R16, [R222+0x16000] ;  /* 0x01600000de10783b */ /* 0x000eac0000004200 */
[----:B------:R-:W3:Y:S08]  /*e470*/  MUFU.EX2 R196, R196 ;  /* 0x000000c400c47308 */ /* 0x000ef00000000800 */
[----:B------:R-:W-:Y:S01]  /*e480*/  MUFU.EX2 R195, R195 ;  /* 0x000000c300c37308 */ /* 0x000fe20000000800 */
[C---:B-----5:R-:W-:Y:S06]  /*e490*/  HMMA.16816.F32 R100, R4.reuse, R12, R100 ;  /* 0x0000000c0464723c */ /* 0x060fec0000001864 */
[C---:B------:R-:W-:Y:S01]  /*e4a0*/  HMMA.16816.F32 R104, R4.reuse, R14, R104 ;  /* 0x0000000e0468723c */ /* 0x040fe20000001868 */
[----:B------:R-:W5:Y:S01]  /*e4b0*/  LDSM.16.MT88.4 R12, [R220+0x16000] ;  /* 0x01600000dc0c783b */ /* 0x000f620000004200 */
[----:B------:R-:W-:Y:S04]  /*e4c0*/  MUFU.EX2 R194, R194 ;  /* 0x000000c200c27308 */ /* 0x000fe80000000800 */
[C---:B----4-:R-:W-:Y:S04]  /*e4d0*/  HMMA.16816.F32 R116, R4.reuse, R8, R116 ;  /* 0x000000080474723c */ /* 0x050fe80000001874 */
[----:B------:R-:W-:Y:S02]  /*e4e0*/  MUFU.EX2 R193, R193 ;  /* 0x000000c100c17308 */ /* 0x000fe40000000800 */
[C---:B------:R-:W-:Y:S01]  /*e4f0*/  HMMA.16816.F32 R120, R4.reuse, R10, R120 ;  /* 0x0000000a0478723c */ /* 0x040fe20000001878 */
[----:B------:R-:W4:Y:S05]  /*e500*/  LDSM.16.MT88.4 R8, [R222+0x10800] ;  /* 0x01080000de08783b */ /* 0x000f2a0000004200 */
        /* <DEDUP_REMOVED lines=23> */
[----:B----4-:R-:W-:Y:S01]  /*e680*/  HMMA.16816.F32 R152, R4, R8, R152 ;  /* 0x000000080498723c */ /* 0x010fe20000001898 */
[----:B------:R-:W-:Y:S01]  /*e690*/  MUFU.EX2 R178, R178 ;  /* 0x000000b200b27308 */ /* 0x000fe20000000800 */
[----:B---3--:R-:W-:Y:S01]  /*e6a0*/  FADD.FTZ R185, R196, R185 ;  /* 0x000000b9c4b97221 */ /* 0x008fe20000010000 */
        /* <DEDUP_REMOVED lines=166> */
.L_x_6520:
        /* <DEDUP_REMOVED lines=11> */
[----:B------:R-:W-:Y:S01]  /*f1c0*/  ULDC UR16, c[0x0][0x39c] ;  /* 0x0000e70000107ab9 */ /* 0x000fe20000000800 */
[----:B------:R-:W-:Y:S01]  /*f1d0*/  USHF.R.S32.HI UR19, URZ, 0x1f, UR25 ;  /* 0x0000001f3f137899 */ /* 0x000fe20008011419 */
[----:B------:R-:W-:Y:S01]  /*f1e0*/  ULDC UR4, c[0x0][0x2ec] ;  /* 0x0000bb0000047ab9 */ /* 0x000fe20000000800 */
[----:B------:R-:W-:Y:S01]  /*f1f0*/  ULDC.64 UR8, c[0x0][0x248] ;  /* 0x0000920000087ab9 */ /* 0x000fe20000000a00 */
[----:B------:R-:W-:Y:S01]  /*f200*/  UMOV UR15, UR6 ;  /* 0x00000006000f7c82 */ /* 0x000fe20008000000 */
[----:B------:R-:W-:-:S08]  /*f210*/  UMOV UR14, UR7 ;  /* 0x00000007000e7c82 */ /* 0x000fd00008000000 */
.L_x_6532:
        /* <DEDUP_REMOVED lines=99> */
.L_x_6529:
        /* <DEDUP_REMOVED lines=260> */
[----:B------:R-:W1:Y:S05]  /*10890*/  LDSM.16.M88.4 R196, [R229+0xe000] ;  /* 0x00e00000e5c4783b */ /* 0x000e6a0000000200 */
[C---:B----4-:R-:W-:Y:S06]  /*108a0*/  HMMA.16816.F32 R20, R188.reuse, R164, R20 ;  /* 0x000000a4bc14723c */ /* 0x050fec0000001814 */
[C---:B------:R-:W-:Y:S01]  /*108b0*/  HMMA.16816.F32 R24, R188.reuse, R166, R24 ;  /* 0x000000a6bc18723c */ /* 0x040fe20000001818 */
[----:B------:R-:W4:Y:S05]  /*108c0*/  LDSM.16.M88.4 R164, [R229+0xe800] ;  /* 0x00e80000e5a4783b */ /* 0x000f2a0000000200 */
[C---:B--2---:R-:W-:Y:S06]  /*108d0*/  HMMA.16816.F32 R28, R188.reuse, R172, R28 ;  /* 0x000000acbc1c723c */ /* 0x044fec000000181c */
[----:B------:R-:W-:Y:S01]  /*108e0*/  HMMA.16816.F32 R32, R188, R174, R32 ;  /* 0x000000aebc20723c */ /* 0x000fe20000001820 */
[----:B------:R-:W2:Y:S04]  /*108f0*/  LDSM.16.M88.4 R172, [R229+0xf000] ;  /* 0x00f00000e5ac783b */ /* 0x000ea80000000200 */
[----:B------:R-:W-:Y:S01]  /*10900*/  LDSM.16.M88.4 R188, [R228+0x6000] ;  /* 0x00600000e4bc783b */ /* 0x000fe20000000200 */
[C---:B------:R-:W-:Y:S06]  /*10910*/  HMMA.16816.F32 R4, R176.reuse, R180, R4 ;  /* 0x000000b4b004723c */ /* 0x040fec0000001804 */
[C---:B------:R-:W-:Y:S01]  /*10920*/  HMMA.16816.F32 R8, R176.reuse, R182, R8 ;  /* 0x000000b6b008723c */ /* 0x040fe20000001808 */
[----:B------:R-:W2:Y:S05]  /*10930*/  LDSM.16.M88.4 R180, [R229+0xf800] ;  /* 0x00f80000e5b4783b */ /* 0x000eaa0000000200 */
[C---:B------:R-:W-:Y:S06]  /*10940*/  HMMA.16816.F32 R12, R176.reuse, R200, R12 ;  /* 0x000000c8b00c723c */ /* 0x040fec000000180c */
[C---:B------:R-:W-:Y:S01]  /*10950*/  HMMA.16816.F32 R16, R176.reuse, R202, R16 ;  /* 0x000000cab010723c */ /* 0x040fe20000001810 */
[----:B------:R-:W2:Y:S05]  /*10960*/  LDSM.16.M88.4 R200, [R207] ;  /* 0x00000000cfc8783b */ /* 0x000eaa0000000200 */
[C---:B---3--:R-:W-:Y:S06]  /*10970*/  HMMA.16816.F32 R20, R176.reuse, R168, R20 ;  /* 0x000000a8b014723c */ /* 0x048fec0000001814 */
[C---:B------:R-:W-:Y:S01]  /*10980*/  HMMA.16816.F32 R24, R176.reuse, R170, R24 ;  /* 0x000000aab018723c */ /* 0x040fe20000001818 */
[----:B------:R-:W3:Y:S05]  /*10990*/  LDSM.16.M88.4 R168, [R206] ;  /* 0x00000000cea8783b */ /* 0x000eea0000000200 */
[C---:B-----5:R-:W-:Y:S06]  /*109a0*/  HMMA.16816.F32 R28, R176.reuse, R184, R28 ;  /* 0x000000b8b01c723c */ /* 0x060fec000000181c */
[----:B------:R-:W-:Y:S01]  /*109b0*/  HMMA.16816.F32 R32, R176, R186, R32 ;  /* 0x000000bab020723c */ /* 0x000fe20000001820 */
[----:B------:R-:W5:Y:S04]  /*109c0*/  LDSM.16.M88.4 R176, [R205] ;  /* 0x00000000cdb0783b */ /* 0x000f680000000200 */
[----:B------:R-:W5:Y:S01]  /*109d0*/  LDSM.16.M88.4 R184, [R204] ;  /* 0x00000000ccb8783b */ /* 0x000f620000000200 */
        /* <DEDUP_REMOVED lines=19> */
[C---:B-----5:R-:W-:Y:S06]  /*10b10*/  HMMA.16816.F32 R20, R188.reuse, R176, R20 ;  /* 0x000000b0bc14723c */ /* 0x060fec0000001814 */
[C---:B------:R-:W-:Y:S06]  /*10b20*/  HMMA.16816.F32 R24, R188.reuse, R178, R24 ;  /* 0x000000b2bc18723c */ /* 0x040fec0000001818 */
[C---:B------:R-:W-:Y:S06]  /*10b30*/  HMMA.16816.F32 R28, R188.reuse, R184, R28 ;  /* 0x000000b8bc1c723c */ /* 0x040fec000000181c */
[----:B------:R-:W-:Y:S06]  /*10b40*/  HMMA.16816.F32 R32, R188, R186, R32 ;  /* 0x000000babc20723c */ /* 0x000fec0000001820 */
[C---:B-1----:R-:W-:Y:S06]  /*10b50*/  HMMA.16816.F32 R4, R164.reuse, R196, R4 ;  /* 0x000000c4a404723c */ /* 0x042fec0000001804 */
[C---:B------:R-:W-:Y:S06]  /*10b60*/  HMMA.16816.F32 R8, R164.reuse, R198, R8 ;  /* 0x000000c6a408723c */ /* 0x040fec0000001808 */
[C---:B--2---:R-:W-:Y:S06]  /*10b70*/  HMMA.16816.F32 R12, R164.reuse, R172, R12 ;  /* 0x000000aca40c723c */ /* 0x044fec000000180c */
[C---:B------:R-:W-:Y:S06]  /*10b80*/  HMMA.16816.F32 R16, R164.reuse, R174, R16 ;  /* 0x000000aea410723c */ /* 0x040fec0000001810 */
[C---:B----4-:R-:W-:Y:S06]  /*10b90*/  HMMA.16816.F32 R20, R164.reuse, R180, R20 ;  /* 0x000000b4a414723c */ /* 0x050fec0000001814 */
[C---:B------:R-:W-:Y:S06]  /*10ba0*/  HMMA.16816.F32 R24, R164.reuse, R182, R24 ;  /* 0x000000b6a418723c */ /* 0x040fec0000001818 */
[C---:B------:R-:W-:Y:S06]  /*10bb0*/  HMMA.16816.F32 R28, R164.reuse, R192, R28 ;  /* 0x000000c0a41c723c */ /* 0x040fec000000181c */
[----:B------:R-:W-:Y:S01]  /*10bc0*/  HMMA.16816.F32 R32, R164, R194, R32 ;  /* 0x000000c2a420723c */ /* 0x000fe20000001820 */
[----:B------:R-:W1:Y:S05]  /*10bd0*/  LDSM.16.M88.4 R164, [R216+0x6800] ;  /* 0x00680000d8a4783b */ /* 0x000e6a0000000200 */
[C---:B---3--:R-:W-:Y:S06]  /*10be0*/  HMMA.16816.F32 R4, R168.reuse, R200, R4 ;  /* 0x000000c8a804723c */ /* 0x048fec0000001804 */
[C---:B------:R-:W-:Y:S11]  /*10bf0*/  HMMA.16816.F32 R8, R168.reuse, R202, R8 ;  /* 0x000000caa808723c */ /* 0x040ff60000001808 */
[----:B------:R-:W-:Y:S07]  /*10c00*/  @!UPT UIADD3 URZ, URZ, URZ, URZ ;  /* 0x0000003f3f3ff290 */ /* 0x000fee000fffe03f */
[----:B------:R-:W-:Y:S01]  /*10c10*/  FMUL.FTZ R5, R5, UR16 ;  /* 0x0000001005057c20 */ /* 0x000fe20008410000 */
[----:B------:R-:W-:Y:S01]  /*10c20*/  FMUL.FTZ R6, R6, UR16 ;  /* 0x0000001006067c20 */ /* 0x000fe20008410000 */
[----:B------:R-:W-:Y:S01]  /*10c30*/  FMUL.FTZ R7, R7, UR16 ;  /* 0x0000001007077c20 */ /* 0x000fe20008410000 */
[----:B------:R-:W-:Y:S01]  /*10c40*/  FMUL.FTZ R3, R4, UR16 ;  /* 0x0000001004037c20 */ /* 0x000fe20008410000 */
[----:B------:R-:W2:Y:S02]  /*10c50*/  MUFU.TANH R172, R5 ;  /* 0x0000000500ac7308 */ /* 0x000ea40000002400 */
[----:B------:R-:W-:Y:S01]  /*10c60*/  FMUL.FTZ R8, R8, UR16 ;  /* 0x0000001008087c20 */ /* 0x000fe20008410000 */
[----:B------:R-:W-:Y:S01]  /*10c70*/  FMUL.FTZ R9, R9, UR16 ;  /* 0x0000001009097c20 */ /* 0x000fe20008410000 */
[----:B------:R-:W-:Y:S01]  /*10c80*/  FMUL.FTZ R10, R10, UR16 ;  /* 0x000000100a0a7c20 */ /* 0x000fe20008410000 */
[----:B------:R-:W-:Y:S01]  /*10c90*/  FMUL.FTZ R11, R11, UR16 ;  /* 0x000000100b0b7c20 */ /* 0x000fe20008410000 */
[C---:B-1----:R-:W-:Y:S04]  /*10ca0*/  HMMA.16816.F32 R12, R168.reuse, R164, R12 ;  /* 0x000000a4a80c723c */ /* 0x042fe8000000180c */
[----:B------:R-:W1:Y:S02]  /*10cb0*/  MUFU.TANH R173, R6 ;  /* 0x0000000600ad7308 */ /* 0x000e640000002400 */
[C---:B------:R-:W-:Y:S08]  /*10cc0*/  HMMA.16816.F32 R16, R168.reuse, R166, R16 ;  /* 0x000000a6a810723c */ /* 0x040ff00000001810 */
[----:B------:R3:W4:Y:S03]  /*10cd0*/  MUFU.TANH R164, R7 ;  /* 0x0000000700a47308 */ /* 0x0007260000002400 */
[----:B------:R-:W-:Y:S01]  /*10ce0*/  IMAD.MOV.U32 R166, RZ, RZ, R250 ;  /* 0x000000ffffa67224 */ /* 0x000fe200078e00fa */
[----:B------:R-:W-:Y:S06]  /*10cf0*/  MOV R167, R251 ;  /* 0x000000fb00a77202 */ /* 0x000fec0000000f00 */
[----:B------:R-:W1:Y:S01]  /*10d00*/  MUFU.TANH R165, R8 ;  /* 0x0000000800a57308 */ /* 0x000e620000002400 */
[----:B------:R-:W-:Y:S09]  /*10d10*/  FMUL.FTZ R12, R12, UR16 ;  /* 0x000000100c0c7c20 */ /* 0x000ff20008410000 */
[----:B------:R-:W1:Y:S01]  /*10d20*/  MUFU.TANH R174, R9 ;  /* 0x0000000900ae7308 */ /* 0x000e620000002400 */
[----:B---3--:R-:W3:Y:S01]  /*10d30*/  LDSM.16.M88.4 R4, [R216+0x7000] ;  /* 0x00700000d804783b */ /* 0x008ee20000000200 */
[----:B------:R-:W-:Y:S01]  /*10d40*/  FMUL.FTZ R13, R13, UR16 ;  /* 0x000000100d0d7c20 */ /* 0x000fe20008410000 */
[----:B------:R-:W-:Y:S01]  /*10d50*/  FMUL.FTZ R14, R14, UR16 ;  /* 0x000000100e0e7c20 */ /* 0x000fe20008410000 */
[----:B------:R-:W-:Y:S01]  /*10d60*/  FMUL.FTZ R15, R15, UR16 ;  /* 0x000000100f0f7c20 */ /* 0x000fe20008410000 */
[----:B------:R-:W-:Y:S01]  /*10d70*/  FMUL.FTZ R17, R17, UR16 ;  /* 0x0000001011117c20 */ /* 0x000fe20008410000 */
[----:B------:R-:W-:Y:S04]  /*10d80*/  FMUL.FTZ R16, R16, UR16 ;  /* 0x0000001010107c20 */ /* 0x000fe80008410000 */
[----:B------:R-:W1:Y:S10]  /*10d90*/  MUFU.TANH R175, R10 ;  /* 0x0000000a00af7308 */ /* 0x000e740000002400 */
[----:B------:R5:W1:Y:S10]  /*10da0*/  MUFU.TANH R176, R11 ;  /* 0x0000000b00b07308 */ /* 0x000a740000002400 */
[----:B------:R2:W1:Y:S10]  /*10db0*/  MUFU.TANH R178, R17 ;  /* 0x0000001100b27308 */ /* 0x0004740000002400 */
[----:B------:R4:W1:Y:S01]  /*10dc0*/  MUFU.TANH R177, R16 ;  /* 0x0000001000b17308 */ /* 0x0008620000002400 */
[----:B-----5:R-:W5:Y:S01]  /*10dd0*/  LDSM.16.M88.4 R8, [R216+0x7800] ;  /* 0x00780000d808783b */ /* 0x020f620000000200 */
[----:B------:R-:W-:Y:S08]  /*10de0*/  DEPBAR.LE SB0, 0x0 ;  /* 0x000080000000791a */ /* 0x000ff00000000000 */
[----:B------:R-:W1:Y:S01]  /*10df0*/  MUFU.TANH R3, R3 ;  /* 0x0000000300037308 */ /* 0x000e620000002400 */
[----:B------:R-:W-:Y:S01]  /*10e00*/  BAR.SYNC.DEFER_BLOCKING 0x0 ;  /* 0x0000000000007b1d */ /* 0x000fe20000010000 */
[C---:B---3--:R-:W-:Y:S05]  /*10e10*/  HMMA.16816.F32 R20, R168.reuse, R4, R20 ;  /* 0x00000004a814723c */ /* 0x048fea0000001814 */
[----:B--2---:R-:W-:Y:S03]  /*10e20*/  FMUL.FTZ R17, R19, UR16 ;  /* 0x0000001013117c20 */ /* 0x004fe60008410000 */
[----:B------:R-:W2:Y:S01]  /*10e30*/  MUFU.TANH R12, R12 ;  /* 0x0000000c000c7308 */ /* 0x000ea20000002400 */
[C---:B------:R-:W-:Y:S03]  /*10e40*/  HMMA.16816.F32 R24, R168.reuse, R6, R24 ;  /* 0x00000006a818723c */ /* 0x040fe60000001818 */
[----:B----4-:R-:W-:Y:S06]  /*10e50*/  FMUL.FTZ R16, R18, UR16 ;  /* 0x0000001012107c20 */ /* 0x010fec0008410000 */
[----:B------:R-:W3:Y:S10]  /*10e60*/  MUFU.TANH R13, R13 ;  /* 0x0000000d000d7308 */ /* 0x000ef40000002400 */
[----:B------:R-:W4:Y:S01]  /*10e70*/  MUFU.TANH R14, R14 ;  /* 0x0000000e000e7308 */ /* 0x000f220000002400 */
[----:B------:R-:W-:Y:S01]  /*10e80*/  FMUL.FTZ R19, R21, UR16 ;  /* 0x0000001015137c20 */ /* 0x000fe20008410000 */
[----:B------:R-:W-:Y:S01]  /*10e90*/  FMUL.FTZ R18, R20, UR16 ;  /* 0x0000001014127c20 */ /* 0x000fe20008410000 */
[----:B------:R-:W-:Y:S01]  /*10ea0*/  FMUL.FTZ R6, R22, UR16 ;  /* 0x0000001016067c20 */ /* 0x000fe20008410000 */
[----:B------:R-:W-:Y:S06]  /*10eb0*/  FMUL.FTZ R7, R23, UR16 ;  /* 0x0000001017077c20 */ /* 0x000fec0008410000 */
[----:B------:R-:W1:Y:S01]  /*10ec0*/  MUFU.TANH R15, R15 ;  /* 0x0000000f000f7308 */ /* 0x000e620000002400 */
[C---:B-----5:R-:W-:Y:S03]  /*10ed0*/  HMMA.16816.F32 R28, R168.reuse, R8, R28 ;  /* 0x00000008a81c723c */ /* 0x060fe6000000181c */
[----:B------:R-:W-:Y:S01]  /*10ee0*/  FMUL.FTZ R21, R25, UR16 ;  /* 0x0000001019157c20 */ /* 0x000fe20008410000 */
[----:B------:R-:W-:Y:S02]  /*10ef0*/  FMUL.FTZ R20, R24, UR16 ;  /* 0x0000001018147c20 */ /* 0x000fe40008410000 */
[----:B------:R-:W-:Y:S03]  /*10f00*/  HMMA.16816.F32 R32, R168, R10, R32 ;  /* 0x0000000aa820723c */ /* 0x000fe60000001820 */
[----:B------:R-:W1:Y:S02]  /*10f10*/  MUFU.TANH R16, R16 ;  /* 0x0000001000107308 */ /* 0x000e640000002400 */
[----:B------:R-:W-:Y:S01]  /*10f20*/  FMUL.FTZ R8, R27, UR16 ;  /* 0x000000101b087c20 */ /* 0x000fe20008410000 */
[----:B------:R-:W-:Y:S07]  /*10f30*/  FMUL.FTZ R9, R26, UR16 ;  /* 0x000000101a097c20 */ /* 0x000fee0008410000 */
        /* <DEDUP_REMOVED lines=9> */
[----:B------:R-:W-:Y:S08]  /*10fd0*/  FMUL.FTZ R10, R35, UR16 ;  /* 0x00000010230a7c20 */ /* 0x000ff00008410000 */
        /* <DEDUP_REMOVED lines=32> */
[----:B------:R-:W2:Y:S10]  /*111e0*/  I2F.RP R4, UR14 ;  /* 0x0000000e00047d06 */ /* 0x000eb40008209400 */
[----:B--2---:R-:W2:Y:S02]  /*111f0*/  MUFU.RCP R4, R4 ;  /* 0x0000000400047308 */ /* 0x004ea40000001000 */
[----:B--2---:R-:W-:Y:S08]  /*11200*/  VIADD R4, R4, 0xffffffe ;  /* 0x0ffffffe04047836 */ /* 0x004ff00000000000 */
[----:B------:R-:W2:Y:S02]  /*11210*/  F2I.FTZ.U32.TRUNC.NTZ R4, R4 ;  /* 0x0000000400047305 */ /* 0x000ea4000021f000 */
[----:B--2---:R-:W-:Y:S01]  /*11220*/  R2UR UR39, R4 ;  /* 0x00000000042772ca */ /* 0x004fe200000e0000 */
        /* <DEDUP_REMOVED lines=11> */
[----:B------:R-:W-:Y:S03]  /*112e0*/  UMOV UR37, UR41 ;  /* 0x0000002900257c82 */ /* 0x000fe60008000000 */
[----:B------:R-:W-:Y:S02]  /*112f0*/  UIMAD UR35, UR14, UR34, UR35 ;  /* 0x000000220e2372a4 */ /* 0x000fe4000f8e0223 */
        /* <DEDUP_REMOVED lines=8> */
[----:B------:R-:W-:Y:S02]  /*11380*/  UISETP.NE.AND UP2, UPT, UR18, URZ, UPT ;  /* 0x0000003f1200728c */ /* 0x000fe4000bf45270 */
[----:B------:R-:W-:Y:S02]  /*11390*/  UISETP.GE.U32.AND UP3, UPT, UR33, UR14, UPT ;  /* 0x0000000e2100728c */ /* 0x000fe4000bf66070 */
[----:B------:R-:W-:Y:S02]  /*113a0*/  ULOP3.LUT UR14, URZ, UR18, URZ, 0x33, !UPT ;  /* 0x000000123f0e7292 */ /* 0x000fe4000f8e333f */
[----:B------:R-:W-:Y:S02]  /*113b0*/  @!UP0 UIADD3 UR37, UR37, 0x1, URZ ;  /* 0x0000000125258890 */ /* 0x000fe4000fffe03f */
[----:B------:R-:W-:Y:S02]  /*113c0*/  @UP4 UIADD3 UR39, UR39, 0x1, URZ ;  /* 0x0000000127274890 */ /* 0x000fe4000fffe03f */
[----:B------:R-:W-:Y:S02]  /*113d0*/  UISETP.GE.AND UP0, UPT, UR36, URZ, UPT ;  /* 0x0000003f2400728c */ /* 0x000fe4000bf06270 */
[----:B------:R-:W-:Y:S02]  /*113e0*/  @!UP1 UIADD3 UR39, -UR39, URZ, URZ ;  /* 0x0000003f27279290 */ /* 0x000fe4000fffe13f */
[----:B------:R-:W-:Y:S02]  /*113f0*/  @UP3 UIADD3 UR37, UR37, 0x1, URZ ;  /* 0x0000000125253890 */ /* 0x000fe4000fffe03f */
[----:B------:R-:W-:Y:S05]  /*11400*/  USEL UR39, UR14, UR39, !UP2 ;  /* 0x000000270e277287 */ /* 0x000fea000d000000 */
[----:B------:R-:W-:Y:S01]  /*11410*/  @!UP0 UIADD3 UR37, -UR37, URZ, URZ ;  /* 0x0000003f25258290 */ /* 0x000fe2000fffe13f */
[----:B------:R-:W-:Y:S01]  /*11420*/  IMAD.U32 R4, RZ, RZ, UR39 ;  /* 0x00000027ff047e24 */ /* 0x000fe2000f8e00ff */
[----:B------:R-:W-:Y:S02]  /*11430*/  MOV R5, UR39 ;  /* 0x0000002700057c02 */ /* 0x000fe40008000f00 */
[----:B------:R-:W-:Y:S02]  /*11440*/  USEL UR14, UR14, UR37, !UP2 ;  /* 0x000000250e0e7287 */ /* 0x000fe4000d000000 */
[----:B------:R-:W-:Y:S04]  /*11450*/  LEA R32, P0, R5, UR20, 0x2 ;  /* 0x0000001405207c11 */ /* 0x000fe8000f8010ff */
        /* <DEDUP_REMOVED lines=8> */
[----:B------:R-:W-:Y:S02]  /*114e0*/  R2UR UR35, R35 ;  /* 0x00000000232372ca */ /* 0x000fe400000e0000 */
[----:B------:R-:W-:Y:S01]  /*114f0*/  MOV R22, UR32 ;  /* 0x0000002000167c02 */ /* 0x000fe20008000f00 */
[----:B------:R-:W-:Y:S01]  /*11500*/  IMAD.U32 R23, RZ, RZ, UR33 ;  /* 0x00000021ff177e24 */ /* 0x000fe2000f8e00ff */
[----:B------:R-:W-:Y:S04]  /*11510*/  UIADD3 UR32, UR39, -UR14, URZ ;  /* 0x8000000e27207290 */ /* 0x000fe8000fffe03f */
[----:B------:R-:W2:Y:S01]  /*11520*/  LDG.E R22, desc[UR26][R22.64] ;  /* 0x0000001a16167981 */ /* 0x000ea2000c1e1900 */
[----:B------:R-:W-:Y:S02]  /*11530*/  UIMAD UR32, UR32, UR18, -0x40 ;  /* 0xffffffc0202074a4 */ /* 0x000fe4000f8e0212 */
[----:B------:R-:W-:Y:S02]  /*11540*/  IMAD.U32 R4, RZ, RZ, UR34 ;  /* 0x00000022ff047e24 */ /* 0x000fe4000f8e00ff */
[----:B------:R-:W-:Y:S01]  /*11550*/  IMAD.U32 R5, RZ, RZ, UR35 ;  /* 0x00000023ff057e24 */ /* 0x000fe2000f8e00ff */
[----:B------:R-:W-:Y:S02]  /*11560*/  USHF.R.S32.HI UR15, URZ, 0x1f, UR32 ;  /* 0x0000001f3f0f7899 */ /* 0x000fe40008011420 */
        /* <DEDUP_REMOVED lines=9> */
[----:B------:R3:W2:Y:S02]  /*11600*/  LDG.E R23, desc[UR26][R4.64] ;  /* 0x0000001a04177981 */ /* 0x0006a4000c1e1900 */
[----:B---3--:R-:W3:Y:S01]  /*11610*/  LDC.64 R4, c[0x0][0x230] ;  /* 0x00008c00ff047b82 */ /* 0x008ee20000000a00 */
[----:B--2---:R-:W-:Y:S04]  /*11620*/  IADD3 R23, -R22, R23, RZ ;  /* 0x0000001716177210 */ /* 0x004fe80007ffe1ff */
[----:B------:R-:W-:Y:S01]  /*11630*/  SHF.R.S32.HI R22, RZ, 0x1f, R23 ;  /* 0x0000001fff167819 */ /* 0x000fe20000011417 */
[CC--:B---3--:R-:W-:Y:S04]  /*11640*/  IMAD.WIDE.U32 R32, R23.reuse, R4.reuse, R32 ;  /* 0x0000000417207225 */ /* 0x0c8fe800078e0020 */
[----:B------:R-:W-:Y:S01]  /*11650*/  IMAD R22, R22, R4, RZ ;  /* 0x0000000416167224 */ /* 0x000fe200078e02ff */
[----:B------:R-:W-:Y:S03]  /*11660*/  MOV R24, R32 ;  /* 0x0000002000187202 */ /* 0x000fe60000000f00 */
[----:B------:R-:W-:Y:S04]  /*11670*/  IMAD R22, R23, R5, R22 ;  /* 0x0000000517167224 */ /* 0x000fe800078e0216 */
[----:B------:R-:W-:Y:S07]  /*11680*/  IMAD.IADD R4, R33, 0x1, R22 ;  /* 0x0000000121047824 */ /* 0x000fee00078e0216 */
.L_x_6531:
        /* <DEDUP_REMOVED lines=117> */
.L_x_6530:
[----:B------:R-:W-:Y:S01]  /*11de0*/  MOV R4, UR11 ;  /* 0x0000000b00047c02 */ /* 0x000fe20008000f00 */
[----:B------:R-:W-:Y:S01]  /*11df0*/  STL [R1], R166 ;  /* 0x000000a601007387 */ /* 0x000fe20000100800 */
[----:B------:R-:W-:Y:S01]  /*11e00*/  UISETP.GT.AND UP0, UPT, UR11, UR10, UPT ;  /* 0x0000000a0b00728c */ /* 0x000fe2000bf04270 */
[----:B------:R-:W-:Y:S02]  /*11e10*/  UMOV UR15, UR29 ;  /* 0x0000001d000f7c82 */ /* 0x000fe40008000000 */
[----:B------:R-:W-:Y:S01]  /*11e20*/  IMAD R4, R4, 0x40, R243 ;  /* 0x0000004004047824 */ /* 0x000fe200078e02f3 */
[----:B------:R-:W-:Y:S03]  /*11e30*/  UMOV UR14, UR28 ;  /* 0x0000001c000e7c82 */ /* 0x000fe60008000000 */
[----:B------:R-:W-:Y:S01]  /*11e40*/  VIADD R23, R4, 0x8 ;  /* 0x0000000804177836 */ /* 0x000fe20000000000 */
[----:B------:R-:W-:Y:S01]  /*11e50*/  IADD3 R5, R242, -R4, RZ ;  /* 0x80000004f2057210 */ /* 0x000fe20007ffe0ff */
[C---:B------:R-:W-:Y:S01]  /*11e60*/  VIADD R31, R4.reuse, 0x10 ;  /* 0x00000010041f7836 */ /* 0x040fe20000000000 */
[----:B------:R-:W-:Y:S01]  /*11e70*/  IADD3 R22, R4, 0x1, RZ ;  /* 0x0000000104167810 */ /* 0x000fe20007ffe0ff */
[----:B------:R-:W-:Y:S01]  /*11e80*/  IMAD.IADD R26, R242, 0x1, -R23 ;  /* 0x00000001f21a7824 */ /* 0x000fe200078e0a17 */
[----:B------:R-:W-:Y:S01]  /*11e90*/  IABS R5, R5 ;  /* 0x0000000500057213 */ /* 0x000fe20000000000 */
[----:B--2---:R-:W-:Y:S01]  /*11ea0*/  IMAD.IADD R32, R239, 0x1, -R4 ;  /* 0x00000001ef207824 */ /* 0x004fe200078e0a04 */
[C---:B------:R-:W-:Y:S01]  /*11eb0*/  IADD3 R35, R4.reuse, 0x9, RZ ;  /* 0x0000000904237810 */ /* 0x040fe20007ffe0ff */
[----:B------:R-:W-:Y:S01]  /*11ec0*/  VIADD R34, R4, 0x18 ;  /* 0x0000001804227836 */ /* 0x000fe20000000000 */
[----:B------:R-:W-:Y:S02]  /*11ed0*/  I2FP.F32.S32 R5, R5 ;  /* 0x0000000500057245 */ /* 0x000fe40000201400 */
[C---:B-1----:R-:W-:Y:S02]  /*11ee0*/  IADD3 R28, R242.reuse, -R22, RZ ;  /* 0x80000016f21c7210 */ /* 0x042fe40007ffe0ff */
[----:B------:R-:W-:Y:S01]  /*11ef0*/  IABS R26, R26 ;  /* 0x0000001a001a7213 */ /* 0x000fe20000000000 */
[----:B------:R-:W-:Y:S01]  /*11f00*/  FFMA.FTZ R3, R5, -UR23, R3 ;  /* 0x8000001705037c23 */ /* 0x000fe20008010003 */
[C---:B------:R-:W-:Y:S01]  /*11f10*/  IMAD.IADD R5, R242.reuse, 0x1, -R31 ;  /* 0x00000001f2057824 */ /* 0x040fe200078e0a1f */
[----:B------:R-:W-:Y:S02]  /*11f20*/  IADD3 R24, R242, -R35, RZ ;  /* 0x80000023f2187210 */ /* 0x000fe40007ffe0ff */
[----:B------:R-:W-:Y:S02]  /*11f30*/  IABS R28, R28 ;  /* 0x0000001c001c7213 */ /* 0x000fe40000000000 */
[----:B------:R-:W-:Y:S02]  /*11f40*/  IABS R5, R5 ;  /* 0x0000000500057213 */ /* 0x000fe40000000000 */
[----:B------:R-:W-:Y:S02]  /*11f50*/  I2FP.F32.S32 R26, R26 ;  /* 0x0000001a001a7245 */ /* 0x000fe40000201400 */
[----:B------:R-:W-:Y:S02]  /*11f60*/  I2FP.F32.S32 R5, R5 ;  /* 0x0000000500057245 */ /* 0x000fe40000201400 */
[----:B------:R-:W-:Y:S01]  /*11f70*/  I2FP.F32.S32 R28, R28 ;  /* 0x0000001c001c7245 */ /* 0x000fe20000201400 */
[----:B------:R-:W-:Y:S01]  /*11f80*/  FFMA.FTZ R165, R26, -UR23, R165 ;  /* 0x800000171aa57c23 */ /* 0x000fe200080100a5 */
[----:B------:R-:W-:Y:S01]  /*11f90*/  IABS R24, R24 ;  /* 0x0000001800187213 */ /* 0x000fe20000000000 */
[----:B------:R-:W-:Y:S01]  /*11fa0*/  FFMA.FTZ R12, R5, -UR23, R12 ;  /* 0x80000017050c7c23 */ /* 0x000fe2000801000c */
[-C--:B------:R-:W-:Y:S01]  /*11fb0*/  ISETP.GE.AND P3, PT, R22, R241.reuse, PT ;  /* 0x000000f11600720c */ /* 0x080fe20003f66270 */
[----:B------:R-:W-:Y:S01]  /*11fc0*/  FFMA.FTZ R172, R28, -UR23, R172 ;  /* 0x800000171cac7c23 */ /* 0x000fe200080100ac */
[----:B------:R-:W-:Y:S01]  /*11fd0*/  ISETP.GE.AND P6, PT, R22, R238, PT ;  /* 0x000000ee1600720c */ /* 0x000fe20003fc6270 */
[----:B------:R-:W-:Y:S01]  /*11fe0*/  IMAD.IADD R26, R239, 0x1, -R22 ;  /* 0x00000001ef1a7824 */ /* 0x000fe200078e0a16 */
[----:B------:R-:W-:Y:S02]  /*11ff0*/  IADD3 R170, R4, 0x11, RZ ;  /* 0x0000001104aa7810 */ /* 0x000fe40007ffe0ff */
[----:B------:R-:W-:Y:S02]  /*12000*/  I2FP.F32.S32 R24, R24 ;  /* 0x0000001800187245 */ /* 0x000fe40000201400 */
[----:B------:R-:W-:Y:S02]  /*12010*/  ISETP.GE.OR P3, PT, R22, R240, !P3 ;  /* 0x000000f01600720c */ /* 0x000fe40005f66670 */
[----:B------:R-:W-:Y:S01]  /*12020*/  IADD3 R5, R4, 0x19, RZ ;  /* 0x0000001904057810 */ /* 0x000fe20007ffe0ff */
[----:B------:R-:W-:Y:S01]  /*12030*/  FFMA.FTZ R174, R24, -UR23, R174 ;  /* 0x8000001718ae7c23 */ /* 0x000fe200080100ae */
[----:B------:R-:W-:Y:S02]  /*12040*/  ISETP.GE.AND P5, PT, R23, R241, PT ;  /* 0x000000f11700720c */ /* 0x000fe40003fa6270 */
[-C--:B------:R-:W-:Y:S01]  /*12050*/  ISETP.GE.OR P6, PT, R22, R235.reuse, !P6 ;  /* 0x000000eb1600720c */ /* 0x080fe200077c6670 */
[----:B------:R-:W-:Y:S01]  /*12060*/  IMAD.IADD R22, R239, 0x1, -R23 ;  /* 0x00000001ef167824 */ /* 0x000fe200078e0a17 */
[C---:B------:R-:W-:Y:S02]  /*12070*/  ISETP.GE.AND P1, PT, R23.reuse, R238, PT ;  /* 0x000000ee1700720c */ /* 0x040fe40003f26270 */
[C---:B------:R-:W-:Y:S02]  /*12080*/  IADD3 R28, R242.reuse, -R170, RZ ;  /* 0x800000aaf21c7210 */ /* 0x040fe40007ffe0ff */
[----:B------:R-:W-:Y:S02]  /*12090*/  IABS R32, R32 ;  /* 0x0000002000207213 */ /* 0x000fe40000000000 */
[C---:B------:R-:W-:Y:S02]  /*120a0*/  ISETP.GE.OR P5, PT, R23.reuse, R240, !P5 ;  /* 0x000000f01700720c */ /* 0x040fe40006fa6670 */
[----:B------:R-:W-:Y:S01]  /*120b0*/  ISETP.GE.OR P1, PT, R23, R235, !P1 ;  /* 0x000000eb1700720c */ /* 0x000fe20004f26670 */
[C---:B------:R-:W-:Y:S01]  /*120c0*/  IMAD.IADD R23, R242.reuse, 0x1, -R5 ;  /* 0x00000001f2177824 */ /* 0x040fe200078e0a05 */
[----:B------:R-:W-:Y:S02]  /*120d0*/  IADD3 R24, R242, -R34, RZ ;  /* 0x80000022f2187210 */ /* 0x000fe40007ffe0ff */
[----:B------:R-:W-:Y:S02]  /*120e0*/  IABS R28, R28 ;  /* 0x0000001c001c7213 */ /* 0x000fe40000000000 */
[----:B------:R-:W-:Y:S02]  /*120f0*/  I2FP.F32.S32 R32, R32 ;  /* 0x0000002000207245 */ /* 0x000fe40000201400 */
[----:B------:R-:W-:Y:S02]  /*12100*/  IABS R26, R26 ;  /* 0x0000001a001a7213 */ /* 0x000fe40000000000 */
[----:B------:R-:W-:Y:S01]  /*12110*/  IABS R22, R22 ;  /* 0x0000001600167213 */ /* 0x000fe20000000000 */
[----:B------:R-:W-:Y:S01]  /*12120*/  FFMA.FTZ R173, R32, -UR23, R173 ;  /* 0x8000001720ad7c23 */ /* 0x000fe200080100ad */
[C---:B------:R-:W-:Y:S01]  /*12130*/  ISETP.GE.AND P0, PT, R4.reuse, R241, PT ;  /* 0x000000f10400720c */ /* 0x040fe20003f06270 */
[C---:B------:R-:W-:Y:S01]  /*12140*/  VIADD R32, R4.reuse, 0x21 ;  /* 0x0000002104207836 */ /* 0x040fe20000000000 */
[----:B------:R-:W-:Y:S02]  /*12150*/  ISETP.GE.AND P2, PT, R4, R238, PT ;  /* 0x000000ee0400720c */ /* 0x000fe40003f46270 */
[----:B------:R-:W-:Y:S02]  /*12160*/  IABS R24, R24 ;  /* 0x0000001800187213 */ /* 0x000fe40000000000 */
[----:B------:R-:W-:Y:S02]  /*12170*/  I2FP.F32.S32 R28, R28 ;  /* 0x0000001c001c7245 */ /* 0x000fe40000201400 */
[----:B------:R-:W-:Y:S02]  /*12180*/  I2FP.F32.S32 R26, R26 ;  /* 0x0000001a001a7245 */ /* 0x000fe40000201400 */
[----:B------:R-:W-:Y:S01]  /*12190*/  I2FP.F32.S32 R22, R22 ;  /* 0x0000001600167245 */ /* 0x000fe20000201400 */
[----:B------:R-:W-:Y:S01]  /*121a0*/  FFMA.FTZ R13, R28, -UR23, R13 ;  /* 0x800000171c0d7c23 */ /* 0x000fe2000801000d */
[----:B------:R-:W-:Y:S01]  /*121b0*/  IABS R23, R23 ;  /* 0x0000001700177213 */ /* 0x000fe20000000000 */
[----:B------:R-:W-:Y:S01]  /*121c0*/  FFMA.FTZ R164, R26, -UR23, R164 ;  /* 0x800000171aa47c23 */ /* 0x000fe200080100a4 */
[----:B------:R-:W-:Y:S01]  /*121d0*/  ISETP.GE.OR P0, PT, R4, R240, !P0 ;  /* 0x000000f00400720c */ /* 0x000fe20004706670 */
[----:B------:R-:W-:Y:S01]  /*121e0*/  FFMA.FTZ R175, R22, -UR23, R175 ;  /* 0x8000001716af7c23 */ /* 0x000fe200080100af */
[----:B------:R-:W-:Y:S02]  /*121f0*/  ISETP.GE.OR P2, PT, R4, R235, !P2 ;  /* 0x000000eb0400720c */ /* 0x000fe40005746670 */
[----:B------:R-:W-:Y:S02]  /*12200*/  ISETP.GE.AND P4, PT, R35, R241, PT ;  /* 0x000000f12300720c */ /* 0x000fe40003f86270 */
[----:B------:R-:W-:Y:S02]  /*12210*/  I2FP.F32.S32 R24, R24 ;  /* 0x0000001800187245 */ /* 0x000fe40000201400 */
[----:B------:R-:W-:Y:S02]  /*12220*/  I2FP.F32.S32 R23, R23 ;  /* 0x0000001700177245 */ /* 0x000fe40000201400 */
[----:B------:R-:W-:Y:S01]  /*12230*/  FSEL R28, R3, -INF , !P0 ;  /* 0xff800000031c7808 */ /* 0x000fe20004000000 */
[----:B------:R-:W-:Y:S01]  /*12240*/  FFMA.FTZ R177, R24, -UR23, R177 ;  /* 0x8000001718b17c23 */ /* 0x000fe200080100b1 */
[----:B------:R-:W-:Y:S01]  /*12250*/  FSEL R26, R172, -INF , !P3 ;  /* 0xff800000ac1a7808 */ /* 0x000fe20005800000 */
[----:B------:R-:W-:Y:S01]  /*12260*/  FFMA.FTZ R178, R23, -UR23, R178 ;  /* 0x8000001717b27c23 */ /* 0x000fe200080100b2 */
[----:B------:R-:W-:Y:S01]  /*12270*/  FSEL R22, R173, -INF , !P2 ;  /* 0xff800000ad167808 */ /* 0x000fe20005000000 */
[----:B------:R-:W-:Y:S01]  /*12280*/  IMAD.IADD R3, R239, 0x1, -R170 ;  /* 0x00000001ef037824 */ /* 0x000fe200078e0aaa */
[C---:B------:R-:W-:Y:S02]  /*12290*/  ISETP.GE.OR P4, PT, R35.reuse, R240, !P4 ;  /* 0x000000f02300720c */ /* 0x040fe40006786670 */
[-C--:B------:R-:W-:Y:S02]  /*122a0*/  ISETP.GE.AND P0, PT, R35, R238.reuse, PT ;  /* 0x000000ee2300720c */ /* 0x080fe40003f06270 */
[C---:B------:R-:W-:Y:S02]  /*122b0*/  ISETP.GE.AND P2, PT, R31.reuse, R241, PT ;  /* 0x000000f11f00720c */ /* 0x040fe40003f46270 */
[----:B------:R-:W-:Y:S02]  /*122c0*/  ISETP.GE.AND P3, PT, R31, R238, PT ;  /* 0x000000ee1f00720c */ /* 0x000fe40003f66270 */
[----:B------:R-:W-:Y:S02]  /*122d0*/  FSEL R24, R165, -INF , !P5 ;  /* 0xff800000a5187808 */ /* 0x000fe40006800000 */
[----:B------:R-:W-:Y:S02]  /*122e0*/  IADD3 R33, R4, 0x20, RZ ;  /* 0x0000002004217810 */ /* 0x000fe40007ffe0ff */
[----:B------:R-:W-:Y:S02]  /*122f0*/  FSEL R23, R174, -INF , !P4 ;  /* 0xff800000ae177808 */ /* 0x000fe40006000000 */
[----:B------:R-:W-:Y:S02]  /*12300*/  ISETP.GE.OR P0, PT, R35, R235, !P0 ;  /* 0x000000eb2300720c */ /* 0x000fe40004706670 */
[C---:B------:R-:W-:Y:S01]  /*12310*/  IADD3 R165, R239.reuse, -R35, RZ ;  /* 0x80000023efa57210 */ /* 0x040fe20007ffe0ff */
[----:B------:R-:W-:Y:S01]  /*12320*/  IMAD.IADD R35, R239, 0x1, -R31 ;  /* 0x00000001ef237824 */ /* 0x000fe200078e0a1f */
[C---:B------:R-:W-:Y:S02]  /*12330*/  ISETP.GE.OR P2, PT, R31.reuse, R240, !P2 ;  /* 0x000000f01f00720c */ /* 0x040fe40005746670 */
[----:B------:R-:W-:Y:S02]  /*12340*/  ISETP.GE.OR P3, PT, R31, R235, !P3 ;  /* 0x000000eb1f00720c */ /* 0x000fe40005f66670 */
[C---:B------:R-:W-:Y:S02]  /*12350*/  ISETP.GE.AND P5, PT, R170.reuse, R241, PT ;  /* 0x000000f1aa00720c */ /* 0x040fe40003fa6270 */
[----:B------:R-:W-:Y:S02]  /*12360*/  ISETP.GE.AND P4, PT, R170, R238, PT ;  /* 0x000000eeaa00720c */ /* 0x000fe40003f86270 */
[C---:B------:R-:W-:Y:S02]  /*12370*/  IADD3 R31, R242.reuse, -R32, RZ ;  /* 0x80000020f21f7210 */ /* 0x040fe40007ffe0ff */
[----:B------:R-:W-:Y:S02]  /*12380*/  IADD3 R171, R242, -R33, RZ ;  /* 0x80000021f2ab7210 */ /* 0x000fe40007ffe0ff */
[C---:B------:R-:W-:Y:S02]  /*12390*/  ISETP.GE.OR P5, PT, R170.reuse, R240, !P5 ;  /* 0x000000f0aa00720c */ /* 0x040fe40006fa6670 */
[----:B------:R-:W-:Y:S02]  /*123a0*/  ISETP.GE.OR P4, PT, R170, R235, !P4 ;  /* 0x000000ebaa00720c */ /* 0x000fe40006786670 */
[----:B------:R-:W-:Y:S02]  /*123b0*/  IABS R170, R165 ;  /* 0x000000a500aa7213 */ /* 0x000fe40000000000 */
[----:B------:R-:W-:Y:S02]  /*123c0*/  IABS R31, R31 ;  /* 0x0000001f001f7213 */ /* 0x000fe40000000000 */
[----:B------:R-:W-:Y:S02]  /*123d0*/  IABS R165, R171 ;  /* 0x000000ab00a57213 */ /* 0x000fe40000000000 */
[----:B------:R-:W-:Y:S02]  /*123e0*/  I2FP.F32.S32 R31, R31 ;  /* 0x0000001f001f7245 */ /* 0x000fe40000201400 */
[----:B------:R-:W-:Y:S02]  /*123f0*/  IABS R35, R35 ;  /* 0x0000002300237213 */ /* 0x000fe40000000000 */
[----:B------:R-:W-:Y:S01]  /*12400*/  I2FP.F32.S32 R165, R165 ;  /* 0x000000a500a57245 */ /* 0x000fe20000201400 */
[----:B------:R-:W-:Y:S01]  /*12410*/  FFMA.FTZ R19, R31, -UR23, R19 ;  /* 0x800000171f137c23 */ /* 0x000fe20008010013 */
[----:B------:R-:W-:Y:S02]  /*12420*/  I2FP.F32.S32 R35, R35 ;  /* 0x0000002300237245 */ /* 0x000fe40000201400 */
[----:B------:R-:W-:Y:S01]  /*12430*/  FSEL R197, R12, -INF , !P2 ;  /* 0xff8000000cc57808 */ /* 0x000fe20005000000 */
[----:B------:R-:W-:Y:S01]  /*12440*/  FFMA.FTZ R18, R165, -UR23, R18 ;  /* 0x80000017a5127c23 */ /* 0x000fe20008010012 */
[----:B------:R-:W-:Y:S01]  /*12450*/  FSEL R196, R13, -INF , !P5 ;  /* 0xff8000000dc47808 */ /* 0x000fe20006800000 */
[C---:B------:R-:W-:Y:S01]  /*12460*/  VIADD R165, R4.reuse, 0x28 ;  /* 0x0000002804a57836 */ /* 0x040fe20000000000 */
[----:B------:R-:W-:Y:S01]  /*12470*/  IADD3 R31, R4, 0x29, RZ ;  /* 0x00000029041f7810 */ /* 0x000fe20007ffe0ff */
[----:B------:R-:W-:Y:S01]  /*12480*/  FFMA.FTZ R14, R35, -UR23, R14 ;  /* 0x80000017230e7c23 */ /* 0x000fe2000801000e */
[C---:B------:R-:W-:Y:S02]  /*12490*/  ISETP.GE.AND P2, PT, R34.reuse, R241, PT ;  /* 0x000000f12200720c */ /* 0x040fe40003f46270 */
[----:B------:R-:W-:Y:S02]  /*124a0*/  ISETP.GE.AND P5, PT, R34, R238, PT ;  /* 0x000000ee2200720c */ /* 0x000fe40003fa6270 */
[----:B------:R-:W-:Y:S02]  /*124b0*/  IABS R3, R3 ;  /* 0x0000000300037213 */ /* 0x000fe40000000000 */
[----:B------:R-:W-:Y:S01]  /*124c0*/  FSEL R12, R164, -INF , !P6 ;  /* 0xff800000a40c7808 */ /* 0x000fe20007000000 */
[----:B------:R-:W-:Y:S01]  /*124d0*/  IMAD.IADD R164, R242, 0x1, -R165 ;  /* 0x00000001f2a47824 */ /* 0x000fe200078e0aa5 */
[C---:B------:R-:W-:Y:S02]  /*124e0*/  ISETP.GE.OR P2, PT, R34.reuse, R240, !P2 ;  /* 0x000000f02200720c */ /* 0x040fe40005746670 */
[----:B------:R-:W-:Y:S02]  /*124f0*/  ISETP.GE.OR P5, PT, R34, R235, !P5 ;  /* 0x000000eb2200720c */ /* 0x000fe40006fa6670 */
[----:B------:R-:W-:Y:S01]  /*12500*/  IADD3 R35, R239, -R34, RZ ;  /* 0x80000022ef237210 */ /* 0x000fe20007ffe0ff */
[----:B------:R-:W-:Y:S01]  /*12510*/  IMAD.IADD R34, R242, 0x1, -R31 ;  /* 0x00000001f2227824 */ /* 0x000fe200078e0a1f */
[----:B------:R-:W-:Y:S02]  /*12520*/  I2FP.F32.S32 R3, R3 ;  /* 0x0000000300037245 */ /* 0x000fe40000201400 */
[----:B------:R-:W-:Y:S02]  /*12530*/  FSEL R198, R177, -INF , !P2 ;  /* 0xff800000b1c67808 */ /* 0x000fe40005000000 */
[----:B------:R-:W-:Y:S01]  /*12540*/  IABS R34, R34 ;  /* 0x0000002200227213 */ /* 0x000fe20000000000 */
[----:B------:R-:W-:Y:S01]  /*12550*/  FFMA.FTZ R15, R3, -UR23, R15 ;  /* 0x80000017030f7c23 */ /* 0x000fe2000801000f */
[----:B------:R-:W-:Y:S01]  /*12560*/  IABS R164, R164 ;  /* 0x000000a400a47213 */ /* 0x000fe20000000000 */
[----:B------:R-:W-:Y:S01]  /*12570*/  VIADD R3, R4, 0x30 ;  /* 0x0000003004037836 */ /* 0x000fe20000000000 */
[C---:B------:R-:W-:Y:S02]  /*12580*/  ISETP.GE.AND P6, PT, R5.reuse, R241, PT ;  /* 0x000000f10500720c */ /* 0x040fe40003fc6270 */
[C---:B------:R-:W-:Y:S02]  /*12590*/  ISETP.GE.AND P2, PT, R5.reuse, R238, PT ;  /* 0x000000ee0500720c */ /* 0x040fe40003f46270 */
[----:B------:R-:W-:Y:S02]  /*125a0*/  I2FP.F32.S32 R34, R34 ;  /* 0x0000002200227245 */ /* 0x000fe40000201400 */
[----:B------:R-:W-:Y:S02]  /*125b0*/  I2FP.F32.S32 R164, R164 ;  /* 0x000000a400a47245 */ /* 0x000fe40000201400 */
[----:B------:R-:W-:Y:S01]  /*125c0*/  FSEL R200, R14, -INF , !P3 ;  /* 0xff8000000ec87808 */ /* 0x000fe20005800000 */
[----:B------:R-:W-:Y:S01]  /*125d0*/  FFMA.FTZ R21, R34, -UR23, R21 ;  /* 0x8000001722157c23 */ /* 0x000fe20008010015 */
[C---:B------:R-:W-:Y:S01]  /*125e0*/  ISETP.GE.OR P2, PT, R5.reuse, R235, !P2 ;  /* 0x000000eb0500720c */ /* 0x040fe20005746670 */
[----:B------:R-:W-:Y:S01]  /*125f0*/  FFMA.FTZ R20, R164, -UR23, R20 ;  /* 0x80000017a4147c23 */ /* 0x000fe20008010014 */
[----:B------:R-:W-:Y:S02]  /*12600*/  ISETP.GE.OR P6, PT, R5, R240, !P6 ;  /* 0x000000f00500720c */ /* 0x000fe400077c6670 */
[C---:B------:R-:W-:Y:S02]  /*12610*/  IADD3 R13, R239.reuse, -R5, RZ ;  /* 0x80000005ef0d7210 */ /* 0x040fe40007ffe0ff */
[----:B------:R-:W-:Y:S02]  /*12620*/  IABS R35, R35 ;  /* 0x0000002300237213 */ /* 0x000fe40000000000 */
[----:B------:R-:W-:Y:S02]  /*12630*/  IADD3 R14, R239, -R165, RZ ;  /* 0x800000a5ef0e7210 */ /* 0x000fe40007ffe0ff */
[----:B------:R-:W-:Y:S02]  /*12640*/  FSEL R201, R15, -INF , !P4 ;  /* 0xff8000000fc97808 */ /* 0x000fe40006000000 */
[----:B------:R-:W-:Y:S02]  /*12650*/  IADD3 R5, R242, -R3, RZ ;  /* 0x80000003f2057210 */ /* 0x000fe40007ffe0ff */
[-C--:B------:R-:W-:Y:S02]  /*12660*/  ISETP.GE.AND P4, PT, R31, R241.reuse, PT ;  /* 0x000000f11f00720c */ /* 0x080fe40003f86270 */
[----:B------:R-:W-:Y:S02]  /*12670*/  ISETP.GE.AND P3, PT, R165, R241, PT ;  /* 0x000000f1a500720c */ /* 0x000fe40003f66270 */
[----:B------:R-:W-:Y:S02]  /*12680*/  I2FP.F32.S32 R35, R35 ;  /* 0x0000002300237245 */ /* 0x000fe40000201400 */
[----:B------:R-:W-:Y:S02]  /*12690*/  IABS R14, R14 ;  /* 0x0000000e000e7213 */ /* 0x000fe40000000000 */
[----:B------:R-:W-:Y:S01]  /*126a0*/  I2FP.F32.S32 R170, R170 ;  /* 0x000000aa00aa7245 */ /* 0x000fe20000201400 */
[----:B------:R-:W-:Y:S01]  /*126b0*/  FFMA.FTZ R16, R35, -UR23, R16 ;  /* 0x8000001723107c23 */ /* 0x000fe20008010010 */
[-C--:B------:R-:W-:Y:S01]  /*126c0*/  ISETP.GE.OR P4, PT, R31, R240.reuse, !P4 ;  /* 0x000000f01f00720c */ /* 0x080fe20006786670 */
[----:B------:R-:W-:Y:S01]  /*126d0*/  VIADD R35, R4, 0x31 ;  /* 0x0000003104237836 */ /* 0x000fe20000000000 */
[----:B------:R-:W-:Y:S01]  /*126e0*/  ISETP.GE.OR P3, PT, R165, R240, !P3 ;  /* 0x000000f0a500720c */ /* 0x000fe20005f66670 */
[----:B------:R-:W-:Y:S01]  /*126f0*/  FFMA.FTZ R176, R170, -UR23, R176 ;  /* 0x80000017aab07c23 */ /* 0x000fe200080100b0 */
[----:B------:R-:W-:Y:S02]  /*12700*/  IABS R13, R13 ;  /* 0x0000000d000d7213 */ /* 0x000fe40000000000 */
[----:B------:R-:W-:Y:S02]  /*12710*/  IABS R5, R5 ;  /* 0x0000000500057213 */ /* 0x000fe40000000000 */
[----:B------:R-:W-:Y:S02]  /*12720*/  I2FP.F32.S32 R14, R14 ;  /* 0x0000000e000e7245 */ /* 0x000fe40000201400 */
[----:B------:R-:W-:Y:S02]  /*12730*/  FSEL R186, R20, -INF , !P3 ;  /* 0xff80000014ba7808 */ /* 0x000fe40005800000 */
[----:B------:R-:W-:Y:S01]  /*12740*/  FSEL R185, R21, -INF , !P4 ;  /* 0xff80000015b97808 */ /* 0x000fe20006000000 */
[----:B------:R-:W-:Y:S01]  /*12750*/  FFMA.FTZ R9, R14, -UR23, R9 ;  /* 0x800000170e097c23 */ /* 0x000fe20008010009 */
[----:B------:R-:W-:Y:S02]  /*12760*/  I2FP.F32.S32 R13, R13 ;  /* 0x0000000d000d7245 */ /* 0x000fe40000201400 */
[----:B------:R-:W-:Y:S02]  /*12770*/  I2FP.F32.S32 R5, R5 ;  /* 0x0000000500057245 */ /* 0x000fe40000201400 */
[----:B------:R-:W-:Y:S01]  /*12780*/  ISETP.GE.AND P3, PT, R3, R241, PT ;  /* 0x000000f10300720c */ /* 0x000fe20003f66270 */
[----:B------:R-:W-:Y:S01]  /*12790*/  FFMA.FTZ R17, R13, -UR23, R17 ;  /* 0x800000170d117c23 */ /* 0x000fe20008010011 */
[----:B------:R-:W-:Y:S01]  /*127a0*/  ISETP.GE.AND P4, PT, R3, R238, PT ;  /* 0x000000ee0300720c */ /* 0x000fe20003f86270 */
[----:B------:R-:W-:Y:S01]  /*127b0*/  FFMA.FTZ R169, R5, -UR23, R169 ;  /* 0x8000001705a97c23 */ /* 0x000fe200080100a9 */
[----:B------:R-:W-:Y:S02]  /*127c0*/  FMNMX.FTZ R15, R28, R0, !PT ;  /* 0x000000001c0f7209 */ /* 0x000fe40007810000 */
[C---:B------:R-:W-:Y:S02]  /*127d0*/  ISETP.GE.OR P3, PT, R3.reuse, R240, !P3 ;  /* 0x000000f00300720c */ /* 0x040fe40005f66670 */
[----:B------:R-:W-:Y:S02]  /*127e0*/  ISETP.GE.OR P4, PT, R3, R235, !P4 ;  /* 0x000000eb0300720c */ /* 0x000fe40006786670 */
[C---:B------:R-:W-:Y:S02]  /*127f0*/  IADD3 R14, R239.reuse, -R3, RZ ;  /* 0x80000003ef0e7210 */ /* 0x040fe40007ffe0ff */
[----:B------:R-:W-:Y:S02]  /*12800*/  IADD3 R3, R239, -R35, RZ ;  /* 0x80000023ef037210 */ /* 0x000fe40007ffe0ff */
[----:B------:R-:W-:Y:S02]  /*12810*/  FSEL R13, R175, -INF , !P1 ;  /* 0xff800000af0d7808 */ /* 0x000fe40004800000 */
[----:B------:R-:W-:Y:S02]  /*12820*/  FSEL R5, R176, -INF , !P0 ;  /* 0xff800000b0057808 */ /* 0x000fe40004000000 */
[----:B------:R-:W-:Y:S02]  /*12830*/  FMNMX.FTZ R15, R26, R15, !PT ;  /* 0x0000000f1a0f7209 */ /* 0x000fe40007810000 */
[C---:B------:R-:W-:Y:S02]  /*12840*/  ISETP.GE.AND P0, PT, R33.reuse, R238, PT ;  /* 0x000000ee2100720c */ /* 0x040fe40003f06270 */
[C---:B------:R-:W-:Y:S02]  /*12850*/  ISETP.GE.AND P1, PT, R33.reuse, R241, PT ;  /* 0x000000f12100720c */ /* 0x040fe40003f26270 */
[----:B------:R-:W-:Y:S02]  /*12860*/  FSEL R199, R178, -INF , !P6 ;  /* 0xff800000b2c77808 */ /* 0x000fe40007000000 */
[----:B------:R-:W-:Y:S02]  /*12870*/  IABS R3, R3 ;  /* 0x0000000300037213 */ /* 0x000fe40000000000 */
[----:B------:R-:W-:Y:S02]  /*12880*/  FMNMX.FTZ R15, R24, R15, !PT ;  /* 0x0000000f180f7209 */ /* 0x000fe40007810000 */
[C---:B------:R-:W-:Y:S02]  /*12890*/  ISETP.GE.AND P6, PT, R32.reuse, R241, PT ;  /* 0x000000f12000720c */ /* 0x040fe40003fc6270 */
[C---:B------:R-:W-:Y:S02]  /*128a0*/  ISETP.GE.OR P0, PT, R33.reuse, R235, !P0 ;  /* 0x000000eb2100720c */ /* 0x040fe40004706670 */
[-C--:B------:R-:W-:Y:S01]  /*128b0*/  ISETP.GE.OR P1, PT, R33, R240.reuse, !P1 ;  /* 0x000000f02100720c */ /* 0x080fe20004f26670 */
[----:B------:R-:W-:Y:S01]  /*128c0*/  IMAD.IADD R33, R239, 0x1, -R33 ;  /* 0x00000001ef217824 */ /* 0x000fe200078e0a21 */
[----:B------:R-:W-:Y:S02]  /*128d0*/  I2FP.F32.S32 R3, R3 ;  /* 0x0000000300037245 */ /* 0x000fe40000201400 */
[----:B------:R-:W-:Y:S02]  /*128e0*/  ISETP.GE.OR P6, PT, R32, R240, !P6 ;  /* 0x000000f02000720c */ /* 0x000fe400077c6670 */
[----:B------:R-:W-:Y:S01]  /*128f0*/  FMNMX.FTZ R15, R23, R15, !PT ;  /* 0x0000000f170f7209 */ /* 0x000fe20007810000 */
[----:B------:R-:W-:Y:S01]  /*12900*/  FFMA.FTZ R27, R3, -UR23, R27 ;  /* 0x80000017031b7c23 */ /* 0x000fe2000801001b */
[----:B------:R-:W-:Y:S02]  /*12910*/  IABS R33, R33 ;  /* 0x0000002100217213 */ /* 0x000fe40000000000 */
[----:B------:R-:W-:Y:S02]  /*12920*/  FSEL R187, R19, -INF , !P6 ;  /* 0xff80000013bb7808 */ /* 0x000fe40007000000 */
[----:B------:R-:W-:Y:S02]  /*12930*/  FMNMX.FTZ R15, R197, R15, !PT ;  /* 0x0000000fc50f7209 */ /* 0x000fe40007810000 */
[----:B------:R-:W-:Y:S02]  /*12940*/  IADD3 R19, R239, -R32, RZ ;  /* 0x80000020ef137210 */ /* 0x000fe40007ffe0ff */
[----:B------:R-:W-:Y:S02]  /*12950*/  FMNMX.FTZ R3, R22, R2, !PT ;  /* 0x0000000216037209 */ /* 0x000fe40007810000 */
[----:B------:R-:W-:Y:S02]  /*12960*/  I2FP.F32.S32 R33, R33 ;  /* 0x0000002100217245 */ /* 0x000fe40000201400 */
[----:B------:R-:W-:Y:S02]  /*12970*/  IABS R14, R14 ;  /* 0x0000000e000e7213 */ /* 0x000fe40000000000 */
[----:B------:R-:W-:Y:S01]  /*12980*/  FMNMX.FTZ R15, R196, R15, !PT ;  /* 0x0000000fc40f7209 */ /* 0x000fe20007810000 */
[----:B------:R-:W-:Y:S01]  /*12990*/  FFMA.FTZ R6, R33, -UR23, R6 ;  /* 0x8000001721067c23 */ /* 0x000fe20008010006 */
[----:B------:R-:W-:Y:S02]  /*129a0*/  IABS R19, R19 ;  /* 0x0000001300137213 */ /* 0x000fe40000000000 */
[----:B------:R-:W-:Y:S02]  /*129b0*/  FMNMX.FTZ R3, R12, R3, !PT ;  /* 0x000000030c037209 */ /* 0x000fe40007810000 */
[----:B------:R-:W-:Y:S02]  /*129c0*/  I2FP.F32.S32 R14, R14 ;  /* 0x0000000e000e7245 */ /* 0x000fe40000201400 */
[----:B------:R-:W-:Y:S02]  /*129d0*/  FMNMX.FTZ R15, R198, R15, !PT ;  /* 0x0000000fc60f7209 */ /* 0x000fe40007810000 */
[----:B------:R-:W-:Y:S01]  /*129e0*/  I2FP.F32.S32 R19, R19 ;  /* 0x0000001300137245 */ /* 0x000fe20000201400 */
[----:B------:R-:W-:Y:S01]  /*129f0*/  FFMA.FTZ R25, R14, -UR23, R25 ;  /* 0x800000170e197c23 */ /* 0x000fe20008010019 */
[----:B------:R-:W-:Y:S02]  /*12a00*/  FMNMX.FTZ R3, R13, R3, !PT ;  /* 0x000000030d037209 */ /* 0x000fe40007810000 */
[----:B------:R-:W-:Y:S01]  /*12a10*/  FSEL R250, R18, -INF , !P1 ;  /* 0xff80000012fa7808 */ /* 0x000fe20004800000 */
[----:B------:R-:W-:Y:S01]  /*12a20*/  FFMA.FTZ R7, R19, -UR23, R7 ;  /* 0x8000001713077c23 */ /* 0x000fe20008010007 */
[----:B------:R-:W-:Y:S02]  /*12a30*/  ISETP.GE.AND P1, PT, R32, R238, PT ;  /* 0x000000ee2000720c */ /* 0x000fe40003f26270 */
[----:B------:R-:W-:Y:S02]  /*12a40*/  FSEL R175, R6, -INF , !P0 ;  /* 0xff80000006af7808 */ /* 0x000fe40004000000 */
[----:B------:R-:W-:Y:S02]  /*12a50*/  FMNMX.FTZ R14, R199, R15, !PT ;  /* 0x0000000fc70e7209 */ /* 0x000fe40007810000 */
[----:B------:R-:W-:Y:S02]  /*12a60*/  FMNMX.FTZ R6, R5, R3, !PT ;  /* 0x0000000305067209 */ /* 0x000fe40007810000 */
[----:B------:R-:W-:Y:S01]  /*12a70*/  ISETP.GE.OR P1, PT, R32, R235, !P1 ;  /* 0x000000eb2000720c */ /* 0x000fe20004f26670 */
[----:B------:R-:W-:Y:S01]  /*12a80*/  IMAD.IADD R32, R242, 0x1, -R35 ;  /* 0x00000001f2207824 */ /* 0x000fe200078e0a23 */
[----:B------:R-:W-:Y:S02]  /*12a90*/  FMNMX.FTZ R14, R250, R14, !PT ;  /* 0x0000000efa0e7209 */ /* 0x000fe40007810000 */
[----:B------:R-:W-:Y:S02]  /*12aa0*/  FMNMX.FTZ R6, R200, R6, !PT ;  /* 0x00000006c8067209 */ /* 0x000fe40007810000 */
[----:B------:R-:W-:Y:S02]  /*12ab0*/  FSEL R174, R7, -INF , !P1 ;  /* 0xff80000007ae7808 */ /* 0x000fe40004800000 */
[----:B------:R-:W-:Y:S02]  /*12ac0*/  FMNMX.FTZ R7, R187, R14, !PT ;  /* 0x0000000ebb077209 */ /* 0x000fe40007810000 */
[----:B------:R-:W-:Y:S01]  /*12ad0*/  FSEL R202, R16, -INF , !P5 ;  /* 0xff80000010ca7808 */ /* 0x000fe20006800000 */
[----:B------:R-:W-:Y:S01]  /*12ae0*/  IMAD.IADD R16, R239, 0x1, -R31 ;  /* 0x00000001ef107824 */ /* 0x000fe200078e0a1f */
[----:B------:R-:W-:Y:S02]  /*12af0*/  FMNMX.FTZ R14, R201, R6, !PT ;  /* 0x00000006c90e7209 */ /* 0x000fe40007810000 */
[----:B------:R-:W-:Y:S02]  /*12b00*/  IADD3 R34, R4, 0x38, RZ ;  /* 0x0000003804227810 */ /* 0x000fe40007ffe0ff */
[----:B------:R-:W-:Y:S02]  /*12b10*/  FSEL R203, R17, -INF , !P2 ;  /* 0xff80000011cb7808 */ /* 0x000fe40005000000 */
[----:B------:R-:W-:Y:S01]  /*12b20*/  FMNMX.FTZ R14, R202, R14, !PT ;  /* 0x0000000eca0e7209 */ /* 0x000fe20007810000 */
[--C-:B------:R-:W-:Y:S01]  /*12b30*/  IMAD.IADD R18, R242, 0x1, -R34.reuse ;  /* 0x00000001f2127824 */ /* 0x100fe200078e0a22 */
[----:B------:R-:W-:Y:S01]  /*12b40*/  IADD3 R4, R4, 0x39, RZ ;  /* 0x0000003904047810 */ /* 0x000fe20007ffe0ff */
[----:B------:R-:W-:Y:S01]  /*12b50*/  IMAD.IADD R3, R239, 0x1, -R34 ;  /* 0x00000001ef037824 */ /* 0x000fe200078e0a22 */
[----:B------:R-:W-:Y:S02]  /*12b60*/  IABS R16, R16 ;  /* 0x0000001000107213 */ /* 0x000fe40000000000 */
[----:B------:R-:W-:Y:S01]  /*12b70*/  IABS R32, R32 ;  /* 0x0000002000207213 */ /* 0x000fe20000000000 */
[----:B------:R-:W-:Y:S01]  /*12b80*/  IMAD.IADD R17, R242, 0x1, -R4 ;  /* 0x00000001f2117824 */ /* 0x000fe200078e0a04 */
[----:B------:R-:W-:Y:S02]  /*12b90*/  FMNMX.FTZ R6, R186, R7, !PT ;  /* 0x00000007ba067209 */ /* 0x000fe40007810000 */
[----:B------:R-:W-:Y:S02]  /*12ba0*/  ISETP.GE.AND P6, PT, R165, R238, PT ;  /* 0x000000eea500720c */ /* 0x000fe40003fc6270 */
[----:B------:R-:W-:Y:S02]  /*12bb0*/  FMNMX.FTZ R14, R203, R14, !PT ;  /* 0x0000000ecb0e7209 */ /* 0x000fe40007810000 */
[----:B------:R-:W-:Y:S02]  /*12bc0*/  IADD3 R7, R239, -R4, RZ ;  /* 0x80000004ef077210 */ /* 0x000fe40007ffe0ff */
[----:B------:R-:W-:Y:S02]  /*12bd0*/  I2FP.F32.S32 R16, R16 ;  /* 0x0000001000107245 */ /* 0x000fe40000201400 */
[----:B------:R-:W-:Y:S02]  /*12be0*/  I2FP.F32.S32 R32, R32 ;  /* 0x0000002000207245 */ /* 0x000fe40000201400 */
[----:B------:R-:W-:Y:S01]  /*12bf0*/  IABS R18, R18 ;  /* 0x0000001200127213 */ /* 0x000fe20000000000 */
[----:B------:R-:W-:Y:S01]  /*12c00*/  FFMA.FTZ R8, R16, -UR23, R8 ;  /* 0x8000001710087c23 */ /* 0x000fe20008010008 */
[----:B------:R-:W-:Y:S01]  /*12c10*/  ISETP.GE.AND P5, PT, R31, R238, PT ;  /* 0x000000ee1f00720c */ /* 0x000fe20003fa6270 */
[----:B------:R-:W-:Y:S01]  /*12c20*/  FFMA.FTZ R168, R32, -UR23, R168 ;  /* 0x8000001720a87c23 */ /* 0x000fe200080100a8 */
[----:B------:R-:W-:Y:S02]  /*12c30*/  FMNMX.FTZ R14, R175, R14, !PT ;  /* 0x0000000eaf0e7209 */ /* 0x000fe40007810000 */
[----:B------:R-:W-:Y:S02]  /*12c40*/  ISETP.GE.OR P6, PT, R165, R235, !P6 ;  /* 0x000000eba500720c */ /* 0x000fe400077c6670 */
[----:B------:R-:W-:Y:S02]  /*12c50*/  IABS R7, R7 ;  /* 0x0000000700077213 */ /* 0x000fe40000000000 */
[----:B------:R-:W-:Y:S02]  /*12c60*/  ISETP.GE.AND P2, PT, R35, R241, PT ;  /* 0x000000f12300720c */ /* 0x000fe40003f46270 */
[----:B------:R-:W-:Y:S02]  /*12c70*/  I2FP.F32.S32 R18, R18 ;  /* 0x0000001200127245 */ /* 0x000fe40000201400 */
[----:B------:R-:W-:Y:S02]  /*12c80*/  ISETP.GE.OR P5, PT, R31, R235, !P5 ;  /* 0x000000eb1f00720c */ /* 0x000fe40006fa6670 */
[----:B------:R-:W-:Y:S01]  /*12c90*/  IABS R17, R17 ;  /* 0x0000001100117213 */ /* 0x000fe20000000000 */
[----:B------:R-:W-:Y:S01]  /*12ca0*/  FFMA.FTZ R30, R18, -UR23, R30 ;  /* 0x80000017121e7c23 */ /* 0x000fe2000801001e */
[----:B------:R-:W-:Y:S01]  /*12cb0*/  FSEL R173, R9, -INF , !P6 ;  /* 0xff80000009ad7808 */ /* 0x000fe20007000000 */
[----:B------:R-:W-:Y:S01]  /*12cc0*/  IMAD.MOV.U32 R9, RZ, RZ, R7 ;  /* 0x000000ffff097224 */ /* 0x000fe200078e0007 */
[----:B------:R-:W-:Y:S02]  /*12cd0*/  FMNMX.FTZ R14, R174, R14, !PT ;  /* 0x0000000eae0e7209 */ /* 0x000fe40007810000 */
[----:B------:R-:W-:Y:S02]  /*12ce0*/  ISETP.GE.OR P2, PT, R35, R240, !P2 ;  /* 0x000000f02300720c */ /* 0x000fe40005746670 */
[----:B------:R-:W-:Y:S02]  /*12cf0*/  ISETP.GE.AND P0, PT, R34, R241, PT ;  /* 0x000000f12200720c */ /* 0x000fe40003f06270 */
[----:B------:R-:W-:Y:S02]  /*12d00*/  FSEL R184, R169, -INF , !P3 ;  /* 0xff800000a9b87808 */ /* 0x000fe40005800000 */
[----:B------:R-:W-:Y:S02]  /*12d10*/  FMNMX.FTZ R6, R185, R6, !PT ;  /* 0x00000006b9067209 */ /* 0x000fe40007810000 */
[----:B------:R-:W-:Y:S02]  /*12d20*/  IABS R3, R3 ;  /* 0x0000000300037213 */ /* 0x000fe40000000000 */
[----:B------:R-:W-:Y:S02]  /*12d30*/  ISETP.GE.AND P3, PT, R35, R238, PT ;  /* 0x000000ee2300720c */ /* 0x000fe40003f66270 */
[----:B------:R-:W-:Y:S02]  /*12d40*/  I2FP.F32.S32 R17, R17 ;  /* 0x0000001100117245 */ /* 0x000fe40000201400 */
[----:B------:R-:W-:Y:S02]  /*12d50*/  FSEL R172, R8, -INF , !P5 ;  /* 0xff80000008ac7808 */ /* 0x000fe40006800000 */
[----:B------:R-:W-:Y:S01]  /*12d60*/  FMNMX.FTZ R7, R173, R14, !PT ;  /* 0x0000000ead077209 */ /* 0x000fe20007810000 */
[----:B------:R-:W-:Y:S01]  /*12d70*/  FFMA.FTZ R29, R17, -UR23, R29 ;  /* 0x80000017111d7c23 */ /* 0x000fe2000801001d */
[----:B------:R-:W-:Y:S01]  /*12d80*/  ISETP.GE.OR P0, PT, R34, R240, !P0 ;  /* 0x000000f02200720c */ /* 0x000fe20004706670 */
[----:B------:R-:W-:Y:S01]  /*12d90*/  LDSM.16.MT88.4 R16, [R224+0x10000] ;  /* 0x01000000e010783b */ /* 0x000fe20000004200 */
[----:B------:R-:W-:Y:S02]  /*12da0*/  FSEL R183, R168, -INF , !P2 ;  /* 0xff800000a8b77808 */ /* 0x000fe40005000000 */
[----:B------:R-:W-:Y:S02]  /*12db0*/  FMNMX.FTZ R6, R184, R6, !PT ;  /* 0x00000006b8067209 */ /* 0x000fe40007810000 */
[----:B------:R-:W-:Y:S02]  /*12dc0*/  I2FP.F32.S32 R8, R3 ;  /* 0x0000000300087245 */ /* 0x000fe40000201400 */
[----:B------:R-:W-:Y:S02]  /*12dd0*/  ISETP.GE.AND P1, PT, R4, R241, PT ;  /* 0x000000f10400720c */ /* 0x000fe40003f26270 */
[----:B------:R-:W-:Y:S01]  /*12de0*/  I2FP.F32.S32 R3, R9 ;  /* 0x0000000900037245 */ /* 0x000fe20000201400 */
[----:B------:R-:W-:Y:S01]  /*12df0*/  FFMA.FTZ R11, R8, -UR23, R11 ;  /* 0x80000017080b7c23 */ /* 0x000fe2000801000b */
[----:B------:R-:W-:Y:S02]  /*12e00*/  ISETP.GE.OR P3, PT, R35, R235, !P3 ;  /* 0x000000eb2300720c */ /* 0x000fe40005f66670 */
[----:B------:R-:W-:Y:S01]  /*12e10*/  ISETP.GE.AND P2, PT, R34, R238, PT ;  /* 0x000000ee2200720c */ /* 0x000fe20003f46270 */
[----:B------:R-:W-:Y:S01]  /*12e20*/  FFMA.FTZ R10, R3, -UR23, R10 ;  /* 0x80000017030a7c23 */ /* 0x000fe2000801000a */
[----:B------:R-:W-:Y:S02]  /*12e30*/  FSEL R179, R25, -INF , !P4 ;  /* 0xff80000019b37808 */ /* 0x000fe40006000000 */
[----:B------:R-:W-:Y:S02]  /*12e40*/  FMNMX.FTZ R9, R172, R7, !PT ;  /* 0x00000007ac097209 */ /* 0x000fe40007810000 */
[----:B------:R-:W-:Y:S02]  /*12e50*/  FSEL R182, R30, -INF , !P0 ;  /* 0xff8000001eb67808 */ /* 0x000fe40004000000 */
[----:B------:R-:W-:Y:S02]  /*12e60*/  ISETP.GE.OR P1, PT, R4, R240, !P1 ;  /* 0x000000f00400720c */ /* 0x000fe40004f26670 */
[----:B------:R-:W-:Y:S02]  /*12e70*/  FMNMX.FTZ R6, R183, R6, !PT ;  /* 0x00000006b7067209 */ /* 0x000fe40007810000 */
[----:B------:R-:W-:Y:S02]  /*12e80*/  ISETP.GE.OR P2, PT, R34, R235, !P2 ;  /* 0x000000eb2200720c */ /* 0x000fe40005746670 */
[----:B------:R-:W-:Y:S01]  /*12e90*/  FSEL R178, R27, -INF , !P3 ;  /* 0xff8000001bb27808 */ /* 0x000fe20005800000 */
[----:B------:R-:W-:Y:S01]  /*12ea0*/  LDSM.16.MT88.4 R32, [R221+0x10000] ;  /* 0x01000000dd20783b */ /* 0x000fe20000004200 */
[----:B------:R-:W-:Y:S02]  /*12eb0*/  FMNMX.FTZ R9, R179, R9, !PT ;  /* 0x00000009b3097209 */ /* 0x000fe40007810000 */
[----:B------:R-:W-:Y:S02]  /*12ec0*/  ISETP.GE.AND P0, PT, R4, R238, PT ;  /* 0x000000ee0400720c */ /* 0x000fe40003f06270 */
[----:B------:R-:W-:Y:S02]  /*12ed0*/  FSEL R180, R29, -INF , !P1 ;  /* 0xff8000001db47808 */ /* 0x000fe40004800000 */
[----:B------:R-:W-:Y:S02]  /*12ee0*/  FMNMX.FTZ R6, R182, R6, !PT ;  /* 0x00000006b6067209 */ /* 0x000fe40007810000 */
        /* <DEDUP_REMOVED lines=29> */
[--C-:B------:R-:W-:Y:S01]  /*130c0*/  FFMA.FTZ R190, R23, UR4, -R181.reuse ;  /* 0x0000000417be7c23 */ /* 0x100fe200080108b5 */
[----:B------:R-:W-:Y:S01]  /*130d0*/  FADD.FTZ R0, -R0, R2 ;  /* 0x0000000200007221 */ /* 0x000fe20000010100 */
[--C-:B------:R-:W-:Y:S01]  /*130e0*/  FFMA.FTZ R188, R13, UR4, -R176.reuse ;  /* 0x000000040dbc7c23 */ /* 0x100fe200080108b0 */
[--C-:B------:R-:W-:Y:S01]  /*130f0*/  FFMA.FTZ R193, R5, UR4, -R176.reuse ;  /* 0x0000000405c17c23 */ /* 0x100fe200080108b0 */
[----:B------:R-:W-:Y:S01]  /*13100*/  FMUL.FTZ R4, R4, UR4 ;  /* 0x0000000404047c20 */ /* 0x000fe20008410000 */
[----:B------:R-:W-:Y:S01]  /*13110*/  FMUL.FTZ R0, R0, UR4 ;  /* 0x0000000400007c20 */ /* 0x000fe20008410000 */
[----:B------:R-:W1:Y:S01]  /*13120*/  LDSM.16.MT88.4 R24, [R222+0x10000] ;  /* 0x01000000de18783b */ /* 0x000e620000004200 */
        /* <DEDUP_REMOVED lines=15> */
[--C-:B------:R-:W-:Y:S03]  /*13220*/  FFMA.FTZ R177, R177, UR4, -R176.reuse ;  /* 0x00000004b1b17c23 */ /* 0x100fe600080108b0 */
[----:B------:R-:W-:Y:S01]  /*13230*/  MUFU.EX2 R191, R191 ;  /* 0x000000bf00bf7308 */ /* 0x000fe20000000800 */
[----:B------:R-:W-:Y:S01]  /*13240*/  FFMA.FTZ R178, R178, UR4, -R176 ;  /* 0x00000004b2b27c23 */ /* 0x000fe200080108b0 */
[--C-:B------:R-:W-:Y:S01]  /*13250*/  FFMA.FTZ R185, R185, UR4, -R181.reuse ;  /* 0x00000004b9b97c23 */ /* 0x100fe200080108b5 */
[--C-:B------:R-:W-:Y:S01]  /*13260*/  FFMA.FTZ R251, R187, UR4, -R181.reuse ;  /* 0x00000004bbfb7c23 */ /* 0x100fe200080108b5 */
[--C-:B------:R-:W-:Y:S01]  /*13270*/  FFMA.FTZ R252, R186, UR4, -R181.reuse ;  /* 0x00000004bafc7c23 */ /* 0x100fe200080108b5 */
[--C-:B------:R-:W-:Y:S01]  /*13280*/  FFMA.FTZ R250, R250, UR4, -R181.reuse ;  /* 0x00000004fafa7c23 */ /* 0x100fe200080108b5 */
[----:B------:R-:W-:Y:S04]  /*13290*/  PLOP3.LUT P0, PT, PT, PT, UP0, 0x80, 0x0 ;  /* 0x000000000000781c */ /* 0x000fe80003f0f008 */
[----:B------:R-:W3:Y:S01]  /*132a0*/  MUFU.EX2 R190, R190 ;  /* 0x000000be00be7308 */ /* 0x000ee20000000800 */
[----:B--2---:R-:W-:Y:S09]  /*132b0*/  F2FP.F16.F32.PACK_AB R168, R192, R194 ;  /* 0x000000c2c0a8723e */ /* 0x004ff200000000ff */
        /* <DEDUP_REMOVED lines=31> */
[----:B------:R-:W-:Y:S01]  /*134b0*/  MUFU.EX2 R186, R174 ;  /* 0x000000ae00ba7308 */ /* 0x000fe20000000800 */
[----:B------:R-:W-:Y:S01]  /*134c0*/  FMUL.FTZ R17, R2, R149 ;  /* 0x0000009502117220 */ /* 0x000fe20000410000 */
[C---:B-1----:R-:W-:Y:S01]  /*134d0*/  HMMA.16816.F32 R12, R168.reuse, R24, R12 ;  /* 0x00000018a80c723c */ /* 0x042fe2000000180c */
[----:B------:R-:W1:Y:S03]  /*134e0*/  LDSM.16.MT88.4 R144, [R222+0x12000] ;  /* 0x01200000de90783b */ /* 0x000e660000004200 */
        /* <DEDUP_REMOVED lines=28> */
[C---:B--2---:R-:W-:Y:S01]  /*136b0*/  HMMA.16816.F32 R28, R168.reuse, R160, R28 ;  /* 0x000000a0a81c723c */ /* 0x044fe2000000181c */
[----:B------:R-:W-:Y:S04]  /*136c0*/  MUFU.EX2 R202, R202 ;  /* 0x000000ca00ca7308 */ /* 0x000fe80000000800 */
[C---:B------:R-:W-:Y:S01]  /*136d0*/  FMUL.FTZ R34, R0.reuse, R134 ;  /* 0x0000008600227220 */ /* 0x040fe20000410000 */
[----:B------:R-:W-:Y:S01]  /*136e0*/  FMUL.FTZ R35, R0, R135 ;  /* 0x0000008700237220 */ /* 0x000fe20000410000 */
[----:B------:R-:W-:Y:S01]  /*136f0*/  FMUL.FTZ R41, R2, R41 ;  /* 0x0000002902297220 */ /* 0x000fe20000410000 */
[----:B------:R-:W2:Y:S03]  /*13700*/  LDSM.16.MT88.4 R132, [R220+0x12000] ;  /* 0x01200000dc84783b */ /* 0x000ea60000004200 */
[----:B------:R-:W-:Y:S01]  /*13710*/  MUFU.EX2 R203, R203 ;  /* 0x000000cb00cb7308 */ /* 0x000fe20000000800 */
[C---:B------:R-:W-:Y:S01]  /*13720*/  FMUL.FTZ R42, R0.reuse, R42 ;  /* 0x0000002a002a7220 */ /* 0x040fe20000410000 */
[----:B------:R-:W-:Y:S01]  /*13730*/  FMUL.FTZ R43, R0, R43 ;  /* 0x0000002b002b7220 */ /* 0x000fe20000410000 */
[C---:B------:R-:W-:Y:S02]  /*13740*/  HMMA.16816.F32 R32, R168.reuse, R162, R32 ;  /* 0x000000a2a820723c */ /* 0x040fe40000001820 */
[----:B------:R-:W-:Y:S01]  /*13750*/  LDSM.16.MT88.4 R160, [R221+0x12800] ;  /* 0x01280000dda0783b */ /* 0x000fe20000004200 */
[C---:B------:R-:W-:Y:S01]  /*13760*/  FMUL.FTZ R44, R2.reuse, R44 ;  /* 0x0000002c022c7220 */ /* 0x040fe20000410000 */
[----:B------:R-:W-:Y:S02]  /*13770*/  FMUL.FTZ R45, R2, R45 ;  /* 0x0000002d022d7220 */ /* 0x000fe40000410000 */
[C---:B---3--:R-:W-:Y:S01]  /*13780*/  HMMA.16816.F32 R36, R168.reuse, R152, R36 ;  /* 0x00000098a824723c */ /* 0x048fe20000001824 */
        /* <DEDUP_REMOVED lines=125> */
[C---:B--2---:R-:W-:Y:S03]  /*13f60*/  HMMA.16816.F32 R124, R168.reuse, R132, R124 ;  /* 0x00000084a87c723c */ /* 0x044fe6000000187c */
[----:B----4-:R-:W2:Y:S02]  /*13f70*/  LDSM.16.MT88.4 R148, [R221+0x10800] ;  /* 0x01080000dd94783b */ /* 0x010ea40000004200 */
        /* <DEDUP_REMOVED lines=56> */
[C---:B------:R-:W-:Y:S05]  /*14300*/  HMMA.16816.F32 R88, R132.reuse, R138, R88 ;  /* 0x0000008a8458723c */ /* 0x040fea0000001858 */
[--C-:B------:R-:W-:Y:S01]  /*14310*/  FFMA.FTZ R136, R172, UR4, -R176.reuse ;  /* 0x00000004ac887c23 */ /* 0x100fe200080108b0 */
[C---:B------:R-:W-:Y:S01]  /*14320*/  HMMA.16816.F32 R92, R132.reuse, R148, R92 ;  /* 0x00000094845c723c */ /* 0x040fe2000000185c */
[----:B------:R-:W2:Y:S02]  /*14330*/  LDSM.16.MT88.4 R172, [R221+0x11000] ;  /* 0x01100000ddac783b */ /* 0x000ea40000004200 */
        /* <DEDUP_REMOVED lines=14> */
[----:B------:R-:W-:Y:S01]  /*14420*/  F2FP.F16.F32.PACK_AB R137, R186, R187 ;  /* 0x000000bbba89723e */ /* 0x000fe200000000ff */
        /* <DEDUP_REMOVED lines=8> */
[C---:B-1----:R-:W-:Y:S03]  /*144b0*/  HMMA.16816.F32 R4, R136.reuse, R144, R4 ;  /* 0x000000908804723c */ /* 0x042fe60000001804 */
[----:B------:R-:W-:Y:S03]  /*144c0*/  LDSM.16.MT88.4 R160, [R222+0x15000] ;  /* 0x01500000dea0783b */ /* 0x000fe60000004200 */
[C---:B------:R-:W-:Y:S05]  /*144d0*/  HMMA.16816.F32 R8, R136.reuse, R146, R8 ;  /* 0x000000928808723c */ /* 0x040fea0000001808 */
[----:B------:R-:W1:Y:S01]  /*144e0*/  LDSM.16.MT88.4 R144, [R221+0x13000] ;  /* 0x01300000dd90783b */ /* 0x000e620000004200 */
[C---:B------:R-:W-:Y:S06]  /*144f0*/  HMMA.16816.F32 R12, R136.reuse, R168, R12 ;  /* 0x000000a8880c723c */ /* 0x040fec000000180c */
[C---:B------:R-:W-:Y:S01]  /*14500*/  HMMA.16816.F32 R16, R136.reuse, R170, R16 ;  /* 0x000000aa8810723c */ /* 0x040fe20000001810 */
[----:B------:R-:W1:Y:S05]  /*14510*/  LDSM.16.MT88.4 R168, [R221+0x15000] ;  /* 0x01500000dda8783b */ /* 0x000e6a0000004200 */
[C---:B--2---:R-:W-:Y:S01]  /*14520*/  HMMA.16816.F32 R20, R136.reuse, R172, R20 ;  /* 0x000000ac8814723c */ /* 0x044fe20000001814 */
[----:B------:R-:W2:Y:S05]  /*14530*/  MUFU.EX2 R173, R183 ;  /* 0x000000b700ad7308 */ /* 0x000eaa0000000800 */
[C---:B------:R-:W-:Y:S05]  /*14540*/  HMMA.16816.F32 R24, R136.reuse, R174, R24 ;  /* 0x000000ae8818723c */ /* 0x040fea0000001818 */
[----:B------:R-:W2:Y:S01]  /*14550*/  MUFU.EX2 R172, R179 ;  /* 0x000000b300ac7308 */ /* 0x000ea20000000800 */
[C---:B---3--:R-:W-:Y:S05]  /*14560*/  HMMA.16816.F32 R28, R136.reuse, R140, R28 ;  /* 0x0000008c881c723c */ /* 0x048fea000000181c */
[----:B------:R-:W-:Y:S01]  /*14570*/  MOV R175, R186 ;  /* 0x000000ba00af7202 */ /* 0x000fe20000000f00 */
[C---:B------:R-:W-:Y:S01]  /*14580*/  HMMA.16816.F32 R32, R136.reuse, R142, R32 ;  /* 0x0000008e8820723c */ /* 0x040fe20000001820 */
[----:B------:R-:W3:Y:S02]  /*14590*/  LDSM.16.MT88.4 R140, [R220+0x15000] ;  /* 0x01500000dc8c783b */ /* 0x000ee40000004200 */
[----:B------:R-:W-:Y:S02]  /*145a0*/  MUFU.EX2 R186, R182 ;  /* 0x000000b600ba7308 */ /* 0x000fe40000000800 */
[----:B------:R-:W-:Y:S01]  /*145b0*/  IMAD.MOV.U32 R174, RZ, RZ, R187 ;  /* 0x000000ffffae7224 */ /* 0x000fe200078e00bb */
[C---:B----4-:R-:W-:Y:S07]  /*145c0*/  HMMA.16816.F32 R36, R136.reuse, R132, R36 ;  /* 0x000000848824723c */ /* 0x050fee0000001824 */
[----:B------:R-:W-:Y:S01]  /*145d0*/  MUFU.EX2 R187, R178 ;  /* 0x000000b200bb7308 */ /* 0x000fe20000000800 */
        /* <DEDUP_REMOVED lines=8> */
[C---:B------:R-:W-:Y:S01]  /*14660*/  HMMA.16816.F32 R60, R136.reuse, R152, R60 ;  /* 0x00000098883c723c */ /* 0x040fe2000000183c */
[----:B------:R2:W-:Y:S05]  /*14670*/  MUFU.EX2 R152, R177 ;  /* 0x000000b100987308 */ /* 0x0005ea0000000800 */
[C---:B------:R-:W-:Y:S05]  /*14680*/  HMMA.16816.F32 R64, R136.reuse, R154, R64 ;  /* 0x0000009a8840723c */ /* 0x040fea0000001840 */
[----:B------:R3:W1:Y:S01]  /*14690*/  MUFU.EX2 R155, R181 ;  /* 0x000000b5009b7308 */ /* 0x0006620000000800 */
[----:B------:R-:W-:Y:S01]  /*146a0*/  MOV R153, R166 ;  /* 0x000000a600997202 */ /* 0x000fe20000000f00 */
[C---:B------:R-:W-:Y:S08]  /*146b0*/  HMMA.16816.F32 R68, R136.reuse, R156, R68 ;  /* 0x0000009c8844723c */ /* 0x040ff00000001844 */
[----:B------:R-:W1:Y:S01]  /*146c0*/  MUFU.EX2 R166, R184 ;  /* 0x000000b800a67308 */ /* 0x000e620000000800 */
[C---:B------:R-:W-:Y:S01]  /*146d0*/  HMMA.16816.F32 R72, R136.reuse, R158, R72 ;  /* 0x0000009e8848723c */ /* 0x040fe20000001848 */
[----:B------:R-:W-:Y:S05]  /*146e0*/  LDSM.16.MT88.4 R156, [R224+0x11800] ;  /* 0x01180000e09c783b */ /* 0x000fea0000004200 */
[C---:B------:R-:W-:Y:S03]  /*146f0*/  HMMA.16816.F32 R76, R136.reuse, R160, R76 ;  /* 0x000000a0884c723c */ /* 0x040fe6000000184c */
[----:B--2---:R-:W-:Y:S03]  /*14700*/  LDSM.16.MT88.4 R176, [R220+0x11800] ;  /* 0x01180000dcb0783b */ /* 0x004fe60000004200 */
[C---:B------:R-:W-:Y:S05]  /*14710*/  HMMA.16816.F32 R80, R136.reuse, R162, R80 ;  /* 0x000000a28850723c */ /* 0x040fea0000001850 */
[----:B---3--:R-:W-:Y:S01]  /*14720*/  LDSM.16.MT88.4 R180, [R224+0x13800] ;  /* 0x01380000e0b4783b */ /* 0x008fe20000004200 */
[C---:B------:R-:W-:Y:S06]  /*14730*/  HMMA.16816.F32 R84, R136.reuse, R168, R84 ;  /* 0x000000a88854723c */ /* 0x040fec0000001854 */
[C---:B------:R-:W-:Y:S06]  /*14740*/  HMMA.16816.F32 R88, R136.reuse, R170, R88 ;  /* 0x000000aa8858723c */ /* 0x040fec0000001858 */
[C---:B------:R-:W-:Y:S06]  /*14750*/  HMMA.16816.F32 R92, R136.reuse, R140, R92 ;  /* 0x0000008c885c723c */ /* 0x040fec000000185c */
[C---:B------:R-:W-:Y:S01]  /*14760*/  HMMA.16816.F32 R96, R136.reuse, R142, R96 ;  /* 0x0000008e8860723c */ /* 0x040fe20000001860 */
[----:B------:R-:W2:Y:S05]  /*14770*/  LDSM.16.MT88.4 R140, [R220+0x17000] ;  /* 0x01700000dc8c783b */ /* 0x000eaa0000004200 */
[C---:B----4-:R-:W-:Y:S06]  /*14780*/  HMMA.16816.F32 R100, R136.reuse, R132, R100 ;  /* 0x000000848864723c */ /* 0x050fec0000001864 */
[C---:B------:R-:W-:Y:S01]  /*14790*/  HMMA.16816.F32 R104, R136.reuse, R134, R104 ;  /* 0x000000868868723c */ /* 0x040fe20000001868 */
[----:B------:R-:W3:Y:S05]  /*147a0*/  LDSM.16.MT88.4 R132, [R222+0x11800] ;  /* 0x01180000de84783b */ /* 0x000eea0000004200 */
[C---:B-1----:R-:W-:Y:S06]  /*147b0*/  HMMA.16816.F32 R108, R136.reuse, R144, R108 ;  /* 0x00000090886c723c */ /* 0x042fec000000186c */
[C---:B------:R-:W-:Y:S05]  /*147c0*/  HMMA.16816.F32 R112, R136.reuse, R146, R112 ;  /* 0x000000928870723c */ /* 0x040fea0000001870 */
[----:B------:R-:W-:Y:S01]  /*147d0*/  IMAD.MOV.U32 R145, RZ, RZ, R174 ;  /* 0x000000ffff917224 */ /* 0x000fe200078e00ae */
[C---:B------:R-:W-:Y:S05]  /*147e0*/  HMMA.16816.F32 R116, R136.reuse, R148, R116 ;  /* 0x000000948874723c */ /* 0x040fea0000001874 */
[----:B------:R-:W-:Y:S01]  /*147f0*/  MOV R144, R175 ;  /* 0x000000af00907202 */ /* 0x000fe20000000f00 */
[C---:B------:R-:W-:Y:S05]  /*14800*/  HMMA.16816.F32 R120, R136.reuse, R150, R120 ;  /* 0x000000968878723c */ /* 0x040fea0000001878 */
[----:B------:R-:W-:Y:S01]  /*14810*/  IMAD.MOV.U32 R146, RZ, RZ, R173 ;  /* 0x000000ffff927224 */ /* 0x000fe200078e00ad */
[C---:B--2---:R-:W-:Y:S05]  /*14820*/  HMMA.16816.F32 R124, R136.reuse, R140, R124 ;  /* 0x0000008c887c723c */ /* 0x044fea000000187c */
[----:B------:R-:W-:Y:S01]  /*14830*/  MOV R147, R172 ;  /* 0x000000ac00937202 */ /* 0x000fe20000000f00 */
[----:B------:R-:W-:Y:S01]  /*14840*/  HMMA.16816.F32 R128, R136, R142, R128 ;  /* 0x0000008e8880723c */ /* 0x000fe20000001880 */
[----:B------:R-:W1:Y:S04]  /*14850*/  LDSM.16.MT88.4 R172, [R221+0x11800] ;  /* 0x01180000ddac783b */ /* 0x000e680000004200 */
[----:B------:R-:W-:Y:S01]  /*14860*/  IMAD.MOV.U32 R140, RZ, RZ, R155 ;  /* 0x000000ffff8c7224 */ /* 0x000fe200078e009b */
[----:B------:R-:W-:Y:S01]  /*14870*/  MOV R141, R152 ;  /* 0x00000098008d7202 */ /* 0x000fe20000000f00 */
[----:B------:R-:W-:Y:S01]  /*14880*/  IMAD.MOV.U32 R136, RZ, RZ, R153 ;  /* 0x000000ffff887224 */ /* 0x000fe200078e0099 */
[----:B------:R-:W-:Y:S03]  /*14890*/  F2FP.F16.F32.PACK_AB R168, R146, R166 ;  /* 0x000000a692a8723e */ /* 0x000fe600000000ff */
[----:B------:R-:W-:Y:S01]  /*148a0*/  F2FP.F16.F32.PACK_AB R170, R140, R186 ;  /* 0x000000ba8caa723e */ /* 0x000fe200000000ff */
[----:B------:R-:W-:Y:S01]  /*148b0*/  IMAD.MOV.U32 R138, RZ, RZ, R186 ;  /* 0x000000ffff8a7224 */ /* 0x000fe200078e00ba */
[----:B------:R-:W-:Y:S02]  /*148c0*/  F2FP.F16.F32.PACK_AB R169, R187, R147 ;  /* 0x00000093bba9723e */ /* 0x000fe400000000ff */
[----:B------:R-:W-:Y:S02]  /*148d0*/  F2FP.F16.F32.PACK_AB R171, R165, R141 ;  /* 0x0000008da5ab723e */ /* 0x000fe400000000ff */
[----:B------:R-:W-:Y:S02]  /*148e0*/  MOV R137, R185 ;  /* 0x000000b900897202 */ /* 0x000fe40000000f00 */
[----:B------:R-:W-:Y:S02]  /*148f0*/  MOV R139, R187 ;  /* 0x000000bb008b7202 */ /* 0x000fe40000000f00 */
[----:B------:R-:W2:Y:S01]  /*14900*/  LDSM.16.MT88.4 R184, [R222+0x13800] ;  /* 0x01380000deb8783b */ /* 0x000ea20000004200 */
[C---:B------:R-:W-:Y:S06]  /*14910*/  HMMA.16816.F32 R160, R168.reuse, R156, R4 ;  /* 0x0000009ca8a0723c */ /* 0x040fec0000001804 */
        /* <DEDUP_REMOVED lines=84> */
.L_x_6528:
        /* <DEDUP_REMOVED lines=328> */
.L_x_6533:
[----:B------:R-:W-:Y:S01]  /*162e0*/  S2UR UR4, SR_CTAID.Z ;  /* 0x00000000000479c3 */ /* 0x000fe20000002700 */
[----:B------:R-:W-:Y:S01]  /*162f0*/  ULDC UR6, c[0x0][0x270] ;  /* 0x00009c0000067ab9 */ /* 0x000fe20000000800 */
[----:B------:R-:W-:-:S06]  /*16300*/  ULDC UR10, c[0x0][0x2c4] ;  /* 0x0000b100000a7ab9 */ /* 0x000fcc0000000800 */
[----:B------:R-:W1:Y:S02]  /*16310*/  S2UR UR14, SR_CTAID.Y ;  /* 0x00000000000e79c3 */ /* 0x000e640000002600 */
[----:B-1----:R-:W-:-:S04]  /*16320*/  UIMAD UR6, UR14, UR6, UR4 ;  /* 0x000000060e0672a4 */ /* 0x002fc8000f8e0204 */
[----:B------:R-:W-:-:S12]  /*16330*/  UIMAD UR10, UR6, UR10, URZ ;  /* 0x0000000a060a72a4 */ /* 0x000fd8000f8e023f */
.L_x_6534:
        /* <DEDUP_REMOVED lines=43> */
.L_x_6536:
[----:B------:R-:W-:Y:S05]  /*165f0*/  BSYNC B0 ;  /* 0x0000000000007941 */ /* 0x000fea0003800000 */
.L_x_6535:
        /* <DEDUP_REMOVED lines=54> */
.L_x_6538:
[----:B------:R-:W-:Y:S05]  /*16960*/  BSYNC B0 ;  /* 0x0000000000007941 */ /* 0x000fea0003800000 */
.L_x_6537:
        /* <DEDUP_REMOVED lines=26> */
.L_x_6540:
[----:B------:R-:W-:Y:S05]  /*16b10*/  BSYNC B0 ;  /* 0x0000000000007941 */ /* 0x000fea0003800000 */
.L_x_6539:
        /* <DEDUP_REMOVED lines=26> */
.L_x_6542:
[----:B------:R-:W-:Y:S05]  /*16cc0*/  BSYNC B0 ;  /* 0x0000000000007941 */ /* 0x000fea0003800000 */
.L_x_6541:
        /* <DEDUP_REMOVED lines=26> */
.L_x_6543:
        /* <DEDUP_REMOVED lines=9> */
.L_x_8919:


//--------------------- .text._ZN5flash24flash_fwd_splitkv_kernelI23Flash_fwd_kernel_traitsILi256ELi64ELi64ELi4ELb0ELb0EN7cutlass6half_tE19Flash_kernel_traitsILi256ELi64ELi64ELi4ES3_EELb0ELb1ELb0ELb0ELb1ELb0ELb0ELb1EEEvNS_16Flash_fwd_paramsE --------------------------
	.section	.text._ZN5flash24flash_fwd_splitkv_kernelI23Flash_fwd_kernel_traitsILi256ELi64ELi64ELi4ELb0ELb0EN7cutlass6half_tE19Flash_kernel_traitsILi256ELi64ELi64ELi4ES3_EELb0ELb1ELb0ELb0ELb1ELb0ELb0ELb1EEEvNS_16Flash_fwd_paramsE,"ax",@progbits
	.align	128
        .global         _ZN5flash24flash_fwd_splitkv_kernelI23Flash_fwd_kernel_traitsILi256ELi64ELi64ELi4ELb0ELb0EN7cutlass6half_tE19Flash_kernel_traitsILi256ELi64ELi64ELi4ES3_EELb0ELb1ELb0ELb0ELb1ELb0ELb0ELb1EEEvNS_16Flash_fwd_paramsE
        .type           _ZN5flash24flash_fwd_splitkv_kernelI23Flash_fwd_kernel_traitsILi256ELi64ELi64ELi4ELb0ELb0EN7cutlass6half_tE19Flash_kernel_traitsILi256ELi64ELi64ELi4ES3_EELb0ELb1ELb0ELb0ELb1ELb0ELb0ELb1EEEvNS_16Flash_fwd_paramsE,@function
        .size           _ZN5flash24flash_fwd_splitkv_kernelI23Flash_fwd_kernel_traitsILi256ELi64ELi64ELi4ELb0ELb0EN7cutlass6half_tE19Flash_kernel_traitsILi256ELi64ELi64ELi4ES3_EELb0ELb1ELb0ELb0ELb1ELb0ELb0ELb1EEEvNS_16Flash_fwd_paramsE,(.L_x_8920 - _ZN5flash24flash_fwd_splitkv_kernelI23Flash_fwd_kernel_traitsILi256ELi64ELi64ELi4ELb0ELb0EN7cutlass6half_tE19Flash_kernel_traitsILi256ELi64ELi64ELi4ES3_EELb0ELb1ELb0ELb0ELb1ELb0ELb0ELb1EEEvNS_16Flash_fwd_paramsE)
        .other          _ZN5flash24flash_fwd_splitkv_kernelI23Flash_fwd_kernel_traitsILi256ELi64ELi64ELi4ELb0ELb0EN7cutlass6half_tE19Flash_kernel_traitsILi256ELi64ELi64ELi4ES3_EELb0ELb1ELb0ELb0ELb1ELb0ELb0ELb1EEEvNS_16Flash_fwd_paramsE,@"STO_CUDA_ENTRY STV_DEFAULT"
_ZN5flash24flash_fwd_splitkv_kernelI23Flash_fwd_kernel_traitsILi256ELi64ELi64ELi4ELb0ELb0EN7cutlass6half_tE19Flash_kernel_traitsILi256ELi64ELi64ELi4ES3_EELb0ELb1ELb0ELb0ELb1ELb0ELb0ELb1EEEvNS_16Flash_fwd_paramsE:
.text._ZN5flash24flash_fwd_splitkv_kernelI23Flash_fwd_kernel_traitsILi256ELi64ELi64ELi4ELb0ELb0EN7cutlass6half_tE19Flash_kernel_traitsILi256ELi64ELi64ELi4ES3_EELb0ELb1ELb0ELb0ELb1ELb0ELb0ELb1EEEvNS_16Flash_fwd_paramsE:
[----:B------:R-:W-:Y:S08]  /*0000*/  LDC R1, c[0x0][0x28] ;  /* 0x00000a00ff017b82 */ /* 0x000ff00000000800 */
[----:B------:R-:W1:Y:S01]  /*0010*/  LDC.64 R2, c[0x0][0x2f0] ;  /* 0x0000bc00ff027b82 */ /* 0x000e620000000a00 */
[----:B------:R-:W2:Y:S01]  /*0020*/  S2R R17, SR_CTAID.Y ;  /* 0x0000000000117919 */ /* 0x000ea20000002600 */
[----:B------:R-:W-:Y:S01]  /*0030*/  IMAD.MOV.U32 R233, RZ, RZ, -0x1 ;  /* 0xffffffffffe97424 */ /* 0x000fe200078e00ff */
[----:B------:R-:W-:Y:S01]  /*0040*/  ULDC.64 UR6, c[0x0][0x208] ;  /* 0x0000820000067ab9 */ /* 0x000fe20000000a00 */
[----:B------:R-:W-:-:S04]  /*0050*/  ULDC.64 UR8, c[0x0][0x300] ;  /* 0x0000c00000087ab9 */ /* 0x000fc80000000a00 */
[----:B------:R-:W2:Y:S08]  /*0060*/  LDC.64 R4, c[0x0][0x2f0] ;  /* 0x0000bc00ff047b82 */ /* 0x000eb00000000a00 */
[----:B------:R-:W3:Y:S01]  /*0070*/  LDC.U8 R0, c[0x0][0x3c2] ;  /* 0x0000f080ff007b82 */ /* 0x000ee20000000000 */
[----:B-1----:R-:W-:-:S07]  /*0080*/  ISETP.NE.U32.AND P0, PT, R2, RZ, PT ;  /* 0x000000ff0200720c */ /* 0x002fce0003f05070 */
[----:B------:R-:W1:Y:S01]  /*0090*/  LDC.64 R144, c[0x0][0x300] ;  /* 0x0000c000ff907b82 */ /* 0x000e620000000a00 */
[----:B------:R-:W-:-:S07]  /*00a0*/  ISETP.NE.AND.EX P0, PT, R3, RZ, PT, P0 ;  /* 0x000000ff0300720c */ /* 0x000fce0003f05300 */
[----:B------:R-:W4:Y:S01]  /*00b0*/  LDC.64 R2, c[0x0][0x2f8] ;  /* 0x0000be00ff027b82 */ /* 0x000f220000000a00 */
[----:B--2---:R-:W-:-:S05]  /*00c0*/  IMAD.WIDE R6, R17, 0x4, R4 ;  /* 0x0000000411067825 */ /* 0x004fca00078e0204 */
[----:B------:R-:W2:Y:S02]  /*00d0*/  @P0 LDG.E R233, desc[UR6][R6.64] ;  /* 0x0000000606e90981 */ /* 0x000ea4000c1e1900 */
[----:B------:R-:W1:Y:S02]  /*00e0*/  LDC.64 R4, c[0x0][0x2f8] ;  /* 0x0000be00ff047b82 */ /* 0x000e640000000a00 */
[----:B------:R1:W2:Y:S01]  /*00f0*/  @P0 LDG.E R232, desc[UR6][R6.64+0x4] ;  /* 0x0000040606e80981 */ /* 0x0002a2000c1e1900 */
[----:B---3--:R-:W-:Y:S02]  /*0100*/  ISETP.NE.AND P1, PT, R0, RZ, PT ;  /* 0x000000ff0000720c */ /* 0x008fe40003f25270 */
[----:B------:R-:W-:-:S04]  /*0110*/  ISETP.NE.U32.AND P5, PT, RZ, UR8, PT ;  /* 0x00000008ff007c0c */ /* 0x000fc8000bfa5070 */
[----:B------:R-:W-:Y:S02]  /*0120*/  ISETP.NE.AND.EX P5, PT, RZ, UR9, PT, P5 ;  /* 0x00000009ff007c0c */ /* 0x000fe4000bfa5350 */
[----:B----4-:R-:W-:-:S04]  /*0130*/  ISETP.EQ.U32.AND P2, PT, R2, RZ, PT ;  /* 0x000000ff0200720c */ /* 0x010fc80003f42070 */
[----:B------:R-:W-:Y:S01]  /*0140*/  ISETP.EQ.OR.EX P2, PT, R3, RZ, !P1, P2 ;  /* 0x000000ff0300720c */ /* 0x000fe20004f42720 */
[----:B------:R-:W-:Y:S02]  /*0150*/  IMAD.MOV.U32 R15, RZ, RZ, -0x1 ;  /* 0xffffffffff0f7424 */ /* 0x000fe400078e00ff */
[----:B------:R-:W-:Y:S02]  /*0160*/  IMAD.MOV.U32 R0, RZ, RZ, RZ ;  /* 0x000000ffff007224 */ /* 0x000fe400078e00ff */
[----:B-1----:R-:W-:-:S04]  /*0170*/  IMAD.WIDE R4, R17, 0x4, R4 ;  /* 0x0000000411047825 */ /* 0x002fc800078e0204 */
[----:B------:R-:W-:-:S04]  /*0180*/  IMAD.WIDE R144, R17, 0x4, R144 ;  /* 0x0000000411907825 */ /* 0x000fc800078e0290 */
[----:B------:R1:W5:Y:S04]  /*0190*/  @!P2 LDG.E R15, desc[UR6][R4.64] ;  /* 0x00000006040fa981 */ /* 0x000368000c1e1900 */
[----:B------:R1:W5:Y:S01]  /*01a0*/  @P5 LDG.E R0, desc[UR6][R144.64] ;  /* 0x0000000690005981 */ /* 0x000362000c1e1900 */
[----:B------:R-:W3:Y:S01]  /*01b0*/  S2R R23, SR_CTAID.X ;  /* 0x0000000000177919 */ /* 0x000ee20000002500 */
[----:B------:R-:W4:Y:S01]  /*01c0*/  S2R R142, SR_CTAID.Z ;  /* 0x00000000008e7919 */ /* 0x000f220000002700 */
[----:B------:R-:W1:Y:S01]  /*01d0*/  S2R R60, SR_TID.X ;  /* 0x00000000003c7919 */ /* 0x000e620000002100 */
[--C-:B------:R-:W-:Y:S01]  /*01e0*/  SHF.R.S32.HI R7, RZ, 0x1f, R17.reuse ;  /* 0x0000001fff077819 */ /* 0x100fe20000011411 */
[----:B------:R-:W-:Y:S02]  /*01f0*/  IMAD.MOV.U32 R11, RZ, RZ, R17 ;  /* 0x000000ffff0b7224 */ /* 0x000fe400078e0011 */
[----:B--2---:R-:W-:-:S06]  /*0200*/  @P0 IMAD.IADD R232, R232, 0x1, -R233 ;  /* 0x00000001e8e80824 */ /* 0x004fcc00078e0ae9 */
[----:B------:R-:W2:Y:S01]  /*0210*/  @!P0 LDC R232, c[0x0][0x2c4] ;  /* 0x0000b100ffe88b82 */ /* 0x000ea20000000800 */
[----:B------:R-:W-:-:S04]  /*0220*/  ISETP.NE.U32.AND P0, PT, R2, RZ, PT ;  /* 0x000000ff0200720c */ /* 0x000fc80003f05070 */
[----:B------:R-:W-:-:S13]  /*0230*/  ISETP.NE.AND.EX P0, PT, R3, RZ, PT, P0 ;  /* 0x000000ff0300720c */ /* 0x000fda0003f05300 */
[----:B-1-34-:R-:W-:Y:S05]  /*0240*/  @!P0 BRA `(.L_x_6544) ;  /* 0x0000000000108947 */ /* 0x01afea0003800000 */
[----:B------:R-:W3:Y:S02]  /*0250*/  @P1 LDG.E R2, desc[UR6][R4.64+0x4] ;  /* 0x0000040604021981 */ /* 0x000ee4000c1e1900 */
[----:B---3-5:R-:W-:-:S06]  /*0260*/  @P1 IADD3 R9, R2, -R15, RZ ;  /* 0x8000000f02091210 */ /* 0x028fcc0007ffe0ff */
[----:B------:R3:W5:Y:S01]  /*0270*/  @!P1 LDG.E R9, desc[UR6][R4.64] ;  /* 0x0000000604099981 */ /* 0x000762000c1e1900 */
[----:B------:R-:W-:Y:S05]  /*0280*/  BRA `(.L_x_6545) ;  /* 0x0000000000047947 */ /* 0x000fea0003800000 */
.L_x_6544:
[----:B------:R-:W1:Y:S02]  /*0290*/  LDC R9, c[0x0][0x2c8] ;  /* 0x0000b200ff097b82 */ /* 0x000e640000000800 */
.L_x_6545:
[----:B------:R-:W4:Y:S02]  /*02a0*/  LDC.64 R2, c[0x0][0x308] ;  /* 0x0000c200ff027b82 */ /* 0x000f240000000a00 */
[----:B----4-:R-:W-:-:S04]  /*02b0*/  ISETP.NE.U32.AND P1, PT, R2, RZ, PT ;  /* 0x000000ff0200720c */ /* 0x010fc80003f25070 */
[----:B------:R-:W-:-:S13]  /*02c0*/  ISETP.NE.AND.EX P1, PT, R3, RZ, PT, P1 ;  /* 0x000000ff0300720c */ /* 0x000fda0003f25310 */
[----:B------:R-:W4:Y:S01]  /*02d0*/  @P1 LDC.64 R2, c[0x0][0x308] ;  /* 0x0000c200ff021b82 */ /* 0x000f220000000a00 */
[----:B------:R-:W-:-:S07]  /*02e0*/  IMAD.SHL.U32 R63, R23, 0x40, RZ ;  /* 0x00000040173f7824 */ /* 0x000fce00078e00ff */
[----:B---3--:R-:W3:Y:S01]  /*02f0*/  @!P1 LDC R5, c[0x0][0x2cc] ;  /* 0x0000b300ff059b82 */ /* 0x008ee20000000800 */
[----:B----4-:R-:W-:-:S07]  /*0300*/  @P1 IMAD.WIDE R12, R17, 0x4, R2 ;  /* 0x00000004110c1825 */ /* 0x010fce00078e0202 */
[----:B------:R-:W4:Y:S01]  /*0310*/  @!P1 LDC.64 R2, c[0x0][0x318] ;  /* 0x0000c600ff029b82 */ /* 0x000f220000000a00 */
[----:B------:R1:W5:Y:S01]  /*0320*/  @P1 LDG.E R65, desc[UR6][R12.64] ;  /* 0x000000060c411981 */ /* 0x000362000c1e1900 */
[----:B--2---:R-:W-:-:S13]  /*0330*/  ISETP.GT.AND P0, PT, R232, R63, PT ;  /* 0x0000003fe800720c */ /* 0x004fda0003f04270 */
[----:B---3--:R-:W-:Y:S05]  /*0340*/  @!P0 EXIT ;  /* 0x000000000000894d */ /* 0x008fea0003800000 */
[----:B------:R-:W2:Y:S01]  /*0350*/  LDC R4, c[0x0][0x398] ;  /* 0x0000e600ff047b82 */ /* 0x000ea20000000800 */
[----:B----4-:R-:W-:Y:S01]  /*0360*/  @!P1 ISETP.NE.U32.AND P0, PT, R2, RZ, PT ;  /* 0x000000ff0200920c */ /* 0x010fe20003f05070 */
[--C-:B-1---5:R-:W-:Y:S01]  /*0370*/  IMAD.IADD R72, R9, 0x1, -R0.reuse ;  /* 0x0000000109487824 */ /* 0x122fe200078e0a00 */
[----:B------:R-:W-:Y:S01]  /*0380*/  ULDC UR5, c[0x0][0x2c8] ;  /* 0x0000b20000057ab9 */ /* 0x000fe20000000800 */
[----:B------:R-:W-:Y:S01]  /*0390*/  @P1 IMAD.IADD R65, R65, 0x1, -R0 ;  /* 0x0000000141411824 */ /* 0x000fe200078e0a00 */
[----:B------:R-:W-:Y:S01]  /*03a0*/  @!P1 ISETP.NE.AND.EX P0, PT, R3, RZ, PT, P0 ;  /* 0x000000ff0300920c */ /* 0x000fe20003f05300 */
[----:B------:R-:W-:Y:S01]  /*03b0*/  ULDC UR4, c[0x0][0x394] ;  /* 0x0000e50000047ab9 */ /* 0x000fe20000000800 */
[----:B------:R-:W-:Y:S01]  /*03c0*/  IADD3 R3, -R232, 0x7f, R63 ;  /* 0x0000007fe8037810 */ /* 0x000fe20007ffe13f */
[----:B------:R-:W-:Y:S01]  /*03d0*/  UIADD3 UR5, UR5, 0x3f, URZ ;  /* 0x0000003f05057890 */ /* 0x000fe2000fffe03f */
[----:B------:R-:W-:-:S05]  /*03e0*/  @!P1 SEL R5, R5, RZ, P0 ;  /* 0x000000ff05059207 */ /* 0x000fca0000000000 */
[----:B------:R-:W-:-:S04]  /*03f0*/  @!P1 IMAD.IADD R65, R72, 0x1, R5 ;  /* 0x0000000148419824 */ /* 0x000fc800078e0205 */
[C---:B------:R-:W-:Y:S01]  /*0400*/  VIADD R5, R65.reuse, 0x3f ;  /* 0x0000003f41057836 */ /* 0x040fe20000000000 */
[----:B------:R-:W-:-:S05]  /*0410*/  IADD3 R9, R65, R63, -R232 ;  /* 0x0000003f41097210 */ /* 0x000fca0007ffe8e8 */
[----:B------:R-:W-:Y:S01]  /*0420*/  VIADD R9, R9, -UR4 ;  /* 0x8000000409097c36 */ /* 0x000fe20008000000 */
[----:B--2---:R-:W-:Y:S01]  /*0430*/  IADD3 R3, R3, R4, R65 ;  /* 0x0000000403037210 */ /* 0x004fe20007ffe041 */
[----:B------:R-:W-:Y:S01]  /*0440*/  USHF.R.S32.HI UR4, URZ, 0x1f, UR5 ;  /* 0x0000001f3f047899 */ /* 0x000fe20008011405 */
[----:B------:R-:W-:Y:S02]  /*0450*/  SHF.R.S32.HI R4, RZ, 0x1f, R5 ;  /* 0x0000001fff047819 */ /* 0x000fe40000011405 */
[----:B------:R-:W-:Y:S01]  /*0460*/  SHF.R.S32.HI R2, RZ, 0x1f, R3 ;  /* 0x0000001fff027819 */ /* 0x000fe20000011403 */
[----:B------:R-:W-:Y:S01]  /*0470*/  ULEA.HI UR4, UR4, UR5, URZ, 0x6 ;  /* 0x0000000504047291 */ /* 0x000fe2000f8f303f */
[----:B------:R-:W-:Y:S02]  /*0480*/  SHF.R.S32.HI R6, RZ, 0x1f, R9 ;  /* 0x0000001fff067819 */ /* 0x000fe40000011409 */
[----:B------:R-:W-:Y:S01]  /*0490*/  LEA.HI R4, R4, R5, RZ, 0x6 ;  /* 0x0000000504047211 */ /* 0x000fe200078f30ff */
[----:B------:R-:W-:Y:S01]  /*04a0*/  USHF.R.S32.HI UR4, URZ, 0x6, UR4 ;  /* 0x000000063f047899 */ /* 0x000fe20008011404 */
[----:B------:R-:W-:-:S02]  /*04b0*/  LEA.HI R2, R2, R3, RZ, 0x6 ;  /* 0x0000000302027211 */ /* 0x000fc400078f30ff */
[----:B------:R-:W-:Y:S02]  /*04c0*/  LEA.HI R6, R6, R9, RZ, 0x6 ;  /* 0x0000000906067211 */ /* 0x000fe400078f30ff */
[----:B------:R-:W-:Y:S02]  /*04d0*/  SHF.R.S32.HI R4, RZ, 0x6, R4 ;  /* 0x00000006ff047819 */ /* 0x000fe40000011404 */
[----:B------:R-:W-:Y:S02]  /*04e0*/  SHF.R.S32.HI R3, RZ, 0x6, R2 ;  /* 0x00000006ff037819 */ /* 0x000fe40000011402 */
[----:B------:R-:W-:Y:S02]  /*04f0*/  SHF.R.S32.HI R6, RZ, 0x6, R6 ;  /* 0x00000006ff067819 */ /* 0x000fe40000011406 */
[----:B------:R-:W-:Y:S02]  /*0500*/  VIMNMX3 R166, R4, UR4, R3, PT ;  /* 0x0000000404a67c0f */ /* 0x000fe4000b800103 */
[----:B------:R-:W-:-:S04]  /*0510*/  VIMNMX R231, RZ, R6, !PT ;  /* 0x00000006ffe77248 */ /* 0x000fc80007fe0100 */
[----:B------:R-:W-:-:S13]  /*0520*/  ISETP.GE.AND P0, PT, R231, R166, PT ;  /* 0x000000a6e700720c */ /* 0x000fda0003f06270 */
[----:B------:R-:W-:Y:S05]  /*0530*/  @!P0 BRA `(.L_x_6546) ;  /* 0x0000000800088947 */ /* 0x000fea0003800000 */
[----:B------:R-:W-:Y:S01]  /*0540*/  ISETP.NE.AND P0, PT, R233, -0x1, PT ;  /* 0xffffffffe900780c */ /* 0x000fe20003f05270 */
[----:B------:R-:W1:Y:S01]  /*0550*/  LDC.64 R4, c[0x0][0x298] ;  /* 0x0000a600ff047b82 */ /* 0x000e620000000a00 */
[----:B------:R-:W-:Y:S01]  /*0560*/  SHF.R.S32.HI R9, RZ, 0x1f, R60 ;  /* 0x0000001fff097819 */ /* 0x000fe2000001143c */
[----:B------:R-:W-:Y:S01]  /*0570*/  ULDC.64 UR4, c[0x0][0x2a0] ;  /* 0x0000a80000047ab9 */ /* 0x000fe20000000a00 */
[----:B------:R-:W-:Y:S01]  /*0580*/  LOP3.LUT P6, RZ, R60, 0x7, RZ, 0xc0, !PT ;  /* 0x000000073cff7812 */ /* 0x000fe200078cc0ff */
[----:B------:R-:W-:Y:S01]  /*0590*/  ULDC UR8, c[0x0][0x270] ;  /* 0x00009c0000087ab9 */ /* 0x000fe20000000800 */
[----:B------:R-:W-:Y:S01]  /*05a0*/  LEA.HI R0, R9, R60, RZ, 0x3 ;  /* 0x0000003c09007211 */ /* 0x000fe200078f18ff */
[----:B------:R-:W-:Y:S03]  /*05b0*/  BSSY B0, `(.L_x_6547) ;  /* 0x0000033000007945 */ /* 0x000fe60003800000 */
[----:B------:R-:W-:-:S02]  /*05c0*/  LOP3.LUT R9, R0, 0x1ffffff8, RZ, 0xc0, !PT ;  /* 0x1ffffff800097812 */ /* 0x000fc400078ec0ff */
[----:B------:R-:W-:Y:S01]  /*05d0*/  SHF.R.S32.HI R0, RZ, 0x3, R0 ;  /* 0x00000003ff007819 */ /* 0x000fe20000011400 */
[----:B------:R-:W2:Y:S02]  /*05e0*/  @!P0 LDC.64 R2, c[0x0][0x290] ;  /* 0x0000a400ff028b82 */ /* 0x000ea40000000a00 */
[----:B------:R-:W-:Y:S01]  /*05f0*/  IMAD.IADD R9, R60, 0x1, -R9 ;  /* 0x000000013c097824 */ /* 0x000fe200078e0a09 */
[----:B------:R-:W-:-:S03]  /*0600*/  SHF.R.S32.HI R8, RZ, 0x1f, R0 ;  /* 0x0000001fff087819 */ /* 0x000fc60000011400 */
[----:B------:R-:W-:Y:S01]  /*0610*/  IMAD.SHL.U32 R14, R9, 0x8, RZ ;  /* 0x00000008090e7824 */ /* 0x000fe200078e00ff */
[----:B------:R-:W-:-:S04]  /*0620*/  SHF.R.S32.HI R9, RZ, 0x1f, R63 ;  /* 0x0000001fff097819 */ /* 0x000fc8000001143f */
[----:B------:R-:W-:Y:S01]  /*0630*/  SHF.R.S32.HI R15, RZ, 0x1f, R14 ;  /* 0x0000001fff0f7819 */ /* 0x000fe2000001140e */
[----:B-1----:R-:W-:-:S04]  /*0640*/  @P0 IMAD.WIDE.U32 R10, R233, R4, RZ ;  /* 0x00000004e90a0225 */ /* 0x002fc800078e00ff */
[----:B------:R-:W-:-:S04]  /*0650*/  IMAD.WIDE.U32 R14, R63, R4, R14 ;  /* 0x000000043f0e7225 */ /* 0x000fc800078e000e */
[----:B------:R-:W-:Y:S02]  /*0660*/  @P0 IMAD R233, R233, R5, R11 ;  /* 0x00000005e9e90224 */ /* 0x000fe400078e020b */
[-C--:B--2---:R-:W-:Y:S02]  /*0670*/  @!P0 IMAD R6, R7, R2.reuse, RZ ;  /* 0x0000000207068224 */ /* 0x084fe400078e02ff */
[----:B------:R-:W-:-:S04]  /*0680*/  @!P0 IMAD.WIDE.U32 R12, R17, R2, RZ ;  /* 0x00000002110c8225 */ /* 0x000fc800078e00ff */
[----:B------:R-:W-:Y:S01]  /*0690*/  @!P0 IMAD R3, R17, R3, R6 ;  /* 0x0000000311038224 */ /* 0x000fe200078e0206 */
[----:B------:R-:W-:Y:S01]  /*06a0*/  IADD3 R6, R0, 0x10, RZ ;  /* 0x0000001000067810 */ /* 0x000fe20007ffe0ff */
[----:B------:R-:W-:Y:S02]  /*06b0*/  @!P0 IMAD.MOV.U32 R10, RZ, RZ, R12 ;  /* 0x000000ffff0a8224 */ /* 0x000fe400078e000c */
[----:B------:R-:W-:Y:S01]  /*06c0*/  IMAD R2, R9, R4, RZ ;  /* 0x0000000409027224 */ /* 0x000fe200078e02ff */
[----:B------:R-:W-:Y:S01]  /*06d0*/  @!P0 IADD3 R233, R13, R3, RZ ;  /* 0x000000030de98210 */ /* 0x000fe20007ffe0ff */
[----:B------:R-:W-:Y:S01]  /*06e0*/  IMAD.IADD R7, R232, 0x1, -R63 ;  /* 0x00000001e8077824 */ /* 0x000fe200078e0a3f */
[----:B------:R-:W-:Y:S01]  /*06f0*/  IADD3 R10, P0, R10, R14, RZ ;  /* 0x0000000e0a0a7210 */ /* 0x000fe20007f1e0ff */
[----:B------:R-:W-:Y:S01]  /*0700*/  IMAD R2, R63, R5, R2 ;  /* 0x000000053f027224 */ /* 0x000fe200078e0202 */
[----:B------:R-:W-:Y:S02]  /*0710*/  SHF.R.S32.HI R3, RZ, 0x1f, R142 ;  /* 0x0000001fff037819 */ /* 0x000fe4000001148e */
[----:B------:R-:W-:-:S02]  /*0720*/  ISETP.GE.AND P2, PT, R6, R7, PT ;  /* 0x000000070600720c */ /* 0x000fc40003f46270 */
[----:B------:R-:W-:Y:S01]  /*0730*/  IADD3.X R11, R233, R15, R2, P0, !PT ;  /* 0x0000000fe90b7210 */ /* 0x000fe200007fe402 */
[----:B------:R-:W-:Y:S01]  /*0740*/  IMAD R3, R3, UR4, RZ ;  /* 0x0000000403037c24 */ /* 0x000fe2000f8e02ff */
[-C--:B------:R-:W-:Y:S01]  /*0750*/  ISETP.GE.AND P0, PT, R0, R7.reuse, PT ;  /* 0x000000070000720c */ /* 0x080fe20003f06270 */
[----:B------:R-:W-:Y:S01]  /*0760*/  IMAD R2, R17, UR8, R142 ;  /* 0x0000000811027c24 */ /* 0x000fe2000f8e028e */
[-C--:B------:R-:W-:Y:S01]  /*0770*/  ISETP.GE.OR P4, PT, R6, R7.reuse, P6 ;  /* 0x000000070600720c */ /* 0x080fe20003786670 */
[----:B------:R-:W-:Y:S01]  /*0780*/  IMAD R3, R142, UR5, R3 ;  /* 0x000000058e037c24 */ /* 0x000fe2000f8e0203 */
[----:B------:R-:W-:Y:S01]  /*0790*/  ISETP.GE.OR P5, PT, R0, R7, P6 ;  /* 0x000000070000720c */ /* 0x000fe200037a6670 */
[----:B------:R-:W-:Y:S01]  /*07a0*/  IMAD.WIDE.U32 R142, R142, UR4, R10 ;  /* 0x000000048e8e7c25 */ /* 0x000fe2000f8e000a */
[----:B------:R-:W-:-:S03]  /*07b0*/  ULDC UR4, c[0x0][0x2c4] ;  /* 0x0000b10000047ab9 */ /* 0x000fc60000000800 */
[----:B------:R-:W-:Y:S01]  /*07c0*/  VIADD R6, R0, 0x20 ;  /* 0x0000002000067836 */ /* 0x000fe20000000000 */
[----:B------:R-:W-:Y:S01]  /*07d0*/  IADD3 R15, R143, R3, RZ ;  /* 0x000000038f0f7210 */ /* 0x000fe20007ffe0ff */
[----:B------:R-:W-:-:S03]  /*07e0*/  IMAD R63, R2, UR4, R63 ;  /* 0x00000004023f7c24 */ /* 0x000fc6000f8e023f */
[CC--:B------:R-:W-:Y:S02]  /*07f0*/  ISETP.GE.AND P1, PT, R6.reuse, R7.reuse, PT ;  /* 0x000000070600720c */ /* 0x0c0fe40003f26270 */
[----:B------:R-:W-:Y:S01]  /*0800*/  ISETP.GE.OR P3, PT, R6, R7, P6 ;  /* 0x000000070600720c */ /* 0x000fe20003766670 */
[----:B------:R-:W-:-:S12]  /*0810*/  @P0 BRA `(.L_x_6548) ;  /* 0x0000000000300947 */ /* 0x000fd80003800000 */
        /* <DEDUP_REMOVED lines=12> */
.L_x_6548:
[----:B------:R-:W-:Y:S05]  /*08e0*/  BSYNC B0 ;  /* 0x0000000000007941 */ /* 0x000fea0003800000 */
.L_x_6547:
[----:B------:R-:W-:Y:S01]  /*08f0*/  BSSY B0, `(.L_x_6549) ;  /* 0x0000013000007945 */ /* 0x000fe20003800000 */
[----:B------:R-:W-:Y:S02]  /*0900*/  IADD3 R6, P0, R63, R0, RZ ;  /* 0x000000003f067210 */ /* 0x000fe40007f1e0ff */
[----:B------:R-:W-:Y:S01]  /*0910*/  IADD3 R10, R0, 0x30, RZ ;  /* 0x00000030000a7810 */ /* 0x000fe20007ffe0ff */
[----:B------:R-:W-:Y:S05]  /*0920*/  @P2 BRA `(.L_x_6550) ;  /* 0x00000000003c2947 */ /* 0x000fea0003800000 */
[----:B------:R-:W-:Y:S01]  /*0930*/  IADD3 R3, P2, R0, 0x10, RZ ;  /* 0x0000001000037810 */ /* 0x000fe20007f5e0ff */
[----:B-1----:R-:W-:Y:S01]  /*0940*/  IMAD.MOV.U32 R12, RZ, RZ, R142 ;  /* 0x000000ffff0c7224 */ /* 0x002fe200078e008e */
        /* <DEDUP_REMOVED lines=13> */
.L_x_6550:
[----:B------:R-:W-:Y:S05]  /*0a20*/  BSYNC B0 ;  /* 0x0000000000007941 */ /* 0x000fea0003800000 */
.L_x_6549:
[----:B------:R-:W-:Y:S01]  /*0a30*/  BSSY B0, `(.L_x_6551) ;  /* 0x0000012000007945 */ /* 0x000fe20003800000 */
[----:B------:R-:W-:-:S03]  /*0a40*/  ISETP.GE.AND P2, PT, R10, R7, PT ;  /* 0x000000070a00720c */ /* 0x000fc60003f46270 */
[----:B------:R-:W-:Y:S10]  /*0a50*/  @P1 BRA `(.L_x_6552) ;  /* 0x00000000003c1947 */ /* 0x000ff40003800000 */
[----:B------:R-:W-:Y:S01]  /*0a60*/  IADD3 R3, P1, R0, 0x20, RZ ;  /* 0x0000002000037810 */ /* 0x000fe20007f3e0ff */
[----:B-1----:R-:W-:Y:S01]  /*0a70*/  IMAD.MOV.U32 R12, RZ, RZ, R142 ;  /* 0x000000ffff0c7224 */ /* 0x002fe200078e008e */
[----:B------:R-:W-:Y:S01]  /*0a80*/  MOV R13, R15 ;  /* 0x0000000f000d7202 */ /* 0x000fe20000000f00 */
[----:B------:R-:W-:Y:S02]  /*0a90*/  ULDC.64 UR4, c[0x0][0x280] ;  /* 0x0000a00000047ab9 */ /* 0x000fe40000000a00 */
[----:B------:R-:W-:Y:S02]  /*0aa0*/  IMAD.X R9, RZ, RZ, R8, P1 ;  /* 0x000000ffff097224 */ /* 0x000fe400008e0608 */
[----:B------:R-:W-:-:S04]  /*0ab0*/  IMAD.WIDE.U32 R12, R3, R4, R12 ;  /* 0x00000004030c7225 */ /* 0x000fc800078e000c */
[----:B------:R-:W-:Y:S01]  /*0ac0*/  IMAD R2, R9, R4, RZ ;  /* 0x0000000409027224 */ /* 0x000fe200078e02ff */
[----:B--2---:R-:W-:-:S03]  /*0ad0*/  LEA R16, P1, R12, UR4, 0x1 ;  /* 0x000000040c107c11 */ /* 0x004fc6000f8208ff */
[----:B------:R-:W-:-:S05]  /*0ae0*/  IMAD R2, R3, R5, R2 ;  /* 0x0000000503027224 */ /* 0x000fca00078e0202 */
[----:B------:R-:W-:-:S04]  /*0af0*/  IADD3 R3, R13, R2, RZ ;  /* 0x000000020d037210 */ /* 0x000fc80007ffe0ff */
[----:B------:R-:W-:-:S05]  /*0b00*/  LEA.HI.X R17, R12, UR5, R3, 0x1, P1 ;  /* 0x000000050c117c11 */ /* 0x000fca00088f0c03 */
[----:B------:R3:W-:Y:S04]  /*0b10*/  STG.E.128 desc[UR6][R16.64], RZ ;  /* 0x000000ff10007986 */ /* 0x0007e8000c101d06 */
[----:B------:R3:W-:Y:S04]  /*0b20*/  STG.E.128 desc[UR6][R16.64+0x80], RZ ;  /* 0x000080ff10007986 */ /* 0x0007e8000c101d06 */
[----:B------:R3:W-:Y:S04]  /*0b30*/  STG.E.128 desc[UR6][R16.64+0x100], RZ ;  /* 0x000100ff10007986 */ /* 0x0007e8000c101d06 */
[----:B------:R3:W-:Y:S02]  /*0b40*/  STG.E.128 desc[UR6][R16.64+0x180], RZ ;  /* 0x000180ff10007986 */ /* 0x0007e4000c101d06 */
.L_x_6552:
[----:B------:R-:W-:Y:S05]  /*0b50*/  BSYNC B0 ;  /* 0x0000000000007941 */ /* 0x000fea0003800000 */
.L_x_6551:
        /* <DEDUP_REMOVED lines=16> */
.L_x_6554:
[----:B------:R-:W-:Y:S05]  /*0c60*/  BSYNC B0 ;  /* 0x0000000000007941 */ /* 0x000fea0003800000 */
.L_x_6553:
[----:B------:R-:W-:Y:S01]  /*0c70*/  ISETP.GE.OR P6, PT, R10, R7, P6 ;  /* 0x000000070a00720c */ /* 0x000fe200037c6670 */
[----:B------:R-:W-:Y:S01]  /*0c80*/  ULDC.64 UR4, c[0x0][0x2b0] ;  /* 0x0000ac0000047ab9 */ /* 0x000fe20000000a00 */
[----:B------:R-:W-:Y:S01]  /*0c90*/  LEA.HI.X.SX32 R63, R63, R8, 0x1, P0 ;  /* 0x000000083f3f7211 */ /* 0x000fe200000f0eff */
[----:B------:R-:W-:Y:S01]  /*0ca0*/  @!P5 IMAD.MOV.U32 R9, RZ, RZ, 0x7f800000 ;  /* 0x7f800000ff09d424 */ /* 0x000fe200078e00ff */
[C---:B----4-:R-:W-:Y:S01]  /*0cb0*/  LEA R2, P0, R6.reuse, UR4, 0x2 ;  /* 0x0000000406027c11 */ /* 0x050fe2000f8010ff */
[----:B------:R-:W-:Y:S02]  /*0cc0*/  @!P4 IMAD.MOV.U32 R7, RZ, RZ, 0x7f800000 ;  /* 0x7f800000ff07c424 */ /* 0x000fe400078e00ff */
[----:B------:R-:W-:Y:S01]  /*0cd0*/  @!P3 IMAD.MOV.U32 R5, RZ, RZ, 0x7f800000 ;  /* 0x7f800000ff05b424 */ /* 0x000fe200078e00ff */
[----:B------:R-:W-:-:S05]  /*0ce0*/  LEA.HI.X R3, R6, UR5, R63, 0x2, P0 ;  /* 0x0000000506037c11 */ /* 0x000fca00080f143f */
[----:B------:R4:W-:Y:S04]  /*0cf0*/  @!P5 STG.E desc[UR6][R2.64], R9 ;  /* 0x000000090200d986 */ /* 0x0009e8000c101906 */
[----:B------:R4:W-:Y:S04]  /*0d00*/  @!P4 STG.E desc[UR6][R2.64+0x40], R7 ;  /* 0x000040070200c986 */ /* 0x0009e8000c101906 */
[----:B------:R4:W-:Y:S01]  /*0d10*/  @!P3 STG.E desc[UR6][R2.64+0x80], R5 ;  /* 0x000080050200b986 */ /* 0x0009e2000c101906 */
[----:B------:R-:W-:Y:S05]  /*0d20*/  @P6 EXIT ;  /* 0x000000000000694d */ /* 0x000fea0003800000 */
[----:B----4-:R-:W-:-:S05]  /*0d30*/  MOV R5, 0x7f800000 ;  /* 0x7f80000000057802 */ /* 0x010fca0000000f00 */
[----:B------:R-:W-:Y:S01]  /*0d40*/  STG.E desc[UR6][R2.64+0xc0], R5 ;  /* 0x0000c00502007986 */ /* 0x000fe2000c101906 */
[----:B------:R-:W-:Y:S05]  /*0d50*/  EXIT ;  /* 0x000000000000794d */ /* 0x000fea0003800000 */
.L_x_6546:
        /* <DEDUP_REMOVED lines=22> */
.L_x_6555:
[----:B------:R-:W-:Y:S05]  /*0ec0*/  @!P3 BRA `(.L_x_6556) ;  /* 0x000000040044b947 */ /* 0x000fea0003800000 */
[----:B------:R-:W1:Y:S01]  /*0ed0*/  LDC R6, c[0x0][0x380] ;  /* 0x0000e000ff067b82 */ /* 0x000e620000000800 */
[----:B------:R-:W-:Y:S01]  /*0ee0*/  LEA R5, R166, 0xffffffc0, 0x6 ;  /* 0xffffffc0a6057811 */ /* 0x000fe200078e30ff */
[----:B------:R-:W-:-:S06]  /*0ef0*/  ULDC.64 UR4, c[0x0][0x230] ;  /* 0x00008c0000047ab9 */ /* 0x000fcc0000000a00 */
        /* <DEDUP_REMOVED lines=20> */
[----:B------:R-:W-:Y:S02]  /*1040*/  ISETP.GE.U32.AND P2, PT, R3, R2, PT ;  /* 0x000000020300720c */ /* 0x000fe40003f46070 */
[----:B------:R-:W1:Y:S11]  /*1050*/  LDC R3, c[0x0][0x278] ;  /* 0x00009e00ff037b82 */ /* 0x000e760000000800 */
[----:B------:R-:W-:-:S05]  /*1060*/  @P2 IADD3 R15, R15, 0x1, RZ ;  /* 0x000000010f0f2810 */ /* 0x000fca0007ffe0ff */
[----:B------:R-:W-:Y:S01]  /*1070*/  @!P0 IMAD.MOV R15, RZ, RZ, -R15 ;  /* 0x000000ffff0f8224 */ /* 0x000fe200078e0a0f */
[----:B------:R-:W-:-:S05]  /*1080*/  @!P1 LOP3.LUT R15, RZ, R6, RZ, 0x33, !PT ;  /* 0x00000006ff0f9212 */ /* 0x000fca00078e33ff */
[----:B-----5:R-:W-:-:S05]  /*1090*/  IMAD.WIDE R16, R15, 0x4, R234 ;  /* 0x000000040f107825 */ /* 0x020fca00078e02ea */
[----:B------:R-:W3:Y:S01]  /*10a0*/  LDG.E R0, desc[UR6][R16.64] ;  /* 0x0000000610007981 */ /* 0x000ee2000c1e1900 */
        /* <DEDUP_REMOVED lines=19> */
[----:B------:R-:W-:Y:S01]  /*11e0*/  LOP3.LUT R4, R142, R3, RZ, 0x3c, !PT ;  /* 0x000000038e047212 */ /* 0x000fe200078e3cff */
[----:B------:R-:W1:Y:S03]  /*11f0*/  LDC.64 R8, c[0x0][0x238] ;  /* 0x00008e00ff087b82 */ /* 0x000e660000000a00 */
[----:B------:R-:W-:Y:S01]  /*1200*/  ISETP.GE.AND P0, PT, R4, RZ, PT ;  /* 0x000000ff0400720c */ /* 0x000fe20003f06270 */
[----:B------:R-:W-:-:S04]  /*1210*/  IMAD.MOV R4, RZ, RZ, -R15 ;  /* 0x000000ffff047224 */ /* 0x000fc800078e0a0f */
[----:B------:R-:W-:Y:S02]  /*1220*/  IMAD R21, R6, R4, R5 ;  /* 0x0000000406157224 */ /* 0x000fe400078e0205 */
[----:B------:R-:W-:-:S03]  /*1230*/  @P2 IADD3 R2, R2, 0x1, RZ ;  /* 0x0000000102022810 */ /* 0x000fc60007ffe0ff */
[----:B------:R-:W-:-:S03]  /*1240*/  SHF.R.S32.HI R19, RZ, 0x1f, R21 ;  /* 0x0000001fff137819 */ /* 0x000fc60000011415 */
[----:B------:R-:W-:Y:S01]  /*1250*/  @!P0 IMAD.MOV R2, RZ, RZ, -R2 ;  /* 0x000000ffff028224 */ /* 0x000fe200078e0a02 */
[----:B------:R-:W-:-:S04]  /*1260*/  @!P1 LOP3.LUT R2, RZ, R3, RZ, 0x33, !PT ;  /* 0x00000003ff029212 */ /* 0x000fc800078e33ff */
[----:B------:R-:W-:Y:S02]  /*1270*/  SHF.R.S32.HI R3, RZ, 0x1f, R2 ;  /* 0x0000001fff037819 */ /* 0x000fe40000011402 */
[----:B---3--:R-:W-:Y:S01]  /*1280*/  SHF.R.S32.HI R13, RZ, 0x1f, R0 ;  /* 0x0000001fff0d7819 */ /* 0x008fe20000011400 */
        /* <DEDUP_REMOVED lines=8> */
[----:B--2---:R-:W-:Y:S01]  /*1310*/  IMAD R4, R19, R148, RZ ;  /* 0x0000009413047224 */ /* 0x004fe200078e02ff */
[----:B------:R-:W-:Y:S01]  /*1320*/  MOV R6, R12 ;  /* 0x0000000c00067202 */ /* 0x000fe20000000f00 */
[----:B------:R-:W-:-:S04]  /*1330*/  IMAD.WIDE.U32 R14, R21, R148, R14 ;  /* 0x00000094150e7225 */ /* 0x000fc800078e000e */
        /* <DEDUP_REMOVED lines=10> */
.L_x_6556:
[----:B------:R-:W1:Y:S01]  /*13e0*/  LDC R21, c[0x0][0x278] ;  /* 0x00009e00ff157b82 */ /* 0x000e620000000800 */
[----:B------:R-:W-:-:S13]  /*13f0*/  ISETP.NE.AND P4, PT, R15, -0x1, PT ;  /* 0xffffffff0f00780c */ /* 0x000fda0003f85270 */
[----:B------:R-:W2:Y:S01]  /*1400*/  @P4 LDC.64 R148, c[0x0][0x248] ;  /* 0x00009200ff944b82 */ /* 0x000ea20000000a00 */
[----:B------:R-:W-:-:S07]  /*1410*/  @P4 IMAD.IADD R24, R0, 0x1, R15 ;  /* 0x0000000100184824 */ /* 0x000fce00078e020f */
[----:B------:R-:W3:Y:S01]  /*1420*/  @P4 LDC.64 R12, c[0x0][0x250] ;  /* 0x00009400ff0c4b82 */ /* 0x000ee20000000a00 */
[----:B-1----:R-:W-:-:S04]  /*1430*/  IABS R3, R21 ;  /* 0x0000001500037213 */ /* 0x002fc80000000000 */
[----:B------:R-:W1:Y:S08]  /*1440*/  I2F.RP R5, R3 ;  /* 0x0000000300057306 */ /* 0x000e700000209400 */
[----:B-1----:R-:W1:Y:S02]  /*1450*/  MUFU.RCP R8, R5 ;  /* 0x0000000500087308 */ /* 0x002e640000001000 */
[----:B-1----:R-:W-:Y:S01]  /*1460*/  VIADD R8, R8, 0xffffffe ;  /* 0x0ffffffe08087836 */ /* 0x002fe20000000000 */
[----:B------:R-:W-:-:S05]  /*1470*/  LEA R5, R166, 0xffffffc0, 0x6 ;  /* 0xffffffc0a6057811 */ /* 0x000fca00078e30ff */
        /* <DEDUP_REMOVED lines=9> */
[----:B------:R-:W1:Y:S02]  /*1510*/  LDC.64 R8, c[0x0][0x260] ;  /* 0x00009800ff087b82 */ /* 0x000e640000000a00 */
[----:B------:R-:W-:-:S04]  /*1520*/  IMAD.MOV R2, RZ, RZ, -R10 ;  /* 0x000000ffff027224 */ /* 0x000fc800078e0a0a */
[----:B------:R-:W-:-:S05]  /*1530*/  IMAD R2, R3, R2, R4 ;  /* 0x0000000203027224 */ /* 0x000fca00078e0204 */
[----:B------:R-:W-:-:S13]  /*1540*/  ISETP.GT.U32.AND P0, PT, R3, R2, PT ;  /* 0x000000020300720c */ /* 0x000fda0003f04070 */
[-C--:B------:R-:W-:Y:S02]  /*1550*/  @!P0 IADD3 R2, R2, -R3.reuse, RZ ;  /* 0x8000000302028210 */ /* 0x080fe40007ffe0ff */
[----:B------:R-:W-:Y:S02]  /*1560*/  @!P0 IADD3 R10, R10, 0x1, RZ ;  /* 0x000000010a0a8810 */ /* 0x000fe40007ffe0ff */
[----:B------:R-:W-:Y:S01]  /*1570*/  ISETP.GE.U32.AND P2, PT, R2, R3, PT ;  /* 0x000000030200720c */ /* 0x000fe20003f46070 */
[----:B--2---:R-:W-:Y:S01]  /*1580*/  @P4 IMAD R3, R24, R149, RZ ;  /* 0x0000009518034224 */ /* 0x004fe200078e02ff */
[----:B------:R-:W-:Y:S01]  /*1590*/  LOP3.LUT R2, R142, R21, RZ, 0x3c, !PT ;  /* 0x000000158e027212 */ /* 0x000fe200078e3cff */
[----:B------:R-:W-:Y:S01]  /*15a0*/  @P4 IMAD.WIDE.U32 R24, R24, R148, RZ ;  /* 0x0000009418184225 */ /* 0x000fe200078e00ff */
[----:B------:R-:W-:Y:S02]  /*15b0*/  ISETP.NE.AND P0, PT, R21, RZ, PT ;  /* 0x000000ff1500720c */ /* 0x000fe40003f05270 */
[----:B------:R-:W-:-:S02]  /*15c0*/  ISETP.GE.AND P1, PT, R2, RZ, PT ;  /* 0x000000ff0200720c */ /* 0x000fc40003f26270 */
[----:B------:R-:W-:Y:S02]  /*15d0*/  @P4 IADD3 R3, R25, R3, RZ ;  /* 0x0000000319034210 */ /* 0x000fe40007ffe0ff */
[----:B------:R-:W-:-:S03]  /*15e0*/  @P4 MOV R4, R24 ;  /* 0x0000001800044202 */ /* 0x000fc60000000f00 */
[----:B------:R-:W-:-:S06]  /*15f0*/  @P2 VIADD R10, R10, 0x1 ;  /* 0x000000010a0a2836 */ /* 0x000fcc0000000000 */
[----:B------:R-:W-:Y:S01]  /*1600*/  @!P1 IMAD.MOV R10, RZ, RZ, -R10 ;  /* 0x000000ffff0a9224 */ /* 0x000fe200078e0a0a */
[----:B-1-3--:R-:W-:Y:S06]  /*1610*/  @P4 BRA `(.L_x_6558) ;  /* 0x0000000000344947 */ /* 0x00afec0003800000 */
        /* <DEDUP_REMOVED lines=13> */
.L_x_6558:
        /* <DEDUP_REMOVED lines=8> */
[----:B------:R-:W-:Y:S01]  /*1770*/  @P4 IMAD.WIDE.U32 R24, R15, R12, RZ ;  /* 0x0000000c0f184225 */ /* 0x000fe200078e00ff */
[----:B------:R-:W-:-:S03]  /*1780*/  IADD3 R21, R21, R2, RZ ;  /* 0x0000000215157210 */ /* 0x000fc60007ffe0ff */
[----:B------:R-:W-:Y:S01]  /*1790*/  IMAD R2, R3, R8, RZ ;  /* 0x0000000803027224 */ /* 0x000fe200078e02ff */
[----:B------:R-:W-:Y:S01]  /*17a0*/  @P4 MOV R6, R24 ;  /* 0x0000001800064202 */ /* 0x000fe20000000f00 */
[----:B------:R-:W-:-:S04]  /*17b0*/  IMAD.WIDE.U32 R20, R10, R8, R20 ;  /* 0x000000080a147225 */ /* 0x000fc800078e0014 */
[----:B------:R-:W-:Y:S01]  /*17c0*/  IMAD R2, R10, R9, R2 ;  /* 0x000000090a027224 */ /* 0x000fe200078e0202 */
[----:B------:R-:W-:Y:S01]  /*17d0*/  MOV R4, R20 ;  /* 0x0000001400047202 */ /* 0x000fe20000000f00 */
[----:B------:R-:W-:-:S03]  /*17e0*/  @P4 IMAD R27, R15, R13, R25 ;  /* 0x0000000d0f1b4224 */ /* 0x000fc600078e0219 */
[----:B------:R-:W-:Y:S02]  /*17f0*/  IADD3 R15, R21, R2, RZ ;  /* 0x00000002150f7210 */ /* 0x000fe40007ffe0ff */
[----:B------:R-:W-:Y:S02]  /*1800*/  MOV R21, R5 ;  /* 0x0000000500157202 */ /* 0x000fe40000000f00 */
[----:B------:R-:W-:Y:S01]  /*1810*/  MOV R2, R10 ;  /* 0x0000000a00027202 */ /* 0x000fe20000000f00 */
        /* <DEDUP_REMOVED lines=14> */
.L_x_6557:
[----:B------:R1:W5:Y:S01]  /*1900*/  @P5 LDG.E R0, desc[UR6][R144.64] ;  /* 0x0000000690005981 */ /* 0x000362000c1e1900 */
[----:B------:R-:W-:Y:S01]  /*1910*/  ISETP.NE.AND P0, PT, R233, -0x1, PT ;  /* 0xffffffffe900780c */ /* 0x000fe20003f05270 */
[----:B------:R-:W2:Y:S01]  /*1920*/  LDC.64 R8, c[0x0][0x240] ;  /* 0x00009000ff087b82 */ /* 0x000ea20000000a00 */
[----:B-----5:R-:W-:Y:S01]  /*1930*/  SHF.R.S32.HI R17, RZ, 0x1f, R60 ;  /* 0x0000001fff117819 */ /* 0x020fe2000001143c */
[----:B------:R-:W-:Y:S01]  /*1940*/  ULDC.64 UR4, c[0x0][0x268] ;  /* 0x00009a0000047ab9 */ /* 0x000fe20000000a00 */
[----:B------:R-:W-:Y:S01]  /*1950*/  IMAD.MOV.U32 R55, RZ, RZ, 0x10 ;  /* 0x00000010ff377424 */ /* 0x000fe200078e00ff */
[----:B------:R-:W-:Y:S01]  /*1960*/  MOV R53, 0x20 ;  /* 0x0000002000357802 */ /* 0x000fe20000000f00 */
[----:B------:R-:W-:Y:S01]  /*1970*/  IMAD.SHL.U32 R54, R148, 0x10, RZ ;  /* 0x0000001094367824 */ /* 0x000fe200078e00ff */
[CC--:B------:R-:W-:Y:S02]  /*1980*/  LEA.HI R25, R17.reuse, R60.reuse, RZ, 0x3 ;  /* 0x0000003c11197211 */ /* 0x0c0fe400078f18ff */
[----:B------:R-:W-:Y:S01]  /*1990*/  LEA.HI R135, R17, R60, RZ, 0x4 ;  /* 0x0000003c11877211 */ /* 0x000fe200078f20ff */
[----:B------:R-:W3:Y:S01]  /*19a0*/  LDC R132, c[0x0][0x2e0] ;  /* 0x0000b800ff847b82 */ /* 0x000ee20000000800 */
[----:B------:R-:W-:-:S02]  /*19b0*/  SHF.R.S32.HI R140, RZ, 0x3, R25 ;  /* 0x00000003ff8c7819 */ /* 0x000fc40000011419 */
[----:B------:R-:W-:Y:S02]  /*19c0*/  LOP3.LUT R25, R25, 0xfffffff8, RZ, 0xc0, !PT ;  /* 0xfffffff819197812 */ /* 0x000fe400078ec0ff */
[--C-:B------:R-:W-:Y:S01]  /*19d0*/  SHF.R.S32.HI R141, RZ, 0x1f, R140.reuse ;  /* 0x0000001fff8d7819 */ /* 0x100fe2000001148c */
[----:B------:R-:W-:Y:S01]  /*19e0*/  IMAD.SHL.U32 R29, R140, 0x40, RZ ;  /* 0x000000408c1d7824 */ /* 0x000fe200078e00ff */
[----:B------:R-:W-:Y:S01]  /*19f0*/  LEA.HI R62, R17, R60, RZ, 0x5 ;  /* 0x0000003c113e7211 */ /* 0x000fe200078f28ff */
[----:B------:R-:W4:Y:S01]  /*1a00*/  @!P0 LDC.64 R12, c[0x0][0x228] ;  /* 0x00008a00ff0c8b82 */ /* 0x000f220000000a00 */
[----:B------:R-:W-:Y:S01]  /*1a10*/  IMAD.IADD R64, R60, 0x1, -R25 ;  /* 0x000000013c407824 */ /* 0x000fe200078e0a19 */
[----:B------:R-:W-:Y:S01]  /*1a20*/  SHF.L.U64.HI R61, R148, 0x4, R149 ;  /* 0x00000004943d7819 */ /* 0x000fe20000010295 */
[----:B------:R-:W-:Y:S01]  /*1a30*/  IMAD.WIDE R22, R23, 0x40, R140 ;  /* 0x0000004017167825 */ /* 0x000fe200078e028c */
[----:B------:R-:W-:Y:S02]  /*1a40*/  LOP3.LUT R29, R29, 0x1c0, RZ, 0xc0, !PT ;  /* 0x000001c01d1d7812 */ /* 0x000fe400078ec0ff */
[----:B------:R-:W-:Y:S01]  /*1a50*/  SHF.R.S32.HI R62, RZ, 0x5, R62 ;  /* 0x00000005ff3e7819 */ /* 0x000fe2000001143e */
[----:B------:R-:W-:Y:S01]  /*1a60*/  IMAD.SHL.U32 R24, R64, 0x8, RZ ;  /* 0x0000000840187824 */ /* 0x000fe200078e00ff */
[----:B------:R-:W-:Y:S01]  /*1a70*/  SHF.R.U32.HI R136, RZ, 0x3, R29 ;  /* 0x00000003ff887819 */ /* 0x000fe2000001161d */
[----:B------:R-:W1:Y:S03]  /*1a80*/  LDC.64 R146, c[0x0][0x250] ;  /* 0x00009400ff927b82 */ /* 0x000e660000000a00 */
[----:B------:R-:W-:Y:S01]  /*1a90*/  LOP3.LUT R25, R29, 0x38, R24, 0xf8, !PT ;  /* 0x000000381d197812 */ /* 0x000fe200078ef818 */
[----:B--2---:R-:W-:-:S03]  /*1aa0*/  @P0 IMAD.WIDE.U32 R28, R233, R8, RZ ;  /* 0x00000008e91c0225 */ /* 0x004fc600078e00ff */
[----:B------:R-:W-:Y:S01]  /*1ab0*/  LOP3.LUT R136, R25, R136, RZ, 0x3c, !PT ;  /* 0x0000008819887212 */ /* 0x000fe200078e3cff */
[----:B------:R-:W-:Y:S01]  /*1ac0*/  @P0 IMAD.MOV.U32 R10, RZ, RZ, R28 ;  /* 0x000000ffff0a0224 */ /* 0x000fe200078e001c */
[----:B------:R-:W-:Y:S01]  /*1ad0*/  LEA.HI R25, R17, R60, RZ, 0x6 ;  /* 0x0000003c11197211 */ /* 0x000fe200078f30ff */
[----:B------:R-:W-:Y:S01]  /*1ae0*/  @P0 IMAD R29, R233, R9, R29 ;  /* 0x00000009e91d0224 */ /* 0x000fe200078e021d */
[----:B---3--:R-:W-:Y:S02]  /*1af0*/  LEA.HI R132, R132, R132, RZ, 0x1 ;  /* 0x0000008484847211 */ /* 0x008fe400078f08ff */
[----:B------:R-:W-:Y:S01]  /*1b00*/  SHF.L.U32 R25, R25, 0x3, RZ ;  /* 0x0000000319197819 */ /* 0x000fe200000006ff */
[-C--:B----4-:R-:W-:Y:S01]  /*1b10*/  @!P0 IMAD.WIDE.U32 R30, R11, R12.reuse, RZ ;  /* 0x0000000c0b1e8225 */ /* 0x090fe200078e00ff */
[----:B------:R-:W-:Y:S02]  /*1b20*/  SHF.R.S32.HI R133, RZ, 0x1, R132 ;  /* 0x00000001ff857819 */ /* 0x000fe40000011484 */
[----:B------:R-:W-:Y:S01]  /*1b30*/  LOP3.LUT R136, R136, 0xfffffe00, R25, 0xf8, !PT ;  /* 0xfffffe0088887812 */ /* 0x000fe200078ef819 */
[----:B------:R-:W-:Y:S01]  /*1b40*/  @!P0 IMAD R14, R7, R12, RZ ;  /* 0x0000000c070e8224 */ /* 0x000fe200078e02ff */
[----:B------:R-:W-:Y:S01]  /*1b50*/  SHF.R.S32.HI R25, RZ, 0x1f, R24 ;  /* 0x0000001fff197819 */ /* 0x000fe20000011418 */
[----:B------:R-:W-:-:S02]  /*1b60*/  @!P0 IMAD.MOV.U32 R10, RZ, RZ, R30 ;  /* 0x000000ffff0a8224 */ /* 0x000fc400078e001e */
[----:B------:R-:W-:Y:S01]  /*1b70*/  @!P0 IMAD R13, R11, R13, R14 ;  /* 0x0000000d0b0d8224 */ /* 0x000fe200078e020e */
[C---:B-1----:R-:W-:Y:S01]  /*1b80*/  SHF.L.U64.HI R168, R146.reuse, 0x4, R147 ;  /* 0x0000000492a87819 */ /* 0x042fe20000010293 */
[----:B------:R-:W-:Y:S01]  /*1b90*/  IMAD.SHL.U32 R167, R146, 0x10, RZ ;  /* 0x0000001092a77824 */ /* 0x000fe200078e00ff */
[C---:B------:R-:W-:Y:S01]  /*1ba0*/  IADD3 R28, P1, R24.reuse, R10, RZ ;  /* 0x0000000a181c7210 */ /* 0x040fe20007f3e0ff */
[----:B------:R-:W-:Y:S01]  /*1bb0*/  @!P0 IMAD.IADD R29, R31, 0x1, R13 ;  /* 0x000000011f1d8824 */ /* 0x000fe200078e020d */
[----:B------:R-:W-:Y:S01]  /*1bc0*/  IADD3 R26, P0, R24, R6, RZ ;  /* 0x00000006181a7210 */ /* 0x000fe20007f1e0ff */
[----:B------:R-:W-:Y:S01]  /*1bd0*/  IMAD R10, R23, R8, RZ ;  /* 0x00000008170a7224 */ /* 0x000fe200078e02ff */
[----:B------:R-:W-:Y:S01]  /*1be0*/  LOP3.LUT R23, R135, 0xfffffff0, RZ, 0xc0, !PT ;  /* 0xfffffff087177812 */ /* 0x000fe200078ec0ff */
[----:B------:R-:W-:Y:S01]  /*1bf0*/  IMAD.X R29, R25, 0x1, R29, P1 ;  /* 0x00000001191d7824 */ /* 0x000fe200008e061d */
[----:B------:R-:W-:Y:S01]  /*1c00*/  SHF.R.S32.HI R6, RZ, 0x1f, R142 ;  /* 0x0000001fff067819 */ /* 0x000fe2000001148e */
[C---:B------:R-:W-:Y:S01]  /*1c10*/  IMAD R9, R22.reuse, R9, R10 ;  /* 0x0000000916097224 */ /* 0x040fe200078e020a */
[----:B------:R-:W-:Y:S01]  /*1c20*/  IADD3 R134, -R23, R60, RZ ;  /* 0x0000003c17867210 */ /* 0x000fe20007ffe1ff */
[----:B------:R-:W-:-:S04]  /*1c30*/  IMAD.WIDE.U32 R22, R22, R8, R28 ;  /* 0x0000000816167225 */ /* 0x000fc800078e001c */
[----:B------:R-:W-:Y:S01]  /*1c40*/  IMAD R13, R3, UR4, RZ ;  /* 0x00000004030d7c24 */ /* 0x000fe2000f8e02ff */
[----:B------:R-:W-:Y:S01]  /*1c50*/  IADD3 R23, R23, R9, RZ ;  /* 0x0000000917177210 */ /* 0x000fe20007ffe0ff */
[----:B------:R-:W-:Y:S01]  /*1c60*/  IMAD.X R27, R25, 0x1, R27, P0 ;  /* 0x00000001191b7824 */ /* 0x000fe200000e061b */
[----:B------:R-:W-:Y:S01]  /*1c70*/  SHF.R.S32.HI R9, RZ, 0x1f, R72 ;  /* 0x0000001fff097819 */ /* 0x000fe20000011448 */
[C---:B------:R-:W-:Y:S01]  /*1c80*/  IMAD R20, R2.reuse, UR5, R13 ;  /* 0x0000000502147c24 */ /* 0x040fe2000f8e020d */
[----:B------:R-:W-:Y:S01]  /*1c90*/  SHF.R.S32.HI R13, RZ, 0x1f, R134 ;  /* 0x0000001fff0d7819 */ /* 0x000fe20000011486 */
[----:B------:R-:W-:Y:S01]  /*1ca0*/  IMAD.WIDE.U32 R26, R2, UR4, R26 ;  /* 0x00000004021a7c25 */ /* 0x000fe2000f8e001a */
[----:B------:R-:W-:Y:S01]  /*1cb0*/  IADD3 R170, P0, R140, R21, RZ ;  /* 0x000000158caa7210 */ /* 0x000fe20007f1e0ff */
[----:B------:R-:W-:Y:S01]  /*1cc0*/  ULDC.64 UR4, c[0x0][0x258] ;  /* 0x0000960000047ab9 */ /* 0x000fe20000000a00 */
[----:B------:R-:W-:Y:S01]  /*1cd0*/  LEA.HI R70, R9, R72, RZ, 0x6 ;  /* 0x0000004809467211 */ /* 0x000fe200078f30ff */
[----:B------:R-:W-:Y:S01]  /*1ce0*/  IMAD.IADD R21, R27, 0x1, R20 ;  /* 0x000000011b157824 */ /* 0x000fe200078e0214 */
[----:B------:R-:W-:Y:S01]  /*1cf0*/  LEA.HI R66, R13, R134, RZ, 0x3 ;  /* 0x000000860d427211 */ /* 0x000fe200078f18ff */
[----:B------:R-:W-:Y:S01]  /*1d00*/  IMAD.X R19, R141, 0x1, R19, P0 ;  /* 0x000000018d137824 */ /* 0x000fe200000e0613 */
[----:B------:R-:W-:Y:S01]  /*1d10*/  SHF.R.S32.HI R70, RZ, 0x6, R70 ;  /* 0x00000006ff467819 */ /* 0x000fe20000011446 */
[----:B------:R-:W-:Y:S01]  /*1d20*/  IMAD R137, R6, UR4, RZ ;  /* 0x0000000406897c24 */ /* 0x000fe2000f8e02ff */
[----:B------:R-:W-:Y:S01]  /*1d30*/  IADD3 R138, P0, R24, R4, RZ ;  /* 0x00000004188a7210 */ /* 0x000fe20007f1e0ff */
[----:B------:R-:W-:Y:S01]  /*1d40*/  IMAD R19, R19, R146, RZ ;  /* 0x0000009213137224 */ /* 0x000fe200078e02ff */
[----:B------:R-:W-:Y:S01]  /*1d50*/  LOP3.LUT R13, R66, 0xfffffff8, RZ, 0xc0, !PT ;  /* 0xfffffff8420d7812 */ /* 0x000fe200078ec0ff */
[----:B------:R-:W-:Y:S01]  /*1d60*/  IMAD R9, R141, R148, RZ ;  /* 0x000000948d097224 */ /* 0x000fe200078e02ff */
[----:B------:R-:W-:Y:S01]  /*1d70*/  VIMNMX R70, R231, R70, !PT ;  /* 0x00000046e7467248 */ /* 0x000fe20007fe0100 */
[----:B------:R-:W-:-:S02]  /*1d80*/  IMAD.X R139, R25, 0x1, R15, P0 ;  /* 0x00000001198b7824 */ /* 0x000fc400000e060f */
[----:B------:R-:W-:Y:S01]  /*1d90*/  IMAD.IADD R134, R134, 0x1, -R13 ;  /* 0x0000000186867824 */ /* 0x000fe200078e0a0d */
[----:B------:R-:W-:Y:S01]  /*1da0*/  ISETP.GT.AND P0, PT, R166, R70, PT ;  /* 0x00000046a600720c */ /* 0x000fe20003f04270 */
[----:B------:R-:W-:Y:S01]  /*1db0*/  IMAD.MOV.U32 R20, RZ, RZ, R26 ;  /* 0x000000ffff147224 */ /* 0x000fe200078e001a */
[----:B------:R-:W-:Y:S01]  /*1dc0*/  SHF.L.U32 R13, R64, 0x2, RZ ;  /* 0x00000002400d7819 */ /* 0x000fe200000006ff */
[----:B------:R-:W-:Y:S01]  /*1dd0*/  IMAD R137, R142, UR5, R137 ;  /* 0x000000058e897c24 */ /* 0x000fe2000f8e0289 */
[----:B------:R-:W-:Y:S01]  /*1de0*/  R2P PR, R134, 0x6 ;  /* 0x0000000686007804 */ /* 0x000fe20000000000 */
[----:B------:R-:W-:Y:S02]  /*1df0*/  IMAD R165, R170, R147, R19 ;  /* 0x00000093aaa57224 */ /* 0x000fe400078e0213 */
[C---:B------:R-:W-:Y:S02]  /*1e00*/  IMAD R130, R140.reuse, R133, R13 ;  /* 0x000000858c827224 */ /* 0x040fe400078e020d */
[C---:B------:R-:W-:Y:S01]  /*1e10*/  IMAD R9, R140.reuse, R149, R9 ;  /* 0x000000958c097224 */ /* 0x040fe200078e0209 */
[----:B------:R-:W-:Y:S01]  /*1e20*/  SEL R55, R55, 0xfffffff0, !P1 ;  /* 0xfffffff037377807 */ /* 0x000fe20004800000 */
[--C-:B------:R-:W-:Y:S01]  /*1e30*/  IMAD.IADD R128, R13, 0x1, R130.reuse ;  /* 0x000000010d807824 */ /* 0x100fe200078e0282 */
[----:B------:R-:W-:Y:S01]  /*1e40*/  SHF.R.S32.HI R117, RZ, 0x1f, R130 ;  /* 0x0000001fff757819 */ /* 0x000fe20000011482 */
[----:B------:R-:W-:Y:S01]  /*1e50*/  IMAD.WIDE.U32 R138, R140, R148, R138 ;  /* 0x000000948c8a7225 */ /* 0x000fe200078e008a */
[----:B------:R-:W-:-:S02]  /*1e60*/  SEL R53, R53, 0xffffffe0, !P2 ;  /* 0xffffffe035357807 */ /* 0x000fc40005000000 */
[----:B------:R-:W-:Y:S01]  /*1e70*/  SHF.R.S32.HI R116, RZ, 0x1f, R128 ;  /* 0x0000001fff747819 */ /* 0x000fe20000011480 */
[----:B------:R-:W-:Y:S01]  /*1e80*/  IMAD.WIDE.U32 R142, R142, UR4, R22 ;  /* 0x000000048e8e7c25 */ /* 0x000fe2000f8e0016 */
[----:B------:R-:W-:-:S03]  /*1e90*/  IADD3 R52, R139, R9, RZ ;  /* 0x000000098b347210 */ /* 0x000fc60007ffe0ff */
[----:B------:R-:W-:-:S04]  /*1ea0*/  IMAD.WIDE.U32 R170, R170, R146, R20 ;  /* 0x00000092aaaa7225 */ /* 0x000fc800078e0014 */
[----:B------:R-:W-:Y:S02]  /*1eb0*/  IMAD.SHL.U32 R131, R133, 0x10, RZ ;  /* 0x0000001085837824 */ /* 0x000fe400078e00ff */
[----:B------:R-:W-:Y:S02]  /*1ec0*/  IMAD.IADD R137, R143, 0x1, R137 ;  /* 0x000000018f897824 */ /* 0x000fe400078e0289 */
[----:B------:R-:W-:Y:S02]  /*1ed0*/  IMAD.IADD R165, R171, 0x1, R165 ;  /* 0x00000001aba57824 */ /* 0x000fe400078e02a5 */
[----:B------:R-:W-:Y:S01]  /*1ee0*/  @!P5 IMAD.MOV.U32 R0, RZ, RZ, RZ ;  /* 0x000000ffff00d224 */ /* 0x000fe200078e00ff */
[----:B------:R-:W-:Y:S06]  /*1ef0*/  @!P0 BRA `(.L_x_6559) ;  /* 0x000000ac00a88947 */ /* 0x000fec0003800000 */
[----:B------:R-:W1:Y:S01]  /*1f00*/  LDC.64 R76, c[0x0][0x338] ;  /* 0x0000ce00ff4c7b82 */ /* 0x000e620000000a00 */
[----:B------:R-:W-:Y:S01]  /*1f10*/  ULDC.64 UR10, c[0x0][0x330] ;  /* 0x0000cc00000a7ab9 */ /* 0x000fe20000000a00 */
[----:B------:R-:W-:Y:S01]  /*1f20*/  SHF.R.S32.HI R9, RZ, 0x1f, R5 ;  /* 0x0000001fff097819 */ /* 0x000fe20000011405 */
[----:B------:R-:W-:Y:S01]  /*1f30*/  ULDC.64 UR4, c[0x0][0x328] ;  /* 0x0000ca0000047ab9 */ /* 0x000fe20000000a00 */
[--C-:B------:R-:W-:Y:S01]  /*1f40*/  SHF.R.S32.HI R8, RZ, 0x1f, R72.reuse ;  /* 0x0000001fff087819 */ /* 0x100fe20000011448 */
[----:B------:R-:W-:Y:S01]  /*1f50*/  IMAD R4, R7, UR10, RZ ;  /* 0x0000000a07047c24 */ /* 0x000fe2000f8e02ff */
[----:B------:R-:W-:Y:S01]  /*1f60*/  IADD3 R6, P1, P0, R5, R140, -R72 ;  /* 0x0000008c05067210 */ /* 0x000fe2000783e848 */
[----:B------:R-:W-:Y:S01]  /*1f70*/  IMAD R10, R7, UR4, RZ ;  /* 0x00000004070a7c24 */ /* 0x000fe2000f8e02ff */
[----:B------:R-:W-:Y:S01]  /*1f80*/  IADD3 R0, R0, R5, RZ ;  /* 0x0000000500007210 */ /* 0x000fe20007ffe0ff */
[----:B------:R-:W-:Y:S01]  /*1f90*/  IMAD.WIDE.U32 R12, R11, UR10, R24 ;  /* 0x0000000a0b0c7c25 */ /* 0x000fe2000f8e0018 */
[----:B------:R-:W-:Y:S01]  /*1fa0*/  IADD3.X R9, R9, R141, ~R8, P1, P0 ;  /* 0x0000008d09097210 */ /* 0x000fe20000fe0c08 */
[----:B------:R-:W-:Y:S01]  /*1fb0*/  ULDC.64 UR12, c[0x0][0x350] ;  /* 0x0000d400000c7ab9 */ /* 0x000fe20000000a00 */
[----:B------:R-:W2:Y:S01]  /*1fc0*/  LDC R71, c[0x0][0x340] ;  /* 0x0000d000ff477b82 */ /* 0x000ea20000000800 */
[C---:B------:R-:W-:Y:S01]  /*1fd0*/  IMAD R4, R11.reuse, UR11, R4 ;  /* 0x0000000b0b047c24 */ /* 0x040fe2000f8e0204 */
[----:B------:R-:W-:Y:S01]  /*1fe0*/  ULDC.64 UR10, c[0x0][0x348] ;  /* 0x0000d200000a7ab9 */ /* 0x000fe20000000a00 */
[----:B------:R-:W-:Y:S01]  /*1ff0*/  IMAD.WIDE.U32 R14, R11, UR4, R24 ;  /* 0x000000040b0e7c25 */ /* 0x000fe2000f8e0018 */
[----:B------:R-:W-:Y:S01]  /*2000*/  SHF.L.U32 R129, R133, 0x5, RZ ;  /* 0x0000000585817819 */ /* 0x000fe200000006ff */
[----:B------:R-:W-:Y:S01]  /*2010*/  ULDC.U8 UR22, c[0x0][0x3c3] ;  /* 0x0000f0c000167ab9 */ /* 0x000fe20000000000 */
[----:B------:R-:W-:Y:S01]  /*2020*/  IADD3 R67, R140, 0x30, RZ ;  /* 0x000000308c437810 */ /* 0x000fe20007ffe0ff */
[----:B------:R-:W-:Y:S01]  /*2030*/  IMAD R10, R11, UR5, R10 ;  /* 0x000000050b0a7c24 */ /* 0x000fe2000f8e020a */
[----:B------:R-:W-:Y:S01]  /*2040*/  ULDC.64 UR4, c[0x0][0x340] ;  /* 0x0000d00000047ab9 */ /* 0x000fe20000000a00 */
[----:B------:R-:W-:Y:S01]  /*2050*/  IMAD.IADD R13, R13, 0x1, R4 ;  /* 0x000000010d0d7824 */ /* 0x000fe200078e0204 */
[----:B------:R-:W-:Y:S01]  /*2060*/  USHF.L.U32 UR14, UR4, 0x5, URZ ;  /* 0x00000005040e7899 */ /* 0x000fe2000800063f */
[----:B------:R-:W-:Y:S01]  /*2070*/  IMAD R7, R9, UR4, RZ ;  /* 0x0000000409077c24 */ /* 0x000fe2000f8e02ff */
[----:B------:R-:W-:Y:S01]  /*2080*/  USHF.L.U64.HI UR15, UR4, 0x4, UR5 ;  /* 0x00000004040f7899 */ /* 0x000fe20008010205 */
[----:B------:R-:W-:Y:S01]  /*2090*/  IMAD.IADD R15, R15, 0x1, R10 ;  /* 0x000000010f0f7824 */ /* 0x000fe200078e020a */
[----:B------:R-:W-:Y:S01]  /*20a0*/  USHF.L.U32 UR20, UR4, 0x4, URZ ;  /* 0x0000000404147899 */ /* 0x000fe2000800063f */
[-C--:B-1----:R-:W-:Y:S01]  /*20b0*/  IMAD R4, R9, R76.reuse, RZ ;  /* 0x0000004c09047224 */ /* 0x082fe200078e02ff */
[----:B------:R-:W-:Y:S01]  /*20c0*/  UIMAD.WIDE.U32 UR18, UR4, 0x60, URZ ;  /* 0x00000060041278a5 */ /* 0x000fe2000f8e003f */
[----:B------:R-:W-:Y:S01]  /*20d0*/  IMAD R7, R6, UR5, R7 ;  /* 0x0000000506077c24 */ /* 0x000fe2000f8e0207 */
[----:B------:R-:W-:Y:S01]  /*20e0*/  SHF.L.U32 R74, R76, 0x4, RZ ;  /* 0x000000044c4a7819 */ /* 0x000fe200000006ff */
[----:B------:R-:W-:Y:S01]  /*20f0*/  IMAD.WIDE.U32 R12, R6, UR4, R12 ;  /* 0x00000004060c7c25 */ /* 0x000fe2000f8e000c */
[C-C-:B------:R-:W-:Y:S01]  /*2100*/  SHF.L.U64.HI R73, R76.reuse, 0x4, R77.reuse ;  /* 0x000000044c497819 */ /* 0x140fe2000001024d */
[----:B------:R-:W-:Y:S01]  /*2110*/  USHF.L.U64.HI UR23, UR20, 0x1, UR15 ;  /* 0x0000000114177899 */ /* 0x000fe2000801020f */
[----:B------:R-:W-:Y:S01]  /*2120*/  SHF.L.U64.HI R75, R76, 0x5, R77 ;  /* 0x000000054c4b7819 */ /* 0x000fe2000001024d */
[C---:B------:R-:W-:Y:S01]  /*2130*/  IMAD R4, R6.reuse, R77, R4 ;  /* 0x0000004d06047224 */ /* 0x040fe200078e0204 */
[----:B------:R-:W-:Y:S01]  /*2140*/  SHF.R.S32.HI R115, RZ, 0x1f, R131 ;  /* 0x0000001fff737819 */ /* 0x000fe20000011483 */
[----:B------:R-:W-:Y:S01]  /*2150*/  IMAD.WIDE.U32 R8, R6, R76, R14 ;  /* 0x0000004c06087225 */ /* 0x000fe200078e000e */
[----:B------:R-:W-:Y:S01]  /*2160*/  MOV R17, R166 ;  /* 0x000000a600117202 */ /* 0x000fe20000000f00 */
[----:B------:R-:W-:Y:S01]  /*2170*/  USHF.L.U32 UR25, UR14, 0x1, URZ ;  /* 0x000000010e197899 */ /* 0x000fe2000800063f */
[----:B------:R-:W-:Y:S01]  /*2180*/  SHF.R.S32.HI R114, RZ, 0x1f, R129 ;  /* 0x0000001fff727819 */ /* 0x000fe20000011481 */
[----:B------:R-:W-:Y:S01]  /*2190*/  IMAD.IADD R13, R13, 0x1, R7 ;  /* 0x000000010d0d7824 */ /* 0x000fe200078e0207 */
[----:B--2---:R-:W-:Y:S01]  /*21a0*/  LEA R71, -R71, RZ, 0x6 ;  /* 0x000000ff47477211 */ /* 0x004fe200078e31ff */
[----:B------:R-:W-:Y:S01]  /*21b0*/  IMAD.SHL.U32 R90, R147, 0x20, RZ ;  /* 0x00000020935a7824 */ /* 0x000fe200078e00ff */
[----:B------:R-:W-:Y:S01]  /*21c0*/  ULDC UR21, c[0x0][0x2e0] ;  /* 0x0000b80000157ab9 */ /* 0x000fe20000000800 */
[----:B------:R-:W-:Y:S01]  /*21d0*/  IMAD.WIDE.U32 R6, R146, 0x20, RZ ;  /* 0x0000002092067825 */ /* 0x000fe200078e00ff */
[----:B------:R-:W-:Y:S01]  /*21e0*/  ULDC.64 UR16, c[0x0][0x250] ;  /* 0x0000940000107ab9 */ /* 0x000fe20000000a00 */
[----:B------:R-:W-:-:S02]  /*21f0*/  USHF.L.U32 UR20, UR20, 0x1, URZ ;  /* 0x0000000114147899 */ /* 0x000fc4000800063f */
[C---:B------:R-:W-:Y:S02]  /*2200*/  IMAD R97, R3.reuse, UR12, RZ ;  /* 0x0000000c03617c24 */ /* 0x040fe4000f8e02ff */
[----:B------:R-:W-:Y:S02]  /*2210*/  IMAD R99, R3, UR10, RZ ;  /* 0x0000000a03637c24 */ /* 0x000fe4000f8e02ff */
[----:B------:R-:W-:Y:S02]  /*2220*/  IMAD.IADD R9, R9, 0x1, R4 ;  /* 0x0000000109097824 */ /* 0x000fe400078e0204 */
[----:B------:R-:W-:Y:S02]  /*2230*/  IMAD.IADD R90, R7, 0x1, R90 ;  /* 0x00000001075a7824 */ /* 0x000fe400078e025a */
[----:B------:R-:W-:Y:S02]  /*2240*/  IMAD R7, R133, R0, RZ ;  /* 0x0000000085077224 */ /* 0x000fe400078e02ff */
[----:B------:R-:W-:Y:S01]  /*2250*/  IMAD R97, R2, UR13, R97 ;  /* 0x0000000d02617c24 */ /* 0x000fe2000f8e0261 */
[----:B------:R-:W-:Y:S01]  /*2260*/  SHF.L.U64.HI R90, R6, 0x1, R90 ;  /* 0x00000001065a7819 */ /* 0x000fe2000001025a */
[----:B------:R-:W-:Y:S01]  /*2270*/  IMAD.WIDE.U32 R4, R2, UR12, R12 ;  /* 0x0000000c02047c25 */ /* 0x000fe2000f8e000c */
[----:B------:R-:W-:Y:S01]  /*2280*/  ULDC.64 UR12, c[0x0][0x320] ;  /* 0x0000c800000c7ab9 */ /* 0x000fe20000000a00 */
[----:B------:R-:W-:-:S02]  /*2290*/  SHF.R.S32.HI R57, RZ, 0x1f, R7 ;  /* 0x0000001fff397819 */ /* 0x000fc40000011407 */
[----:B------:R-:W-:Y:S01]  /*22a0*/  IMAD R99, R2, UR11, R99 ;  /* 0x0000000b02637c24 */ /* 0x000fe2000f8e0263 */
[-C--:B------:R-:W-:Y:S01]  /*22b0*/  IADD3 R102, P2, R128, R7.reuse, RZ ;  /* 0x0000000780667210 */ /* 0x080fe20007f5e0ff */
[----:B------:R-:W-:Y:S01]  /*22c0*/  IMAD.WIDE.U32 R2, R2, UR10, R8 ;  /* 0x0000000a02027c25 */ /* 0x000fe2000f8e0008 */
[----:B------:R-:W-:Y:S01]  /*22d0*/  ULDC.64 UR10, c[0x0][0x318] ;  /* 0x0000c600000a7ab9 */ /* 0x000fe20000000a00 */
[----:B------:R-:W-:Y:S02]  /*22e0*/  IADD3 R56, P4, R130, R7, RZ ;  /* 0x0000000782387210 */ /* 0x000fe40007f9e0ff */
[----:B------:R-:W-:Y:S01]  /*22f0*/  IMAD.IADD R99, R3, 0x1, R99 ;  /* 0x0000000103637824 */ /* 0x000fe200078e0263 */
[----:B------:R-:W-:Y:S01]  /*2300*/  IADD3 R97, R5, R97, RZ ;  /* 0x0000006105617210 */ /* 0x000fe20007ffe0ff */
[C---:B------:R-:W-:Y:S01]  /*2310*/  VIADD R126, R131.reuse, 0x40 ;  /* 0x00000040837e7836 */ /* 0x040fe20000000000 */
[----:B------:R-:W-:Y:S01]  /*2320*/  LEA R96, P1, R4, UR12, 0x1 ;  /* 0x0000000c04607c11 */ /* 0x000fe2000f8208ff */
[----:B------:R-:W-:Y:S01]  /*2330*/  UIMAD UR12, UR5, 0x60, URZ ;  /* 0x00000060050c78a4 */ /* 0x000fe2000f8e023f */
[----:B------:R-:W-:Y:S01]  /*2340*/  LEA R98, P0, R2, UR10, 0x1 ;  /* 0x0000000a02627c11 */ /* 0x000fe2000f8008ff */
[----:B------:R-:W-:Y:S01]  /*2350*/  VIADD R125, R131, 0x80 ;  /* 0x00000080837d7836 */ /* 0x000fe20000000000 */
[----:B------:R-:W-:Y:S01]  /*2360*/  IADD3.X R103, R116, R57, RZ, P2, !PT ;  /* 0x0000003974677210 */ /* 0x000fe200017fe4ff */
[----:B------:R-:W-:Y:S01]  /*2370*/  IMAD.X R57, R117, 0x1, R57, P4 ;  /* 0x0000000175397824 */ /* 0x000fe200020e0639 */
[----:B------:R-:W-:Y:S01]  /*2380*/  LEA.HI.X R97, R4, UR13, R97, 0x1, P1 ;  /* 0x0000000d04617c11 */ /* 0x000fe200088f0c61 */
[----:B------:R-:W-:Y:S01]  /*2390*/  USHF.L.U64.HI UR13, UR4, 0x5, UR5 ;  /* 0x00000005040d7899 */ /* 0x000fe20008010205 */
[----:B------:R-:W-:Y:S01]  /*23a0*/  LEA.HI.X R99, R2, UR11, R99, 0x1, P0 ;  /* 0x0000000b02637c11 */ /* 0x000fe200080f0c63 */
[----:B------:R-:W-:Y:S01]  /*23b0*/  ULDC.64 UR10, c[0x0][0x218] ;  /* 0x00008600000a7ab9 */ /* 0x000fe20000000a00 */
[----:B------:R-:W-:Y:S01]  /*23c0*/  ULDC.64 UR4, c[0x0][0x220] ;  /* 0x0000880000047ab9 */ /* 0x000fe20000000a00 */
[----:B------:R-:W-:Y:S01]  /*23d0*/  LEA R150, P1, R138, UR10, 0x1 ;  /* 0x0000000a8a967c11 */ /* 0x000fe2000f8208ff */
[C---:B------:R-:W-:Y:S01]  /*23e0*/  VIADD R123, R131.reuse, 0xc0 ;  /* 0x000000c0837b7836 */ /* 0x040fe20000000000 */
[----:B------:R-:W-:Y:S01]  /*23f0*/  LEA R94, P0, R170, UR4, 0x1 ;  /* 0x00000004aa5e7c11 */ /* 0x000fe2000f8008ff */
[C---:B------:R-:W-:Y:S01]  /*2400*/  IMAD.IADD R122, R131.reuse, 0x1, R125 ;  /* 0x00000001837a7824 */ /* 0x040fe200078e027d */
[C---:B------:R-:W-:Y:S01]  /*2410*/  SHF.L.U64.HI R57, R56.reuse, 0x1, R57 ;  /* 0x0000000138397819 */ /* 0x040fe20000010239 */
[----:B------:R-:W-:Y:S01]  /*2420*/  IMAD.SHL.U32 R56, R56, 0x2, RZ ;  /* 0x0000000238387824 */ /* 0x000fe200078e00ff */
[----:B------:R-:W-:Y:S01]  /*2430*/  LEA.HI.X R151, R138, UR11, R52, 0x1, P1 ;  /* 0x0000000b8a977c11 */ /* 0x000fe200088f0c34 */
[----:B------:R-:W-:Y:S01]  /*2440*/  ULDC.64 UR10, c[0x0][0x360] ;  /* 0x0000d800000a7ab9 */ /* 0x000fe20000000a00 */
[----:B------:R-:W-:Y:S01]  /*2450*/  LEA.HI.X R93, R170, UR5, R165, 0x1, P0 ;  /* 0x00000005aa5d7c11 */ /* 0x000fe200080f0ca5 */
[----:B------:R-:W-:Y:S01]  /*2460*/  ULDC.64 UR4, c[0x0][0x358] ;  /* 0x0000d60000047ab9 */ /* 0x000fe20000000a00 */
[C---:B------:R-:W-:Y:S01]  /*2470*/  IADD3 R26, P1, R56.reuse, UR10, RZ ;  /* 0x0000000a381a7c10 */ /* 0x040fe2000ff3e0ff */
[----:B------:R-:W-:Y:S01]  /*2480*/  IMAD.IADD R120, R131, 0x1, R123 ;  /* 0x0000000183787824 */ /* 0x000fe200078e027b */
[----:B------:R-:W-:Y:S01]  /*2490*/  IADD3 R56, P0, R56, UR4, RZ ;  /* 0x0000000438387c10 */ /* 0x000fe2000ff1e0ff */
[----:B------:R-:W-:Y:S01]  /*24a0*/  IMAD.SHL.U32 R3, R149, 0x20, RZ ;  /* 0x0000002095037824 */ /* 0x000fe200078e00ff */
[C---:B------:R-:W-:Y:S01]  /*24b0*/  SHF.L.U64.HI R103, R102.reuse, 0x1, R103 ;  /* 0x0000000166677819 */ /* 0x040fe20000010267 */
[----:B------:R-:W-:Y:S01]  /*24c0*/  IMAD.SHL.U32 R102, R102, 0x2, RZ ;  /* 0x0000000266667824 */ /* 0x000fe200078e00ff */
[----:B------:R-:W-:Y:S01]  /*24d0*/  IADD3.X R27, R57, UR11, RZ, P1, !PT ;  /* 0x0000000b391b7c10 */ /* 0x000fe20008ffe4ff */
[----:B------:R-:W-:Y:S01]  /*24e0*/  IMAD R5, R147, 0x60, RZ ;  /* 0x0000006093057824 */ /* 0x000fe200078e02ff */
[----:B------:R-:W-:Y:S01]  /*24f0*/  IADD3.X R57, R57, UR5, RZ, P0, !PT ;  /* 0x0000000539397c10 */ /* 0x000fe200087fe4ff */
[----:B------:R-:W-:Y:S01]  /*2500*/  IMAD R127, R133, 0x30, RZ ;  /* 0x00000030857f7824 */ /* 0x000fe200078e02ff */
[----:B------:R-:W-:Y:S01]  /*2510*/  IADD3 R83, P0, R74, R74, RZ ;  /* 0x0000004a4a537210 */ /* 0x000fe20007f1e0ff */
[----:B------:R-:W-:Y:S01]  /*2520*/  IMAD.IADD R119, R131, 0x1, R122 ;  /* 0x0000000183777824 */ /* 0x000fe200078e027a */
[----:B------:R-:W-:Y:S01]  /*2530*/  IADD3 R100, P4, R102, UR10, RZ ;  /* 0x0000000a66647c10 */ /* 0x000fe2000ff9e0ff */
[----:B------:R-:W-:Y:S01]  /*2540*/  IMAD.WIDE.U32 R148, R148, 0x20, RZ ;  /* 0x0000002094947825 */ /* 0x000fe200078e00ff */
[----:B------:R-:W-:Y:S01]  /*2550*/  IADD3 R102, P2, R102, UR4, RZ ;  /* 0x0000000466667c10 */ /* 0x000fe2000ff5e0ff */
[----:B------:R-:W-:Y:S01]  /*2560*/  USHF.L.U64.HI UR24, UR14, 0x1, UR13 ;  /* 0x000000010e187899 */ /* 0x000fe2000801020d */
[----:B------:R-:W-:Y:S01]  /*2570*/  IADD3.X R101, R103, UR11, RZ, P4, !PT ;  /* 0x0000000b67657c10 */ /* 0x000fe2000a7fe4ff */
[----:B------:R-:W-:Y:S01]  /*2580*/  IMAD.X R82, R73, 0x1, R73, P0 ;  /* 0x0000000149527824 */ /* 0x000fe200000e0649 */
[----:B------:R-:W-:Y:S01]  /*2590*/  IADD3 R79, P0, R83, 0x40, RZ ;  /* 0x00000040534f7810 */ /* 0x000fe20007f1e0ff */
[----:B------:R-:W-:Y:S01]  /*25a0*/  IMAD.WIDE.U32 R146, R146, 0x60, RZ ;  /* 0x0000006092927825 */ /* 0x000fe200078e00ff */
[----:B------:R-:W-:Y:S01]  /*25b0*/  IADD3 R124, R131, R126, RZ ;  /* 0x0000007e837c7210 */ /* 0x000fe20007ffe0ff */
[----:B------:R-:W-:Y:S01]  /*25c0*/  UIADD3 UR27, UR19, UR12, URZ ;  /* 0x0000000c131b7290 */ /* 0x000fe2000fffe03f */
[C---:B------:R-:W-:Y:S01]  /*25d0*/  IADD3 R81, P5, R83.reuse, 0x80, RZ ;  /* 0x0000008053517810 */ /* 0x040fe20007fbe0ff */
[----:B------:R-:W-:Y:S01]  /*25e0*/  IMAD.X R78, RZ, RZ, R82, P0 ;  /* 0x000000ffff4e7224 */ /* 0x000fe200000e0652 */
[----:B------:R-:W-:Y:S01]  /*25f0*/  IADD3 R83, P4, R83, 0xc0, RZ ;  /* 0x000000c053537810 */ /* 0x000fe20007f9e0ff */
[----:B------:R-:W-:Y:S01]  /*2600*/  IMAD.IADD R121, R131, 0x1, R124 ;  /* 0x0000000183797824 */ /* 0x000fe200078e027c */
[----:B------:R-:W-:Y:S01]  /*2610*/  IADD3.X R103, R103, UR5, RZ, P2, !PT ;  /* 0x0000000567677c10 */ /* 0x000fe200097fe4ff */
[----:B------:R-:W-:Y:S01]  /*2620*/  IMAD.SHL.U32 R91, R6, 0x2, RZ ;  /* 0x00000002065b7824 */ /* 0x000fe200078e00ff */
[-C--:B------:R-:W-:Y:S01]  /*2630*/  IADD3 R85, P2, R79, R74.reuse, RZ ;  /* 0x0000004a4f557210 */ /* 0x080fe20007f5e0ff */
[----:B------:R-:W-:Y:S01]  /*2640*/  IMAD.SHL.U32 R76, R76, 0x20, RZ ;  /* 0x000000204c4c7824 */ /* 0x000fe200078e00ff */
[----:B------:R-:W-:Y:S01]  /*2650*/  IADD3 R89, P0, R83, R74, RZ ;  /* 0x0000004a53597210 */ /* 0x000fe20007f1e0ff */
[C---:B------:R-:W-:Y:S01]  /*2660*/  VIADD R69, R140.reuse, 0x10 ;  /* 0x000000108c457836 */ /* 0x040fe20000000000 */
[----:B------:R-:W-:Y:S01]  /*2670*/  IADD3.X R80, RZ, R82, RZ, P5, !PT ;  /* 0x00000052ff507210 */ /* 0x000fe20002ffe4ff */
[----:B------:R-:W-:Y:S01]  /*2680*/  IMAD.X R82, RZ, RZ, R82, P4 ;  /* 0x000000ffff527224 */ /* 0x000fe200020e0652 */
[----:B------:R-:W-:Y:S01]  /*2690*/  IADD3 R118, R131, R120, RZ ;  /* 0x0000007883767210 */ /* 0x000fe20007ffe0ff */
[----:B------:R-:W-:Y:S01]  /*26a0*/  VIADD R68, R140, 0x20 ;  /* 0x000000208c447836 */ /* 0x000fe20000000000 */
[----:B------:R-:W-:Y:S01]  /*26b0*/  IADD3 R87, P1, R81, R74, RZ ;  /* 0x0000004a51577210 */ /* 0x000fe20007f3e0ff */
[C---:B------:R-:W-:Y:S01]  /*26c0*/  VIADD R20, R24.reuse, 0x40 ;  /* 0x0000004018147836 */ /* 0x040fe20000000000 */
        /* <DEDUP_REMOVED lines=13> */
[----:B------:R-:W-:Y:S01]  /*27a0*/  ULDC UR4, c[0x0][0x2e0] ;  /* 0x0000b80000047ab9 */ /* 0x000fe20000000800 */
[----:B------:R-:W-:Y:S01]  /*27b0*/  SHF.R.S32.HI R107, RZ, 0x1f, R121 ;  /* 0x0000001fff6b7819 */ /* 0x000fe20000011479 */
[----:B------:R-:W-:Y:S01]  /*27c0*/  ULDC UR5, c[0x0][0x2e0] ;  /* 0x0000b80000057ab9 */ /* 0x000fe20000000800 */
[----:B------:R-:W-:Y:S01]  /*27d0*/  SHF.R.S32.HI R105, RZ, 0x1f, R119 ;  /* 0x0000001fff697819 */ /* 0x000fe20000011477 */
[----:B------:R-:W-:Y:S01]  /*27e0*/  ULDC.64 UR10, c[0x0][0x248] ;  /* 0x00009200000a7ab9 */ /* 0x000fe20000000a00 */
[----:B------:R-:W-:Y:S01]  /*27f0*/  SHF.R.S32.HI R104, RZ, 0x1f, R118 ;  /* 0x0000001fff687819 */ /* 0x000fe20000011476 */
[----:B------:R-:W-:Y:S01]  /*2800*/  ULDC.64 UR12, c[0x0][0x230] ;  /* 0x00008c00000c7ab9 */ /* 0x000fe20000000a00 */
[----:B------:R-:W-:Y:S01]  /*2810*/  IADD3.X R86, R80, R73, RZ, P1, !PT ;  /* 0x0000004950567210 */ /* 0x000fe20000ffe4ff */
[----:B------:R-:W-:-:S06]  /*2820*/  ULDC.64 UR14, c[0x0][0x238] ;  /* 0x00008e00000e7ab9 */ /* 0x000fcc0000000a00 */
.L_x_6613:
[----:B------:R-:W-:Y:S04]  /*2830*/  IMAD.SHL.U32 R22, R17, 0x40, RZ ;  /* 0x0000004011167824 */ /* 0x000fe800078e00ff */
        /* <DEDUP_REMOVED lines=10> */
[----:B------:R-:W-:Y:S01]  /*28e0*/  @P0 IMAD.MOV.U32 R95, RZ, RZ, R93 ;  /* 0x000000ffff5f0224 */ /* 0x000fe200078e005d */
[C---:B------:R-:W-:Y:S04]  /*28f0*/  @P5 IADD3 R2, P1, R96.reuse, UR20, RZ ;  /* 0x0000001460025c10 */ /* 0x040fe8000ff3e0ff */
[----:B------:R-:W-:Y:S02]  /*2900*/  @P5 IADD3.X R3, R97, UR23, RZ, P1, !PT ;  /* 0x0000001761035c10 */ /* 0x000fe40008ffe4ff */
[C---:B------:R-:W-:Y:S04]  /*2910*/  @P5 LEA R36, P1, R167.reuse, R94, 0x1 ;  /* 0x0000005ea7245211 */ /* 0x040fe800078208ff */
[----:B------:R-:W-:Y:S02]  /*2920*/  @P5 LEA.HI.X R37, R167, R93, R168, 0x1, P1 ;  /* 0x0000005da7255211 */ /* 0x000fe400008f0ca8 */
[----:B------:R-:W-:Y:S04]  /*2930*/  @P2 IADD3 R38, P1, R96, UR25, RZ ;  /* 0x0000001960262c10 */ /* 0x000fe8000ff3e0ff */
[----:B------:R-:W-:Y:S02]  /*2940*/  @P2 IADD3.X R39, R97, UR24, RZ, P1, !PT ;  /* 0x0000001861272c10 */ /* 0x000fe40008ffe4ff */
[----:B------:R-:W-:Y:S05]  /*2950*/  @P2 IADD3 R40, P1, R94, R91, RZ ;  /* 0x0000005b5e282210 */ /* 0x000fea0007f3e0ff */
[----:B------:R-:W-:Y:S01]  /*2960*/  @P2 IMAD.X R41, R93, 0x1, R90, P1 ;  /* 0x000000015d292824 */ /* 0x000fe200008e065a */
        /* <DEDUP_REMOVED lines=48> */
[----:B------:R-:W-:Y:S01]  /*2c70*/  ISETP.GE.AND P0, PT, R24, UR4, PT ;  /* 0x0000000418007c0c */ /* 0x000fe2000bf06270 */
[----:B----4-:R-:W2:Y:S01]  /*2c80*/  LDG.E.128 R36, desc[UR6][R98.64] ;  /* 0x0000000662247981 */ /* 0x010ea2000c1e1d00 */
[----:B------:R-:W-:Y:S11]  /*2c90*/  ISETP.GE.AND P1, PT, R20, UR4, PT ;  /* 0x0000000414007c0c */ /* 0x000ff6000bf26270 */
        /* <DEDUP_REMOVED lines=193> */
.L_x_6563:
[----:B------:R-:W-:Y:S05]  /*38b0*/  BSYNC B0 ;  /* 0x0000000000007941 */ /* 0x000fea0003800000 */
.L_x_6562:
        /* <DEDUP_REMOVED lines=12> */
[C---:B------:R-:W-:Y:S02]  /*3980*/  SHF.L.U32 R157, R131.reuse, 0x1, RZ ;  /* 0x00000001839d7819 */ /* 0x040fe400000006ff */
        /* <DEDUP_REMOVED lines=37> */
[C---:B------:R-:W-:Y:S01]  /*3be0*/  @!P0 FMUL.FTZ R157, R43.reuse, R36 ;  /* 0x000000242b9d8220 */ /* 0x040fe20000410000 */
        /* <DEDUP_REMOVED lines=165> */
.L_x_6565:
[----:B------:R-:W-:Y:S05]  /*4640*/  BSYNC B0 ;  /* 0x0000000000007941 */ /* 0x000fea0003800000 */
.L_x_6564:
[----:B------:R-:W-:Y:S04]  /*4650*/  BSSY B0, `(.L_x_6566) ;  /* 0x00000d6000007945 */ /* 0x000fe80003800000 */
[----:B------:R-:W-:Y:S05]  /*4660*/  @!P4 BRA `(.L_x_6567) ;  /* 0x0000000c0050c947 */ /* 0x000fea0003800000 */
[----:B------:R-:W-:Y:S02]  /*4670*/  LEA R158, P1, R76, R98, 0x1 ;  /* 0x000000624c9e7211 */ /* 0x000fe400078208ff */
[C---:B-1----:R-:W-:Y:S02]  /*4680*/  SHF.L.U32 R157, R129.reuse, 0x1, RZ ;  /* 0x00000001819d7819 */ /* 0x042fe400000006ff */
[----:B------:R-:W-:Y:S02]  /*4690*/  ISETP.GE.AND P0, PT, R24, UR4, PT ;  /* 0x0000000418007c0c */ /* 0x000fe4000bf06270 */
[----:B------:R-:W-:Y:S02]  /*46a0*/  LEA.HI.X R159, R76, R99, R75, 0x1, P1 ;  /* 0x000000634c9f7211 */ /* 0x000fe400008f0c4b */
[----:B------:R-:W-:Y:S02]  /*46b0*/  SHF.L.U64.HI R155, R129, 0x1, R114 ;  /* 0x00000001819b7819 */ /* 0x000fe40000010272 */
[-C--:B----4-:R-:W-:Y:S01]  /*46c0*/  IADD3 R30, P1, R26, R157.reuse, RZ ;  /* 0x0000009d1a1e7210 */ /* 0x090fe20007f3e0ff */
[----:B--2---:R-:W2:Y:S01]  /*46d0*/  LDG.E.128 R32, desc[UR6][R158.64] ;  /* 0x000000069e207981 */ /* 0x004ea2000c1e1d00 */
[----:B------:R-:W-:Y:S02]  /*46e0*/  IADD3 R58, P4, R56, R157, RZ ;  /* 0x0000009d383a7210 */ /* 0x000fe40007f9e0ff */
[-C--:B------:R-:W-:Y:S02]  /*46f0*/  IADD3.X R31, R27, R155.reuse, RZ, P1, !PT ;  /* 0x0000009b1b1f7210 */ /* 0x080fe40000ffe4ff */
[----:B------:R-:W-:Y:S02]  /*4700*/  IADD3.X R59, R57, R155, RZ, P4, !PT ;  /* 0x0000009b393b7210 */ /* 0x000fe400027fe4ff */
[----:B------:R-:W-:Y:S01]  /*4710*/  LEA R156, P5, R148, R150, 0x1 ;  /* 0x00000096949c7211 */ /* 0x000fe200078a08ff */
[----:B------:R-:W3:Y:S01]  /*4720*/  @!P0 LDG.E.64 R28, desc[UR6][R30.64] ;  /* 0x000000061e1c8981 */ /* 0x000ee2000c1e1b00 */
[C---:B------:R-:W-:Y:S02]  /*4730*/  LEA R160, P4, R79.reuse, R98, 0x1 ;  /* 0x000000624fa07211 */ /* 0x040fe400078808ff */
[----:B------:R-:W-:Y:S02]  /*4740*/  ISETP.GE.AND P1, PT, R20, UR4, PT ;  /* 0x0000000414007c0c */ /* 0x000fe4000bf26270 */
[----:B------:R-:W-:Y:S01]  /*4750*/  LEA.HI.X R161, R79, R99, R78, 0x1, P4 ;  /* 0x000000634fa17211 */ /* 0x000fe200020f0c4e */
[----:B------:R-:W4:Y:S01]  /*4760*/  @!P0 LDG.E.64 R50, desc[UR6][R58.64] ;  /* 0x000000063a328981 */ /* 0x000f22000c1e1b00 */
        /* <DEDUP_REMOVED lines=196> */
.L_x_6567:
[----:B------:R-:W-:Y:S05]  /*53b0*/  BSYNC B0 ;  /* 0x0000000000007941 */ /* 0x000fea0003800000 */
.L_x_6566:
[----:B------:R-:W-:Y:S04]  /*53c0*/  BSSY B0, `(.L_x_6568) ;  /* 0x00000da000007945 */ /* 0x000fe80003800000 */
[----:B------:R-:W-:Y:S05]  /*53d0*/  @!P2 BRA `(.L_x_6569) ;  /* 0x0000000c0060a947 */ /* 0x000fea0003800000 */
[----:B----4-:R-:W4:Y:S01]  /*53e0*/  LDC.64 R6, c[0x0][0x338] ;  /* 0x0000ce00ff067b82 */ /* 0x010f220000000a00 */
        /* <DEDUP_REMOVED lines=8> */
[----:B------:R-:W5:Y:S06]  /*5470*/  @!P0 LDG.E.64 R10, desc[UR6][R26.64] ;  /* 0x000000061a0a8981 */ /* 0x000f6c000c1e1b00 */
[----:B--2---:R-:W2:Y:S01]  /*5480*/  @!P0 LDG.E.64 R34, desc[UR6][R40.64] ;  /* 0x0000000628228981 */ /* 0x004ea2000c1e1b00 */
[----:B----4-:R-:W-:Y:S04]  /*5490*/  IMAD.WIDE.U32 R44, R6, 0x60, R98 ;  /* 0x00000060062c7825 */ /* 0x010fe800078e0062 */
        /* <DEDUP_REMOVED lines=51> */
[----:B------:R-:W-:Y:S02]  /*57d0*/  LEA R6, P2, R85, R98, 0x1 ;  /* 0x0000006255067211 */ /* 0x000fe400078408ff */
        /* <DEDUP_REMOVED lines=152> */
.L_x_6569:
[----:B------:R-:W-:Y:S05]  /*6160*/  BSYNC B0 ;  /* 0x0000000000007941 */ /* 0x000fea0003800000 */
.L_x_6568:
[----:B------:R-:W-:Y:S01]  /*6170*/  MOV R26, R152 ;  /* 0x00000098001a7202 */ /* 0x000fe20000000f00 */
[----:B------:R-:W-:Y:S01]  /*6180*/  IMAD.MOV.U32 R56, RZ, RZ, R154 ;  /* 0x000000ffff387224 */ /* 0x000fe200078e009a */
[----:B------:R-:W-:Y:S01]  /*6190*/  MOV R27, R95 ;  /* 0x0000005f001b7202 */ /* 0x000fe20000000f00 */
[----:B------:R-:W-:Y:S01]  /*61a0*/  IMAD.MOV.U32 R57, RZ, RZ, R153 ;  /* 0x000000ffff397224 */ /* 0x000fe200078e0099 */
[----:B------:R-:W-:Y:S01]  /*61b0*/  UMOV UR4, UR21 ;  /* 0x0000001500047c82 */ /* 0x000fe20008000000 */
[----:B------:R-:W-:Y:S05]  /*61c0*/  BRA `(.L_x_6570) ;  /* 0x00000064007c7947 */ /* 0x000fea0003800000 */
.L_x_6561:
[----:B------:R-:W-:Y:S04]  /*61d0*/  BSSY B1, `(.L_x_6571) ;  /* 0x0000168000017945 */ /* 0x000fe80003800000 */
[----:B------:R-:W-:Y:S05]  /*61e0*/  @!P0 BRA `(.L_x_6572) ;  /* 0x0000001400988947 */ /* 0x000fea0003800000 */
[----:B------:R-:W-:Y:S01]  /*61f0*/  ISETP.GE.AND P0, PT, R24, UR4, PT ;  /* 0x0000000418007c0c */ /* 0x000fe2000bf06270 */
[----:B----4-:R1:W5:Y:S01]  /*6200*/  LDG.E.128 R36, desc[UR6][R98.64] ;  /* 0x0000000662247981 */ /* 0x010362000c1e1d00 */
[----:B------:R-:W-:Y:S01]  /*6210*/  ISETP.GE.AND P2, PT, R20, UR4, PT ;  /* 0x0000000414007c0c */ /* 0x000fe2000bf46270 */
[----:B------:R-:W-:Y:S01]  /*6220*/  BSSY B0, `(.L_x_6573) ;  /* 0x0000056000007945 */ /* 0x000fe20003800000 */
[----:B------:R-:W-:Y:S02]  /*6230*/  ISETP.GE.AND P1, PT, R19, UR4, PT ;  /* 0x0000000413007c0c */ /* 0x000fe4000bf26270 */
[----:B------:R-:W-:Y:S07]  /*6240*/  IADD3 R46, P6, R98, 0x80, RZ ;  /* 0x00000080622e7810 */ /* 0x000fee0007fde0ff */
[----:B------:R-:W-:Y:S06]  /*6250*/  @P0 BRA `(.L_x_6574) ;  /* 0x0000000400480947 */ /* 0x000fec0003800000 */
        /* <DEDUP_REMOVED lines=82> */
.L_x_6574:
[----:B------:R-:W-:Y:S05]  /*6780*/  BSYNC B0 ;  /* 0x0000000000007941 */ /* 0x000fea0003800000 */
.L_x_6573:
        /* <DEDUP_REMOVED lines=89> */
.L_x_6576:
[----:B------:R-:W-:Y:S05]  /*6d20*/  BSYNC B0 ;  /* 0x0000000000007941 */ /* 0x000fea0003800000 */
.L_x_6575:
        /* <DEDUP_REMOVED lines=86> */
.L_x_6578:
[----:B------:R-:W-:Y:S05]  /*7290*/  BSYNC B0 ;  /* 0x0000000000007941 */ /* 0x000fea0003800000 */
.L_x_6577:
        /* <DEDUP_REMOVED lines=89> */
.L_x_6580:
[----:B------:R-:W-:Y:S05]  /*7830*/  BSYNC B0 ;  /* 0x0000000000007941 */ /* 0x000fea0003800000 */
.L_x_6579:
[----:B-----5:R1:W-:Y:S02]  /*7840*/  STG.E.128 desc[UR6][R150.64+0x180], R36 ;  /* 0x0001802496007986 */ /* 0x0203e4000c101d06 */
.L_x_6572:
[----:B------:R-:W-:Y:S05]  /*7850*/  BSYNC B1 ;  /* 0x0000000000017941 */ /* 0x000fea0003800000 */
.L_x_6571:
        /* <DEDUP_REMOVED lines=105> */
.L_x_6584:
[----:B------:R-:W-:Y:S05]  /*7ef0*/  BSYNC B0 ;  /* 0x0000000000007941 */ /* 0x000fea0003800000 */
.L_x_6583:
        /* <DEDUP_REMOVED lines=97> */
.L_x_6586:
[----:B------:R-:W-:Y:S05]  /*8510*/  BSYNC B0 ;  /* 0x0000000000007941 */ /* 0x000fea0003800000 */
.L_x_6585:
        /* <DEDUP_REMOVED lines=94> */
.L_x_6588:
[----:B------:R-:W-:Y:S05]  /*8b00*/  BSYNC B0 ;  /* 0x0000000000007941 */ /* 0x000fea0003800000 */
.L_x_6587:
        /* <DEDUP_REMOVED lines=98> */
.L_x_6590:
[----:B------:R-:W-:Y:S05]  /*9130*/  BSYNC B0 ;  /* 0x0000000000007941 */ /* 0x000fea0003800000 */
.L_x_6589:
[----:B-----5:R2:W-:Y:S02]  /*9140*/  STG.E.128 desc[UR6][R40.64+0x180], R4 ;  /* 0x0001800428007986 */ /* 0x0205e4000c101d06 */
.L_x_6582:
[----:B------:R-:W-:Y:S05]  /*9150*/  BSYNC B1 ;  /* 0x0000000000017941 */ /* 0x000fea0003800000 */
.L_x_6581:
        /* <DEDUP_REMOVED lines=103> */
.L_x_6594:
[----:B------:R-:W-:Y:S05]  /*97d0*/  BSYNC B0 ;  /* 0x0000000000007941 */ /* 0x000fea0003800000 */
.L_x_6593:
        /* <DEDUP_REMOVED lines=24> */
[----:B------:R-:W-:Y:S02]  /*9960*/  LEA R2, P0, R8, R2, 0x1 ;  /* 0x0000000208027211 */ /* 0x000fe400078008ff */
[----:B------:R-:W-:Y:S02]  /*9970*/  IADD3 R0, P4, R124, R9, RZ ;  /* 0x000000097c007210 */ /* 0x000fe40007f9e0ff */
[----:B------:R-:W-:Y:S02]  /*9980*/  LEA.HI.X.SX32 R3, R8, R3, 0x1, P0 ;  /* 0x0000000308037211 */ /* 0x000fe400000f0eff */
[C---:B------:R-:W-:Y:S02]  /*9990*/  LEA R36, P0, R0.reuse, R100, 0x1 ;  /* 0x0000006400247211 */ /* 0x040fe400078008ff */
[-C--:B------:R-:W-:Y:S01]  /*99a0*/  LEA.HI.X.SX32 R9, R9, R110.reuse, 0x1, P4 ;  /* 0x0000006e09097211 */ /* 0x080fe200020f0eff */
[----:B------:R1:W2:Y:S01]  /*99b0*/  LDG.E.128 R12, desc[UR6][R2.64] ;  /* 0x00000006020c7981 */ /* 0x0002a2000c1e1d00 */
[----:B------:R-:W-:Y:S02]  /*99c0*/  @P2 IADD3 R11, RZ, -UR26, RZ ;  /* 0x8000001aff0b2c10 */ /* 0x000fe4000fffe0ff */
[----:B------:R-:W-:Y:S02]  /*99d0*/  LEA.HI.X R37, R0, R101, R9, 0x1, P0 ;  /* 0x0000006500257211 */ /* 0x000fe400000f0c09 */
[----:B------:R-:W-:Y:S04]  /*99e0*/  IADD3 R9, P0, R124, R11, RZ ;  /* 0x0000000b7c097210 */ /* 0x000fe80007f1e0ff */
[----:B------:R-:W1:Y:S01]  /*99f0*/  LDG.E.128 R36, desc[UR6][R36.64] ;  /* 0x0000000624247981 */ /* 0x000e62000c1e1d00 */
        /* <DEDUP_REMOVED lines=69> */
.L_x_6596:
[----:B------:R-:W-:Y:S05]  /*9e50*/  BSYNC B0 ;  /* 0x0000000000007941 */ /* 0x000fea0003800000 */
.L_x_6595:
[----:B-----5:R2:W-:Y:S01]  /*9e60*/  STG.E.128 desc[UR6][R40.64+0x80], R4 ;  /* 0x0000800428007986 */ /* 0x0205e2000c101d06 */
[----:B------:R-:W-:Y:S03]  /*9e70*/  BSSY B0, `(.L_x_6597) ;  /* 0x000005d000007945 */ /* 0x000fe60003800000 */
[----:B-1----:R2:W5:Y:S01]  /*9e80*/  LDG.E.128 R8, desc[UR6][R44.64] ;  /* 0x000000062c087981 */ /* 0x002562000c1e1d00 */
[----:B------:R-:W-:Y:S05]  /*9e90*/  @P1 BRA `(.L_x_6598) ;  /* 0x0000000400681947 */ /* 0x000fea0003800000 */
[----:B------:R-:W-:Y:S01]  /*9ea0*/  ULEA.HI UR26, UR4, UR4, URZ, 0x1 ;  /* 0x00000004041a7291 */ /* 0x000fe2000f8f083f */
[----:B--2---:R-:W-:Y:S02]  /*9eb0*/  MOV R5, RZ ;  /* 0x000000ff00057202 */ /* 0x004fe40000000f00 */
        /* <DEDUP_REMOVED lines=10> */
[C---:B------:R-:W-:Y:S02]  /*9f60*/  LEA R2, P0, R7.reuse, R44, 0x1 ;  /* 0x0000002c07027211 */ /* 0x040fe400078008ff */
        /* <DEDUP_REMOVED lines=77> */
.L_x_6598:
[----:B------:R-:W-:Y:S05]  /*a440*/  BSYNC B0 ;  /* 0x0000000000007941 */ /* 0x000fea0003800000 */
.L_x_6597:
        /* <DEDUP_REMOVED lines=22> */
[----:B------:R-:W-:Y:S02]  /*a5b0*/  MOV R11, RZ ;  /* 0x000000ff000b7202 */ /* 0x000fe40000000f00 */
[----:B------:R-:W-:Y:S02]  /*a5c0*/  LEA.HI.X R37, R0, R101, R9, 0x1, P0 ;  /* 0x0000006500257211 */ /* 0x000fe400000f0c09 */
[----:B------:R-:W-:Y:S04]  /*a5d0*/  @P1 IADD3 R11, RZ, -UR26, RZ ;  /* 0x8000001aff0b1c10 */ /* 0x000fe8000fffe0ff */
[----:B------:R-:W1:Y:S01]  /*a5e0*/  LDG.E.128 R36, desc[UR6][R36.64] ;  /* 0x0000000624247981 */ /* 0x000e62000c1e1d00 */
        /* <DEDUP_REMOVED lines=70> */
.L_x_6600:
[----:B------:R-:W-:Y:S05]  /*aa50*/  BSYNC B0 ;  /* 0x0000000000007941 */ /* 0x000fea0003800000 */
.L_x_6599:
[----:B-----5:R2:W-:Y:S02]  /*aa60*/  STG.E.128 desc[UR6][R40.64+0x180], R4 ;  /* 0x0001800428007986 */ /* 0x0205e4000c101d06 */
.L_x_6592:
[----:B------:R-:W-:Y:S05]  /*aa70*/  BSYNC B1 ;  /* 0x0000000000017941 */ /* 0x000fea0003800000 */
.L_x_6591:
[C---:B------:R-:W-:Y:S01]  /*aa80*/  ISETP.GE.AND P0, PT, R67.reuse, R49, PT ;  /* 0x000000314300720c */ /* 0x040fe20003f06270 */
[----:B------:R-:W-:Y:S03]  /*aa90*/  BSSY B1, `(.L_x_6601) ;  /* 0x0000194000017945 */ /* 0x000fe60003800000 */
[----:B------:R-:W-:Y:S11]  /*aaa0*/  ISETP.GE.AND P0, PT, R67, R48, !P0 ;  /* 0x000000304300720c */ /* 0x000ff60004706270 */
[----:B------:R-:W-:Y:S02]  /*aab0*/  @!UPT UIADD3 URZ, URZ, URZ, URZ ;  /* 0x0000003f3f3ff290 */ /* 0x000fe4000fffe03f */
[----:B------:R-:W-:Y:S05]  /*aac0*/  @!P0 BRA `(.L_x_6602) ;  /* 0x0000001800408947 */ /* 0x000fea0003800000 */
[----:B------:R-:W4:Y:S01]  /*aad0*/  LDC.64 R2, c[0x0][0x338] ;  /* 0x0000ce00ff027b82 */ /* 0x000f220000000a00 */
[----:B------:R-:W-:Y:S01]  /*aae0*/  ISETP.GE.AND P0, PT, R24, UR4, PT ;  /* 0x0000000418007c0c */ /* 0x000fe2000bf06270 */
[----:B------:R-:W-:Y:S06]  /*aaf0*/  BSSY B0, `(.L_x_6603) ;  /* 0x0000063000007945 */ /* 0x000fec0003800000 */
[----:B-12---:R-:W1:Y:S01]  /*ab00*/  LDC.64 R40, c[0x0][0x248] ;  /* 0x00009200ff287b82 */ /* 0x006e620000000a00 */
[----:B----4-:R-:W-:Y:S04]  /*ab10*/  IMAD.WIDE.U32 R6, R2, 0x60, R98 ;  /* 0x0000006002067825 */ /* 0x010fe800078e0062 */
        /* <DEDUP_REMOVED lines=22> */
[----:B------:R2:W4:Y:S03]  /*ac80*/  LDG.E.128 R12, desc[UR6][R2.64] ;  /* 0x00000006020c7981 */ /* 0x000526000c1e1d00 */
        /* <DEDUP_REMOVED lines=8> */
[----:B------:R1:W3:Y:S01]  /*ad10*/  LDG.E.128 R28, desc[UR6][R4.64] ;  /* 0x00000006041c7981 */ /* 0x0002e2000c1e1d00 */
[--C-:B--2---:R-:W-:Y:S01]  /*ad20*/  HADD2.F32 R3, -RZ, R37.reuse.H0_H0 ;  /* 0x20000025ff037230 */ /* 0x104fe20000004100 */
[----:B----4-:R-:W-:Y:S01]  /*ad30*/  MOV R11, R13 ;  /* 0x0000000d000b7202 */ /* 0x010fe20000000f00 */
        /* <DEDUP_REMOVED lines=62> */
.L_x_6604:
[----:B------:R-:W-:Y:S05]  /*b120*/  BSYNC B0 ;  /* 0x0000000000007941 */ /* 0x000fea0003800000 */
.L_x_6603:
        /* <DEDUP_REMOVED lines=104> */
.L_x_6606:
[----:B------:R-:W-:Y:S05]  /*b7b0*/  BSYNC B0 ;  /* 0x0000000000007941 */ /* 0x000fea0003800000 */
.L_x_6605:
        /* <DEDUP_REMOVED lines=94> */
.L_x_6608:
[----:B------:R-:W-:Y:S05]  /*bda0*/  BSYNC B0 ;  /* 0x0000000000007941 */ /* 0x000fea0003800000 */
.L_x_6607:
        /* <DEDUP_REMOVED lines=96> */
.L_x_6610:
[----:B------:R-:W-:Y:S05]  /*c3b0*/  BSYNC B0 ;  /* 0x0000000000007941 */ /* 0x000fea0003800000 */
.L_x_6609:
[----:B-----5:R1:W-:Y:S02]  /*c3c0*/  STG.E.128 desc[UR6][R40.64+0x180], R4 ;  /* 0x0001800428007986 */ /* 0x0203e4000c101d06 */
.L_x_6602:
[----:B------:R-:W-:Y:S05]  /*c3d0*/  BSYNC B1 ;  /* 0x0000000000017941 */ /* 0x000fea0003800000 */
.L_x_6601:
        /* <DEDUP_REMOVED lines=8> */
.L_x_6560:
[----:B------:R-:W2:Y:S01]  /*c460*/  @P0 LDG.E.128 R32, desc[UR6][R98.64] ;  /* 0x0000000662200981 */ /* 0x000ea2000c1e1d00 */
[C---:B------:R-:W-:Y:S01]  /*c470*/  @P5 LEA R40, P1, R74.reuse, R98, 0x1 ;  /* 0x000000624a285211 */ /* 0x040fe200078208ff */
[----:B------:R-:W-:Y:S03]  /*c480*/  UMOV UR4, URZ ;  /* 0x0000003f00047c82 */ /* 0x000fe60008000000 */
[----:B------:R-:W-:Y:S01]  /*c490*/  @P5 LEA.HI.X R41, R74, R99, R73, 0x1, P1 ;  /* 0x000000634a295211 */ /* 0x000fe200008f0c49 */
        /* <DEDUP_REMOVED lines=18> */
[----:B------:R-:W-:Y:S01]  /*c5c0*/  ISETP.GE.AND P1, PT, R67, R48, !P1 ;  /* 0x000000304300720c */ /* 0x000fe20004f26270 */
        /* <DEDUP_REMOVED lines=31> */
.L_x_6570:
[----:B------:R-:W5:Y:S02]  /*c7c0*/  LDC R0, c[0x0][0x338] ;  /* 0x0000ce00ff007b82 */ /* 0x000f640000000800 */
[----:B-----5:R-:W-:Y:S05]  /*c7d0*/  IMAD.U32 R3, R0, -0x40, RZ ;  /* 0xffffffc000037824 */ /* 0x020fea00078e00ff */
[C---:B-1234-:R-:W-:Y:S04]  /*c7e0*/  LEA R98, P0, R3.reuse, R98, 0x1 ;  /* 0x0000006203627211 */ /* 0x05efe800078008ff */
        /* <DEDUP_REMOVED lines=78> */
.L_x_6611:
        /* <DEDUP_REMOVED lines=9> */
.L_x_6612:
[----:B------:R-:W-:Y:S04]  /*cd60*/  IADD3 R17, R17, -0x1, RZ ;  /* 0xffffffff11117810 */ /* 0x000fe80007ffe0ff */
[----:B------:R-:W-:Y:S11]  /*cd70*/  ISETP.GT.AND P0, PT, R17, R70, PT ;  /* 0x000000461100720c */ /* 0x000ff60003f04270 */
[----:B------:R-:W-:Y:S02]  /*cd80*/  @!UPT UIADD3 URZ, URZ, URZ, URZ ;  /* 0x0000003f3f3ff290 */ /* 0x000fe4000fffe03f */
[----:B------:R-:W-:Y:S05]  /*cd90*/  @P0 BRA `(.L_x_6613) ;  /* 0xffffff5800a40947 */ /* 0x000fea000383ffff */
.L_x_6559:
        /* <DEDUP_REMOVED lines=19> */
[C---:B------:R-:W-:Y:S01]  /*ced0*/  LEA R2, P0, R4.reuse, R142, 0x5 ;  /* 0x0000008e04027211 */ /* 0x040fe200078028ff */
[----:B------:R-:W-:Y:S02]  /*cee0*/  IMAD.MOV.U32 R136, RZ, RZ, R142 ;  /* 0x000000ffff887224 */ /* 0x000fe400078e008e */
[----:B------:R-:W-:Y:S01]  /*cef0*/  IMAD.X R6, R17, 0x1, R137, P1 ;  /* 0x0000000111067824 */ /* 0x000fe200008e0689 */
[C---:B------:R-:W-:Y:S01]  /*cf00*/  LEA.HI.X R3, R4.reuse, R137, R5, 0x5, P0 ;  /* 0x0000008904037211 */ /* 0x040fe200000f2c05 */
[----:B------:R-:W-:Y:S01]  /*cf10*/  IMAD.WIDE.U32 R8, R4, 0x30, R136 ;  /* 0x0000003004087825 */ /* 0x000fe200078e0088 */
[----:B------:R-:W-:Y:S02]  /*cf20*/  LEA R22, P0, R19, UR8, 0x1 ;  /* 0x0000000813167c11 */ /* 0x000fe4000f8008ff */
[----:B------:R-:W-:Y:S01]  /*cf30*/  LEA R44, P1, R142, UR8, 0x1 ;  /* 0x000000088e2c7c11 */ /* 0x000fe2000f8208ff */
[----:B------:R-:W-:Y:S01]  /*cf40*/  IMAD R7, R5, 0x30, RZ ;  /* 0x0000003005077824 */ /* 0x000fe200078e02ff */
[----:B------:R-:W-:Y:S01]  /*cf50*/  LEA.HI.X R23, R19, UR9, R6, 0x1, P0 ;  /* 0x0000000913177c11 */ /* 0x000fe200080f0c06 */
[----:B------:R-:W-:Y:S01]  /*cf60*/  IMAD.IADD R14, R232, 0x1, -R63 ;  /* 0x00000001e80e7824 */ /* 0x000fe200078e0a3f */
[----:B------:R-:W-:Y:S01]  /*cf70*/  ISETP.NE.AND P0, PT, RZ, UR10, PT ;  /* 0x0000000aff007c0c */ /* 0x000fe2000bf05270 */
[----:B------:R-:W-:Y:S01]  /*cf80*/  IMAD.IADD R4, R9, 0x1, R7 ;  /* 0x0000000109047824 */ /* 0x000fe200078e0207 */
[----:B------:R-:W-:-:S02]  /*cf90*/  LEA R20, P4, R2, UR8, 0x1 ;  /* 0x0000000802147c11 */ /* 0x000fc4000f8808ff */
[----:B------:R-:W-:Y:S02]  /*cfa0*/  LEA R12, P2, R8, UR8, 0x1 ;  /* 0x00000008080c7c11 */ /* 0x000fe4000f8408ff */
[----:B------:R-:W-:Y:S02]  /*cfb0*/  LEA.HI.X R45, R142, UR9, R137, 0x1, P1 ;  /* 0x000000098e2d7c11 */ /* 0x000fe400088f0c89 */
[----:B------:R-:W-:Y:S02]  /*cfc0*/  ISETP.GE.AND P1, PT, R140, R14, PT ;  /* 0x0000000e8c00720c */ /* 0x000fe40003f26270 */
[----:B------:R-:W-:Y:S02]  /*cfd0*/  LEA.HI.X R21, R2, UR9, R3, 0x1, P4 ;  /* 0x0000000902157c11 */ /* 0x000fe4000a0f0c03 */
[----:B------:R-:W-:Y:S02]  /*cfe0*/  LEA.HI.X R13, R8, UR9, R4, 0x1, P2 ;  /* 0x00000009080d7c11 */ /* 0x000fe400090f0c04 */
[----:B------:R-:W-:-:S02]  /*cff0*/  ISETP.GT.AND P1, PT, R60, -0x8, !P1 ;  /* 0xfffffff83c00780c */ /* 0x000fc40004f24270 */
[----:B--2---:R-:W-:-:S05]  /*d000*/  IADD3 R0, R0, R72, R63 ;  /* 0x0000004800007210 */ /* 0x004fca0007ffe03f */
[----:B------:R-:W-:-:S05]  /*d010*/  IMAD R5, R133, R0, RZ ;  /* 0x0000000085057224 */ /* 0x000fca00078e02ff */
[-C--:B------:R-:W-:Y:S02]  /*d020*/  IADD3 R26, P6, R130, R5.reuse, RZ ;  /* 0x00000005821a7210 */ /* 0x080fe40007fde0ff */
[----:B------:R-:W-:Y:S02]  /*d030*/  IADD3 R0, P5, R128, R5, RZ ;  /* 0x0000000580007210 */ /* 0x000fe40007fbe0ff */
[----:B------:R-:W-:-:S05]  /*d040*/  SHF.R.S32.HI R5, RZ, 0x1f, R5 ;  /* 0x0000001fff057819 */ /* 0x000fca0000011405 */
[--C-:B------:R-:W-:Y:S02]  /*d050*/  IMAD.X R28, R117, 0x1, R5.reuse, P6 ;  /* 0x00000001751c7824 */ /* 0x100fe400030e0605 */
[----:B------:R-:W-:Y:S01]  /*d060*/  IMAD.X R2, R116, 0x1, R5, P5 ;  /* 0x0000000174027824 */ /* 0x000fe200028e0605 */
[----:B------:R-:W-:Y:S06]  /*d070*/  @!P0 BRA `(.L_x_6616) ;  /* 0x0000003000648947 */ /* 0x000fec0003800000 */
[----:B------:R-:W-:Y:S04]  /*d080*/  BSSY B1, `(.L_x_6617) ;  /* 0x00000c2000017945 */ /* 0x000fe80003800000 */
[----:B------:R-:W-:Y:S05]  /*d090*/  @!P1 BRA `(.L_x_6618) ;  /* 0x0000000c00009947 */ /* 0x000fea0003800000 */
[----:B------:R1:W5:Y:S04]  /*d0a0*/  LDG.E.128 R32, desc[UR6][R44.64+0x80] ;  /* 0x000080062c207981 */ /* 0x000368000c1e1d00 */
[----:B------:R1:W5:Y:S04]  /*d0b0*/  LDG.E.128 R16, desc[UR6][R44.64+0x100] ;  /* 0x000100062c107981 */ /* 0x000368000c1e1d00 */
[----:B------:R1:W5:Y:S04]  /*d0c0*/  LDG.E.128 R8, desc[UR6][R44.64+0x180] ;  /* 0x000180062c087981 */ /* 0x000368000c1e1d00 */
[----:B------:R1:W5:Y:S01]  /*d0d0*/  LDG.E.128 R36, desc[UR6][R44.64] ;  /* 0x000000062c247981 */ /* 0x000362000c1e1d00 */
[----:B------:R-:W-:Y:S01]  /*d0e0*/  ISETP.GE.AND P2, PT, R24, UR5, PT ;  /* 0x0000000518007c0c */ /* 0x000fe2000bf46270 */
[C---:B------:R-:W-:Y:S01]  /*d0f0*/  IMAD.SHL.U32 R48, R26.reuse, 0x2, RZ ;  /* 0x000000021a307824 */ /* 0x040fe200078e00ff */
[----:B------:R-:W-:Y:S01]  /*d100*/  ULDC.64 UR10, c[0x0][0x358] ;  /* 0x0000d600000a7ab9 */ /* 0x000fe20000000a00 */
[----:B------:R-:W-:Y:S01]  /*d110*/  ULDC.64 UR8, c[0x0][0x360] ;  /* 0x0000d80000087ab9 */ /* 0x000fe20000000a00 */
[----:B------:R-:W-:Y:S01]  /*d120*/  SHF.L.U64.HI R0, R26, 0x1, R28 ;  /* 0x000000011a007819 */ /* 0x000fe2000001021c */
[----:B------:R-:W-:Y:S01]  /*d130*/  BSSY B0, `(.L_x_6619) ;  /* 0x000002c000007945 */ /* 0x000fe20003800000 */
[----:B------:R-:W-:-:S02]  /*d140*/  IADD3 R46, P1, R48, UR10, RZ ;  /* 0x0000000a302e7c10 */ /* 0x000fc4000ff3e0ff */
[----:B------:R-:W-:Y:S02]  /*d150*/  IADD3 R48, P0, R48, UR8, RZ ;  /* 0x0000000830307c10 */ /* 0x000fe4000ff1e0ff */
[C---:B------:R-:W-:Y:S02]  /*d160*/  IADD3.X R47, R0.reuse, UR11, RZ, P1, !PT ;  /* 0x0000000b002f7c10 */ /* 0x040fe40008ffe4ff */
[----:B------:R-:W-:Y:S01]  /*d170*/  IADD3.X R49, R0, UR9, RZ, P0, !PT ;  /* 0x0000000900317c10 */ /* 0x000fe200087fe4ff */
[----:B------:R-:W-:Y:S08]  /*d180*/  @P2 BRA `(.L_x_6620) ;  /* 0x0000000000982947 */ /* 0x000ff00003800000 */
[----:B------:R-:W2:Y:S04]  /*d190*/  LDG.E.64 R2, desc[UR6][R48.64] ;  /* 0x0000000630027981 */ /* 0x000ea8000c1e1b00 */
[----:B------:R-:W3:Y:S01]  /*d1a0*/  LDG.E.64 R4, desc[UR6][R46.64] ;  /* 0x000000062e047981 */ /* 0x000ee2000c1e1b00 */
[--C-:B-----5:R-:W-:Y:S02]  /*d1b0*/  HADD2.F32 R29, -RZ, R39.reuse.H1_H1 ;  /* 0x30000027ff1d7230 */ /* 0x120fe40000004100 */
[----:B------:R-:W-:Y:S02]  /*d1c0*/  HADD2.F32 R31, -RZ, R39.H0_H0 ;  /* 0x20000027ff1f7230 */ /* 0x000fe40000004100 */
[--C-:B------:R-:W-:Y:S02]  /*d1d0*/  HADD2.F32 R40, -RZ, R37.reuse.H1_H1 ;  /* 0x30000025ff287230 */ /* 0x100fe40000004100 */
[----:B------:R-:W-:-:S02]  /*d1e0*/  HADD2.F32 R42, -RZ, R37.H0_H0 ;  /* 0x20000025ff2a7230 */ /* 0x000fc40000004100 */
[----:B--2---:R-:W-:Y:S02]  /*d1f0*/  HADD2.F32 R0, -RZ, R3.H1_H1 ;  /* 0x30000003ff007230 */ /* 0x004fe40000004100 */
[----:B------:R-:W-:Y:S02]  /*d200*/  HADD2.F32 R7, -RZ, R2.H1_H1 ;  /* 0x30000002ff077230 */ /* 0x000fe40000004100 */
[----:B---3--:R-:W-:Y:S02]  /*d210*/  HADD2.F32 R27, -RZ, R5.H1_H1 ;  /* 0x30000005ff1b7230 */ /* 0x008fe40000004100 */
[-C--:B------:R-:W-:Y:S01]  /*d220*/  FMUL.FTZ R6, R29, R0.reuse ;  /* 0x000000001d067220 */ /* 0x080fe20000410000 */
[----:B------:R-:W-:Y:S02]  /*d230*/  HADD2.F32 R30, -RZ, R4.H1_H1 ;  /* 0x30000004ff1e7230 */ /* 0x000fe40000004100 */
[C---:B------:R-:W-:Y:S01]  /*d240*/  FMUL.FTZ R0, R31.reuse, R0 ;  /* 0x000000001f007220 */ /* 0x040fe20000410000 */
[-C--:B------:R-:W-:Y:S01]  /*d250*/  FMUL.FTZ R15, R40, R7.reuse ;  /* 0x00000007280f7220 */ /* 0x080fe20000410000 */
[C---:B------:R-:W-:Y:S01]  /*d260*/  FMUL.FTZ R7, R42.reuse, R7 ;  /* 0x000000072a077220 */ /* 0x040fe20000410000 */
[-C--:B------:R-:W-:Y:S01]  /*d270*/  FFMA.FTZ R6, R31, R27.reuse, -R6 ;  /* 0x0000001b1f067223 */ /* 0x080fe20000010806 */
[----:B------:R-:W-:Y:S01]  /*d280*/  FFMA.FTZ R27, R29, R27, R0 ;  /* 0x0000001b1d1b7223 */ /* 0x000fe20000010000 */
[----:B------:R-:W-:Y:S01]  /*d290*/  FFMA.FTZ R15, R42, R30, -R15 ;  /* 0x0000001e2a0f7223 */ /* 0x000fe2000001080f */
[----:B------:R-:W-:-:S02]  /*d2a0*/  HADD2.F32 R0, -RZ, R38.H0_H0 ;  /* 0x20000026ff007230 */ /* 0x000fc40000004100 */
[----:B------:R-:W-:Y:S01]  /*d2b0*/  FFMA.FTZ R30, R40, R30, R7 ;  /* 0x0000001e281e7223 */ /* 0x000fe20000010007 */
[----:B------:R-:W-:Y:S01]  /*d2c0*/  HADD2.F32 R2, -RZ, R2.H0_H0 ;  /* 0x20000002ff027230 */ /* 0x000fe20000004100 */
[----:B------:R-:W-:Y:S01]  /*d2d0*/  F2FP.F16.F32.PACK_AB R39, R27, R6 ;  /* 0x000000061b27723e */ /* 0x000fe200000000ff */
[----:B------:R-:W-:Y:S02]  /*d2e0*/  HADD2.F32 R3, -RZ, R3.H0_H0 ;  /* 0x20000003ff037230 */ /* 0x000fe40000004100 */
[----:B------:R-:W-:Y:S01]  /*d2f0*/  HADD2.F32 R29, -RZ, R36.H1_H1 ;  /* 0x30000024ff1d7230 */ /* 0x000fe20000004100 */
[----:B------:R-:W-:Y:S01]  /*d300*/  F2FP.F16.F32.PACK_AB R37, R30, R15 ;  /* 0x0000000f1e25723e */ /* 0x000fe200000000ff */
[----:B------:R-:W-:Y:S02]  /*d310*/  HADD2.F32 R38, -RZ, R38.H1_H1 ;  /* 0x30000026ff267230 */ /* 0x000fe40000004100 */
[----:B------:R-:W-:Y:S02]  /*d320*/  HADD2.F32 R7, -RZ, R36.H0_H0 ;  /* 0x20000024ff077230 */ /* 0x000fe40000004100 */
[----:B------:R-:W-:Y:S01]  /*d330*/  FMUL.FTZ R36, R29, R2 ;  /* 0x000000021d247220 */ /* 0x000fe20000410000 */
[----:B------:R-:W-:-:S02]  /*d340*/  HADD2.F32 R4, -RZ, R4.H0_H0 ;  /* 0x20000004ff047230 */ /* 0x000fc40000004100 */
[-C--:B------:R-:W-:Y:S01]  /*d350*/  FMUL.FTZ R31, R38, R3.reuse ;  /* 0x00000003261f7220 */ /* 0x080fe20000410000 */
[----:B------:R-:W-:Y:S02]  /*d360*/  HADD2.F32 R5, -RZ, R5.H0_H0 ;  /* 0x20000005ff057230 */ /* 0x000fe40000004100 */
[C---:B------:R-:W-:Y:S01]  /*d370*/  FMUL.FTZ R2, R7.reuse, R2 ;  /* 0x0000000207027220 */ /* 0x040fe20000410000 */
[C---:B------:R-:W-:Y:S01]  /*d380*/  FMUL.FTZ R3, R0.reuse, R3 ;  /* 0x0000000300037220 */ /* 0x040fe20000410000 */
[-C--:B------:R-:W-:Y:S02]  /*d390*/  FFMA.FTZ R36, R7, R4.reuse, -R36 ;  /* 0x0000000407247223 */ /* 0x080fe40000010824 */
[----:B------:R-:W-:Y:S01]  /*d3a0*/  FFMA.FTZ R29, R29, R4, R2 ;  /* 0x000000041d1d7223 */ /* 0x000fe20000010002 */
[-C--:B------:R-:W-:Y:S01]  /*d3b0*/  FFMA.FTZ R31, R0, R5.reuse, -R31 ;  /* 0x00000005001f7223 */ /* 0x080fe2000001081f */
[----:B------:R-:W-:-:S03]  /*d3c0*/  FFMA.FTZ R38, R38, R5, R3 ;  /* 0x0000000526267223 */ /* 0x000fc60000010003 */
[----:B------:R-:W-:Y:S02]  /*d3d0*/  F2FP.F16.F32.PACK_AB R36, R29, R36 ;  /* 0x000000241d24723e */ /* 0x000fe400000000ff */
[----:B------:R-:W-:Y:S02]  /*d3e0*/  F2FP.F16.F32.PACK_AB R38, R38, R31 ;  /* 0x0000001f2626723e */ /* 0x000fe400000000ff */
.L_x_6620:
[----:B------:R-:W-:Y:S05]  /*d3f0*/  BSYNC B0 ;  /* 0x0000000000007941 */ /* 0x000fea0003800000 */
.L_x_6619:
[----:B-----5:R2:W-:Y:S01]  /*d400*/  STS.128 [R236], R36 ;  /* 0x00000024ec007388 */ /* 0x0205e20000000c00 */
        /* <DEDUP_REMOVED lines=8> */
[--C-:B--2---:R-:W-:Y:S02]  /*d490*/  HADD2.F32 R36, -RZ, R33.reuse.H1_H1 ;  /* 0x30000021ff247230 */ /* 0x104fe40000004100 */
[----:B------:R-:W-:-:S02]  /*d4a0*/  HADD2.F32 R38, -RZ, R33.H0_H0 ;  /* 0x20000021ff267230 */ /* 0x000fc40000004100 */
[----:B---3--:R-:W-:Y:S02]  /*d4b0*/  HADD2.F32 R0, -RZ, R3.H1_H1 ;  /* 0x30000003ff007230 */ /* 0x008fe40000004100 */
[----:B------:R-:W-:Y:S02]  /*d4c0*/  HADD2.F32 R7, -RZ, R2.H1_H1 ;  /* 0x30000002ff077230 */ /* 0x000fe40000004100 */
[----:B----4-:R-:W-:Y:S02]  /*d4d0*/  HADD2.F32 R27, -RZ, R5.H1_H1 ;  /* 0x30000005ff1b7230 */ /* 0x010fe40000004100 */
        /* <DEDUP_REMOVED lines=29> */
.L_x_6622:
[----:B------:R-:W-:Y:S05]  /*d6b0*/  BSYNC B0 ;  /* 0x0000000000007941 */ /* 0x000fea0003800000 */
.L_x_6621:
        /* <DEDUP_REMOVED lines=10> */
[--C-:B------:R-:W-:Y:S02]  /*d760*/  HADD2.F32 R30, -RZ, R17.reuse.H1_H1 ;  /* 0x30000011ff1e7230 */ /* 0x100fe40000004100 */
[----:B---3--:R-:W-:-:S02]  /*d770*/  HADD2.F32 R32, -RZ, R17.H0_H0 ;  /* 0x20000011ff207230 */ /* 0x008fc40000004100 */
        /* <DEDUP_REMOVED lines=13> */
[--C-:B------:R-:W-:Y:S01]  /*d850*/  HADD2.F32 R19, -RZ, R16.reuse.H1_H1 ;  /* 0x30000010ff137230 */ /* 0x100fe20000004100 */
[----:B------:R-:W-:Y:S01]  /*d860*/  F2FP.F16.F32.PACK_AB R6, R17, R6 ;  /* 0x000000061106723e */ /* 0x000fe200000000ff */
[----:B------:R-:W-:Y:S01]  /*d870*/  HADD2.F32 R7, -RZ, R16.H0_H0 ;  /* 0x20000010ff077230 */ /* 0x000fe20000004100 */
[----:B------:R-:W-:Y:S01]  /*d880*/  F2FP.F16.F32.PACK_AB R15, R18, R15 ;  /* 0x0000000f120f723e */ /* 0x000fe200000000ff */
[----:B------:R-:W-:Y:S02]  /*d890*/  HADD2.F32 R3, -RZ, R3.H0_H0 ;  /* 0x20000003ff037230 */ /* 0x000fe40000004100 */
[-C--:B------:R-:W-:Y:S01]  /*d8a0*/  FMUL.FTZ R30, R19, R2.reuse ;  /* 0x00000002131e7220 */ /* 0x080fe20000410000 */
[--C-:B------:R-:W-:Y:S02]  /*d8b0*/  HADD2.F32 R16, -RZ, R29.reuse.H1_H1 ;  /* 0x3000001dff107230 */ /* 0x100fe40000004100 */
[----:B------:R-:W-:Y:S01]  /*d8c0*/  FMUL.FTZ R2, R7, R2 ;  /* 0x0000000207027220 */ /* 0x000fe20000410000 */
[----:B------:R-:W-:Y:S01]  /*d8d0*/  HADD2.F32 R0, -RZ, R29.H0_H0 ;  /* 0x2000001dff007230 */ /* 0x000fe20000004100 */
[----:B------:R-:W-:Y:S01]  /*d8e0*/  MOV R17, R15 ;  /* 0x0000000f00117202 */ /* 0x000fe20000000f00 */
[----:B------:R-:W-:-:S02]  /*d8f0*/  HADD2.F32 R4, -RZ, R4.H0_H0 ;  /* 0x20000004ff047230 */ /* 0x000fc40000004100 */
[-C--:B------:R-:W-:Y:S01]  /*d900*/  FMUL.FTZ R27, R16, R3.reuse ;  /* 0x00000003101b7220 */ /* 0x080fe20000410000 */
[----:B------:R-:W-:Y:S02]  /*d910*/  HADD2.F32 R5, -RZ, R5.H0_H0 ;  /* 0x20000005ff057230 */ /* 0x000fe40000004100 */
[C---:B------:R-:W-:Y:S01]  /*d920*/  FMUL.FTZ R3, R0.reuse, R3 ;  /* 0x0000000300037220 */ /* 0x040fe20000410000 */
[-C--:B------:R-:W-:Y:S01]  /*d930*/  FFMA.FTZ R30, R7, R4.reuse, -R30 ;  /* 0x00000004071e7223 */ /* 0x080fe2000001081e */
[----:B------:R-:W-:Y:S01]  /*d940*/  FFMA.FTZ R19, R19, R4, R2 ;  /* 0x0000000413137223 */ /* 0x000fe20000010002 */
[-C--:B------:R-:W-:Y:S01]  /*d950*/  FFMA.FTZ R27, R0, R5.reuse, -R27 ;  /* 0x00000005001b7223 */ /* 0x080fe2000001081b */
[----:B------:R-:W-:-:S03]  /*d960*/  FFMA.FTZ R16, R16, R5, R3 ;  /* 0x0000000510107223 */ /* 0x000fc60000010003 */
[----:B------:R-:W-:Y:S02]  /*d970*/  F2FP.F16.F32.PACK_AB R30, R19, R30 ;  /* 0x0000001e131e723e */ /* 0x000fe400000000ff */
[----:B------:R-:W-:Y:S02]  /*d980*/  F2FP.F16.F32.PACK_AB R18, R16, R27 ;  /* 0x0000001b1012723e */ /* 0x000fe400000000ff */
[----:B------:R-:W-:Y:S02]  /*d990*/  MOV R16, R30 ;  /* 0x0000001e00107202 */ /* 0x000fe40000000f00 */
[----:B------:R-:W-:Y:S02]  /*d9a0*/  MOV R19, R6 ;  /* 0x0000000600137202 */ /* 0x000fe40000000f00 */
.L_x_6624:
[----:B------:R-:W-:Y:S05]  /*d9b0*/  BSYNC B0 ;  /* 0x0000000000007941 */ /* 0x000fea0003800000 */
.L_x_6623:
        /* <DEDUP_REMOVED lines=11> */
[----:B------:R-:W-:-:S02]  /*da70*/  HADD2.F32 R30, -RZ, R9.H0_H0 ;  /* 0x20000009ff1e7230 */ /* 0x000fc40000004100 */
[----:B-----5:R-:W-:Y:S02]  /*da80*/  HADD2.F32 R0, -RZ, R3.H1_H1 ;  /* 0x30000003ff007230 */ /* 0x020fe40000004100 */
[----:B------:R-:W-:Y:S02]  /*da90*/  HADD2.F32 R7, -RZ, R2.H1_H1 ;  /* 0x30000002ff077230 */ /* 0x000fe40000004100 */
[----:B--2---:R-:W-:Y:S02]  /*daa0*/  HADD2.F32 R11, -RZ, R5.H1_H1 ;  /* 0x30000005ff0b7230 */ /* 0x004fe40000004100 */
        /* <DEDUP_REMOVED lines=29> */
.L_x_6626:
[----:B------:R-:W-:Y:S05]  /*dc80*/  BSYNC B0 ;  /* 0x0000000000007941 */ /* 0x000fea0003800000 */
.L_x_6625:
[----:B------:R1:W-:Y:S02]  /*dc90*/  STS.128 [R236+0x6000], R8 ;  /* 0x00600008ec007388 */ /* 0x0003e40000000c00 */
.L_x_6618:
[----:B------:R-:W-:Y:S05]  /*dca0*/  BSYNC B1 ;  /* 0x0000000000017941 */ /* 0x000fea0003800000 */
.L_x_6617:
[----:B------:R-:W-:Y:S01]  /*dcb0*/  VIADD R3, R140, 0x10 ;  /* 0x000000108c037836 */ /* 0x000fe20000000000 */
[----:B------:R-:W-:Y:S04]  /*dcc0*/  BSSY B1, `(.L_x_6627) ;  /* 0x00000c5000017945 */ /* 0x000fe80003800000 */
[----:B------:R-:W-:-:S04]  /*dcd0*/  ISETP.GE.AND P0, PT, R3, R14, PT ;  /* 0x0000000e0300720c */ /* 0x000fc80003f06270 */
[----:B------:R-:W-:-:S13]  /*dce0*/  ISETP.LT.OR P0, PT, R60, -0x87, P0 ;  /* 0xffffff793c00780c */ /* 0x000fda0000701670 */
[----:B------:R-:W-:Y:S05]  /*dcf0*/  @P0 BRA `(.L_x_6628) ;  /* 0x0000000c00040947 */ /* 0x000fea0003800000 */
[----:B---3--:R3:W5:Y:S04]  /*dd00*/  LDG.E.128 R32, desc[UR6][R22.64+0x80] ;  /* 0x0000800616207981 */ /* 0x008768000c1e1d00 */
[----:B----4-:R3:W5:Y:S04]  /*dd10*/  LDG.E.128 R16, desc[UR6][R22.64+0x100] ;  /* 0x0001000616107981 */ /* 0x010768000c1e1d00 */
[----:B-1----:R3:W5:Y:S04]  /*dd20*/  LDG.E.128 R8, desc[UR6][R22.64+0x180] ;  /* 0x0001800616087981 */ /* 0x002768000c1e1d00 */
[----:B--2---:R3:W5:Y:S01]  /*dd30*/  LDG.E.128 R36, desc[UR6][R22.64] ;  /* 0x0000000616247981 */ /* 0x004762000c1e1d00 */
[C---:B------:R-:W-:Y:S01]  /*dd40*/  IADD3 R0, P0, R131.reuse, R26, RZ ;  /* 0x0000001a83007210 */ /* 0x040fe20007f1e0ff */
[----:B------:R-:W-:Y:S01]  /*dd50*/  ULDC.64 UR10, c[0x0][0x358] ;  /* 0x0000d600000a7ab9 */ /* 0x000fe20000000a00 */
[----:B------:R-:W-:Y:S01]  /*dd60*/  ULDC.64 UR8, c[0x0][0x360] ;  /* 0x0000d80000087ab9 */ /* 0x000fe20000000a00 */
[----:B------:R-:W-:Y:S01]  /*dd70*/  BSSY B0, `(.L_x_6629) ;  /* 0x0000031000007945 */ /* 0x000fe20003800000 */
[----:B------:R-:W-:Y:S01]  /*dd80*/  LEA.HI.X.SX32 R131, R131, R28, 0x1, P0 ;  /* 0x0000001c83837211 */ /* 0x000fe200000f0eff */
[----:B------:R-:W-:Y:S01]  /*dd90*/  IMAD.SHL.U32 R42, R0, 0x2, RZ ;  /* 0x00000002002a7824 */ /* 0x000fe200078e00ff */
[----:B------:R-:W-:-:S02]  /*dda0*/  ISETP.GE.AND P0, PT, R24, UR5, PT ;  /* 0x0000000518007c0c */ /* 0x000fc4000bf06270 */
[----:B------:R-:W-:Y:S02]  /*ddb0*/  SHF.L.U64.HI R0, R0, 0x1, R131 ;  /* 0x0000000100007819 */ /* 0x000fe40000010283 */
[C---:B------:R-:W-:Y:S02]  /*ddc0*/  IADD3 R40, P2, R42.reuse, UR10, RZ ;  /* 0x0000000a2a287c10 */ /* 0x040fe4000ff5e0ff */
[----:B------:R-:W-:Y:S02]  /*ddd0*/  IADD3 R42, P1, R42, UR8, RZ ;  /* 0x000000082a2a7c10 */ /* 0x000fe4000ff3e0ff */
[C---:B------:R-:W-:Y:S02]  /*dde0*/  IADD3.X R41, R0.reuse, UR11, RZ, P2, !PT ;  /* 0x0000000b00297c10 */ /* 0x040fe400097fe4ff */
[----:B------:R-:W-:-:S03]  /*ddf0*/  IADD3.X R43, R0, UR9, RZ, P1, !PT ;  /* 0x00000009002b7c10 */ /* 0x000fc60008ffe4ff */
[----:B------:R-:W-:Y:S06]  /*de00*/  @P0 BRA `(.L_x_6630) ;  /* 0x00000000009c0947 */ /* 0x000fec0003800000 */
[----:B------:R-:W2:Y:S04]  /*de10*/  LDG.E.64 R4, desc[UR6][R42.64] ;  /* 0x000000062a047981 */ /* 0x000ea8000c1e1b00 */
[----:B------:R-:W3:Y:S01]  /*de20*/  LDG.E.64 R6, desc[UR6][R40.64] ;  /* 0x0000000628067981 */ /* 0x000ee2000c1e1b00 */
[----:B-----5:R-:W-:Y:S01]  /*de30*/  MOV R30, R37 ;  /* 0x00000025001e7202 */ /* 0x020fe20000000f00 */
[--C-:B------:R-:W-:Y:S02]  /*de40*/  HADD2.F32 R29, -RZ, R39.reuse.H1_H1 ;  /* 0x30000027ff1d7230 */ /* 0x100fe40000004100 */
[----:B------:R-:W-:Y:S02]  /*de50*/  HADD2.F32 R31, -RZ, R39.H0_H0 ;  /* 0x20000027ff1f7230 */ /* 0x000fe40000004100 */
[----:B------:R-:W-:-:S02]  /*de60*/  HADD2.F32 R37, -RZ, R30.H0_H0 ;  /* 0x2000001eff257230 */ /* 0x000fc40000004100 */
[----:B------:R-:W-:Y:S02]  /*de70*/  HADD2.F32 R30, -RZ, R30.H1_H1 ;  /* 0x3000001eff1e7230 */ /* 0x000fe40000004100 */
[----:B--2---:R-:W-:Y:S02]  /*de80*/  HADD2.F32 R0, -RZ, R5.H1_H1 ;  /* 0x30000005ff007230 */ /* 0x004fe40000004100 */
[----:B------:R-:W-:Y:S02]  /*de90*/  HADD2.F32 R15, -RZ, R4.H1_H1 ;  /* 0x30000004ff0f7230 */ /* 0x000fe40000004100 */
[----:B---3--:R-:W-:Y:S02]  /*dea0*/  HADD2.F32 R23, -RZ, R7.H1_H1 ;  /* 0x30000007ff177230 */ /* 0x008fe40000004100 */
[-C--:B------:R-:W-:Y:S01]  /*deb0*/  FMUL.FTZ R2, R29, R0.reuse ;  /* 0x000000001d027220 */ /* 0x080fe20000410000 */
[----:B------:R-:W-:Y:S01]  /*dec0*/  FMUL.FTZ R0, R31, R0 ;  /* 0x000000001f007220 */ /* 0x000fe20000410000 */
[----:B------:R-:W-:-:S02]  /*ded0*/  HADD2.F32 R27, -RZ, R6.H1_H1 ;  /* 0x30000006ff1b7230 */ /* 0x000fc40000004100 */
[CC--:B------:R-:W-:Y:S01]  /*dee0*/  FMUL.FTZ R22, R30.reuse, R15.reuse ;  /* 0x0000000f1e167220 */ /* 0x0c0fe20000410000 */
[----:B------:R-:W-:Y:S01]  /*def0*/  FMUL.FTZ R15, R37, R15 ;  /* 0x0000000f250f7220 */ /* 0x000fe20000410000 */
[-C--:B------:R-:W-:Y:S01]  /*df00*/  FFMA.FTZ R2, R31, R23.reuse, -R2 ;  /* 0x000000171f027223 */ /* 0x080fe20000010802 */
[----:B------:R-:W-:Y:S01]  /*df10*/  FFMA.FTZ R23, R29, R23, R0 ;  /* 0x000000171d177223 */ /* 0x000fe20000010000 */
[----:B------:R-:W-:Y:S02]  /*df20*/  HADD2.F32 R0, -RZ, R38.H0_H0 ;  /* 0x20000026ff007230 */ /* 0x000fe40000004100 */
[-C--:B------:R-:W-:Y:S01]  /*df30*/  FFMA.FTZ R22, R37, R27.reuse, -R22 ;  /* 0x0000001b25167223 */ /* 0x080fe20000010816 */
[----:B------:R-:W-:Y:S01]  /*df40*/  FFMA.FTZ R15, R30, R27, R15 ;  /* 0x0000001b1e0f7223 */ /* 0x000fe2000001000f */
[----:B------:R-:W-:Y:S01]  /*df50*/  HADD2.F32 R4, -RZ, R4.H0_H0 ;  /* 0x20000004ff047230 */ /* 0x000fe20000004100 */
[----:B------:R-:W-:Y:S01]  /*df60*/  F2FP.F16.F32.PACK_AB R39, R23, R2 ;  /* 0x000000021727723e */ /* 0x000fe200000000ff */
[----:B------:R-:W-:-:S02]  /*df70*/  HADD2.F32 R5, -RZ, R5.H0_H0 ;  /* 0x20000005ff057230 */ /* 0x000fc40000004100 */
[----:B------:R-:W-:Y:S01]  /*df80*/  HADD2.F32 R29, -RZ, R36.H1_H1 ;  /* 0x30000024ff1d7230 */ /* 0x000fe20000004100 */
[----:B------:R-:W-:Y:S01]  /*df90*/  F2FP.F16.F32.PACK_AB R37, R15, R22 ;  /* 0x000000160f25723e */ /* 0x000fe200000000ff */
[----:B------:R-:W-:Y:S02]  /*dfa0*/  HADD2.F32 R38, -RZ, R38.H1_H1 ;  /* 0x30000026ff267230 */ /* 0x000fe40000004100 */
[----:B------:R-:W-:Y:S02]  /*dfb0*/  HADD2.F32 R27, -RZ, R36.H0_H0 ;  /* 0x20000024ff1b7230 */ /* 0x000fe40000004100 */
[----:B------:R-:W-:Y:S01]  /*dfc0*/  FMUL.FTZ R30, R29, R4 ;  /* 0x000000041d1e7220 */ /* 0x000fe20000410000 */
[----:B------:R-:W-:Y:S02]  /*dfd0*/  HADD2.F32 R6, -RZ, R6.H0_H0 ;  /* 0x20000006ff067230 */ /* 0x000fe40000004100 */
[----:B------:R-:W-:Y:S01]  /*dfe0*/  FMUL.FTZ R31, R38, R5 ;  /* 0x00000005261f7220 */ /* 0x000fe20000410000 */
[----:B------:R-:W-:-:S02]  /*dff0*/  HADD2.F32 R7, -RZ, R7.H0_H0 ;  /* 0x20000007ff077230 */ /* 0x000fc40000004100 */
        /* <DEDUP_REMOVED lines=8> */
.L_x_6630:
[----:B------:R-:W-:Y:S05]  /*e080*/  BSYNC B0 ;  /* 0x0000000000007941 */ /* 0x000fea0003800000 */
.L_x_6629:
[----:B-----5:R1:W-:Y:S01]  /*e090*/  STS.128 [R236+0x800], R36 ;  /* 0x00080024ec007388 */ /* 0x0203e20000000c00 */
[----:B------:R-:W-:Y:S01]  /*e0a0*/  IADD3 R0, R24, 0x40, RZ ;  /* 0x0000004018007810 */ /* 0x000fe20007ffe0ff */
[----:B------:R-:W-:Y:S03]  /*e0b0*/  BSSY B0, `(.L_x_6631) ;  /* 0x000002a000007945 */ /* 0x000fe60003800000 */
[----:B------:R-:W-:-:S13]  /*e0c0*/  ISETP.GE.AND P0, PT, R0, UR5, PT ;  /* 0x0000000500007c0c */ /* 0x000fda000bf06270 */
[----:B------:R-:W-:Y:S05]  /*e0d0*/  @P0 BRA `(.L_x_6632) ;  /* 0x00000000009c0947 */ /* 0x000fea0003800000 */
[----:B------:R-:W2:Y:S04]  /*e0e0*/  LDG.E.64 R4, desc[UR6][R42.64+0x40] ;  /* 0x000040062a047981 */ /* 0x000ea8000c1e1b00 */
[----:B------:R-:W3:Y:S01]  /*e0f0*/  LDG.E.64 R6, desc[UR6][R40.64+0x40] ;  /* 0x0000400628067981 */ /* 0x000ee2000c1e1b00 */
[----:B------:R-:W-:Y:S01]  /*e100*/  MOV R30, R33 ;  /* 0x00000021001e7202 */ /* 0x000fe20000000f00 */
        /* <DEDUP_REMOVED lines=36> */
.L_x_6632:
[----:B------:R-:W-:Y:S05]  /*e350*/  BSYNC B0 ;  /* 0x0000000000007941 */ /* 0x000fea0003800000 */
.L_x_6631:
[----:B------:R2:W-:Y:S01]  /*e360*/  STS.128 [R236+0x2800], R32 ;  /* 0x00280020ec007388 */ /* 0x0005e20000000c00 */
[----:B------:R-:W-:Y:S01]  /*e370*/  IADD3 R0, R24, 0x80, RZ ;  /* 0x0000008018007810 */ /* 0x000fe20007ffe0ff */
[----:B------:R-:W-:Y:S03]  /*e380*/  BSSY B0, `(.L_x_6633) ;  /* 0x000002a000007945 */ /* 0x000fe60003800000 */
[----:B------:R-:W-:-:S13]  /*e390*/  ISETP.GE.AND P0, PT, R0, UR5, PT ;  /* 0x0000000500007c0c */ /* 0x000fda000bf06270 */
[----:B------:R-:W-:Y:S05]  /*e3a0*/  @P0 BRA `(.L_x_6634) ;  /* 0x00000000009c0947 */ /* 0x000fea0003800000 */
[----:B------:R-:W4:Y:S04]  /*e3b0*/  LDG.E.64 R4, desc[UR6][R42.64+0x80] ;  /* 0x000080062a047981 */ /* 0x000f28000c1e1b00 */
[----:B------:R-:W5:Y:S01]  /*e3c0*/  LDG.E.64 R6, desc[UR6][R40.64+0x80] ;  /* 0x0000800628067981 */ /* 0x000f62000c1e1b00 */
[--C-:B---3--:R-:W-:Y:S01]  /*e3d0*/  HADD2.F32 R23, -RZ, R19.reuse.H1_H1 ;  /* 0x30000013ff177230 */ /* 0x108fe20000004100 */
[----:B------:R-:W-:Y:S01]  /*e3e0*/  MOV R22, R18 ;  /* 0x0000001200167202 */ /* 0x000fe20000000f00 */
[----:B------:R-:W-:Y:S02]  /*e3f0*/  HADD2.F32 R27, -RZ, R19.H0_H0 ;  /* 0x20000013ff1b7230 */ /* 0x000fe40000004100 */
[--C-:B------:R-:W-:Y:S02]  /*e400*/  HADD2.F32 R30, -RZ, R17.reuse.H1_H1 ;  /* 0x30000011ff1e7230 */ /* 0x100fe40000004100 */
[----:B--2---:R-:W-:-:S02]  /*e410*/  HADD2.F32 R32, -RZ, R17.H0_H0 ;  /* 0x20000011ff207230 */ /* 0x004fc40000004100 */
[----:B----4-:R-:W-:Y:S02]  /*e420*/  HADD2.F32 R0, -RZ, R5.H1_H1 ;  /* 0x30000005ff007230 */ /* 0x010fe40000004100 */
[----:B------:R-:W-:Y:S02]  /*e430*/  HADD2.F32 R15, -RZ, R4.H1_H1 ;  /* 0x30000004ff0f7230 */ /* 0x000fe40000004100 */
[----:B-----5:R-:W-:Y:S02]  /*e440*/  HADD2.F32 R19, -RZ, R7.H1_H1 ;  /* 0x30000007ff137230 */ /* 0x020fe40000004100 */
        /* <DEDUP_REMOVED lines=29> */
.L_x_6634:
[----:B------:R-:W-:Y:S05]  /*e620*/  BSYNC B0 ;  /* 0x0000000000007941 */ /* 0x000fea0003800000 */
.L_x_6633:
[----:B------:R4:W-:Y:S01]  /*e630*/  STS.128 [R236+0x4800], R16 ;  /* 0x00480010ec007388 */ /* 0x0009e20000000c00 */
[----:B------:R-:W-:Y:S01]  /*e640*/  IADD3 R0, R24, 0xc0, RZ ;  /* 0x000000c018007810 */ /* 0x000fe20007ffe0ff */
[----:B------:R-:W-:Y:S03]  /*e650*/  BSSY B0, `(.L_x_6635) ;  /* 0x000002a000007945 */ /* 0x000fe60003800000 */
[----:B------:R-:W-:-:S13]  /*e660*/  ISETP.GE.AND P0, PT, R0, UR5, PT ;  /* 0x0000000500007c0c */ /* 0x000fda000bf06270 */
[----:B------:R-:W-:Y:S05]  /*e670*/  @P0 BRA `(.L_x_6636) ;  /* 0x00000000009c0947 */ /* 0x000fea0003800000 */
[----:B------:R-:W5:Y:S04]  /*e680*/  LDG.E.64 R4, desc[UR6][R42.64+0xc0] ;  /* 0x0000c0062a047981 */ /* 0x000f68000c1e1b00 */
[----:B------:R-:W2:Y:S01]  /*e690*/  LDG.E.64 R6, desc[UR6][R40.64+0xc0] ;  /* 0x0000c00628067981 */ /* 0x000ea2000c1e1b00 */
[----:B----4-:R-:W-:Y:S01]  /*e6a0*/  HADD2.F32 R17, -RZ, R11.H1_H1 ;  /* 0x3000000bff117230 */ /* 0x010fe20000004100 */
[----:B------:R-:W-:Y:S01]  /*e6b0*/  MOV R16, R10 ;  /* 0x0000000a00107202 */ /* 0x000fe20000000f00 */
[--C-:B---3--:R-:W-:Y:S02]  /*e6c0*/  HADD2.F32 R23, -RZ, R9.reuse.H0_H0 ;  /* 0x20000009ff177230 */ /* 0x108fe40000004100 */
[----:B------:R-:W-:Y:S02]  /*e6d0*/  HADD2.F32 R18, -RZ, R9.H1_H1 ;  /* 0x30000009ff127230 */ /* 0x000fe40000004100 */
[----:B------:R-:W-:-:S02]  /*e6e0*/  HADD2.F32 R19, -RZ, R11.H0_H0 ;  /* 0x2000000bff137230 */ /* 0x000fc40000004100 */
[----:B-----5:R-:W-:Y:S02]  /*e6f0*/  HADD2.F32 R0, -RZ, R5.H1_H1 ;  /* 0x30000005ff007230 */ /* 0x020fe40000004100 */
[----:B------:R-:W-:Y:S02]  /*e700*/  HADD2.F32 R9, -RZ, R4.H1_H1 ;  /* 0x30000004ff097230 */ /* 0x000fe40000004100 */
[----:B--2---:R-:W-:Y:S02]  /*e710*/  HADD2.F32 R11, -RZ, R7.H1_H1 ;  /* 0x30000007ff0b7230 */ /* 0x004fe40000004100 */
[-C--:B------:R-:W-:Y:S01]  /*e720*/  FMUL.FTZ R2, R17, R0.reuse ;  /* 0x0000000011027220 */ /* 0x080fe20000410000 */
[----:B------:R-:W-:Y:S01]  /*e730*/  FMUL.FTZ R0, R19, R0 ;  /* 0x0000000013007220 */ /* 0x000fe20000410000 */
[----:B------:R-:W-:Y:S02]  /*e740*/  HADD2.F32 R15, -RZ, R6.H1_H1 ;  /* 0x30000006ff0f7230 */ /* 0x000fe40000004100 */
[-C--:B------:R-:W-:Y:S01]  /*e750*/  FMUL.FTZ R10, R18, R9.reuse ;  /* 0x00000009120a7220 */ /* 0x080fe20000410000 */
[----:B------:R-:W-:Y:S01]  /*e760*/  FMUL.FTZ R9, R23, R9 ;  /* 0x0000000917097220 */ /* 0x000fe20000410000 */
[-C--:B------:R-:W-:Y:S01]  /*e770*/  FFMA.FTZ R2, R19, R11.reuse, -R2 ;  /* 0x0000000b13027223 */ /* 0x080fe20000010802 */
[----:B------:R-:W-:Y:S01]  /*e780*/  FFMA.FTZ R11, R17, R11, R0 ;  /* 0x0000000b110b7223 */ /* 0x000fe20000010000 */
[----:B------:R-:W-:-:S02]  /*e790*/  HADD2.F32 R0, -RZ, R16.H0_H0 ;  /* 0x20000010ff007230 */ /* 0x000fc40000004100 */
[-C--:B------:R-:W-:Y:S01]  /*e7a0*/  FFMA.FTZ R10, R23, R15.reuse, -R10 ;  /* 0x0000000f170a7223 */ /* 0x080fe2000001080a */
[----:B------:R-:W-:Y:S01]  /*e7b0*/  FFMA.FTZ R9, R18, R15, R9 ;  /* 0x0000000f12097223 */ /* 0x000fe20000010009 */
[----:B------:R-:W-:Y:S01]  /*e7c0*/  HADD2.F32 R4, -RZ, R4.H0_H0 ;  /* 0x20000004ff047230 */ /* 0x000fe20000004100 */
[----:B------:R-:W-:Y:S01]  /*e7d0*/  F2FP.F16.F32.PACK_AB R11, R11, R2 ;  /* 0x000000020b0b723e */ /* 0x000fe200000000ff */
[----:B------:R-:W-:Y:S02]  /*e7e0*/  HADD2.F32 R5, -RZ, R5.H0_H0 ;  /* 0x20000005ff057230 */ /* 0x000fe40000004100 */
        /* <DEDUP_REMOVED lines=16> */
.L_x_6636:
[----:B------:R-:W-:Y:S05]  /*e8f0*/  BSYNC B0 ;  /* 0x0000000000007941 */ /* 0x000fea0003800000 */
.L_x_6635:
[----:B------:R1:W-:Y:S02]  /*e900*/  STS.128 [R236+0x6800], R8 ;  /* 0x00680008ec007388 */ /* 0x0003e40000000c00 */
.L_x_6628:
[----:B------:R-:W-:Y:S05]  /*e910*/  BSYNC B1 ;  /* 0x0000000000017941 */ /* 0x000fea0003800000 */
.L_x_6627:
[----:B------:R-:W-:Y:S01]  /*e920*/  VIADD R15, R140, 0x20 ;  /* 0x000000208c0f7836 */ /* 0x000fe20000000000 */
[----:B------:R-:W-:Y:S04]  /*e930*/  BSSY B1, `(.L_x_6637) ;  /* 0x00000c4000017945 */ /* 0x000fe80003800000 */
[----:B------:R-:W-:-:S04]  /*e940*/  ISETP.GE.AND P0, PT, R15, R14, PT ;  /* 0x0000000e0f00720c */ /* 0x000fc80003f06270 */
[----:B------:R-:W-:-:S13]  /*e950*/  ISETP.LT.OR P0, PT, R60, -0x107, P0 ;  /* 0xfffffef93c00780c */ /* 0x000fda0000701670 */
[----:B------:R-:W-:Y:S05]  /*e960*/  @P0 BRA `(.L_x_6638) ;  /* 0x0000000c00000947 */ /* 0x000fea0003800000 */
[----:B--23--:R2:W5:Y:S04]  /*e970*/  LDG.E.128 R32, desc[UR6][R20.64+0x80] ;  /* 0x0000800614207981 */ /* 0x00c568000c1e1d00 */
[----:B----4-:R2:W5:Y:S04]  /*e980*/  LDG.E.128 R16, desc[UR6][R20.64+0x100] ;  /* 0x0001000614107981 */ /* 0x010568000c1e1d00 */
[----:B-1----:R2:W5:Y:S04]  /*e990*/  LDG.E.128 R8, desc[UR6][R20.64+0x180] ;  /* 0x0001800614087981 */ /* 0x002568000c1e1d00 */
[----:B------:R2:W5:Y:S01]  /*e9a0*/  LDG.E.128 R36, desc[UR6][R20.64] ;  /* 0x0000000614247981 */ /* 0x000562000c1e1d00 */
[----:B------:R-:W-:Y:S01]  /*e9b0*/  IMAD.SHL.U32 R7, R133, 0x20, RZ ;  /* 0x0000002085077824 */ /* 0x000fe200078e00ff */
[----:B------:R-:W-:Y:S01]  /*e9c0*/  ULDC.64 UR10, c[0x0][0x358] ;  /* 0x0000d600000a7ab9 */ /* 0x000fe20000000a00 */
[----:B------:R-:W-:Y:S01]  /*e9d0*/  ULDC.64 UR8, c[0x0][0x360] ;  /* 0x0000d80000087ab9 */ /* 0x000fe20000000a00 */
[----:B------:R-:W-:Y:S02]  /*e9e0*/  BSSY B0, `(.L_x_6639) ;  /* 0x0000031000007945 */ /* 0x000fe40003800000 */
[----:B------:R-:W-:-:S04]  /*e9f0*/  IADD3 R5, P0, R7, R26, RZ ;  /* 0x0000001a07057210 */ /* 0x000fc80007f1e0ff */
[----:B------:R-:W-:Y:S01]  /*ea00*/  LEA.HI.X.SX32 R0, R7, R28, 0x1, P0 ;  /* 0x0000001c07007211 */ /* 0x000fe200000f0eff */
[C---:B------:R-:W-:Y:S01]  /*ea10*/  IMAD.SHL.U32 R42, R5.reuse, 0x2, RZ ;  /* 0x00000002052a7824 */ /* 0x040fe200078e00ff */
[----:B------:R-:W-:Y:S02]  /*ea20*/  ISETP.GE.AND P0, PT, R24, UR5, PT ;  /* 0x0000000518007c0c */ /* 0x000fe4000bf06270 */
[----:B------:R-:W-:Y:S02]  /*ea30*/  SHF.L.U64.HI R0, R5, 0x1, R0 ;  /* 0x0000000105007819 */ /* 0x000fe40000010200 */
[C---:B------:R-:W-:Y:S02]  /*ea40*/  IADD3 R40, P2, R42.reuse, UR10, RZ ;  /* 0x0000000a2a287c10 */ /* 0x040fe4000ff5e0ff */
[----:B------:R-:W-:Y:S02]  /*ea50*/  IADD3 R42, P1, R42, UR8, RZ ;  /* 0x000000082a2a7c10 */ /* 0x000fe4000ff3e0ff */
[----:B------:R-:W-:-:S02]  /*ea60*/  IADD3.X R41, R0, UR11, RZ, P2, !PT ;  /* 0x0000000b00297c10 */ /* 0x000fc400097fe4ff */
[----:B------:R-:W-:-:S03]  /*ea70*/  IADD3.X R43, R0, UR9, RZ, P1, !PT ;  /* 0x00000009002b7c10 */ /* 0x000fc60008ffe4ff */
[----:B--2---:R-:W-:Y:S06]  /*ea80*/  @P0 BRA `(.L_x_6640) ;  /* 0x0000000000980947 */ /* 0x004fec0003800000 */
        /* <DEDUP_REMOVED lines=35> */
[----:B------:R-:W-:-:S03]  /*ecc0*/  FFMA.FTZ R38, R38, R7, R5 ;  /* 0x0000000726267223 */ /* 0x000fc60000010005 */
[----:B------:R-:W-:Y:S02]  /*ecd0*/  F2FP.F16.F32.PACK_AB R36, R29, R22 ;  /* 0x000000161d24723e */ /* 0x000fe400000000ff */
[----:B------:R-:W-:Y:S02]  /*ece0*/  F2FP.F16.F32.PACK_AB R38, R38, R31 ;  /* 0x0000001f2626723e */ /* 0x000fe400000000ff */
.L_x_6640:
[----:B------:R-:W-:Y:S05]  /*ecf0*/  BSYNC B0 ;  /* 0x0000000000007941 */ /* 0x000fea0003800000 */
.L_x_6639:
[----:B-----5:R1:W-:Y:S01]  /*ed00*/  STS.128 [R236+0x1000], R36 ;  /* 0x00100024ec007388 */ /* 0x0203e20000000c00 */
[----:B------:R-:W-:Y:S01]  /*ed10*/  IADD3 R0, R24, 0x40, RZ ;  /* 0x0000004018007810 */ /* 0x000fe20007ffe0ff */
[----:B------:R-:W-:Y:S03]  /*ed20*/  BSSY B0, `(.L_x_6641) ;  /* 0x0000029000007945 */ /* 0x000fe60003800000 */
[----:B------:R-:W-:-:S13]  /*ed30*/  ISETP.GE.AND P0, PT, R0, UR5, PT ;  /* 0x0000000500007c0c */ /* 0x000fda000bf06270 */
[----:B------:R-:W-:Y:S05]  /*ed40*/  @P0 BRA `(.L_x_6642) ;  /* 0x0000000000980947 */ /* 0x000fea0003800000 */
[----:B------:R-:W2:Y:S04]  /*ed50*/  LDG.E.64 R4, desc[UR6][R42.64+0x40] ;  /* 0x000040062a047981 */ /* 0x000ea8000c1e1b00 */
[----:B------:R-:W3:Y:S01]  /*ed60*/  LDG.E.64 R6, desc[UR6][R40.64+0x40] ;  /* 0x0000400628067981 */ /* 0x000ee2000c1e1b00 */
[--C-:B------:R-:W-:Y:S02]  /*ed70*/  HADD2.F32 R27, -RZ, R35.reuse.H1_H1 ;  /* 0x30000023ff1b7230 */ /* 0x100fe40000004100 */
        /* <DEDUP_REMOVED lines=35> */
.L_x_6642:
[----:B------:R-:W-:Y:S05]  /*efb0*/  BSYNC B0 ;  /* 0x0000000000007941 */ /* 0x000fea0003800000 */
.L_x_6641:
[----:B------:R2:W-:Y:S01]  /*efc0*/  STS.128 [R236+0x3000], R32 ;  /* 0x00300020ec007388 */ /* 0x0005e20000000c00 */
[----:B------:R-:W-:Y:S01]  /*efd0*/  IADD3 R0, R24, 0x80, RZ ;  /* 0x0000008018007810 */ /* 0x000fe20007ffe0ff */
[----:B------:R-:W-:Y:S03]  /*efe0*/  BSSY B0, `(.L_x_6643) ;  /* 0x000002a000007945 */ /* 0x000fe60003800000 */
[----:B------:R-:W-:-:S13]  /*eff0*/  ISETP.GE.AND P0, PT, R0, UR5, PT ;  /* 0x0000000500007c0c */ /* 0x000fda000bf06270 */
[----:B------:R-:W-:Y:S05]  /*f000*/  @P0 BRA `(.L_x_6644) ;  /* 0x00000000009c0947 */ /* 0x000fea0003800000 */
[----:B------:R-:W3:Y:S04]  /*f010*/  LDG.E.64 R4, desc[UR6][R42.64+0x80] ;  /* 0x000080062a047981 */ /* 0x000ee8000c1e1b00 */
[----:B------:R-:W4:Y:S01]  /*f020*/  LDG.E.64 R6, desc[UR6][R40.64+0x80] ;  /* 0x0000800628067981 */ /* 0x000f22000c1e1b00 */
[--C-:B------:R-:W-:Y:S01]  /*f030*/  HADD2.F32 R21, -RZ, R19.reuse.H1_H1 ;  /* 0x30000013ff157230 */ /* 0x100fe20000004100 */
[----:B------:R-:W-:Y:S01]  /*f040*/  MOV R22, R18 ;  /* 0x0000001200167202 */ /* 0x000fe20000000f00 */
[----:B------:R-:W-:Y:S02]  /*f050*/  HADD2.F32 R23, -RZ, R19.H0_H0 ;  /* 0x20000013ff177230 */ /* 0x000fe40000004100 */
[--C-:B------:R-:W-:Y:S02]  /*f060*/  HADD2.F32 R27, -RZ, R17.reuse.H0_H0 ;  /* 0x20000011ff1b7230 */ /* 0x100fe40000004100 */
[----:B------:R-:W-:-:S02]  /*f070*/  HADD2.F32 R30, -RZ, R17.H1_H1 ;  /* 0x30000011ff1e7230 */ /* 0x000fc40000004100 */
[----:B---3--:R-:W-:Y:S02]  /*f080*/  HADD2.F32 R0, -RZ, R5.H1_H1 ;  /* 0x30000005ff007230 */ /* 0x008fe40000004100 */
[----:B------:R-:W-:Y:S02]  /*f090*/  HADD2.F32 R17, -RZ, R4.H1_H1 ;  /* 0x30000004ff117230 */ /* 0x000fe40000004100 */
[----:B----4-:R-:W-:Y:S02]  /*f0a0*/  HADD2.F32 R19, -RZ, R7.H1_H1 ;  /* 0x30000007ff137230 */ /* 0x010fe40000004100 */
        /* <DEDUP_REMOVED lines=29> */
.L_x_6644:
[----:B------:R-:W-:Y:S05]  /*f280*/  BSYNC B0 ;  /* 0x0000000000007941 */ /* 0x000fea0003800000 */
.L_x_6643:
        /* <DEDUP_REMOVED lines=10> */
[--C-:B------:R-:W-:Y:S02]  /*f330*/  HADD2.F32 R21, -RZ, R9.reuse.H0_H0 ;  /* 0x20000009ff157230 */ /* 0x100fe40000004100 */
[----:B------:R-:W-:-:S02]  /*f340*/  HADD2.F32 R20, -RZ, R9.H1_H1 ;  /* 0x30000009ff147230 */ /* 0x000fc40000004100 */
[----:B----4-:R-:W-:Y:S02]  /*f350*/  HADD2.F32 R0, -RZ, R5.H1_H1 ;  /* 0x30000005ff007230 */ /* 0x010fe40000004100 */
[----:B------:R-:W-:Y:S02]  /*f360*/  HADD2.F32 R9, -RZ, R4.H1_H1 ;  /* 0x30000004ff097230 */ /* 0x000fe40000004100 */
[----:B-----5:R-:W-:Y:S02]  /*f370*/  HADD2.F32 R11, -RZ, R7.H1_H1 ;  /* 0x30000007ff0b7230 */ /* 0x020fe40000004100 */
        /* <DEDUP_REMOVED lines=29> */
.L_x_6646:
[----:B------:R-:W-:Y:S05]  /*f550*/  BSYNC B0 ;  /* 0x0000000000007941 */ /* 0x000fea0003800000 */
.L_x_6645:
[----:B------:R4:W-:Y:S02]  /*f560*/  STS.128 [R236+0x7000], R8 ;  /* 0x00700008ec007388 */ /* 0x0009e40000000c00 */
.L_x_6638:
[----:B------:R-:W-:Y:S05]  /*f570*/  BSYNC B1 ;  /* 0x0000000000017941 */ /* 0x000fea0003800000 */
.L_x_6637:
[----:B------:R-:W-:-:S05]  /*f580*/  VIADD R27, R140, 0x30 ;  /* 0x000000308c1b7836 */ /* 0x000fca0000000000 */
[----:B------:R-:W-:-:S04]  /*f590*/  ISETP.GE.AND P0, PT, R27, R14, PT ;  /* 0x0000000e1b00720c */ /* 0x000fc80003f06270 */
[----:B------:R-:W-:-:S13]  /*f5a0*/  ISETP.LT.OR P0, PT, R60, -0x187, P0 ;  /* 0xfffffe793c00780c */ /* 0x000fda0000701670 */
[----:B------:R-:W-:Y:S05]  /*f5b0*/  @P0 BRA `(.L_x_6647) ;  /* 0x0000006800f40947 */ /* 0x000fea0003800000 */
[----:B---3--:R3:W5:Y:S04]  /*f5c0*/  LDG.E.128 R20, desc[UR6][R12.64+0x80] ;  /* 0x000080060c147981 */ /* 0x008768000c1e1d00 */
[----:B----4-:R3:W5:Y:S04]  /*f5d0*/  LDG.E.128 R16, desc[UR6][R12.64+0x100] ;  /* 0x000100060c107981 */ /* 0x010768000c1e1d00 */
[----:B-1----:R3:W5:Y:S04]  /*f5e0*/  LDG.E.128 R8, desc[UR6][R12.64+0x180] ;  /* 0x000180060c087981 */ /* 0x002768000c1e1d00 */
[----:B--2---:R3:W5:Y:S01]  /*f5f0*/  LDG.E.128 R32, desc[UR6][R12.64] ;  /* 0x000000060c207981 */ /* 0x004762000c1e1d00 */
[----:B------:R-:W-:Y:S01]  /*f600*/  IMAD R133, R133, 0x30, RZ ;  /* 0x0000003085857824 */ /* 0x000fe200078e02ff */
[----:B------:R-:W-:Y:S01]  /*f610*/  ULDC.64 UR10, c[0x0][0x358] ;  /* 0x0000d600000a7ab9 */ /* 0x000fe20000000a00 */
[----:B------:R-:W-:Y:S01]  /*f620*/  ULDC.64 UR8, c[0x0][0x360] ;  /* 0x0000d80000087ab9 */ /* 0x000fe20000000a00 */
[----:B------:R-:W-:Y:S02]  /*f630*/  BSSY B0, `(.L_x_6648) ;  /* 0x0000034000007945 */ /* 0x000fe40003800000 */
[----:B------:R-:W-:-:S04]  /*f640*/  IADD3 R0, P0, R133, R26, RZ ;  /* 0x0000001a85007210 */ /* 0x000fc80007f1e0ff */
[----:B------:R-:W-:Y:S01]  /*f650*/  LEA.HI.X.SX32 R133, R133, R28, 0x1, P0 ;  /* 0x0000001c85857211 */ /* 0x000fe200000f0eff */
[----:B------:R-:W-:Y:S01]  /*f660*/  IMAD.SHL.U32 R38, R0, 0x2, RZ ;  /* 0x0000000200267824 */ /* 0x000fe200078e00ff */
[----:B------:R-:W-:Y:S02]  /*f670*/  ISETP.GE.AND P0, PT, R24, UR5, PT ;  /* 0x0000000518007c0c */ /* 0x000fe4000bf06270 */
[----:B------:R-:W-:Y:S02]  /*f680*/  SHF.L.U64.HI R0, R0, 0x1, R133 ;  /* 0x0000000100007819 */ /* 0x000fe40000010285 */
[C---:B------:R-:W-:Y:S02]  /*f690*/  IADD3 R28, P2, R38.reuse, UR10, RZ ;  /* 0x0000000a261c7c10 */ /* 0x040fe4000ff5e0ff */
[----:B------:R-:W-:Y:S02]  /*f6a0*/  IADD3 R38, P1, R38, UR8, RZ ;  /* 0x0000000826267c10 */ /* 0x000fe4000ff3e0ff */
[----:B------:R-:W-:-:S02]  /*f6b0*/  IADD3.X R29, R0, UR11, RZ, P2, !PT ;  /* 0x0000000b001d7c10 */ /* 0x000fc400097fe4ff */
[----:B------:R-:W-:-:S03]  /*f6c0*/  IADD3.X R39, R0, UR9, RZ, P1, !PT ;  /* 0x0000000900277c10 */ /* 0x000fc60008ffe4ff */
[----:B---3--:R-:W-:Y:S06]  /*f6d0*/  @P0 BRA `(.L_x_6649) ;  /* 0x0000000000a40947 */ /* 0x008fec0003800000 */
        /* <DEDUP_REMOVED lines=9> */
[----:B------:R-:W-:-:S02]  /*f770*/  HADD2.F32 R12, -RZ, R4.H1_H1 ;  /* 0x30000004ff0c7230 */ /* 0x000fc40000004100 */
        /* <DEDUP_REMOVED lines=31> */
.L_x_6649:
[----:B------:R-:W-:Y:S05]  /*f970*/  BSYNC B0 ;  /* 0x0000000000007941 */ /* 0x000fea0003800000 */
.L_x_6648:
[----:B-----5:R1:W-:Y:S01]  /*f980*/  STS.128 [R236+0x1800], R32 ;  /* 0x00180020ec007388 */ /* 0x0203e20000000c00 */
[----:B------:R-:W-:Y:S01]  /*f990*/  IADD3 R0, R24, 0x40, RZ ;  /* 0x0000004018007810 */ /* 0x000fe20007ffe0ff */
[----:B------:R-:W-:Y:S03]  /*f9a0*/  BSSY B0, `(.L_x_6650) ;  /* 0x000002a000007945 */ /* 0x000fe60003800000 */
[----:B------:R-:W-:-:S13]  /*f9b0*/  ISETP.GE.AND P0, PT, R0, UR5, PT ;  /* 0x0000000500007c0c */ /* 0x000fda000bf06270 */
[----:B------:R-:W-:Y:S05]  /*f9c0*/  @P0 BRA `(.L_x_6651) ;  /* 0x00000000009c0947 */ /* 0x000fea0003800000 */
[----:B------:R-:W2:Y:S04]  /*f9d0*/  LDG.E.64 R4, desc[UR6][R38.64+0x40] ;  /* 0x0000400626047981 */ /* 0x000ea8000c1e1b00 */
[----:B------:R-:W3:Y:S01]  /*f9e0*/  LDG.E.64 R6, desc[UR6][R28.64+0x40] ;  /* 0x000040061c067981 */ /* 0x000ee2000c1e1b00 */
[--C-:B------:R-:W-:Y:S02]  /*f9f0*/  HADD2.F32 R31, -RZ, R23.reuse.H0_H0 ;  /* 0x20000017ff1f7230 */ /* 0x100fe40000004100 */
[----:B------:R-:W-:Y:S02]  /*fa00*/  HADD2.F32 R23, -RZ, R23.H1_H1 ;  /* 0x30000017ff177230 */ /* 0x000fe40000004100 */
[--C-:B------:R-:W-:Y:S02]  /*fa10*/  HADD2.F32 R26, -RZ, R21.reuse.H0_H0 ;  /* 0x20000015ff1a7230 */ /* 0x100fe40000004100 */
[----:B-1----:R-:W-:-:S02]  /*fa20*/  HADD2.F32 R33, -RZ, R21.H1_H1 ;  /* 0x30000015ff217230 */ /* 0x002fc40000004100 */
        /* <DEDUP_REMOVED lines=33> */
.L_x_6651:
[----:B------:R-:W-:Y:S05]  /*fc40*/  BSYNC B0 ;  /* 0x0000000000007941 */ /* 0x000fea0003800000 */
.L_x_6650:
[----:B------:R2:W-:Y:S01]  /*fc50*/  STS.128 [R236+0x3800], R20 ;  /* 0x00380014ec007388 */ /* 0x0005e20000000c00 */
[----:B------:R-:W-:Y:S01]  /*fc60*/  IADD3 R0, R24, 0x80, RZ ;  /* 0x0000008018007810 */ /* 0x000fe20007ffe0ff */
[----:B------:R-:W-:Y:S03]  /*fc70*/  BSSY B0, `(.L_x_6652) ;  /* 0x000002a000007945 */ /* 0x000fe60003800000 */
[----:B------:R-:W-:-:S13]  /*fc80*/  ISETP.GE.AND P0, PT, R0, UR5, PT ;  /* 0x0000000500007c0c */ /* 0x000fda000bf06270 */
[----:B------:R-:W-:Y:S05]  /*fc90*/  @P0 BRA `(.L_x_6653) ;  /* 0x00000000009c0947 */ /* 0x000fea0003800000 */
[----:B------:R-:W3:Y:S04]  /*fca0*/  LDG.E.64 R4, desc[UR6][R38.64+0x80] ;  /* 0x0000800626047981 */ /* 0x000ee8000c1e1b00 */
[----:B------:R-:W4:Y:S01]  /*fcb0*/  LDG.E.64 R6, desc[UR6][R28.64+0x80] ;  /* 0x000080061c067981 */ /* 0x000f22000c1e1b00 */
[--C-:B--2---:R-:W-:Y:S02]  /*fcc0*/  HADD2.F32 R21, -RZ, R19.reuse.H0_H0 ;  /* 0x20000013ff157230 */ /* 0x104fe40000004100 */
[----:B------:R-:W-:Y:S02]  /*fcd0*/  HADD2.F32 R19, -RZ, R19.H1_H1 ;  /* 0x30000013ff137230 */ /* 0x000fe40000004100 */
[--C-:B------:R-:W-:Y:S02]  /*fce0*/  HADD2.F32 R20, -RZ, R17.reuse.H0_H0 ;  /* 0x20000011ff147230 */ /* 0x100fe40000004100 */
[----:B------:R-:W-:-:S02]  /*fcf0*/  HADD2.F32 R23, -RZ, R17.H1_H1 ;  /* 0x30000011ff177230 */ /* 0x000fc40000004100 */
[----:B---3--:R-:W-:Y:S02]  /*fd00*/  HADD2.F32 R0, -RZ, R5.H1_H1 ;  /* 0x30000005ff007230 */ /* 0x008fe40000004100 */
[----:B------:R-:W-:Y:S02]  /*fd10*/  HADD2.F32 R12, -RZ, R4.H1_H1 ;  /* 0x30000004ff0c7230 */ /* 0x000fe40000004100 */
[----:B----4-:R-:W-:Y:S02]  /*fd20*/  HADD2.F32 R17, -RZ, R7.H1_H1 ;  /* 0x30000007ff117230 */ /* 0x010fe40000004100 */
        /* <DEDUP_REMOVED lines=30> */
.L_x_6653:
[----:B------:R-:W-:Y:S05]  /*ff10*/  BSYNC B0 ;  /* 0x0000000000007941 */ /* 0x000fea0003800000 */
.L_x_6652:
[----:B------:R3:W-:Y:S01]  /*ff20*/  STS.128 [R236+0x5800], R16 ;  /* 0x00580010ec007388 */ /* 0x0007e20000000c00 */
[----:B------:R-:W-:Y:S01]  /*ff30*/  IADD3 R24, R24, 0xc0, RZ ;  /* 0x000000c018187810 */ /* 0x000fe20007ffe0ff */
[----:B------:R-:W-:Y:S03]  /*ff40*/  BSSY B0, `(.L_x_6654) ;  /* 0x000002a000007945 */ /* 0x000fe60003800000 */
[----:B------:R-:W-:-:S13]  /*ff50*/  ISETP.GE.AND P0, PT, R24, UR5, PT ;  /* 0x0000000518007c0c */ /* 0x000fda000bf06270 */
[----:B------:R-:W-:Y:S05]  /*ff60*/  @P0 BRA `(.L_x_6655) ;  /* 0x00000000009c0947 */ /* 0x000fea0003800000 */
[----:B------:R-:W4:Y:S04]  /*ff70*/  LDG.E.64 R4, desc[UR6][R38.64+0xc0] ;  /* 0x0000c00626047981 */ /* 0x000f28000c1e1b00 */
[----:B------:R-:W5:Y:S01]  /*ff80*/  LDG.E.64 R6, desc[UR6][R28.64+0xc0] ;  /* 0x0000c0061c067981 */ /* 0x000f62000c1e1b00 */
[--C-:B------:R-:W-:Y:S01]  /*ff90*/  HADD2.F32 R13, -RZ, R11.reuse.H1_H1 ;  /* 0x3000000bff0d7230 */ /* 0x100fe20000004100 */
[----:B------:R-:W-:Y:S01]  /*ffa0*/  MOV R14, R10 ;  /* 0x0000000a000e7202 */ /* 0x000fe20000000f00 */
[----:B---3--:R-:W-:Y:S02]  /*ffb0*/  HADD2.F32 R17, -RZ, R11.H0_H0 ;  /* 0x2000000bff117230 */ /* 0x008fe40000004100 */
        /* <DEDUP_REMOVED lines=34> */
.L_x_6655:
[----:B------:R-:W-:Y:S05]  /*101e0*/  BSYNC B0 ;  /* 0x0000000000007941 */ /* 0x000fea0003800000 */
.L_x_6654:
[----:B------:R4:W-:Y:S01]  /*101f0*/  STS.128 [R236+0x7800], R8 ;  /* 0x00780008ec007388 */ /* 0x0009e20000000c00 */
[----:B------:R-:W-:Y:S05]  /*10200*/  BRA `(.L_x_6647) ;  /* 0x0000005c00e07947 */ /* 0x000fea0003800000 */
.L_x_6616:
        /* <DEDUP_REMOVED lines=11> */
[----:B------:R-:W-:Y:S02]  /*102c0*/  MOV R7, R133 ;  /* 0x0000008500077202 */ /* 0x000fe40000000f00 */
[----:B------:R-:W-:Y:S02]  /*102d0*/  MOV R9, RZ ;  /* 0x000000ff00097202 */ /* 0x000fe40000000f00 */
[----:B------:R-:W-:-:S07]  /*102e0*/  MOV R3, RZ ;  /* 0x000000ff00037202 */ /* 0x000fce0000000f00 */
[----:B------:R-:W-:-:S04]  /*102f0*/  @P1 SHF.R.S32.HI R133, RZ, 0x1, R132 ;  /* 0x00000001ff851819 */ /* 0x000fc80000011484 */
[C---:B------:R-:W-:Y:S02]  /*10300*/  @P1 IADD3 R9, -R133.reuse, RZ, RZ ;  /* 0x000000ff85091210 */ /* 0x040fe40007ffe1ff */
[----:B------:R-:W-:Y:S02]  /*10310*/  @P1 IADD3 R7, -R133, RZ, RZ ;  /* 0x000000ff85071210 */ /* 0x000fe40007ffe1ff */
[----:B------:R-:W-:Y:S02]  /*10320*/  IADD3 R5, P0, R9, R0, RZ ;  /* 0x0000000009057210 */ /* 0x000fe40007f1e0ff */
[----:B------:R-:W-:Y:S01]  /*10330*/  @P1 IADD3 R3, -R133, RZ, RZ ;  /* 0x000000ff85031210 */ /* 0x000fe20007ffe1ff */
[----:B------:R-:W-:Y:S01]  /*10340*/  IMAD.WIDE R36, R7, 0x2, R44 ;  /* 0x0000000207247825 */ /* 0x000fe200078e022c */
[----:B------:R-:W-:Y:S02]  /*10350*/  LEA.HI.X.SX32 R4, R9, R2, 0x1, P0 ;  /* 0x0000000209047211 */ /* 0x000fe400000f0eff */
[----:B------:R-:W-:-:S03]  /*10360*/  LEA R6, P0, R5, UR8, 0x1 ;  /* 0x0000000805067c11 */ /* 0x000fc6000f8008ff */
[----:B------:R-:W2:Y:S01]  /*10370*/  LDG.E.128 R36, desc[UR6][R36.64] ;  /* 0x0000000624247981 */ /* 0x000ea2000c1e1d00 */
[----:B------:R-:W-:Y:S01]  /*10380*/  LEA.HI.X R7, R5, UR9, R4, 0x1, P0 ;  /* 0x0000000905077c11 */ /* 0x000fe200080f0c04 */
[----:B------:R-:W-:Y:S01]  /*10390*/  ULDC.64 UR8, c[0x0][0x358] ;  /* 0x0000d60000087ab9 */ /* 0x000fe20000000a00 */
[----:B------:R-:W-:-:S04]  /*103a0*/  IADD3 R8, P0, R3, R0, RZ ;  /* 0x0000000003087210 */ /* 0x000fc80007f1e0ff */
[----:B------:R-:W3:Y:S01]  /*103b0*/  LDG.E.128 R4, desc[UR6][R6.64] ;  /* 0x0000000606047981 */ /* 0x000ee2000c1e1d00 */
        /* <DEDUP_REMOVED lines=8> */
[--C-:B------:R-:W-:Y:S02]  /*10440*/  HADD2.F32 R26, -RZ, R5.reuse.H1_H1 ;  /* 0x30000005ff1a7230 */ /* 0x100fe40000004100 */
[----:B------:R-:W-:-:S02]  /*10450*/  HADD2.F32 R4, -RZ, R5.H0_H0 ;  /* 0x20000005ff047230 */ /* 0x000fc40000004100 */
        /* <DEDUP_REMOVED lines=19> */
[----:B------:R-:W-:Y:S02]  /*10590*/  HADD2.F32 R36, -RZ, R36.H1_H1 ;  /* 0x30000024ff247230 */ /* 0x000fe40000004100 */
[----:B------:R-:W-:Y:S01]  /*105a0*/  @!P1 FADD.FTZ R5, -R5, -RZ ;  /* 0x800000ff05059221 */ /* 0x000fe20000010100 */
[----:B------:R-:W-:Y:S01]  /*105b0*/  FMUL.FTZ R27, R38, R27 ;  /* 0x0000001b261b7220 */ /* 0x000fe20000410000 */
[----:B------:R-:W-:Y:S01]  /*105c0*/  FMUL.FTZ R6, R3, R6 ;  /* 0x0000000603067220 */ /* 0x000fe20000410000 */
[----:B------:R-:W-:Y:S01]  /*105d0*/  FMUL.FTZ R7, R4, R7 ;  /* 0x0000000704077220 */ /* 0x000fe20000410000 */
[----:B------:R-:W-:Y:S01]  /*105e0*/  FMUL.FTZ R36, R36, R15 ;  /* 0x0000000f24247220 */ /* 0x000fe20000410000 */
[----:B------:R-:W-:Y:S01]  /*105f0*/  FMUL.FTZ R5, R26, R5 ;  /* 0x000000051a057220 */ /* 0x000fe20000410000 */
[----:B-----5:R-:W-:Y:S02]  /*10600*/  HADD2.F32 R3, -RZ, R40.H0_H0 ;  /* 0x20000028ff037230 */ /* 0x020fe40000004100 */
[----:B----4-:R-:W-:-:S02]  /*10610*/  HADD2.F32 R4, -RZ, R8.H0_H0 ;  /* 0x20000008ff047230 */ /* 0x010fc40000004100 */
[----:B------:R-:W-:Y:S02]  /*10620*/  HADD2.F32 R38, -RZ, R8.H1_H1 ;  /* 0x30000008ff267230 */ /* 0x000fe40000004100 */
[----:B------:R-:W-:Y:S02]  /*10630*/  HADD2.F32 R15, -RZ, R40.H1_H1 ;  /* 0x30000028ff0f7230 */ /* 0x000fe40000004100 */
[----:B------:R-:W-:Y:S02]  /*10640*/  HADD2.F32 R26, -RZ, R41.H0_H0 ;  /* 0x20000029ff1a7230 */ /* 0x000fe40000004100 */
[--C-:B------:R-:W-:Y:S02]  /*10650*/  HADD2.F32 R8, -RZ, R9.reuse.H0_H0 ;  /* 0x20000009ff087230 */ /* 0x100fe40000004100 */
[----:B------:R-:W-:Y:S01]  /*10660*/  FFMA.FTZ R3, R3, R4, R46 ;  /* 0x0000000403037223 */ /* 0x000fe2000001002e */
[----:B------:R-:W-:Y:S02]  /*10670*/  HADD2.F32 R48, -RZ, R9.H1_H1 ;  /* 0x30000009ff307230 */ /* 0x000fe40000004100 */
[----:B------:R-:W-:Y:S01]  /*10680*/  FFMA.FTZ R36, R15, R38, R36 ;  /* 0x000000260f247223 */ /* 0x000fe20000010024 */
[----:B------:R-:W-:-:S02]  /*10690*/  HADD2.F32 R40, -RZ, R10.H0_H0 ;  /* 0x2000000aff287230 */ /* 0x000fc40000004100 */
[----:B------:R-:W-:Y:S01]  /*106a0*/  FFMA.FTZ R8, R26, R8, R47 ;  /* 0x000000081a087223 */ /* 0x000fe2000001002f */
[--C-:B------:R-:W-:Y:S02]  /*106b0*/  HADD2.F32 R9, -RZ, R11.reuse.H0_H0 ;  /* 0x2000000bff097230 */ /* 0x100fe40000004100 */
[----:B------:R-:W-:Y:S02]  /*106c0*/  HADD2.F32 R50, -RZ, R11.H1_H1 ;  /* 0x3000000bff327230 */ /* 0x000fe40000004100 */
[----:B------:R-:W-:Y:S02]  /*106d0*/  HADD2.F32 R4, -RZ, R42.H0_H0 ;  /* 0x2000002aff047230 */ /* 0x000fe40000004100 */
        /* <DEDUP_REMOVED lines=14> */
.L_x_6659:
[----:B------:R-:W-:Y:S05]  /*107c0*/  BSYNC B0 ;  /* 0x0000000000007941 */ /* 0x000fea0003800000 */
.L_x_6658:
[----:B-----5:R2:W-:Y:S01]  /*107d0*/  STS.128 [R236], R40 ;  /* 0x00000028ec007388 */ /* 0x0205e20000000c00 */
[----:B------:R-:W-:Y:S01]  /*107e0*/  IADD3 R4, R24, 0x40, RZ ;  /* 0x0000004018047810 */ /* 0x000fe20007ffe0ff */
[----:B------:R-:W-:Y:S03]  /*107f0*/  BSSY B0, `(.L_x_6660) ;  /* 0x0000055000007945 */ /* 0x000fe60003800000 */
[----:B------:R-:W-:-:S13]  /*10800*/  ISETP.GE.AND P0, PT, R4, UR5, PT ;  /* 0x0000000504007c0c */ /* 0x000fda000bf06270 */
        /* <DEDUP_REMOVED lines=83> */
.L_x_6661:
[----:B------:R-:W-:Y:S05]  /*10d40*/  BSYNC B0 ;  /* 0x0000000000007941 */ /* 0x000fea0003800000 */
.L_x_6660:
[----:B------:R3:W-:Y:S01]  /*10d50*/  STS.128 [R236+0x2000], R32 ;  /* 0x00200020ec007388 */ /* 0x0007e20000000c00 */
        /* <DEDUP_REMOVED lines=14> */
[----:B---3--:R-:W-:Y:S01]  /*10e40*/  IMAD.WIDE R32, R7, 0x2, R44 ;  /* 0x0000000207207825 */ /* 0x008fe200078e022c */
[----:B------:R-:W-:Y:S02]  /*10e50*/  LEA.HI.X.SX32 R4, R9, R2, 0x1, P0 ;  /* 0x0000000209047211 */ /* 0x000fe400000f0eff */
[----:B------:R-:W-:-:S03]  /*10e60*/  LEA R6, P0, R5, UR8, 0x1 ;  /* 0x0000000805067c11 */ /* 0x000fc6000f8008ff */
[----:B------:R-:W3:Y:S01]  /*10e70*/  LDG.E.128 R32, desc[UR6][R32.64+0x100] ;  /* 0x0001000620207981 */ /* 0x000ee2000c1e1d00 */
[----:B------:R-:W-:Y:S01]  /*10e80*/  LEA.HI.X R7, R5, UR9, R4, 0x1, P0 ;  /* 0x0000000905077c11 */ /* 0x000fe200080f0c04 */
[----:B------:R-:W-:Y:S01]  /*10e90*/  ULDC.64 UR8, c[0x0][0x358] ;  /* 0x0000d60000087ab9 */ /* 0x000fe20000000a00 */
[----:B------:R-:W-:-:S04]  /*10ea0*/  IADD3 R8, P0, R3, R0, RZ ;  /* 0x0000000003087210 */ /* 0x000fc80007f1e0ff */
[----:B------:R-:W4:Y:S01]  /*10eb0*/  LDG.E.128 R4, desc[UR6][R6.64+0x100] ;  /* 0x0001000606047981 */ /* 0x000f22000c1e1d00 */
        /* <DEDUP_REMOVED lines=48> */
[----:B--2---:R-:W-:Y:S02]  /*111c0*/  HADD2.F32 R40, -RZ, R11.H1_H1 ;  /* 0x3000000bff287230 */ /* 0x004fe40000004100 */
        /* <DEDUP_REMOVED lines=15> */
.L_x_6663:
[----:B------:R-:W-:Y:S05]  /*112c0*/  BSYNC B0 ;  /* 0x0000000000007941 */ /* 0x000fea0003800000 */
.L_x_6662:
        /* <DEDUP_REMOVED lines=15> */
[----:B----4-:R-:W-:Y:S01]  /*113c0*/  IMAD.WIDE R28, R7, 0x2, R44 ;  /* 0x00000002071c7825 */ /* 0x010fe200078e022c */
        /* <DEDUP_REMOVED lines=22> */
[----:B------:R-:W-:Y:S02]  /*11530*/  HADD2.F32 R29, -RZ, R29.H1_H1 ;  /* 0x3000001dff1d7230 */ /* 0x000fe40000004100 */
        /* <DEDUP_REMOVED lines=48> */
.L_x_6665:
[----:B------:R-:W-:Y:S05]  /*11840*/  BSYNC B0 ;  /* 0x0000000000007941 */ /* 0x000fea0003800000 */
.L_x_6664:
[----:B------:R1:W-:Y:S02]  /*11850*/  STS.128 [R236+0x6000], R16 ;  /* 0x00600010ec007388 */ /* 0x0003e40000000c00 */
.L_x_6657:
[----:B------:R-:W-:Y:S05]  /*11860*/  BSYNC B1 ;  /* 0x0000000000017941 */ /* 0x000fea0003800000 */
.L_x_6656:
        /* <DEDUP_REMOVED lines=9> */
[----:B------:R-:W-:Y:S01]  /*11900*/  ISETP.GE.AND P0, PT, R24, UR5, PT ;  /* 0x0000000518007c0c */ /* 0x000fe2000bf06270 */
[----:B------:R-:W-:-:S12]  /*11910*/  BSSY B0, `(.L_x_6668) ;  /* 0x0000056000007945 */ /* 0x000fd80003800000 */
[----:B------:R-:W-:Y:S05]  /*11920*/  @P0 BRA `(.L_x_6669) ;  /* 0x0000000400500947 */ /* 0x000fea0003800000 */
[-C--:B------:R-:W-:Y:S01]  /*11930*/  ISETP.GE.AND P0, PT, R24, R133.reuse, PT ;  /* 0x000000851800720c */ /* 0x080fe20003f06270 */
[----:B------:R-:W-:Y:S01]  /*11940*/  ULDC.64 UR8, c[0x0][0x360] ;  /* 0x0000d80000087ab9 */ /* 0x000fe20000000a00 */
[----:B------:R-:W-:Y:S02]  /*11950*/  MOV R7, R133 ;  /* 0x0000008500077202 */ /* 0x000fe40000000f00 */
[----:B------:R-:W-:Y:S02]  /*11960*/  MOV R4, RZ ;  /* 0x000000ff00047202 */ /* 0x000fe40000000f00 */
[C---:B------:R-:W-:Y:S02]  /*11970*/  IADD3 R9, P1, R131.reuse, R0, RZ ;  /* 0x0000000083097210 */ /* 0x040fe40007f3e0ff */
[----:B------:R-:W-:Y:S02]  /*11980*/  MOV R10, RZ ;  /* 0x000000ff000a7202 */ /* 0x000fe40000000f00 */
[----:B------:R-:W-:-:S03]  /*11990*/  LEA.HI.X.SX32 R8, R131, R2, 0x1, P1 ;  /* 0x0000000283087211 */ /* 0x000fc600008f0eff */
[----:B------:R-:W-:-:S04]  /*119a0*/  @P0 SHF.R.S32.HI R133, RZ, 0x1, R132 ;  /* 0x00000001ff850819 */ /* 0x000fc80000011484 */
[C---:B------:R-:W-:Y:S02]  /*119b0*/  @P0 IADD3 R4, -R133.reuse, RZ, RZ ;  /* 0x000000ff85040210 */ /* 0x040fe40007ffe1ff */
[C---:B------:R-:W-:Y:S02]  /*119c0*/  @P0 IADD3 R7, -R133.reuse, RZ, RZ ;  /* 0x000000ff85070210 */ /* 0x040fe40007ffe1ff */
[C---:B------:R-:W-:Y:S02]  /*119d0*/  IADD3 R5, P1, R4.reuse, R9, RZ ;  /* 0x0000000904057210 */ /* 0x040fe40007f3e0ff */
        /* <DEDUP_REMOVED lines=8> */
[----:B------:R-:W4:Y:S01]  /*11a60*/  LDG.E.128 R4, desc[UR6][R6.64] ;  /* 0x0000000606047981 */ /* 0x000f22000c1e1d00 */
[----:B------:R-:W-:Y:S02]  /*11a70*/  LEA.HI.X.SX32 R8, R10, R8, 0x1, P1 ;  /* 0x000000080a087211 */ /* 0x000fe400008f0eff */
[----:B------:R-:W-:-:S04]  /*11a80*/  LEA R10, P1, R9, UR8, 0x1 ;  /* 0x00000008090a7c11 */ /* 0x000fc8000f8208ff */
[----:B------:R-:W-:-:S06]  /*11a90*/  LEA.HI.X R11, R9, UR9, R8, 0x1, P1 ;  /* 0x00000009090b7c11 */ /* 0x000fcc00088f0c08 */
[----:B------:R-:W3:Y:S01]  /*11aa0*/  LDG.E.128 R8, desc[UR6][R10.64] ;  /* 0x000000060a087981 */ /* 0x000ee2000c1e1d00 */
        /* <DEDUP_REMOVED lines=32> */
[----:B-----5:R-:W-:Y:S02]  /*11cb0*/  HADD2.F32 R15, -RZ, R40.H0_H0 ;  /* 0x20000028ff0f7230 */ /* 0x020fe40000004100 */
[----:B---3--:R-:W-:-:S02]  /*11cc0*/  HADD2.F32 R4, -RZ, R8.H0_H0 ;  /* 0x20000008ff047230 */ /* 0x008fc40000004100 */
        /* <DEDUP_REMOVED lines=26> */
.L_x_6669:
[----:B------:R-:W-:Y:S05]  /*11e70*/  BSYNC B0 ;  /* 0x0000000000007941 */ /* 0x000fea0003800000 */
.L_x_6668:
[----:B-----5:R1:W-:Y:S01]  /*11e80*/  STS.128 [R236+0x800], R40 ;  /* 0x00080028ec007388 */ /* 0x0203e20000000c00 */
[----:B------:R-:W-:Y:S01]  /*11e90*/  IADD3 R4, R24, 0x40, RZ ;  /* 0x0000004018047810 */ /* 0x000fe20007ffe0ff */
[----:B------:R-:W-:Y:S03]  /*11ea0*/  BSSY B0, `(.L_x_6670) ;  /* 0x0000058000007945 */ /* 0x000fe60003800000 */
[----:B------:R-:W-:-:S13]  /*11eb0*/  ISETP.GE.AND P0, PT, R4, UR5, PT ;  /* 0x0000000504007c0c */ /* 0x000fda000bf06270 */
[----:B------:R-:W-:Y:S05]  /*11ec0*/  @P0 BRA `(.L_x_6671) ;  /* 0x0000000400540947 */ /* 0x000fea0003800000 */
[-C--:B------:R-:W-:Y:S01]  /*11ed0*/  ISETP.GE.AND P0, PT, R4, R133.reuse, PT ;  /* 0x000000850400720c */ /* 0x080fe20003f06270 */
[----:B------:R-:W-:Y:S01]  /*11ee0*/  ULDC.64 UR8, c[0x0][0x360] ;  /* 0x0000d80000087ab9 */ /* 0x000fe20000000a00 */
[----:B------:R-:W-:Y:S02]  /*11ef0*/  MOV R7, R133 ;  /* 0x0000008500077202 */ /* 0x000fe40000000f00 */
[----:B------:R-:W-:Y:S02]  /*11f00*/  IADD3 R5, R131, 0x40, RZ ;  /* 0x0000004083057810 */ /* 0x000fe40007ffe0ff */
[----:B------:R-:W-:Y:S02]  /*11f10*/  MOV R4, RZ ;  /* 0x000000ff00047202 */ /* 0x000fe40000000f00 */
[----:B------:R-:W-:Y:S02]  /*11f20*/  IADD3 R9, P1, R5, R0, RZ ;  /* 0x0000000005097210 */ /* 0x000fe40007f3e0ff */
[----:B------:R-:W-:-:S02]  /*11f30*/  MOV R10, RZ ;  /* 0x000000ff000a7202 */ /* 0x000fc40000000f00 */
[----:B------:R-:W-:Y:S02]  /*11f40*/  LEA.HI.X.SX32 R8, R5, R2, 0x1, P1 ;  /* 0x0000000205087211 */ /* 0x000fe400008f0eff */
        /* <DEDUP_REMOVED lines=8> */
[----:B------:R-:W1:Y:S01]  /*11fd0*/  LDG.E.128 R36, desc[UR6][R36.64+0x80] ;  /* 0x0000800624247981 */ /* 0x000e62000c1e1d00 */
[----:B------:R-:W-:Y:S01]  /*11fe0*/  LEA.HI.X R7, R5, UR9, R4, 0x1, P1 ;  /* 0x0000000905077c11 */ /* 0x000fe200088f0c04 */
[----:B------:R-:W-:Y:S01]  /*11ff0*/  ULDC.64 UR8, c[0x0][0x358] ;  /* 0x0000d60000087ab9 */ /* 0x000fe20000000a00 */
[----:B------:R-:W-:-:S04]  /*12000*/  IADD3 R9, P1, R10, R9, RZ ;  /* 0x000000090a097210 */ /* 0x000fc80007f3e0ff */
[----:B------:R-:W2:Y:S01]  /*12010*/  LDG.E.128 R4, desc[UR6][R6.64] ;  /* 0x0000000606047981 */ /* 0x000ea2000c1e1d00 */
[----:B------:R-:W-:Y:S02]  /*12020*/  LEA.HI.X.SX32 R8, R10, R8, 0x1, P1 ;  /* 0x000000080a087211 */ /* 0x000fe400008f0eff */
[----:B------:R-:W-:-:S04]  /*12030*/  LEA R10, P1, R9, UR8, 0x1 ;  /* 0x00000008090a7c11 */ /* 0x000fc8000f8208ff */
[----:B------:R-:W-:-:S06]  /*12040*/  LEA.HI.X R11, R9, UR9, R8, 0x1, P1 ;  /* 0x00000009090b7c11 */ /* 0x000fcc00088f0c08 */
[----:B------:R-:W4:Y:S01]  /*12050*/  LDG.E.128 R8, desc[UR6][R10.64] ;  /* 0x000000060a087981 */ /* 0x000f22000c1e1d00 */
[--C-:B-1----:R-:W-:Y:S02]  /*12060*/  HADD2.F32 R42, -RZ, R36.reuse.H0_H0 ;  /* 0x20000024ff2a7230 */ /* 0x102fe40000004100 */
        /* <DEDUP_REMOVED lines=59> */
.L_x_6671:
[----:B------:R-:W-:Y:S05]  /*12420*/  BSYNC B0 ;  /* 0x0000000000007941 */ /* 0x000fea0003800000 */
.L_x_6670:
        /* <DEDUP_REMOVED lines=18> */
[----:B--2---:R-:W-:Y:S01]  /*12550*/  IMAD.WIDE R32, R7, 0x2, R22 ;  /* 0x0000000207207825 */ /* 0x004fe200078e0216 */
        /* <DEDUP_REMOVED lines=71> */
.L_x_6673:
[----:B------:R-:W-:Y:S05]  /*129d0*/  BSYNC B0 ;  /* 0x0000000000007941 */ /* 0x000fea0003800000 */
.L_x_6672:
        /* <DEDUP_REMOVED lines=18> */
[----:B----4-:R-:W-:Y:S01]  /*12b00*/  IMAD.WIDE R28, R5, 0x2, R22 ;  /* 0x00000002051c7825 */ /* 0x010fe200078e0216 */
        /* <DEDUP_REMOVED lines=14> */
[----:B---3--:R-:W-:Y:S02]  /*12bf0*/  HADD2.F32 R22, -RZ, R4.H1_H1 ;  /* 0x30000004ff167230 */ /* 0x008fe40000004100 */
        /* <DEDUP_REMOVED lines=29> */
[----:B------:R-:W-:Y:S02]  /*12dd0*/  HADD2.F32 R22, -RZ, R16.H1_H1 ;  /* 0x30000010ff167230 */ /* 0x000fe40000004100 */
[--C-:B-----5:R-:W-:Y:S02]  /*12de0*/  HADD2.F32 R4, -RZ, R8.reuse.H0_H0 ;  /* 0x20000008ff047230 */ /* 0x120fe40000004100 */
[----:B------:R-:W-:Y:S02]  /*12df0*/  HADD2.F32 R23, -RZ, R8.H1_H1 ;  /* 0x30000008ff177230 */ /* 0x000fe40000004100 */
[----:B------:R-:W-:Y:S02]  /*12e00*/  HADD2.F32 R16, -RZ, R17.H0_H0 ;  /* 0x20000011ff107230 */ /* 0x000fe40000004100 */
[----:B------:R-:W-:Y:S02]  /*12e10*/  HADD2.F32 R8, -RZ, R9.H0_H0 ;  /* 0x20000009ff087230 */ /* 0x000fe40000004100 */
[----:B------:R-:W-:Y:S01]  /*12e20*/  FFMA.FTZ R4, R15, R4, R32 ;  /* 0x000000040f047223 */ /* 0x000fe20000010020 */
[----:B------:R-:W-:-:S02]  /*12e30*/  HADD2.F32 R30, -RZ, R10.H0_H0 ;  /* 0x2000000aff1e7230 */ /* 0x000fc40000004100 */
[----:B------:R-:W-:Y:S02]  /*12e40*/  HADD2.F32 R31, -RZ, R10.H1_H1 ;  /* 0x3000000aff1f7230 */ /* 0x000fe40000004100 */
[----:B------:R-:W-:Y:S01]  /*12e50*/  FFMA.FTZ R8, R16, R8, R27 ;  /* 0x0000000810087223 */ /* 0x000fe2000001001b */
[--C-:B------:R-:W-:Y:S02]  /*12e60*/  HADD2.F32 R29, -RZ, R11.reuse.H0_H0 ;  /* 0x2000000bff1d7230 */ /* 0x100fe40000004100 */
[----:B------:R-:W-:Y:S02]  /*12e70*/  HADD2.F32 R10, -RZ, R11.H1_H1 ;  /* 0x3000000bff0a7230 */ /* 0x000fe40000004100 */
[--C-:B------:R-:W-:Y:S02]  /*12e80*/  HADD2.F32 R16, -RZ, R18.reuse.H0_H0 ;  /* 0x20000012ff107230 */ /* 0x100fe40000004100 */
        /* <DEDUP_REMOVED lines=15> */
.L_x_6675:
[----:B------:R-:W-:Y:S05]  /*12f80*/  BSYNC B0 ;  /* 0x0000000000007941 */ /* 0x000fea0003800000 */
.L_x_6674:
[----:B------:R1:W-:Y:S02]  /*12f90*/  STS.128 [R236+0x6800], R16 ;  /* 0x00680010ec007388 */ /* 0x0003e40000000c00 */
.L_x_6667:
[----:B------:R-:W-:Y:S05]  /*12fa0*/  BSYNC B1 ;  /* 0x0000000000017941 */ /* 0x000fea0003800000 */
.L_x_6666:
        /* <DEDUP_REMOVED lines=18> */
[C---:B------:R-:W-:Y:S02]  /*130d0*/  SHF.L.U32 R5, R133.reuse, 0x5, RZ ;  /* 0x0000000585057819 */ /* 0x040fe400000006ff */
[----:B------:R-:W-:Y:S02]  /*130e0*/  @P0 IADD3 R4, -R133, RZ, RZ ;  /* 0x000000ff85040210 */ /* 0x000fe40007ffe1ff */
[----:B------:R-:W-:Y:S02]  /*130f0*/  IADD3 R9, P1, R5, R0, RZ ;  /* 0x0000000005097210 */ /* 0x000fe40007f3e0ff */
[----:B------:R-:W-:Y:S02]  /*13100*/  @P0 IADD3 R7, -R133, RZ, RZ ;  /* 0x000000ff85070210 */ /* 0x000fe40007ffe1ff */
[----:B------:R-:W-:Y:S02]  /*13110*/  LEA.HI.X.SX32 R8, R5, R2, 0x1, P1 ;  /* 0x0000000205087211 */ /* 0x000fe400008f0eff */
[----:B------:R-:W-:Y:S01]  /*13120*/  IADD3 R5, P1, R4, R9, RZ ;  /* 0x0000000904057210 */ /* 0x000fe20007f3e0ff */
[----:B------:R-:W-:Y:S01]  /*13130*/  IMAD.WIDE R36, R7, 0x2, R20 ;  /* 0x0000000207247825 */ /* 0x000fe200078e0214 */
[----:B------:R-:W-:-:S02]  /*13140*/  @P0 IADD3 R10, -R133, RZ, RZ ;  /* 0x000000ff850a0210 */ /* 0x000fc40007ffe1ff */
[----:B------:R-:W-:Y:S02]  /*13150*/  LEA.HI.X.SX32 R4, R4, R8, 0x1, P1 ;  /* 0x0000000804047211 */ /* 0x000fe400008f0eff */
[C---:B------:R-:W-:Y:S01]  /*13160*/  LEA R6, P1, R5.reuse, UR8, 0x1 ;  /* 0x0000000805067c11 */ /* 0x040fe2000f8208ff */
[----:B------:R-:W3:Y:S03]  /*13170*/  LDG.E.128 R36, desc[UR6][R36.64] ;  /* 0x0000000624247981 */ /* 0x000ee6000c1e1d00 */
[----:B------:R-:W-:Y:S01]  /*13180*/  LEA.HI.X R7, R5, UR9, R4, 0x1, P1 ;  /* 0x0000000905077c11 */ /* 0x000fe200088f0c04 */
[----:B------:R-:W-:Y:S01]  /*13190*/  ULDC.64 UR8, c[0x0][0x358] ;  /* 0x0000d60000087ab9 */ /* 0x000fe20000000a00 */
[----:B------:R-:W-:-:S04]  /*131a0*/  IADD3 R9, P1, R10, R9, RZ ;  /* 0x000000090a097210 */ /* 0x000fc80007f3e0ff */
[----:B------:R-:W4:Y:S01]  /*131b0*/  LDG.E.128 R4, desc[UR6][R6.64] ;  /* 0x0000000606047981 */ /* 0x000f22000c1e1d00 */
[----:B------:R-:W-:Y:S02]  /*131c0*/  LEA.HI.X.SX32 R8, R10, R8, 0x1, P1 ;  /* 0x000000080a087211 */ /* 0x000fe400008f0eff */
[----:B------:R-:W-:-:S04]  /*131d0*/  LEA R10, P1, R9, UR8, 0x1 ;  /* 0x00000008090a7c11 */ /* 0x000fc8000f8208ff */
[----:B------:R-:W-:-:S06]  /*131e0*/  LEA.HI.X R11, R9, UR9, R8, 0x1, P1 ;  /* 0x00000009090b7c11 */ /* 0x000fcc00088f0c08 */
[----:B------:R-:W2:Y:S01]  /*131f0*/  LDG.E.128 R8, desc[UR6][R10.64] ;  /* 0x000000060a087981 */ /* 0x000ea2000c1e1d00 */
[----:B---3--:R-:W-:Y:S02]  /*13200*/  HADD2.F32 R45, -RZ, R36.H0_H0 ;  /* 0x20000024ff2d7230 */ /* 0x008fe40000004100 */
[----:B------:R-:W-:Y:S02]  /*13210*/  HADD2.F32 R47, -RZ, R37.H0_H0 ;  /* 0x20000025ff2f7230 */ /* 0x000fe40000004100 */
[--C-:B----4-:R-:W-:Y:S02]  /*13220*/  HADD2.F32 R22, -RZ, R4.reuse.H0_H0 ;  /* 0x20000004ff167230 */ /* 0x110fe40000004100 */
[----:B------:R-:W-:Y:S02]  /*13230*/  HADD2.F32 R23, -RZ, R4.H1_H1 ;  /* 0x30000004ff177230 */ /* 0x000fe40000004100 */
[--C-:B------:R-:W-:Y:S02]  /*13240*/  HADD2.F32 R4, -RZ, R5.reuse.H0_H0 ;  /* 0x20000005ff047230 */ /* 0x100fe40000004100 */
[----:B------:R-:W-:Y:S01]  /*13250*/  @!P0 FADD.FTZ R22, -R22, -RZ ;  /* 0x800000ff16168221 */ /* 0x000fe20000010100 */
[----:B------:R-:W-:-:S02]  /*13260*/  HADD2.F32 R26, -RZ, R5.H1_H1 ;  /* 0x30000005ff1a7230 */ /* 0x000fc40000004100 */
        /* <DEDUP_REMOVED lines=53> */
.L_x_6679:
[----:B------:R-:W-:Y:S05]  /*135c0*/  BSYNC B0 ;  /* 0x0000000000007941 */ /* 0x000fea0003800000 */
.L_x_6678:
        /* <DEDUP_REMOVED lines=11> */
[C---:B------:R-:W-:Y:S02]  /*13680*/  LEA R5, R133.reuse, 0x40, 0x5 ;  /* 0x0000004085057811 */ /* 0x040fe400078e28ff */
        /* <DEDUP_REMOVED lines=9> */
[----:B------:R-:W1:Y:S03]  /*13720*/  LDG.E.128 R36, desc[UR6][R36.64+0x80] ;  /* 0x0000800624247981 */ /* 0x000e66000c1e1d00 */
        /* <DEDUP_REMOVED lines=8> */
[--C-:B-1----:R-:W-:Y:S02]  /*137b0*/  HADD2.F32 R41, -RZ, R36.reuse.H0_H0 ;  /* 0x20000024ff297230 */ /* 0x102fe40000004100 */
[----:B------:R-:W-:Y:S02]  /*137c0*/  HADD2.F32 R36, -RZ, R36.H1_H1 ;  /* 0x30000024ff247230 */ /* 0x000fe40000004100 */
[----:B------:R-:W-:Y:S02]  /*137d0*/  HADD2.F32 R43, -RZ, R37.H0_H0 ;  /* 0x20000025ff2b7230 */ /* 0x000fe40000004100 */
[--C-:B---3--:R-:W-:Y:S02]  /*137e0*/  HADD2.F32 R22, -RZ, R4.reuse.H0_H0 ;  /* 0x20000004ff167230 */ /* 0x108fe40000004100 */
[----:B------:R-:W-:Y:S02]  /*137f0*/  HADD2.F32 R23, -RZ, R4.H1_H1 ;  /* 0x30000004ff177230 */ /* 0x000fe40000004100 */
[----:B------:R-:W-:-:S02]  /*13800*/  HADD2.F32 R4, -RZ, R5.H0_H0 ;  /* 0x20000005ff047230 */ /* 0x000fc40000004100 */
[----:B------:R-:W-:Y:S02]  /*13810*/  HADD2.F32 R26, -RZ, R5.H1_H1 ;  /* 0x30000005ff1a7230 */ /* 0x000fe40000004100 */
[----:B------:R-:W-:Y:S01]  /*13820*/  @!P0 FADD.FTZ R23, -R23, -RZ ;  /* 0x800000ff17178221 */ /* 0x000fe20000010100 */
[--C-:B------:R-:W-:Y:S02]  /*13830*/  HADD2.F32 R5, -RZ, R6.reuse.H0_H0 ;  /* 0x20000006ff057230 */ /* 0x100fe40000004100 */
[----:B------:R-:W-:Y:S01]  /*13840*/  @!P0 FADD.FTZ R4, -R4, -RZ ;  /* 0x800000ff04048221 */ /* 0x000fe20000010100 */
[----:B------:R-:W-:Y:S02]  /*13850*/  HADD2.F32 R27, -RZ, R6.H1_H1 ;  /* 0x30000006ff1b7230 */ /* 0x000fe40000004100 */
        /* <DEDUP_REMOVED lines=49> */
.L_x_6681:
[----:B------:R-:W-:Y:S05]  /*13b70*/  BSYNC B0 ;  /* 0x0000000000007941 */ /* 0x000fea0003800000 */
.L_x_6680:
        /* <DEDUP_REMOVED lines=17> */
[----:B---3--:R-:W-:Y:S01]  /*13c90*/  IMAD.WIDE R32, R7, 0x2, R20 ;  /* 0x0000000207207825 */ /* 0x008fe200078e0214 */
        /* <DEDUP_REMOVED lines=12> */
[--C-:B---3--:R-:W-:Y:S02]  /*13d60*/  HADD2.F32 R37, -RZ, R32.reuse.H0_H0 ;  /* 0x20000020ff257230 */ /* 0x108fe40000004100 */
[----:B------:R-:W-:Y:S02]  /*13d70*/  HADD2.F32 R32, -RZ, R32.H1_H1 ;  /* 0x30000020ff207230 */ /* 0x000fe40000004100 */
[----:B------:R-:W-:Y:S02]  /*13d80*/  HADD2.F32 R39, -RZ, R33.H0_H0 ;  /* 0x20000021ff277230 */ /* 0x000fe40000004100 */
[--C-:B----4-:R-:W-:Y:S02]  /*13d90*/  HADD2.F32 R22, -RZ, R4.reuse.H0_H0 ;  /* 0x20000004ff167230 */ /* 0x110fe40000004100 */
        /* <DEDUP_REMOVED lines=56> */
.L_x_6683:
[----:B------:R-:W-:Y:S05]  /*14120*/  BSYNC B0 ;  /* 0x0000000000007941 */ /* 0x000fea0003800000 */
.L_x_6682:
        /* <DEDUP_REMOVED lines=17> */
[----:B--2---:R-:W-:Y:S01]  /*14240*/  IMAD.WIDE R20, R7, 0x2, R20 ;  /* 0x0000000207147825 */ /* 0x004fe200078e0214 */
[----:B------:R-:W-:-:S02]  /*14250*/  @P0 IADD3 R10, -R133, RZ, RZ ;  /* 0x000000ff850a0210 */ /* 0x000fc40007ffe1ff */
[----:B------:R-:W-:Y:S02]  /*14260*/  LEA.HI.X.SX32 R4, R4, R8, 0x1, P1 ;  /* 0x0000000804047211 */ /* 0x000fe400008f0eff */
[C---:B------:R-:W-:Y:S01]  /*14270*/  LEA R6, P1, R5.reuse, UR8, 0x1 ;  /* 0x0000000805067c11 */ /* 0x040fe2000f8208ff */
[----:B------:R-:W2:Y:S03]  /*14280*/  LDG.E.128 R20, desc[UR6][R20.64+0x180] ;  /* 0x0001800614147981 */ /* 0x000ea6000c1e1d00 */
[----:B------:R-:W-:Y:S01]  /*14290*/  LEA.HI.X R7, R5, UR9, R4, 0x1, P1 ;  /* 0x0000000905077c11 */ /* 0x000fe200088f0c04 */
[----:B------:R-:W-:Y:S01]  /*142a0*/  ULDC.64 UR8, c[0x0][0x358] ;  /* 0x0000d60000087ab9 */ /* 0x000fe20000000a00 */
[----:B------:R-:W-:-:S04]  /*142b0*/  IADD3 R9, P1, R10, R9, RZ ;  /* 0x000000090a097210 */ /* 0x000fc80007f3e0ff */
[----:B------:R-:W5:Y:S01]  /*142c0*/  LDG.E.128 R4, desc[UR6][R6.64] ;  /* 0x0000000606047981 */ /* 0x000f62000c1e1d00 */
[----:B------:R-:W-:Y:S02]  /*142d0*/  LEA.HI.X.SX32 R8, R10, R8, 0x1, P1 ;  /* 0x000000080a087211 */ /* 0x000fe400008f0eff */
[----:B------:R-:W-:-:S04]  /*142e0*/  LEA R10, P1, R9, UR8, 0x1 ;  /* 0x00000008090a7c11 */ /* 0x000fc8000f8208ff */
[----:B------:R-:W-:-:S06]  /*142f0*/  LEA.HI.X R11, R9, UR9, R8, 0x1, P1 ;  /* 0x00000009090b7c11 */ /* 0x000fcc00088f0c08 */
[----:B------:R-:W3:Y:S01]  /*14300*/  LDG.E.128 R8, desc[UR6][R10.64] ;  /* 0x000000060a087981 */ /* 0x000ee2000c1e1d00 */
[----:B--2---:R-:W-:Y:S01]  /*14310*/  MOV R26, R23 ;  /* 0x00000017001a7202 */ /* 0x004fe20000000f00 */
[----:B----4-:R-:W-:Y:S02]  /*14320*/  HADD2.F32 R31, -RZ, R21.H0_H0 ;  /* 0x20000015ff1f7230 */ /* 0x010fe40000004100 */
[----:B------:R-:W-:Y:S02]  /*14330*/  HADD2.F32 R30, -RZ, R20.H0_H0 ;  /* 0x20000014ff1e7230 */ /* 0x000fe40000004100 */
[--C-:B-----5:R-:W-:Y:S02]  /*14340*/  HADD2.F32 R23, -RZ, R4.reuse.H0_H0 ;  /* 0x20000004ff177230 */ /* 0x120fe40000004100 */
[----:B------:R-:W-:Y:S02]  /*14350*/  HADD2.F32 R27, -RZ, R4.H1_H1 ;  /* 0x30000004ff1b7230 */ /* 0x000fe40000004100 */
[----:B------:R-:W-:-:S02]  /*14360*/  HADD2.F32 R4, -RZ, R5.H0_H0 ;  /* 0x20000005ff047230 */ /* 0x000fc40000004100 */
[----:B------:R-:W-:Y:S01]  /*14370*/  @!P0 FADD.FTZ R23, -R23, -RZ ;  /* 0x800000ff17178221 */ /* 0x000fe20000010100 */
[----:B------:R-:W-:Y:S02]  /*14380*/  HADD2.F32 R28, -RZ, R5.H1_H1 ;  /* 0x30000005ff1c7230 */ /* 0x000fe40000004100 */
[--C-:B------:R-:W-:Y:S02]  /*14390*/  HADD2.F32 R5, -RZ, R6.reuse.H0_H0 ;  /* 0x20000006ff057230 */ /* 0x100fe40000004100 */
[----:B------:R-:W-:Y:S01]  /*143a0*/  @!P0 FADD.FTZ R4, -R4, -RZ ;  /* 0x800000ff04048221 */ /* 0x000fe20000010100 */
        /* <DEDUP_REMOVED lines=12> */
[----:B------:R-:W-:-:S02]  /*14470*/  HADD2.F32 R7, -RZ, R7.H1_H1 ;  /* 0x30000007ff077230 */ /* 0x000fc40000004100 */
[----:B------:R-:W-:Y:S01]  /*14480*/  FMUL.FTZ R20, R20, R27 ;  /* 0x0000001b14147220 */ /* 0x000fe20000410000 */
[----:B------:R-:W-:Y:S01]  /*14490*/  FMUL.FTZ R5, R4, R5 ;  /* 0x0000000504057220 */ /* 0x000fe20000410000 */
[----:B------:R-:W-:Y:S01]  /*144a0*/  FMUL.FTZ R29, R22, R29 ;  /* 0x0000001d161d7220 */ /* 0x000fe20000410000 */
[----:B------:R-:W-:Y:S01]  /*144b0*/  FMUL.FTZ R6, R23, R6 ;  /* 0x0000000617067220 */ /* 0x000fe20000410000 */
[----:B------:R-:W-:Y:S02]  /*144c0*/  HADD2.F32 R21, -RZ, R21.H1_H1 ;  /* 0x30000015ff157230 */ /* 0x000fe40000004100 */
[----:B------:R-:W-:Y:S01]  /*144d0*/  @!P0 FADD.FTZ R28, -R28, -RZ ;  /* 0x800000ff1c1c8221 */ /* 0x000fe20000010100 */
[--C-:B------:R-:W-:Y:S02]  /*144e0*/  HADD2.F32 R23, -RZ, R16.reuse.H0_H0 ;  /* 0x20000010ff177230 */ /* 0x100fe40000004100 */
[----:B------:R-:W-:Y:S02]  /*144f0*/  HADD2.F32 R27, -RZ, R16.H1_H1 ;  /* 0x30000010ff1b7230 */ /* 0x000fe40000004100 */
[----:B---3--:R-:W-:-:S02]  /*14500*/  HADD2.F32 R4, -RZ, R8.H0_H0 ;  /* 0x20000008ff047230 */ /* 0x008fc40000004100 */
        /* <DEDUP_REMOVED lines=10> */
[----:B------:R-:W-:Y:S02]  /*145b0*/  HADD2.F32 R26, -RZ, R10.H0_H0 ;  /* 0x2000000aff1a7230 */ /* 0x000fe40000004100 */
        /* <DEDUP_REMOVED lines=18> */
.L_x_6685:
[----:B------:R-:W-:Y:S05]  /*146e0*/  BSYNC B0 ;  /* 0x0000000000007941 */ /* 0x000fea0003800000 */
.L_x_6684:
[----:B------:R1:W-:Y:S02]  /*146f0*/  STS.128 [R236+0x7000], R16 ;  /* 0x00700010ec007388 */ /* 0x0003e40000000c00 */
.L_x_6677:
[----:B------:R-:W-:Y:S05]  /*14700*/  BSYNC B1 ;  /* 0x0000000000017941 */ /* 0x000fea0003800000 */
.L_x_6676:
[----:B------:R-:W-:-:S05]  /*14710*/  VIADD R27, R140, 0x30 ;  /* 0x000000308c1b7836 */ /* 0x000fca0000000000 */
[----:B------:R-:W-:-:S04]  /*14720*/  ISETP.GE.AND P0, PT, R27, R14, PT ;  /* 0x0000000e1b00720c */ /* 0x000fc80003f06270 */
[----:B------:R-:W-:-:S13]  /*14730*/  ISETP.LT.OR P0, PT, R60, -0x187, P0 ;  /* 0xfffffe793c00780c */ /* 0x000fda0000701670 */
[----:B------:R-:W-:Y:S05]  /*14740*/  @P0 BRA `(.L_x_6647) ;  /* 0x0000001800900947 */ /* 0x000fea0003800000 */
[----:B----4-:R4:W5:Y:S04]  /*14750*/  LDG.E.128 R28, desc[UR6][R12.64+0x80] ;  /* 0x000080060c1c7981 */ /* 0x010968000c1e1d00 */
[----:B--23--:R4:W5:Y:S04]  /*14760*/  LDG.E.128 R20, desc[UR6][R12.64+0x100] ;  /* 0x000100060c147981 */ /* 0x00c968000c1e1d00 */
        /* <DEDUP_REMOVED lines=11> */
[C---:B------:R-:W-:Y:S01]  /*14820*/  @P0 IADD3 R4, -R133.reuse, RZ, RZ ;  /* 0x000000ff85040210 */ /* 0x040fe20007ffe1ff */
[C---:B------:R-:W-:Y:S01]  /*14830*/  IMAD R5, R133.reuse, 0x30, RZ ;  /* 0x0000003085057824 */ /* 0x040fe200078e02ff */
[C---:B------:R-:W-:Y:S02]  /*14840*/  @P0 IADD3 R7, -R133.reuse, RZ, RZ ;  /* 0x000000ff85070210 */ /* 0x040fe40007ffe1ff */
[----:B------:R-:W-:Y:S02]  /*14850*/  @P0 IADD3 R10, -R133, RZ, RZ ;  /* 0x000000ff850a0210 */ /* 0x000fe40007ffe1ff */
[----:B------:R-:W-:Y:S01]  /*14860*/  IADD3 R9, P1, R5, R0, RZ ;  /* 0x0000000005097210 */ /* 0x000fe20007f3e0ff */
[----:B------:R-:W-:-:S03]  /*14870*/  IMAD.WIDE R32, R7, 0x2, R12 ;  /* 0x0000000207207825 */ /* 0x000fc600078e020c */
[----:B------:R-:W-:Y:S02]  /*14880*/  LEA.HI.X.SX32 R8, R5, R2, 0x1, P1 ;  /* 0x0000000205087211 */ /* 0x000fe400008f0eff */
[C---:B------:R-:W-:Y:S01]  /*14890*/  IADD3 R5, P1, R4.reuse, R9, RZ ;  /* 0x0000000904057210 */ /* 0x040fe20007f3e0ff */
[----:B------:R-:W2:Y:S03]  /*148a0*/  LDG.E.128 R32, desc[UR6][R32.64] ;  /* 0x0000000620207981 */ /* 0x000ea6000c1e1d00 */
[----:B------:R-:W-:Y:S02]  /*148b0*/  LEA.HI.X.SX32 R4, R4, R8, 0x1, P1 ;  /* 0x0000000804047211 */ /* 0x000fe400008f0eff */
[----:B------:R-:W-:-:S04]  /*148c0*/  LEA R6, P1, R5, UR8, 0x1 ;  /* 0x0000000805067c11 */ /* 0x000fc8000f8208ff */
        /* <DEDUP_REMOVED lines=28> */
[----:B------:R-:W-:Y:S02]  /*14a90*/  HADD2.F32 R33, -RZ, R33.H1_H1 ;  /* 0x30000021ff217230 */ /* 0x000fe40000004100 */
[----:B------:R-:W-:Y:S01]  /*14aa0*/  FMUL.FTZ R5, R14, R5 ;  /* 0x000000050e057220 */ /* 0x000fe20000410000 */
[----:B------:R-:W-:Y:S01]  /*14ab0*/  FMUL.FTZ R7, R4, R7 ;  /* 0x0000000704077220 */ /* 0x000fe20000410000 */
[----:B------:R-:W-:Y:S01]  /*14ac0*/  @!P0 FADD.FTZ R40, -R40, -RZ ;  /* 0x800000ff28288221 */ /* 0x000fe20000010100 */
[----:B------:R-:W-:Y:S01]  /*14ad0*/  FMUL.FTZ R47, R47, R26 ;  /* 0x0000001a2f2f7220 */ /* 0x000fe20000410000 */
[----:B------:R-:W-:-:S02]  /*14ae0*/  HADD2.F32 R34, -RZ, R34.H1_H1 ;  /* 0x30000022ff227230 */ /* 0x000fc40000004100 */
[----:B------:R-:W-:Y:S01]  /*14af0*/  @!P0 FADD.FTZ R41, -R41, -RZ ;  /* 0x800000ff29298221 */ /* 0x000fe20000010100 */
[----:B-----5:R-:W-:Y:S02]  /*14b00*/  HADD2.F32 R4, -RZ, R36.H0_H0 ;  /* 0x20000024ff047230 */ /* 0x020fe40000004100 */
[--C-:B----4-:R-:W-:Y:S02]  /*14b10*/  HADD2.F32 R14, -RZ, R8.reuse.H0_H0 ;  /* 0x20000008ff0e7230 */ /* 0x110fe40000004100 */
[----:B------:R-:W-:Y:S02]  /*14b20*/  HADD2.F32 R32, -RZ, R8.H1_H1 ;  /* 0x30000008ff207230 */ /* 0x000fe40000004100 */
[----:B------:R-:W-:Y:S02]  /*14b30*/  HADD2.F32 R36, -RZ, R36.H1_H1 ;  /* 0x30000024ff247230 */ /* 0x000fe40000004100 */
[----:B------:R-:W-:Y:S02]  /*14b40*/  HADD2.F32 R26, -RZ, R37.H0_H0 ;  /* 0x20000025ff1a7230 */ /* 0x000fe40000004100 */
[----:B------:R-:W-:-:S02]  /*14b50*/  HADD2.F32 R8, -RZ, R9.H0_H0 ;  /* 0x20000009ff087230 */ /* 0x000fc40000004100 */
[----:B------:R-:W-:Y:S01]  /*14b60*/  FMUL.FTZ R33, R33, R40 ;  /* 0x0000002821217220 */ /* 0x000fe20000410000 */
[----:B------:R-:W-:Y:S02]  /*14b70*/  HADD2.F32 R49, -RZ, R35.H0_H0 ;  /* 0x20000023ff317230 */ /* 0x000fe40000004100 */
[----:B------:R-:W-:Y:S01]  /*14b80*/  @!P0 FADD.FTZ R6, -R6, -RZ ;  /* 0x800000ff06068221 */ /* 0x000fe20000010100 */
[----:B------:R-:W-:Y:S01]  /*14b90*/  FMUL.FTZ R41, R34, R41 ;  /* 0x0000002922297220 */ /* 0x000fe20000410000 */
[----:B------:R-:W-:Y:S02]  /*14ba0*/  HADD2.F32 R40, -RZ, R9.H1_H1 ;  /* 0x30000009ff287230 */ /* 0x000fe40000004100 */
[----:B------:R-:W-:Y:S01]  /*14bb0*/  FFMA.FTZ R4, R4, R14, R43 ;  /* 0x0000000e04047223 */ /* 0x000fe2000001002b */
[----:B------:R-:W-:Y:S02]  /*14bc0*/  HADD2.F32 R34, -RZ, R10.H0_H0 ;  /* 0x2000000aff227230 */ /* 0x000fe40000004100 */
[----:B------:R-:W-:Y:S01]  /*14bd0*/  FFMA.FTZ R47, R36, R32, R47 ;  /* 0x00000020242f7223 */ /* 0x000fe2000001002f */
[----:B------:R-:W-:-:S02]  /*14be0*/  HADD2.F32 R9, -RZ, R11.H0_H0 ;  /* 0x2000000bff097230 */ /* 0x000fc40000004100 */
[----:B------:R-:W-:Y:S01]  /*14bf0*/  FFMA.FTZ R8, R26, R8, R45 ;  /* 0x000000081a087223 */ /* 0x000fe2000001002d */
[----:B------:R-:W-:Y:S02]  /*14c00*/  HADD2.F32 R42, -RZ, R11.H1_H1 ;  /* 0x3000000bff2a7230 */ /* 0x000fe40000004100 */
[----:B------:R-:W-:Y:S02]  /*14c10*/  HADD2.F32 R14, -RZ, R38.H0_H0 ;  /* 0x20000026ff0e7230 */ /* 0x000fe40000004100 */
[----:B------:R-:W-:Y:S01]  /*14c20*/  FMUL.FTZ R6, R49, R6 ;  /* 0x0000000631067220 */ /* 0x000fe20000410000 */
        /* <DEDUP_REMOVED lines=14> */
.L_x_6687:
[----:B------:R-:W-:Y:S05]  /*14d10*/  BSYNC B0 ;  /* 0x0000000000007941 */ /* 0x000fea0003800000 */
.L_x_6686:
        /* <DEDUP_REMOVED lines=8> */
[----:B------:R-:W-:Y:S02]  /*14da0*/  MOV R4, 0x30 ;  /* 0x0000003000047802 */ /* 0x000fe40000000f00 */
[----:B------:R-:W-:-:S07]  /*14db0*/  MOV R10, RZ ;  /* 0x000000ff000a7202 */ /* 0x000fce0000000f00 */
[----:B------:R-:W-:-:S04]  /*14dc0*/  @P0 SHF.R.S32.HI R133, RZ, 0x1, R132 ;  /* 0x00000001ff850819 */ /* 0x000fc80000011484 */
[C---:B------:R-:W-:Y:S01]  /*14dd0*/  @P0 IADD3 R7, -R133.reuse, RZ, RZ ;  /* 0x000000ff85070210 */ /* 0x040fe20007ffe1ff */
[C---:B------:R-:W-:Y:S01]  /*14de0*/  IMAD R5, R133.reuse, R4, 0x40 ;  /* 0x0000004085057424 */ /* 0x040fe200078e0204 */
[----:B------:R-:W-:Y:S02]  /*14df0*/  MOV R4, RZ ;  /* 0x000000ff00047202 */ /* 0x000fe40000000f00 */
[----:B------:R-:W-:Y:S01]  /*14e00*/  @P0 IADD3 R4, -R133, RZ, RZ ;  /* 0x000000ff85040210 */ /* 0x000fe20007ffe1ff */
[----:B------:R-:W-:Y:S01]  /*14e10*/  IMAD.WIDE R32, R7, 0x2, R12 ;  /* 0x0000000207207825 */ /* 0x000fe200078e020c */
[----:B------:R-:W-:Y:S02]  /*14e20*/  IADD3 R9, P1, R5, R0, RZ ;  /* 0x0000000005097210 */ /* 0x000fe40007f3e0ff */
[----:B------:R-:W-:Y:S02]  /*14e30*/  @P0 IADD3 R10, -R133, RZ, RZ ;  /* 0x000000ff850a0210 */ /* 0x000fe40007ffe1ff */
[----:B------:R-:W-:Y:S01]  /*14e40*/  LEA.HI.X.SX32 R8, R5, R2, 0x1, P1 ;  /* 0x0000000205087211 */ /* 0x000fe200008f0eff */
[----:B------:R-:W1:Y:S01]  /*14e50*/  LDG.E.128 R32, desc[UR6][R32.64+0x80] ;  /* 0x0000800620207981 */ /* 0x000e62000c1e1d00 */
[----:B------:R-:W-:-:S04]  /*14e60*/  IADD3 R5, P1, R4, R9, RZ ;  /* 0x0000000904057210 */ /* 0x000fc80007f3e0ff */
[----:B------:R-:W-:Y:S02]  /*14e70*/  LEA.HI.X.SX32 R4, R4, R8, 0x1, P1 ;  /* 0x0000000804047211 */ /* 0x000fe400008f0eff */
[----:B------:R-:W-:-:S04]  /*14e80*/  LEA R6, P1, R5, UR8, 0x1 ;  /* 0x0000000805067c11 */ /* 0x000fc8000f8208ff */
[----:B------:R-:W-:Y:S01]  /*14e90*/  LEA.HI.X R7, R5, UR9, R4, 0x1, P1 ;  /* 0x0000000905077c11 */ /* 0x000fe200088f0c04 */
[----:B------:R-:W-:Y:S01]  /*14ea0*/  ULDC.64 UR8, c[0x0][0x358] ;  /* 0x0000d60000087ab9 */ /* 0x000fe20000000a00 */
[----:B------:R-:W-:-:S04]  /*14eb0*/  IADD3 R9, P1, R10, R9, RZ ;  /* 0x000000090a097210 */ /* 0x000fc80007f3e0ff */
[----:B------:R-:W2:Y:S01]  /*14ec0*/  LDG.E.128 R4, desc[UR6][R6.64] ;  /* 0x0000000606047981 */ /* 0x000ea2000c1e1d00 */
[----:B------:R-:W-:Y:S02]  /*14ed0*/  LEA.HI.X.SX32 R8, R10, R8, 0x1, P1 ;  /* 0x000000080a087211 */ /* 0x000fe400008f0eff */
[----:B------:R-:W-:-:S04]  /*14ee0*/  LEA R10, P1, R9, UR8, 0x1 ;  /* 0x00000008090a7c11 */ /* 0x000fc8000f8208ff */
[----:B------:R-:W-:-:S06]  /*14ef0*/  LEA.HI.X R11, R9, UR9, R8, 0x1, P1 ;  /* 0x00000009090b7c11 */ /* 0x000fcc00088f0c08 */
[----:B------:R-:W3:Y:S01]  /*14f00*/  LDG.E.128 R8, desc[UR6][R10.64] ;  /* 0x000000060a087981 */ /* 0x000ee2000c1e1d00 */
[--C-:B-1----:R-:W-:Y:S02]  /*14f10*/  HADD2.F32 R39, -RZ, R32.reuse.H0_H0 ;  /* 0x20000020ff277230 */ /* 0x102fe40000004100 */
[----:B------:R-:W-:Y:S02]  /*14f20*/  HADD2.F32 R41, -RZ, R33.H0_H0 ;  /* 0x20000021ff297230 */ /* 0x000fe40000004100 */
[----:B------:R-:W-:Y:S02]  /*14f30*/  HADD2.F32 R43, -RZ, R32.H1_H1 ;  /* 0x30000020ff2b7230 */ /* 0x000fe40000004100 */
[--C-:B--2---:R-:W-:Y:S02]  /*14f40*/  HADD2.F32 R14, -RZ, R4.reuse.H0_H0 ;  /* 0x20000004ff0e7230 */ /* 0x104fe40000004100 */
[----:B------:R-:W-:Y:S02]  /*14f50*/  HADD2.F32 R26, -RZ, R4.H1_H1 ;  /* 0x30000004ff1a7230 */ /* 0x000fe40000004100 */
[----:B------:R-:W-:-:S02]  /*14f60*/  HADD2.F32 R4, -RZ, R5.H0_H0 ;  /* 0x20000005ff047230 */ /* 0x000fc40000004100 */
[----:B------:R-:W-:Y:S02]  /*14f70*/  HADD2.F32 R36, -RZ, R5.H1_H1 ;  /* 0x30000005ff247230 */ /* 0x000fe40000004100 */
[----:B------:R-:W-:Y:S01]  /*14f80*/  @!P0 FADD.FTZ R14, -R14, -RZ ;  /* 0x800000ff0e0e8221 */ /* 0x000fe20000010100 */
        /* <DEDUP_REMOVED lines=9> */
[----:B------:R-:W-:Y:S02]  /*15020*/  HADD2.F32 R4, -RZ, R35.H1_H1 ;  /* 0x30000023ff047230 */ /* 0x000fe40000004100 */
[----:B------:R-:W-:Y:S01]  /*15030*/  @!P0 FADD.FTZ R7, -R7, -RZ ;  /* 0x800000ff07078221 */ /* 0x000fe20000010100 */
        /* <DEDUP_REMOVED lines=8> */
[----:B------:R-:W-:Y:S02]  /*150c0*/  HADD2.F32 R4, -RZ, R28.H0_H0 ;  /* 0x2000001cff047230 */ /* 0x000fe40000004100 */
[--C-:B---3--:R-:W-:Y:S02]  /*150d0*/  HADD2.F32 R14, -RZ, R8.reuse.H0_H0 ;  /* 0x20000008ff0e7230 */ /* 0x108fe40000004100 */
        /* <DEDUP_REMOVED lines=31> */
.L_x_6689:
[----:B------:R-:W-:Y:S05]  /*152d0*/  BSYNC B0 ;  /* 0x0000000000007941 */ /* 0x000fea0003800000 */
.L_x_6688:
        /* <DEDUP_REMOVED lines=15> */
[----:B--2---:R-:W-:Y:S01]  /*153d0*/  IMAD.WIDE R28, R7, 0x2, R12 ;  /* 0x00000002071c7825 */ /* 0x004fe200078e020c */
[----:B------:R-:W-:Y:S02]  /*153e0*/  IADD3 R9, P1, R5, R0, RZ ;  /* 0x0000000005097210 */ /* 0x000fe40007f3e0ff */
[----:B------:R-:W-:Y:S02]  /*153f0*/  @P0 IADD3 R10, -R133, RZ, RZ ;  /* 0x000000ff850a0210 */ /* 0x000fe40007ffe1ff */
[----:B------:R-:W-:Y:S01]  /*15400*/  LEA.HI.X.SX32 R8, R5, R2, 0x1, P1 ;  /* 0x0000000205087211 */ /* 0x000fe200008f0eff */
[----:B------:R-:W2:Y:S01]  /*15410*/  LDG.E.128 R28, desc[UR6][R28.64+0x100] ;  /* 0x000100061c1c7981 */ /* 0x000ea2000c1e1d00 */
[----:B------:R-:W-:-:S04]  /*15420*/  IADD3 R5, P1, R4, R9, RZ ;  /* 0x0000000904057210 */ /* 0x000fc80007f3e0ff */
        /* <DEDUP_REMOVED lines=9> */
[----:B------:R-:W5:Y:S01]  /*154c0*/  LDG.E.128 R8, desc[UR6][R10.64] ;  /* 0x000000060a087981 */ /* 0x000f62000c1e1d00 */
[--C-:B--2---:R-:W-:Y:S02]  /*154d0*/  HADD2.F32 R35, -RZ, R28.reuse.H0_H0 ;  /* 0x2000001cff237230 */ /* 0x104fe40000004100 */
[----:B-1----:R-:W-:Y:S02]  /*154e0*/  HADD2.F32 R37, -RZ, R29.H0_H0 ;  /* 0x2000001dff257230 */ /* 0x002fe40000004100 */
[----:B------:R-:W-:Y:S02]  /*154f0*/  HADD2.F32 R39, -RZ, R28.H1_H1 ;  /* 0x3000001cff277230 */ /* 0x000fe40000004100 */
        /* <DEDUP_REMOVED lines=20> */
[----:B------:R-:W-:Y:S01]  /*15640*/  FMUL.FTZ R7, R4, R7 ;  /* 0x0000000704077220 */ /* 0x000fe20000410000 */
[----:B------:R-:W-:Y:S01]  /*15650*/  @!P0 FADD.FTZ R32, -R32, -RZ ;  /* 0x800000ff20208221 */ /* 0x000fe20000010100 */
[----:B------:R-:W-:-:S02]  /*15660*/  HADD2.F32 R30, -RZ, R30.H1_H1 ;  /* 0x3000001eff1e7230 */ /* 0x000fc40000004100 */
[----:B------:R-:W-:Y:S01]  /*15670*/  @!P0 FADD.FTZ R33, -R33, -RZ ;  /* 0x800000ff21218221 */ /* 0x000fe20000010100 */
[--C-:B------:R-:W-:Y:S02]  /*15680*/  HADD2.F32 R4, -RZ, R20.reuse.H0_H0 ;  /* 0x20000014ff047230 */ /* 0x100fe40000004100 */
[----:B------:R-:W-:Y:S02]  /*15690*/  HADD2.F32 R26, -RZ, R20.H1_H1 ;  /* 0x30000014ff1a7230 */ /* 0x000fe40000004100 */
[--C-:B-----5:R-:W-:Y:S02]  /*156a0*/  HADD2.F32 R14, -RZ, R8.reuse.H0_H0 ;  /* 0x20000008ff0e7230 */ /* 0x120fe40000004100 */
        /* <DEDUP_REMOVED lines=30> */
.L_x_6691:
[----:B------:R-:W-:Y:S05]  /*15890*/  BSYNC B0 ;  /* 0x0000000000007941 */ /* 0x000fea0003800000 */
.L_x_6690:
        /* <DEDUP_REMOVED lines=12> */
[----:B------:R-:W-:Y:S01]  /*15960*/  IMAD R9, R133, R4, 0xc0 ;  /* 0x000000c085097424 */ /* 0x000fe200078e0204 */
[----:B------:R-:W-:-:S03]  /*15970*/  @P0 SHF.R.S32.HI R4, RZ, 0x1, R132 ;  /* 0x00000001ff040819 */ /* 0x000fc60000011484 */
[----:B---3--:R-:W-:Y:S01]  /*15980*/  IMAD.WIDE R20, R7, 0x2, R12 ;  /* 0x0000000207147825 */ /* 0x008fe200078e020c */
[C---:B------:R-:W-:Y:S02]  /*15990*/  IADD3 R0, P1, R9.reuse, R0, RZ ;  /* 0x0000000009007210 */ /* 0x040fe40007f3e0ff */
[----:B------:R-:W-:Y:S02]  /*159a0*/  @P0 IADD3 R5, -R4, RZ, RZ ;  /* 0x000000ff04050210 */ /* 0x000fe40007ffe1ff */
[----:B------:R-:W-:Y:S01]  /*159b0*/  LEA.HI.X.SX32 R2, R9, R2, 0x1, P1 ;  /* 0x0000000209027211 */ /* 0x000fe200008f0eff */
[----:B------:R-:W3:Y:S01]  /*159c0*/  LDG.E.128 R20, desc[UR6][R20.64+0x180] ;  /* 0x0001800614147981 */ /* 0x000ee2000c1e1d00 */
[----:B------:R-:W-:-:S04]  /*159d0*/  IADD3 R4, P1, R5, R0, RZ ;  /* 0x0000000005047210 */ /* 0x000fc80007f3e0ff */
[----:B------:R-:W-:Y:S02]  /*159e0*/  LEA.HI.X.SX32 R5, R5, R2, 0x1, P1 ;  /* 0x0000000205057211 */ /* 0x000fe400008f0eff */
[C---:B------:R-:W-:Y:S02]  /*159f0*/  LEA R6, P1, R4.reuse, UR8, 0x1 ;  /* 0x0000000804067c11 */ /* 0x040fe4000f8208ff */
[----:B------:R-:W-:Y:S02]  /*15a00*/  @P0 SHF.R.S32.HI R132, RZ, 0x1, R132 ;  /* 0x00000001ff840819 */ /* 0x000fe40000011484 */
        /* <DEDUP_REMOVED lines=9> */
[----:B------:R-:W2:Y:S01]  /*15aa0*/  LDG.E.128 R8, desc[UR6][R8.64] ;  /* 0x0000000608087981 */ /* 0x000ea2000c1e1d00 */
[--C-:B---3--:R-:W-:Y:S02]  /*15ab0*/  HADD2.F32 R25, -RZ, R21.reuse.H0_H0 ;  /* 0x20000015ff197230 */ /* 0x108fe40000004100 */
[----:B------:R-:W-:Y:S02]  /*15ac0*/  HADD2.F32 R14, -RZ, R21.H1_H1 ;  /* 0x30000015ff0e7230 */ /* 0x000fe40000004100 */
[----:B------:R-:W-:Y:S02]  /*15ad0*/  HADD2.F32 R21, -RZ, R20.H0_H0 ;  /* 0x20000014ff157230 */ /* 0x000fe40000004100 */
[----:B-----5:R-:W-:Y:S02]  /*15ae0*/  HADD2.F32 R0, -RZ, R5.H0_H0 ;  /* 0x20000005ff007230 */ /* 0x020fe40000004100 */
[--C-:B------:R-:W-:Y:S02]  /*15af0*/  HADD2.F32 R2, -RZ, R4.reuse.H0_H0 ;  /* 0x20000004ff027230 */ /* 0x100fe40000004100 */
[----:B----4-:R-:W-:-:S02]  /*15b00*/  HADD2.F32 R12, -RZ, R4.H1_H1 ;  /* 0x30000004ff0c7230 */ /* 0x010fc40000004100 */
[----:B------:R-:W-:Y:S01]  /*15b10*/  @!P0 FADD.FTZ R0, -R0, -RZ ;  /* 0x800000ff00008221 */ /* 0x000fe20000010100 */
[--C-:B------:R-:W-:Y:S02]  /*15b20*/  HADD2.F32 R4, -RZ, R6.reuse.H0_H0 ;  /* 0x20000006ff047230 */ /* 0x100fe40000004100 */
[----:B------:R-:W-:Y:S02]  /*15b30*/  HADD2.F32 R13, -RZ, R6.H1_H1 ;  /* 0x30000006ff0d7230 */ /* 0x000fe40000004100 */
[--C-:B------:R-:W-:Y:S02]  /*15b40*/  HADD2.F32 R6, -RZ, R7.reuse.H0_H0 ;  /* 0x20000007ff067230 */ /* 0x100fe40000004100 */
[----:B------:R-:W-:Y:S02]  /*15b50*/  HADD2.F32 R7, -RZ, R7.H1_H1 ;  /* 0x30000007ff077230 */ /* 0x000fe40000004100 */
[----:B------:R-:W-:Y:S01]  /*15b60*/  FMUL.FTZ R25, R25, R0 ;  /* 0x0000000019197220 */ /* 0x000fe20000410000 */
[----:B------:R-:W-:-:S02]  /*15b70*/  HADD2.F32 R5, -RZ, R5.H1_H1 ;  /* 0x30000005ff057230 */ /* 0x000fc40000004100 */
[----:B------:R-:W-:Y:S01]  /*15b80*/  @!P0 FADD.FTZ R2, -R2, -RZ ;  /* 0x800000ff02028221 */ /* 0x000fe20000010100 */
[----:B------:R-:W-:Y:S02]  /*15b90*/  HADD2.F32 R0, -RZ, R23.H1_H1 ;  /* 0x30000017ff007230 */ /* 0x000fe40000004100 */
[----:B------:R-:W-:Y:S01]  /*15ba0*/  @!P0 FADD.FTZ R7, -R7, -RZ ;  /* 0x800000ff07078221 */ /* 0x000fe20000010100 */
[----:B------:R-:W-:Y:S01]  /*15bb0*/  @!P0 FADD.FTZ R5, -R5, -RZ ;  /* 0x800000ff05058221 */ /* 0x000fe20000010100 */
[----:B------:R-:W-:Y:S02]  /*15bc0*/  FMUL.FTZ R21, R21, R2 ;  /* 0x0000000215157220 */ /* 0x000fe40000410000 */
[----:B------:R-:W-:Y:S01]  /*15bd0*/  FMUL.FTZ R7, R0, R7 ;  /* 0x0000000700077220 */ /* 0x000fe20000410000 */
[----:B------:R-:W-:Y:S02]  /*15be0*/  HADD2.F32 R0, -RZ, R17.H0_H0 ;  /* 0x20000011ff007230 */ /* 0x000fe40000004100 */
[----:B------:R-:W-:Y:S01]  /*15bf0*/  FMUL.FTZ R14, R14, R5 ;  /* 0x000000050e0e7220 */ /* 0x000fe20000410000 */
[----:B--2---:R-:W-:-:S02]  /*15c00*/  HADD2.F32 R2, -RZ, R9.H0_H0 ;  /* 0x20000009ff027230 */ /* 0x004fc40000004100 */
[----:B------:R-:W-:Y:S02]  /*15c10*/  HADD2.F32 R17, -RZ, R17.H1_H1 ;  /* 0x30000011ff117230 */ /* 0x000fe40000004100 */
[----:B------:R-:W-:Y:S02]  /*15c20*/  HADD2.F32 R9, -RZ, R9.H1_H1 ;  /* 0x30000009ff097230 */ /* 0x000fe40000004100 */
[----:B------:R-:W-:Y:S01]  /*15c30*/  @!P0 FADD.FTZ R12, -R12, -RZ ;  /* 0x800000ff0c0c8221 */ /* 0x000fe20000010100 */
[----:B------:R-:W-:Y:S02]  /*15c40*/  HADD2.F32 R29, -RZ, R20.H1_H1 ;  /* 0x30000014ff1d7230 */ /* 0x000fe40000004100 */
[----:B------:R-:W-:Y:S01]  /*15c50*/  @!P0 FADD.FTZ R6, -R6, -RZ ;  /* 0x800000ff06068221 */ /* 0x000fe20000010100 */
[----:B------:R-:W-:Y:S02]  /*15c60*/  HADD2.F32 R5, -RZ, R23.H0_H0 ;  /* 0x20000017ff057230 */ /* 0x000fe40000004100 */
[----:B------:R-:W-:-:S02]  /*15c70*/  HADD2.F32 R31, -RZ, R22.H0_H0 ;  /* 0x20000016ff1f7230 */ /* 0x000fc40000004100 */
[----:B------:R-:W-:Y:S01]  /*15c80*/  @!P0 FADD.FTZ R4, -R4, -RZ ;  /* 0x800000ff04048221 */ /* 0x000fe20000010100 */
[----:B------:R-:W-:Y:S02]  /*15c90*/  HADD2.F32 R22, -RZ, R22.H1_H1 ;  /* 0x30000016ff167230 */ /* 0x000fe40000004100 */
[----:B------:R-:W-:Y:S01]  /*15ca0*/  @!P0 FADD.FTZ R13, -R13, -RZ ;  /* 0x800000ff0d0d8221 */ /* 0x000fe20000010100 */
[----:B------:R-:W-:Y:S01]  /*15cb0*/  FFMA.FTZ R0, R0, R2, R25 ;  /* 0x0000000200007223 */ /* 0x000fe20000010019 */
[----:B------:R-:W-:Y:S01]  /*15cc0*/  FFMA.FTZ R9, R17, R9, R14 ;  /* 0x0000000911097223 */ /* 0x000fe2000001000e */
[----:B------:R-:W-:Y:S01]  /*15cd0*/  FMUL.FTZ R29, R29, R12 ;  /* 0x0000000c1d1d7220 */ /* 0x000fe20000410000 */
[----:B------:R-:W-:Y:S01]  /*15ce0*/  FMUL.FTZ R6, R5, R6 ;  /* 0x0000000605067220 */ /* 0x000fe20000410000 */
[--C-:B------:R-:W-:Y:S02]  /*15cf0*/  HADD2.F32 R23, -RZ, R11.reuse.H0_H0 ;  /* 0x2000000bff177230 */ /* 0x100fe40000004100 */
[----:B------:R-:W-:-:S02]  /*15d00*/  HADD2.F32 R20, -RZ, R11.H1_H1 ;  /* 0x3000000bff147230 */ /* 0x000fc40000004100 */
[--C-:B------:R-:W-:Y:S02]  /*15d10*/  HADD2.F32 R17, -RZ, R19.reuse.H0_H0 ;  /* 0x20000013ff117230 */ /* 0x100fe40000004100 */
[----:B------:R-:W-:Y:S02]  /*15d20*/  HADD2.F32 R2, -RZ, R19.H1_H1 ;  /* 0x30000013ff027230 */ /* 0x000fe40000004100 */
[----:B------:R-:W-:Y:S02]  /*15d30*/  HADD2.F32 R12, -RZ, R16.H0_H0 ;  /* 0x20000010ff0c7230 */ /* 0x000fe40000004100 */
[----:B------:R-:W-:Y:S02]  /*15d40*/  HADD2.F32 R5, -RZ, R8.H0_H0 ;  /* 0x20000008ff057230 */ /* 0x000fe40000004100 */
[----:B------:R-:W-:Y:S02]  /*15d50*/  HADD2.F32 R11, -RZ, R10.H0_H0 ;  /* 0x2000000aff0b7230 */ /* 0x000fe40000004100 */
[----:B------:R-:W-:-:S02]  /*15d60*/  HADD2.F32 R19, -RZ, R18.H0_H0 ;  /* 0x20000012ff137230 */ /* 0x000fc40000004100 */
[----:B------:R-:W-:Y:S01]  /*15d70*/  FMUL.FTZ R4, R31, R4 ;  /* 0x000000041f047220 */ /* 0x000fe20000410000 */
[----:B------:R-:W-:Y:S02]  /*15d80*/  HADD2.F32 R8, -RZ, R8.H1_H1 ;  /* 0x30000008ff087230 */ /* 0x000fe40000004100 */
[----:B------:R-:W-:Y:S01]  /*15d90*/  FMUL.FTZ R13, R22, R13 ;  /* 0x0000000d160d7220 */ /* 0x000fe20000410000 */
        /* <DEDUP_REMOVED lines=13> */
.L_x_6693:
[----:B------:R-:W-:Y:S05]  /*15e70*/  BSYNC B0 ;  /* 0x0000000000007941 */ /* 0x000fea0003800000 */
.L_x_6692:
[----:B------:R1:W-:Y:S01]  /*15e80*/  STS.128 [R236+0x7800], R16 ;  /* 0x00780010ec007388 */ /* 0x0003e20000000c00 */
[----:B------:R-:W-:Y:S05]  /*15e90*/  BRA `(.L_x_6647) ;  /* 0x0000000000bc7947 */ /* 0x000fea0003800000 */
.L_x_6615:
        /* <DEDUP_REMOVED lines=12> */
[----:B------:R-:W-:-:S07]  /*15f60*/  @!P2 IMAD R2, R5, 0x30, RZ ;  /* 0x000000300502a824 */ /* 0x000fce00078e02ff */
[----:B------:R-:W3:Y:S08]  /*15f70*/  @!P4 LDC.64 R8, c[0x0][0x210] ;  /* 0x00008400ff08cb82 */ /* 0x000ef00000000a00 */
[----:B------:R-:W4:Y:S01]  /*15f80*/  @!P2 LDC.64 R6, c[0x0][0x210] ;  /* 0x00008400ff06ab82 */ /* 0x000f220000000a00 */
[----:B-1----:R-:W-:Y:S01]  /*15f90*/  @!P6 LEA R20, P0, R142, R12, 0x1 ;  /* 0x0000000c8e14e211 */ /* 0x002fe200078008ff */
[----:B------:R-:W-:-:S02]  /*15fa0*/  @!P5 IMAD.X R12, R17, 0x1, R137, P1 ;  /* 0x00000001110cd824 */ /* 0x000fc400008e0689 */
[----:B------:R-:W-:Y:S01]  /*15fb0*/  @!P2 IMAD.WIDE.U32 R16, R4, 0x30, R142 ;  /* 0x000000300410a825 */ /* 0x000fe200078e008e */
[----:B------:R-:W-:Y:S02]  /*15fc0*/  @!P6 LEA.HI.X R21, R142, R13, R137, 0x1, P0 ;  /* 0x0000000d8e15e211 */ /* 0x000fe400000f0c89 */
[C---:B------:R-:W-:Y:S01]  /*15fd0*/  @!P4 LEA R0, P0, R4.reuse, R142, 0x5 ;  /* 0x0000008e0400c211 */ /* 0x040fe200078028ff */
[----:B------:R-:W-:Y:S01]  /*15fe0*/  @!P2 IMAD.IADD R2, R17, 0x1, R2 ;  /* 0x000000011102a824 */ /* 0x000fe200078e0202 */
        /* <DEDUP_REMOVED lines=26> */
.L_x_6647:
[----:B------:R-:W-:Y:S05]  /*16190*/  BSYNC B2 ;  /* 0x0000000000027941 */ /* 0x000fea0003800000 */
.L_x_6614:
[----:B------:R-:W-:Y:S01]  /*161a0*/  VIADD R240, R166, 0xffffffff ;  /* 0xffffffffa6f07836 */ /* 0x000fe20000000000 */
[----:B------:R-:W-:Y:S01]  /*161b0*/  ULDC.64 UR10, c[0x0][0x218] ;  /* 0x00008600000a7ab9 */ /* 0x000fe20000000a00 */
[----:B------:R-:W-:Y:S01]  /*161c0*/  ULDC.64 UR14, c[0x0][0x220] ;  /* 0x00008800000e7ab9 */ /* 0x000fe20000000a00 */
[----:B------:R-:W-:Y:S01]  /*161d0*/  LEA R238, P4, R138, UR10, 0x1 ;  /* 0x0000000a8aee7c11 */ /* 0x000fe2000f8808ff */
[----:B------:R-:W-:Y:S01]  /*161e0*/  IMAD.SHL.U32 R2, R240, 0x40, RZ ;  /* 0x00000040f0027824 */ /* 0x000fe200078e00ff */
[----:B------:R-:W-:Y:S01]  /*161f0*/  ULDC UR5, c[0x0][0x398] ;  /* 0x0000e60000057ab9 */ /* 0x000fe20000000800 */
[----:B------:R-:W-:Y:S01]  /*16200*/  IMAD.SHL.U32 R134, R134, 0x40, RZ ;  /* 0x0000004086867824 */ /* 0x000fe200078e00ff */
[----:B------:R-:W-:Y:S01]  /*16210*/  LEA.HI.X R237, R138, UR11, R52, 0x1, P4 ;  /* 0x0000000b8aed7c11 */ /* 0x000fe2000a0f0c34 */
[----:B------:R-:W-:Y:S02]  /*16220*/  IMAD.IADD R0, R65, 0x1, -R2 ;  /* 0x0000000141007824 */ /* 0x000fe400078e0a02 */
[----:B------:R-:W-:Y:S01]  /*16230*/  IMAD.SHL.U32 R66, R66, 0x40, RZ ;  /* 0x0000004042427824 */ /* 0x000fe200078e00ff */
[----:B------:R-:W-:Y:S01]  /*16240*/  LOP3.LUT R134, R134, 0x1c0, RZ, 0xc0, !PT ;  /* 0x000001c086867812 */ /* 0x000fe200078ec0ff */
[----:B------:R-:W-:Y:S01]  /*16250*/  IMAD.SHL.U32 R201, R60, 0x2, RZ ;  /* 0x000000023cc97824 */ /* 0x000fe200078e00ff */
[----:B------:R-:W-:-:S02]  /*16260*/  ISETP.GE.AND P1, PT, R15, R0, PT ;  /* 0x000000000f00720c */ /* 0x000fc40003f26270 */
[-C--:B------:R-:W-:Y:S02]  /*16270*/  ISETP.GE.AND P0, PT, R27, R0.reuse, PT ;  /* 0x000000001b00720c */ /* 0x080fe40003f06270 */
[-C--:B------:R-:W-:Y:S02]  /*16280*/  ISETP.GE.AND P2, PT, R140, R0.reuse, PT ;  /* 0x000000008c00720c */ /* 0x080fe40003f46270 */
[CC--:B------:R-:W-:Y:S02]  /*16290*/  ISETP.GE.AND P6, PT, R3.reuse, R0.reuse, PT ;  /* 0x000000000300720c */ /* 0x0c0fe40003fc6270 */
[----:B------:R-:W-:Y:S01]  /*162a0*/  ISETP.GE.AND P5, PT, R3, R0, PT ;  /* 0x000000000300720c */ /* 0x000fe20003fa6270 */
[----:B------:R-:W-:Y:S01]  /*162b0*/  IMAD.SHL.U32 R3, R64, 0x40, RZ ;  /* 0x0000004040037824 */ /* 0x000fe200078e00ff */
[----:B------:R-:W-:Y:S02]  /*162c0*/  LOP3.LUT R66, R66, 0xfffffe00, RZ, 0xc0, !PT ;  /* 0xfffffe0042427812 */ /* 0x000fe400078ec0ff */
[----:B------:R-:W-:Y:S01]  /*162d0*/  LOP3.LUT R201, R201, 0x6, RZ, 0xc0, !PT ;  /* 0x00000006c9c97812 */ /* 0x000fe200078ec0ff */
[----:B-1----:R-:W1:Y:S01]  /*162e0*/  @!P1 LDC.64 R6, c[0x0][0x248] ;  /* 0x00009200ff069b82 */ /* 0x002e620000000a00 */
[----:B------:R-:W-:Y:S01]  /*162f0*/  LOP3.LUT R3, R3, 0x1c0, RZ, 0xc0, !PT ;  /* 0x000001c003037812 */ /* 0x000fe200078ec0ff */
[----:B------:R-:W-:-:S02]  /*16300*/  IMAD R230, R62, 0x400, R66 ;  /* 0x000004003ee67824 */ /* 0x000fc400078e0242 */
[----:B------:R-:W-:Y:S01]  /*16310*/  @!P2 IMAD.MOV.U32 R239, RZ, RZ, R237 ;  /* 0x000000ffffefa224 */ /* 0x000fe200078e00ed */
[----:B------:R-:W-:Y:S02]  /*16320*/  SHF.R.U32.HI R229, RZ, 0x3, R3 ;  /* 0x00000003ffe57819 */ /* 0x000fe40000011603 */
[C---:B----4-:R-:W-:Y:S01]  /*16330*/  @!P6 LEA R10, P4, R54.reuse, R238, 0x1 ;  /* 0x000000ee360ae211 */ /* 0x050fe200078808ff */
[----:B------:R-:W4:Y:S01]  /*16340*/  @!P0 LDC.64 R4, c[0x0][0x248] ;  /* 0x00009200ff048b82 */ /* 0x000f220000000a00 */
[----:B------:R-:W-:Y:S01]  /*16350*/  @!PT LDS RZ, [RZ] ;  /* 0x00000000fffff984 */ /* 0x000fe20000000800 */
[----:B------:R-:W-:Y:S01]  /*16360*/  @!PT LDS RZ, [RZ] ;  /* 0x00000000fffff984 */ /* 0x000fe20000000800 */
[----:B------:R-:W-:Y:S01]  /*16370*/  @!PT LDS RZ, [RZ] ;  /* 0x00000000fffff984 */ /* 0x000fe20000000800 */
[----:B------:R-:W-:Y:S02]  /*16380*/  @!P2 LDGSTS.E.BYPASS.LTC128B.128 [R236+0x8000], desc[UR6][R238.64] ;  /* 0x08000000eeecafae */ /* 0x000fe4000b901d46 */
[----:B------:R-:W-:Y:S02]  /*16390*/  @!P6 LEA.HI.X R11, R54, R237, R61, 0x1, P4 ;  /* 0x000000ed360be211 */ /* 0x000fe400020f0c3d */
[----:B------:R-:W-:Y:S01]  /*163a0*/  @!P2 LDGSTS.E.BYPASS.LTC128B.128 [R236+0xa000], desc[UR6][R238.64+0x80] ;  /* 0x0a000080eeecafae */ /* 0x000fe2000b901d46 */
[----:B------:R-:W-:-:S03]  /*163b0*/  ISETP.GE.AND P4, PT, R15, R0, PT ;  /* 0x000000000f00720c */ /* 0x000fc60003f86270 */
[----:B------:R-:W-:Y:S04]  /*163c0*/  @!P2 LDGSTS.E.BYPASS.LTC128B.128 [R236+0xc000], desc[UR6][R238.64+0x100] ;  /* 0x0c000100eeecafae */ /* 0x000fe8000b901d46 */
[----:B------:R5:W-:Y:S01]  /*163d0*/  @!P2 LDGSTS.E.BYPASS.LTC128B.128 [R236+0xe000], desc[UR6][R238.64+0x180] ;  /* 0x0e000180eeecafae */ /* 0x000be2000b901d46 */
[----:B-1----:R-:W-:-:S03]  /*163e0*/  @!P1 LEA R8, P2, R6, R238, 0x6 ;  /* 0x000000ee06089211 */ /* 0x002fc600078430ff */
[----:B------:R-:W-:Y:S01]  /*163f0*/  @!P6 LDGSTS.E.BYPASS.LTC128B.128 [R236+0x8800], desc[UR6][R10.64] ;  /* 0x088000000aecefae */ /* 0x000fe2000b901d46 */
[----:B------:R-:W-:-:S03]  /*16400*/  @!P1 LEA.HI.X R9, R6, R237, R7, 0x6, P2 ;  /* 0x000000ed06099211 */ /* 0x000fc600010f3407 */
[----:B------:R-:W-:Y:S01]  /*16410*/  @!P6 LDGSTS.E.BYPASS.LTC128B.128 [R236+0xa800], desc[UR6][R10.64+0x80] ;  /* 0x0a8000800aecefae */ /* 0x000fe2000b901d46 */
[-C--:B------:R-:W-:Y:S01]  /*16420*/  ISETP.GE.AND P2, PT, R27, R0.reuse, PT ;  /* 0x000000001b00720c */ /* 0x080fe20003f46270 */
[----:B----4-:R-:W-:Y:S02]  /*16430*/  @!P0 IMAD R5, R5, 0x60, RZ ;  /* 0x0000006005058824 */ /* 0x010fe400078e02ff */
[----:B------:R-:W-:Y:S04]  /*16440*/  @!P6 LDGSTS.E.BYPASS.LTC128B.128 [R236+0xc800], desc[UR6][R10.64+0x100] ;  /* 0x0c8001000aecefae */ /* 0x000fe8000b901d46 */
[----:B------:R-:W-:Y:S01]  /*16450*/  @!P6 LDGSTS.E.BYPASS.LTC128B.128 [R236+0xe800], desc[UR6][R10.64+0x180] ;  /* 0x0e8001800aecefae */ /* 0x000fe2000b901d46 */
[C---:B------:R-:W-:Y:S01]  /*16460*/  ISETP.GE.AND P6, PT, R140.reuse, R0, PT ;  /* 0x000000008c00720c */ /* 0x040fe20003fc6270 */
[----:B------:R-:W-:Y:S01]  /*16470*/  IMAD.SHL.U32 R140, R140, 0x8, RZ ;  /* 0x000000088c8c7824 */ /* 0x000fe200078e00ff */
[----:B------:R-:W-:Y:S01]  /*16480*/  SHF.R.S32.HI R0, RZ, 0x4, R135 ;  /* 0x00000004ff007819 */ /* 0x000fe20000011487 */
[----:B------:R-:W-:Y:S03]  /*16490*/  @!P1 LDGSTS.E.BYPASS.LTC128B.128 [R236+0x9000], desc[UR6][R8.64] ;  /* 0x0900000008ec9fae */ /* 0x000fe6000b901d46 */
[----:B------:R-:W-:Y:S01]  /*164a0*/  LOP3.LUT R140, R3, 0x8, R140, 0xf8, !PT ;  /* 0x00000008038c7812 */ /* 0x000fe200078ef88c */
[----:B------:R-:W-:Y:S01]  /*164b0*/  @!P1 LDGSTS.E.BYPASS.LTC128B.128 [R236+0xb000], desc[UR6][R8.64+0x80] ;  /* 0x0b00008008ec9fae */ /* 0x000fe2000b901d46 */
[----:B-----5:R-:W-:-:S03]  /*164c0*/  @!P0 IMAD.MOV.U32 R239, RZ, RZ, R237 ;  /* 0x000000ffffef8224 */ /* 0x020fc600078e00ed */
[----:B------:R-:W-:Y:S01]  /*164d0*/  @!P1 LDGSTS.E.BYPASS.LTC128B.128 [R236+0xd000], desc[UR6][R8.64+0x100] ;  /* 0x0d00010008ec9fae */ /* 0x000fe2000b901d46 */
[----:B------:R-:W-:Y:S01]  /*164e0*/  LOP3.LUT R229, R140, R229, RZ, 0x3c, !PT ;  /* 0x000000e58ce57212 */ /* 0x000fe200078e3cff */
[----:B------:R-:W-:Y:S02]  /*164f0*/  @!P0 IMAD.WIDE.U32 R6, R4, 0x60, R238 ;  /* 0x0000006004068825 */ /* 0x000fe400078e00ee */
[----:B------:R1:W-:Y:S02]  /*16500*/  @!P1 LDGSTS.E.BYPASS.LTC128B.128 [R236+0xf000], desc[UR6][R8.64+0x180] ;  /* 0x0f00018008ec9fae */ /* 0x0003e4000b901d46 */
[----:B------:R-:W-:Y:S01]  /*16510*/  @!P0 IMAD.IADD R13, R5, 0x1, R7 ;  /* 0x00000001050d8824 */ /* 0x000fe200078e0207 */
[----:B------:R-:W-:Y:S01]  /*16520*/  LEA.HI R7, R135, R0, RZ, 0x1 ;  /* 0x0000000087077211 */ /* 0x000fe200078f08ff */
[----:B------:R-:W-:Y:S01]  /*16530*/  @!P0 IMAD.MOV.U32 R12, RZ, RZ, R6 ;  /* 0x000000ffff0c8224 */ /* 0x000fe200078e0006 */
[----:B------:R-:W4:Y:S02]  /*16540*/  @!P4 LDC.64 R4, c[0x0][0x250] ;  /* 0x00009400ff04cb82 */ /* 0x000f240000000a00 */
[----:B------:R-:W-:-:S02]  /*16550*/  LOP3.LUT R7, R7, 0xfffffffe, RZ, 0xc0, !PT ;  /* 0xfffffffe07077812 */ /* 0x000fc400078ec0ff */
[----:B------:R-:W-:Y:S04]  /*16560*/  @!P0 LDGSTS.E.BYPASS.LTC128B.128 [R236+0x9800], desc[UR6][R12.64] ;  /* 0x098000000cec8fae */ /* 0x000fe8000b901d46 */
[----:B------:R-:W-:Y:S04]  /*16570*/  @!P0 LDGSTS.E.BYPASS.LTC128B.128 [R236+0xb800], desc[UR6][R12.64+0x80] ;  /* 0x0b8000800cec8fae */ /* 0x000fe8000b901d46 */
[----:B------:R-:W-:Y:S04]  /*16580*/  @!P0 LDGSTS.E.BYPASS.LTC128B.128 [R236+0xd800], desc[UR6][R12.64+0x100] ;  /* 0x0d8001000cec8fae */ /* 0x000fe8000b901d46 */
[----:B------:R-:W-:Y:S01]  /*16590*/  @!P0 LDGSTS.E.BYPASS.LTC128B.128 [R236+0xf800], desc[UR6][R12.64+0x180] ;  /* 0x0f8001800cec8fae */ /* 0x000fe2000b901d46 */
[----:B------:R-:W-:-:S03]  /*165a0*/  LEA R242, P0, R170, UR14, 0x1 ;  /* 0x0000000eaaf27c11 */ /* 0x000fc6000f8008ff */
[----:B------:R-:W0:Y:S01]  /*165b0*/  LDGDEPBAR ;  /* 0x00000000000079af */ /* 0x000e220000000000 */
[----:B-1----:R-:W-:Y:S01]  /*165c0*/  IMAD.IADD R8, R0, 0x1, -R7 ;  /* 0x0000000100087824 */ /* 0x002fe200078e0a07 */
[----:B------:R-:W-:Y:S01]  /*165d0*/  LEA.HI.X R241, R170, UR15, R165, 0x1, P0 ;  /* 0x0000000faaf17c11 */ /* 0x000fe200080f0ca5 */
[----:B------:R-:W1:Y:S01]  /*165e0*/  @!P2 LDC.64 R6, c[0x0][0x250] ;  /* 0x00009400ff06ab82 */ /* 0x000e620000000a00 */
[C---:B------:R-:W-:Y:S01]  /*165f0*/  @!P5 LEA R10, P1, R167.reuse, R242, 0x1 ;  /* 0x000000f2a70ad211 */ /* 0x040fe200078208ff */
[C---:B------:R-:W-:Y:S01]  /*16600*/  IMAD.SHL.U32 R3, R8.reuse, 0x8, RZ ;  /* 0x0000000808037824 */ /* 0x040fe200078e00ff */
[----:B------:R-:W-:Y:S01]  /*16610*/  SHF.R.U32.HI R0, RZ, 0x3, R134 ;  /* 0x00000003ff007819 */ /* 0x000fe20000011686 */
[----:B------:R-:W-:Y:S01]  /*16620*/  @!P6 IMAD.MOV.U32 R243, RZ, RZ, R241 ;  /* 0x000000fffff3e224 */ /* 0x000fe200078e00f1 */
[----:B------:R-:W-:Y:S01]  /*16630*/  @!P5 LEA.HI.X R11, R167, R241, R168, 0x1, P1 ;  /* 0x000000f1a70bd211 */ /* 0x000fe200008f0ca8 */
[----:B------:R-:W-:Y:S01]  /*16640*/  IMAD R229, R8, 0x200, R229 ;  /* 0x0000020008e57824 */ /* 0x000fe200078e02e5 */
[----:B------:R-:W-:-:S02]  /*16650*/  LOP3.LUT R3, R134, 0x8, R3, 0xf8, !PT ;  /* 0x0000000886037812 */ /* 0x000fc400078ef803 */
[C---:B----4-:R-:W-:Y:S02]  /*16660*/  @!P4 LEA R8, P0, R4.reuse, R242, 0x6 ;  /* 0x000000f20408c211 */ /* 0x050fe400078030ff */
[----:B------:R-:W-:Y:S02]  /*16670*/  LOP3.LUT R3, R3, R0, RZ, 0x3c, !PT ;  /* 0x0000000003037212 */ /* 0x000fe400078e3cff */
[----:B------:R-:W-:Y:S02]  /*16680*/  @!P4 LEA.HI.X R9, R4, R241, R5, 0x6, P0 ;  /* 0x000000f10409c211 */ /* 0x000fe400000f3405 */
[----:B------:R-:W-:Y:S01]  /*16690*/  LEA R229, R229, UR4, 0x1 ;  /* 0x00000004e5e57c11 */ /* 0x000fe2000f8e08ff */
[----:B------:R-:W-:-:S04]  /*166a0*/  IMAD.IADD R230, R3, 0x1, R230 ;  /* 0x0000000103e67824 */ /* 0x000fc800078e02e6 */
[----:B------:R-:W-:Y:S01]  /*166b0*/  VIADD R0, R229, 0x8000 ;  /* 0x00008000e5007836 */ /* 0x000fe20000000000 */
[----:B------:R-:W-:-:S04]  /*166c0*/  DEPBAR.LE SB0, 0x0 ;  /* 0x000080000000791a */ /* 0x000fc80000000000 */
[----:B------:R-:W-:Y:S01]  /*166d0*/  BAR.SYNC.DEFER_BLOCKING 0x0 ;  /* 0x0000000000007b1d */ /* 0x000fe20000010000 */
[----:B-1----:R-:W-:Y:S01]  /*166e0*/  @!P2 IMAD R7, R7, 0x60, RZ ;  /* 0x000000600707a824 */ /* 0x002fe200078e02ff */
[----:B------:R-:W-:Y:S01]  /*166f0*/  LEA R230, R230, UR4, 0x1 ;  /* 0x00000004e6e67c11 */ /* 0x000fe2000f8e08ff */
[----:B------:R-:W-:-:S04]  /*16700*/  VIADD R227, R229, 0x8020 ;  /* 0x00008020e5e37836 */ /* 0x000fc80000000000 */
[--C-:B------:R-:W-:Y:S02]  /*16710*/  IMAD R228, R55, 0x2, R230.reuse ;  /* 0x0000000237e47824 */ /* 0x100fe400078e02e6 */
[C---:B------:R-:W-:Y:S02]  /*16720*/  IMAD R226, R53.reuse, 0x2, R230 ;  /* 0x0000000235e27824 */ /* 0x040fe400078e02e6 */
[----:B------:R-:W-:Y:S01]  /*16730*/  IMAD R225, R53, 0x2, R228 ;  /* 0x0000000235e17824 */ /* 0x000fe200078e02e4 */
        /* <DEDUP_REMOVED lines=19> */
[----:B------:R-:W-:Y:S01]  /*16870*/  @!P5 LDGSTS.E.BYPASS.LTC128B.128 [R236+0x12800], desc[UR6][R10.64+0x80] ;  /* 0x128000800aecdfae */ /* 0x000fe2000b901d46 */
[----:B-1----:R-:W-:-:S03]  /*16880*/  @!P2 IMAD.MOV.U32 R243, RZ, RZ, R241 ;  /* 0x000000fffff3a224 */ /* 0x002fc600078e00f1 */
[----:B------:R-:W-:Y:S01]  /*16890*/  @!P5 LDGSTS.E.BYPASS.LTC128B.128 [R236+0x14800], desc[UR6][R10.64+0x100] ;  /* 0x148001000aecdfae */ /* 0x000fe2000b901d46 */
[----:B------:R-:W-:-:S03]  /*168a0*/  @!P2 IMAD.WIDE.U32 R4, R6, 0x60, R242 ;  /* 0x000000600604a825 */ /* 0x000fc600078e00f2 */
[----:B------:R-:W-:Y:S01]  /*168b0*/  @!P5 LDGSTS.E.BYPASS.LTC128B.128 [R236+0x16800], desc[UR6][R10.64+0x180] ;  /* 0x168001800aecdfae */ /* 0x000fe2000b901d46 */
[----:B------:R-:W-:-:S03]  /*168c0*/  @!P2 IMAD.IADD R13, R7, 0x1, R5 ;  /* 0x00000001070da824 */ /* 0x000fc600078e0205 */
[----:B------:R-:W-:Y:S01]  /*168d0*/  @P4 STS.128 [R236+0x11000], RZ ;  /* 0x011000ffec004388 */ /* 0x000fe20000000c00 */
[----:B------:R-:W-:-:S03]  /*168e0*/  @!P2 IMAD.MOV.U32 R12, RZ, RZ, R4 ;  /* 0x000000ffff0ca224 */ /* 0x000fc600078e0004 */
        /* <DEDUP_REMOVED lines=22> */
[----:B------:R-:W-:Y:S04]  /*16a50*/  LDSM.16.M88.4 R24, [R230] ;  /* 0x00000000e618783b */ /* 0x000fe80000000200 */
[----:B------:R-:W1:Y:S04]  /*16a60*/  LDSM.16.M88.4 R4, [R229+0x8000] ;  /* 0x00800000e504783b */ /* 0x000e680000000200 */
[----:B------:R-:W5:Y:S02]  /*16a70*/  LDSM.16.M88.4 R76, [R229+0x8800] ;  /* 0x00880000e54c783b */ /* 0x000f640000000200 */
[----:B------:R-:W-:-:S02]  /*16a80*/  @P1 VIADD R227, R0, 0xffffffe0 ;  /* 0xffffffe000e31836 */ /* 0x000fc40000000000 */
[----:B--23--:R-:W2:Y:S01]  /*16a90*/  LDSM.16.M88.4 R32, [R229+0x9000] ;  /* 0x00900000e520783b */ /* 0x00cea20000000200 */
[----:B------:R-:W-:Y:S02]  /*16aa0*/  IMAD.MOV.U32 R0, RZ, RZ, 0x40 ;  /* 0x00000040ff007424 */ /* 0x000fe400078e00ff */
[C---:B------:R-:W-:Y:S01]  /*16ab0*/  VIADD R219, R227.reuse, 0x800 ;  /* 0x00000800e3db7836 */ /* 0x040fe20000000000 */
[----:B------:R-:W-:Y:S01]  /*16ac0*/  LDSM.16.M88.4 R48, [R228] ;  /* 0x00000000e430783b */ /* 0x000fe20000000200 */
[C---:B------:R-:W-:Y:S01]  /*16ad0*/  VIADD R218, R227.reuse, 0x1000 ;  /* 0x00001000e3da7836 */ /* 0x040fe20000000000 */
[----:B------:R-:W-:Y:S01]  /*16ae0*/  SEL R0, R0, 0xffffffc0, !P2 ;  /* 0xffffffc000007807 */ /* 0x000fe20005000000 */
[C---:B------:R-:W-:Y:S01]  /*16af0*/  VIADD R217, R227.reuse, 0x1800 ;  /* 0x00001800e3d97836 */ /* 0x040fe20000000000 */
[----:B------:R-:W3:Y:S01]  /*16b00*/  LDSM.16.M88.4 R68, [R227] ;  /* 0x00000000e344783b */ /* 0x000ee20000000200 */
[----:B------:R-:W-:Y:S02]  /*16b10*/  VIADD R215, R227, 0x2000 ;  /* 0x00002000e3d77836 */ /* 0x000fe40000000000 */
[----:B------:R-:W-:Y:S01]  /*16b20*/  IMAD.IADD R223, R229, 0x1, R0 ;  /* 0x00000001e5df7824 */ /* 0x000fe200078e0200 */
[----:B------:R-:W3:Y:S01]  /*16b30*/  LDSM.16.M88.4 R72, [R229+0x9800] ;  /* 0x00980000e548783b */ /* 0x000ee20000000200 */
[----:B------:R-:W-:-:S02]  /*16b40*/  IMAD.IADD R216, R0, 0x1, R227 ;  /* 0x0000000100d87824 */ /* 0x000fc400078e02e3 */
[----:B------:R-:W3:Y:S01]  /*16b50*/  LDC R0, c[0x0][0x394] ;  /* 0x0000e500ff007b82 */ /* 0x000ee20000000800 */
[----:B------:R-:W3:Y:S01]  /*16b60*/  LDSM.16.M88.4 R56, [R227+0x800] ;  /* 0x00080000e338783b */ /* 0x000ee20000000200 */
[C---:B------:R-:W-:Y:S02]  /*16b70*/  VIADD R214, R227.reuse, 0x2800 ;  /* 0x00002800e3d67836 */ /* 0x040fe40000000000 */
[C---:B------:R-:W-:Y:S01]  /*16b80*/  VIADD R213, R227.reuse, 0x3000 ;  /* 0x00003000e3d57836 */ /* 0x040fe20000000000 */
[----:B------:R-:W3:Y:S01]  /*16b90*/  LDSM.16.M88.4 R44, [R227+0x1000] ;  /* 0x00100000e32c783b */ /* 0x000ee20000000200 */
[C---:B------:R-:W-:Y:S02]  /*16ba0*/  VIADD R212, R227.reuse, 0x3800 ;  /* 0x00003800e3d47836 */ /* 0x040fe40000000000 */
[C---:B------:R-:W-:Y:S01]  /*16bb0*/  VIADD R211, R227.reuse, 0x4000 ;  /* 0x00004000e3d37836 */ /* 0x040fe20000000000 */
[----:B------:R-:W-:Y:S01]  /*16bc0*/  LDSM.16.M88.4 R20, [R226] ;  /* 0x00000000e214783b */ /* 0x000fe20000000200 */
[----:B------:R-:W-:-:S02]  /*16bd0*/  VIADD R210, R227, 0x4800 ;  /* 0x00004800e3d27836 */ /* 0x000fc40000000000 */
[C---:B------:R-:W-:Y:S01]  /*16be0*/  VIADD R209, R227.reuse, 0x5000 ;  /* 0x00005000e3d17836 */ /* 0x040fe20000000000 */
[----:B------:R-:W3:Y:S01]  /*16bf0*/  LDSM.16.M88.4 R16, [R223+0x8000] ;  /* 0x00800000df10783b */ /* 0x000ee20000000200 */
[C---:B------:R-:W-:Y:S02]  /*16c00*/  VIADD R208, R227.reuse, 0x5800 ;  /* 0x00005800e3d07836 */ /* 0x040fe40000000000 */
[C---:B------:R-:W-:Y:S01]  /*16c10*/  VIADD R207, R227.reuse, 0x6000 ;  /* 0x00006000e3cf7836 */ /* 0x040fe20000000000 */
[C---:B-1----:R-:W-:Y:S01]  /*16c20*/  HMMA.16816.F32 R8, R24.reuse, R4, RZ ;  /* 0x000000041808723c */ /* 0x042fe200000018ff */
[----:B------:R-:W1:Y:S01]  /*16c30*/  LDSM.16.M88.4 R40, [R227+0x1800] ;  /* 0x00180000e328783b */ /* 0x000e620000000200 */
[C---:B------:R-:W-:Y:S02]  /*16c40*/  VIADD R206, R227.reuse, 0x6800 ;  /* 0x00006800e3ce7836 */ /* 0x040fe40000000000 */
[C---:B------:R-:W-:Y:S01]  /*16c50*/  VIADD R205, R227.reuse, 0x7000 ;  /* 0x00007000e3cd7836 */ /* 0x040fe20000000000 */
[----:B----4-:R-:W4:Y:S01]  /*16c60*/  LDSM.16.M88.4 R12, [R223+0x8800] ;  /* 0x00880000df0c783b */ /* 0x010f220000000200 */
[----:B------:R-:W-:Y:S01]  /*16c70*/  HMMA.16816.F32 R4, R24, R6, RZ ;  /* 0x000000061804723c */ /* 0x000fe200000018ff */
[----:B------:R-:W-:-:S02]  /*16c80*/  VIADD R204, R227, 0x7800 ;  /* 0x00007800e3cc7836 */ /* 0x000fc40000000000 */
[----:B------:R-:W4:Y:S03]  /*16c90*/  LDSM.16.M88.4 R88, [R223+0x9000] ;  /* 0x00900000df58783b */ /* 0x000f260000000200 */
[C---:B-----5:R-:W-:Y:S01]  /*16ca0*/  HMMA.16816.F32 R80, R24.reuse, R76, RZ ;  /* 0x0000004c1850723c */ /* 0x060fe200000018ff */
[----:B------:R-:W-:Y:S04]  /*16cb0*/  LDSM.16.M88.4 R84, [R223+0x9800] ;  /* 0x00980000df54783b */ /* 0x000fe80000000200 */
[----:B------:R-:W0:Y:S01]  /*16cc0*/  LDGDEPBAR ;  /* 0x00000000000079af */ /* 0x000e220000000000 */
[C---:B------:R-:W-:Y:S06]  /*16cd0*/  HMMA.16816.F32 R76, R24.reuse, R78, RZ ;  /* 0x0000004e184c723c */ /* 0x040fec00000018ff */
[C---:B--2---:R-:W-:Y:S06]  /*16ce0*/  HMMA.16816.F32 R36, R24.reuse, R32, RZ ;  /* 0x000000201824723c */ /* 0x044fec00000018ff */
[----:B------:R-:W-:Y:S06]  /*16cf0*/  HMMA.16816.F32 R32, R24, R34, RZ ;  /* 0x000000221820723c */ /* 0x000fec00000018ff */
[C---:B---3--:R-:W-:Y:S06]  /*16d00*/  HMMA.16816.F32 R8, R48.reuse, R68, R8 ;  /* 0x000000443008723c */ /* 0x048fec0000001808 */
[----:B------:R-:W-:Y:S01]  /*16d10*/  HMMA.16816.F32 R4, R48, R70, R4 ;  /* 0x000000463004723c */ /* 0x000fe20000001804 */
[----:B------:R-:W-:Y:S05]  /*16d20*/  LDSM.16.M88.4 R68, [R216] ;  /* 0x00000000d844783b */ /* 0x000fea0000000200 */
[C---:B------:R-:W-:Y:S06]  /*16d30*/  HMMA.16816.F32 R28, R24.reuse, R72, RZ ;  /* 0x00000048181c723c */ /* 0x040fec00000018ff */
[----:B------:R-:W-:Y:S01]  /*16d40*/  HMMA.16816.F32 R24, R24, R74, RZ ;  /* 0x0000004a1818723c */ /* 0x000fe200000018ff */
[----:B------:R-:W2:Y:S05]  /*16d50*/  LDSM.16.M88.4 R72, [R225] ;  /* 0x00000000e148783b */ /* 0x000eaa0000000200 */
[C---:B------:R-:W-:Y:S06]  /*16d60*/  HMMA.16816.F32 R80, R48.reuse, R56, R80 ;  /* 0x000000383050723c */ /* 0x040fec0000001850 */
[C---:B------:R-:W-:Y:S01]  /*16d70*/  HMMA.16816.F32 R76, R48.reuse, R58, R76 ;  /* 0x0000003a304c723c */ /* 0x040fe2000000184c */
[----:B------:R-:W3:Y:S05]  /*16d80*/  LDSM.16.M88.4 R56, [R216+0x800] ;  /* 0x00080000d838783b */ /* 0x000eea0000000200 */
[C---:B------:R-:W-:Y:S06]  /*16d90*/  HMMA.16816.F32 R36, R48.reuse, R44, R36 ;  /* 0x0000002c3024723c */ /* 0x040fec0000001824 */
[----:B------:R-:W-:Y:S01]  /*16da0*/  HMMA.16816.F32 R32, R48, R46, R32 ;  /* 0x0000002e3020723c */ /* 0x000fe20000001820 */
[----:B------:R-:W-:Y:S05]  /*16db0*/  LDSM.16.M88.4 R44, [R230+0x2000] ;  /* 0x00200000e62c783b */ /* 0x000fea0000000200 */
[C---:B------:R-:W-:Y:S06]  /*16dc0*/  HMMA.16816.F32 R8, R20.reuse, R16, R8 ;  /* 0x000000101408723c */ /* 0x040fec0000001808 */
[----:B------:R-:W-:Y:S01]  /*16dd0*/  HMMA.16816.F32 R4, R20, R18, R4 ;  /* 0x000000121404723c */ /* 0x000fe20000001804 */
[----:B------:R-:W5:Y:S05]  /*16de0*/  LDSM.16.M88.4 R16, [R216+0x1000] ;  /* 0x00100000d810783b */ /* 0x000f6a0000000200 */
[C---:B-1----:R-:W-:Y:S06]  /*16df0*/  HMMA.16816.F32 R28, R48.reuse, R40, R28 ;  /* 0x00000028301c723c */ /* 0x042fec000000181c */
[----:B------:R-:W-:Y:S01]  /*16e00*/  HMMA.16816.F32 R24, R48, R42, R24 ;  /* 0x0000002a3018723c */ /* 0x000fe20000001818 */
[----:B------:R-:W1:Y:S04]  /*16e10*/  LDSM.16.M88.4 R40, [R229+0xa000] ;  /* 0x00a00000e528783b */ /* 0x000e680000000200 */
[----:B------:R-:W1:Y:S01]  /*16e20*/  LDSM.16.M88.4 R48, [R216+0x1800] ;  /* 0x00180000d830783b */ /* 0x000e620000000200 */
[C---:B----4-:R-:W-:Y:S06]  /*16e30*/  HMMA.16816.F32 R80, R20.reuse, R12, R80 ;  /* 0x0000000c1450723c */ /* 0x050fec0000001850 */
[C---:B------:R-:W-:Y:S01]  /*16e40*/  HMMA.16816.F32 R76, R20.reuse, R14, R76 ;  /* 0x0000000e144c723c */ /* 0x040fe2000000184c */
[----:B------:R-:W4:Y:S05]  /*16e50*/  LDSM.16.M88.4 R12, [R229+0xa800] ;  /* 0x00a80000e50c783b */ /* 0x000f2a0000000200 */
[C---:B------:R-:W-:Y:S06]  /*16e60*/  HMMA.16816.F32 R36, R20.reuse, R88, R36 ;  /* 0x000000581424723c */ /* 0x040fec0000001824 */
[----:B------:R-:W-:Y:S01]  /*16e70*/  HMMA.16816.F32 R32, R20, R90, R32 ;  /* 0x0000005a1420723c */ /* 0x000fe20000001820 */
[----:B------:R-:W-:Y:S05]  /*16e80*/  LDSM.16.M88.4 R88, [R229+0xb800] ;  /* 0x00b80000e558783b */ /* 0x000fea0000000200 */
[C---:B--2---:R-:W-:Y:S06]  /*16e90*/  HMMA.16816.F32 R8, R72.reuse, R68, R8 ;  /* 0x000000444808723c */ /* 0x044fec0000001808 */
[----:B------:R-:W-:Y:S01]  /*16ea0*/  HMMA.16816.F32 R4, R72, R70, R4 ;  /* 0x000000464804723c */ /* 0x000fe20000001804 */
[----:B------:R-:W-:Y:S05]  /*16eb0*/  LDSM.16.M88.4 R68, [R227+0x2000] ;  /* 0x00200000e344783b */ /* 0x000fea0000000200 */
[C---:B------:R-:W-:Y:S06]  /*16ec0*/  HMMA.16816.F32 R28, R20.reuse, R84, R28 ;  /* 0x00000054141c723c */ /* 0x040fec000000181c */
[----:B------:R-:W-:Y:S01]  /*16ed0*/  HMMA.16816.F32 R24, R20, R86, R24 ;  /* 0x000000561418723c */ /* 0x000fe20000001818 */
[----:B------:R-:W2:Y:S05]  /*16ee0*/  LDSM.16.M88.4 R20, [R229+0xb000] ;  /* 0x00b00000e514783b */ /* 0x000eaa0000000200 */
[C---:B---3--:R-:W-:Y:S01]  /*16ef0*/  HMMA.16816.F32 R84, R72.reuse, R56, R80 ;  /* 0x000000384854723c */ /* 0x048fe20000001850 */
[----:B------:R-:W3:Y:S05]  /*16f00*/  LDSM.16.M88.4 R80, [R228+0x2000] ;  /* 0x00200000e450783b */ /* 0x000eea0000000200 */
[C---:B------:R-:W-:Y:S01]  /*16f10*/  HMMA.16816.F32 R76, R72.reuse, R58, R76 ;  /* 0x0000003a484c723c */ /* 0x040fe2000000184c */
[----:B------:R-:W3:Y:S05]  /*16f20*/  LDSM.16.M88.4 R56, [R227+0x2800] ;  /* 0x00280000e338783b */ /* 0x000eea0000000200 */
[C---:B-----5:R-:W-:Y:S06]  /*16f30*/  HMMA.16816.F32 R36, R72.reuse, R16, R36 ;  /* 0x000000104824723c */ /* 0x060fec0000001824 */
[----:B------:R-:W-:Y:S01]  /*16f40*/  HMMA.16816.F32 R32, R72, R18, R32 ;  /* 0x000000124820723c */ /* 0x000fe20000001820 */
[----:B------:R-:W5:Y:S05]  /*16f50*/  LDSM.16.M88.4 R16, [R227+0x3000] ;  /* 0x00300000e310783b */ /* 0x000f6a0000000200 */
[C---:B-1----:R-:W-:Y:S06]  /*16f60*/  HMMA.16816.F32 R8, R44.reuse, R40, R8 ;  /* 0x000000282c08723c */ /* 0x042fec0000001808 */
[----:B------:R-:W-:Y:S01]  /*16f70*/  HMMA.16816.F32 R4, R44, R42, R4 ;  /* 0x0000002a2c04723c */ /* 0x000fe20000001804 */
[----:B------:R-:W-:Y:S05]  /*16f80*/  LDSM.16.M88.4 R40, [R223+0xa000] ;  /* 0x00a00000df28783b */ /* 0x000fea0000000200 */
        /* <DEDUP_REMOVED lines=8> */
[----:B------:R-:W-:Y:S01]  /*17010*/  HMMA.16816.F32 R32, R44, R22, R32 ;  /* 0x000000162c20723c */ /* 0x000fe20000001820 */
[----:B------:R-:W2:Y:S05]  /*17020*/  LDSM.16.M88.4 R20, [R223+0xb000] ;  /* 0x00b00000df14783b */ /* 0x000eaa0000000200 */
[C---:B---3--:R-:W-:Y:S06]  /*17030*/  HMMA.16816.F32 R8, R80.reuse, R68, R8 ;  /* 0x000000445008723c */ /* 0x048fec0000001808 */
[----:B------:R-:W-:Y:S01]  /*17040*/  HMMA.16816.F32 R4, R80, R70, R4 ;  /* 0x000000465004723c */ /* 0x000fe20000001804 */
[----:B------:R-:W-:Y:S05]  /*17050*/  LDSM.16.M88.4 R68, [R225+0x2000] ;  /* 0x00200000e144783b */ /* 0x000fea0000000200 */
[C---:B------:R-:W-:Y:S06]  /*17060*/  HMMA.16816.F32 R28, R44.reuse, R88, R28 ;  /* 0x000000582c1c723c */ /* 0x040fec000000181c */
[----:B------:R-:W-:Y:S01]  /*17070*/  HMMA.16816.F32 R24, R44, R90, R24 ;  /* 0x0000005a2c18723c */ /* 0x000fe20000001818 */
[----:B------:R-:W3:Y:S04]  /*17080*/  LDSM.16.M88.4 R44, [R216+0x2000] ;  /* 0x00200000d82c783b */ /* 0x000ee80000000200 */
[----:B------:R-:W3:Y:S01]  /*17090*/  LDSM.16.M88.4 R88, [R223+0xb800] ;  /* 0x00b80000df58783b */ /* 0x000ee20000000200 */
[C---:B------:R-:W-:Y:S06]  /*170a0*/  HMMA.16816.F32 R84, R80.reuse, R56, R84 ;  /* 0x000000385054723c */ /* 0x040fec0000001854 */
        /* <DEDUP_REMOVED lines=88> */
[----:B------:R-:W-:Y:S04]  /*17630*/  LDSM.16.M88.4 R72, [R226+0x6000] ;  /* 0x00600000e248783b */ /* 0x000fe80000000200 */
[----:B------:R-:W-:Y:S01]  /*17640*/  LDSM.16.M88.4 R80, [R223+0xf800] ;  /* 0x00f80000df50783b */ /* 0x000fe20000000200 */
[C---:B----4-:R-:W-:Y:S06]  /*17650*/  HMMA.16816.F32 R84, R48.reuse, R12, R84 ;  /* 0x0000000c3054723c */ /* 0x050fec0000001854 */
[C---:B------:R-:W-:Y:S01]  /*17660*/  HMMA.16816.F32 R76, R48.reuse, R14, R76 ;  /* 0x0000000e304c723c */ /* 0x040fe2000000184c */
[----:B------:R-:W1:Y:S05]  /*17670*/  LDSM.16.M88.4 R12, [R223+0xe000] ;  /* 0x00e00000df0c783b */ /* 0x000e6a0000000200 */
[C---:B--2---:R-:W-:Y:S06]  /*17680*/  HMMA.16816.F32 R36, R48.reuse, R20, R36 ;  /* 0x000000143024723c */ /* 0x044fec0000001824 */
[----:B------:R-:W-:Y:S01]  /*17690*/  HMMA.16816.F32 R32, R48, R22, R32 ;  /* 0x000000163020723c */ /* 0x000fe20000001820 */
[----:B------:R-:W-:Y:S05]  /*176a0*/  LDSM.16.M88.4 R20, [R223+0xf000] ;  /* 0x00f00000df14783b */ /* 0x000fea0000000200 */
[C---:B---3--:R-:W-:Y:S06]  /*176b0*/  HMMA.16816.F32 R8, R68.reuse, R44, R8 ;  /* 0x0000002c4408723c */ /* 0x048fec0000001808 */
[----:B------:R-:W-:Y:S01]  /*176c0*/  HMMA.16816.F32 R4, R68, R46, R4 ;  /* 0x0000002e4404723c */ /* 0x000fe20000001804 */
[----:B------:R-:W2:Y:S05]  /*176d0*/  LDSM.16.M88.4 R44, [R223+0xe800] ;  /* 0x00e80000df2c783b */ /* 0x000eaa0000000200 */
[----:B------:R-:W-:Y:S06]  /*176e0*/  HMMA.16816.F32 R28, R48, R88, R28 ;  /* 0x00000058301c723c */ /* 0x000fec000000181c */
[----:B------:R-:W-:Y:S06]  /*176f0*/  HMMA.16816.F32 R84, R68, R56, R84 ;  /* 0x000000384454723c */ /* 0x000fec0000001854 */
[----:B------:R-:W-:Y:S01]  /*17700*/  HMMA.16816.F32 R24, R48, R90, R24 ;  /* 0x0000005a3018723c */ /* 0x000fe20000001818 */
[----:B------:R-:W-:Y:S05]  /*17710*/  LDSM.16.M88.4 R48, [R225+0x6000] ;  /* 0x00600000e130783b */ /* 0x000fea0000000200 */
[C---:B-----5:R-:W-:Y:S06]  /*17720*/  HMMA.16816.F32 R36, R68.reuse, R16, R36 ;  /* 0x000000104424723c */ /* 0x060fec0000001824 */
[----:B------:R-:W-:Y:S01]  /*17730*/  HMMA.16816.F32 R32, R68, R18, R32 ;  /* 0x000000124420723c */ /* 0x000fe20000001820 */
[----:B------:R-:W3:Y:S05]  /*17740*/  LDSM.16.M88.4 R16, [R216+0x6800] ;  /* 0x00680000d810783b */ /* 0x000eea0000000200 */
[----:B-1----:R-:W-:Y:S06]  /*17750*/  HMMA.16816.F32 R8, R72, R12, R8 ;  /* 0x0000000c4808723c */ /* 0x002fec0000001808 */
[----:B------:R-:W-:Y:S01]  /*17760*/  HMMA.16816.F32 R76, R68, R58, R76 ;  /* 0x0000003a444c723c */ /* 0x000fe2000000184c */
[----:B------:R-:W1:Y:S05]  /*17770*/  LDSM.16.M88.4 R56, [R216+0x6000] ;  /* 0x00600000d838783b */ /* 0x000e6a0000000200 */
[----:B------:R-:W-:Y:S01]  /*17780*/  HMMA.16816.F32 R12, R72, R14, R4 ;  /* 0x0000000e480c723c */ /* 0x000fe20000001804 */
[----:B------:R-:W4:Y:S05]  /*17790*/  LDSM.16.M88.4 R4, [R216+0x7000] ;  /* 0x00700000d804783b */ /* 0x000f2a0000000200 */
[----:B------:R-:W-:Y:S06]  /*177a0*/  HMMA.16816.F32 R28, R68, R40, R28 ;  /* 0x00000028441c723c */ /* 0x000fec000000181c */
[----:B--2---:R-:W-:Y:S01]  /*177b0*/  HMMA.16816.F32 R84, R72, R44, R84 ;  /* 0x0000002c4854723c */ /* 0x004fe20000001854 */
[----:B------:R-:W-:-:S04]  /*177c0*/  SHF.R.S32.HI R41, RZ, 0x1f, R60 ;  /* 0x0000001fff297819 */ /* 0x000fc8000001143c */
[----:B------:R-:W-:Y:S01]  /*177d0*/  LEA.HI R41, R41, R60, RZ, 0x5 ;  /* 0x0000003c29297211 */ /* 0x000fe200078f28ff */
[----:B------:R-:W-:Y:S03]  /*177e0*/  HMMA.16816.F32 R24, R68, R42, R24 ;  /* 0x0000002a4418723c */ /* 0x000fe60000001818 */
[----:B------:R-:W-:-:S03]  /*177f0*/  LOP3.LUT R41, R41, 0xffffffe0, RZ, 0xc0, !PT ;  /* 0xffffffe029297812 */ /* 0x000fc600078ec0ff */
[----:B------:R-:W-:Y:S02]  /*17800*/  HMMA.16816.F32 R36, R72, R20, R36 ;  /* 0x000000144824723c */ /* 0x000fe40000001824 */
[----:B------:R-:W-:-:S04]  /*17810*/  IMAD.IADD R40, R60, 0x1, -R41 ;  /* 0x000000013c287824 */ /* 0x000fc800078e0a29 */
[----:B------:R-:W-:Y:S01]  /*17820*/  HMMA.16816.F32 R32, R72, R22, R32 ;  /* 0x000000164820723c */ /* 0x000fe20000001820 */
[----:B------:R-:W2:Y:S01]  /*17830*/  LDSM.16.M88.4 R20, [R216+0x7800] ;  /* 0x00780000d814783b */ /* 0x000ea20000000200 */
[----:B------:R-:W-:Y:S01]  /*17840*/  SHF.R.S32.HI R41, RZ, 0x1f, R40 ;  /* 0x0000001fff297819 */ /* 0x000fe20000011428 */
[----:B------:R-:W-:-:S04]  /*17850*/  DEPBAR.LE SB0, 0x0 ;  /* 0x000080000000791a */ /* 0x000fc80000000000 */
[----:B------:R-:W-:Y:S01]  /*17860*/  HMMA.16816.F32 R76, R72, R46, R76 ;  /* 0x0000002e484c723c */ /* 0x000fe2000000184c */
[----:B------:R-:W-:Y:S01]  /*17870*/  LEA.HI R41, R41, R40, RZ, 0x2 ;  /* 0x0000002829297211 */ /* 0x000fe200078f10ff */
[----:B------:R-:W-:-:S03]  /*17880*/  IMAD.IADD R40, R2, 0x1, R201 ;  /* 0x0000000102287824 */ /* 0x000fc600078e02c9 */
[----:B------:R-:W-:Y:S01]  /*17890*/  SHF.R.S32.HI R41, RZ, 0x2, R41 ;  /* 0x00000002ff297819 */ /* 0x000fe20000011429 */
[----:B---3--:R-:W-:Y:S06]  /*178a0*/  HMMA.16816.F32 R84, R48, R16, R84 ;  /* 0x000000103054723c */ /* 0x008fec0000001854 */
[----:B------:R-:W-:Y:S01]  /*178b0*/  HMMA.16816.F32 R24, R72, R82, R24 ;  /* 0x000000524818723c */ /* 0x000fe20000001818 */
[----:B------:R-:W-:Y:S02]  /*178c0*/  IMAD R16, R62, 0x10, R63 ;  /* 0x000000103e107824 */ /* 0x000fe400078e023f */
[----:B------:R-:W-:-:S02]  /*178d0*/  VIADD R17, R40, 0x1 ;  /* 0x0000000128117836 */ /* 0x000fc40000000000 */
[----:B------:R-:W-:Y:S01]  /*178e0*/  IMAD.IADD R16, R41, 0x1, R16 ;  /* 0x0000000129107824 */ /* 0x000fe200078e0210 */
[----:B-1----:R-:W-:Y:S03]  /*178f0*/  HMMA.16816.F32 R8, R48, R56, R8 ;  /* 0x000000383008723c */ /* 0x002fe60000001808 */
[----:B------:R-:W-:-:S03]  /*17900*/  VIADD R246, R16, 0x8 ;  /* 0x0000000810f67836 */ /* 0x000fc60000000000 */
[----:B----4-:R-:W-:Y:S06]  /*17910*/  HMMA.16816.F32 R36, R48, R4, R36 ;  /* 0x000000043024723c */ /* 0x010fec0000001824 */
[----:B------:R-:W-:Y:S01]  /*17920*/  HMMA.16816.F32 R28, R72, R80, R28 ;  /* 0x00000050481c723c */ /* 0x000fe2000000181c */
[----:B------:R-:W-:-:S04]  /*17930*/  IADD3 R5, R65, 0x1, -R232 ;  /* 0x0000000141057810 */ /* 0x000fc80007ffe8e8 */
[----:B------:R-:W-:Y:S01]  /*17940*/  IADD3 R4, R246, UR5, R5 ;  /* 0x00000005f6047c10 */ /* 0x000fe2000fffe005 */
[----:B------:R-:W-:Y:S01]  /*17950*/  VIADD R244, R5, UR5 ;  /* 0x0000000505f47c36 */ /* 0x000fe20008000000 */
[C---:B------:R-:W-:Y:S02]  /*17960*/  HMMA.16816.F32 R12, R48.reuse, R58, R12 ;  /* 0x0000003a300c723c */ /* 0x040fe4000000180c */
[----:B------:R-:W-:Y:S02]  /*17970*/  VIMNMX R245, R4, R65, PT ;  /* 0x0000004104f57248 */ /* 0x000fe40003fe0100 */
[----:B------:R-:W-:Y:S02]  /*17980*/  VIADDMNMX R244, R244, R16, R65, PT ;  /* 0x00000010f4f47246 */ /* 0x000fe40003800141 */
[----:B------:R-:W-:Y:S01]  /*17990*/  HMMA.16816.F32 R76, R48, R18, R76 ;  /* 0x00000012304c723c */ /* 0x000fe2000000184c */
[----:B------:R-:W-:Y:S01]  /*179a0*/  BAR.SYNC.DEFER_BLOCKING 0x0 ;  /* 0x0000000000007b1d */ /* 0x000fe20000010000 */
[----:B------:R-:W-:-:S02]  /*179b0*/  ISETP.GE.AND P6, PT, R17, R244, PT ;  /* 0x000000f41100720c */ /* 0x000fc40003fc6270 */
[-C--:B------:R-:W-:Y:S02]  /*179c0*/  ISETP.GE.AND P1, PT, R17, R245.reuse, PT ;  /* 0x000000f51100720c */ /* 0x080fe40003f26270 */
[C---:B------:R-:W-:Y:S01]  /*179d0*/  ISETP.GE.AND P2, PT, R40.reuse, R244, PT ;  /* 0x000000f42800720c */ /* 0x040fe20003f46270 */
[C---:B--2---:R-:W-:Y:S01]  /*179e0*/  HMMA.16816.F32 R24, R48.reuse, R22, R24 ;  /* 0x000000163018723c */ /* 0x044fe20000001818 */
[----:B------:R-:W-:Y:S02]  /*179f0*/  IADD3 R19, R65, -R0, -R232 ;  /* 0x8000000041137210 */ /* 0x000fe40007ffe8e8 */
[C---:B------:R-:W-:Y:S02]  /*17a00*/  ISETP.GE.AND P4, PT, R40.reuse, R245, PT ;  /* 0x000000f52800720c */ /* 0x040fe40003f86270 */
[C---:B------:R-:W-:Y:S01]  /*17a10*/  VIADDMNMX R247, R19.reuse, R16, RZ, !PT ;  /* 0x0000001013f77246 */ /* 0x040fe200078001ff */
[C---:B------:R-:W-:Y:S01]  /*17a20*/  VIADD R16, R40.reuse, 0x9 ;  /* 0x0000000928107836 */ /* 0x040fe20000000000 */
[----:B------:R-:W-:Y:S01]  /*17a30*/  VIADDMNMX R246, R19, R246, RZ, !PT ;  /* 0x000000f613f67246 */ /* 0x000fe200078001ff */
[C---:B------:R-:W-:Y:S01]  /*17a40*/  HMMA.16816.F32 R32, R48.reuse, R6, R32 ;  /* 0x000000063020723c */ /* 0x040fe20000001820 */
[CC--:B------:R-:W-:Y:S01]  /*17a50*/  ISETP.LT.OR P6, PT, R17.reuse, R247.reuse, P6 ;  /* 0x000000f71100720c */ /* 0x0c0fe200037c1670 */
[C---:B------:R-:W-:Y:S01]  /*17a60*/  VIADD R23, R40.reuse, 0x28 ;  /* 0x0000002828177836 */ /* 0x040fe20000000000 */
[-C--:B------:R-:W-:Y:S01]  /*17a70*/  ISETP.LT.OR P1, PT, R17, R246.reuse, P1 ;  /* 0x000000f61100720c */ /* 0x080fe20000f21670 */
[C---:B------:R-:W-:Y:S01]  /*17a80*/  VIADD R17, R40.reuse, 0x8 ;  /* 0x0000000828117836 */ /* 0x040fe20000000000 */
[C---:B------:R-:W-:Y:S01]  /*17a90*/  ISETP.LT.OR P2, PT, R40.reuse, R247, P2 ;  /* 0x000000f72800720c */ /* 0x040fe20001741670 */
[----:B------:R-:W-:Y:S01]  /*17aa0*/  HMMA.16816.F32 R4, R48, R20, R28 ;  /* 0x000000143004723c */ /* 0x000fe2000000181c */
[----:B------:R-:W-:-:S02]  /*17ab0*/  ISETP.LT.OR P4, PT, R40, R246, P4 ;  /* 0x000000f62800720c */ /* 0x000fc40002781670 */
[----:B------:R-:W-:Y:S02]  /*17ac0*/  LOP3.LUT R0, R3, R66, RZ, 0xfc, !PT ;  /* 0x0000004203007212 */ /* 0x000fe400078efcff */
[----:B------:R-:W-:Y:S01]  /*17ad0*/  FSEL R3, R8, -INF , !P2 ;  /* 0xff80000008037808 */ /* 0x000fe20005000000 */
[----:B------:R-:W-:Y:S01]  /*17ae0*/  VIADD R8, R40, 0x11 ;  /* 0x0000001128087836 */ /* 0x000fe20000000000 */
[CC--:B------:R-:W-:Y:S02]  /*17af0*/  ISETP.GE.AND P2, PT, R17.reuse, R245.reuse, PT ;  /* 0x000000f51100720c */ /* 0x0c0fe40003f46270 */
[----:B------:R-:W-:Y:S01]  /*17b00*/  FSEL R22, R10, -INF , !P4 ;  /* 0xff8000000a167808 */ /* 0x000fe20006000000 */
[----:B------:R-:W-:Y:S01]  /*17b10*/  VIADD R10, R40, 0x10 ;  /* 0x00000010280a7836 */ /* 0x000fe20000000000 */
[----:B------:R-:W-:Y:S02]  /*17b20*/  ISETP.GE.AND P0, PT, R17, R244, PT ;  /* 0x000000f41100720c */ /* 0x000fe40003f06270 */
[----:B------:R-:W-:-:S02]  /*17b30*/  ISETP.GE.AND P4, PT, R16, R245, PT ;  /* 0x000000f51000720c */ /* 0x000fc40003f86270 */
[C---:B------:R-:W-:Y:S02]  /*17b40*/  ISETP.LT.OR P2, PT, R17.reuse, R246, P2 ;  /* 0x000000f61100720c */ /* 0x040fe40001741670 */
[-C--:B------:R-:W-:Y:S02]  /*17b50*/  ISETP.GE.AND P5, PT, R16, R244.reuse, PT ;  /* 0x000000f41000720c */ /* 0x080fe40003fa6270 */
[----:B------:R-:W-:Y:S02]  /*17b60*/  ISETP.LT.OR P0, PT, R17, R247, P0 ;  /* 0x000000f71100720c */ /* 0x000fe40000701670 */
[----:B------:R-:W-:Y:S02]  /*17b70*/  FSEL R20, R11, -INF , !P1 ;  /* 0xff8000000b147808 */ /* 0x000fe40004800000 */
[----:B------:R-:W-:Y:S02]  /*17b80*/  ISETP.GE.AND P1, PT, R10, R244, PT ;  /* 0x000000f40a00720c */ /* 0x000fe40003f26270 */
[----:B------:R-:W-:Y:S01]  /*17b90*/  FSEL R17, R9, -INF , !P6 ;  /* 0xff80000009117808 */ /* 0x000fe20007000000 */
[----:B------:R-:W-:Y:S01]  /*17ba0*/  VIADD R9, R40, 0x18 ;  /* 0x0000001828097836 */ /* 0x000fe20000000000 */
[----:B------:R-:W-:-:S02]  /*17bb0*/  ISETP.LT.OR P4, PT, R16, R246, P4 ;  /* 0x000000f61000720c */ /* 0x000fc40002781670 */
[----:B------:R-:W-:Y:S02]  /*17bc0*/  FSEL R18, R14, -INF , !P2 ;  /* 0xff8000000e127808 */ /* 0x000fe40005000000 */
[----:B------:R-:W-:Y:S02]  /*17bd0*/  ISETP.LT.OR P5, PT, R16, R247, P5 ;  /* 0x000000f71000720c */ /* 0x000fe40002fa1670 */
[----:B------:R-:W-:Y:S02]  /*17be0*/  ISETP.GE.AND P6, PT, R8, R244, PT ;  /* 0x000000f40800720c */ /* 0x000fe40003fc6270 */
[----:B------:R-:W-:Y:S01]  /*17bf0*/  FSEL R21, R12, -INF , !P0 ;  /* 0xff8000000c157808 */ /* 0x000fe20004000000 */
[----:B------:R-:W-:Y:S01]  /*17c00*/  VIADD R12, R40, 0x20 ;  /* 0x00000020280c7836 */ /* 0x000fe20000000000 */
[-C--:B------:R-:W-:Y:S02]  /*17c10*/  ISETP.GE.AND P2, PT, R8, R245.reuse, PT ;  /* 0x000000f50800720c */ /* 0x080fe40003f46270 */
[----:B------:R-:W-:-:S02]  /*17c20*/  ISETP.GE.AND P0, PT, R10, R245, PT ;  /* 0x000000f50a00720c */ /* 0x000fc40003f06270 */
[-C--:B------:R-:W-:Y:S02]  /*17c30*/  ISETP.LT.OR P1, PT, R10, R247.reuse, P1 ;  /* 0x000000f70a00720c */ /* 0x080fe40000f21670 */
[----:B------:R-:W-:Y:S01]  /*17c40*/  FSEL R16, R15, -INF , !P4 ;  /* 0xff8000000f107808 */ /* 0x000fe20006000000 */
[----:B------:R-:W-:Y:S01]  /*17c50*/  VIADD R15, R40, 0x29 ;  /* 0x00000029280f7836 */ /* 0x000fe20000000000 */
[C---:B------:R-:W-:Y:S02]  /*17c60*/  ISETP.LT.OR P6, PT, R8.reuse, R247, P6 ;  /* 0x000000f70800720c */ /* 0x040fe400037c1670 */
[----:B------:R-:W-:Y:S01]  /*17c70*/  ISETP.LT.OR P2, PT, R8, R246, P2 ;  /* 0x000000f60800720c */ /* 0x000fe20001741670 */
[----:B------:R-:W-:Y:S01]  /*17c80*/  VIADD R8, R40, 0x19 ;  /* 0x0000001928087836 */ /* 0x000fe20000000000 */
[----:B------:R-:W-:Y:S02]  /*17c90*/  FSEL R19, R13, -INF , !P5 ;  /* 0xff8000000d137808 */ /* 0x000fe40006800000 */
[----:B------:R-:W-:-:S02]  /*17ca0*/  ISETP.GE.AND P4, PT, R9, R244, PT ;  /* 0x000000f40900720c */ /* 0x000fc40003f86270 */
[----:B------:R-:W-:Y:S02]  /*17cb0*/  ISETP.LT.OR P0, PT, R10, R246, P0 ;  /* 0x000000f60a00720c */ /* 0x000fe40000701670 */
[----:B------:R-:W-:Y:S02]  /*17cc0*/  FSEL R13, R84, -INF , !P1 ;  /* 0xff800000540d7808 */ /* 0x000fe40004800000 */
[C---:B------:R-:W-:Y:S02]  /*17cd0*/  ISETP.GE.AND P1, PT, R9.reuse, R245, PT ;  /* 0x000000f50900720c */ /* 0x040fe40003f26270 */
[----:B------:R-:W-:Y:S02]  /*17ce0*/  ISETP.LT.OR P4, PT, R9, R247, P4 ;  /* 0x000000f70900720c */ /* 0x000fe40002781670 */
[----:B------:R-:W-:Y:S02]  /*17cf0*/  FSEL R14, R86, -INF , !P0 ;  /* 0xff800000560e7808 */ /* 0x000fe40004000000 */
[----:B------:R-:W-:-:S02]  /*17d00*/  ISETP.GE.AND P5, PT, R8, R244, PT ;  /* 0x000000f40800720c */ /* 0x000fc40003fa6270 */
[-C--:B------:R-:W-:Y:S02]  /*17d10*/  ISETP.GE.AND P0, PT, R8, R245.reuse, PT ;  /* 0x000000f50800720c */ /* 0x080fe40003f06270 */
[----:B------:R-:W-:Y:S01]  /*17d20*/  ISETP.LT.OR P1, PT, R9, R246, P1 ;  /* 0x000000f60900720c */ /* 0x000fe20000f21670 */
[----:B------:R-:W-:Y:S01]  /*17d30*/  VIADD R9, R40, 0x21 ;  /* 0x0000002128097836 */ /* 0x000fe20000000000 */
[----:B------:R-:W-:Y:S02]  /*17d40*/  FSEL R11, R76, -INF , !P4 ;  /* 0xff8000004c0b7808 */ /* 0x000fe40006000000 */
[----:B------:R-:W-:Y:S02]  /*17d50*/  FSEL R10, R87, -INF , !P2 ;  /* 0xff800000570a7808 */ /* 0x000fe40005000000 */
[----:B------:R-:W-:Y:S02]  /*17d60*/  ISETP.GE.AND P4, PT, R12, R245, PT ;  /* 0x000000f50c00720c */ /* 0x000fe40003f86270 */
[----:B------:R-:W-:-:S02]  /*17d70*/  ISETP.LT.OR P5, PT, R8, R247, P5 ;  /* 0x000000f70800720c */ /* 0x000fc40002fa1670 */
[----:B------:R-:W-:Y:S02]  /*17d80*/  ISETP.LT.OR P0, PT, R8, R246, P0 ;  /* 0x000000f60800720c */ /* 0x000fe40000701670 */
[-C--:B------:R-:W-:Y:S02]  /*17d90*/  ISETP.GE.AND P2, PT, R12, R244.reuse, PT ;  /* 0x000000f40c00720c */ /* 0x080fe40003f46270 */
[----:B------:R-:W-:Y:S02]  /*17da0*/  FSEL R85, R85, -INF , !P6 ;  /* 0xff80000055557808 */ /* 0x000fe40007000000 */
[----:B------:R-:W-:Y:S02]  /*17db0*/  FSEL R8, R78, -INF , !P1 ;  /* 0xff8000004e087808 */ /* 0x000fe40004800000 */
[C---:B------:R-:W-:Y:S02]  /*17dc0*/  ISETP.GE.AND P6, PT, R9.reuse, R244, PT ;  /* 0x000000f40900720c */ /* 0x040fe40003fc6270 */
[----:B------:R-:W-:-:S02]  /*17dd0*/  ISETP.GE.AND P1, PT, R9, R245, PT ;  /* 0x000000f50900720c */ /* 0x000fc40003f26270 */
[CC--:B------:R-:W-:Y:S02]  /*17de0*/  ISETP.LT.OR P4, PT, R12.reuse, R246.reuse, P4 ;  /* 0x000000f60c00720c */ /* 0x0c0fe40002781670 */
[-C--:B------:R-:W-:Y:S02]  /*17df0*/  ISETP.LT.OR P2, PT, R12, R247.reuse, P2 ;  /* 0x000000f70c00720c */ /* 0x080fe40001741670 */
[C---:B------:R-:W-:Y:S02]  /*17e00*/  ISETP.LT.OR P6, PT, R9.reuse, R247, P6 ;  /* 0x000000f70900720c */ /* 0x040fe400037c1670 */
[----:B------:R-:W-:Y:S02]  /*17e10*/  ISETP.LT.OR P1, PT, R9, R246, P1 ;  /* 0x000000f60900720c */ /* 0x000fe40000f21670 */
[----:B------:R-:W-:Y:S02]  /*17e20*/  FSEL R9, R77, -INF , !P5 ;  /* 0xff8000004d097808 */ /* 0x000fe40006800000 */
[----:B------:R-:W-:-:S02]  /*17e30*/  FSEL R184, R38, -INF , !P4 ;  /* 0xff80000026b87808 */ /* 0x000fc40006000000 */
[CC--:B------:R-:W-:Y:S02]  /*17e40*/  ISETP.GE.AND P5, PT, R15.reuse, R244.reuse, PT ;  /* 0x000000f40f00720c */ /* 0x0c0fe40003fa6270 */
[----:B------:R-:W-:Y:S02]  /*17e50*/  FSEL R189, R36, -INF , !P2 ;  /* 0xff80000024bd7808 */ /* 0x000fe40005000000 */
[-C--:B------:R-:W-:Y:S02]  /*17e60*/  ISETP.GE.AND P4, PT, R15, R245.reuse, PT ;  /* 0x000000f50f00720c */ /* 0x080fe40003f86270 */
[----:B------:R-:W-:Y:S02]  /*17e70*/  FSEL R12, R79, -INF , !P0 ;  /* 0xff8000004f0c7808 */ /* 0x000fe40004000000 */
[C---:B------:R-:W-:Y:S02]  /*17e80*/  ISETP.GE.AND P2, PT, R23.reuse, R245, PT ;  /* 0x000000f51700720c */ /* 0x040fe40003f46270 */
[----:B------:R-:W-:-:S02]  /*17e90*/  ISETP.GE.AND P0, PT, R23, R244, PT ;  /* 0x000000f41700720c */ /* 0x000fc40003f06270 */
[CC--:B------:R-:W-:Y:S02]  /*17ea0*/  ISETP.LT.OR P5, PT, R15.reuse, R247.reuse, P5 ;  /* 0x000000f70f00720c */ /* 0x0c0fe40002fa1670 */
[-C--:B------:R-:W-:Y:S01]  /*17eb0*/  ISETP.LT.OR P4, PT, R15, R246.reuse, P4 ;  /* 0x000000f60f00720c */ /* 0x080fe20002781670 */
[C---:B------:R-:W-:Y:S01]  /*17ec0*/  VIADD R15, R40.reuse, 0x31 ;  /* 0x00000031280f7836 */ /* 0x040fe20000000000 */
[C---:B------:R-:W-:Y:S02]  /*17ed0*/  ISETP.LT.OR P2, PT, R23.reuse, R246, P2 ;  /* 0x000000f61700720c */ /* 0x040fe40001741670 */
[----:B------:R-:W-:Y:S01]  /*17ee0*/  ISETP.LT.OR P0, PT, R23, R247, P0 ;  /* 0x000000f71700720c */ /* 0x000fe20000701670 */
[----:B------:R-:W-:Y:S01]  /*17ef0*/  VIADD R23, R40, 0x30 ;  /* 0x0000003028177836 */ /* 0x000fe20000000000 */
[----:B------:R-:W-:Y:S02]  /*17f00*/  FSEL R183, R37, -INF , !P6 ;  /* 0xff80000025b77808 */ /* 0x000fe40007000000 */
[----:B------:R-:W-:-:S02]  /*17f10*/  FSEL R30, R34, -INF , !P2 ;  /* 0xff800000221e7808 */ /* 0x000fc40005000000 */
[C---:B------:R-:W-:Y:S02]  /*17f20*/  ISETP.GE.AND P6, PT, R15.reuse, R244, PT ;  /* 0x000000f40f00720c */ /* 0x040fe40003fc6270 */
[-C--:B------:R-:W-:Y:S02]  /*17f30*/  ISETP.GE.AND P2, PT, R15, R245.reuse, PT ;  /* 0x000000f50f00720c */ /* 0x080fe40003f46270 */
[----:B------:R-:W-:Y:S02]  /*17f40*/  FSEL R187, R32, -INF , !P0 ;  /* 0xff80000020bb7808 */ /* 0x000fe40004000000 */
[----:B------:R-:W-:Y:S02]  /*17f50*/  ISETP.GE.AND P0, PT, R23, R245, PT ;  /* 0x000000f51700720c */ /* 0x000fe40003f06270 */
[C---:B------:R-:W-:Y:S02]  /*17f60*/  ISETP.LT.OR P6, PT, R15.reuse, R247, P6 ;  /* 0x000000f70f00720c */ /* 0x040fe400037c1670 */
[-C--:B------:R-:W-:Y:S01]  /*17f70*/  ISETP.LT.OR P2, PT, R15, R246.reuse, P2 ;  /* 0x000000f60f00720c */ /* 0x080fe20001741670 */
[C---:B------:R-:W-:Y:S01]  /*17f80*/  VIADD R15, R40.reuse, 0x38 ;  /* 0x00000038280f7836 */ /* 0x040fe20000000000 */
[----:B------:R-:W-:Y:S01]  /*17f90*/  ISETP.LT.OR P0, PT, R23, R246, P0 ;  /* 0x000000f61700720c */ /* 0x000fe20000701670 */
[----:B------:R-:W-:Y:S01]  /*17fa0*/  VIADD R40, R40, 0x39 ;  /* 0x0000003928287836 */ /* 0x000fe20000000000 */
[----:B------:R-:W-:-:S02]  /*17fb0*/  FSEL R186, R39, -INF , !P1 ;  /* 0xff80000027ba7808 */ /* 0x000fc40004800000 */
[----:B------:R-:W-:Y:S02]  /*17fc0*/  FSEL R192, R6, -INF , !P0 ;  /* 0xff80000006c07808 */ /* 0x000fe40004000000 */
[C---:B------:R-:W-:Y:S02]  /*17fd0*/  ISETP.GE.AND P0, PT, R40.reuse, R245, PT ;  /* 0x000000f52800720c */ /* 0x040fe40003f06270 */
[C---:B------:R-:W-:Y:S02]  /*17fe0*/  ISETP.GE.AND P1, PT, R23.reuse, R244, PT ;  /* 0x000000f41700720c */ /* 0x040fe40003f26270 */
[----:B------:R-:W-:Y:S02]  /*17ff0*/  ISETP.LT.OR P0, PT, R40, R246, P0 ;  /* 0x000000f62800720c */ /* 0x000fe40000701670 */
[----:B------:R-:W-:Y:S02]  /*18000*/  ISETP.LT.OR P1, PT, R23, R247, P1 ;  /* 0x000000f71700720c */ /* 0x000fe40000f21670 */
[----:B------:R-:W-:-:S02]  /*18010*/  FSEL R188, R27, -INF , !P0 ;  /* 0xff8000001bbc7808 */ /* 0x000fc40004000000 */
[----:B------:R-:W-:Y:S02]  /*18020*/  ISETP.GT.AND P0, PT, R240, R231, PT ;  /* 0x000000e7f000720c */ /* 0x000fe40003f04270 */
[----:B------:R-:W-:Y:S02]  /*18030*/  FSEL R185, R33, -INF , !P5 ;  /* 0xff80000021b97808 */ /* 0x000fe40006800000 */
[----:B------:R-:W-:Y:S02]  /*18040*/  FSEL R28, R35, -INF , !P4 ;  /* 0xff800000231c7808 */ /* 0x000fe40006000000 */
[----:B------:R-:W-:Y:S02]  /*18050*/  FSEL R31, R4, -INF , !P1 ;  /* 0xff800000041f7808 */ /* 0x000fe40004800000 */
[-C--:B------:R-:W-:Y:S02]  /*18060*/  ISETP.GE.AND P5, PT, R15, R244.reuse, PT ;  /* 0x000000f40f00720c */ /* 0x080fe40003fa6270 */
[----:B------:R-:W-:-:S02]  /*18070*/  ISETP.GE.AND P4, PT, R40, R244, PT ;  /* 0x000000f42800720c */ /* 0x000fc40003f86270 */
[C---:B------:R-:W-:Y:S02]  /*18080*/  ISETP.GE.AND P1, PT, R15.reuse, R245, PT ;  /* 0x000000f50f00720c */ /* 0x040fe40003f26270 */
[CC--:B------:R-:W-:Y:S02]  /*18090*/  ISETP.LT.OR P5, PT, R15.reuse, R247.reuse, P5 ;  /* 0x000000f70f00720c */ /* 0x0c0fe40002fa1670 */
[----:B------:R-:W-:Y:S02]  /*180a0*/  ISETP.LT.OR P1, PT, R15, R246, P1 ;  /* 0x000000f60f00720c */ /* 0x000fe40000f21670 */
[----:B------:R-:W-:Y:S02]  /*180b0*/  ISETP.LT.OR P4, PT, R40, R247, P4 ;  /* 0x000000f72800720c */ /* 0x000fe40002781670 */
[----:B------:R-:W-:Y:S02]  /*180c0*/  FSEL R29, R5, -INF , !P6 ;  /* 0xff800000051d7808 */ /* 0x000fe40007000000 */
[----:B------:R-:W-:-:S02]  /*180d0*/  FSEL R191, R7, -INF , !P2 ;  /* 0xff80000007bf7808 */ /* 0x000fc40005000000 */
        /* <DEDUP_REMOVED lines=38> */
[----:B------:R-:W-:Y:S02]  /*18340*/  ISETP.NE.AND P2, PT, R5, RZ, PT ;  /* 0x000000ff0500720c */ /* 0x000fe40003f45270 */
[----:B------:R-:W-:-:S05]  /*18350*/  LOP3.LUT R4, RZ, R5, RZ, 0x33, !PT ;  /* 0x00000005ff047212 */ /* 0x000fca00078e33ff */
        /* <DEDUP_REMOVED lines=25> */
.L_x_6695:
[----:B------:R-:W-:Y:S02]  /*184f0*/  ULDC UR12, c[0x0][0x248] ;  /* 0x00009200000c7ab9 */ /* 0x000fe40000000800 */
[----:B------:R-:W-:-:S06]  /*18500*/  USHF.L.U32 UR5, UR12, 0x6, URZ ;  /* 0x000000060c057899 */ /* 0x000fcc000800063f */
[----:B------:R-:W-:-:S04]  /*18510*/  IADD3 R7, RZ, -UR5, RZ ;  /* 0x80000005ff077c10 */ /* 0x000fc8000fffe0ff */
[----:B------:R-:W-:-:S07]  /*18520*/  SHF.R.S32.HI R5, RZ, 0x1f, R7 ;  /* 0x0000001fff057819 */ /* 0x000fce0000011407 */
.L_x_6696:
[----:B------:R-:W-:Y:S01]  /*18530*/  IADD3 R54, P2, P1, R138, R7, R54 ;  /* 0x000000078a367210 */ /* 0x000fe2000795e036 */
[----:B------:R-:W-:Y:S01]  /*18540*/  USHF.L.U32 UR8, UR12, 0x5, URZ ;  /* 0x000000050c087899 */ /* 0x000fe2000800063f */
[C---:B------:R-:W-:Y:S01]  /*18550*/  LEA R238, P5, R7.reuse, R238, 0x1 ;  /* 0x000000ee07ee7211 */ /* 0x040fe200078a08ff */
[----:B------:R-:W-:Y:S01]  /*18560*/  ULDC UR5, c[0x0][0x24c] ;  /* 0x0000930000057ab9 */ /* 0x000fe20000000800 */
[C---:B------:R-:W-:Y:S01]  /*18570*/  IADD3 R138, P4, R7.reuse, R138, RZ ;  /* 0x0000008a078a7210 */ /* 0x040fe20007f9e0ff */
[----:B------:R-:W-:Y:S01]  /*18580*/  USHF.L.U64.HI UR5, UR12, 0x5, UR5 ;  /* 0x000000050c057899 */ /* 0x000fe20008010205 */
[----:B------:R-:W-:Y:S02]  /*18590*/  LEA.HI.X R237, R7, R237, R5, 0x1, P5 ;  /* 0x000000ed07ed7211 */ /* 0x000fe400028f0c05 */
        /* <DEDUP_REMOVED lines=37> */
.L_x_6694:
        /* <DEDUP_REMOVED lines=29> */
[----:B------:R-:W-:Y:S01]  /*189c0*/  FMNMX.FTZ R2, R192, R5, !PT ;  /* 0x00000005c0027209 */ /* 0x000fe20007810000 */
[----:B------:R-:W-:Y:S01]  /*189d0*/  LDSM.16.MT88.4 R148, [R222+0x10000] ;  /* 0x01000000de94783b */ /* 0x000fe20000004200 */
[----:B------:R-:W-:Y:S02]  /*189e0*/  FMNMX.FTZ R6, R194, R7, !PT ;  /* 0x00000007c2067209 */ /* 0x000fe40007810000 */
[----:B------:R-:W-:Y:S01]  /*189f0*/  FMNMX.FTZ R5, R191, R2, !PT ;  /* 0x00000002bf057209 */ /* 0x000fe20007810000 */
[----:B------:R-:W-:Y:S01]  /*18a00*/  LDSM.16.MT88.4 R40, [R224+0x12000] ;  /* 0x01200000e028783b */ /* 0x000fe20000004200 */
[----:B------:R-:W-:-:S02]  /*18a10*/  LEA R221, R53, R224, 0x1 ;  /* 0x000000e035dd7211 */ /* 0x000fc400078e08ff */
[----:B------:R-:W-:Y:S01]  /*18a20*/  FMNMX.FTZ R5, R190, R5, !PT ;  /* 0x00000005be057209 */ /* 0x000fe20007810000 */
[----:B------:R-:W1:Y:S01]  /*18a30*/  SHFL.BFLY PT, R7, R6, 0x2, 0x1f ;  /* 0x0c401f0006077f89 */ /* 0x000e6200000e0000 */
[----:B------:R-:W-:Y:S02]  /*18a40*/  LEA R220, R53, R222, 0x1 ;  /* 0x000000de35dc7211 */ /* 0x000fe400078e08ff */
[----:B------:R-:W-:Y:S01]  /*18a50*/  FMNMX.FTZ R4, R188, R5, !PT ;  /* 0x00000005bc047209 */ /* 0x000fe20007810000 */
[----:B------:R-:W-:Y:S04]  /*18a60*/  LDSM.16.MT88.4 R140, [R221+0x10000] ;  /* 0x01000000dd8c783b */ /* 0x000fe80000004200 */
[----:B------:R-:W2:Y:S04]  /*18a70*/  SHFL.BFLY PT, R5, R4, 0x2, 0x1f ;  /* 0x0c401f0004057f89 */ /* 0x000ea800000e0000 */
[----:B------:R-:W-:Y:S04]  /*18a80*/  LDSM.16.MT88.4 R132, [R220+0x10000] ;  /* 0x01000000dc84783b */ /* 0x000fe80000004200 */
[----:B------:R-:W-:Y:S04]  /*18a90*/  LDSM.16.MT88.4 R48, [R222+0x12000] ;  /* 0x01200000de30783b */ /* 0x000fe80000004200 */
[----:B------:R-:W-:Y:S01]  /*18aa0*/  LDSM.16.MT88.4 R56, [R221+0x12000] ;  /* 0x01200000dd38783b */ /* 0x000fe20000004200 */
[----:B-1----:R-:W-:-:S03]  /*18ab0*/  FMNMX.FTZ R7, R6, R7, !PT ;  /* 0x0000000706077209 */ /* 0x002fc60007810000 */
[----:B------:R-:W-:Y:S04]  /*18ac0*/  LDSM.16.MT88.4 R64, [R220+0x12000] ;  /* 0x01200000dc40783b */ /* 0x000fe80000004200 */
[----:B------:R-:W1:Y:S01]  /*18ad0*/  SHFL.BFLY PT, R164, R7, 0x1, 0x1f ;  /* 0x0c201f0007a47f89 */ /* 0x000e6200000e0000 */
[----:B--2---:R-:W-:-:S03]  /*18ae0*/  FMNMX.FTZ R5, R4, R5, !PT ;  /* 0x0000000504057209 */ /* 0x004fc60007810000 */
[----:B------:R-:W-:Y:S04]  /*18af0*/  LDSM.16.MT88.4 R72, [R224+0x14000] ;  /* 0x01400000e048783b */ /* 0x000fe80000004200 */
[----:B------:R-:W2:Y:S04]  /*18b00*/  SHFL.BFLY PT, R2, R5, 0x1, 0x1f ;  /* 0x0c201f0005027f89 */ /* 0x000ea800000e0000 */
[----:B------:R-:W3:Y:S04]  /*18b10*/  LDSM.16.MT88.4 R80, [R222+0x14000] ;  /* 0x01400000de50783b */ /* 0x000ee80000004200 */
[----:B------:R-:W4:Y:S04]  /*18b20*/  LDSM.16.MT88.4 R88, [R221+0x14000] ;  /* 0x01400000dd58783b */ /* 0x000f280000004200 */
        /* <DEDUP_REMOVED lines=16> */
[----:B------:R-:W2:Y:S01]  /*18c30*/  LDSM.16.MT88.4 R4, [R220+0x16000] ;  /* 0x01600000dc04783b */ /* 0x000ea20000004200 */
[--C-:B------:R-:W-:Y:S01]  /*18c40*/  FFMA.FTZ R35, R11, UR10, -R196.reuse ;  /* 0x0000000a0b237c23 */ /* 0x100fe200080108c4 */
[--C-:B------:R-:W-:Y:S01]  /*18c50*/  FFMA.FTZ R2, R9, UR10, -R196.reuse ;  /* 0x0000000a09027c23 */ /* 0x100fe200080108c4 */
[----:B------:R-:W-:Y:S01]  /*18c60*/  FSEL R193, R193, RZ, P1 ;  /* 0x000000ffc1c17208 */ /* 0x000fe20000800000 */
        /* <DEDUP_REMOVED lines=19> */
[----:B------:R-:W4:Y:S01]  /*18da0*/  MUFU.EX2 R172, R172 ;  /* 0x000000ac00ac7308 */ /* 0x000f220000000800 */
[----:B---3--:R-:W-:Y:S01]  /*18db0*/  F2FP.F16.F32.PACK_AB R128, R176, R179 ;  /* 0x000000b3b080723e */ /* 0x008fe200000000ff */
[----:B------:R-:W3:Y:S01]  /*18dc0*/  LDSM.16.MT88.4 R12, [R221+0x10800] ;  /* 0x01080000dd0c783b */ /* 0x000ee20000004200 */
[--C-:B------:R-:W-:Y:S01]  /*18dd0*/  FFMA.FTZ R185, R185, UR10, -R196.reuse ;  /* 0x0000000ab9b97c23 */ /* 0x100fe200080108c4 */
[--C-:B------:R-:W-:Y:S01]  /*18de0*/  FFMA.FTZ R184, R184, UR10, -R193.reuse ;  /* 0x0000000ab8b87c23 */ /* 0x100fe200080108c1 */
[--C-:B------:R-:W-:Y:S01]  /*18df0*/  FFMA.FTZ R186, R30, UR10, -R193.reuse ;  /* 0x0000000a1eba7c23 */ /* 0x100fe200080108c1 */
[----:B------:R-:W3:Y:S01]  /*18e00*/  LDSM.16.MT88.4 R20, [R224+0x12800] ;  /* 0x01280000e014783b */ /* 0x000ee20000004200 */
[--C-:B------:R-:W-:Y:S01]  /*18e10*/  FFMA.FTZ R189, R28, UR10, -R193.reuse ;  /* 0x0000000a1cbd7c23 */ /* 0x100fe200080108c1 */
[----:B------:R-:W-:Y:S01]  /*18e20*/  MUFU.EX2 R178, R178 ;  /* 0x000000b200b27308 */ /* 0x000fe20000000800 */
[--C-:B------:R-:W-:Y:S01]  /*18e30*/  FFMA.FTZ R197, R31, UR10, -R196.reuse ;  /* 0x0000000a1fc57c23 */ /* 0x100fe200080108c4 */
[--C-:B------:R-:W-:Y:S01]  /*18e40*/  FFMA.FTZ R198, R29, UR10, -R196.reuse ;  /* 0x0000000a1dc67c23 */ /* 0x100fe200080108c4 */
[--C-:B------:R-:W-:Y:S01]  /*18e50*/  FFMA.FTZ R195, R195, UR10, -R196.reuse ;  /* 0x0000000ac3c37c23 */ /* 0x100fe200080108c4 */
[----:B------:R-:W-:Y:S01]  /*18e60*/  LDSM.16.MT88.4 R28, [R221+0x17000] ;  /* 0x01700000dd1c783b */ /* 0x000fe20000004200 */
[----:B------:R-:W-:Y:S01]  /*18e70*/  FFMA.FTZ R194, R194, UR10, -R196 ;  /* 0x0000000ac2c27c23 */ /* 0x000fe200080108c4 */
[--C-:B------:R-:W-:Y:S01]  /*18e80*/  FFMA.FTZ R192, R192, UR10, -R193.reuse ;  /* 0x0000000ac0c07c23 */ /* 0x100fe200080108c1 */
[--C-:B------:R-:W-:Y:S01]  /*18e90*/  FFMA.FTZ R191, R191, UR10, -R193.reuse ;  /* 0x0000000abfbf7c23 */ /* 0x100fe200080108c1 */
[----:B------:R-:W5:Y:S01]  /*18ea0*/  MUFU.EX2 R181, R181 ;  /* 0x000000b500b57308 */ /* 0x000f620000000800 */
[----:B----4-:R-:W-:Y:S01]  /*18eb0*/  F2FP.F16.F32.PACK_AB R130, R172, R175 ;  /* 0x000000afac82723e */ /* 0x010fe200000000ff */
[--C-:B------:R-:W-:Y:S01]  /*18ec0*/  FFMA.FTZ R249, R188, UR10, -R193.reuse ;  /* 0x0000000abcf97c23 */ /* 0x100fe200080108c1 */
[----:B------:R-:W-:Y:S01]  /*18ed0*/  FFMA.FTZ R190, R190, UR10, -R193 ;  /* 0x0000000abebe7c23 */ /* 0x000fe200080108c1 */
[----:B------:R-:W-:-:S04]  /*18ee0*/  FADD.FTZ R176, R179, R176 ;  /* 0x000000b0b3b07221 */ /* 0x000fc80000010000 */
[----:B------:R-:W-:Y:S01]  /*18ef0*/  MUFU.EX2 R177, R177 ;  /* 0x000000b100b17308 */ /* 0x000fe20000000800 */
[----:B------:R-:W-:-:S04]  /*18f00*/  FADD.FTZ R175, R175, R176 ;  /* 0x000000b0afaf7221 */ /* 0x000fc80000010000 */
[----:B------:R-:W-:-:S03]  /*18f10*/  FADD.FTZ R172, R172, R175 ;  /* 0x000000afacac7221 */ /* 0x000fc60000010000 */
        /* <DEDUP_REMOVED lines=31> */
[C---:B-1----:R-:W-:Y:S03]  /*19110*/  HMMA.16816.F32 R100, R128.reuse, R104, RZ ;  /* 0x000000688064723c */ /* 0x042fe600000018ff */
[----:B------:R-:W-:Y:S03]  /*19120*/  MUFU.EX2 R184, R184 ;  /* 0x000000b800b87308 */ /* 0x000fe60000000800 */
[C---:B------:R-:W-:Y:S05]  /*19130*/  HMMA.16816.F32 R108, R128.reuse, R112, RZ ;  /* 0x00000070806c723c */ /* 0x040fea00000018ff */
[----:B------:R-:W1:Y:S01]  /*19140*/  MUFU.EX2 R187, R187 ;  /* 0x000000bb00bb7308 */ /* 0x000e620000000800 */
[C---:B------:R-:W-:Y:S06]  /*19150*/  HMMA.16816.F32 R116, R128.reuse, R120, RZ ;  /* 0x000000788074723c */ /* 0x040fec00000018ff */
[C---:B------:R-:W-:Y:S01]  /*19160*/  HMMA.16816.F32 R156, R128.reuse, R158, RZ ;  /* 0x0000009e809c723c */ /* 0x040fe200000018ff */
[----:B------:R-:W-:Y:S05]  /*19170*/  MUFU.EX2 R186, R186 ;  /* 0x000000ba00ba7308 */ /* 0x000fea0000000800 */
[C---:B------:R-:W-:Y:S03]  /*19180*/  HMMA.16816.F32 R140, R128.reuse, R142, RZ ;  /* 0x0000008e808c723c */ /* 0x040fe600000018ff */
[----:B------:R-:W1:Y:S03]  /*19190*/  MUFU.EX2 R189, R189 ;  /* 0x000000bd00bd7308 */ /* 0x000e660000000800 */
        /* <DEDUP_REMOVED lines=19> */
[C---:B------:R-:W-:Y:S06]  /*192d0*/  HMMA.16816.F32 R120, R128.reuse, R122, RZ ;  /* 0x0000007a8078723c */ /* 0x040fec00000018ff */
[C---:B--2---:R-:W-:Y:S06]  /*192e0*/  HMMA.16816.F32 R124, R128.reuse, R4, RZ ;  /* 0x00000004807c723c */ /* 0x044fec00000018ff */
        /* <DEDUP_REMOVED lines=59> */
[----:B------:R-:W-:Y:S01]  /*196a0*/  HMMA.16816.F32 R128, R4, R18, R128 ;  /* 0x000000120480723c */ /* 0x000fe20000001880 */
[----:B------:R-:W-:Y:S06]  /*196b0*/  LDSM.16.MT88.4 R16, [R221+0x13000] ;  /* 0x01300000dd10783b */ /* 0x000fec0000004200 */
[----:B------:R-:W-:Y:S01]  /*196c0*/  F2FP.F16.F32.PACK_AB R4, R183, R180 ;  /* 0x000000b4b704723e */ /* 0x000fe200000000ff */
[----:B------:R-:W-:Y:S01]  /*196d0*/  FADD.FTZ R180, R180, R35 ;  /* 0x00000023b4b47221 */ /* 0x000fe20000010000 */
[----:B-1----:R-:W-:Y:S01]  /*196e0*/  F2FP.F16.F32.PACK_AB R5, R187, R184 ;  /* 0x000000b8bb05723e */ /* 0x002fe200000000ff */
        /* <DEDUP_REMOVED lines=11> */
[----:B------:R-:W1:Y:S05]  /*197a0*/  LDSM.16.MT88.4 R8, [R222+0x13000] ;  /* 0x01300000de08783b */ /* 0x000e6a0000004200 */
[C---:B-----5:R-:W-:Y:S06]  /*197b0*/  HMMA.16816.F32 R160, R4.reuse, R12, R160 ;  /* 0x0000000c04a0723c */ /* 0x060fec00000018a0 */
[C---:B------:R-:W-:Y:S01]  /*197c0*/  HMMA.16816.F32 R156, R4.reuse, R14, R156 ;  /* 0x0000000e049c723c */ /* 0x040fe2000000189c */
[----:B------:R-:W2:Y:S05]  /*197d0*/  LDSM.16.MT88.4 R12, [R224+0x13000] ;  /* 0x01300000e00c783b */ /* 0x000eaa0000004200 */
[C---:B------:R-:W-:Y:S06]  /*197e0*/  HMMA.16816.F32 R144, R4.reuse, R24, R144 ;  /* 0x000000180490723c */ /* 0x040fec0000001890 */
        /* <DEDUP_REMOVED lines=91> */
[C---:B--2---:R-:W-:Y:S06]  /*19da0*/  HMMA.16816.F32 R116, R4.reuse, R12, R116 ;  /* 0x0000000c0474723c */ /* 0x044fec0000001874 */
[C---:B------:R-:W-:Y:S06]  /*19db0*/  HMMA.16816.F32 R120, R4.reuse, R14, R120 ;  /* 0x0000000e0478723c */ /* 0x040fec0000001878 */
[C---:B-1----:R-:W-:Y:S06]  /*19dc0*/  HMMA.16816.F32 R124, R4.reuse, R8, R124 ;  /* 0x00000008047c723c */ /* 0x042fec000000187c */
[----:B------:R-:W-:Y:S01]  /*19dd0*/  HMMA.16816.F32 R128, R4, R10, R128 ;  /* 0x0000000a0480723c */ /* 0x000fe20000001880 */
[----:B------:R-:W-:-:S08]  /*19de0*/  NOP ;  /* 0x0000000000007918 */ /* 0x000fd00000000000 */
[----:B------:R-:W-:-:S15]  /*19df0*/  @!P0 BRA `(.L_x_6697) ;  /* 0x0000004000008947 */ /* 0x000fde0003800000 */
[----:B------:R-:W-:-:S04]  /*19e00*/  DEPBAR.LE SB0, 0x0 ;  /* 0x000080000000791a */ /* 0x000fc80000000000 */
[----:B------:R-:W-:Y:S01]  /*19e10*/  IADD3 R240, R166, -0x2, RZ ;  /* 0xfffffffea6f07810 */ /* 0x000fe20007ffe0ff */
[----:B------:R-:W-:Y:S06]  /*19e20*/  BAR.SYNC.DEFER_BLOCKING 0x0 ;  /* 0x0000000000007b1d */ /* 0x000fec0000010000 */
[----:B------:R-:W-:Y:S05]  /*19e30*/  @!P3 BRA `(.L_x_6698) ;  /* 0x0000000000f4b947 */ /* 0x000fea0003800000 */
[----:B------:R-:W1:Y:S01]  /*19e40*/  LDC R2, c[0x0][0x380] ;  /* 0x0000e000ff027b82 */ /* 0x000e620000000800 */
[----:B------:R-:W-:Y:S01]  /*19e50*/  SHF.L.U32 R5, R240, 0x6, RZ ;  /* 0x00000006f0057819 */ /* 0x000fe200000006ff */
[----:B------:R-:W-:Y:S01]  /*19e60*/  ULDC.64 UR8, c[0x0][0x250] ;  /* 0x0000940000087ab9 */ /* 0x000fe20000000a00 */
[----:B------:R-:W-:Y:S02]  /*19e70*/  ULDC.64 UR4, c[0x0][0x238] ;  /* 0x00008e0000047ab9 */ /* 0x000fe40000000a00 */
[----:B------:R-:W-:Y:S01]  /*19e80*/  IABS R4, R5 ;  /* 0x0000000500047213 */ /* 0x000fe20000000000 */
[----:B------:R-:W-:-:S05]  /*19e90*/  VIADD R11, R5, 0x40 ;  /* 0x00000040050b7836 */ /* 0x000fca0000000000 */
        /* <DEDUP_REMOVED lines=55> */
.L_x_6698:
[----:B------:R-:W-:Y:S02]  /*1a210*/  ULDC UR8, c[0x0][0x250] ;  /* 0x0000940000087ab9 */ /* 0x000fe40000000800 */
[----:B------:R-:W-:-:S06]  /*1a220*/  USHF.L.U32 UR4, UR8, 0x6, URZ ;  /* 0x0000000608047899 */ /* 0x000fcc000800063f */
[----:B------:R-:W-:-:S04]  /*1a230*/  IADD3 R5, RZ, -UR4, RZ ;  /* 0x80000004ff057c10 */ /* 0x000fc8000fffe0ff */
[----:B------:R-:W-:-:S07]  /*1a240*/  SHF.R.S32.HI R0, RZ, 0x1f, R5 ;  /* 0x0000001fff007819 */ /* 0x000fce0000011405 */
.L_x_6699:
[----:B------:R-:W-:Y:S01]  /*1a250*/  IADD3 R167, P1, P0, R170, R5, R167 ;  /* 0x00000005aaa77210 */ /* 0x000fe2000783e0a7 */
[----:B------:R-:W-:Y:S01]  /*1a260*/  ULDC UR4, c[0x0][0x220] ;  /* 0x0000880000047ab9 */ /* 0x000fe20000000800 */
[C---:B------:R-:W-:Y:S01]  /*1a270*/  IADD3 R170, P2, R5.reuse, R170, RZ ;  /* 0x000000aa05aa7210 */ /* 0x040fe20007f5e0ff */
[----:B------:R-:W-:Y:S01]  /*1a280*/  USHF.L.U32 UR9, UR8, 0x5, URZ ;  /* 0x0000000508097899 */ /* 0x000fe2000800063f */
[----:B------:R-:W-:Y:S01]  /*1a290*/  LEA R242, P4, R5, R242, 0x1 ;  /* 0x000000f205f27211 */ /* 0x000fe200078808ff */
[----:B------:R-:W-:Y:S01]  /*1a2a0*/  ULDC UR5, c[0x0][0x254] ;  /* 0x0000950000057ab9 */ /* 0x000fe20000000800 */
[----:B------:R-:W-:Y:S01]  /*1a2b0*/  IADD3.X R168, R165, R0, R168, P1, P0 ;  /* 0x00000000a5a87210 */ /* 0x000fe20000fe04a8 */
[----:B------:R-:W-:Y:S01]  /*1a2c0*/  IMAD.X R165, R0, 0x1, R165, P2 ;  /* 0x0000000100a57824 */ /* 0x000fe200010e06a5 */
[----:B------:R-:W-:Y:S01]  /*1a2d0*/  LEA R4, P1, R170, UR4, 0x1 ;  /* 0x00000004aa047c11 */ /* 0x000fe2000f8208ff */
[----:B------:R-:W-:Y:S01]  /*1a2e0*/  USHF.L.U64.HI UR5, UR8, 0x5, UR5 ;  /* 0x0000000508057899 */ /* 0x000fe20008010205 */
[----:B------:R-:W-:Y:S01]  /*1a2f0*/  LEA.HI.X R241, R5, R241, R0, 0x1, P4 ;  /* 0x000000f105f17211 */ /* 0x000fe200020f0c00 */
[----:B------:R-:W-:Y:S01]  /*1a300*/  IMAD R201, R240, 0x40, R201 ;  /* 0x00000040f0c97824 */ /* 0x000fe200078e02c9 */
[----:B------:R-:W-:-:S02]  /*1a310*/  LEA.HI.X R5, R170, UR15, R165, 0x1, P1 ;  /* 0x0000000faa057c11 */ /* 0x000fc400088f0ca5 */
[----:B------:R-:W-:Y:S01]  /*1a320*/  IADD3 R6, P1, R242, UR9, RZ ;  /* 0x00000009f2067c10 */ /* 0x000fe2000ff3e0ff */
[----:B------:R-:W-:Y:S01]  /*1a330*/  IMAD.MOV.U32 R243, RZ, RZ, R241 ;  /* 0x000000fffff37224 */ /* 0x000fe200078e00f1 */
[----:B------:R-:W-:Y:S01]  /*1a340*/  LEA R8, P0, R167, UR4, 0x1 ;  /* 0x00000004a7087c11 */ /* 0x000fe2000f8008ff */
[----:B------:R-:W-:Y:S01]  /*1a350*/  VIADD R0, R201, 0x1 ;  /* 0x00000001c9007836 */ /* 0x000fe20000000000 */
[----:B------:R-:W-:Y:S01]  /*1a360*/  IADD3.X R7, R241, UR5, RZ, P1, !PT ;  /* 0x00000005f1077c10 */ /* 0x000fe20008ffe4ff */
[----:B------:R-:W-:Y:S01]  /*1a370*/  VIADD R2, R201, 0x8 ;  /* 0x00000008c9027836 */ /* 0x000fe20000000000 */
[----:B------:R-:W-:Y:S01]  /*1a380*/  LEA.HI.X R9, R167, UR15, R168, 0x1, P0 ;  /* 0x0000000fa7097c11 */ /* 0x000fe200080f0ca8 */
[----:B------:R-:W-:Y:S01]  /*1a390*/  @!PT LDS RZ, [RZ] ;  /* 0x00000000fffff984 */ /* 0x000fe20000000800 */
[----:B------:R-:W-:Y:S01]  /*1a3a0*/  @!PT LDS RZ, [RZ] ;  /* 0x00000000fffff984 */ /* 0x000fe20000000800 */
[----:B------:R-:W-:Y:S01]  /*1a3b0*/  @!PT LDS RZ, [RZ] ;  /* 0x00000000fffff984 */ /* 0x000fe20000000800 */
[----:B------:R-:W-:Y:S01]  /*1a3c0*/  LDGSTS.E.BYPASS.LTC128B.128 [R236+0x10000], desc[UR6][R242.64] ;  /* 0x10000000f2ec7fae */ /* 0x000fe2000b901d46 */
[----:B------:R-:W-:Y:S02]  /*1a3d0*/  IADD3 R10, P1, R6, UR9, RZ ;  /* 0x00000009060a7c10 */ /* 0x000fe4000ff3e0ff */
[----:B------:R-:W-:Y:S01]  /*1a3e0*/  IADD3 R20, P0, R8, UR9, RZ ;  /* 0x0000000908147c10 */ /* 0x000fe2000ff1e0ff */
[----:B------:R-:W-:Y:S01]  /*1a3f0*/  LDGSTS.E.BYPASS.LTC128B.128 [R236+0x12000], desc[UR6][R4.64+0x80] ;  /* 0x1200008004ec7fae */ /* 0x000fe2000b901d46 */
[----:B------:R-:W-:-:S02]  /*1a400*/  IADD3.X R11, R7, UR5, RZ, P1, !PT ;  /* 0x00000005070b7c10 */ /* 0x000fc40008ffe4ff */
[----:B------:R-:W-:Y:S01]  /*1a410*/  IADD3.X R21, R9, UR5, RZ, P0, !PT ;  /* 0x0000000509157c10 */ /* 0x000fe200087fe4ff */
[----:B------:R-:W-:Y:S01]  /*1a420*/  LDGSTS.E.BYPASS.LTC128B.128 [R236+0x14000], desc[UR6][R4.64+0x100] ;  /* 0x1400010004ec7fae */ /* 0x000fe2000b901d46 */
[----:B------:R-:W-:Y:S02]  /*1a430*/  IADD3 R22, P1, R10, UR9, RZ ;  /* 0x000000090a167c10 */ /* 0x000fe4000ff3e0ff */
[----:B------:R-:W-:Y:S01]  /*1a440*/  IADD3 R28, P0, R20, UR9, RZ ;  /* 0x00000009141c7c10 */ /* 0x000fe2000ff1e0ff */
[----:B------:R-:W-:Y:S01]  /*1a450*/  LDGSTS.E.BYPASS.LTC128B.128 [R236+0x16000], desc[UR6][R4.64+0x180] ;  /* 0x1600018004ec7fae */ /* 0x000fe2000b901d46 */
[----:B------:R-:W-:Y:S02]  /*1a460*/  IADD3.X R23, R11, UR5, RZ, P1, !PT ;  /* 0x000000050b177c10 */ /* 0x000fe40008ffe4ff */
[----:B------:R-:W-:Y:S01]  /*1a470*/  IADD3.X R29, R21, UR5, RZ, P0, !PT ;  /* 0x00000005151d7c10 */ /* 0x000fe200087fe4ff */
[----:B------:R1:W-:Y:S01]  /*1a480*/  LDGSTS.E.BYPASS.LTC128B.128 [R236+0x10800], desc[UR6][R6.64] ;  /* 0x1080000006ec7fae */ /* 0x0003e2000b901d46 */
[----:B------:R-:W-:-:S02]  /*1a490*/  ISETP.GE.AND P4, PT, R0, R244, PT ;  /* 0x000000f40000720c */ /* 0x000fc40003f86270 */
[CC--:B------:R-:W-:Y:S01]  /*1a4a0*/  ISETP.GE.AND P0, PT, R0.reuse, R245.reuse, PT ;  /* 0x000000f50000720c */ /* 0x0c0fe20003f06270 */
[----:B------:R-:W-:Y:S01]  /*1a4b0*/  LDGSTS.E.BYPASS.LTC128B.128 [R236+0x12800], desc[UR6][R8.64+0x80] ;  /* 0x1280008008ec7fae */ /* 0x000fe2000b901d46 */
[C---:B------:R-:W-:Y:S02]  /*1a4c0*/  ISETP.GE.AND P5, PT, R201.reuse, R244, PT ;  /* 0x000000f4c900720c */ /* 0x040fe40003fa6270 */
[C---:B------:R-:W-:Y:S01]  /*1a4d0*/  ISETP.GE.AND P1, PT, R201.reuse, R245, PT ;  /* 0x000000f5c900720c */ /* 0x040fe20003f26270 */
[----:B------:R-:W-:Y:S01]  /*1a4e0*/  LDGSTS.E.BYPASS.LTC128B.128 [R236+0x14800], desc[UR6][R8.64+0x100] ;  /* 0x1480010008ec7fae */ /* 0x000fe2000b901d46 */
[CC--:B------:R-:W-:Y:S02]  /*1a4f0*/  ISETP.LT.OR P4, PT, R0.reuse, R247.reuse, P4 ;  /* 0x000000f70000720c */ /* 0x0c0fe40002781670 */
[----:B------:R-:W-:Y:S01]  /*1a500*/  ISETP.LT.OR P0, PT, R0, R246, P0 ;  /* 0x000000f60000720c */ /* 0x000fe20000701670 */
[----:B------:R-:W-:Y:S01]  /*1a510*/  LDGSTS.E.BYPASS.LTC128B.128 [R236+0x16800], desc[UR6][R8.64+0x180] ;  /* 0x1680018008ec7fae */ /* 0x000fe2000b901d46 */
[C---:B------:R-:W-:Y:S01]  /*1a520*/  VIADD R0, R201.reuse, 0x9 ;  /* 0x00000009c9007836 */ /* 0x040fe20000000000 */
[----:B------:R-:W-:-:S02]  /*1a530*/  ISETP.LT.OR P5, PT, R201, R247, P5 ;  /* 0x000000f7c900720c */ /* 0x000fc40002fa1670 */
[----:B------:R-:W-:Y:S01]  /*1a540*/  LDGSTS.E.BYPASS.LTC128B.128 [R236+0x11000], desc[UR6][R10.64] ;  /* 0x110000000aec7fae */ /* 0x000fe2000b901d46 */
[C---:B------:R-:W-:Y:S02]  /*1a550*/  ISETP.LT.OR P1, PT, R201.reuse, R246, P1 ;  /* 0x000000f6c900720c */ /* 0x040fe40000f21670 */
[C---:B------:R-:W-:Y:S01]  /*1a560*/  ISETP.GE.AND P6, PT, R2.reuse, R244, PT ;  /* 0x000000f40200720c */ /* 0x040fe20003fc6270 */
[----:B------:R-:W-:Y:S01]  /*1a570*/  LDGSTS.E.BYPASS.LTC128B.128 [R236+0x13000], desc[UR6][R20.64+0x80] ;  /* 0x1300008014ec7fae */ /* 0x000fe2000b901d46 */
[C---:B------:R-:W-:Y:S02]  /*1a580*/  ISETP.GE.AND P2, PT, R2.reuse, R245, PT ;  /* 0x000000f50200720c */ /* 0x040fe40003f46270 */
[C---:B------:R-:W-:Y:S01]  /*1a590*/  ISETP.LT.OR P6, PT, R2.reuse, R247, P6 ;  /* 0x000000f70200720c */ /* 0x040fe200037c1670 */
[----:B------:R-:W-:Y:S01]  /*1a5a0*/  LDGSTS.E.BYPASS.LTC128B.128 [R236+0x15000], desc[UR6][R20.64+0x100] ;  /* 0x1500010014ec7fae */ /* 0x000fe2000b901d46 */
[----:B------:R-:W-:Y:S01]  /*1a5b0*/  ISETP.LT.OR P2, PT, R2, R246, P2 ;  /* 0x000000f60200720c */ /* 0x000fe20001741670 */
[----:B------:R-:W-:-:S02]  /*1a5c0*/  VIADD R2, R201, 0x10 ;  /* 0x00000010c9027836 */ /* 0x000fc40000000000 */
[----:B------:R-:W-:Y:S04]  /*1a5d0*/  LDGSTS.E.BYPASS.LTC128B.128 [R236+0x17000], desc[UR6][R20.64+0x180] ;  /* 0x1700018014ec7fae */ /* 0x000fe8000b901d46 */
[----:B------:R2:W-:Y:S04]  /*1a5e0*/  LDGSTS.E.BYPASS.LTC128B.128 [R236+0x11800], desc[UR6][R22.64] ;  /* 0x1180000016ec7fae */ /* 0x0005e8000b901d46 */
[----:B------:R-:W-:Y:S04]  /*1a5f0*/  LDGSTS.E.BYPASS.LTC128B.128 [R236+0x13800], desc[UR6][R28.64+0x80] ;  /* 0x138000801cec7fae */ /* 0x000fe8000b901d46 */
[----:B------:R-:W-:Y:S04]  /*1a600*/  LDGSTS.E.BYPASS.LTC128B.128 [R236+0x15800], desc[UR6][R28.64+0x100] ;  /* 0x158001001cec7fae */ /* 0x000fe8000b901d46 */
[----:B------:R3:W-:Y:S04]  /*1a610*/  LDGSTS.E.BYPASS.LTC128B.128 [R236+0x17800], desc[UR6][R28.64+0x180] ;  /* 0x178001801cec7fae */ /* 0x0007e8000b901d46 */
[----:B------:R-:W-:Y:S04]  /*1a620*/  LDSM.16.M88.4 R24, [R230] ;  /* 0x00000000e618783b */ /* 0x000fe80000000200 */
[----:B-1----:R-:W1:Y:S04]  /*1a630*/  LDSM.16.M88.4 R4, [R229+0x8000] ;  /* 0x00800000e504783b */ /* 0x002e680000000200 */
[----:B------:R-:W4:Y:S04]  /*1a640*/  LDSM.16.M88.4 R172, [R229+0x8800] ;  /* 0x00880000e5ac783b */ /* 0x000f280000000200 */
[----:B------:R-:W5:Y:S04]  /*1a650*/  LDSM.16.M88.4 R32, [R229+0x9000] ;  /* 0x00900000e520783b */ /* 0x000f680000000200 */
[----:B------:R-:W3:Y:S04]  /*1a660*/  LDSM.16.M88.4 R16, [R229+0x9800] ;  /* 0x00980000e510783b */ /* 0x000ee80000000200 */
[----:B------:R-:W-:Y:S04]  /*1a670*/  LDSM.16.M88.4 R12, [R228] ;  /* 0x00000000e40c783b */ /* 0x000fe80000000200 */
[----:B------:R-:W3:Y:S04]  /*1a680*/  LDSM.16.M88.4 R188, [R227] ;  /* 0x00000000e3bc783b */ /* 0x000ee80000000200 */
[----:B------:R-:W3:Y:S04]  /*1a690*/  LDSM.16.M88.4 R184, [R219] ;  /* 0x00000000dbb8783b */ /* 0x000ee80000000200 */
[----:B------:R-:W3:Y:S04]  /*1a6a0*/  LDSM.16.M88.4 R180, [R218] ;  /* 0x00000000dab4783b */ /* 0x000ee80000000200 */
[----:B--2---:R-:W2:Y:S04]  /*1a6b0*/  LDSM.16.M88.4 R20, [R217] ;  /* 0x00000000d914783b */ /* 0x004ea80000000200 */
[----:B------:R-:W-:Y:S01]  /*1a6c0*/  LDSM.16.M88.4 R196, [R223+0x8000] ;  /* 0x00800000dfc4783b */ /* 0x000fe20000000200 */
[C---:B-1----:R-:W-:Y:S03]  /*1a6d0*/  HMMA.16816.F32 R8, R24.reuse, R4, RZ ;  /* 0x000000041808723c */ /* 0x042fe600000018ff */
[----:B------:R-:W-:Y:S04]  /*1a6e0*/  LDSM.16.M88.4 R192, [R223+0x8800] ;  /* 0x00880000dfc0783b */ /* 0x000fe80000000200 */
[----:B------:R-:W0:Y:S01]  /*1a6f0*/  LDGDEPBAR ;  /* 0x00000000000079af */ /* 0x000e220000000000 */
[C---:B------:R-:W-:Y:S06]  /*1a700*/  HMMA.16816.F32 R4, R24.reuse, R6, RZ ;  /* 0x000000061804723c */ /* 0x040fec00000018ff */
[C---:B----4-:R-:W-:Y:S06]  /*1a710*/  HMMA.16816.F32 R176, R24.reuse, R172, RZ ;  /* 0x000000ac18b0723c */ /* 0x050fec00000018ff */
[C---:B-----5:R-:W-:Y:S06]  /*1a720*/  HMMA.16816.F32 R168, R24.reuse, R32, RZ ;  /* 0x0000002018a8723c */ /* 0x060fec00000018ff */
[C---:B------:R-:W-:Y:S06]  /*1a730*/  HMMA.16816.F32 R172, R24.reuse, R174, RZ ;  /* 0x000000ae18ac723c */ /* 0x040fec00000018ff */
[C---:B------:R-:W-:Y:S06]  /*1a740*/  HMMA.16816.F32 R32, R24.reuse, R34, RZ ;  /* 0x000000221820723c */ /* 0x040fec00000018ff */
[C---:B---3--:R-:W-:Y:S06]  /*1a750*/  HMMA.16816.F32 R28, R24.reuse, R16, RZ ;  /* 0x00000010181c723c */ /* 0x048fec00000018ff */
[----:B------:R-:W-:Y:S01]  /*1a760*/  HMMA.16816.F32 R24, R24, R18, RZ ;  /* 0x000000121818723c */ /* 0x000fe200000018ff */
[----:B------:R-:W1:Y:S05]  /*1a770*/  LDSM.16.M88.4 R16, [R226] ;  /* 0x00000000e210783b */ /* 0x000e6a0000000200 */
        /* <DEDUP_REMOVED lines=8> */
[----:B------:R-:W4:Y:S05]  /*1a800*/  LDSM.16.M88.4 R180, [R223+0x9800] ;  /* 0x00980000dfb4783b */ /* 0x000f2a0000000200 */
[C---:B--2---:R-:W-:Y:S06]  /*1a810*/  HMMA.16816.F32 R28, R12.reuse, R20, R28 ;  /* 0x000000140c1c723c */ /* 0x044fec000000181c */
[----:B------:R-:W-:Y:S01]  /*1a820*/  HMMA.16816.F32 R24, R12, R22, R24 ;  /* 0x000000160c18723c */ /* 0x000fe20000001818 */
[----:B------:R-:W2:Y:S04]  /*1a830*/  LDSM.16.M88.4 R12, [R216] ;  /* 0x00000000d80c783b */ /* 0x000ea80000000200 */
        /* <DEDUP_REMOVED lines=12> */
[----:B------:R-:W-:Y:S04]  /*1a900*/  LDSM.16.M88.4 R16, [R230+0x2000] ;  /* 0x00200000e610783b */ /* 0x000fe80000000200 */
[----:B------:R-:W-:Y:S01]  /*1a910*/  LDSM.16.M88.4 R180, [R229+0xa800] ;  /* 0x00a80000e5b4783b */ /* 0x000fe20000000200 */
[C---:B--2---:R-:W-:Y:S06]  /*1a920*/  HMMA.16816.F32 R8, R184.reuse, R12, R8 ;  /* 0x0000000cb808723c */ /* 0x044fec0000001808 */
[C---:B------:R-:W-:Y:S01]  /*1a930*/  HMMA.16816.F32 R4, R184.reuse, R14, R4 ;  /* 0x0000000eb804723c */ /* 0x040fe20000001804 */
[----:B------:R-:W2:Y:S05]  /*1a940*/  LDSM.16.M88.4 R12, [R229+0xa000] ;  /* 0x00a00000e50c783b */ /* 0x000eaa0000000200 */
[C---:B-----5:R-:W-:Y:S06]  /*1a950*/  HMMA.16816.F32 R176, R184.reuse, R20, R176 ;  /* 0x00000014b8b0723c */ /* 0x060fec00000018b0 */
[C---:B------:R-:W-:Y:S01]  /*1a960*/  HMMA.16816.F32 R172, R184.reuse, R22, R172 ;  /* 0x00000016b8ac723c */ /* 0x040fe200000018ac */
[----:B------:R-:W4:Y:S05]  /*1a970*/  LDSM.16.M88.4 R20, [R229+0xb000] ;  /* 0x00b00000e514783b */ /* 0x000f2a0000000200 */
[C---:B-1----:R-:W-:Y:S06]  /*1a980*/  HMMA.16816.F32 R168, R184.reuse, R196, R168 ;  /* 0x000000c4b8a8723c */ /* 0x042fec00000018a8 */
[C---:B------:R-:W-:Y:S01]  /*1a990*/  HMMA.16816.F32 R32, R184.reuse, R198, R32 ;  /* 0x000000c6b820723c */ /* 0x040fe20000001820 */
[----:B------:R-:W-:Y:S05]  /*1a9a0*/  LDSM.16.M88.4 R196, [R223+0xa000] ;  /* 0x00a00000dfc4783b */ /* 0x000fea0000000200 */
[C---:B---3--:R-:W-:Y:S06]  /*1a9b0*/  HMMA.16816.F32 R28, R184.reuse, R188, R28 ;  /* 0x000000bcb81c723c */ /* 0x048fec000000181c */
[----:B------:R-:W-:Y:S01]  /*1a9c0*/  HMMA.16816.F32 R24, R184, R190, R24 ;  /* 0x000000beb818723c */ /* 0x000fe20000001818 */
[----:B------:R-:W-:Y:S04]  /*1a9d0*/  LDSM.16.M88.4 R188, [R215] ;  /* 0x00000000d7bc783b */ /* 0x000fe80000000200 */
[----:B------:R-:W-:Y:S01]  /*1a9e0*/  LDSM.16.M88.4 R184, [R214] ;  /* 0x00000000d6b8783b */ /* 0x000fe20000000200 */
[C---:B--2---:R-:W-:Y:S06]  /*1a9f0*/  HMMA.16816.F32 R8, R16.reuse, R12, R8 ;  /* 0x0000000c1008723c */ /* 0x044fec0000001808 */
[C---:B------:R-:W-:Y:S01]  /*1aa00*/  HMMA.16816.F32 R4, R16.reuse, R14, R4 ;  /* 0x0000000e1004723c */ /* 0x040fe20000001804 */
[----:B------:R-:W1:Y:S05]  /*1aa10*/  LDSM.16.M88.4 R12, [R228+0x2000] ;  /* 0x00200000e40c783b */ /* 0x000e6a0000000200 */
[C---:B------:R-:W-:Y:S06]  /*1aa20*/  HMMA.16816.F32 R176, R16.reuse, R180, R176 ;  /* 0x000000b410b0723c */ /* 0x040fec00000018b0 */
[C---:B------:R-:W-:Y:S01]  /*1aa30*/  HMMA.16816.F32 R172, R16.reuse, R182, R172 ;  /* 0x000000b610ac723c */ /* 0x040fe200000018ac */
[----:B------:R-:W2:Y:S05]  /*1aa40*/  LDSM.16.M88.4 R180, [R213] ;  /* 0x00000000d5b4783b */ /* 0x000eaa0000000200 */
[C---:B----4-:R-:W-:Y:S06]  /*1aa50*/  HMMA.16816.F32 R168, R16.reuse, R20, R168 ;  /* 0x0000001410a8723c */ /* 0x050fec00000018a8 */
[C---:B------:R-:W-:Y:S01]  /*1aa60*/  HMMA.16816.F32 R32, R16.reuse, R22, R32 ;  /* 0x000000161020723c */ /* 0x040fe20000001820 */
[----:B------:R-:W3:Y:S05]  /*1aa70*/  LDSM.16.M88.4 R20, [R212] ;  /* 0x00000000d414783b */ /* 0x000eea0000000200 */
[C---:B------:R-:W-:Y:S06]  /*1aa80*/  HMMA.16816.F32 R28, R16.reuse, R192, R28 ;  /* 0x000000c0101c723c */ /* 0x040fec000000181c */
[----:B------:R-:W-:Y:S01]  /*1aa90*/  HMMA.16816.F32 R24, R16, R194, R24 ;  /* 0x000000c21018723c */ /* 0x000fe20000001818 */
[----:B------:R-:W4:Y:S04]  /*1aaa0*/  LDSM.16.M88.4 R16, [R226+0x2000] ;  /* 0x00200000e210783b */ /* 0x000f280000000200 */
[----:B------:R-:W5:Y:S01]  /*1aab0*/  LDSM.16.M88.4 R192, [R223+0xa800] ;  /* 0x00a80000dfc0783b */ /* 0x000f620000000200 */
        /* <DEDUP_REMOVED lines=15> */
[----:B------:R-:W-:Y:S05]  /*1abb0*/  LDSM.16.M88.4 R196, [R223+0xc000] ;  /* 0x00c00000dfc4783b */ /* 0x000fea0000000200 */
        /* <DEDUP_REMOVED lines=16> */
[C---:B----4-:R-:W-:Y:S06]  /*1acc0*/  HMMA.16816.F32 R168, R184.reuse, R192, R168 ;  /* 0x000000c0b8a8723c */ /* 0x050fec00000018a8 */
[C---:B------:R-:W-:Y:S01]  /*1acd0*/  HMMA.16816.F32 R32, R184.reuse, R194, R32 ;  /* 0x000000c2b820723c */ /* 0x040fe20000001820 */
[----:B------:R-:W4:Y:S05]  /*1ace0*/  LDSM.16.M88.4 R192, [R229+0xd800] ;  /* 0x00d80000e5c0783b */ /* 0x000f2a0000000200 */
[C---:B-1----:R-:W-:Y:S06]  /*1acf0*/  HMMA.16816.F32 R28, R184.reuse, R188, R28 ;  /* 0x000000bcb81c723c */ /* 0x042fec000000181c */
        /* <DEDUP_REMOVED lines=9> */
[C---:B---3--:R-:W-:Y:S06]  /*1ad90*/  HMMA.16816.F32 R168, R16.reuse, R20, R168 ;  /* 0x0000001410a8723c */ /* 0x048fec00000018a8 */
[C---:B------:R-:W-:Y:S01]  /*1ada0*/  HMMA.16816.F32 R32, R16.reuse, R22, R32 ;  /* 0x000000161020723c */ /* 0x040fe20000001820 */
[----:B------:R-:W3:Y:S05]  /*1adb0*/  LDSM.16.M88.4 R20, [R208] ;  /* 0x00000000d014783b */ /* 0x000eea0000000200 */
        /* <DEDUP_REMOVED lines=18> */
[C---:B------:R-:W-:Y:S01]  /*1aee0*/  HMMA.16816.F32 R4, R16.reuse, R198, R4 ;  /* 0x000000c61004723c */ /* 0x040fe20000001804 */
[----:B------:R-:W-:Y:S05]  /*1aef0*/  LDSM.16.M88.4 R196, [R229+0xf000] ;  /* 0x00f00000e5c4783b */ /* 0x000fea0000000200 */
[C---:B-1----:R-:W-:Y:S06]  /*1af00*/  HMMA.16816.F32 R176, R16.reuse, R184, R176 ;  /* 0x000000b810b0723c */ /* 0x042fec00000018b0 */
[C---:B------:R-:W-:Y:S01]  /*1af10*/  HMMA.16816.F32 R172, R16.reuse, R186, R172 ;  /* 0x000000ba10ac723c */ /* 0x040fe200000018ac */
[----:B------:R-:W1:Y:S05]  /*1af20*/  LDSM.16.M88.4 R184, [R216+0x5000] ;  /* 0x00500000d8b8783b */ /* 0x000e6a0000000200 */
[C---:B-----5:R-:W-:Y:S06]  /*1af30*/  HMMA.16816.F32 R168, R16.reuse, R188, R168 ;  /* 0x000000bc10a8723c */ /* 0x060fec00000018a8 */
        /* <DEDUP_REMOVED lines=17> */
[----:B------:R-:W-:Y:S04]  /*1b050*/  LDSM.16.M88.4 R20, [R205] ;  /* 0x00000000cd14783b */ /* 0x000fe80000000200 */
[----:B------:R-:W-:Y:S01]  /*1b060*/  LDSM.16.M88.4 R180, [R206] ;  /* 0x00000000ceb4783b */ /* 0x000fe20000000200 */
[C---:B---3--:R-:W-:Y:S06]  /*1b070*/  HMMA.16816.F32 R176, R188.reuse, R12, R176 ;  /* 0x0000000cbcb0723c */ /* 0x048fec00000018b0 */
[C---:B------:R-:W-:Y:S01]  /*1b080*/  HMMA.16816.F32 R172, R188.reuse, R14, R172 ;  /* 0x0000000ebcac723c */ /* 0x040fe200000018ac */
[----:B------:R-:W1:Y:S05]  /*1b090*/  LDSM.16.M88.4 R12, [R228+0x6000] ;  /* 0x00600000e40c783b */ /* 0x000e6a0000000200 */
[C---:B------:R-:W-:Y:S06]  /*1b0a0*/  HMMA.16816.F32 R8, R188.reuse, R16, R8 ;  /* 0x00000010bc08723c */ /* 0x040fec0000001808 */
[C---:B------:R-:W-:Y:S01]  /*1b0b0*/  HMMA.16816.F32 R4, R188.reuse, R18, R4 ;  /* 0x00000012bc04723c */ /* 0x040fe20000001804 */
[----:B------:R-:W2:Y:S05]  /*1b0c0*/  LDSM.16.M88.4 R16, [R204] ;  /* 0x00000000cc10783b */ /* 0x000eaa0000000200 */
[C---:B------:R-:W-:Y:S06]  /*1b0d0*/  HMMA.16816.F32 R168, R188.reuse, R196, R168 ;  /* 0x000000c4bca8723c */ /* 0x040fec00000018a8 */
[C---:B------:R-:W-:Y:S01]  /*1b0e0*/  HMMA.16816.F32 R32, R188.reuse, R198, R32 ;  /* 0x000000c6bc20723c */ /* 0x040fe20000001820 */
[----:B------:R-:W-:Y:S05]  /*1b0f0*/  LDSM.16.M88.4 R196, [R223+0xe000] ;  /* 0x00e00000dfc4783b */ /* 0x000fea0000000200 */
[C---:B----4-:R-:W-:Y:S06]  /*1b100*/  HMMA.16816.F32 R28, R188.reuse, R192, R28 ;  /* 0x000000c0bc1c723c */ /* 0x050fec000000181c */
[----:B------:R-:W-:Y:S01]  /*1b110*/  HMMA.16816.F32 R24, R188, R194, R24 ;  /* 0x000000c2bc18723c */ /* 0x000fe20000001818 */
[----:B------:R-:W3:Y:S04]  /*1b120*/  LDSM.16.M88.4 R192, [R226+0x6000] ;  /* 0x00600000e2c0783b */ /* 0x000ee80000000200 */
[----:B------:R-:W4:Y:S01]  /*1b130*/  LDSM.16.M88.4 R188, [R223+0xe800] ;  /* 0x00e80000dfbc783b */ /* 0x000f220000000200 */
[C---:B-1----:R-:W-:Y:S06]  /*1b140*/  HMMA.16816.F32 R8, R12.reuse, R184, R8 ;  /* 0x000000b80c08723c */ /* 0x042fec0000001808 */
[C---:B------:R-:W-:Y:S06]  /*1b150*/  HMMA.16816.F32 R168, R12.reuse, R20, R168 ;  /* 0x000000140ca8723c */ /* 0x040fec00000018a8 */
[C---:B------:R-:W-:Y:S01]  /*1b160*/  HMMA.16816.F32 R32, R12.reuse, R22, R32 ;  /* 0x000000160c20723c */ /* 0x040fe20000001820 */
[----:B------:R-:W-:Y:S05]  /*1b170*/  LDSM.16.M88.4 R20, [R225+0x6000] ;  /* 0x00600000e114783b */ /* 0x000fea0000000200 */
[C---:B--2---:R-:W-:Y:S06]  /*1b180*/  HMMA.16816.F32 R28, R12.reuse, R16, R28 ;  /* 0x000000100c1c723c */ /* 0x044fec000000181c */
[C---:B------:R-:W-:Y:S01]  /*1b190*/  HMMA.16816.F32 R24, R12.reuse, R18, R24 ;  /* 0x000000120c18723c */ /* 0x040fe20000001818 */
[----:B------:R-:W1:Y:S05]  /*1b1a0*/  LDSM.16.M88.4 R16, [R216+0x6000] ;  /* 0x00600000d810783b */ /* 0x000e6a0000000200 */
[C---:B------:R-:W-:Y:S01]  /*1b1b0*/  HMMA.16816.F32 R4, R12.reuse, R186, R4 ;  /* 0x000000ba0c04723c */ /* 0x040fe20000001804 */
[----:B------:R-:W2:Y:S05]  /*1b1c0*/  LDSM.16.M88.4 R184, [R223+0xf000] ;  /* 0x00f00000dfb8783b */ /* 0x000eaa0000000200 */
[----:B------:R-:W-:Y:S06]  /*1b1d0*/  HMMA.16816.F32 R176, R12, R180, R176 ;  /* 0x000000b40cb0723c */ /* 0x000fec00000018b0 */
[----:B---3--:R-:W-:Y:S06]  /*1b1e0*/  HMMA.16816.F32 R8, R192, R196, R8 ;  /* 0x000000c4c008723c */ /* 0x008fec0000001808 */
[----:B------:R-:W-:Y:S01]  /*1b1f0*/  HMMA.16816.F32 R172, R12, R182, R172 ;  /* 0x000000b60cac723c */ /* 0x000fe200000018ac */
[----:B------:R-:W3:Y:S04]  /*1b200*/  LDSM.16.M88.4 R12, [R216+0x6800] ;  /* 0x00680000d80c783b */ /* 0x000ee80000000200 */
[----:B------:R-:W5:Y:S01]  /*1b210*/  LDSM.16.M88.4 R180, [R223+0xf800] ;  /* 0x00f80000dfb4783b */ /* 0x000f620000000200 */
[C---:B------:R-:W-:Y:S06]  /*1b220*/  HMMA.16816.F32 R4, R192.reuse, R198, R4 ;  /* 0x000000c6c004723c */ /* 0x040fec0000001804 */
[----:B----4-:R-:W-:Y:S06]  /*1b230*/  HMMA.16816.F32 R176, R192, R188, R176 ;  /* 0x000000bcc0b0723c */ /* 0x010fec00000018b0 */
[----:B-1----:R-:W-:Y:S06]  /*1b240*/  HMMA.16816.F32 R8, R20, R16, R8 ;  /* 0x000000101408723c */ /* 0x002fec0000001808 */
[----:B------:R-:W-:Y:S06]  /*1b250*/  HMMA.16816.F32 R172, R192, R190, R172 ;  /* 0x000000bec0ac723c */ /* 0x000fec00000018ac */
[----:B------:R-:W-:Y:S06]  /*1b260*/  HMMA.16816.F32 R4, R20, R18, R4 ;  /* 0x000000121404723c */ /* 0x000fec0000001804 */
[----:B--2---:R-:W-:Y:S06]  /*1b270*/  HMMA.16816.F32 R168, R192, R184, R168 ;  /* 0x000000b8c0a8723c */ /* 0x004fec00000018a8 */
[----:B---3--:R-:W-:Y:S01]  /*1b280*/  HMMA.16816.F32 R176, R20, R12, R176 ;  /* 0x0000000c14b0723c */ /* 0x008fe200000018b0 */
[----:B------:R-:W-:-:S02]  /*1b290*/  FSEL R10, R10, -INF , !P1 ;  /* 0xff8000000a0a7808 */ /* 0x000fc40004800000 */
[----:B------:R-:W-:Y:S02]  /*1b2a0*/  ISETP.GE.AND P1, PT, R0, R245, PT ;  /* 0x000000f50000720c */ /* 0x000fe40003f26270 */
[----:B------:R-:W-:Y:S01]  /*1b2b0*/  FSEL R9, R9, -INF , !P4 ;  /* 0xff80000009097808 */ /* 0x000fe20006000000 */
[----:B------:R-:W-:Y:S01]  /*1b2c0*/  HMMA.16816.F32 R32, R192, R186, R32 ;  /* 0x000000bac020723c */ /* 0x000fe20000001820 */
[----:B------:R-:W-:Y:S01]  /*1b2d0*/  FSEL R13, R8, -INF , !P5 ;  /* 0xff800000080d7808 */ /* 0x000fe20006800000 */
[----:B------:R-:W1:Y:S01]  /*1b2e0*/  LDSM.16.M88.4 R184, [R216+0x7000] ;  /* 0x00700000d8b8783b */ /* 0x000e620000000200 */
[C---:B------:R-:W-:Y:S01]  /*1b2f0*/  ISETP.GE.AND P5, PT, R0.reuse, R244, PT ;  /* 0x000000f40000720c */ /* 0x040fe20003fa6270 */
[----:B------:R-:W-:Y:S01]  /*1b300*/  VIADD R12, R201, 0x11 ;  /* 0x00000011c90c7836 */ /* 0x000fe20000000000 */
[C---:B------:R-:W-:Y:S01]  /*1b310*/  ISETP.LT.OR P1, PT, R0.reuse, R246, P1 ;  /* 0x000000f60000720c */ /* 0x040fe20000f21670 */
[----:B------:R-:W-:Y:S01]  /*1b320*/  HMMA.16816.F32 R172, R20, R14, R172 ;  /* 0x0000000e14ac723c */ /* 0x000fe200000018ac */
[----:B------:R-:W-:-:S02]  /*1b330*/  ISETP.LT.OR P5, PT, R0, R247, P5 ;  /* 0x000000f70000720c */ /* 0x000fc40002fa1670 */
[----:B------:R-:W-:Y:S02]  /*1b340*/  FSEL R0, R11, -INF , !P0 ;  /* 0xff8000000b007808 */ /* 0x000fe40004000000 */
[----:B------:R-:W-:Y:S01]  /*1b350*/  FSEL R11, R4, -INF , !P6 ;  /* 0xff800000040b7808 */ /* 0x000fe20007000000 */
[C---:B-----5:R-:W-:Y:S01]  /*1b360*/  HMMA.16816.F32 R28, R192.reuse, R180, R28 ;  /* 0x000000b4c01c723c */ /* 0x060fe2000000181c */
[----:B------:R-:W-:Y:S02]  /*1b370*/  FSEL R8, R6, -INF , !P2 ;  /* 0xff80000006087808 */ /* 0x000fe40005000000 */
[----:B------:R-:W-:Y:S02]  /*1b380*/  FSEL R15, R5, -INF , !P5 ;  /* 0xff800000050f7808 */ /* 0x000fe40006800000 */
[----:B------:R-:W-:Y:S01]  /*1b390*/  FSEL R16, R7, -INF , !P1 ;  /* 0xff80000007107808 */ /* 0x000fe20004800000 */
[----:B------:R-:W-:Y:S01]  /*1b3a0*/  HMMA.16816.F32 R24, R192, R182, R24 ;  /* 0x000000b6c018723c */ /* 0x000fe20000001818 */
[----:B------:R-:W2:Y:S01]  /*1b3b0*/  LDSM.16.M88.4 R4, [R216+0x7800] ;  /* 0x00780000d804783b */ /* 0x000ea20000000200 */
[----:B------:R-:W-:Y:S01]  /*1b3c0*/  ISETP.GE.AND P4, PT, R2, R244, PT ;  /* 0x000000f40200720c */ /* 0x000fe20003f86270 */
[----:B------:R-:W-:-:S04]  /*1b3d0*/  DEPBAR.LE SB0, 0x0 ;  /* 0x000080000000791a */ /* 0x000fc80000000000 */
[C---:B------:R-:W-:Y:S02]  /*1b3e0*/  ISETP.GE.AND P0, PT, R2.reuse, R245, PT ;  /* 0x000000f50200720c */ /* 0x040fe40003f06270 */
[C---:B------:R-:W-:Y:S02]  /*1b3f0*/  ISETP.LT.OR P4, PT, R2.reuse, R247, P4 ;  /* 0x000000f70200720c */ /* 0x040fe40002781670 */
[----:B------:R-:W-:Y:S01]  /*1b400*/  ISETP.LT.OR P0, PT, R2, R246, P0 ;  /* 0x000000f60200720c */ /* 0x000fe20000701670 */
[----:B------:R-:W-:Y:S01]  /*1b410*/  VIADD R2, R201, 0x18 ;  /* 0x00000018c9027836 */ /* 0x000fe20000000000 */
[CC--:B------:R-:W-:Y:S02]  /*1b420*/  ISETP.GE.AND P6, PT, R12.reuse, R244.reuse, PT ;  /* 0x000000f40c00720c */ /* 0x0c0fe40003fc6270 */
[----:B------:R-:W-:Y:S02]  /*1b430*/  ISETP.GE.AND P2, PT, R12, R245, PT ;  /* 0x000000f50c00720c */ /* 0x000fe40003f46270 */
[----:B------:R-:W-:-:S02]  /*1b440*/  ISETP.GE.AND P5, PT, R2, R244, PT ;  /* 0x000000f40200720c */ /* 0x000fc40003fa6270 */
[C---:B------:R-:W-:Y:S02]  /*1b450*/  ISETP.GE.AND P1, PT, R2.reuse, R245, PT ;  /* 0x000000f50200720c */ /* 0x040fe40003f26270 */
[CC--:B------:R-:W-:Y:S02]  /*1b460*/  ISETP.LT.OR P5, PT, R2.reuse, R247.reuse, P5 ;  /* 0x000000f70200720c */ /* 0x0c0fe40002fa1670 */
[-C--:B------:R-:W-:Y:S01]  /*1b470*/  ISETP.LT.OR P1, PT, R2, R246.reuse, P1 ;  /* 0x000000f60200720c */ /* 0x080fe20000f21670 */
[C---:B-1----:R-:W-:Y:S01]  /*1b480*/  HMMA.16816.F32 R32, R20.reuse, R186, R32 ;  /* 0x000000ba1420723c */ /* 0x042fe20000001820 */
[C---:B------:R-:W-:Y:S01]  /*1b490*/  ISETP.LT.OR P6, PT, R12.reuse, R247, P6 ;  /* 0x000000f70c00720c */ /* 0x040fe200037c1670 */
[C---:B------:R-:W-:Y:S01]  /*1b4a0*/  VIADD R2, R201.reuse, 0x20 ;  /* 0x00000020c9027836 */ /* 0x040fe20000000000 */
[----:B------:R-:W-:Y:S01]  /*1b4b0*/  BAR.SYNC.DEFER_BLOCKING 0x0 ;  /* 0x0000000000007b1d */ /* 0x000fe20000010000 */
[----:B------:R-:W-:Y:S01]  /*1b4c0*/  ISETP.LT.OR P2, PT, R12, R246, P2 ;  /* 0x000000f60c00720c */ /* 0x000fe20001741670 */
[----:B------:R-:W-:Y:S01]  /*1b4d0*/  VIADD R12, R201, 0x19 ;  /* 0x00000019c90c7836 */ /* 0x000fe20000000000 */
[----:B------:R-:W-:Y:S01]  /*1b4e0*/  HMMA.16816.F32 R168, R20, R184, R168 ;  /* 0x000000b814a8723c */ /* 0x000fe200000018a8 */
[----:B------:R-:W-:-:S02]  /*1b4f0*/  FSEL R181, R177, -INF , !P6 ;  /* 0xff800000b1b57808 */ /* 0x000fc40007000000 */
[----:B------:R-:W-:Y:S02]  /*1b500*/  FSEL R198, R179, -INF , !P2 ;  /* 0xff800000b3c67808 */ /* 0x000fe40005000000 */
[----:B------:R-:W-:Y:S02]  /*1b510*/  FSEL R196, R178, -INF , !P0 ;  /* 0xff800000b2c47808 */ /* 0x000fe40004000000 */
[C---:B------:R-:W-:Y:S02]  /*1b520*/  ISETP.GE.AND P6, PT, R2.reuse, R244, PT ;  /* 0x000000f40200720c */ /* 0x040fe40003fc6270 */
[-C--:B------:R-:W-:Y:S02]  /*1b530*/  ISETP.GE.AND P2, PT, R2, R245.reuse, PT ;  /* 0x000000f50200720c */ /* 0x080fe40003f46270 */
[----:B------:R-:W-:Y:S01]  /*1b540*/  ISETP.GE.AND P0, PT, R12, R245, PT ;  /* 0x000000f50c00720c */ /* 0x000fe20003f06270 */
[----:B--2---:R-:W-:Y:S01]  /*1b550*/  HMMA.16816.F32 R28, R20, R4, R28 ;  /* 0x00000004141c723c */ /* 0x004fe2000000181c */
[----:B------:R-:W-:-:S02]  /*1b560*/  FSEL R197, R176, -INF , !P4 ;  /* 0xff800000b0c57808 */ /* 0x000fc40006000000 */
[CC--:B------:R-:W-:Y:S02]  /*1b570*/  ISETP.LT.OR P6, PT, R2.reuse, R247.reuse, P6 ;  /* 0x000000f70200720c */ /* 0x0c0fe400037c1670 */
[----:B------:R-:W-:Y:S01]  /*1b580*/  ISETP.LT.OR P2, PT, R2, R246, P2 ;  /* 0x000000f60200720c */ /* 0x000fe20001741670 */
[C---:B------:R-:W-:Y:S01]  /*1b590*/  VIADD R2, R201.reuse, 0x28 ;  /* 0x00000028c9027836 */ /* 0x040fe20000000000 */
[C---:B------:R-:W-:Y:S01]  /*1b5a0*/  ISETP.GE.AND P4, PT, R12.reuse, R244, PT ;  /* 0x000000f40c00720c */ /* 0x040fe20003f86270 */
[C---:B------:R-:W-:Y:S01]  /*1b5b0*/  VIADD R4, R201.reuse, 0x31 ;  /* 0x00000031c9047836 */ /* 0x040fe20000000000 */
[C---:B------:R-:W-:Y:S01]  /*1b5c0*/  ISETP.LT.OR P0, PT, R12.reuse, R246, P0 ;  /* 0x000000f60c00720c */ /* 0x040fe20000701670 */
[----:B------:R-:W-:Y:S01]  /*1b5d0*/  HMMA.16816.F32 R24, R20, R6, R24 ;  /* 0x000000061418723c */ /* 0x000fe20000001818 */
[----:B------:R-:W-:Y:S01]  /*1b5e0*/  ISETP.LT.OR P4, PT, R12, R247, P4 ;  /* 0x000000f70c00720c */ /* 0x000fe20002781670 */
[----:B------:R-:W-:Y:S01]  /*1b5f0*/  VIADD R12, R201, 0x21 ;  /* 0x00000021c90c7836 */ /* 0x000fe20000000000 */
[----:B------:R-:W-:-:S02]  /*1b600*/  FSEL R194, R175, -INF , !P0 ;  /* 0xff800000afc27808 */ /* 0x000fc40004000000 */
[----:B------:R-:W-:Y:S02]  /*1b610*/  ISETP.GE.AND P0, PT, R2, R244, PT ;  /* 0x000000f40200720c */ /* 0x000fe40003f06270 */
[----:B------:R-:W-:Y:S02]  /*1b620*/  FSEL R183, R173, -INF , !P4 ;  /* 0xff800000adb77808 */ /* 0x000fe40006000000 */
[----:B------:R-:W-:Y:S02]  /*1b630*/  FSEL R185, R172, -INF , !P5 ;  /* 0xff800000acb97808 */ /* 0x000fe40006800000 */
[----:B------:R-:W-:Y:S02]  /*1b640*/  FSEL R184, R174, -INF , !P1 ;  /* 0xff800000aeb87808 */ /* 0x000fe40004800000 */
[C---:B------:R-:W-:Y:S02]  /*1b650*/  ISETP.GE.AND P4, PT, R2.reuse, R245, PT ;  /* 0x000000f50200720c */ /* 0x040fe40003f86270 */
[----:B------:R-:W-:-:S02]  /*1b660*/  ISETP.LT.OR P0, PT, R2, R247, P0 ;  /* 0x000000f70200720c */ /* 0x000fc40000701670 */
[C---:B------:R-:W-:Y:S02]  /*1b670*/  ISETP.GE.AND P5, PT, R12.reuse, R244, PT ;  /* 0x000000f40c00720c */ /* 0x040fe40003fa6270 */
[----:B------:R-:W-:Y:S02]  /*1b680*/  ISETP.GE.AND P1, PT, R12, R245, PT ;  /* 0x000000f50c00720c */ /* 0x000fe40003f26270 */
[-C--:B------:R-:W-:Y:S01]  /*1b690*/  ISETP.LT.OR P4, PT, R2, R246.reuse, P4 ;  /* 0x000000f60200720c */ /* 0x080fe20002781670 */
[C---:B------:R-:W-:Y:S01]  /*1b6a0*/  VIADD R2, R201.reuse, 0x30 ;  /* 0x00000030c9027836 */ /* 0x040fe20000000000 */
[----:B------:R-:W-:Y:S02]  /*1b6b0*/  FSEL R189, R32, -INF , !P0 ;  /* 0xff80000020bd7808 */ /* 0x000fe40004000000 */
[C---:B------:R-:W-:Y:S02]  /*1b6c0*/  ISETP.LT.OR P5, PT, R12.reuse, R247, P5 ;  /* 0x000000f70c00720c */ /* 0x040fe40002fa1670 */
[----:B------:R-:W-:Y:S01]  /*1b6d0*/  ISETP.LT.OR P1, PT, R12, R246, P1 ;  /* 0x000000f60c00720c */ /* 0x000fe20000f21670 */
[----:B------:R-:W-:Y:S01]  /*1b6e0*/  VIADD R12, R201, 0x29 ;  /* 0x00000029c90c7836 */ /* 0x000fe20000000000 */
[----:B------:R-:W-:-:S02]  /*1b6f0*/  ISETP.GE.AND P0, PT, R4, R244, PT ;  /* 0x000000f40400720c */ /* 0x000fc40003f06270 */
[----:B------:R-:W-:Y:S02]  /*1b700*/  FSEL R191, R169, -INF , !P5 ;  /* 0xff800000a9bf7808 */ /* 0x000fe40006800000 */
[----:B------:R-:W-:Y:S02]  /*1b710*/  FSEL R192, R171, -INF , !P1 ;  /* 0xff800000abc07808 */ /* 0x000fe40004800000 */
[----:B------:R-:W-:Y:S02]  /*1b720*/  ISETP.LT.OR P0, PT, R4, R247, P0 ;  /* 0x000000f70400720c */ /* 0x000fe40000701670 */
[C---:B------:R-:W-:Y:S02]  /*1b730*/  ISETP.GE.AND P5, PT, R2.reuse, R244, PT ;  /* 0x000000f40200720c */ /* 0x040fe40003fa6270 */
[----:B------:R-:W-:Y:S02]  /*1b740*/  ISETP.GE.AND P1, PT, R2, R245, PT ;  /* 0x000000f50200720c */ /* 0x000fe40003f26270 */
[----:B------:R-:W-:-:S02]  /*1b750*/  FSEL R193, R168, -INF , !P6 ;  /* 0xff800000a8c17808 */ /* 0x000fc40007000000 */
[----:B------:R-:W-:Y:S02]  /*1b760*/  FSEL R188, R170, -INF , !P2 ;  /* 0xff800000aabc7808 */ /* 0x000fe40005000000 */
[C---:B------:R-:W-:Y:S02]  /*1b770*/  ISETP.GE.AND P6, PT, R12.reuse, R244, PT ;  /* 0x000000f40c00720c */ /* 0x040fe40003fc6270 */
[----:B------:R-:W-:Y:S02]  /*1b780*/  ISETP.GE.AND P2, PT, R12, R245, PT ;  /* 0x000000f50c00720c */ /* 0x000fe40003f46270 */
[----:B------:R-:W-:Y:S02]  /*1b790*/  FSEL R177, R29, -INF , !P0 ;  /* 0xff8000001db17808 */ /* 0x000fe40004000000 */
[C---:B------:R-:W-:Y:S02]  /*1b7a0*/  ISETP.LT.OR P5, PT, R2.reuse, R247, P5 ;  /* 0x000000f70200720c */ /* 0x040fe40002fa1670 */
[----:B------:R-:W-:Y:S01]  /*1b7b0*/  ISETP.LT.OR P1, PT, R2, R246, P1 ;  /* 0x000000f60200720c */ /* 0x000fe20000f21670 */
[C---:B------:R-:W-:Y:S01]  /*1b7c0*/  VIADD R2, R201.reuse, 0x38 ;  /* 0x00000038c9027836 */ /* 0x040fe20000000000 */
[----:B------:R-:W-:Y:S01]  /*1b7d0*/  ISETP.GT.AND P0, PT, R240, R231, PT ;  /* 0x000000e7f000720c */ /* 0x000fe20003f04270 */
[----:B------:R-:W-:Y:S01]  /*1b7e0*/  VIADD R201, R201, 0x39 ;  /* 0x00000039c9c97836 */ /* 0x000fe20000000000 */
[----:B------:R-:W-:-:S02]  /*1b7f0*/  ISETP.LT.OR P6, PT, R12, R247, P6 ;  /* 0x000000f70c00720c */ /* 0x000fc400037c1670 */
[----:B------:R-:W-:Y:S02]  /*1b800*/  ISETP.LT.OR P2, PT, R12, R246, P2 ;  /* 0x000000f60c00720c */ /* 0x000fe40001741670 */
[----:B------:R-:W-:Y:S02]  /*1b810*/  FSEL R186, R34, -INF , !P4 ;  /* 0xff80000022ba7808 */ /* 0x000fe40006000000 */
[----:B------:R-:W-:Y:S02]  /*1b820*/  FSEL R195, R33, -INF , !P6 ;  /* 0xff80000021c37808 */ /* 0x000fe40007000000 */
[----:B------:R-:W-:Y:S02]  /*1b830*/  FSEL R190, R35, -INF , !P2 ;  /* 0xff80000023be7808 */ /* 0x000fe40005000000 */
[----:B------:R-:W-:Y:S02]  /*1b840*/  FSEL R179, R28, -INF , !P5 ;  /* 0xff8000001cb37808 */ /* 0x000fe40006800000 */
[----:B------:R-:W-:-:S02]  /*1b850*/  FSEL R174, R30, -INF , !P1 ;  /* 0xff8000001eae7808 */ /* 0x000fc40004800000 */
[-C--:B------:R-:W-:Y:S02]  /*1b860*/  ISETP.GE.AND P4, PT, R4, R245.reuse, PT ;  /* 0x000000f50400720c */ /* 0x080fe40003f86270 */
[CC--:B------:R-:W-:Y:S02]  /*1b870*/  ISETP.GE.AND P6, PT, R2.reuse, R244.reuse, PT ;  /* 0x000000f40200720c */ /* 0x0c0fe40003fc6270 */
[-C--:B------:R-:W-:Y:S02]  /*1b880*/  ISETP.GE.AND P2, PT, R2, R245.reuse, PT ;  /* 0x000000f50200720c */ /* 0x080fe40003f46270 */
[C---:B------:R-:W-:Y:S02]  /*1b890*/  ISETP.GE.AND P5, PT, R201.reuse, R244, PT ;  /* 0x000000f4c900720c */ /* 0x040fe40003fa6270 */
[----:B------:R-:W-:Y:S02]  /*1b8a0*/  ISETP.GE.AND P1, PT, R201, R245, PT ;  /* 0x000000f5c900720c */ /* 0x000fe40003f26270 */
[----:B------:R-:W-:-:S02]  /*1b8b0*/  ISETP.LT.OR P4, PT, R4, R246, P4 ;  /* 0x000000f60400720c */ /* 0x000fc40002781670 */
[CC--:B------:R-:W-:Y:S02]  /*1b8c0*/  ISETP.LT.OR P6, PT, R2.reuse, R247.reuse, P6 ;  /* 0x000000f70200720c */ /* 0x0c0fe400037c1670 */
[-C--:B------:R-:W-:Y:S02]  /*1b8d0*/  ISETP.LT.OR P2, PT, R2, R246.reuse, P2 ;  /* 0x000000f60200720c */ /* 0x080fe40001741670 */
[C---:B------:R-:W-:Y:S02]  /*1b8e0*/  ISETP.LT.OR P5, PT, R201.reuse, R247, P5 ;  /* 0x000000f7c900720c */ /* 0x040fe40002fa1670 */
        /* <DEDUP_REMOVED lines=9> */
[----:B------:R-:W-:Y:S01]  /*1b980*/  IMAD.SHL.U32 R5, R240, 0x40, RZ ;  /* 0x00000040f0057824 */ /* 0x000fe200078e00ff */
[----:B------:R-:W-:Y:S01]  /*1b990*/  ULDC.64 UR8, c[0x0][0x248] ;  /* 0x0000920000087ab9 */ /* 0x000fe20000000a00 */
[----:B------:R-:W-:-:S03]  /*1b9a0*/  ULDC.64 UR4, c[0x0][0x230] ;  /* 0x00008c0000047ab9 */ /* 0x000fc60000000a00 */
[C---:B------:R-:W-:Y:S02]  /*1b9b0*/  IADD3 R19, R5.reuse, -0x40, RZ ;  /* 0xffffffc005137810 */ /* 0x040fe40007ffe0ff */
[----:B------:R-:W-:Y:S02]  /*1b9c0*/  IABS R12, R5 ;  /* 0x00000005000c7213 */ /* 0x000fe40000000000 */
[----:B------:R-:W-:Y:S02]  /*1b9d0*/  IABS R6, R19 ;  /* 0x0000001300067213 */ /* 0x000fe40000000000 */
[-C--:B-1----:R-:W-:Y:S02]  /*1b9e0*/  IABS R2, R4.reuse ;  /* 0x0000000400027213 */ /* 0x082fe40000000000 */
[-C--:B------:R-:W-:Y:S02]  /*1b9f0*/  LOP3.LUT R5, R5, R4.reuse, RZ, 0x3c, !PT ;  /* 0x0000000405057212 */ /* 0x080fe400078e3cff */
[----:B------:R-:W1:Y:S01]  /*1ba00*/  I2F.RP R14, R2 ;  /* 0x00000002000e7306 */ /* 0x000e620000209400 */
[----:B------:R-:W-:-:S02]  /*1ba10*/  LOP3.LUT R19, R19, R4, RZ, 0x3c, !PT ;  /* 0x0000000413137212 */ /* 0x000fc400078e3cff */
[----:B------:R-:W-:-:S05]  /*1ba20*/  ISETP.GE.AND P4, PT, R5, RZ, PT ;  /* 0x000000ff0500720c */ /* 0x000fca0003f86270 */
        /* <DEDUP_REMOVED lines=48> */
.L_x_6701:
[----:B------:R-:W-:Y:S02]  /*1bd30*/  ULDC UR8, c[0x0][0x248] ;  /* 0x0000920000087ab9 */ /* 0x000fe40000000800 */
[----:B------:R-:W-:-:S06]  /*1bd40*/  USHF.L.U32 UR4, UR8, 0x6, URZ ;  /* 0x0000000608047899 */ /* 0x000fcc000800063f */
[----:B------:R-:W-:-:S04]  /*1bd50*/  IADD3 R6, RZ, -UR4, RZ ;  /* 0x80000004ff067c10 */ /* 0x000fc8000fffe0ff */
[----:B------:R-:W-:-:S07]  /*1bd60*/  SHF.R.S32.HI R2, RZ, 0x1f, R6 ;  /* 0x0000001fff027819 */ /* 0x000fce0000011406 */
.L_x_6702:
[C---:B------:R-:W-:Y:S01]  /*1bd70*/  LEA R238, P1, R6.reuse, R238, 0x1 ;  /* 0x000000ee06ee7211 */ /* 0x040fe200078208ff */
[----:B------:R-:W-:Y:S01]  /*1bd80*/  USHF.L.U32 UR4, UR8, 0x5, URZ ;  /* 0x0000000508047899 */ /* 0x000fe2000800063f */
[----:B------:R-:W-:Y:S02]  /*1bd90*/  ULDC UR5, c[0x0][0x24c] ;  /* 0x0000930000057ab9 */ /* 0x000fe40000000800 */
[----:B------:R-:W-:Y:S01]  /*1bda0*/  LEA.HI.X R237, R6, R237, R2, 0x1, P1 ;  /* 0x000000ed06ed7211 */ /* 0x000fe200008f0c02 */
[----:B------:R-:W-:Y:S02]  /*1bdb0*/  USHF.L.U64.HI UR5, UR8, 0x5, UR5 ;  /* 0x0000000508057899 */ /* 0x000fe40008010205 */
[----:B------:R-:W-:Y:S02]  /*1bdc0*/  IADD3 R18, P1, R238, UR4, RZ ;  /* 0x00000004ee127c10 */ /* 0x000fe4000ff3e0ff */
[----:B------:R-:W-:Y:S02]  /*1bdd0*/  IMAD.MOV.U32 R239, RZ, RZ, R237 ;  /* 0x000000ffffef7224 */ /* 0x000fe400078e00ed */
[----:B------:R-:W-:-:S02]  /*1bde0*/  IADD3.X R19, R237, UR5, RZ, P1, !PT ;  /* 0x00000005ed137c10 */ /* 0x000fc40008ffe4ff */
[----:B------:R-:W-:Y:S01]  /*1bdf0*/  IADD3 R6, P1, R18, UR4, RZ ;  /* 0x0000000412067c10 */ /* 0x000fe2000ff3e0ff */
[----:B------:R-:W-:Y:S01]  /*1be00*/  @!PT LDS RZ, [RZ] ;  /* 0x00000000fffff984 */ /* 0x000fe20000000800 */
[----:B------:R-:W-:Y:S01]  /*1be10*/  @!PT LDS RZ, [RZ] ;  /* 0x00000000fffff984 */ /* 0x000fe20000000800 */
[----:B------:R-:W-:Y:S01]  /*1be20*/  @!PT LDS RZ, [RZ] ;  /* 0x00000000fffff984 */ /* 0x000fe20000000800 */
        /* <DEDUP_REMOVED lines=20> */
.L_x_6700:
[----:B------:R-:W-:Y:S01]  /*1bf70*/  FMNMX.FTZ R2, R164, R13, !PT ;  /* 0x0000000da4027209 */ /* 0x000fe20007810000 */
[----:B------:R-:W-:Y:S01]  /*1bf80*/  LDSM.16.MT88.4 R28, [R222+0x10800] ;  /* 0x01080000de1c783b */ /* 0x000fe20000004200 */
[----:B-1----:R-:W-:Y:S02]  /*1bf90*/  FMNMX.FTZ R5, R3, R10, !PT ;  /* 0x0000000a03057209 */ /* 0x002fe40007810000 */
        /* <DEDUP_REMOVED lines=42> */
[----:B------:R-:W-:Y:S01]  /*1c240*/  FSEL R176, R176, RZ, P2 ;  /* 0x000000ffb0b07208 */ /* 0x000fe20001000000 */
[C---:B------:R-:W-:Y:S01]  /*1c250*/  FMUL.FTZ R33, R169.reuse, UR10 ;  /* 0x0000000aa9217c20 */ /* 0x040fe20008410000 */
[----:B------:R-:W-:Y:S01]  /*1c260*/  FSETP.NEU.FTZ.AND P1, PT, R169, -INF , PT ;  /* 0xff800000a900780b */ /* 0x000fe20003f3d000 */
[----:B------:R-:W-:Y:S02]  /*1c270*/  FADD.FTZ R4, R164, -R5 ;  /* 0x80000005a4047221 */ /* 0x000fe40000010000 */
[--C-:B------:R-:W-:Y:S01]  /*1c280*/  FFMA.FTZ R170, R13, UR10, -R176.reuse ;  /* 0x0000000a0daa7c23 */ /* 0x100fe200080108b0 */
[--C-:B------:R-:W-:Y:S01]  /*1c290*/  FFMA.FTZ R165, R15, UR10, -R176.reuse ;  /* 0x0000000a0fa57c23 */ /* 0x100fe200080108b0 */
[----:B------:R-:W-:Y:S01]  /*1c2a0*/  FSEL R33, R33, RZ, P1 ;  /* 0x000000ff21217208 */ /* 0x000fe20000800000 */
[----:B------:R-:W1:Y:S01]  /*1c2b0*/  LDSM.16.MT88.4 R12, [R224+0x10000] ;  /* 0x01000000e00c783b */ /* 0x000e620000004200 */
[----:B------:R-:W-:Y:S01]  /*1c2c0*/  FSEL R6, R169, RZ, P1 ;  /* 0x000000ffa9067208 */ /* 0x000fe20000800000 */
[--C-:B------:R-:W-:Y:S01]  /*1c2d0*/  FFMA.FTZ R167, R9, UR10, -R176.reuse ;  /* 0x0000000a09a77c23 */ /* 0x100fe200080108b0 */
[----:B------:R-:W-:Y:S01]  /*1c2e0*/  FFMA.FTZ R168, R11, UR10, -R176 ;  /* 0x0000000a0ba87c23 */ /* 0x000fe200080108b0 */
[--C-:B------:R-:W-:Y:S01]  /*1c2f0*/  FFMA.FTZ R2, R0, UR10, -R33.reuse ;  /* 0x0000000a00027c23 */ /* 0x100fe20008010821 */
[--C-:B------:R-:W-:Y:S01]  /*1c300*/  FFMA.FTZ R166, R10, UR10, -R33.reuse ;  /* 0x0000000a0aa67c23 */ /* 0x100fe20008010821 */
[----:B------:R-:W-:Y:S01]  /*1c310*/  FADD.FTZ R6, R3, -R6 ;  /* 0x8000000603067221 */ /* 0x000fe20000010000 */
[--C-:B------:R-:W-:Y:S01]  /*1c320*/  FFMA.FTZ R0, R8, UR10, -R33.reuse ;  /* 0x0000000a08007c23 */ /* 0x100fe20008010821 */
[--C-:B------:R-:W-:Y:S01]  /*1c330*/  FFMA.FTZ R173, R16, UR10, -R33.reuse ;  /* 0x0000000a10ad7c23 */ /* 0x100fe20008010821 */
[----:B------:R-:W2:Y:S01]  /*1c340*/  LDSM.16.MT88.4 R8, [R222+0x10000] ;  /* 0x01000000de08783b */ /* 0x000ea20000004200 */
[----:B------:R-:W-:Y:S01]  /*1c350*/  FMUL.FTZ R164, R4, UR10 ;  /* 0x0000000a04a47c20 */ /* 0x000fe20008410000 */
[----:B------:R-:W-:Y:S01]  /*1c360*/  FMUL.FTZ R3, R6, UR10 ;  /* 0x0000000a06037c20 */ /* 0x000fe20008410000 */
[----:B------:R-:W-:Y:S01]  /*1c370*/  MUFU.EX2 R170, R170 ;  /* 0x000000aa00aa7308 */ /* 0x000fe20000000800 */
[----:B------:R-:W3:Y:S01]  /*1c380*/  LDSM.16.MT88.4 R16, [R221+0x10000] ;  /* 0x01000000dd10783b */ /* 0x000ee20000004200 */
[--C-:B------:R-:W-:Y:S01]  /*1c390*/  FFMA.FTZ R20, R185, UR10, -R176.reuse ;  /* 0x0000000ab9147c23 */ /* 0x100fe200080108b0 */
[--C-:B------:R-:W-:Y:S01]  /*1c3a0*/  FFMA.FTZ R178, R197, UR10, -R176.reuse ;  /* 0x0000000ac5b27c23 */ /* 0x100fe200080108b0 */
[--C-:B------:R-:W-:Y:S01]  /*1c3b0*/  FFMA.FTZ R181, R181, UR10, -R176.reuse ;  /* 0x0000000ab5b57c23 */ /* 0x100fe200080108b0 */
[--C-:B------:R-:W-:Y:S01]  /*1c3c0*/  FFMA.FTZ R180, R183, UR10, -R176.reuse ;  /* 0x0000000ab7b47c23 */ /* 0x100fe200080108b0 */
[--C-:B------:R-:W-:Y:S01]  /*1c3d0*/  FFMA.FTZ R182, R196, UR10, -R33.reuse ;  /* 0x0000000ac4b67c23 */ /* 0x100fe20008010821 */
[--C-:B------:R-:W-:Y:S01]  /*1c3e0*/  FFMA.FTZ R185, R198, UR10, -R33.reuse ;  /* 0x0000000ac6b97c23 */ /* 0x100fe20008010821 */
[----:B------:R-:W4:Y:S01]  /*1c3f0*/  MUFU.EX2 R167, R167 ;  /* 0x000000a700a77308 */ /* 0x000f220000000800 */
        /* <DEDUP_REMOVED lines=16> */
[----:B----4-:R-:W-:Y:S01]  /*1c500*/  F2FP.F16.F32.PACK_AB R4, R167, R170 ;  /* 0x000000aaa704723e */ /* 0x010fe200000000ff */
[----:B------:R-:W-:Y:S01]  /*1c510*/  FFMA.FTZ R176, R35, UR10, -R176 ;  /* 0x0000000a23b07c23 */ /* 0x000fe200080108b0 */
[--C-:B------:R-:W-:Y:S01]  /*1c520*/  FFMA.FTZ R174, R174, UR10, -R33.reuse ;  /* 0x0000000aaeae7c23 */ /* 0x100fe20008010821 */
[--C-:B------:R-:W-:Y:S01]  /*1c530*/  FFMA.FTZ R172, R34, UR10, -R33.reuse ;  /* 0x0000000a22ac7c23 */ /* 0x100fe20008010821 */
[----:B------:R-:W-:-:S02]  /*1c540*/  FFMA.FTZ R197, R32, UR10, -R33 ;  /* 0x0000000a20c57c23 */ /* 0x000fc40008010821 */
[----:B------:R-:W-:Y:S01]  /*1c550*/  LDSM.16.MT88.4 R32, [R222+0x15800] ;  /* 0x01580000de20783b */ /* 0x000fe20000004200 */
[----:B------:R-:W-:Y:S08]  /*1c560*/  MUFU.EX2 R166, R166 ;  /* 0x000000a600a67308 */ /* 0x000ff00000000800 */
[----:B------:R-:W4:Y:S01]  /*1c570*/  MUFU.EX2 R2, R2 ;  /* 0x0000000200027308 */ /* 0x000f220000000800 */
[----:B-----5:R-:W-:-:S07]  /*1c580*/  F2FP.F16.F32.PACK_AB R6, R165, R168 ;  /* 0x000000a8a506723e */ /* 0x020fce00000000ff */
[----:B------:R-:W-:Y:S08]  /*1c590*/  MUFU.EX2 R0, R0 ;  /* 0x0000000000007308 */ /* 0x000ff00000000800 */
[----:B------:R-:W5:Y:S01]  /*1c5a0*/  MUFU.EX2 R173, R173 ;  /* 0x000000ad00ad7308 */ /* 0x000f620000000800 */
[----:B----4-:R-:W-:-:S07]  /*1c5b0*/  F2FP.F16.F32.PACK_AB R5, R2, R166 ;  /* 0x000000a60205723e */ /* 0x010fce00000000ff */
[----:B------:R-:W4:Y:S08]  /*1c5c0*/  MUFU.EX2 R164, R164 ;  /* 0x000000a400a47308 */ /* 0x000f300000000800 */
[----:B------:R-:W1:Y:S01]  /*1c5d0*/  MUFU.EX2 R3, R3 ;  /* 0x0000000300037308 */ /* 0x000e620000000800 */
[----:B-----5:R-:W-:-:S07]  /*1c5e0*/  F2FP.F16.F32.PACK_AB R7, R173, R0 ;  /* 0x00000000ad07723e */ /* 0x020fce00000000ff */
[----:B------:R-:W5:Y:S01]  /*1c5f0*/  MUFU.EX2 R178, R178 ;  /* 0x000000b200b27308 */ /* 0x000f620000000800 */
        /* <DEDUP_REMOVED lines=137> */
[----:B------:R-:W3:Y:S01]  /*1ce90*/  MUFU.EX2 R181, R181 ;  /* 0x000000b500b57308 */ /* 0x000ee20000000800 */
[-C--:B------:R-:W-:Y:S01]  /*1cea0*/  FMUL.FTZ R116, R116, R164.reuse ;  /* 0x000000a474747220 */ /* 0x080fe20000410000 */
[-C--:B------:R-:W-:Y:S01]  /*1ceb0*/  FMUL.FTZ R117, R117, R164.reuse ;  /* 0x000000a475757220 */ /* 0x080fe20000410000 */
[C---:B------:R-:W-:Y:S01]  /*1cec0*/  HMMA.16816.F32 R72, R4.reuse, R18, R72 ;  /* 0x000000120448723c */ /* 0x040fe20000001848 */
[----:B------:R-:W4:Y:S01]  /*1ced0*/  LDSM.16.MT88.4 R16, [R220+0x14000] ;  /* 0x01400000dc10783b */ /* 0x000f220000004200 */
[-C--:B------:R-:W-:Y:S01]  /*1cee0*/  FMUL.FTZ R118, R118, R3.reuse ;  /* 0x0000000376767220 */ /* 0x080fe20000410000 */
[-C--:B------:R-:W-:Y:S01]  /*1cef0*/  FMUL.FTZ R119, R119, R3.reuse ;  /* 0x0000000377777220 */ /* 0x080fe20000410000 */
[-C--:B------:R-:W-:Y:S01]  /*1cf00*/  FMUL.FTZ R120, R120, R164.reuse ;  /* 0x000000a478787220 */ /* 0x080fe20000410000 */
[----:B------:R5:W-:Y:S01]  /*1cf10*/  MUFU.EX2 R183, R20 ;  /* 0x0000001400b77308 */ /* 0x000be20000000800 */
        /* <DEDUP_REMOVED lines=11> */
[C---:B-1----:R-:W-:Y:S01]  /*1cfd0*/  HMMA.16816.F32 R76, R4.reuse, R12, R76 ;  /* 0x0000000c044c723c */ /* 0x042fe2000000184c */
[-C--:B------:R-:W-:Y:S01]  /*1cfe0*/  FMUL.FTZ R131, R131, R3.reuse ;  /* 0x0000000383837220 */ /* 0x080fe20000410000 */
[----:B------:R-:W-:Y:S01]  /*1cff0*/  FFMA.FTZ R164, R251, R164, R170 ;  /* 0x000000a4fba47223 */ /* 0x000fe200000100aa */
[----:B------:R-:W-:Y:S01]  /*1d000*/  FFMA.FTZ R3, R249, R3, R166 ;  /* 0x00000003f9037223 */ /* 0x000fe200000100a6 */
[----:B------:R-:W-:Y:S01]  /*1d010*/  MUFU.EX2 R182, R182 ;  /* 0x000000b600b67308 */ /* 0x000fe20000000800 */
[----:B-----5:R-:W-:Y:S01]  /*1d020*/  LDSM.16.MT88.4 R20, [R224+0x12800] ;  /* 0x01280000e014783b */ /* 0x020fe20000004200 */
[C---:B------:R-:W-:Y:S01]  /*1d030*/  HMMA.16816.F32 R80, R4.reuse, R14, R80 ;  /* 0x0000000e0450723c */ /* 0x040fe20000001850 */
[----:B------:R-:W-:Y:S01]  /*1d040*/  FADD.FTZ R167, R167, R164 ;  /* 0x000000a4a7a77221 */ /* 0x000fe20000010000 */
[----:B------:R-:W-:Y:S01]  /*1d050*/  FADD.FTZ R3, R2, R3 ;  /* 0x0000000302037221 */ /* 0x000fe20000010000 */
[----:B------:R-:W1:Y:S01]  /*1d060*/  LDSM.16.MT88.4 R12, [R224+0x16000] ;  /* 0x01600000e00c783b */ /* 0x000e620000004200 */
[----:B------:R-:W-:Y:S01]  /*1d070*/  MOV R164, R171 ;  /* 0x000000ab00a47202 */ /* 0x000fe20000000f00 */
[----:B------:R-:W-:Y:S01]  /*1d080*/  FADD.FTZ R168, R168, R167 ;  /* 0x000000a7a8a87221 */ /* 0x000fe20000010000 */
[----:B--2---:R-:W-:Y:S01]  /*1d090*/  HMMA.16816.F32 R84, R4, R8, R84 ;  /* 0x000000080454723c */ /* 0x004fe20000001854 */
[----:B------:R-:W2:Y:S01]  /*1d0a0*/  MUFU.EX2 R185, R185 ;  /* 0x000000b900b97308 */ /* 0x000ea20000000800 */
[----:B------:R-:W-:Y:S01]  /*1d0b0*/  FADD.FTZ R0, R0, R3 ;  /* 0x0000000300007221 */ /* 0x000fe20000010000 */
[----:B------:R-:W-:Y:S01]  /*1d0c0*/  FADD.FTZ R165, R165, R168 ;  /* 0x000000a8a5a57221 */ /* 0x000fe20000010000 */
[----:B------:R-:W-:-:S02]  /*1d0d0*/  MOV R3, R169 ;  /* 0x000000a900037202 */ /* 0x000fc40000000f00 */
[C---:B------:R-:W-:Y:S01]  /*1d0e0*/  HMMA.16816.F32 R88, R4.reuse, R10, R88 ;  /* 0x0000000a0458723c */ /* 0x040fe20000001858 */
[----:B------:R-:W5:Y:S01]  /*1d0f0*/  LDSM.16.MT88.4 R8, [R222+0x16000] ;  /* 0x01600000de08783b */ /* 0x000f620000004200 */
[----:B------:R-:W-:Y:S01]  /*1d100*/  FADD.FTZ R173, R173, R0 ;  /* 0x00000000adad7221 */ /* 0x000fe20000010000 */
[----:B------:R-:W-:Y:S01]  /*1d110*/  MUFU.EX2 R184, R184 ;  /* 0x000000b800b87308 */ /* 0x000fe20000000800 */
[----:B------:R-:W-:Y:S02]  /*1d120*/  FADD.FTZ R0, R178, R165 ;  /* 0x000000a5b2007221 */ /* 0x000fe40000010000 */
[----:B----4-:R-:W-:Y:S02]  /*1d130*/  HMMA.16816.F32 R92, R4, R16, R92 ;  /* 0x00000010045c723c */ /* 0x010fe4000000185c */
[----:B---3--:R-:W-:-:S03]  /*1d140*/  FADD.FTZ R0, R181, R0 ;  /* 0x00000000b5007221 */ /* 0x008fc60000010000 */
[----:B------:R-:W3:Y:S01]  /*1d150*/  MUFU.EX2 R187, R187 ;  /* 0x000000bb00bb7308 */ /* 0x000ee20000000800 */
[C---:B------:R-:W-:Y:S01]  /*1d160*/  HMMA.16816.F32 R96, R4.reuse, R18, R96 ;  /* 0x000000120460723c */ /* 0x040fe20000001860 */
[----:B------:R-:W4:Y:S06]  /*1d170*/  LDSM.16.MT88.4 R16, [R221+0x16000] ;  /* 0x01600000dd10783b */ /* 0x000f2c0000004200 */
[----:B------:R-:W-:Y:S08]  /*1d180*/  MUFU.EX2 R193, R193 ;  /* 0x000000c100c17308 */ /* 0x000ff00000000800 */
[----:B------:R-:W3:Y:S01]  /*1d190*/  MUFU.EX2 R194, R194 ;  /* 0x000000c200c27308 */ /* 0x000ee20000000800 */
[C---:B-1----:R-:W-:Y:S07]  /*1d1a0*/  HMMA.16816.F32 R100, R4.reuse, R12, R100 ;  /* 0x0000000c0464723c */ /* 0x042fee0000001864 */
[----:B------:R-:W-:Y:S01]  /*1d1b0*/  MUFU.EX2 R189, R189 ;  /* 0x000000bd00bd7308 */ /* 0x000fe20000000800 */
[C---:B------:R-:W-:Y:S01]  /*1d1c0*/  HMMA.16816.F32 R104, R4.reuse, R14, R104 ;  /* 0x0000000e0468723c */ /* 0x040fe20000001868 */
[----:B------:R-:W1:Y:S05]  /*1d1d0*/  LDSM.16.MT88.4 R12, [R220+0x16000] ;  /* 0x01600000dc0c783b */ /* 0x000e6a0000004200 */
[C---:B-----5:R-:W-:Y:S01]  /*1d1e0*/  HMMA.16816.F32 R108, R4.reuse, R8, R108 ;  /* 0x00000008046c723c */ /* 0x060fe2000000186c */
[----:B------:R-:W-:Y:S05]  /*1d1f0*/  MUFU.EX2 R196, R196 ;  /* 0x000000c400c47308 */ /* 0x000fea0000000800 */
[C---:B------:R-:W-:Y:S01]  /*1d200*/  HMMA.16816.F32 R112, R4.reuse, R10, R112 ;  /* 0x0000000a0470723c */ /* 0x040fe20000001870 */
[----:B------:R-:W5:Y:S02]  /*1d210*/  LDSM.16.MT88.4 R8, [R224+0x10800] ;  /* 0x01080000e008783b */ /* 0x000f640000004200 */
[----:B------:R-:W-:Y:S03]  /*1d220*/  MUFU.EX2 R188, R188 ;  /* 0x000000bc00bc7308 */ /* 0x000fe60000000800 */
[C---:B----4-:R-:W-:Y:S05]  /*1d230*/  HMMA.16816.F32 R116, R4.reuse, R16, R116 ;  /* 0x000000100474723c */ /* 0x050fea0000001874 */
[----:B------:R-:W4:Y:S01]  /*1d240*/  MUFU.EX2 R191, R191 ;  /* 0x000000bf00bf7308 */ /* 0x000f220000000800 */
[C---:B------:R-:W-:Y:S01]  /*1d250*/  HMMA.16816.F32 R120, R4.reuse, R18, R120 ;  /* 0x000000120478723c */ /* 0x040fe20000001878 */
[----:B------:R-:W4:Y:S06]  /*1d260*/  LDSM.16.MT88.4 R16, [R221+0x10800] ;  /* 0x01080000dd10783b */ /* 0x000f2c0000004200 */
[----:B------:R-:W-:Y:S08]  /*1d270*/  MUFU.EX2 R186, R186 ;  /* 0x000000ba00ba7308 */ /* 0x000ff00000000800 */
[----:B------:R-:W4:Y:S01]  /*1d280*/  MUFU.EX2 R195, R195 ;  /* 0x000000c300c37308 */ /* 0x000f220000000800 */
[C---:B-1----:R-:W-:Y:S06]  /*1d290*/  HMMA.16816.F32 R124, R4.reuse, R12, R124 ;  /* 0x0000000c047c723c */ /* 0x042fec000000187c */
[----:B------:R-:W-:Y:S01]  /*1d2a0*/  HMMA.16816.F32 R128, R4, R14, R128 ;  /* 0x0000000e0480723c */ /* 0x000fe20000001880 */
[----:B------:R-:W1:Y:S01]  /*1d2b0*/  LDSM.16.MT88.4 R12, [R222+0x12800] ;  /* 0x01280000de0c783b */ /* 0x000e620000004200 */
[----:B------:R-:W-:Y:S05]  /*1d2c0*/  MUFU.EX2 R179, R179 ;  /* 0x000000b300b37308 */ /* 0x000fea0000000800 */
[----:B------:R-:W-:-:S02]  /*1d2d0*/  F2FP.F16.F32.PACK_AB R4, R181, R178 ;  /* 0x000000b2b504723e */ /* 0x000fc400000000ff */
[----:B--2---:R-:W-:Y:S01]  /*1d2e0*/  F2FP.F16.F32.PACK_AB R5, R185, R182 ;  /* 0x000000b6b905723e */ /* 0x004fe200000000ff */
[----:B------:R-:W2:Y:S01]  /*1d2f0*/  MUFU.EX2 R190, R190 ;  /* 0x000000be00be7308 */ /* 0x000ea20000000800 */
[----:B------:R-:W-:Y:S01]  /*1d300*/  F2FP.F16.F32.PACK_AB R6, R180, R183 ;  /* 0x000000b7b406723e */ /* 0x000fe200000000ff */
[----:B------:R-:W-:Y:S01]  /*1d310*/  FADD.FTZ R182, R182, R173 ;  /* 0x000000adb6b67221 */ /* 0x000fe20000010000 */
[----:B---3--:R-:W-:Y:S01]  /*1d320*/  F2FP.F16.F32.PACK_AB R7, R187, R184 ;  /* 0x000000b8bb07723e */ /* 0x008fe200000000ff */
[----:B------:R-:W-:Y:S02]  /*1d330*/  FADD.FTZ R183, R183, R0 ;  /* 0x00000000b7b77221 */ /* 0x000fe40000010000 */
[----:B------:R-:W-:Y:S02]  /*1d340*/  FADD.FTZ R185, R185, R182 ;  /* 0x000000b6b9b97221 */ /* 0x000fe40000010000 */
[----:B------:R-:W-:Y:S01]  /*1d350*/  MUFU.EX2 R175, R175 ;  /* 0x000000af00af7308 */ /* 0x000fe20000000800 */
[----:B------:R-:W-:Y:S01]  /*1d360*/  FADD.FTZ R180, R180, R183 ;  /* 0x000000b7b4b47221 */ /* 0x000fe20000010000 */
[----:B-----5:R-:W-:Y:S01]  /*1d370*/  HMMA.16816.F32 R160, R4, R8, R160 ;  /* 0x0000000804a0723c */ /* 0x020fe200000018a0 */
[----:B------:R-:W-:-:S04]  /*1d380*/  FADD.FTZ R184, R184, R185 ;  /* 0x000000b9b8b87221 */ /* 0x000fc80000010000 */
[----:B------:R-:W-:Y:S01]  /*1d390*/  FADD.FTZ R187, R187, R184 ;  /* 0x000000b8bbbb7221 */ /* 0x000fe20000010000 */
[C---:B------:R-:W-:Y:S01]  /*1d3a0*/  HMMA.16816.F32 R156, R4.reuse, R10, R156 ;  /* 0x0000000a049c723c */ /* 0x040fe2000000189c */
[----:B------:R-:W3:Y:S01]  /*1d3b0*/  LDSM.16.MT88.4 R8, [R221+0x12800] ;  /* 0x01280000dd08783b */ /* 0x000ee20000004200 */
[----:B------:R-:W-:Y:S04]  /*1d3c0*/  MUFU.EX2 R176, R176 ;  /* 0x000000b000b07308 */ /* 0x000fe80000000800 */
[C---:B------:R-:W-:Y:S04]  /*1d3d0*/  HMMA.16816.F32 R152, R4.reuse, R28, R152 ;  /* 0x0000001c0498723c */ /* 0x040fe80000001898 */
[----:B------:R-:W-:Y:S02]  /*1d3e0*/  MUFU.EX2 R174, R174 ;  /* 0x000000ae00ae7308 */ /* 0x000fe40000000800 */
[C---:B------:R-:W-:Y:S01]  /*1d3f0*/  HMMA.16816.F32 R148, R4.reuse, R30, R148 ;  /* 0x0000001e0494723c */ /* 0x040fe20000001894 */
[----:B------:R-:W-:Y:S05]  /*1d400*/  LDSM.16.MT88.4 R28, [R224+0x14800] ;  /* 0x01480000e01c783b */ /* 0x000fea0000004200 */
[C---:B----4-:R-:W-:Y:S01]  /*1d410*/  HMMA.16816.F32 R144, R4.reuse, R16, R144 ;  /* 0x000000100490723c */ /* 0x050fe20000001890 */
[----:B------:R-:W4:Y:S05]  /*1d420*/  MUFU.EX2 R177, R177 ;  /* 0x000000b100b17308 */ /* 0x000f2a0000000800 */
[C---:B------:R-:W-:Y:S01]  /*1d430*/  HMMA.16816.F32 R140, R4.reuse, R18, R140 ;  /* 0x00000012048c723c */ /* 0x040fe2000000188c */
[----:B------:R-:W5:Y:S02]  /*1d440*/  LDSM.16.MT88.4 R16, [R220+0x12800] ;  /* 0x01280000dc10783b */ /* 0x000f640000004200 */
[----:B------:R-:W-:Y:S03]  /*1d450*/  MUFU.EX2 R172, R172 ;  /* 0x000000ac00ac7308 */ /* 0x000fe60000000800 */
[C---:B-1----:R-:W-:Y:S05]  /*1d460*/  HMMA.16816.F32 R44, R4.reuse, R12, R44 ;  /* 0x0000000c042c723c */ /* 0x042fea000000182c */
[----:B------:R-:W1:Y:S01]  /*1d470*/  MUFU.EX2 R197, R197 ;  /* 0x000000c500c57308 */ /* 0x000e620000000800 */
        /* <DEDUP_REMOVED lines=31> */
[----:B------:R-:W4:Y:S05]  /*1d670*/  LDSM.16.MT88.4 R16, [R220+0x11000] ;  /* 0x01100000dc10783b */ /* 0x000f2a0000004200 */
        /* <DEDUP_REMOVED lines=106> */
[C---:B------:R-:W-:Y:S06]  /*1dd20*/  HMMA.16816.F32 R72, R4.reuse, R30, R72 ;  /* 0x0000001e0448723c */ /* 0x040fec0000001848 */
[C---:B------:R-:W-:Y:S06]  /*1dd30*/  HMMA.16816.F32 R76, R4.reuse, R32, R76 ;  /* 0x00000020044c723c */ /* 0x040fec000000184c */
        /* <DEDUP_REMOVED lines=9> */
[C---:B-----5:R-:W-:Y:S06]  /*1ddd0*/  HMMA.16816.F32 R124, R4.reuse, R20, R124 ;  /* 0x00000014047c723c */ /* 0x060fec000000187c */
[----:B------:R-:W-:-:S15]  /*1dde0*/  HMMA.16816.F32 R128, R4, R22, R128 ;  /* 0x000000160480723c */ /* 0x000fde0000001880 */
[----:B------:R-:W-:-:S09]  /*1ddf0*/  NOP ;  /* 0x0000000000007918 */ /* 0x000fd20000000000 */
.L_x_6697:
[----:B------:R-:W-:Y:S05]  /*1de00*/  @!P0 BRA `(.L_x_6703) ;  /* 0x00000040004c8947 */ /* 0x000fea0003800000 */
[----:B------:R-:W1:Y:S01]  /*1de10*/  S2R R252, SR_TID.X ;  /* 0x0000000000fc7919 */ /* 0x000e620000002100 */
[----:B------:R-:W-:Y:S01]  /*1de20*/  ULDC.64 UR6, c[0x0][0x250] ;  /* 0x0000940000067ab9 */ /* 0x000fe20000000a00 */
[----:B------:R-:W-:Y:S01]  /*1de30*/  ULDC.64 UR4, c[0x0][0x248] ;  /* 0x0000920000047ab9 */ /* 0x000fe20000000a00 */
[----:B------:R-:W-:Y:S01]  /*1de40*/  ULEA UR9, -UR6, URZ, 0x6 ;  /* 0x0000003f06097291 */ /* 0x000fe2000f8e313f */
[----:B------:R-:W-:Y:S01]  /*1de50*/  IMAD.MOV.U32 R2, RZ, RZ, R3 ;  /* 0x000000ffff027224 */ /* 0x000fe200078e0003 */
[----:B------:R-:W-:Y:S01]  /*1de60*/  ULEA UR8, -UR4, URZ, 0x6 ;  /* 0x0000003f04087291 */ /* 0x000fe2000f8e313f */
[----:B------:R-:W-:Y:S01]  /*1de70*/  IMAD.MOV.U32 R0, RZ, RZ, R164 ;  /* 0x000000ffff007224 */ /* 0x000fe200078e00a4 */
[----:B------:R-:W-:Y:S02]  /*1de80*/  USHF.L.U64.HI UR5, UR4, 0x5, UR5 ;  /* 0x0000000504057899 */ /* 0x000fe40008010205 */
[----:B------:R-:W-:Y:S01]  /*1de90*/  USHF.L.U32 UR11, UR4, 0x5, URZ ;  /* 0x00000005040b7899 */ /* 0x000fe2000800063f */
[----:B------:R-:W-:Y:S01]  /*1dea0*/  MOV R250, UR9 ;  /* 0x0000000900fa7c02 */ /* 0x000fe20008000f00 */
[----:B------:R-:W-:-:S02]  /*1deb0*/  USHF.R.S32.HI UR4, URZ, 0x1f, UR9 ;  /* 0x0000001f3f047899 */ /* 0x000fc40008011409 */
[----:B------:R-:W-:Y:S02]  /*1dec0*/  USHF.L.U64.HI UR7, UR6, 0x5, UR7 ;  /* 0x0000000506077899 */ /* 0x000fe40008010207 */
[----:B------:R-:W-:Y:S02]  /*1ded0*/  USHF.L.U32 UR6, UR6, 0x5, URZ ;  /* 0x0000000506067899 */ /* 0x000fe4000800063f */
[----:B------:R-:W-:Y:S01]  /*1dee0*/  IMAD.U32 R248, RZ, RZ, UR4 ;  /* 0x00000004fff87e24 */ /* 0x000fe2000f8e00ff */
[----:B------:R-:W-:Y:S01]  /*1def0*/  USHF.R.S32.HI UR10, URZ, 0x1f, UR8 ;  /* 0x0000001f3f0a7899 */ /* 0x000fe20008011408 */
[----:B------:R-:W-:Y:S01]  /*1df00*/  ULDC UR4, c[0x0][0x2ec] ;  /* 0x0000bb0000047ab9 */ /* 0x000fe20000000800 */
[----:B------:R-:W-:Y:S01]  /*1df10*/  ULDC.64 UR12, c[0x0][0x208] ;  /* 0x00008200000c7ab9 */ /* 0x000fe20000000a00 */
[----:B-1----:R-:W-:-:S04]  /*1df20*/  SHF.L.U32 R252, R252, 0x1, RZ ;  /* 0x00000001fcfc7819 */ /* 0x002fc800000006ff */
[----:B------:R-:W-:-:S07]  /*1df30*/  LOP3.LUT R252, R252, 0x6, RZ, 0xc0, !PT ;  /* 0x00000006fcfc7812 */ /* 0x000fce00078ec0ff */
.L_x_6707:
[----:B------:R-:W-:Y:S04]  /*1df40*/  DEPBAR.LE SB0, 0x0 ;  /* 0x000080000000791a */ /* 0x000fe80000000000 */
[----:B------:R-:W-:Y:S01]  /*1df50*/  BAR.SYNC.DEFER_BLOCKING 0x0 ;  /* 0x0000000000007b1d */ /* 0x000fe20000010000 */
[----:B------:R-:W-:Y:S02]  /*1df60*/  IADD3 R240, R240, -0x1, RZ ;  /* 0xfffffffff0f07810 */ /* 0x000fe40007ffe0ff */
[----:B------:R-:W-:Y:S02]  /*1df70*/  MOV R12, R250 ;  /* 0x000000fa000c7202 */ /* 0x000fe40000000f00 */
[----:B------:R-:W-:Y:S01]  /*1df80*/  MOV R3, R248 ;  /* 0x000000f800037202 */ /* 0x000fe20000000f00 */
[----:B------:R-:W-:Y:S06]  /*1df90*/  @!P3 BRA `(.L_x_6704) ;  /* 0x0000000000f4b947 */ /* 0x000fec0003800000 */
        /* <DEDUP_REMOVED lines=8> */
[----:B------:R-:W-:Y:S02]  /*1e020*/  LOP3.LUT R12, R12, R3, RZ, 0x3c, !PT ;  /* 0x000000030c0c7212 */ /* 0x000fe400078e3cff */
[----:B------:R-:W-:Y:S02]  /*1e030*/  ISETP.GE.AND P0, PT, R6, RZ, PT ;  /* 0x000000ff0600720c */ /* 0x000fe40003f06270 */
[----:B------:R-:W-:Y:S05]  /*1e040*/  ISETP.GE.AND P2, PT, R12, RZ, PT ;  /* 0x000000ff0c00720c */ /* 0x000fea0003f46270 */
        /* <DEDUP_REMOVED lines=37> */
[----:B------:R-:W3:Y:S02]  /*1e2a0*/  LDG.E R8, desc[UR12][R16.64] ;  /* 0x0000000c10087981 */ /* 0x000ee4000c1e1900 */
[-C--:B-1----:R-:W-:Y:S01]  /*1e2b0*/  IMAD.WIDE.U32 R12, R3, R6.reuse, RZ ;  /* 0x00000006030c7225 */ /* 0x082fe200078e00ff */
[----:B------:R-:W-:Y:S01]  /*1e2c0*/  SHF.R.S32.HI R11, RZ, 0x1f, R3 ;  /* 0x0000001fff0b7819 */ /* 0x000fe20000011403 */
[----:B------:R-:W3:Y:S04]  /*1e2d0*/  LDG.E R9, desc[UR12][R14.64] ;  /* 0x0000000c0e097981 */ /* 0x000ee8000c1e1900 */
[----:B------:R-:W-:Y:S04]  /*1e2e0*/  IMAD R10, R11, R6, RZ ;  /* 0x000000060b0a7224 */ /* 0x000fe800078e02ff */
[----:B------:R-:W-:Y:S04]  /*1e2f0*/  IMAD R10, R3, R7, R10 ;  /* 0x00000007030a7224 */ /* 0x000fe800078e020a */
[----:B------:R-:W-:Y:S01]  /*1e300*/  IMAD.IADD R13, R13, 0x1, R10 ;  /* 0x000000010d0d7824 */ /* 0x000fe200078e020a */
[----:B---3--:R-:W-:Y:S04]  /*1e310*/  IADD3 R8, -R9, R8, RZ ;  /* 0x0000000809087210 */ /* 0x008fe80007ffe1ff */
[----:B------:R-:W-:Y:S01]  /*1e320*/  SHF.R.S32.HI R3, RZ, 0x1f, R8 ;  /* 0x0000001fff037819 */ /* 0x000fe20000011408 */
[CC--:B--2---:R-:W-:Y:S04]  /*1e330*/  IMAD.WIDE.U32 R12, R8.reuse, R4.reuse, R12 ;  /* 0x00000004080c7225 */ /* 0x0c4fe800078e000c */
[----:B------:R-:W-:Y:S04]  /*1e340*/  IMAD R3, R3, R4, RZ ;  /* 0x0000000403037224 */ /* 0x000fe800078e02ff */
[----:B------:R-:W-:Y:S05]  /*1e350*/  IMAD R3, R8, R5, R3 ;  /* 0x0000000508037224 */ /* 0x000fea00078e0203 */
[----:B------:R-:W-:Y:S07]  /*1e360*/  IADD3 R3, R13, R3, RZ ;  /* 0x000000030d037210 */ /* 0x000fee0007ffe0ff */
.L_x_6704:
        /* <DEDUP_REMOVED lines=44> */
[----:B------:R-:W1:Y:S03]  /*1e630*/  LDSM.16.M88.4 R196, [R223+0x8800] ;  /* 0x00880000dfc4783b */ /* 0x000e660000000200 */
[C---:B--2---:R-:W-:Y:S01]  /*1e640*/  HMMA.16816.F32 R12, R32.reuse, R16, RZ ;  /* 0x00000010200c723c */ /* 0x044fe200000018ff */
[----:B------:R-:W-:Y:S05]  /*1e650*/  LDSM.16.M88.4 R200, [R223+0x9800] ;  /* 0x00980000dfc8783b */ /* 0x000fea0000000200 */
        /* <DEDUP_REMOVED lines=8> */
[----:B------:R-:W-:Y:S05]  /*1e6e0*/  LDSM.16.M88.4 R172, [R225] ;  /* 0x00000000e1ac783b */ /* 0x000fea0000000200 */
[C---:B------:R-:W-:Y:S06]  /*1e6f0*/  HMMA.16816.F32 R12, R168.reuse, R176, R12 ;  /* 0x000000b0a80c723c */ /* 0x040fec000000180c */
[C---:B------:R-:W-:Y:S01]  /*1e700*/  HMMA.16816.F32 R16, R168.reuse, R178, R16 ;  /* 0x000000b2a810723c */ /* 0x040fe20000001810 */
[----:B------:R-:W3:Y:S05]  /*1e710*/  LDSM.16.M88.4 R176, [R216] ;  /* 0x00000000d8b0783b */ /* 0x000eea0000000200 */
        /* <DEDUP_REMOVED lines=75> */
[C---:B------:R-:W-:Y:S06]  /*1ebd0*/  HMMA.16816.F32 R12, R172.reuse, R180, R12 ;  /* 0x000000b4ac0c723c */ /* 0x040fec000000180c */
[C---:B------:R-:W-:Y:S01]  /*1ebe0*/  HMMA.16816.F32 R16, R172.reuse, R182, R16 ;  /* 0x000000b6ac10723c */ /* 0x040fe20000001810 */
[----:B------:R-:W-:Y:S05]  /*1ebf0*/  LDSM.16.M88.4 R180, [R210] ;  /* 0x00000000d2b4783b */ /* 0x000fea0000000200 */
[C---:B----4-:R-:W-:Y:S06]  /*1ec00*/  HMMA.16816.F32 R20, R172.reuse, R168, R20 ;  /* 0x000000a8ac14723c */ /* 0x050fec0000001814 */
[C---:B------:R-:W-:Y:S01]  /*1ec10*/  HMMA.16816.F32 R24, R172.reuse, R170, R24 ;  /* 0x000000aaac18723c */ /* 0x040fe20000001818 */
[----:B------:R-:W3:Y:S05]  /*1ec20*/  LDSM.16.M88.4 R168, [R228+0x4000] ;  /* 0x00400000e4a8783b */ /* 0x000eea0000000200 */
        /* <DEDUP_REMOVED lines=88> */
[C---:B--2---:R-:W-:Y:S06]  /*1f1b0*/  HMMA.16816.F32 R20, R188.reuse, R164, R20 ;  /* 0x000000a4bc14723c */ /* 0x044fec0000001814 */
[C---:B------:R-:W-:Y:S06]  /*1f1c0*/  HMMA.16816.F32 R24, R188.reuse, R166, R24 ;  /* 0x000000a6bc18723c */ /* 0x040fec0000001818 */
[C---:B------:R-:W-:Y:S06]  /*1f1d0*/  HMMA.16816.F32 R28, R188.reuse, R200, R28 ;  /* 0x000000c8bc1c723c */ /* 0x040fec000000181c */
[----:B------:R-:W-:Y:S06]  /*1f1e0*/  HMMA.16816.F32 R32, R188, R202, R32 ;  /* 0x000000cabc20723c */ /* 0x000fec0000001820 */
[C---:B---3--:R-:W-:Y:S06]  /*1f1f0*/  HMMA.16816.F32 R4, R172.reuse, R176, R4 ;  /* 0x000000b0ac04723c */ /* 0x048fec0000001804 */
        /* <DEDUP_REMOVED lines=14> */
[----:B------:R-:W-:Y:S04]  /*1f2e0*/  SHF.L.U32 R166, R240, 0x6, RZ ;  /* 0x00000006f0a67819 */ /* 0x000fe800000006ff */
[----:B------:R-:W-:Y:S01]  /*1f2f0*/  IABS R168, R166 ;  /* 0x000000a600a87213 */ /* 0x000fe20000000000 */
[----:B------:R-:W-:Y:S05]  /*1f300*/  VIADD R172, R166, 0xffffffc0 ;  /* 0xffffffc0a6ac7836 */ /* 0x000fea0000000000 */
        /* <DEDUP_REMOVED lines=57> */
.L_x_6706:
        /* <DEDUP_REMOVED lines=29> */
.L_x_6705:
[----:B------:R-:W-:Y:S04]  /*1f870*/  LEA R3, R240, R252, 0x6 ;  /* 0x000000fcf0037211 */ /* 0x000fe800078e30ff */
[C---:B-1----:R-:W-:Y:S02]  /*1f880*/  IADD3 R164, R3.reuse, 0x1, RZ ;  /* 0x0000000103a47810 */ /* 0x042fe40007ffe0ff */
[CC--:B------:R-:W-:Y:S02]  /*1f890*/  ISETP.GE.AND P1, PT, R3.reuse, R247.reuse, PT ;  /* 0x000000f70300720c */ /* 0x0c0fe40003f26270 */
[C---:B------:R-:W-:Y:S02]  /*1f8a0*/  ISETP.GE.AND P5, PT, R164.reuse, R247, PT ;  /* 0x000000f7a400720c */ /* 0x040fe40003fa6270 */
[C---:B------:R-:W-:Y:S02]  /*1f8b0*/  ISETP.GE.AND P0, PT, R164.reuse, R246, PT ;  /* 0x000000f6a400720c */ /* 0x040fe40003f06270 */
[CC--:B------:R-:W-:Y:S02]  /*1f8c0*/  ISETP.GE.OR P5, PT, R164.reuse, R244.reuse, !P5 ;  /* 0x000000f4a400720c */ /* 0x0c0fe40006fa6670 */
[----:B------:R-:W-:Y:S02]  /*1f8d0*/  ISETP.GE.OR P0, PT, R164, R245, !P0 ;  /* 0x000000f5a400720c */ /* 0x000fe40004706670 */
[C---:B------:R-:W-:Y:S02]  /*1f8e0*/  ISETP.GE.OR P1, PT, R3.reuse, R244, !P1 ;  /* 0x000000f40300720c */ /* 0x040fe40004f26670 */
[C---:B------:R-:W-:Y:S02]  /*1f8f0*/  IADD3 R165, R3.reuse, 0x8, RZ ;  /* 0x0000000803a57810 */ /* 0x040fe40007ffe0ff */
[----:B------:R-:W-:Y:S02]  /*1f900*/  IADD3 R164, R3, 0x9, RZ ;  /* 0x0000000903a47810 */ /* 0x000fe40007ffe0ff */
[----:B------:R-:W-:Y:S02]  /*1f910*/  FSEL R170, R4, -INF , !P1 ;  /* 0xff80000004aa7808 */ /* 0x000fe40004800000 */
[-C--:B------:R-:W-:Y:S02]  /*1f920*/  ISETP.GE.AND P4, PT, R165, R247.reuse, PT ;  /* 0x000000f7a500720c */ /* 0x080fe40003f86270 */
[----:B------:R-:W-:Y:S02]  /*1f930*/  ISETP.GE.AND P2, PT, R3, R246, PT ;  /* 0x000000f60300720c */ /* 0x000fe40003f46270 */
[C---:B------:R-:W-:Y:S02]  /*1f940*/  ISETP.GE.AND P1, PT, R164.reuse, R247, PT ;  /* 0x000000f7a400720c */ /* 0x040fe40003f26270 */
[-C--:B------:R-:W-:Y:S02]  /*1f950*/  ISETP.GE.OR P4, PT, R165, R244.reuse, !P4 ;  /* 0x000000f4a500720c */ /* 0x080fe40006786670 */
[----:B------:R-:W-:Y:S02]  /*1f960*/  FSEL R168, R5, -INF , !P5 ;  /* 0xff80000005a87808 */ /* 0x000fe40006800000 */
        /* <DEDUP_REMOVED lines=9> */
[-C--:B------:R-:W-:Y:S02]  /*1fa00*/  ISETP.GE.AND P2, PT, R164, R246.reuse, PT ;  /* 0x000000f6a400720c */ /* 0x080fe40003f46270 */
[CC--:B------:R-:W-:Y:S02]  /*1fa10*/  ISETP.GE.AND P0, PT, R4.reuse, R247.reuse, PT ;  /* 0x000000f70400720c */ /* 0x0c0fe40003f06270 */
[-C--:B------:R-:W-:Y:S02]  /*1fa20*/  ISETP.GE.AND P5, PT, R4, R246.reuse, PT ;  /* 0x000000f60400720c */ /* 0x080fe40003fa6270 */
[C---:B------:R-:W-:Y:S02]  /*1fa30*/  ISETP.GE.AND P4, PT, R5.reuse, R247, PT ;  /* 0x000000f70500720c */ /* 0x040fe40003f86270 */
[----:B------:R-:W-:Y:S02]  /*1fa40*/  ISETP.GE.AND P1, PT, R5, R246, PT ;  /* 0x000000f60500720c */ /* 0x000fe40003f26270 */
[-C--:B------:R-:W-:Y:S02]  /*1fa50*/  ISETP.GE.OR P6, PT, R165, R245.reuse, !P6 ;  /* 0x000000f5a500720c */ /* 0x080fe400077c6670 */
[-C--:B------:R-:W-:Y:S02]  /*1fa60*/  ISETP.GE.OR P2, PT, R164, R245.reuse, !P2 ;  /* 0x000000f5a400720c */ /* 0x080fe40005746670 */
        /* <DEDUP_REMOVED lines=23> */
[-C--:B------:R-:W-:Y:S02]  /*1fbe0*/  ISETP.GE.AND P5, PT, R4, R247.reuse, PT ;  /* 0x000000f70400720c */ /* 0x080fe40003fa6270 */
[C---:B------:R-:W-:Y:S02]  /*1fbf0*/  ISETP.GE.AND P2, PT, R5.reuse, R247, PT ;  /* 0x000000f70500720c */ /* 0x040fe40003f46270 */
[C---:B------:R-:W-:Y:S02]  /*1fc00*/  ISETP.GE.AND P0, PT, R5.reuse, R246, PT ;  /* 0x000000f60500720c */ /* 0x040fe40003f06270 */
[----:B------:R-:W-:Y:S02]  /*1fc10*/  FMNMX.FTZ R13, R170, R0, !PT ;  /* 0x00000000aa0d7209 */ /* 0x000fe40007810000 */
[-C--:B------:R-:W-:Y:S02]  /*1fc20*/  ISETP.GE.OR P5, PT, R4, R244.reuse, !P5 ;  /* 0x000000f40400720c */ /* 0x080fe40006fa6670 */
[C---:B------:R-:W-:Y:S02]  /*1fc30*/  ISETP.GE.OR P2, PT, R5.reuse, R244, !P2 ;  /* 0x000000f40500720c */ /* 0x040fe40005746670 */
[----:B------:R-:W-:Y:S02]  /*1fc40*/  ISETP.GE.OR P0, PT, R5, R245, !P0 ;  /* 0x000000f50500720c */ /* 0x000fe40004706670 */
[----:B------:R-:W-:Y:S02]  /*1fc50*/  IADD3 R5, R3, 0x29, RZ ;  /* 0x0000002903057810 */ /* 0x000fe40007ffe0ff */
[----:B------:R-:W-:Y:S02]  /*1fc60*/  FMNMX.FTZ R13, R168, R13, !PT ;  /* 0x0000000da80d7209 */ /* 0x000fe40007810000 */
[----:B------:R-:W-:Y:S02]  /*1fc70*/  FSEL R200, R20, -INF , !P5 ;  /* 0xff80000014c87808 */ /* 0x000fe40006800000 */
[----:B------:R-:W-:Y:S02]  /*1fc80*/  FSEL R198, R21, -INF , !P2 ;  /* 0xff80000015c67808 */ /* 0x000fe40005000000 */
[----:B------:R-:W-:Y:S02]  /*1fc90*/  FMNMX.FTZ R6, R167, R2, !PT ;  /* 0x00000002a7067209 */ /* 0x000fe40007810000 */
[----:B------:R-:W-:Y:S02]  /*1fca0*/  FSEL R197, R15, -INF , !P1 ;  /* 0xff8000000fc57808 */ /* 0x000fe40004800000 */
[C---:B------:R-:W-:Y:S02]  /*1fcb0*/  ISETP.GE.AND P5, PT, R5.reuse, R247, PT ;  /* 0x000000f70500720c */ /* 0x040fe40003fa6270 */
[-C--:B------:R-:W-:Y:S02]  /*1fcc0*/  ISETP.GE.AND P2, PT, R5, R246.reuse, PT ;  /* 0x000000f60500720c */ /* 0x080fe40003f46270 */
[----:B------:R-:W-:Y:S02]  /*1fcd0*/  FMNMX.FTZ R13, R172, R13, !PT ;  /* 0x0000000dac0d7209 */ /* 0x000fe40007810000 */
[C---:B------:R-:W-:Y:S02]  /*1fce0*/  ISETP.GE.AND P1, PT, R4.reuse, R246, PT ;  /* 0x000000f60400720c */ /* 0x040fe40003f26270 */
[----:B------:R-:W-:Y:S02]  /*1fcf0*/  FMNMX.FTZ R6, R7, R6, !PT ;  /* 0x0000000607067209 */ /* 0x000fe40007810000 */
[C---:B------:R-:W-:Y:S02]  /*1fd00*/  ISETP.GE.OR P5, PT, R5.reuse, R244, !P5 ;  /* 0x000000f40500720c */ /* 0x040fe40006fa6670 */
[-C--:B------:R-:W-:Y:S02]  /*1fd10*/  ISETP.GE.OR P2, PT, R5, R245.reuse, !P2 ;  /* 0x000000f50500720c */ /* 0x080fe40005746670 */
[----:B------:R-:W-:Y:S02]  /*1fd20*/  ISETP.GE.OR P1, PT, R4, R245, !P1 ;  /* 0x000000f50400720c */ /* 0x000fe40004f26670 */
[----:B------:R-:W-:Y:S02]  /*1fd30*/  FMNMX.FTZ R5, R166, R13, !PT ;  /* 0x0000000da6057209 */ /* 0x000fe40007810000 */
[----:B------:R-:W-:Y:S02]  /*1fd40*/  IADD3 R4, R3, 0x28, RZ ;  /* 0x0000002803047810 */ /* 0x000fe40007ffe0ff */
[----:B------:R-:W-:Y:S02]  /*1fd50*/  FMNMX.FTZ R6, R9, R6, !PT ;  /* 0x0000000609067209 */ /* 0x000fe40007810000 */
[----:B------:R-:W-:Y:S02]  /*1fd60*/  FSEL R239, R18, -INF , !P6 ;  /* 0xff80000012ef7808 */ /* 0x000fe40007000000 */
[----:B------:R-:W-:Y:S02]  /*1fd70*/  FSEL R199, R19, -INF , !P4 ;  /* 0xff80000013c77808 */ /* 0x000fe40006000000 */
[----:B------:R-:W-:Y:S01]  /*1fd80*/  FMNMX.FTZ R5, R188, R5, !PT ;  /* 0x00000005bc057209 */ /* 0x000fe20007810000 */
[----:B------:R-:W-:Y:S01]  /*1fd90*/  LDSM.16.MT88.4 R16, [R224+0x10000] ;  /* 0x01000000e010783b */ /* 0x000fe20000004200 */
[C---:B------:R-:W-:Y:S02]  /*1fda0*/  ISETP.GE.AND P6, PT, R4.reuse, R247, PT ;  /* 0x000000f70400720c */ /* 0x040fe40003fc6270 */
[----:B------:R-:W-:Y:S02]  /*1fdb0*/  ISETP.GE.AND P4, PT, R4, R246, PT ;  /* 0x000000f60400720c */ /* 0x000fe40003f86270 */
[----:B------:R-:W-:Y:S02]  /*1fdc0*/  FMNMX.FTZ R6, R11, R6, !PT ;  /* 0x000000060b067209 */ /* 0x000fe40007810000 */
[----:B------:R-:W-:Y:S02]  /*1fdd0*/  FMNMX.FTZ R13, R194, R5, !PT ;  /* 0x00000005c20d7209 */ /* 0x000fe40007810000 */
        /* <DEDUP_REMOVED lines=9> */
[----:B------:R-:W-:Y:S02]  /*1fe70*/  ISETP.GE.AND P0, PT, R4, R246, PT ;  /* 0x000000f60400720c */ /* 0x000fe40003f06270 */
[----:B------:R-:W-:Y:S02]  /*1fe80*/  FMNMX.FTZ R13, R192, R13, !PT ;  /* 0x0000000dc00d7209 */ /* 0x000fe40007810000 */
[C---:B------:R-:W-:Y:S02]  /*1fe90*/  ISETP.GE.OR P1, PT, R4.reuse, R244, !P1 ;  /* 0x000000f40400720c */ /* 0x040fe40004f26670 */
[----:B------:R-:W-:Y:S02]  /*1fea0*/  ISETP.GE.OR P0, PT, R4, R245, !P0 ;  /* 0x000000f50400720c */ /* 0x000fe40004706670 */
[----:B------:R-:W-:Y:S02]  /*1feb0*/  FMNMX.FTZ R6, R239, R6, !PT ;  /* 0x00000006ef067209 */ /* 0x000fe40007810000 */
[C---:B------:R-:W-:Y:S02]  /*1fec0*/  IADD3 R5, R3.reuse, 0x31, RZ ;  /* 0x0000003103057810 */ /* 0x040fe40007ffe0ff */
[C---:B------:R-:W-:Y:S02]  /*1fed0*/  IADD3 R4, R3.reuse, 0x38, RZ ;  /* 0x0000003803047810 */ /* 0x040fe40007ffe0ff */
[----:B------:R-:W-:Y:S02]  /*1fee0*/  IADD3 R3, R3, 0x39, RZ ;  /* 0x0000003903037810 */ /* 0x000fe40007ffe0ff */
        /* <DEDUP_REMOVED lines=8> */
[----:B------:R-:W-:Y:S02]  /*1ff70*/  ISETP.GE.OR P1, PT, R3, R244, !P1 ;  /* 0x000000f40300720c */ /* 0x000fe40004f26670 */
[----:B------:R-:W-:Y:S02]  /*1ff80*/  ISETP.GE.AND P6, PT, R5, R247, PT ;  /* 0x000000f70500720c */ /* 0x000fe40003fc6270 */
[----:B------:R-:W-:Y:S02]  /*1ff90*/  FMNMX.FTZ R13, R196, R13, !PT ;  /* 0x0000000dc40d7209 */ /* 0x000fe40007810000 */
[----:B------:R-:W-:Y:S02]  /*1ffa0*/  FSEL R201, R26, -INF , !P4 ;  /* 0xff8000001ac97808 */ /* 0x000fe40006000000 */
[----:B------:R-:W-:Y:S02]  /*1ffb0*/  FMNMX.FTZ R6, R183, R6, !PT ;  /* 0x00000006b7067209 */ /* 0x000fe40007810000 */
[----:B------:R-:W-:Y:S02]  /*1ffc0*/  FSEL R174, R33, -INF , !P1 ;  /* 0xff80000021ae7808 */ /* 0x000fe40004800000 */
[----:B------:R-:W-:Y:S02]  /*1ffd0*/  FMNMX.FTZ R13, R182, R13, !PT ;  /* 0x0000000db60d7209 */ /* 0x000fe40007810000 */
[C---:B------:R-:W-:Y:S02]  /*1ffe0*/  ISETP.GE.AND P5, PT, R4.reuse, R247, PT ;  /* 0x000000f70400720c */ /* 0x040fe40003fa6270 */
[----:B------:R-:W-:Y:S02]  /*1fff0*/  ISETP.GE.OR P6, PT, R5, R244, !P6 ;  /* 0x000000f40500720c */ /* 0x000fe400077c6670 */
[----:B------:R-:W-:Y:S02]  /*20000*/  FSEL R181, R27, -INF , !P2 ;  /* 0xff8000001bb57808 */ /* 0x000fe40005000000 */
[CC--:B------:R-:W-:Y:S01]  /*20010*/  ISETP.GE.AND P1, PT, R4.reuse, R246.reuse, PT ;  /* 0x000000f60400720c */ /* 0x0c0fe20003f26270 */
[----:B------:R-:W-:Y:S01]  /*20020*/  LDSM.16.MT88.4 R24, [R222+0x10000] ;  /* 0x01000000de18783b */ /* 0x000fe20000004200 */
[----:B------:R-:W-:Y:S02]  /*20030*/  ISETP.GE.AND P2, PT, R5, R246, PT ;  /* 0x000000f60500720c */ /* 0x000fe40003f46270 */
[----:B------:R-:W-:Y:S02]  /*20040*/  FMNMX.FTZ R6, R201, R6, !PT ;  /* 0x00000006c9067209 */ /* 0x000fe40007810000 */
[----:B------:R-:W-:Y:S02]  /*20050*/  ISETP.GE.OR P5, PT, R4, R244, !P5 ;  /* 0x000000f40400720c */ /* 0x000fe40006fa6670 */
[----:B------:R-:W-:Y:S02]  /*20060*/  FSEL R178, R29, -INF , !P6 ;  /* 0xff8000001db27808 */ /* 0x000fe40007000000 */
[----:B------:R-:W-:Y:S02]  /*20070*/  FMNMX.FTZ R13, R180, R13, !PT ;  /* 0x0000000db40d7209 */ /* 0x000fe40007810000 */
[-C--:B------:R-:W-:Y:S02]  /*20080*/  ISETP.GE.OR P1, PT, R4, R245.reuse, !P1 ;  /* 0x000000f50400720c */ /* 0x080fe40004f26670 */
[----:B------:R-:W-:Y:S02]  /*20090*/  ISETP.GE.OR P2, PT, R5, R245, !P2 ;  /* 0x000000f50500720c */ /* 0x000fe40005746670 */
[----:B------:R-:W-:Y:S02]  /*200a0*/  FSEL R177, R30, -INF , !P0 ;  /* 0xff8000001eb17808 */ /* 0x000fe40004000000 */
[----:B------:R-:W-:Y:S02]  /*200b0*/  FMNMX.FTZ R4, R181, R6, !PT ;  /* 0x00000006b5047209 */ /* 0x000fe40007810000 */
[----:B------:R-:W-:Y:S02]  /*200c0*/  FSEL R176, R32, -INF , !P5 ;  /* 0xff80000020b07808 */ /* 0x000fe40006800000 */
[----:B------:R-:W-:Y:S02]  /*200d0*/  FMNMX.FTZ R13, R178, R13, !PT ;  /* 0x0000000db20d7209 */ /* 0x000fe40007810000 */
[----:B------:R-:W-:Y:S02]  /*200e0*/  FSEL R175, R31, -INF , !P2 ;  /* 0xff8000001faf7808 */ /* 0x000fe40005000000 */
[----:B------:R-:W-:Y:S02]  /*200f0*/  FMNMX.FTZ R4, R177, R4, !PT ;  /* 0x00000004b1047209 */ /* 0x000fe40007810000 */
[----:B------:R-:W-:Y:S02]  /*20100*/  ISETP.GE.AND P0, PT, R3, R246, PT ;  /* 0x000000f60300720c */ /* 0x000fe40003f06270 */
[----:B------:R-:W-:Y:S02]  /*20110*/  FMNMX.FTZ R13, R176, R13, !PT ;  /* 0x0000000db00d7209 */ /* 0x000fe40007810000 */
[----:B------:R-:W-:Y:S02]  /*20120*/  FSEL R173, R34, -INF , !P1 ;  /* 0xff80000022ad7808 */ /* 0x000fe40004800000 */
[----:B------:R-:W-:Y:S02]  /*20130*/  FMNMX.FTZ R8, R175, R4, !PT ;  /* 0x00000004af087209 */ /* 0x000fe40007810000 */
[----:B------:R-:W-:Y:S02]  /*20140*/  ISETP.GE.OR P0, PT, R3, R245, !P0 ;  /* 0x000000f50300720c */ /* 0x000fe40004706670 */
        /* <DEDUP_REMOVED lines=15> */
[----:B--2---:R-:W-:Y:S03]  /*20240*/  FMNMX.FTZ R3, R4, R3, !PT ;  /* 0x0000000304037209 */ /* 0x004fe60007810000 */
[--C-:B------:R-:W-:Y:S01]  /*20250*/  FFMA.FTZ R185, R172, UR4, -R179.reuse ;  /* 0x00000004acb97c23 */ /* 0x100fe200080108b3 */
[C---:B------:R-:W-:Y:S01]  /*20260*/  FSETP.NEU.FTZ.AND P0, PT, R3.reuse, -INF , PT ;  /* 0xff8000000300780b */ /* 0x040fe20003f1d000 */
[----:B------:R-:W-:Y:S01]  /*20270*/  FMUL.FTZ R5, R3, UR4 ;  /* 0x0000000403057c20 */ /* 0x000fe20008410000 */
[--C-:B------:R-:W-:Y:S01]  /*20280*/  FFMA.FTZ R184, R166, UR4, -R179.reuse ;  /* 0x00000004a6b87c23 */ /* 0x100fe200080108b3 */
[--C-:B------:R-:W-:Y:S01]  /*20290*/  FFMA.FTZ R189, R170, UR4, -R179.reuse ;  /* 0x00000004aabd7c23 */ /* 0x100fe200080108b3 */
[--C-:B------:R-:W-:Y:S01]  /*202a0*/  FFMA.FTZ R186, R168, UR4, -R179.reuse ;  /* 0x00000004a8ba7c23 */ /* 0x100fe200080108b3 */
[----:B------:R-:W-:Y:S01]  /*202b0*/  MUFU.EX2 R185, R185 ;  /* 0x000000b900b97308 */ /* 0x000fe20000000800 */
[----:B------:R-:W-:Y:S01]  /*202c0*/  FSEL R172, R5, RZ, P0 ;  /* 0x000000ff05ac7208 */ /* 0x000fe20000000000 */
[--C-:B------:R-:W-:Y:S01]  /*202d0*/  FFMA.FTZ R180, R180, UR4, -R179.reuse ;  /* 0x00000004b4b47c23 */ /* 0x100fe200080108b3 */
[----:B------:R-:W-:Y:S01]  /*202e0*/  FSEL R5, R164, RZ, P1 ;  /* 0x000000ffa4057208 */ /* 0x000fe20000800000 */
[--C-:B------:R-:W-:Y:S01]  /*202f0*/  FFMA.FTZ R178, R178, UR4, -R179.reuse ;  /* 0x00000004b2b27c23 */ /* 0x100fe200080108b3 */
[--C-:B------:R-:W-:Y:S01]  /*20300*/  FFMA.FTZ R176, R176, UR4, -R179.reuse ;  /* 0x00000004b0b07c23 */ /* 0x100fe200080108b3 */
[--C-:B------:R-:W-:Y:S01]  /*20310*/  FFMA.FTZ R191, R167, UR4, -R172.reuse ;  /* 0x00000004a7bf7c23 */ /* 0x100fe200080108ac */
[----:B------:R-:W-:Y:S01]  /*20320*/  FFMA.FTZ R167, R7, UR4, -R172 ;  /* 0x0000000407a77c23 */ /* 0x000fe200080108ac */
[----:B------:R-:W-:Y:S01]  /*20330*/  FADD.FTZ R0, -R5, R0 ;  /* 0x0000000005007221 */ /* 0x000fe20000010100 */
[----:B------:R-:W-:Y:S01]  /*20340*/  FSEL R5, R3, RZ, P0 ;  /* 0x000000ff03057208 */ /* 0x000fe20000000000 */
[--C-:B------:R-:W-:Y:S01]  /*20350*/  FFMA.FTZ R166, R9, UR4, -R172.reuse ;  /* 0x0000000409a67c23 */ /* 0x100fe200080108ac */
[----:B------:R-:W-:Y:S01]  /*20360*/  FFMA.FTZ R187, R11, UR4, -R172 ;  /* 0x000000040bbb7c23 */ /* 0x000fe200080108ac */
[----:B------:R-:W-:Y:S01]  /*20370*/  FMUL.FTZ R6, R0, UR4 ;  /* 0x0000000400067c20 */ /* 0x000fe20008410000 */
[----:B------:R-:W-:Y:S01]  /*20380*/  MUFU.EX2 R189, R189 ;  /* 0x000000bd00bd7308 */ /* 0x000fe20000000800 */
[----:B------:R-:W-:Y:S01]  /*20390*/  FADD.FTZ R0, -R5, R2 ;  /* 0x0000000205007221 */ /* 0x000fe20000010100 */
        /* <DEDUP_REMOVED lines=17> */
[----:B------:R-:W-:Y:S01]  /*204b0*/  FFMA.FTZ R179, R174, UR4, -R179 ;  /* 0x00000004aeb37c23 */ /* 0x000fe200080108b3 */
[--C-:B------:R-:W-:Y:S01]  /*204c0*/  FFMA.FTZ R203, R183, UR4, -R172.reuse ;  /* 0x00000004b7cb7c23 */ /* 0x100fe200080108ac */
[--C-:B------:R-:W-:Y:S01]  /*204d0*/  FFMA.FTZ R201, R201, UR4, -R172.reuse ;  /* 0x00000004c9c97c23 */ /* 0x100fe200080108ac */
[----:B------:R-:W-:Y:S01]  /*204e0*/  FFMA.FTZ R202, R181, UR4, -R172 ;  /* 0x00000004b5ca7c23 */ /* 0x000fe200080108ac */
[----:B------:R-:W-:Y:S03]  /*204f0*/  ISETP.GT.AND P0, PT, R240, R231, PT ;  /* 0x000000e7f000720c */ /* 0x000fe60003f04270 */
[----:B------:R-:W-:Y:S01]  /*20500*/  MUFU.EX2 R191, R191 ;  /* 0x000000bf00bf7308 */ /* 0x000fe20000000800 */
[----:B-1----:R-:W-:Y:S09]  /*20510*/  F2FP.F16.F32.PACK_AB R168, R186, R189 ;  /* 0x000000bdbaa8723e */ /* 0x002ff200000000ff */
        /* <DEDUP_REMOVED lines=215> */
[----:B------:R-:W-:Y:S01]  /*21290*/  MOV R2, R3 ;  /* 0x0000000300027202 */ /* 0x000fe20000000f00 */
[----:B------:R-:W-:Y:S01]  /*212a0*/  FADD.FTZ R186, R186, R189 ;  /* 0x000000bdbaba7221 */ /* 0x000fe20000010000 */
        /* <DEDUP_REMOVED lines=52> */
[C---:B------:R-:W-:Y:S05]  /*215f0*/  HMMA.16816.F32 R112, R132.reuse, R138, R112 ;  /* 0x0000008a8470723c */ /* 0x040fea0000001870 */
[----:B------:R-:W-:Y:S01]  /*21600*/  F2FP.F16.F32.PACK_AB R136, R239, R200 ;  /* 0x000000c8ef88723e */ /* 0x000fe200000000ff */
[C---:B----4-:R-:W-:Y:S05]  /*21610*/  HMMA.16816.F32 R116, R132.reuse, R144, R116 ;  /* 0x000000908474723c */ /* 0x050fea0000001874 */
[----:B------:R-:W-:Y:S01]  /*21620*/  F2FP.F16.F32.PACK_AB R138, R243, R196 ;  /* 0x000000c4f38a723e */ /* 0x000fe200000000ff */
[C---:B------:R-:W-:Y:S01]  /*21630*/  HMMA.16816.F32 R120, R132.reuse, R146, R120 ;  /* 0x000000928478723c */ /* 0x040fe20000001878 */
[----:B------:R-:W2:Y:S04]  /*21640*/  LDSM.16.MT88.4 R144, [R224+0x13000] ;  /* 0x01300000e090783b */ /* 0x000ea80000004200 */
[C---:B------:R-:W-:Y:S01]  /*21650*/  F2FP.F16.F32.PACK_AB R137, R203.reuse, R198 ;  /* 0x000000c6cb89723e */ /* 0x040fe200000000ff */
[C---:B-1----:R-:W-:Y:S05]  /*21660*/  HMMA.16816.F32 R124, R132.reuse, R148, R124 ;  /* 0x00000094847c723c */ /* 0x042fea000000187c */
[----:B------:R-:W-:Y:S01]  /*21670*/  F2FP.F16.F32.PACK_AB R139, R202, R201 ;  /* 0x000000c9ca8b723e */ /* 0x000fe200000000ff */
[----:B------:R-:W-:Y:S01]  /*21680*/  HMMA.16816.F32 R128, R132, R150, R128 ;  /* 0x000000968480723c */ /* 0x000fe20000001880 */
[----:B------:R-:W1:Y:S04]  /*21690*/  LDSM.16.MT88.4 R132, [R222+0x13000] ;  /* 0x01300000de84783b */ /* 0x000e680000004200 */
[----:B------:R-:W-:Y:S01]  /*216a0*/  FADD.FTZ R198, R198, R199 ;  /* 0x000000c7c6c67221 */ /* 0x000fe20000010000 */
[C---:B-----5:R-:W-:Y:S03]  /*216b0*/  HMMA.16816.F32 R4, R136.reuse, R152, R4 ;  /* 0x000000988804723c */ /* 0x060fe60000001804 */
        /* <DEDUP_REMOVED lines=14> */
[C---:B------:R-:W-:Y:S01]  /*217a0*/  HMMA.16816.F32 R28, R136.reuse, R160, R28 ;  /* 0x000000a0881c723c */ /* 0x040fe2000000181c */
[----:B------:R-:W-:Y:S04]  /*217b0*/  MUFU.EX2 R161, R176 ;  /* 0x000000b000a17308 */ /* 0x000fe80000000800 */
[----:B------:R-:W-:Y:S01]  /*217c0*/  FADD.FTZ R201, R202, R201 ;  /* 0x000000c9cac97221 */ /* 0x000fe20000010000 */
[C---:B------:R-:W-:Y:S05]  /*217d0*/  HMMA.16816.F32 R32, R136.reuse, R162, R32 ;  /* 0x000000a28820723c */ /* 0x040fea0000001820 */
[----:B------:R-:W-:Y:S01]  /*217e0*/  FADD.FTZ R196, R243, R196 ;  /* 0x000000c4f3c47221 */ /* 0x000fe20000010000 */
        /* <DEDUP_REMOVED lines=9> */
[C---:B------:R-:W-:Y:S06]  /*21880*/  HMMA.16816.F32 R60, R136.reuse, R168, R60 ;  /* 0x000000a8883c723c */ /* 0x040fec000000183c */
[C---:B------:R-:W-:Y:S06]  /*21890*/  HMMA.16816.F32 R64, R136.reuse, R170, R64 ;  /* 0x000000aa8840723c */ /* 0x040fec0000001840 */
[C---:B-----5:R-:W-:Y:S06]  /*218a0*/  HMMA.16816.F32 R68, R136.reuse, R152, R68 ;  /* 0x000000988844723c */ /* 0x060fec0000001844 */
        /* <DEDUP_REMOVED lines=8> */
[C---:B--2---:R-:W-:Y:S01]  /*21930*/  HMMA.16816.F32 R92, R136.reuse, R144, R92 ;  /* 0x00000090885c723c */ /* 0x044fe2000000185c */
[----:B------:R2:W3:Y:S05]  /*21940*/  MUFU.EX2 R144, R177 ;  /* 0x000000b100907308 */ /* 0x0004ea0000000800 */
[C---:B------:R-:W-:Y:S05]  /*21950*/  HMMA.16816.F32 R96, R136.reuse, R146, R96 ;  /* 0x000000928860723c */ /* 0x040fea0000001860 */
[--C-:B------:R-:W-:Y:S01]  /*21960*/  FFMA.FTZ R145, R175, UR4, -R172.reuse ;  /* 0x00000004af917c23 */ /* 0x100fe200080108ac */
[C---:B-1----:R-:W-:Y:S03]  /*21970*/  HMMA.16816.F32 R100, R136.reuse, R132, R100 ;  /* 0x000000848864723c */ /* 0x042fe60000001864 */
[----:B------:R3:W1:Y:S02]  /*21980*/  MUFU.EX2 R160, R145 ;  /* 0x0000009100a07308 */ /* 0x0006640000000800 */
[----:B------:R-:W-:Y:S01]  /*21990*/  MOV R146, R181 ;  /* 0x000000b500927202 */ /* 0x000fe20000000f00 */
[C---:B------:R-:W-:Y:S01]  /*219a0*/  HMMA.16816.F32 R104, R136.reuse, R134, R104 ;  /* 0x000000868868723c */ /* 0x040fe20000001868 */
[----:B------:R-:W5:Y:S04]  /*219b0*/  LDSM.16.MT88.4 R132, [R222+0x11800] ;  /* 0x01180000de84783b */ /* 0x000f680000004200 */
[----:B------:R-:W-:Y:S01]  /*219c0*/  MOV R147, R183 ;  /* 0x000000b700937202 */ /* 0x000fe20000000f00 */
[C---:B----4-:R-:W-:Y:S03]  /*219d0*/  HMMA.16816.F32 R108, R136.reuse, R148, R108 ;  /* 0x00000094886c723c */ /* 0x050fe6000000186c */
[----:B--2---:R-:W-:Y:S02]  /*219e0*/  LDSM.16.MT88.4 R176, [R220+0x11800] ;  /* 0x01180000dcb0783b */ /* 0x004fe40000004200 */
[----:B------:R-:W-:Y:S01]  /*219f0*/  F2FP.F16.F32.PACK_AB R168, R147, R146 ;  /* 0x0000009293a8723e */ /* 0x000fe200000000ff */
[C---:B------:R-:W-:Y:S05]  /*21a00*/  HMMA.16816.F32 R112, R136.reuse, R150, R112 ;  /* 0x000000968870723c */ /* 0x040fea0000001870 */
[----:B---3--:R-:W-:Y:S01]  /*21a10*/  MOV R145, R144 ;  /* 0x0000009000917202 */ /* 0x008fe20000000f00 */
[C---:B------:R-:W-:Y:S05]  /*21a20*/  HMMA.16816.F32 R116, R136.reuse, R140, R116 ;  /* 0x0000008c8874723c */ /* 0x040fea0000001874 */
[--C-:B------:R-:W-:Y:S01]  /*21a30*/  FFMA.FTZ R144, R173, UR4, -R172.reuse ;  /* 0x00000004ad907c23 */ /* 0x100fe200080108ac */
[C---:B------:R-:W-:Y:S03]  /*21a40*/  HMMA.16816.F32 R120, R136.reuse, R142, R120 ;  /* 0x0000008e8878723c */ /* 0x040fe60000001878 */
[----:B------:R-:W2:Y:S02]  /*21a50*/  MUFU.EX2 R162, R144 ;  /* 0x0000009000a27308 */ /* 0x000ea40000000800 */
[----:B------:R-:W-:Y:S01]  /*21a60*/  FFMA.FTZ R172, R165, UR4, -R172 ;  /* 0x00000004a5ac7c23 */ /* 0x000fe200080108ac */
[C---:B------:R-:W-:Y:S07]  /*21a70*/  HMMA.16816.F32 R124, R136.reuse, R152, R124 ;  /* 0x00000098887c723c */ /* 0x040fee000000187c */
[----:B------:R3:W4:Y:S01]  /*21a80*/  MUFU.EX2 R165, R172 ;  /* 0x000000ac00a57308 */ /* 0x0007220000000800 */
[----:B------:R-:W-:Y:S03]  /*21a90*/  HMMA.16816.F32 R128, R136, R154, R128 ;  /* 0x0000009a8880723c */ /* 0x000fe60000001880 */
[----:B------:R-:W-:Y:S02]  /*21aa0*/  MOV R140, R182 ;  /* 0x000000b6008c7202 */ /* 0x000fe40000000f00 */
[----:B-1----:R-:W-:Y:S01]  /*21ab0*/  F2FP.F16.F32.PACK_AB R169, R160, R145 ;  /* 0x00000091a0a9723e */ /* 0x002fe200000000ff */
[----:B------:R-:W-:Y:S01]  /*21ac0*/  LDSM.16.MT88.4 R180, [R224+0x13800] ;  /* 0x01380000e0b4783b */ /* 0x000fe20000004200 */
[----:B--2---:R-:W-:Y:S04]  /*21ad0*/  MOV R141, R162 ;  /* 0x000000a2008d7202 */ /* 0x004fe80000000f00 */
[-C--:B------:R-:W-:Y:S02]  /*21ae0*/  F2FP.F16.F32.PACK_AB R170, R140, R161.reuse ;  /* 0x000000a18caa723e */ /* 0x080fe400000000ff */
[----:B------:R-:W-:Y:S01]  /*21af0*/  MOV R138, R161 ;  /* 0x000000a1008a7202 */ /* 0x000fe20000000f00 */
[----:B---3--:R-:W1:Y:S01]  /*21b00*/  LDSM.16.MT88.4 R172, [R221+0x11800] ;  /* 0x01180000ddac783b */ /* 0x008e620000004200 */
[----:B----4-:R-:W-:Y:S02]  /*21b10*/  F2FP.F16.F32.PACK_AB R171, R165, R141 ;  /* 0x0000008da5ab723e */ /* 0x010fe400000000ff */
[----:B------:R-:W-:Y:S05]  /*21b20*/  MOV R139, R160 ;  /* 0x000000a0008b7202 */ /* 0x000fea0000000f00 */
[C---:B-----5:R-:W-:Y:S01]  /*21b30*/  HMMA.16816.F32 R160, R168.reuse, R156, R4 ;  /* 0x0000009ca8a0723c */ /* 0x060fe20000001804 */
[----:B------:R-:W2:Y:S05]  /*21b40*/  LDSM.16.MT88.4 R4, [R222+0x13800] ;  /* 0x01380000de04783b */ /* 0x000eaa0000004200 */
[C---:B------:R-:W-:Y:S03]  /*21b50*/  HMMA.16816.F32 R156, R168.reuse, R158, R8 ;  /* 0x0000009ea89c723c */ /* 0x040fe60000001808 */
[----:B------:R-:W3:Y:S03]  /*21b60*/  LDSM.16.MT88.4 R8, [R221+0x13800] ;  /* 0x01380000dd08783b */ /* 0x000ee60000004200 */
[C---:B------:R-:W-:Y:S05]  /*21b70*/  HMMA.16816.F32 R152, R168.reuse, R132, R12 ;  /* 0x00000084a898723c */ /* 0x040fea000000180c */
[----:B------:R-:W4:Y:S01]  /*21b80*/  LDSM.16.MT88.4 R12, [R220+0x13800] ;  /* 0x01380000dc0c783b */ /* 0x000f220000004200 */
[C---:B------:R-:W-:Y:S05]  /*21b90*/  HMMA.16816.F32 R148, R168.reuse, R134, R16 ;  /* 0x00000086a894723c */ /* 0x040fea0000001810 */
[----:B------:R-:W-:Y:S02]  /*21ba0*/  MOV R132, R145 ;  /* 0x0000009100847202 */ /* 0x000fe40000000f00 */
[----:B------:R-:W-:Y:S01]  /*21bb0*/  MOV R133, R146 ;  /* 0x0000009200857202 */ /* 0x000fe20000000f00 */
[----:B------:R-:W5:Y:S03]  /*21bc0*/  LDSM.16.MT88.4 R16, [R224+0x15800] ;  /* 0x01580000e010783b */ /* 0x000f660000004200 */
[----:B------:R-:W-:Y:S02]  /*21bd0*/  MOV R135, R147 ;  /* 0x0000009300877202 */ /* 0x000fe40000000f00 */
[C---:B-1----:R-:W-:Y:S03]  /*21be0*/  HMMA.16816.F32 R144, R168.reuse, R172, R20 ;  /* 0x000000aca890723c */ /* 0x042fe60000001814 */
[----:B------:R-:W1:Y:S04]  /*21bf0*/  LDSM.16.MT88.4 R20, [R222+0x15800] ;  /* 0x01580000de14783b */ /* 0x000e680000004200 */
[----:B------:R-:W-:Y:S04]  /*21c00*/  MOV R173, R140 ;  /* 0x0000008c00ad7202 */ /* 0x000fe80000000f00 */
[----:B------:R-:W-:Y:S02]  /*21c10*/  MOV R172, R141 ;  /* 0x0000008d00ac7202 */ /* 0x000fe40000000f00 */
[C---:B------:R-:W-:Y:S01]  /*21c20*/  HMMA.16816.F32 R140, R168.reuse, R174, R24 ;  /* 0x000000aea88c723c */ /* 0x040fe20000001818 */
[----:B------:R-:W1:Y:S06]  /*21c30*/  LDSM.16.MT88.4 R24, [R221+0x15800] ;  /* 0x01580000dd18783b */ /* 0x000e6c0000004200 */
[----:B------:R-:W-:Y:S04]  /*21c40*/  MOV R175, R138 ;  /* 0x0000008a00af7202 */ /* 0x000fe80000000f00 */
[----:B------:R-:W-:Y:S02]  /*21c50*/  MOV R174, R139 ;  /* 0x0000008b00ae7202 */ /* 0x000fe40000000f00 */
[C---:B------:R-:W-:Y:S07]  /*21c60*/  HMMA.16816.F32 R136, R168.reuse, R176, R28 ;  /* 0x000000b0a888723c */ /* 0x040fee000000181c */
[----:B------:R-:W-:Y:S04]  /*21c70*/  MOV R31, R135 ;  /* 0x00000087001f7202 */ /* 0x000fe80000000f00 */
[----:B------:R-:W-:Y:S02]  /*21c80*/  MOV R30, R132 ;  /* 0x00000084001e7202 */ /* 0x000fe40000000f00 */
[----:B------:R-:W-:Y:S02]  /*21c90*/  MOV R29, R133 ;  /* 0x00000085001d7202 */ /* 0x000fe40000000f00 */
[C---:B------:R-:W-:Y:S03]  /*21ca0*/  HMMA.16816.F32 R132, R168.reuse, R178, R32 ;  /* 0x000000b2a884723c */ /* 0x040fe60000001820 */
[----:B------:R-:W-:Y:S01]  /*21cb0*/  FADD.FTZ R201, R30, R201 ;  /* 0x000000c91ec97221 */ /* 0x000fe20000010000 */
[----:B------:R-:W-:Y:S02]  /*21cc0*/  FADD.FTZ R196, R29, R196 ;  /* 0x000000c41dc47221 */ /* 0x000fe40000010000 */
[C---:B------:R-:W-:Y:S05]  /*21cd0*/  HMMA.16816.F32 R36, R168.reuse, R180, R36 ;  /* 0x000000b4a824723c */ /* 0x040fea0000001824 */
[----:B------:R-:W-:Y:S01]  /*21ce0*/  FADD.FTZ R201, R174, R201 ;  /* 0x000000c9aec97221 */ /* 0x000fe20000010000 */
[C---:B------:R-:W-:Y:S05]  /*21cf0*/  HMMA.16816.F32 R40, R168.reuse, R182, R40 ;  /* 0x000000b6a828723c */ /* 0x040fea0000001828 */
        /* <DEDUP_REMOVED lines=11> */
[C---:B----4-:R-:W-:Y:S05]  /*21db0*/  HMMA.16816.F32 R60, R168.reuse, R12, R60 ;  /* 0x0000000ca83c723c */ /* 0x050fea000000183c */
[----:B------:R-:W-:Y:S01]  /*21dc0*/  FADD.FTZ R251, R173, R196 ;  /* 0x000000c4adfb7221 */ /* 0x000fe20000010000 */
        /* <DEDUP_REMOVED lines=9> */
[C---:B------:R-:W-:Y:S06]  /*21e60*/  HMMA.16816.F32 R88, R168.reuse, R26, R88 ;  /* 0x0000001aa858723c */ /* 0x040fec0000001858 */
[C---:B--2---:R-:W-:Y:S06]  /*21e70*/  HMMA.16816.F32 R92, R168.reuse, R4, R92 ;  /* 0x00000004a85c723c */ /* 0x044fec000000185c */
        /* <DEDUP_REMOVED lines=8> */
[----:B------:R-:W-:Y:S01]  /*21f00*/  HMMA.16816.F32 R128, R168, R22, R128 ;  /* 0x00000016a880723c */ /* 0x000fe20000001880 */
[----:B------:R-:W-:Y:S11]  /*21f10*/  @!UPT UIADD3 URZ, URZ, URZ, URZ ;  /* 0x0000003f3f3ff290 */ /* 0x000ff6000fffe03f */
[----:B------:R-:W-:Y:S01]  /*21f20*/  @!UPT UIADD3 URZ, URZ, URZ, URZ ;  /* 0x0000003f3f3ff290 */ /* 0x000fe2000fffe03f */
[----:B------:R-:W-:Y:S11]  /*21f30*/  @P0 BRA `(.L_x_6707) ;  /* 0xffffffc000000947 */ /* 0x000ff6000383ffff */
.L_x_6703:
        /* <DEDUP_REMOVED lines=328> */
.L_x_6708:
[----:B------:R-:W2:Y:S01]  /*233c0*/  S2R R42, SR_CTAID.Z ;  /* 0x00000000002a7919 */ /* 0x000ea20000002700 */
[----:B------:R-:W2:Y:S01]  /*233d0*/  LDC R0, c[0x0][0x270] ;  /* 0x00009c00ff007b82 */ /* 0x000ea20000000800 */
[----:B------:R-:W2:Y:S07]  /*233e0*/  S2R R11, SR_CTAID.Y ;  /* 0x00000000000b7919 */ /* 0x000eae0000002600 */
[----:B------:R-:W3:Y:S01]  /*233f0*/  LDC R3, c[0x0][0x2c4] ;  /* 0x0000b100ff037b82 */ /* 0x000ee20000000800 */
[----:B--2---:R-:W-:-:S04]  /*23400*/  IMAD R0, R11, R0, R42 ;  /* 0x000000000b007224 */ /* 0x004fc800078e022a */
[----:B---3--:R-:W-:-:S07]  /*23410*/  IMAD R3, R0, R3, RZ ;  /* 0x0000000300037224 */ /* 0x008fce00078e02ff */
.L_x_6709:
[----:B------:R-:W2:Y:S01]  /*23420*/  S2R R0, SR_TID.X ;  /* 0x0000000000007919 */ /* 0x000ea20000002100 */
[----:B------:R-:W-:Y:S01]  /*23430*/  SHF.R.S32.HI R15, RZ, 0x1f, R6 ;  /* 0x0000001fff0f7819 */ /* 0x000fe20000011406 */
[----:B------:R-:W-:Y:S01]  /*23440*/  ULDC.64 UR6, c[0x0][0x208] ;  /* 0x0000820000067ab9 */ /* 0x000fe20000000a00 */
[----:B------:R-:W-:Y:S01]  /*23450*/  BSSY B0, `(.L_x_6710) ;  /* 0x000001f000007945 */ /* 0x000fe20003800000 */
[----:B------:R-:W-:Y:S01]  /*23460*/  BAR.SYNC.DEFER_BLOCKING 0x0 ;  /* 0x0000000000007b1d */ /* 0x000fe20000010000 */
[----:B------:R-:W-:Y:S02]  /*23470*/  LEA.HI R12, R15, R6, RZ, 0x2 ;  /* 0x000000060f0c7211 */ /* 0x000fe400078f10ff */
[----:B--2---:R-:W-:-:S04]  /*23480*/  SHF.R.S32.HI R13, RZ, 0x1f, R0 ;  /* 0x0000001fff0d7819 */ /* 0x004fc80000011400 */
[----:B------:R-:W-:-:S04]  /*23490*/  LEA.HI R13, R13, R0, RZ, 0x5 ;  /* 0x000000000d0d7211 */ /* 0x000fc800078f28ff */
[----:B------:R-:W-:-:S05]  /*234a0*/  LOP3.LUT R13, R13, 0xffffffe0, RZ, 0xc0, !PT ;  /* 0xffffffe00d0d7812 */ /* 0x000fca00078ec0ff */
[----:B------:R-:W-:Y:S01]  /*234b0*/  IMAD.IADD R2, R0, 0x1, -R13 ;  /* 0x0000000100027824 */ /* 0x000fe200078e0a0d */
[----:B------:R-:W-:-:S04]  /*234c0*/  LOP3.LUT R13, R5, 0xffffffe0, RZ, 0xc0, !PT ;  /* 0xffffffe0050d7812 */ /* 0x000fc800078ec0ff */
[----:B------:R-:W-:Y:S01]  /*234d0*/  SHF.R.S32.HI R5, RZ, 0x1f, R2 ;  /* 0x0000001fff057819 */ /* 0x000fe20000011402 */
[----:B------:R-:W-:Y:S01]  /*234e0*/  IMAD.IADD R8, R4, 0x1, -R13 ;  /* 0x0000000104087824 */ /* 0x000fe200078e0a0d */
[----:B------:R-:W-:Y:S02]  /*234f0*/  LOP3.LUT R13, R12, 0xffffffc, RZ, 0xc0, !PT ;  /* 0x0ffffffc0c0d7812 */ /* 0x000fe400078ec0ff */
[----:B------:R-:W-:Y:S02]  /*23500*/  LEA.HI R5, R5, R2, RZ, 0x2 ;  /* 0x0000000205057211 */ /* 0x000fe400078f10ff */
[----:B------:R-:W-:Y:S01]  /*23510*/  LOP3.LUT P0, RZ, R8, 0x3, RZ, 0xc0, !PT ;  /* 0x0000000308ff7812 */ /* 0x000fe2000780c0ff */
[----:B------:R-:W-:Y:S01]  /*23520*/  IMAD.IADD R2, R6, 0x1, -R13 ;  /* 0x0000000106027824 */ /* 0x000fe200078e0a0d */
[----:B------:R-:W-:-:S05]  /*23530*/  SHF.R.S32.HI R5, RZ, 0x2, R5 ;  /* 0x00000002ff057819 */ /* 0x000fca0000011405 */
[----:B------:R-:W-:-:S06]  /*23540*/  IMAD R2, R2, 0x10, R5 ;  /* 0x0000001002027824 */ /* 0x000fcc00078e0205 */
[----:B------:R-:W-:Y:S05]  /*23550*/  @P0 BRA `(.L_x_6711) ;  /* 0x0000000000380947 */ /* 0x000fea0003800000 */
[----:B------:R-:W2:Y:S01]  /*23560*/  S2R R6, SR_CTAID.X ;  /* 0x0000000000067919 */ /* 0x000ea20000002500 */
[----:B------:R-:W-:Y:S01]  /*23570*/  ULDC.64 UR4, c[0x0][0x2b0] ;  /* 0x0000ac0000047ab9 */ /* 0x000fe20000000a00 */
[C---:B--2---:R-:W-:Y:S02]  /*23580*/  IMAD R5, R6.reuse, 0x40, R3 ;  /* 0x0000004006057824 */ /* 0x044fe400078e0203 */
[----:B------:R-:W-:Y:S02]  /*23590*/  IMAD R3, R6, -0x40, R232 ;  /* 0xffffffc006037824 */ /* 0x000fe400078e02e8 */
[C---:B------:R-:W-:Y:S01]  /*235a0*/  VIADD R6, R2.reuse, 0x8 ;  /* 0x0000000802067836 */ /* 0x040fe20000000000 */
[----:B------:R-:W-:Y:S02]  /*235b0*/  SHF.R.S32.HI R13, RZ, 0x1f, R5 ;  /* 0x0000001fff0d7819 */ /* 0x000fe40000011405 */
[----:B------:R-:W-:Y:S02]  /*235c0*/  IADD3 R5, P0, R2, R5, RZ ;  /* 0x0000000502057210 */ /* 0x000fe40007f1e0ff */
[----:B------:R-:W-:-:S02]  /*235d0*/  ISETP.GE.AND P1, PT, R6, R3, PT ;  /* 0x000000030600720c */ /* 0x000fc40003f26270 */
[C---:B------:R-:W-:Y:S02]  /*235e0*/  ISETP.GE.AND P2, PT, R2.reuse, R3, PT ;  /* 0x000000030200720c */ /* 0x040fe40003f46270 */
[----:B------:R-:W-:Y:S02]  /*235f0*/  LEA.HI.X.SX32 R2, R2, R13, 0x1, P0 ;  /* 0x0000000d02027211 */ /* 0x000fe400000f0eff */
[----:B------:R-:W-:-:S04]  /*23600*/  LEA R12, P0, R5, UR4, 0x2 ;  /* 0x00000004050c7c11 */ /* 0x000fc8000f8010ff */
[----:B------:R-:W-:-:S05]  /*23610*/  LEA.HI.X R13, R5, UR5, R2, 0x2, P0 ;  /* 0x00000005050d7c11 */ /* 0x000fca00080f1402 */
[----:B------:R2:W-:Y:S04]  /*23620*/  @!P2 STG.E desc[UR6][R12.64], R9 ;  /* 0x000000090c00a986 */ /* 0x0005e8000c101906 */
[----:B------:R2:W-:Y:S02]  /*23630*/  @!P1 STG.E desc[UR6][R12.64+0x20], R10 ;  /* 0x0000200a0c009986 */ /* 0x0005e4000c101906 */
.L_x_6711:
[----:B------:R-:W-:Y:S05]  /*23640*/  BSYNC B0 ;  /* 0x0000000000007941 */ /* 0x000fea0003800000 */
.L_x_6710:
[----:B------:R-:W3:Y:S01]  /*23650*/  S2UR UR5, SR_CTAID.X ;  /* 0x00000000000579c3 */ /* 0x000ee20000002500 */
[----:B------:R-:W-:Y:S01]  /*23660*/  LEA.HI R5, R7, R4, RZ, 0x3 ;  /* 0x0000000407057211 */ /* 0x000fe200078f18ff */
[----:B--2---:R2:W4:Y:S01]  /*23670*/  LDS.128 R12, [R236+0x1800] ;  /* 0x00180000ec0c7984 */ /* 0x0045220000000c00 */
[----:B------:R-:W-:Y:S01]  /*23680*/  SHF.R.S32.HI R7, RZ, 0x1f, R0 ;  /* 0x0000001fff077819 */ /* 0x000fe20000011400 */
[----:B------:R-:W-:Y:S01]  /*23690*/  BSSY B0, `(.L_x_6712) ;  /* 0x000003c000007945 */ /* 0x000fe20003800000 */
[----:B------:R-:W-:Y:S01]  /*236a0*/  LOP3.LUT R5, R5, 0xfffffff8, RZ, 0xc0, !PT ;  /* 0xfffffff805057812 */ /* 0x000fe200078ec0ff */
[----:B-1----:R2:W1:Y:S01]  /*236b0*/  LDS.128 R20, [R236+0x5800] ;  /* 0x00580000ec147984 */ /* 0x0024620000000c00 */
[----:B------:R-:W-:Y:S01]  /*236c0*/  LEA.HI R0, R7, R0, RZ, 0x3 ;  /* 0x0000000007007211 */ /* 0x000fe200078f18ff */
[----:B------:R-:W5:Y:S01]  /*236d0*/  LDC.64 R2, c[0x0][0x290] ;  /* 0x0000a400ff027b82 */ /* 0x000f620000000a00 */
[----:B------:R-:W-:Y:S01]  /*236e0*/  SHF.R.S32.HI R25, RZ, 0x1f, R11 ;  /* 0x0000001fff197819 */ /* 0x000fe2000001140b */
[----:B------:R-:W-:Y:S01]  /*236f0*/  IMAD.IADD R24, R4, 0x1, -R5 ;  /* 0x0000000104187824 */ /* 0x000fe200078e0a05 */
[----:B------:R-:W-:Y:S01]  /*23700*/  SHF.R.S32.HI R0, RZ, 0x3, R0 ;  /* 0x00000003ff007819 */ /* 0x000fe20000011400 */
[----:B------:R2:W1:Y:S01]  /*23710*/  LDS.128 R4, [R236+0x3800] ;  /* 0x00380000ec047984 */ /* 0x0004620000000c00 */
[----:B------:R-:W-:Y:S01]  /*23720*/  ISETP.NE.AND P0, PT, R233, -0x1, PT ;  /* 0xffffffffe900780c */ /* 0x000fe20003f05270 */
[----:B------:R-:W-:-:S02]  /*23730*/  IMAD.SHL.U32 R28, R24, 0x8, RZ ;  /* 0x00000008181c7824 */ /* 0x000fc400078e00ff */
[----:B------:R-:W2:Y:S01]  /*23740*/  LDC.64 R8, c[0x0][0x298] ;  /* 0x0000a600ff087b82 */ /* 0x000ea20000000a00 */
[----:B------:R-:W-:Y:S01]  /*23750*/  VIADD R10, R0, 0x10 ;  /* 0x00000010000a7836 */ /* 0x000fe20000000000 */
[----:B------:R1:W1:Y:S01]  /*23760*/  LDS.128 R16, [R236+0x7800] ;  /* 0x00780000ec107984 */ /* 0x0002620000000c00 */
[----:B------:R-:W-:-:S03]  /*23770*/  SHF.R.S32.HI R29, RZ, 0x1f, R28 ;  /* 0x0000001fff1d7819 */ /* 0x000fc6000001141c */
[----:B------:R1:W1:Y:S01]  /*23780*/  LDS.128 R36, [R236] ;  /* 0x00000000ec247984 */ /* 0x0002620000000c00 */
[----:B---3--:R-:W-:-:S04]  /*23790*/  USHF.L.U32 UR5, UR5, 0x6, URZ ;  /* 0x0000000605057899 */ /* 0x008fc8000800063f */
[----:B------:R-:W-:Y:S02]  /*237a0*/  USHF.R.S32.HI UR4, URZ, 0x1f, UR5 ;  /* 0x0000001f3f047899 */ /* 0x000fe40008011405 */
[----:B------:R-:W-:Y:S02]  /*237b0*/  VIADD R27, R232, -UR5 ;  /* 0x80000005e81b7c36 */ /* 0x000fe40008000000 */
[----:B-----5:R-:W-:-:S03]  /*237c0*/  IMAD.WIDE.U32 R32, R11, R2, RZ ;  /* 0x000000020b207225 */ /* 0x020fc600078e00ff */
[----:B------:R-:W-:Y:S01]  /*237d0*/  ISETP.GE.AND P3, PT, R10, R27, PT ;  /* 0x0000001b0a00720c */ /* 0x000fe20003f66270 */
[----:B------:R-:W-:Y:S02]  /*237e0*/  IMAD R10, R25, R2, RZ ;  /* 0x00000002190a7224 */ /* 0x000fe400078e02ff */
[----:B--2---:R-:W-:-:S04]  /*237f0*/  IMAD.WIDE.U32 R30, R233, R8, RZ ;  /* 0x00000008e91e7225 */ /* 0x004fc800078e00ff */
        /* <DEDUP_REMOVED lines=11> */
[----:B------:R2:W3:Y:S01]  /*238b0*/  LDS.128 R32, [R236+0x2000] ;  /* 0x00200000ec207984 */ /* 0x0004e20000000c00 */
        /* <DEDUP_REMOVED lines=12> */
[----:B----4-:R-:W-:Y:S05]  /*23980*/  @P0 BRA `(.L_x_6713) ;  /* 0x0000000000300947 */ /* 0x010fea0003800000 */
        /* <DEDUP_REMOVED lines=9> */
[----:B---3--:R4:W-:Y:S04]  /*23a20*/  STG.E.128 desc[UR6][R40.64+0x80], R32 ;  /* 0x0000802028007986 */ /* 0x0089e8000c101d06 */
[----:B------:R4:W-:Y:S04]  /*23a30*/  STG.E.128 desc[UR6][R40.64+0x100], R28 ;  /* 0x0001001c28007986 */ /* 0x0009e8000c101d06 */
[----:B------:R4:W-:Y:S02]  /*23a40*/  STG.E.128 desc[UR6][R40.64+0x180], R24 ;  /* 0x0001801828007986 */ /* 0x0009e4000c101d06 */
.L_x_6713:
[----:B------:R-:W-:Y:S05]  /*23a50*/  BSYNC B0 ;  /* 0x0000000000007941 */ /* 0x000fea0003800000 */
.L_x_6712:
[----:B-1--4-:R1:W4:Y:S01]  /*23a60*/  LDS.128 R36, [R236+0x800] ;  /* 0x00080000ec247984 */ /* 0x0123220000000c00 */
[----:B------:R-:W-:Y:S03]  /*23a70*/  BSSY B0, `(.L_x_6714) ;  /* 0x0000014000007945 */ /* 0x000fe60003800000 */
[----:B---3--:R1:W3:Y:S04]  /*23a80*/  LDS.128 R32, [R236+0x2800] ;  /* 0x00280000ec207984 */ /* 0x0082e80000000c00 */
        /* <DEDUP_REMOVED lines=15> */
[----:B---3--:R4:W-:Y:S04]  /*23b80*/  STG.E.128 desc[UR6][R10.64+0x80], R32 ;  /* 0x000080200a007986 */ /* 0x0089e8000c101d06 */
[----:B-1----:R4:W-:Y:S04]  /*23b90*/  STG.E.128 desc[UR6][R10.64+0x100], R28 ;  /* 0x0001001c0a007986 */ /* 0x0029e8000c101d06 */
[----:B------:R4:W-:Y:S02]  /*23ba0*/  STG.E.128 desc[UR6][R10.64+0x180], R24 ;  /* 0x000180180a007986 */ /* 0x0009e4000c101d06 */
.L_x_6715:
[----:B------:R-:W-:Y:S05]  /*23bb0*/  BSYNC B0 ;  /* 0x0000000000007941 */ /* 0x000fea0003800000 */
.L_x_6714:
[----:B---34-:R3:W4:Y:S01]  /*23bc0*/  LDS.128 R32, [R236+0x1000] ;  /* 0x00100000ec207984 */ /* 0x0187220000000c00 */
        /* <DEDUP_REMOVED lines=20> */
.L_x_6717:
[----:B------:R-:W-:Y:S05]  /*23d10*/  BSYNC B0 ;  /* 0x0000000000007941 */ /* 0x000fea0003800000 */
.L_x_6716:
        /* <DEDUP_REMOVED lines=17> */
.L_x_6718:
        /* <DEDUP_REMOVED lines=13> */
.L_x_8920:


//--------------------- .text._ZN5flash24flash_fwd_splitkv_kernelI23Flash_fwd_kernel_traitsILi256ELi64ELi64ELi4ELb0ELb0EN7cutlass6half_tE19Flash_kernel_traitsILi256ELi64ELi64ELi4ES3_EELb0ELb1ELb0ELb0ELb1ELb1ELb0ELb1EEEvNS_16Flash_fwd_paramsE --------------------------
	.section	.text._ZN5flash24flash_fwd_splitkv_kernelI23Flash_fwd_kernel_traitsILi256ELi64ELi64ELi4ELb0ELb0EN7cutlass6half_tE19Flash_kernel_traitsILi256ELi64ELi64ELi4ES3_EELb0ELb1ELb0ELb0ELb1ELb1ELb0ELb1EEEvNS_16Flash_fwd_paramsE,"ax",@progbits
	.align	128
        .global         _ZN5flash24flash_fwd_splitkv_kernelI23Flash_fwd_kernel_traitsILi256ELi64ELi64ELi4ELb0ELb0EN7cutlass6half_tE19Flash_kernel_traitsILi256ELi64ELi64ELi4ES3_EELb0ELb1ELb0ELb0ELb1ELb1ELb0ELb1EEEvNS_16Flash_fwd_paramsE
        .type           _ZN5flash24flash_fwd_splitkv_kernelI23Flash_fwd_kernel_traitsILi256ELi64ELi64ELi4ELb0ELb0EN7cutlass6half_tE19Flash_kernel_traitsILi256ELi64ELi64ELi4ES3_EELb0ELb1ELb0ELb0ELb1ELb1ELb0ELb1EEEvNS_16Flash_fwd_paramsE,@function
        .size           _ZN5flash24flash_fwd_splitkv_kernelI23Flash_fwd_kernel_traitsILi256ELi64ELi64ELi4ELb0ELb0EN7cutlass6half_tE19Flash_kernel_traitsILi256ELi64ELi64ELi4ES3_EELb0ELb1ELb0ELb0ELb1ELb1ELb0ELb1EEEvNS_16Flash_fwd_paramsE,(.L_x_8921 - _ZN5flash24flash_fwd_splitkv_kernelI23Flash_fwd_kernel_traitsILi256ELi64ELi64ELi4ELb0ELb0EN7cutlass6half_tE19Flash_kernel_traitsILi256ELi64ELi64ELi4ES3_EELb0ELb1ELb0ELb0ELb1ELb1ELb0ELb1EEEvNS_16Flash_fwd_paramsE)
        .other          _ZN5flash24flash_fwd_splitkv_kernelI23Flash_fwd_kernel_traitsILi256ELi64ELi64ELi4ELb0ELb0EN7cutlass6half_tE19Flash_kernel_traitsILi256ELi64ELi64ELi4ES3_EELb0ELb1ELb0ELb0ELb1ELb1ELb0ELb1EEEvNS_16Flash_fwd_paramsE,@"STO_CUDA_ENTRY STV_DEFAULT"
_ZN5flash24flash_fwd_splitkv_kernelI23Flash_fwd_kernel_traitsILi256ELi64ELi64ELi4ELb0ELb0EN7cutlass6half_tE19Flash_kernel_traitsILi256ELi64ELi64ELi4ES3_EELb0ELb1ELb0ELb0ELb1ELb1ELb0ELb1EEEvNS_16Flash_fwd_paramsE:
.text._ZN5flash24flash_fwd_splitkv_kernelI23Flash_fwd_kernel_traitsILi256ELi64ELi64ELi4ELb0ELb0EN7cutlass6half_tE19Flash_kernel_traitsILi256ELi64ELi64ELi4ES3_EELb0ELb1ELb0ELb0ELb1ELb1ELb0ELb1EEEvNS_16Flash_fwd_paramsE:
        /* <DEDUP_REMOVED lines=41> */
.L_x_6719:
[----:B------:R-:W1:Y:S02]  /*0290*/  LDC R9, c[0x0][0x2c8] ;  /* 0x0000b200ff097b82 */ /* 0x000e640000000800 */
.L_x_6720:
        /* <DEDUP_REMOVED lines=100> */
.L_x_6723:
[----:B------:R-:W-:Y:S05]  /*08e0*/  BSYNC B0 ;  /* 0x0000000000007941 */ /* 0x000fea0003800000 */
.L_x_6722:
        /* <DEDUP_REMOVED lines=19> */
.L_x_6725:
[----:B------:R-:W-:Y:S05]  /*0a20*/  BSYNC B0 ;  /* 0x0000000000007941 */ /* 0x000fea0003800000 */
.L_x_6724:
        /* <DEDUP_REMOVED lines=18> */
.L_x_6727:
[----:B------:R-:W-:Y:S05]  /*0b50*/  BSYNC B0 ;  /* 0x0000000000007941 */ /* 0x000fea0003800000 */
.L_x_6726:
        /* <DEDUP_REMOVED lines=16> */
.L_x_6729:
[----:B------:R-:W-:Y:S05]  /*0c60*/  BSYNC B0 ;  /* 0x0000000000007941 */ /* 0x000fea0003800000 */
.L_x_6728:
        /* <DEDUP_REMOVED lines=15> */
.L_x_6721:
        /* <DEDUP_REMOVED lines=22> */
.L_x_6730:
        /* <DEDUP_REMOVED lines=82> */
.L_x_6731:
        /* <DEDUP_REMOVED lines=49> */
.L_x_6733:
        /* <DEDUP_REMOVED lines=33> */
.L_x_6732:
        /* <DEDUP_REMOVED lines=243> */
.L_x_6788:
        /* <DEDUP_REMOVED lines=264> */
.L_x_6738:
[----:B------:R-:W-:Y:S05]  /*38b0*/  BSYNC B0 ;  /* 0x0000000000007941 */ /* 0x000fea0003800000 */
.L_x_6737:
        /* <DEDUP_REMOVED lines=216> */
.L_x_6740:
[----:B------:R-:W-:Y:S05]  /*4640*/  BSYNC B0 ;  /* 0x0000000000007941 */ /* 0x000fea0003800000 */
.L_x_6739:
        /* <DEDUP_REMOVED lines=214> */
.L_x_6742:
[----:B------:R-:W-:Y:S05]  /*53b0*/  BSYNC B0 ;  /* 0x0000000000007941 */ /* 0x000fea0003800000 */
.L_x_6741:
        /* <DEDUP_REMOVED lines=218> */
.L_x_6744:
[----:B------:R-:W-:Y:S05]  /*6160*/  BSYNC B0 ;  /* 0x0000000000007941 */ /* 0x000fea0003800000 */
.L_x_6743:
[----:B------:R-:W-:Y:S01]  /*6170*/  MOV R26, R152 ;  /* 0x00000098001a7202 */ /* 0x000fe20000000f00 */
[----:B------:R-:W-:Y:S01]  /*6180*/  IMAD.MOV.U32 R56, RZ, RZ, R154 ;  /* 0x000000ffff387224 */ /* 0x000fe200078e009a */
[----:B------:R-:W-:Y:S01]  /*6190*/  MOV R27, R95 ;  /* 0x0000005f001b7202 */ /* 0x000fe20000000f00 */
[----:B------:R-:W-:Y:S01]  /*61a0*/  IMAD.MOV.U32 R57, RZ, RZ, R153 ;  /* 0x000000ffff397224 */ /* 0x000fe200078e0099 */
[----:B------:R-:W-:Y:S01]  /*61b0*/  UMOV UR4, UR21 ;  /* 0x0000001500047c82 */ /* 0x000fe20008000000 */
[----:B------:R-:W-:Y:S05]  /*61c0*/  BRA `(.L_x_6745) ;  /* 0x00000064007c7947 */ /* 0x000fea0003800000 */
.L_x_6736:
        /* <DEDUP_REMOVED lines=91> */
.L_x_6749:
[----:B------:R-:W-:Y:S05]  /*6780*/  BSYNC B0 ;  /* 0x0000000000007941 */ /* 0x000fea0003800000 */
.L_x_6748:
        /* <DEDUP_REMOVED lines=89> */
.L_x_6751:
[----:B------:R-:W-:Y:S05]  /*6d20*/  BSYNC B0 ;  /* 0x0000000000007941 */ /* 0x000fea0003800000 */
.L_x_6750:
        /* <DEDUP_REMOVED lines=86> */
.L_x_6753:
[----:B------:R-:W-:Y:S05]  /*7290*/  BSYNC B0 ;  /* 0x0000000000007941 */ /* 0x000fea0003800000 */
.L_x_6752:
        /* <DEDUP_REMOVED lines=89> */
.L_x_6755:
[----:B------:R-:W-:Y:S05]  /*7830*/  BSYNC B0 ;  /* 0x0000000000007941 */ /* 0x000fea0003800000 */
.L_x_6754:
[----:B-----5:R1:W-:Y:S02]  /*7840*/  STG.E.128 desc[UR6][R150.64+0x180], R36 ;  /* 0x0001802496007986 */ /* 0x0203e4000c101d06 */
.L_x_6747:
[----:B------:R-:W-:Y:S05]  /*7850*/  BSYNC B1 ;  /* 0x0000000000017941 */ /* 0x000fea0003800000 */
.L_x_6746:
        /* <DEDUP_REMOVED lines=105> */
.L_x_6759:
[----:B------:R-:W-:Y:S05]  /*7ef0*/  BSYNC B0 ;  /* 0x0000000000007941 */ /* 0x000fea0003800000 */
.L_x_6758:
        /* <DEDUP_REMOVED lines=97> */
.L_x_6761:
[----:B------:R-:W-:Y:S05]  /*8510*/  BSYNC B0 ;  /* 0x0000000000007941 */ /* 0x000fea0003800000 */
.L_x_6760:
        /* <DEDUP_REMOVED lines=94> */
.L_x_6763:
[----:B------:R-:W-:Y:S05]  /*8b00*/  BSYNC B0 ;  /* 0x0000000000007941 */ /* 0x000fea0003800000 */
.L_x_6762:
        /* <DEDUP_REMOVED lines=98> */
.L_x_6765:
[----:B------:R-:W-:Y:S05]  /*9130*/  BSYNC B0 ;  /* 0x0000000000007941 */ /* 0x000fea0003800000 */
.L_x_6764:
[----:B-----5:R2:W-:Y:S02]  /*9140*/  STG.E.128 desc[UR6][R40.64+0x180], R4 ;  /* 0x0001800428007986 */ /* 0x0205e4000c101d06 */
.L_x_6757:
[----:B------:R-:W-:Y:S05]  /*9150*/  BSYNC B1 ;  /* 0x0000000000017941 */ /* 0x000fea0003800000 */
.L_x_6756:
        /* <DEDUP_REMOVED lines=103> */
.L_x_6769:
[----:B------:R-:W-:Y:S05]  /*97d0*/  BSYNC B0 ;  /* 0x0000000000007941 */ /* 0x000fea0003800000 */
.L_x_6768:
        /* <DEDUP_REMOVED lines=103> */
.L_x_6771:
[----:B------:R-:W-:Y:S05]  /*9e50*/  BSYNC B0 ;  /* 0x0000000000007941 */ /* 0x000fea0003800000 */
.L_x_6770:
        /* <DEDUP_REMOVED lines=94> */
.L_x_6773:
[----:B------:R-:W-:Y:S05]  /*a440*/  BSYNC B0 ;  /* 0x0000000000007941 */ /* 0x000fea0003800000 */
.L_x_6772:
        /* <DEDUP_REMOVED lines=96> */
.L_x_6775:
[----:B------:R-:W-:Y:S05]  /*aa50*/  BSYNC B0 ;  /* 0x0000000000007941 */ /* 0x000fea0003800000 */
.L_x_6774:
[----:B-----5:R2:W-:Y:S02]  /*aa60*/  STG.E.128 desc[UR6][R40.64+0x180], R4 ;  /* 0x0001800428007986 */ /* 0x0205e4000c101d06 */
.L_x_6767:
[----:B------:R-:W-:Y:S05]  /*aa70*/  BSYNC B1 ;  /* 0x0000000000017941 */ /* 0x000fea0003800000 */
.L_x_6766:
        /* <DEDUP_REMOVED lines=106> */
.L_x_6779:
[----:B------:R-:W-:Y:S05]  /*b120*/  BSYNC B0 ;  /* 0x0000000000007941 */ /* 0x000fea0003800000 */
.L_x_6778:
        /* <DEDUP_REMOVED lines=104> */
.L_x_6781:
[----:B------:R-:W-:Y:S05]  /*b7b0*/  BSYNC B0 ;  /* 0x0000000000007941 */ /* 0x000fea0003800000 */
.L_x_6780:
        /* <DEDUP_REMOVED lines=94> */
.L_x_6783:
[----:B------:R-:W-:Y:S05]  /*bda0*/  BSYNC B0 ;  /* 0x0000000000007941 */ /* 0x000fea0003800000 */
.L_x_6782:
        /* <DEDUP_REMOVED lines=96> */
.L_x_6785:
[----:B------:R-:W-:Y:S05]  /*c3b0*/  BSYNC B0 ;  /* 0x0000000000007941 */ /* 0x000fea0003800000 */
.L_x_6784:
[----:B-----5:R1:W-:Y:S02]  /*c3c0*/  STG.E.128 desc[UR6][R40.64+0x180], R4 ;  /* 0x0001800428007986 */ /* 0x0203e4000c101d06 */
.L_x_6777:
[----:B------:R-:W-:Y:S05]  /*c3d0*/  BSYNC B1 ;  /* 0x0000000000017941 */ /* 0x000fea0003800000 */
.L_x_6776:
        /* <DEDUP_REMOVED lines=8> */
.L_x_6735:
        /* <DEDUP_REMOVED lines=54> */
.L_x_6745:
        /* <DEDUP_REMOVED lines=81> */
.L_x_6786:
        /* <DEDUP_REMOVED lines=9> */
.L_x_6787:
[----:B------:R-:W-:Y:S04]  /*cd60*/  IADD3 R17, R17, -0x1, RZ ;  /* 0xffffffff11117810 */ /* 0x000fe80007ffe0ff */
[----:B------:R-:W-:Y:S11]  /*cd70*/  ISETP.GT.AND P0, PT, R17, R70, PT ;  /* 0x000000461100720c */ /* 0x000ff60003f04270 */
[----:B------:R-:W-:Y:S02]  /*cd80*/  @!UPT UIADD3 URZ, URZ, URZ, URZ ;  /* 0x0000003f3f3ff290 */ /* 0x000fe4000fffe03f */
[----:B------:R-:W-:Y:S05]  /*cd90*/  @P0 BRA `(.L_x_6788) ;  /* 0xffffff5800a40947 */ /* 0x000fea000383ffff */
.L_x_6734:
        /* <DEDUP_REMOVED lines=101> */
.L_x_6795:
[----:B------:R-:W-:Y:S05]  /*d3f0*/  BSYNC B0 ;  /* 0x0000000000007941 */ /* 0x000fea0003800000 */
.L_x_6794:
        /* <DEDUP_REMOVED lines=43> */
.L_x_6797:
[----:B------:R-:W-:Y:S05]  /*d6b0*/  BSYNC B0 ;  /* 0x0000000000007941 */ /* 0x000fea0003800000 */
.L_x_6796:
        /* <DEDUP_REMOVED lines=47> */
.L_x_6799:
[----:B------:R-:W-:Y:S05]  /*d9b0*/  BSYNC B0 ;  /* 0x0000000000007941 */ /* 0x000fea0003800000 */
.L_x_6798:
        /* <DEDUP_REMOVED lines=44> */
.L_x_6801:
[----:B------:R-:W-:Y:S05]  /*dc80*/  BSYNC B0 ;  /* 0x0000000000007941 */ /* 0x000fea0003800000 */
.L_x_6800:
[----:B------:R1:W-:Y:S02]  /*dc90*/  STS.128 [R236+0x6000], R8 ;  /* 0x00600008ec007388 */ /* 0x0003e40000000c00 */
.L_x_6793:
[----:B------:R-:W-:Y:S05]  /*dca0*/  BSYNC B1 ;  /* 0x0000000000017941 */ /* 0x000fea0003800000 */
.L_x_6792:
        /* <DEDUP_REMOVED lines=61> */
.L_x_6805:
[----:B------:R-:W-:Y:S05]  /*e080*/  BSYNC B0 ;  /* 0x0000000000007941 */ /* 0x000fea0003800000 */
.L_x_6804:
        /* <DEDUP_REMOVED lines=44> */
.L_x_6807:
[----:B------:R-:W-:Y:S05]  /*e350*/  BSYNC B0 ;  /* 0x0000000000007941 */ /* 0x000fea0003800000 */
.L_x_6806:
        /* <DEDUP_REMOVED lines=44> */
.L_x_6809:
[----:B------:R-:W-:Y:S05]  /*e620*/  BSYNC B0 ;  /* 0x0000000000007941 */ /* 0x000fea0003800000 */
.L_x_6808:
        /* <DEDUP_REMOVED lines=44> */
.L_x_6811:
[----:B------:R-:W-:Y:S05]  /*e8f0*/  BSYNC B0 ;  /* 0x0000000000007941 */ /* 0x000fea0003800000 */
.L_x_6810:
[----:B------:R1:W-:Y:S02]  /*e900*/  STS.128 [R236+0x6800], R8 ;  /* 0x00680008ec007388 */ /* 0x0003e40000000c00 */
.L_x_6803:
[----:B------:R-:W-:Y:S05]  /*e910*/  BSYNC B1 ;  /* 0x0000000000017941 */ /* 0x000fea0003800000 */
.L_x_6802:
        /* <DEDUP_REMOVED lines=61> */
.L_x_6815:
[----:B------:R-:W-:Y:S05]  /*ecf0*/  BSYNC B0 ;  /* 0x0000000000007941 */ /* 0x000fea0003800000 */
.L_x_6814:
        /* <DEDUP_REMOVED lines=43> */
.L_x_6817:
[----:B------:R-:W-:Y:S05]  /*efb0*/  BSYNC B0 ;  /* 0x0000000000007941 */ /* 0x000fea0003800000 */
.L_x_6816:
        /* <DEDUP_REMOVED lines=44> */
.L_x_6819:
[----:B------:R-:W-:Y:S05]  /*f280*/  BSYNC B0 ;  /* 0x0000000000007941 */ /* 0x000fea0003800000 */
.L_x_6818:
        /* <DEDUP_REMOVED lines=44> */
.L_x_6821:
[----:B------:R-:W-:Y:S05]  /*f550*/  BSYNC B0 ;  /* 0x0000000000007941 */ /* 0x000fea0003800000 */
.L_x_6820:
[----:B------:R4:W-:Y:S02]  /*f560*/  STS.128 [R236+0x7000], R8 ;  /* 0x00700008ec007388 */ /* 0x0009e40000000c00 */
.L_x_6813:
[----:B------:R-:W-:Y:S05]  /*f570*/  BSYNC B1 ;  /* 0x0000000000017941 */ /* 0x000fea0003800000 */
.L_x_6812:
        /* <DEDUP_REMOVED lines=63> */
.L_x_6824:
[----:B------:R-:W-:Y:S05]  /*f970*/  BSYNC B0 ;  /* 0x0000000000007941 */ /* 0x000fea0003800000 */
.L_x_6823:
        /* <DEDUP_REMOVED lines=44> */
.L_x_6826:
[----:B------:R-:W-:Y:S05]  /*fc40*/  BSYNC B0 ;  /* 0x0000000000007941 */ /* 0x000fea0003800000 */
.L_x_6825:
        /* <DEDUP_REMOVED lines=44> */
.L_x_6828:
[----:B------:R-:W-:Y:S05]  /*ff10*/  BSYNC B0 ;  /* 0x0000000000007941 */ /* 0x000fea0003800000 */
.L_x_6827:
        /* <DEDUP_REMOVED lines=44> */
.L_x_6830:
[----:B------:R-:W-:Y:S05]  /*101e0*/  BSYNC B0 ;  /* 0x0000000000007941 */ /* 0x000fea0003800000 */
.L_x_6829:
[----:B------:R4:W-:Y:S01]  /*101f0*/  STS.128 [R236+0x7800], R8 ;  /* 0x00780008ec007388 */ /* 0x0009e20000000c00 */
[----:B------:R-:W-:Y:S05]  /*10200*/  BRA `(.L_x_6822) ;  /* 0x0000005c00e07947 */ /* 0x000fea0003800000 */
.L_x_6791:
        /* <DEDUP_REMOVED lines=91> */
.L_x_6834:
[----:B------:R-:W-:Y:S05]  /*107c0*/  BSYNC B0 ;  /* 0x0000000000007941 */ /* 0x000fea0003800000 */
.L_x_6833:
        /* <DEDUP_REMOVED lines=87> */
.L_x_6836:
[----:B------:R-:W-:Y:S05]  /*10d40*/  BSYNC B0 ;  /* 0x0000000000007941 */ /* 0x000fea0003800000 */
.L_x_6835:
        /* <DEDUP_REMOVED lines=87> */
.L_x_6838:
[----:B------:R-:W-:Y:S05]  /*112c0*/  BSYNC B0 ;  /* 0x0000000000007941 */ /* 0x000fea0003800000 */
.L_x_6837:
        /* <DEDUP_REMOVED lines=87> */
.L_x_6840:
[----:B------:R-:W-:Y:S05]  /*11840*/  BSYNC B0 ;  /* 0x0000000000007941 */ /* 0x000fea0003800000 */
.L_x_6839:
[----:B------:R1:W-:Y:S02]  /*11850*/  STS.128 [R236+0x6000], R16 ;  /* 0x00600010ec007388 */ /* 0x0003e40000000c00 */
.L_x_6832:
[----:B------:R-:W-:Y:S05]  /*11860*/  BSYNC B1 ;  /* 0x0000000000017941 */ /* 0x000fea0003800000 */
.L_x_6831:
        /* <DEDUP_REMOVED lines=96> */
.L_x_6844:
[----:B------:R-:W-:Y:S05]  /*11e70*/  BSYNC B0 ;  /* 0x0000000000007941 */ /* 0x000fea0003800000 */
.L_x_6843:
        /* <DEDUP_REMOVED lines=90> */
.L_x_6846:
[----:B------:R-:W-:Y:S05]  /*12420*/  BSYNC B0 ;  /* 0x0000000000007941 */ /* 0x000fea0003800000 */
.L_x_6845:
        /* <DEDUP_REMOVED lines=90> */
.L_x_6848:
[----:B------:R-:W-:Y:S05]  /*129d0*/  BSYNC B0 ;  /* 0x0000000000007941 */ /* 0x000fea0003800000 */
.L_x_6847:
        /* <DEDUP_REMOVED lines=90> */
.L_x_6850:
[----:B------:R-:W-:Y:S05]  /*12f80*/  BSYNC B0 ;  /* 0x0000000000007941 */ /* 0x000fea0003800000 */
.L_x_6849:
[----:B------:R1:W-:Y:S02]  /*12f90*/  STS.128 [R236+0x6800], R16 ;  /* 0x00680010ec007388 */ /* 0x0003e40000000c00 */
.L_x_6842:
[----:B------:R-:W-:Y:S05]  /*12fa0*/  BSYNC B1 ;  /* 0x0000000000017941 */ /* 0x000fea0003800000 */
.L_x_6841:
        /* <DEDUP_REMOVED lines=97> */
.L_x_6854:
[----:B------:R-:W-:Y:S05]  /*135c0*/  BSYNC B0 ;  /* 0x0000000000007941 */ /* 0x000fea0003800000 */
.L_x_6853:
        /* <DEDUP_REMOVED lines=90> */
.L_x_6856:
[----:B------:R-:W-:Y:S05]  /*13b70*/  BSYNC B0 ;  /* 0x0000000000007941 */ /* 0x000fea0003800000 */
.L_x_6855:
        /* <DEDUP_REMOVED lines=90> */
.L_x_6858:
[----:B------:R-:W-:Y:S05]  /*14120*/  BSYNC B0 ;  /* 0x0000000000007941 */ /* 0x000fea0003800000 */
.L_x_6857:
        /* <DEDUP_REMOVED lines=91> */
.L_x_6860:
[----:B------:R-:W-:Y:S05]  /*146e0*/  BSYNC B0 ;  /* 0x0000000000007941 */ /* 0x000fea0003800000 */
.L_x_6859:
[----:B------:R1:W-:Y:S02]  /*146f0*/  STS.128 [R236+0x7000], R16 ;  /* 0x00700010ec007388 */ /* 0x0003e40000000c00 */
.L_x_6852:
[----:B------:R-:W-:Y:S05]  /*14700*/  BSYNC B1 ;  /* 0x0000000000017941 */ /* 0x000fea0003800000 */
.L_x_6851:
        /* <DEDUP_REMOVED lines=96> */
.L_x_6862:
[----:B------:R-:W-:Y:S05]  /*14d10*/  BSYNC B0 ;  /* 0x0000000000007941 */ /* 0x000fea0003800000 */
.L_x_6861:
        /* <DEDUP_REMOVED lines=91> */
.L_x_6864:
[----:B------:R-:W-:Y:S05]  /*152d0*/  BSYNC B0 ;  /* 0x0000000000007941 */ /* 0x000fea0003800000 */
.L_x_6863:
        /* <DEDUP_REMOVED lines=91> */
.L_x_6866:
[----:B------:R-:W-:Y:S05]  /*15890*/  BSYNC B0 ;  /* 0x0000000000007941 */ /* 0x000fea0003800000 */
.L_x_6865:
        /* <DEDUP_REMOVED lines=93> */
.L_x_6868:
[----:B------:R-:W-:Y:S05]  /*15e70*/  BSYNC B0 ;  /* 0x0000000000007941 */ /* 0x000fea0003800000 */
.L_x_6867:
[----:B------:R1:W-:Y:S01]  /*15e80*/  STS.128 [R236+0x7800], R16 ;  /* 0x00780010ec007388 */ /* 0x0003e20000000c00 */
[----:B------:R-:W-:Y:S05]  /*15e90*/  BRA `(.L_x_6822) ;  /* 0x0000000000bc7947 */ /* 0x000fea0003800000 */
.L_x_6790:
        /* <DEDUP_REMOVED lines=47> */
.L_x_6822:
[----:B------:R-:W-:Y:S05]  /*16190*/  BSYNC B2 ;  /* 0x0000000000027941 */ /* 0x000fea0003800000 */
.L_x_6789:
[----:B------:R-:W-:Y:S01]  /*161a0*/  VIADD R240, R166, 0xffffffff ;  /* 0xffffffffa6f07836 */ /* 0x000fe20000000000 */
[----:B------:R-:W-:Y:S01]  /*161b0*/  ULDC.64 UR10, c[0x0][0x218] ;  /* 0x00008600000a7ab9 */ /* 0x000fe20000000a00 */
[----:B------:R-:W-:Y:S01]  /*161c0*/  ULDC.64 UR8, c[0x0][0x220] ;  /* 0x0000880000087ab9 */ /* 0x000fe20000000a00 */
[----:B------:R-:W-:Y:S01]  /*161d0*/  LEA R238, P4, R138, UR10, 0x1 ;  /* 0x0000000a8aee7c11 */ /* 0x000fe2000f8808ff */
[----:B------:R-:W-:Y:S01]  /*161e0*/  IMAD.SHL.U32 R2, R240, 0x40, RZ ;  /* 0x00000040f0027824 */ /* 0x000fe200078e00ff */
[----:B------:R-:W-:Y:S01]  /*161f0*/  ULDC.64 UR14, c[0x0][0x398] ;  /* 0x0000e600000e7ab9 */ /* 0x000fe20000000a00 */
        /* <DEDUP_REMOVED lines=18> */
[----:B------:R-:W-:Y:S01]  /*16320*/  SHF.R.U32.HI R229, RZ, 0x3, R3 ;  /* 0x00000003ffe57819 */ /* 0x000fe20000011603 */
[----:B------:R-:W-:Y:S01]  /*16330*/  IMAD R62, R62, 0x10, R65 ;  /* 0x000000103e3e7824 */ /* 0x000fe200078e0241 */
        /* <DEDUP_REMOVED lines=114> */
[----:B---3--:R-:W3:Y:S04]  /*16a60*/  LDSM.16.M88.4 R16, [R229+0x8000] ;  /* 0x00800000e510783b */ /* 0x008ee80000000200 */
[----:B--2---:R-:W-:Y:S02]  /*16a70*/  LDSM.16.M88.4 R40, [R228] ;  /* 0x00000000e428783b */ /* 0x004fe40000000200 */
[----:B------:R-:W-:-:S02]  /*16a80*/  @P1 VIADD R227, R0, 0xffffffe0 ;  /* 0xffffffe000e31836 */ /* 0x000fc40000000000 */
[----:B------:R-:W-:Y:S01]  /*16a90*/  IMAD.MOV.U32 R0, RZ, RZ, 0x40 ;  /* 0x00000040ff007424 */ /* 0x000fe200078e00ff */
[----:B------:R-:W-:Y:S01]  /*16aa0*/  LDSM.16.M88.4 R88, [R226] ;  /* 0x00000000e258783b */ /* 0x000fe20000000200 */
[C---:B------:R-:W-:Y:S02]  /*16ab0*/  VIADD R219, R227.reuse, 0x800 ;  /* 0x00000800e3db7836 */ /* 0x040fe40000000000 */
[C---:B------:R-:W-:Y:S01]  /*16ac0*/  VIADD R218, R227.reuse, 0x1000 ;  /* 0x00001000e3da7836 */ /* 0x040fe20000000000 */
[----:B------:R-:W-:Y:S01]  /*16ad0*/  LDSM.16.M88.4 R20, [R227] ;  /* 0x00000000e314783b */ /* 0x000fe20000000200 */
[----:B------:R-:W-:Y:S01]  /*16ae0*/  SEL R0, R0, 0xffffffc0, !P2 ;  /* 0xffffffc000007807 */ /* 0x000fe20005000000 */
[C---:B------:R-:W-:Y:S02]  /*16af0*/  VIADD R217, R227.reuse, 0x1800 ;  /* 0x00001800e3d97836 */ /* 0x040fe40000000000 */
[----:B------:R-:W2:Y:S01]  /*16b00*/  LDSM.16.M88.4 R56, [R229+0x9000] ;  /* 0x00900000e538783b */ /* 0x000ea20000000200 */
[----:B------:R-:W-:-:S02]  /*16b10*/  VIADD R215, R227, 0x2000 ;  /* 0x00002000e3d77836 */ /* 0x000fc40000000000 */
[----:B------:R-:W-:Y:S01]  /*16b20*/  IMAD.IADD R223, R229, 0x1, R0 ;  /* 0x00000001e5df7824 */ /* 0x000fe200078e0200 */
[----:B------:R-:W4:Y:S01]  /*16b30*/  LDSM.16.M88.4 R72, [R229+0x8800] ;  /* 0x00880000e548783b */ /* 0x000f220000000200 */
[----:B------:R-:W-:Y:S02]  /*16b40*/  IMAD.IADD R216, R0, 0x1, R227 ;  /* 0x0000000100d87824 */ /* 0x000fe400078e02e3 */
[C---:B------:R-:W-:Y:S01]  /*16b50*/  VIADD R214, R227.reuse, 0x2800 ;  /* 0x00002800e3d67836 */ /* 0x040fe20000000000 */
[----:B------:R-:W5:Y:S01]  /*16b60*/  LDSM.16.M88.4 R12, [R223+0x8000] ;  /* 0x00800000df0c783b */ /* 0x000f620000000200 */
[C---:B------:R-:W-:Y:S02]  /*16b70*/  VIADD R213, R227.reuse, 0x3000 ;  /* 0x00003000e3d57836 */ /* 0x040fe40000000000 */
[C---:B------:R-:W-:Y:S01]  /*16b80*/  VIADD R212, R227.reuse, 0x3800 ;  /* 0x00003800e3d47836 */ /* 0x040fe20000000000 */
[----:B-1----:R-:W1:Y:S01]  /*16b90*/  LDSM.16.M88.4 R4, [R229+0x9800] ;  /* 0x00980000e504783b */ /* 0x002e620000000200 */
[----:B------:R-:W-:-:S02]  /*16ba0*/  VIADD R211, R227, 0x4000 ;  /* 0x00004000e3d37836 */ /* 0x000fc40000000000 */
[C---:B------:R-:W-:Y:S01]  /*16bb0*/  VIADD R210, R227.reuse, 0x4800 ;  /* 0x00004800e3d27836 */ /* 0x040fe20000000000 */
[----:B------:R-:W-:Y:S01]  /*16bc0*/  LDSM.16.M88.4 R32, [R225] ;  /* 0x00000000e120783b */ /* 0x000fe20000000200 */
[C---:B------:R-:W-:Y:S02]  /*16bd0*/  VIADD R209, R227.reuse, 0x5000 ;  /* 0x00005000e3d17836 */ /* 0x040fe40000000000 */
[C---:B------:R-:W-:Y:S01]  /*16be0*/  VIADD R208, R227.reuse, 0x5800 ;  /* 0x00005800e3d07836 */ /* 0x040fe20000000000 */
[----:B------:R-:W1:Y:S01]  /*16bf0*/  LDSM.16.M88.4 R44, [R216] ;  /* 0x00000000d82c783b */ /* 0x000e620000000200 */
[C---:B------:R-:W-:Y:S01]  /*16c00*/  VIADD R207, R227.reuse, 0x6000 ;  /* 0x00006000e3cf7836 */ /* 0x040fe20000000000 */
[----:B---3--:R-:W-:Y:S02]  /*16c10*/  HMMA.16816.F32 R8, R84, R16, RZ ;  /* 0x000000105408723c */ /* 0x008fe400000018ff */
[----:B------:R-:W-:Y:S01]  /*16c20*/  LDSM.16.M88.4 R96, [R227+0x800] ;  /* 0x00080000e360783b */ /* 0x000fe20000000200 */
[----:B------:R-:W-:-:S02]  /*16c30*/  VIADD R206, R227, 0x6800 ;  /* 0x00006800e3ce7836 */ /* 0x000fc40000000000 */
[C---:B------:R-:W-:Y:S01]  /*16c40*/  VIADD R205, R227.reuse, 0x7000 ;  /* 0x00007000e3cd7836 */ /* 0x040fe20000000000 */
[----:B------:R-:W-:Y:S01]  /*16c50*/  LDSM.16.M88.4 R92, [R227+0x1800] ;  /* 0x00180000e35c783b */ /* 0x000fe20000000200 */
[C---:B------:R-:W-:Y:S01]  /*16c60*/  HMMA.16816.F32 R16, R84.reuse, R18, RZ ;  /* 0x000000125410723c */ /* 0x040fe200000018ff */
[----:B------:R-:W-:Y:S02]  /*16c70*/  VIADD R204, R227, 0x7800 ;  /* 0x00007800e3cc7836 */ /* 0x000fe40000000000 */
[----:B------:R-:W-:Y:S04]  /*16c80*/  LDSM.16.M88.4 R24, [R230+0x2000] ;  /* 0x00200000e618783b */ /* 0x000fe80000000200 */
[----:B------:R-:W-:Y:S01]  /*16c90*/  LDSM.16.M88.4 R80, [R229+0xa000] ;  /* 0x00a00000e550783b */ /* 0x000fe20000000200 */
[C---:B--2---:R-:W-:Y:S03]  /*16ca0*/  HMMA.16816.F32 R68, R84.reuse, R56, RZ ;  /* 0x000000385444723c */ /* 0x044fe600000018ff */
[----:B------:R-:W-:Y:S04]  /*16cb0*/  LDSM.16.M88.4 R104, [R223+0x8800] ;  /* 0x00880000df68783b */ /* 0x000fe80000000200 */
[----:B------:R-:W-:Y:S01]  /*16cc0*/  LDSM.16.M88.4 R76, [R223+0x9800] ;  /* 0x00980000df4c783b */ /* 0x000fe20000000200 */
[----:B----4-:R-:W-:Y:S03]  /*16cd0*/  HMMA.16816.F32 R28, R84, R72, RZ ;  /* 0x00000048541c723c */ /* 0x010fe600000018ff */
[----:B------:R-:W-:Y:S03]  /*16ce0*/  LDSM.16.M88.4 R36, [R227+0x2000] ;  /* 0x00200000e324783b */ /* 0x000fe60000000200 */
[C---:B------:R-:W-:Y:S01]  /*16cf0*/  HMMA.16816.F32 R8, R40.reuse, R20, R8 ;  /* 0x000000142808723c */ /* 0x040fe20000001808 */
[----:B------:R-:W-:Y:S04]  /*16d00*/  LDSM.16.M88.4 R100, [R216+0x800] ;  /* 0x00080000d864783b */ /* 0x000fe80000000200 */
[----:B------:R-:W-:Y:S01]  /*16d10*/  LDSM.16.M88.4 R108, [R229+0xc800] ;  /* 0x00c80000e56c783b */ /* 0x000fe20000000200 */
[----:B------:R-:W-:Y:S03]  /*16d20*/  HMMA.16816.F32 R16, R40, R22, R16 ;  /* 0x000000162810723c */ /* 0x000fe60000001810 */
[----:B------:R-:W2:Y:S03]  /*16d30*/  LDSM.16.M88.4 R20, [R227+0x1000] ;  /* 0x00100000e314783b */ /* 0x000ea60000000200 */
[C---:B------:R-:W-:Y:S01]  /*16d40*/  HMMA.16816.F32 R56, R84.reuse, R58, RZ ;  /* 0x0000003a5438723c */ /* 0x040fe200000018ff */
[----:B------:R-:W0:Y:S05]  /*16d50*/  LDGDEPBAR ;  /* 0x00000000000079af */ /* 0x000e2a0000000000 */
[----:B------:R-:W-:Y:S06]  /*16d60*/  HMMA.16816.F32 R72, R84, R74, RZ ;  /* 0x0000004a5448723c */ /* 0x000fec00000018ff */
[C---:B-----5:R-:W-:Y:S06]  /*16d70*/  HMMA.16816.F32 R8, R88.reuse, R12, R8 ;  /* 0x0000000c5808723c */ /* 0x060fec0000001808 */
[----:B------:R-:W-:Y:S01]  /*16d80*/  HMMA.16816.F32 R16, R88, R14, R16 ;  /* 0x0000000e5810723c */ /* 0x000fe20000001810 */
[----:B------:R-:W3:Y:S05]  /*16d90*/  LDSM.16.M88.4 R12, [R223+0x9000] ;  /* 0x00900000df0c783b */ /* 0x000eea0000000200 */
[C---:B-1----:R-:W-:Y:S06]  /*16da0*/  HMMA.16816.F32 R48, R84.reuse, R4, RZ ;  /* 0x000000045430723c */ /* 0x042fec00000018ff */
[----:B------:R-:W-:Y:S01]  /*16db0*/  HMMA.16816.F32 R84, R84, R6, RZ ;  /* 0x000000065454723c */ /* 0x000fe200000018ff */
[----:B------:R-:W1:Y:S05]  /*16dc0*/  LDSM.16.M88.4 R4, [R228+0x2000] ;  /* 0x00200000e404783b */ /* 0x000e6a0000000200 */
[----:B------:R-:W-:Y:S06]  /*16dd0*/  HMMA.16816.F32 R8, R32, R44, R8 ;  /* 0x0000002c2008723c */ /* 0x000fec0000001808 */
        /* <DEDUP_REMOVED lines=8> */
[----:B------:R-:W-:Y:S04]  /*16e60*/  LDSM.16.M88.4 R84, [R226+0x2000] ;  /* 0x00200000e254783b */ /* 0x000fe80000000200 */
[----:B------:R-:W-:Y:S01]  /*16e70*/  LDSM.16.M88.4 R92, [R223+0xa000] ;  /* 0x00a00000df5c783b */ /* 0x000fe20000000200 */
[----:B------:R-:W-:Y:S06]  /*16e80*/  HMMA.16816.F32 R8, R24, R80, R8 ;  /* 0x000000501808723c */ /* 0x000fec0000001808 */
[----:B------:R-:W-:Y:S01]  /*16e90*/  HMMA.16816.F32 R16, R32, R46, R16 ;  /* 0x0000002e2010723c */ /* 0x000fe20000001810 */
[----:B------:R-:W4:Y:S05]  /*16ea0*/  LDSM.16.M88.4 R44, [R216+0x1800] ;  /* 0x00180000d82c783b */ /* 0x000f2a0000000200 */
        /* <DEDUP_REMOVED lines=8> */
[----:B------:R-:W-:Y:S04]  /*16f30*/  LDSM.16.M88.4 R40, [R225+0x2000] ;  /* 0x00200000e128783b */ /* 0x000fe80000000200 */
[----:B------:R-:W-:Y:S01]  /*16f40*/  LDSM.16.M88.4 R76, [R216+0x2000] ;  /* 0x00200000d84c783b */ /* 0x000fe20000000200 */
[----:B-1----:R-:W-:Y:S06]  /*16f50*/  HMMA.16816.F32 R8, R4, R36, R8 ;  /* 0x000000240408723c */ /* 0x002fec0000001808 */
[----:B------:R-:W-:Y:S01]  /*16f60*/  HMMA.16816.F32 R16, R24, R82, R16 ;  /* 0x000000521810723c */ /* 0x000fe20000001810 */
[----:B------:R-:W1:Y:S05]  /*16f70*/  LDSM.16.M88.4 R80, [R229+0xb800] ;  /* 0x00b80000e550783b */ /* 0x000e6a0000000200 */
[C---:B--2---:R-:W-:Y:S06]  /*16f80*/  HMMA.16816.F32 R68, R32.reuse, R20, R68 ;  /* 0x000000142044723c */ /* 0x044fec0000001844 */
[C---:B------:R-:W-:Y:S01]  /*16f90*/  HMMA.16816.F32 R56, R32.reuse, R22, R56 ;  /* 0x000000162038723c */ /* 0x040fe20000001838 */
[----:B------:R-:W2:Y:S05]  /*16fa0*/  LDSM.16.M88.4 R20, [R227+0x3000] ;  /* 0x00300000e314783b */ /* 0x000eaa0000000200 */
[C---:B------:R-:W-:Y:S06]  /*16fb0*/  HMMA.16816.F32 R28, R32.reuse, R100, R28 ;  /* 0x00000064201c723c */ /* 0x040fec000000181c */
[C---:B------:R-:W-:Y:S01]  /*16fc0*/  HMMA.16816.F32 R72, R32.reuse, R102, R72 ;  /* 0x000000662048723c */ /* 0x040fe20000001848 */
[----:B------:R-:W-:Y:S05]  /*16fd0*/  LDSM.16.M88.4 R100, [R223+0xa800] ;  /* 0x00a80000df64783b */ /* 0x000fea0000000200 */
[C---:B----4-:R-:W-:Y:S06]  /*16fe0*/  HMMA.16816.F32 R48, R32.reuse, R44, R48 ;  /* 0x0000002c2030723c */ /* 0x050fec0000001830 */
        /* <DEDUP_REMOVED lines=12> */
[C---:B-1----:R-:W-:Y:S06]  /*170b0*/  HMMA.16816.F32 R48, R24.reuse, R80, R48 ;  /* 0x000000501830723c */ /* 0x042fec0000001830 */
[----:B------:R-:W-:Y:S01]  /*170c0*/  HMMA.16816.F32 R88, R24, R82, R88 ;  /* 0x000000521858723c */ /* 0x000fe20000001858 */
[----:B------:R-:W-:Y:S04]  /*170d0*/  LDSM.16.M88.4 R24, [R228+0x4000] ;  /* 0x00400000e418783b */ /* 0x000fe80000000200 */
[----:B------:R-:W-:Y:S01]  /*170e0*/  LDSM.16.M88.4 R80, [R227+0x4000] ;  /* 0x00400000e350783b */ /* 0x000fe20000000200 */
[----:B------:R-:W-:Y:S06]  /*170f0*/  HMMA.16816.F32 R8, R40, R76, R8 ;  /* 0x0000004c2808723c */ /* 0x000fec0000001808 */
        /* <DEDUP_REMOVED lines=33> */
[----:B------:R-:W5:Y:S05]  /*17310*/  LDSM.16.M88.4 R96, [R227+0x5800] ;  /* 0x00580000e360783b */ /* 0x000f6a0000000200 */
[C---:B----4-:R-:W-:Y:S06]  /*17320*/  HMMA.16816.F32 R48, R40.reuse, R76, R48 ;  /* 0x0000004c2830723c */ /* 0x050fec0000001830 */
[----:B------:R-:W-:Y:S01]  /*17330*/  HMMA.16816.F32 R88, R40, R78, R88 ;  /* 0x0000004e2858723c */ /* 0x000fe20000001858 */
[----:B------:R-:W4:Y:S04]  /*17340*/  LDSM.16.M88.4 R76, [R229+0xe000] ;  /* 0x00e00000e54c783b */ /* 0x000f280000000200 */
[----:B------:R-:W4:Y:S01]  /*17350*/  LDSM.16.M88.4 R40, [R223+0xd000] ;  /* 0x00d00000df28783b */ /* 0x000f220000000200 */
[----:B------:R-:W-:Y:S06]  /*17360*/  HMMA.16816.F32 R8, R4, R36, R8 ;  /* 0x000000240408723c */ /* 0x000fec0000001808 */
[----:B------:R-:W-:Y:S01]  /*17370*/  HMMA.16816.F32 R16, R24, R82, R16 ;  /* 0x000000521810723c */ /* 0x000fe20000001810 */
[----:B------:R-:W4:Y:S05]  /*17380*/  LDSM.16.M88.4 R80, [R223+0xc800] ;  /* 0x00c80000df50783b */ /* 0x000f2a0000000200 */
[C---:B---3--:R-:W-:Y:S06]  /*17390*/  HMMA.16816.F32 R68, R32.reuse, R12, R68 ;  /* 0x0000000c2044723c */ /* 0x048fec0000001844 */
[C---:B------:R-:W-:Y:S01]  /*173a0*/  HMMA.16816.F32 R56, R32.reuse, R14, R56 ;  /* 0x0000000e2038723c */ /* 0x040fe20000001838 */
[----:B------:R-:W3:Y:S05]  /*173b0*/  LDSM.16.M88.4 R12, [R223+0xd800] ;  /* 0x00d80000df0c783b */ /* 0x000eea0000000200 */
[C---:B------:R-:W-:Y:S06]  /*173c0*/  HMMA.16816.F32 R28, R32.reuse, R108, R28 ;  /* 0x0000006c201c723c */ /* 0x040fec000000181c */
[C---:B------:R-:W-:Y:S06]  /*173d0*/  HMMA.16816.F32 R72, R32.reuse, R110, R72 ;  /* 0x0000006e2048723c */ /* 0x040fec0000001848 */
[C---:B-1----:R-:W-:Y:S06]  /*173e0*/  HMMA.16816.F32 R48, R32.reuse, R44, R48 ;  /* 0x0000002c2030723c */ /* 0x042fec0000001830 */
[----:B------:R-:W-:Y:S01]  /*173f0*/  HMMA.16816.F32 R88, R32, R46, R88 ;  /* 0x0000002e2058723c */ /* 0x000fe20000001858 */
[----:B------:R-:W-:Y:S04]  /*17400*/  LDSM.16.M88.4 R44, [R228+0x6000] ;  /* 0x00600000e42c783b */ /* 0x000fe80000000200 */
[----:B------:R-:W1:Y:S01]  /*17410*/  LDSM.16.M88.4 R32, [R227+0x6000] ;  /* 0x00600000e320783b */ /* 0x000e620000000200 */
[----:B------:R-:W-:Y:S06]  /*17420*/  HMMA.16816.F32 R8, R92, R100, R8 ;  /* 0x000000645c08723c */ /* 0x000fec0000001808 */
[----:B------:R-:W-:Y:S01]  /*17430*/  HMMA.16816.F32 R16, R4, R38, R16 ;  /* 0x000000260410723c */ /* 0x000fe20000001810 */
[----:B------:R-:W-:Y:S05]  /*17440*/  LDSM.16.M88.4 R36, [R216+0x4800] ;  /* 0x00480000d824783b */ /* 0x000fea0000000200 */
[C---:B--2---:R-:W-:Y:S06]  /*17450*/  HMMA.16816.F32 R68, R24.reuse, R20, R68 ;  /* 0x000000141844723c */ /* 0x044fec0000001844 */
[C---:B------:R-:W-:Y:S01]  /*17460*/  HMMA.16816.F32 R56, R24.reuse, R22, R56 ;  /* 0x000000161838723c */ /* 0x040fe20000001838 */
[----:B------:R-:W2:Y:S05]  /*17470*/  LDSM.16.M88.4 R20, [R216+0x5000] ;  /* 0x00500000d814783b */ /* 0x000eaa0000000200 */
[C---:B------:R-:W-:Y:S06]  /*17480*/  HMMA.16816.F32 R28, R24.reuse, R104, R28 ;  /* 0x00000068181c723c */ /* 0x040fec000000181c */
[C---:B------:R-:W-:Y:S01]  /*17490*/  HMMA.16816.F32 R72, R24.reuse, R106, R72 ;  /* 0x0000006a1848723c */ /* 0x040fe20000001848 */
[----:B------:R-:W2:Y:S05]  /*174a0*/  LDSM.16.M88.4 R104, [R216+0x5800] ;  /* 0x00580000d868783b */ /* 0x000eaa0000000200 */
[C---:B-----5:R-:W-:Y:S06]  /*174b0*/  HMMA.16816.F32 R48, R24.reuse, R96, R48 ;  /* 0x000000601830723c */ /* 0x060fec0000001830 */
[----:B------:R-:W-:Y:S01]  /*174c0*/  HMMA.16816.F32 R88, R24, R98, R88 ;  /* 0x000000621858723c */ /* 0x000fe20000001858 */
[----:B------:R-:W-:Y:S04]  /*174d0*/  LDSM.16.M88.4 R24, [R226+0x6000] ;  /* 0x00600000e218783b */ /* 0x000fe80000000200 */
[----:B------:R-:W5:Y:S01]  /*174e0*/  LDSM.16.M88.4 R96, [R223+0xe000] ;  /* 0x00e00000df60783b */ /* 0x000f620000000200 */
[----:B----4-:R-:W-:Y:S06]  /*174f0*/  HMMA.16816.F32 R8, R84, R76, R8 ;  /* 0x0000004c5408723c */ /* 0x010fec0000001808 */
[----:B------:R-:W-:Y:S01]  /*17500*/  HMMA.16816.F32 R16, R92, R102, R16 ;  /* 0x000000665c10723c */ /* 0x000fe20000001810 */
[----:B------:R-:W-:Y:S05]  /*17510*/  LDSM.16.M88.4 R100, [R229+0xe800] ;  /* 0x00e80000e564783b */ /* 0x000fea0000000200 */
[C---:B------:R-:W-:Y:S06]  /*17520*/  HMMA.16816.F32 R68, R4.reuse, R40, R68 ;  /* 0x000000280444723c */ /* 0x040fec0000001844 */
[C---:B------:R-:W-:Y:S01]  /*17530*/  HMMA.16816.F32 R56, R4.reuse, R42, R56 ;  /* 0x0000002a0438723c */ /* 0x040fe20000001838 */
[----:B------:R-:W-:Y:S05]  /*17540*/  LDSM.16.M88.4 R40, [R227+0x6800] ;  /* 0x00680000e328783b */ /* 0x000fea0000000200 */
[C---:B------:R-:W-:Y:S06]  /*17550*/  HMMA.16816.F32 R28, R4.reuse, R80, R28 ;  /* 0x00000050041c723c */ /* 0x040fec000000181c */
[C---:B------:R-:W-:Y:S01]  /*17560*/  HMMA.16816.F32 R72, R4.reuse, R82, R72 ;  /* 0x000000520448723c */ /* 0x040fe20000001848 */
[----:B------:R-:W4:Y:S05]  /*17570*/  LDSM.16.M88.4 R80, [R229+0xf000] ;  /* 0x00f00000e550783b */ /* 0x000f2a0000000200 */
[C---:B---3--:R-:W-:Y:S06]  /*17580*/  HMMA.16816.F32 R48, R4.reuse, R12, R48 ;  /* 0x0000000c0430723c */ /* 0x048fec0000001830 */
        /* <DEDUP_REMOVED lines=12> */
[C---:B------:R-:W-:Y:S06]  /*17650*/  HMMA.16816.F32 R48, R92.reuse, R104, R48 ;  /* 0x000000685c30723c */ /* 0x040fec0000001830 */
[----:B------:R-:W-:Y:S06]  /*17660*/  HMMA.16816.F32 R88, R92, R106, R88 ;  /* 0x0000006a5c58723c */ /* 0x000fec0000001858 */
[----:B-----5:R-:W-:Y:S06]  /*17670*/  HMMA.16816.F32 R8, R24, R96, R8 ;  /* 0x000000601808723c */ /* 0x020fec0000001808 */
[----:B------:R-:W-:Y:S01]  /*17680*/  HMMA.16816.F32 R16, R44, R34, R16 ;  /* 0x000000222c10723c */ /* 0x000fe20000001810 */
[----:B------:R-:W3:Y:S05]  /*17690*/  LDSM.16.M88.4 R32, [R227+0x7800] ;  /* 0x00780000e320783b */ /* 0x000eea0000000200 */
[C---:B----4-:R-:W-:Y:S06]  /*176a0*/  HMMA.16816.F32 R68, R84.reuse, R80, R68 ;  /* 0x000000505444723c */ /* 0x050fec0000001844 */
[C---:B------:R-:W-:Y:S01]  /*176b0*/  HMMA.16816.F32 R56, R84.reuse, R82, R56 ;  /* 0x000000525438723c */ /* 0x040fe20000001838 */
[----:B------:R-:W4:Y:S05]  /*176c0*/  LDSM.16.M88.4 R80, [R223+0xf000] ;  /* 0x00f00000df50783b */ /* 0x000f2a0000000200 */
[C---:B------:R-:W-:Y:S06]  /*176d0*/  HMMA.16816.F32 R28, R84.reuse, R100, R28 ;  /* 0x00000064541c723c */ /* 0x040fec000000181c */
[C---:B------:R-:W-:Y:S06]  /*176e0*/  HMMA.16816.F32 R72, R84.reuse, R102, R72 ;  /* 0x000000665448723c */ /* 0x040fec0000001848 */
[C---:B-1----:R-:W-:Y:S06]  /*176f0*/  HMMA.16816.F32 R48, R84.reuse, R76, R48 ;  /* 0x0000004c5430723c */ /* 0x042fec0000001830 */
[----:B------:R-:W-:Y:S01]  /*17700*/  HMMA.16816.F32 R88, R84, R78, R88 ;  /* 0x0000004e5458723c */ /* 0x000fe20000001858 */
[----:B------:R-:W-:Y:S05]  /*17710*/  LDSM.16.M88.4 R76, [R216+0x6800] ;  /* 0x00680000d84c783b */ /* 0x000fea0000000200 */
[----:B------:R-:W-:Y:S06]  /*17720*/  HMMA.16816.F32 R8, R4, R12, R8 ;  /* 0x0000000c0408723c */ /* 0x000fec0000001808 */
[C---:B--2---:R-:W-:Y:S06]  /*17730*/  HMMA.16816.F32 R68, R44.reuse, R36, R68 ;  /* 0x000000242c44723c */ /* 0x044fec0000001844 */
[C---:B------:R-:W-:Y:S01]  /*17740*/  HMMA.16816.F32 R56, R44.reuse, R38, R56 ;  /* 0x000000262c38723c */ /* 0x040fe20000001838 */
[----:B------:R-:W1:Y:S05]  /*17750*/  LDSM.16.M88.4 R36, [R223+0xf800] ;  /* 0x00f80000df24783b */ /* 0x000e6a0000000200 */
[C---:B------:R-:W-:Y:S06]  /*17760*/  HMMA.16816.F32 R28, R44.reuse, R40, R28 ;  /* 0x000000282c1c723c */ /* 0x040fec000000181c */
[----:B------:R-:W-:Y:S01]  /*17770*/  HMMA.16816.F32 R72, R44, R42, R72 ;  /* 0x0000002a2c48723c */ /* 0x000fe20000001848 */
[----:B------:R-:W-:-:S05]  /*17780*/  FMUL.FTZ R8, R8, UR15 ;  /* 0x0000000f08087c20 */ /* 0x000fca0008410000 */
[----:B------:R-:W-:Y:S06]  /*17790*/  HMMA.16816.F32 R16, R24, R98, R16 ;  /* 0x000000621810723c */ /* 0x000fec0000001810 */
[C---:B---3--:R-:W-:Y:S06]  /*177a0*/  HMMA.16816.F32 R48, R44.reuse, R32, R48 ;  /* 0x000000202c30723c */ /* 0x048fec0000001830 */
[----:B------:R-:W-:Y:S06]  /*177b0*/  HMMA.16816.F32 R88, R44, R34, R88 ;  /* 0x000000222c58723c */ /* 0x000fec0000001858 */
[C---:B------:R-:W-:Y:S01]  /*177c0*/  HMMA.16816.F32 R28, R24.reuse, R20, R28 ;  /* 0x00000014181c723c */ /* 0x040fe2000000181c */
[----:B------:R2:W3:Y:S05]  /*177d0*/  MUFU.TANH R20, R8 ;  /* 0x0000000800147308 */ /* 0x0004ea0000002400 */
[----:B------:R-:W-:Y:S01]  /*177e0*/  HMMA.16816.F32 R72, R24, R22, R72 ;  /* 0x000000161848723c */ /* 0x000fe20000001848 */
[----:B------:R-:W-:-:S05]  /*177f0*/  FMUL.FTZ R21, R9, UR15 ;  /* 0x0000000f09157c20 */ /* 0x000fca0008410000 */
[----:B------:R-:W-:Y:S01]  /*17800*/  HMMA.16816.F32 R16, R4, R14, R16 ;  /* 0x0000000e0410723c */ /* 0x000fe20000001810 */
[----:B------:R-:W-:Y:S01]  /*17810*/  FMUL.FTZ R22, R10, UR15 ;  /* 0x0000000f0a167c20 */ /* 0x000fe20008410000 */
[----:B------:R-:W-:Y:S01]  /*17820*/  FMUL.FTZ R23, R11, UR15 ;  /* 0x0000000f0b177c20 */ /* 0x000fe20008410000 */
[----:B------:R-:W5:Y:S01]  /*17830*/  LDSM.16.M88.4 R12, [R216+0x7000] ;  /* 0x00700000d80c783b */ /* 0x000f620000000200 */
[----:B------:R-:W-:Y:S02]  /*17840*/  MUFU.TANH R21, R21 ;  /* 0x0000001500157308 */ /* 0x000fe40000002400 */
[----:B----4-:R-:W-:Y:S01]  /*17850*/  HMMA.16816.F32 R68, R24, R80, R68 ;  /* 0x000000501844723c */ /* 0x010fe20000001844 */
[----:B--2---:R-:W2:Y:S01]  /*17860*/  LDSM.16.M88.4 R8, [R216+0x7800] ;  /* 0x00780000d808783b */ /* 0x004ea20000000200 */
[----:B------:R-:W-:-:S04]  /*17870*/  DEPBAR.LE SB0, 0x0 ;  /* 0x000080000000791a */ /* 0x000fc80000000000 */
[C---:B------:R-:W-:Y:S01]  /*17880*/  HMMA.16816.F32 R56, R24.reuse, R82, R56 ;  /* 0x000000521838723c */ /* 0x040fe20000001838 */
[----:B------:R-:W4:Y:S05]  /*17890*/  MUFU.TANH R22, R22 ;  /* 0x0000001600167308 */ /* 0x000f2a0000002400 */
[C---:B-1----:R-:W-:Y:S03]  /*178a0*/  HMMA.16816.F32 R48, R24.reuse, R36, R48 ;  /* 0x000000241830723c */ /* 0x042fe60000001830 */
[----:B------:R-:W1:Y:S03]  /*178b0*/  MUFU.TANH R23, R23 ;  /* 0x0000001700177308 */ /* 0x000e660000002400 */
[----:B------:R-:W-:Y:S01]  /*178c0*/  HMMA.16816.F32 R88, R24, R38, R88 ;  /* 0x000000261858723c */ /* 0x000fe20000001858 */
[----:B------:R-:W-:Y:S01]  /*178d0*/  FMUL.FTZ R18, R18, UR15 ;  /* 0x0000000f12127c20 */ /* 0x000fe20008410000 */
[----:B------:R-:W-:Y:S01]  /*178e0*/  FMUL.FTZ R16, R16, UR15 ;  /* 0x0000000f10107c20 */ /* 0x000fe20008410000 */
[----:B------:R-:W-:Y:S01]  /*178f0*/  FMUL.FTZ R17, R17, UR15 ;  /* 0x0000000f11117c20 */ /* 0x000fe20008410000 */
[----:B------:R-:W-:-:S02]  /*17900*/  FMUL.FTZ R19, R19, UR15 ;  /* 0x0000000f13137c20 */ /* 0x000fc40008410000 */
[C---:B------:R-:W-:Y:S01]  /*17910*/  HMMA.16816.F32 R28, R4.reuse, R76, R28 ;  /* 0x0000004c041c723c */ /* 0x040fe2000000181c */
[----:B------:R-:W-:Y:S01]  /*17920*/  SHF.R.S32.HI R25, RZ, 0x1f, R60 ;  /* 0x0000001fff197819 */ /* 0x000fe2000001143c */
[----:B------:R-:W-:Y:S01]  /*17930*/  IMAD.IADD R24, R2, 0x1, R201 ;  /* 0x0000000102187824 */ /* 0x000fe200078e02c9 */
[----:B------:R-:W1:Y:S02]  /*17940*/  MUFU.TANH R18, R18 ;  /* 0x0000001200127308 */ /* 0x000e640000002400 */
[----:B------:R-:W-:Y:S01]  /*17950*/  LEA.HI R25, R25, R60, RZ, 0x5 ;  /* 0x0000003c19197211 */ /* 0x000fe200078f28ff */
[C---:B------:R-:W-:Y:S03]  /*17960*/  HMMA.16816.F32 R72, R4.reuse, R78, R72 ;  /* 0x0000004e0448723c */ /* 0x040fe60000001848 */
[----:B------:R-:W-:Y:S02]  /*17970*/  LOP3.LUT R25, R25, 0xffffffe0, RZ, 0xc0, !PT ;  /* 0xffffffe019197812 */ /* 0x000fe400078ec0ff */
[----:B------:R-:W1:Y:S01]  /*17980*/  MUFU.TANH R16, R16 ;  /* 0x0000001000107308 */ /* 0x000e620000002400 */
[----:B-----5:R-:W-:Y:S02]  /*17990*/  HMMA.16816.F32 R68, R4, R12, R68 ;  /* 0x0000000c0444723c */ /* 0x020fe40000001844 */
[----:B------:R-:W-:-:S05]  /*179a0*/  IMAD.IADD R25, R60, 0x1, -R25 ;  /* 0x000000013c197824 */ /* 0x000fca00078e0a19 */
[----:B------:R-:W-:Y:S01]  /*179b0*/  SHF.R.S32.HI R0, RZ, 0x1f, R25 ;  /* 0x0000001fff007819 */ /* 0x000fe20000011419 */
[C---:B--2---:R-:W-:Y:S01]  /*179c0*/  HMMA.16816.F32 R48, R4.reuse, R8, R48 ;  /* 0x000000080430723c */ /* 0x044fe20000001830 */
[----:B------:R-:W2:Y:S02]  /*179d0*/  MUFU.TANH R17, R17 ;  /* 0x0000001100117308 */ /* 0x000ea40000002400 */
[----:B------:R-:W-:Y:S01]  /*179e0*/  LEA.HI R0, R0, R25, RZ, 0x2 ;  /* 0x0000001900007211 */ /* 0x000fe200078f10ff */
[----:B------:R-:W-:Y:S01]  /*179f0*/  FMUL.FTZ R12, R28, UR15 ;  /* 0x0000000f1c0c7c20 */ /* 0x000fe20008410000 */
[----:B------:R-:W-:Y:S01]  /*17a00*/  FMUL.FTZ R13, R29, UR15 ;  /* 0x0000000f1d0d7c20 */ /* 0x000fe20008410000 */
[C---:B------:R-:W-:Y:S01]  /*17a10*/  HMMA.16816.F32 R56, R4.reuse, R14, R56 ;  /* 0x0000000e0438723c */ /* 0x040fe20000001838 */
[----:B------:R-:W-:Y:S02]  /*17a20*/  SHF.R.S32.HI R9, RZ, 0x2, R0 ;  /* 0x00000002ff097819 */ /* 0x000fe40000011400 */
[----:B------:R-:W-:Y:S01]  /*17a30*/  LOP3.LUT R0, R3, R66, RZ, 0xfc, !PT ;  /* 0x0000004203007212 */ /* 0x000fe200078efcff */
[----:B------:R-:W5:Y:S01]  /*17a40*/  MUFU.TANH R12, R12 ;  /* 0x0000000c000c7308 */ /* 0x000f620000002400 */
[----:B------:R-:W3:Y:S01]  /*17a50*/  LDC R3, c[0x0][0x394] ;  /* 0x0000e500ff037b82 */ /* 0x000ee20000000800 */
[----:B------:R-:W-:Y:S01]  /*17a60*/  IMAD.IADD R8, R9, 0x1, R62 ;  /* 0x0000000109087824 */ /* 0x000fe200078e023e */
[----:B------:R-:W-:Y:S01]  /*17a70*/  HMMA.16816.F32 R88, R4, R10, R88 ;  /* 0x0000000a0458723c */ /* 0x000fe20000001858 */
[----:B------:R-:W-:Y:S01]  /*17a80*/  FMUL.FTZ R14, R30, UR15 ;  /* 0x0000000f1e0e7c20 */ /* 0x000fe20008410000 */
[----:B------:R-:W-:Y:S01]  /*17a90*/  FMUL.FTZ R25, R74, UR15 ;  /* 0x0000000f4a197c20 */ /* 0x000fe20008410000 */
[----:B------:R-:W-:-:S02]  /*17aa0*/  VIADD R246, R8, 0x8 ;  /* 0x0000000808f67836 */ /* 0x000fc40000000000 */
[----:B------:R-:W-:Y:S01]  /*17ab0*/  FMUL.FTZ R9, R73, UR15 ;  /* 0x0000000f49097c20 */ /* 0x000fe20008410000 */
[----:B------:R-:W5:Y:S01]  /*17ac0*/  MUFU.TANH R19, R19 ;  /* 0x0000001300137308 */ /* 0x000f620000002400 */
[----:B------:R-:W-:Y:S01]  /*17ad0*/  FMUL.FTZ R68, R68, UR15 ;  /* 0x0000000f44447c20 */ /* 0x000fe20008410000 */
[--C-:B------:R-:W-:Y:S01]  /*17ae0*/  IADD3 R7, R63, 0x1, -R232.reuse ;  /* 0x000000013f077810 */ /* 0x100fe20007ffe8e8 */
[C---:B------:R-:W-:Y:S02]  /*17af0*/  VIADD R6, R24.reuse, 0x8 ;  /* 0x0000000818067836 */ /* 0x040fe40000000000 */
[----:B------:R-:W-:Y:S01]  /*17b00*/  FMUL.FTZ R10, R31, UR15 ;  /* 0x0000000f1f0a7c20 */ /* 0x000fe20008410000 */
[----:B------:R-:W-:Y:S01]  /*17b10*/  VIADD R4, R24, 0x9 ;  /* 0x0000000918047836 */ /* 0x000fe20000000000 */
[----:B------:R-:W-:Y:S01]  /*17b20*/  IADD3 R244, R246, UR14, R7 ;  /* 0x0000000ef6f47c10 */ /* 0x000fe2000fffe007 */
[----:B------:R-:W-:Y:S01]  /*17b30*/  VIADD R245, R7, UR14 ;  /* 0x0000000e07f57c36 */ /* 0x000fe20008000000 */
[----:B------:R-:W-:Y:S01]  /*17b40*/  MUFU.TANH R13, R13 ;  /* 0x0000000d000d7308 */ /* 0x000fe20000002400 */
[----:B------:R-:W-:Y:S01]  /*17b50*/  VIADD R7, R24, 0x11 ;  /* 0x0000001118077836 */ /* 0x000fe20000000000 */
[----:B------:R-:W-:Y:S01]  /*17b60*/  VIMNMX R244, R244, R63, PT ;  /* 0x0000003ff4f47248 */ /* 0x000fe20003fe0100 */
[----:B------:R-:W-:Y:S01]  /*17b70*/  FMUL.FTZ R5, R72, UR15 ;  /* 0x0000000f48057c20 */ /* 0x000fe20008410000 */
[----:B------:R-:W-:Y:S01]  /*17b80*/  VIADDMNMX R245, R245, R8, R63, PT ;  /* 0x00000008f5f57246 */ /* 0x000fe2000380013f */
[----:B------:R-:W-:Y:S01]  /*17b90*/  FMUL.FTZ R26, R75, UR15 ;  /* 0x0000000f4b1a7c20 */ /* 0x000fe20008410000 */
[----:B------:R-:W-:Y:S01]  /*17ba0*/  ISETP.GE.AND P1, PT, R24, R244, PT ;  /* 0x000000f41800720c */ /* 0x000fe20003f26270 */
[----:B------:R-:W-:Y:S01]  /*17bb0*/  FMUL.FTZ R70, R70, UR15 ;  /* 0x0000000f46467c20 */ /* 0x000fe20008410000 */
[C---:B------:R-:W-:Y:S01]  /*17bc0*/  ISETP.GE.AND P2, PT, R24.reuse, R245, PT ;  /* 0x000000f51800720c */ /* 0x040fe20003f46270 */
[----:B------:R-:W5:Y:S01]  /*17bd0*/  MUFU.TANH R14, R14 ;  /* 0x0000000e000e7308 */ /* 0x000f620000002400 */
[----:B---3--:R-:W-:Y:S01]  /*17be0*/  IADD3 R63, R63, -R3, -R232 ;  /* 0x800000033f3f7210 */ /* 0x008fe20007ffe8e8 */
[----:B------:R-:W-:Y:S01]  /*17bf0*/  VIADD R3, R24, 0x1 ;  /* 0x0000000118037836 */ /* 0x000fe20000000000 */
[-C--:B------:R-:W-:Y:S01]  /*17c00*/  ISETP.GE.AND P5, PT, R4, R245.reuse, PT ;  /* 0x000000f50400720c */ /* 0x080fe20003fa6270 */
[----:B------:R-:W-:Y:S01]  /*17c10*/  FMUL.FTZ R71, R71, UR15 ;  /* 0x0000000f47477c20 */ /* 0x000fe20008410000 */
[C---:B------:R-:W-:Y:S01]  /*17c20*/  VIADDMNMX R247, R63.reuse, R8, RZ, !PT ;  /* 0x000000083ff77246 */ /* 0x040fe200078001ff */
[----:B------:R-:W-:Y:S01]  /*17c30*/  VIADD R8, R24, 0x19 ;  /* 0x0000001918087836 */ /* 0x000fe20000000000 */
[----:B------:R-:W-:Y:S01]  /*17c40*/  VIADDMNMX R246, R63, R246, RZ, !PT ;  /* 0x000000f63ff67246 */ /* 0x000fe200078001ff */
[----:B------:R-:W3:Y:S01]  /*17c50*/  MUFU.TANH R10, R10 ;  /* 0x0000000a000a7308 */ /* 0x000ee20000002400 */
[C---:B------:R-:W-:Y:S01]  /*17c60*/  ISETP.GE.AND P0, PT, R3.reuse, R245, PT ;  /* 0x000000f50300720c */ /* 0x040fe20003f06270 */
[----:B------:R-:W-:Y:S01]  /*17c70*/  FMUL.FTZ R56, R56, UR15 ;  /* 0x0000000f38387c20 */ /* 0x000fe20008410000 */
[----:B------:R-:W-:Y:S01]  /*17c80*/  ISETP.GE.AND P4, PT, R3, R244, PT ;  /* 0x000000f40300720c */ /* 0x000fe20003f86270 */
[----:B------:R-:W-:Y:S01]  /*17c90*/  FMUL.FTZ R58, R58, UR15 ;  /* 0x0000000f3a3a7c20 */ /* 0x000fe20008410000 */
[CC--:B------:R-:W-:Y:S01]  /*17ca0*/  ISETP.LT.OR P2, PT, R24.reuse, R247.reuse, P2 ;  /* 0x000000f71800720c */ /* 0x0c0fe20001741670 */
[----:B------:R-:W-:Y:S01]  /*17cb0*/  FMUL.FTZ R69, R69, UR15 ;  /* 0x0000000f45457c20 */ /* 0x000fe20008410000 */
[-C--:B------:R-:W-:Y:S01]  /*17cc0*/  ISETP.LT.OR P1, PT, R24, R246.reuse, P1 ;  /* 0x000000f61800720c */ /* 0x080fe20000f21670 */
[----:B------:R-:W3:Y:S01]  /*17cd0*/  MUFU.TANH R25, R25 ;  /* 0x0000001900197308 */ /* 0x000ee20000002400 */
[----:B------:R-:W-:Y:S01]  /*17ce0*/  ISETP.LT.OR P0, PT, R3, R247, P0 ;  /* 0x000000f70300720c */ /* 0x000fe20000701670 */
[----:B------:R-:W-:Y:S01]  /*17cf0*/  FMUL.FTZ R49, R49, UR15 ;  /* 0x0000000f31317c20 */ /* 0x000fe20008410000 */
[----:B------:R-:W-:Y:S01]  /*17d00*/  ISETP.LT.OR P4, PT, R3, R246, P4 ;  /* 0x000000f60300720c */ /* 0x000fe20002781670 */
[----:B------:R-:W-:Y:S01]  /*17d10*/  FMUL.FTZ R57, R57, UR15 ;  /* 0x0000000f39397c20 */ /* 0x000fe20008410000 */
[----:B------:R-:W-:Y:S01]  /*17d20*/  FSEL R3, R20, -INF , !P2 ;  /* 0xff80000014037808 */ /* 0x000fe20005000000 */
[----:B------:R-:W-:Y:S01]  /*17d30*/  FMUL.FTZ R50, R50, UR15 ;  /* 0x0000000f32327c20 */ /* 0x000fe20008410000 */
[----:B----4-:R-:W-:Y:S01]  /*17d40*/  FSEL R22, R22, -INF , !P1 ;  /* 0xff80000016167808 */ /* 0x010fe20004800000 */
[----:B------:R-:W4:Y:S01]  /*17d50*/  MUFU.TANH R5, R5 ;  /* 0x0000000500057308 */ /* 0x000f220000002400 */
[-C--:B------:R-:W-:Y:S01]  /*17d60*/  ISETP.GE.AND P2, PT, R6, R244.reuse, PT ;  /* 0x000000f40600720c */ /* 0x080fe20003f46270 */
[----:B------:R-:W-:Y:S01]  /*17d70*/  FMUL.FTZ R59, R59, UR15 ;  /* 0x0000000f3b3b7c20 */ /* 0x000fe20008410000 */
[----:B------:R-:W-:Y:S01]  /*17d80*/  ISETP.GE.AND P1, PT, R4, R244, PT ;  /* 0x000000f40400720c */ /* 0x000fe20003f26270 */
[----:B------:R-:W-:Y:S01]  /*17d90*/  FMUL.FTZ R48, R48, UR15 ;  /* 0x0000000f30307c20 */ /* 0x000fe20008410000 */
[C---:B------:R-:W-:Y:S01]  /*17da0*/  ISETP.GE.AND P6, PT, R6.reuse, R245, PT ;  /* 0x000000f50600720c */ /* 0x040fe20003fc6270 */
[----:B------:R-:W-:Y:S01]  /*17db0*/  FMUL.FTZ R51, R51, UR15 ;  /* 0x0000000f33337c20 */ /* 0x000fe20008410000 */
[-C--:B------:R-:W-:Y:S01]  /*17dc0*/  ISETP.LT.OR P2, PT, R6, R246.reuse, P2 ;  /* 0x000000f60600720c */ /* 0x080fe20001741670 */
[----:B------:R-:W4:Y:S01]  /*17dd0*/  MUFU.TANH R9, R9 ;  /* 0x0000000900097308 */ /* 0x000f220000002400 */
[-C--:B------:R-:W-:Y:S01]  /*17de0*/  ISETP.LT.OR P5, PT, R4, R247.reuse, P5 ;  /* 0x000000f70400720c */ /* 0x080fe20002fa1670 */
[----:B------:R-:W-:Y:S01]  /*17df0*/  FMUL.FTZ R88, R88, UR15 ;  /* 0x0000000f58587c20 */ /* 0x000fe20008410000 */
[----:B------:R-:W-:Y:S01]  /*17e00*/  ISETP.LT.OR P1, PT, R4, R246, P1 ;  /* 0x000000f60400720c */ /* 0x000fe20000f21670 */
[----:B------:R-:W-:Y:S01]  /*17e10*/  VIADD R4, R24, 0x10 ;  /* 0x0000001018047836 */ /* 0x000fe20000000000 */
[----:B------:R-:W-:Y:S01]  /*17e20*/  ISETP.LT.OR P6, PT, R6, R247, P6 ;  /* 0x000000f70600720c */ /* 0x000fe200037c1670 */
[----:B------:R-:W-:Y:S01]  /*17e30*/  FMUL.FTZ R89, R89, UR15 ;  /* 0x0000000f59597c20 */ /* 0x000fe20008410000 */
[----:B-1----:R-:W-:Y:S01]  /*17e40*/  FSEL R6, R23, -INF , !P4 ;  /* 0xff80000017067808 */ /* 0x002fe20006000000 */
[----:B------:R-:W1:Y:S01]  /*17e50*/  MUFU.TANH R189, R68 ;  /* 0x0000004400bd7308 */ /* 0x000e620000002400 */
[----:B------:R-:W-:Y:S01]  /*17e60*/  FSEL R18, R18, -INF , !P2 ;  /* 0xff80000012127808 */ /* 0x000fe20005000000 */
[----:B------:R-:W-:Y:S01]  /*17e70*/  FMUL.FTZ R90, R90, UR15 ;  /* 0x0000000f5a5a7c20 */ /* 0x000fe20008410000 */
[----:B------:R-:W-:Y:S01]  /*17e80*/  FSEL R21, R21, -INF , !P0 ;  /* 0xff80000015157808 */ /* 0x000fe20004000000 */
[----:B------:R-:W-:Y:S01]  /*17e90*/  FMUL.FTZ R91, R91, UR15 ;  /* 0x0000000f5b5b7c20 */ /* 0x000fe20008410000 */
[----:B------:R-:W-:-:S02]  /*17ea0*/  ISETP.GE.AND P4, PT, R7, R245, PT ;  /* 0x000000f50700720c */ /* 0x000fc40003f86270 */
[C---:B------:R-:W-:Y:S01]  /*17eb0*/  ISETP.GE.AND P2, PT, R7.reuse, R244, PT ;  /* 0x000000f40700720c */ /* 0x040fe20003f46270 */
[----:B------:R-:W1:Y:S01]  /*17ec0*/  MUFU.TANH R26, R26 ;  /* 0x0000001a001a7308 */ /* 0x000e620000002400 */
[----:B------:R-:W-:Y:S02]  /*17ed0*/  ISETP.GE.AND P0, PT, R4, R245, PT ;  /* 0x000000f50400720c */ /* 0x000fe40003f06270 */
[CC--:B------:R-:W-:Y:S02]  /*17ee0*/  ISETP.LT.OR P4, PT, R7.reuse, R247.reuse, P4 ;  /* 0x000000f70700720c */ /* 0x0c0fe40002781670 */
[----:B------:R-:W-:Y:S01]  /*17ef0*/  ISETP.LT.OR P2, PT, R7, R246, P2 ;  /* 0x000000f60700720c */ /* 0x000fe20001741670 */
[----:B------:R-:W-:Y:S01]  /*17f00*/  VIADD R7, R24, 0x18 ;  /* 0x0000001818077836 */ /* 0x000fe20000000000 */
[----:B------:R-:W-:Y:S01]  /*17f10*/  ISETP.LT.OR P0, PT, R4, R247, P0 ;  /* 0x000000f70400720c */ /* 0x000fe20000701670 */
[----:B------:R-:W1:Y:S01]  /*17f20*/  MUFU.TANH R70, R70 ;  /* 0x0000004600467308 */ /* 0x000e620000002400 */
[----:B------:R-:W-:Y:S01]  /*17f30*/  FSEL R15, R16, -INF , !P6 ;  /* 0xff800000100f7808 */ /* 0x000fe20007000000 */
[----:B------:R-:W-:Y:S01]  /*17f40*/  VIADD R16, R24, 0x21 ;  /* 0x0000002118107836 */ /* 0x000fe20000000000 */
[----:B------:R-:W-:-:S02]  /*17f50*/  ISETP.GE.AND P6, PT, R4, R244, PT ;  /* 0x000000f40400720c */ /* 0x000fc40003fc6270 */
[----:B--2---:R-:W-:Y:S02]  /*17f60*/  FSEL R17, R17, -INF , !P5 ;  /* 0xff80000011117808 */ /* 0x004fe40006800000 */
[----:B-----5:R-:W-:Y:S01]  /*17f70*/  FSEL R11, R12, -INF , !P0 ;  /* 0xff8000000c0b7808 */ /* 0x020fe20004000000 */
[----:B------:R-:W-:Y:S01]  /*17f80*/  VIADD R12, R24, 0x20 ;  /* 0x00000020180c7836 */ /* 0x000fe20000000000 */
[C---:B------:R-:W-:Y:S01]  /*17f90*/  ISETP.GE.AND P5, PT, R7.reuse, R245, PT ;  /* 0x000000f50700720c */ /* 0x040fe20003fa6270 */
[----:B------:R-:W2:Y:S01]  /*17fa0*/  MUFU.TANH R71, R71 ;  /* 0x0000004700477308 */ /* 0x000ea20000002400 */
[C---:B------:R-:W-:Y:S02]  /*17fb0*/  ISETP.GE.AND P0, PT, R7.reuse, R244, PT ;  /* 0x000000f40700720c */ /* 0x040fe40003f06270 */
[----:B------:R-:W-:Y:S02]  /*17fc0*/  ISETP.LT.OR P6, PT, R4, R246, P6 ;  /* 0x000000f60400720c */ /* 0x000fe400037c1670 */
[----:B------:R-:W-:-:S02]  /*17fd0*/  ISETP.LT.OR P5, PT, R7, R247, P5 ;  /* 0x000000f70700720c */ /* 0x000fc40002fa1670 */
[----:B------:R-:W-:Y:S01]  /*17fe0*/  ISETP.LT.OR P0, PT, R7, R246, P0 ;  /* 0x000000f60700720c */ /* 0x000fe20000701670 */
[----:B------:R-:W5:Y:S01]  /*17ff0*/  MUFU.TANH R30, R58 ;  /* 0x0000003a001e7308 */ /* 0x000f620000002400 */
[----:B------:R-:W-:Y:S02]  /*18000*/  FSEL R4, R19, -INF , !P1 ;  /* 0xff80000013047808 */ /* 0x000fe40004800000 */
[----:B------:R-:W-:Y:S02]  /*18010*/  FSEL R14, R14, -INF , !P6 ;  /* 0xff8000000e0e7808 */ /* 0x000fe40007000000 */
[----:B------:R-:W-:Y:S01]  /*18020*/  FSEL R7, R13, -INF , !P4 ;  /* 0xff8000000d077808 */ /* 0x000fe20006000000 */
[----:B------:R-:W-:Y:S01]  /*18030*/  VIADD R13, R24, 0x28 ;  /* 0x00000028180d7836 */ /* 0x000fe20000000000 */
[C---:B------:R-:W-:Y:S01]  /*18040*/  ISETP.GE.AND P1, PT, R8.reuse, R245, PT ;  /* 0x000000f50800720c */ /* 0x040fe20003f26270 */
[----:B------:R-:W5:Y:S01]  /*18050*/  MUFU.TANH R183, R69 ;  /* 0x0000004500b77308 */ /* 0x000f620000002400 */
[----:B------:R-:W-:-:S02]  /*18060*/  ISETP.GE.AND P6, PT, R8, R244, PT ;  /* 0x000000f40800720c */ /* 0x000fc40003fc6270 */
[----:B------:R-:W-:Y:S02]  /*18070*/  ISETP.GE.AND P4, PT, R12, R245, PT ;  /* 0x000000f50c00720c */ /* 0x000fe40003f86270 */
[CC--:B------:R-:W-:Y:S02]  /*18080*/  ISETP.LT.OR P1, PT, R8.reuse, R247.reuse, P1 ;  /* 0x000000f70800720c */ /* 0x0c0fe40000f21670 */
[----:B------:R-:W-:Y:S01]  /*18090*/  ISETP.LT.OR P6, PT, R8, R246, P6 ;  /* 0x000000f60800720c */ /* 0x000fe200037c1670 */
[----:B------:R-:W5:Y:S01]  /*180a0*/  MUFU.TANH R56, R56 ;  /* 0x0000003800387308 */ /* 0x000f620000002400 */
[----:B------:R-:W-:Y:S02]  /*180b0*/  ISETP.LT.OR P4, PT, R12, R247, P4 ;  /* 0x000000f70c00720c */ /* 0x000fe40002781670 */
[----:B---3--:R-:W-:Y:S02]  /*180c0*/  FSEL R10, R10, -INF , !P2 ;  /* 0xff8000000a0a7808 */ /* 0x008fe40005000000 */
[----:B------:R-:W-:-:S02]  /*180d0*/  FSEL R8, R25, -INF , !P0 ;  /* 0xff80000019087808 */ /* 0x000fc40004000000 */
[C---:B------:R-:W-:Y:S01]  /*180e0*/  ISETP.GE.AND P2, PT, R16.reuse, R245, PT ;  /* 0x000000f51000720c */ /* 0x040fe20003f46270 */
[----:B------:R-:W3:Y:S01]  /*180f0*/  MUFU.TANH R29, R49 ;  /* 0x00000031001d7308 */ /* 0x000ee20000002400 */
[----:B----4-:R-:W-:Y:S02]  /*18100*/  FSEL R5, R5, -INF , !P5 ;  /* 0xff80000005057808 */ /* 0x010fe40006800000 */
[-C--:B------:R-:W-:Y:S02]  /*18110*/  ISETP.GE.AND P0, PT, R16, R244.reuse, PT ;  /* 0x000000f41000720c */ /* 0x080fe40003f06270 */
[----:B------:R-:W-:Y:S02]  /*18120*/  ISETP.GE.AND P5, PT, R12, R244, PT ;  /* 0x000000f40c00720c */ /* 0x000fe40003fa6270 */
[----:B------:R-:W-:Y:S01]  /*18130*/  FSEL R9, R9, -INF , !P1 ;  /* 0xff80000009097808 */ /* 0x000fe20004800000 */
[----:B------:R-:W4:Y:S01]  /*18140*/  MUFU.TANH R57, R57 ;  /* 0x0000003900397308 */ /* 0x000f220000002400 */
[----:B-1----:R-:W-:-:S02]  /*18150*/  FSEL R189, R189, -INF , !P4 ;  /* 0xff800000bdbd7808 */ /* 0x002fc40006000000 */
[C---:B------:R-:W-:Y:S02]  /*18160*/  ISETP.GE.AND P1, PT, R13.reuse, R245, PT ;  /* 0x000000f50d00720c */ /* 0x040fe40003f26270 */
[C---:B------:R-:W-:Y:S02]  /*18170*/  ISETP.GE.AND P4, PT, R13.reuse, R244, PT ;  /* 0x000000f40d00720c */ /* 0x040fe40003f86270 */
[CC--:B------:R-:W-:Y:S01]  /*18180*/  ISETP.LT.OR P2, PT, R16.reuse, R247.reuse, P2 ;  /* 0x000000f71000720c */ /* 0x0c0fe20001741670 */
[----:B------:R-:W1:Y:S01]  /*18190*/  MUFU.TANH R28, R59 ;  /* 0x0000003b001c7308 */ /* 0x000e620000002400 */
[-C--:B------:R-:W-:Y:S01]  /*181a0*/  ISETP.LT.OR P0, PT, R16, R246.reuse, P0 ;  /* 0x000000f61000720c */ /* 0x080fe20000701670 */
[----:B------:R-:W-:Y:S01]  /*181b0*/  VIADD R16, R24, 0x29 ;  /* 0x0000002918107836 */ /* 0x000fe20000000000 */
[----:B------:R-:W-:Y:S02]  /*181c0*/  ISETP.LT.OR P5, PT, R12, R246, P5 ;  /* 0x000000f60c00720c */ /* 0x000fe40002fa1670 */
[----:B------:R-:W-:-:S02]  /*181d0*/  ISETP.LT.OR P1, PT, R13, R247, P1 ;  /* 0x000000f70d00720c */ /* 0x000fc40000f21670 */
[----:B------:R-:W-:Y:S01]  /*181e0*/  ISETP.LT.OR P4, PT, R13, R246, P4 ;  /* 0x000000f60d00720c */ /* 0x000fe20002781670 */
[----:B------:R-:W-:Y:S01]  /*181f0*/  VIADD R13, R24, 0x31 ;  /* 0x00000031180d7836 */ /* 0x000fe20000000000 */
[----:B------:R-:W-:Y:S01]  /*18200*/  FSEL R12, R26, -INF , !P6 ;  /* 0xff8000001a0c7808 */ /* 0x000fe20007000000 */
[----:B------:R-:W1:Y:S01]  /*18210*/  MUFU.TANH R31, R48 ;  /* 0x00000030001f7308 */ /* 0x000e620000002400 */
[----:B------:R-:W-:Y:S02]  /*18220*/  FSEL R184, R70, -INF , !P5 ;  /* 0xff80000046b87808 */ /* 0x000fe40006800000 */
[CC--:B------:R-:W-:Y:S02]  /*18230*/  ISETP.GE.AND P6, PT, R16.reuse, R245.reuse, PT ;  /* 0x000000f51000720c */ /* 0x0c0fe40003fc6270 */
[----:B------:R-:W-:Y:S02]  /*18240*/  ISETP.GE.AND P5, PT, R16, R244, PT ;  /* 0x000000f41000720c */ /* 0x000fe40003fa6270 */
[----:B--2---:R-:W-:Y:S01]  /*18250*/  FSEL R186, R71, -INF , !P0 ;  /* 0xff80000047ba7808 */ /* 0x004fe20004000000 */
[----:B------:R-:W2:Y:S01]  /*18260*/  MUFU.TANH R50, R50 ;  /* 0x0000003200327308 */ /* 0x000ea20000002400 */
[----:B------:R-:W-:-:S02]  /*18270*/  ISETP.GE.AND P0, PT, R13, R245, PT ;  /* 0x000000f50d00720c */ /* 0x000fc40003f06270 */
[CC--:B------:R-:W-:Y:S02]  /*18280*/  ISETP.LT.OR P6, PT, R16.reuse, R247.reuse, P6 ;  /* 0x000000f71000720c */ /* 0x0c0fe400037c1670 */
[----:B------:R-:W-:Y:S01]  /*18290*/  ISETP.LT.OR P5, PT, R16, R246, P5 ;  /* 0x000000f61000720c */ /* 0x000fe20002fa1670 */
[----:B------:R-:W-:Y:S01]  /*182a0*/  VIADD R16, R24, 0x30 ;  /* 0x0000003018107836 */ /* 0x000fe20000000000 */
[----:B-----5:R-:W-:Y:S01]  /*182b0*/  FSEL R30, R30, -INF , !P4 ;  /* 0xff8000001e1e7808 */ /* 0x020fe20006000000 */
[----:B------:R-:W5:Y:S01]  /*182c0*/  MUFU.TANH R191, R51 ;  /* 0x0000003300bf7308 */ /* 0x000f620000002400 */
[C---:B------:R-:W-:Y:S02]  /*182d0*/  ISETP.LT.OR P0, PT, R13.reuse, R247, P0 ;  /* 0x000000f70d00720c */ /* 0x040fe40000701670 */
[----:B------:R-:W-:Y:S02]  /*182e0*/  ISETP.GE.AND P4, PT, R13, R244, PT ;  /* 0x000000f40d00720c */ /* 0x000fe40003f86270 */
[----:B------:R-:W-:-:S02]  /*182f0*/  FSEL R183, R183, -INF , !P2 ;  /* 0xff800000b7b77808 */ /* 0x000fc40005000000 */
[----:B------:R-:W-:Y:S01]  /*18300*/  FSEL R187, R56, -INF , !P1 ;  /* 0xff80000038bb7808 */ /* 0x000fe20004800000 */
[----:B------:R-:W5:Y:S01]  /*18310*/  MUFU.TANH R195, R88 ;  /* 0x0000005800c37308 */ /* 0x000f620000002400 */
[C---:B------:R-:W-:Y:S02]  /*18320*/  ISETP.GE.AND P2, PT, R16.reuse, R245, PT ;  /* 0x000000f51000720c */ /* 0x040fe40003f46270 */
[----:B------:R-:W-:Y:S02]  /*18330*/  ISETP.GE.AND P1, PT, R16, R244, PT ;  /* 0x000000f41000720c */ /* 0x000fe40003f26270 */
[----:B---3--:R-:W-:Y:S02]  /*18340*/  FSEL R29, R29, -INF , !P0 ;  /* 0xff8000001d1d7808 */ /* 0x008fe40004000000 */
[-C--:B------:R-:W-:Y:S01]  /*18350*/  ISETP.LT.OR P4, PT, R13, R246.reuse, P4 ;  /* 0x000000f60d00720c */ /* 0x080fe20002781670 */
[----:B------:R-:W-:Y:S01]  /*18360*/  MUFU.TANH R194, R89 ;  /* 0x0000005900c27308 */ /* 0x000fe20000002400 */
[----:B------:R-:W-:Y:S01]  /*18370*/  ISETP.GT.AND P0, PT, R240, R231, PT ;  /* 0x000000e7f000720c */ /* 0x000fe20003f04270 */
[----:B------:R-:W-:Y:S01]  /*18380*/  VIADD R13, R24, 0x38 ;  /* 0x00000038180d7836 */ /* 0x000fe20000000000 */
[----:B------:R-:W-:Y:S01]  /*18390*/  ISETP.LT.OR P2, PT, R16, R247, P2 ;  /* 0x000000f71000720c */ /* 0x000fe20001741670 */
[----:B------:R-:W-:Y:S01]  /*183a0*/  VIADD R24, R24, 0x39 ;  /* 0x0000003918187836 */ /* 0x000fe20000000000 */
[----:B------:R-:W-:Y:S01]  /*183b0*/  BAR.SYNC.DEFER_BLOCKING 0x0 ;  /* 0x0000000000007b1d */ /* 0x000fe20000010000 */
[----:B------:R-:W-:-:S02]  /*183c0*/  ISETP.LT.OR P1, PT, R16, R246, P1 ;  /* 0x000000f61000720c */ /* 0x000fc40000f21670 */
[----:B----4-:R-:W-:Y:S02]  /*183d0*/  FSEL R185, R57, -INF , !P6 ;  /* 0xff80000039b97808 */ /* 0x010fe40007000000 */
[----:B-1----:R-:W-:Y:S01]  /*183e0*/  FSEL R28, R28, -INF , !P5 ;  /* 0xff8000001c1c7808 */ /* 0x002fe20006800000 */
[----:B------:R-:W1:Y:S01]  /*183f0*/  MUFU.TANH R190, R90 ;  /* 0x0000005a00be7308 */ /* 0x000e620000002400 */
[----:B------:R-:W-:Y:S02]  /*18400*/  FSEL R31, R31, -INF , !P2 ;  /* 0xff8000001f1f7808 */ /* 0x000fe40005000000 */
[----:B--2---:R-:W-:Y:S02]  /*18410*/  FSEL R192, R50, -INF , !P1 ;  /* 0xff80000032c07808 */ /* 0x004fe40004800000 */
[CC--:B------:R-:W-:Y:S02]  /*18420*/  ISETP.GE.AND P6, PT, R13.reuse, R245.reuse, PT ;  /* 0x000000f50d00720c */ /* 0x0c0fe40003fc6270 */
[----:B------:R-:W-:Y:S01]  /*18430*/  ISETP.GE.AND P5, PT, R24, R245, PT ;  /* 0x000000f51800720c */ /* 0x000fe20003fa6270 */
[----:B------:R-:W2:Y:S01]  /*18440*/  MUFU.TANH R188, R91 ;  /* 0x0000005b00bc7308 */ /* 0x000ea20000002400 */
[----:B------:R-:W-:-:S02]  /*18450*/  ISETP.GE.AND P2, PT, R13, R244, PT ;  /* 0x000000f40d00720c */ /* 0x000fc40003f46270 */
[C---:B------:R-:W-:Y:S02]  /*18460*/  ISETP.GE.AND P1, PT, R24.reuse, R244, PT ;  /* 0x000000f41800720c */ /* 0x040fe40003f26270 */
[CC--:B------:R-:W-:Y:S02]  /*18470*/  ISETP.LT.OR P6, PT, R13.reuse, R247.reuse, P6 ;  /* 0x000000f70d00720c */ /* 0x0c0fe400037c1670 */
[-C--:B------:R-:W-:Y:S02]  /*18480*/  ISETP.LT.OR P2, PT, R13, R246.reuse, P2 ;  /* 0x000000f60d00720c */ /* 0x080fe40001741670 */
[C---:B------:R-:W-:Y:S02]  /*18490*/  ISETP.LT.OR P5, PT, R24.reuse, R247, P5 ;  /* 0x000000f71800720c */ /* 0x040fe40002fa1670 */
[----:B------:R-:W-:Y:S02]  /*184a0*/  ISETP.LT.OR P1, PT, R24, R246, P1 ;  /* 0x000000f61800720c */ /* 0x000fe40000f21670 */
[----:B-----5:R-:W-:-:S02]  /*184b0*/  FSEL R191, R191, -INF , !P4 ;  /* 0xff800000bfbf7808 */ /* 0x020fc40006000000 */
[----:B------:R-:W-:Y:S02]  /*184c0*/  FSEL R195, R195, -INF , !P6 ;  /* 0xff800000c3c37808 */ /* 0x000fe40007000000 */
[----:B-1----:R-:W-:Y:S02]  /*184d0*/  FSEL R190, R190, -INF , !P2 ;  /* 0xff800000bebe7808 */ /* 0x002fe40005000000 */
[----:B------:R-:W-:Y:S02]  /*184e0*/  FSEL R194, R194, -INF , !P5 ;  /* 0xff800000c2c27808 */ /* 0x000fe40006800000 */
[----:B--2---:R-:W-:Y:S01]  /*184f0*/  FSEL R188, R188, -INF , !P1 ;  /* 0xff800000bcbc7808 */ /* 0x004fe20004800000 */
        /* <DEDUP_REMOVED lines=62> */
.L_x_6870:
[----:B------:R-:W-:Y:S02]  /*188e0*/  ULDC UR12, c[0x0][0x248] ;  /* 0x00009200000c7ab9 */ /* 0x000fe40000000800 */
[----:B------:R-:W-:-:S06]  /*188f0*/  USHF.L.U32 UR5, UR12, 0x6, URZ ;  /* 0x000000060c057899 */ /* 0x000fcc000800063f */
[----:B------:R-:W-:-:S04]  /*18900*/  IADD3 R19, RZ, -UR5, RZ ;  /* 0x80000005ff137c10 */ /* 0x000fc8000fffe0ff */
[----:B------:R-:W-:-:S07]  /*18910*/  SHF.R.S32.HI R13, RZ, 0x1f, R19 ;  /* 0x0000001fff0d7819 */ /* 0x000fce0000011413 */
.L_x_6871:
        /* <DEDUP_REMOVED lines=44> */
.L_x_6869:
        /* <DEDUP_REMOVED lines=33> */
[----:B-1----:R-:W-:Y:S01]  /*18df0*/  LDSM.16.MT88.4 R40, [R224+0x12000] ;  /* 0x01200000e028783b */ /* 0x002fe20000004200 */
        /* <DEDUP_REMOVED lines=34> */
[--C-:B------:R-:W-:Y:S01]  /*19020*/  FFMA.FTZ R35, R5, UR10, -R196.reuse ;  /* 0x0000000a05237c23 */ /* 0x100fe200080108c4 */
[----:B------:R-:W-:Y:S01]  /*19030*/  MUFU.EX2 R179, R179 ;  /* 0x000000b300b37308 */ /* 0x000fe20000000800 */
[--C-:B------:R-:W-:Y:S01]  /*19040*/  FFMA.FTZ R173, R11, UR10, -R196.reuse ;  /* 0x0000000a0bad7c23 */ /* 0x100fe200080108c4 */
[----:B------:R-:W-:Y:S01]  /*19050*/  FSEL R193, R193, RZ, P1 ;  /* 0x000000ffc1c17208 */ /* 0x000fe20000800000 */
[--C-:B------:R-:W-:Y:S01]  /*19060*/  FFMA.FTZ R2, R9, UR10, -R196.reuse ;  /* 0x0000000a09027c23 */ /* 0x100fe200080108c4 */
        /* <DEDUP_REMOVED lines=8> */
[----:B------:R-:W1:Y:S01]  /*190f0*/  LDSM.16.MT88.4 R4, [R220+0x16000] ;  /* 0x01600000dc04783b */ /* 0x000e620000004200 */
[--C-:B------:R-:W-:Y:S01]  /*19100*/  FFMA.FTZ R32, R10, UR10, -R193.reuse ;  /* 0x0000000a0a207c23 */ /* 0x100fe200080108c1 */
[--C-:B------:R-:W-:Y:S01]  /*19110*/  FFMA.FTZ R33, R8, UR10, -R193.reuse ;  /* 0x0000000a08217c23 */ /* 0x100fe200080108c1 */
[--C-:B------:R-:W-:Y:S01]  /*19120*/  FFMA.FTZ R169, R14, UR10, -R193.reuse ;  /* 0x0000000a0ea97c23 */ /* 0x100fe200080108c1 */
[----:B------:R-:W1:Y:S01]  /*19130*/  LDSM.16.MT88.4 R8, [R222+0x10800] ;  /* 0x01080000de08783b */ /* 0x000e620000004200 */
[--C-:B------:R-:W-:Y:S01]  /*19140*/  FFMA.FTZ R0, R12, UR10, -R193.reuse ;  /* 0x0000000a0c007c23 */ /* 0x100fe200080108c1 */
[--C-:B------:R-:W-:Y:S01]  /*19150*/  FFMA.FTZ R187, R186, UR10, -R193.reuse ;  /* 0x0000000ababb7c23 */ /* 0x100fe200080108c1 */
[----:B------:R-:W-:Y:S01]  /*19160*/  MUFU.EX2 R175, R175 ;  /* 0x000000af00af7308 */ /* 0x000fe20000000800 */
[----:B------:R-:W1:Y:S01]  /*19170*/  LDSM.16.MT88.4 R16, [R224+0x10800] ;  /* 0x01080000e010783b */ /* 0x000e620000004200 */
[--C-:B------:R-:W-:Y:S01]  /*19180*/  FFMA.FTZ R183, R183, UR10, -R196.reuse ;  /* 0x0000000ab7b77c23 */ /* 0x100fe200080108c4 */
[--C-:B------:R-:W-:Y:S01]  /*19190*/  FFMA.FTZ R185, R185, UR10, -R196.reuse ;  /* 0x0000000ab9b97c23 */ /* 0x100fe200080108c4 */
[--C-:B------:R-:W-:Y:S01]  /*191a0*/  FFMA.FTZ R184, R184, UR10, -R193.reuse ;  /* 0x0000000ab8b87c23 */ /* 0x100fe200080108c1 */
[----:B------:R-:W1:Y:S01]  /*191b0*/  LDSM.16.MT88.4 R12, [R221+0x10800] ;  /* 0x01080000dd0c783b */ /* 0x000e620000004200 */
[--C-:B------:R-:W-:Y:S01]  /*191c0*/  FFMA.FTZ R186, R30, UR10, -R193.reuse ;  /* 0x0000000a1eba7c23 */ /* 0x100fe200080108c1 */
[--C-:B------:R-:W-:Y:S01]  /*191d0*/  FFMA.FTZ R189, R28, UR10, -R193.reuse ;  /* 0x0000000a1cbd7c23 */ /* 0x100fe200080108c1 */
        /* <DEDUP_REMOVED lines=13> */
[----:B------:R-:W-:-:S03]  /*192b0*/  FADD.FTZ R176, R179, R176 ;  /* 0x000000b0b3b07221 */ /* 0x000fc60000010000 */
[----:B------:R-:W4:Y:S01]  /*192c0*/  MUFU.EX2 R181, R181 ;  /* 0x000000b500b57308 */ /* 0x000f220000000800 */
[----:B---3--:R-:W-:Y:S01]  /*192d0*/  F2FP.F16.F32.PACK_AB R130, R172, R175 ;  /* 0x000000afac82723e */ /* 0x008fe200000000ff */
[----:B------:R-:W-:-:S04]  /*192e0*/  FADD.FTZ R175, R175, R176 ;  /* 0x000000b0afaf7221 */ /* 0x000fc80000010000 */
[----:B------:R-:W-:Y:S02]  /*192f0*/  FADD.FTZ R172, R172, R175 ;  /* 0x000000afacac7221 */ /* 0x000fe40000010000 */
        /* <DEDUP_REMOVED lines=30> */
[C---:B-----5:R-:W-:Y:S01]  /*194e0*/  HMMA.16816.F32 R92, R128.reuse, R96, RZ ;  /* 0x00000060805c723c */ /* 0x060fe200000018ff */
        /* <DEDUP_REMOVED lines=32> */
[----:B----4-:R-:W-:Y:S01]  /*196f0*/  F2FP.F16.F32.PACK_AB R4, R34, R173 ;  /* 0x000000ad2204723e */ /* 0x010fe200000000ff */
[----:B------:R-:W-:Y:S01]  /*19700*/  FADD.FTZ R173, R173, R172 ;  /* 0x000000acadad7221 */ /* 0x000fe20000010000 */
[----:B---3--:R-:W-:Y:S01]  /*19710*/  F2FP.F16.F32.PACK_AB R5, R32, R169 ;  /* 0x000000a92005723e */ /* 0x008fe200000000ff */
[----:B------:R-:W-:-:S02]  /*19720*/  FADD.FTZ R169, R169, R174 ;  /* 0x000000aea9a97221 */ /* 0x000fc40000010000 */
[----:B------:R-:W-:Y:S01]  /*19730*/  FADD.FTZ R34, R34, R173 ;  /* 0x000000ad22227221 */ /* 0x000fe20000010000 */
[----:B------:R-:W-:Y:S01]  /*19740*/  F2FP.F16.F32.PACK_AB R6, R2, R35 ;  /* 0x000000230206723e */ /* 0x000fe200000000ff */
[----:B------:R-:W-:Y:S01]  /*19750*/  FADD.FTZ R32, R32, R169 ;  /* 0x000000a920207221 */ /* 0x000fe20000010000 */
[----:B--2---:R-:W-:Y:S01]  /*19760*/  F2FP.F16.F32.PACK_AB R7, R0, R33 ;  /* 0x000000210007723e */ /* 0x004fe200000000ff */
        /* <DEDUP_REMOVED lines=233> */
.L_x_6873:
[----:B------:R-:W-:Y:S02]  /*1a600*/  ULDC UR8, c[0x0][0x250] ;  /* 0x0000940000087ab9 */ /* 0x000fe40000000800 */
[----:B------:R-:W-:-:S06]  /*1a610*/  USHF.L.U32 UR4, UR8, 0x6, URZ ;  /* 0x0000000608047899 */ /* 0x000fcc000800063f */
[----:B------:R-:W-:-:S04]  /*1a620*/  IADD3 R5, RZ, -UR4, RZ ;  /* 0x80000004ff057c10 */ /* 0x000fc8000fffe0ff */
[----:B------:R-:W-:-:S07]  /*1a630*/  SHF.R.S32.HI R0, RZ, 0x1f, R5 ;  /* 0x0000001fff007819 */ /* 0x000fce0000011405 */
.L_x_6874:
[----:B------:R-:W-:Y:S01]  /*1a640*/  IADD3 R167, P1, P0, R170, R5, R167 ;  /* 0x00000005aaa77210 */ /* 0x000fe2000783e0a7 */
[----:B------:R-:W-:Y:S01]  /*1a650*/  ULDC.64 UR4, c[0x0][0x220] ;  /* 0x0000880000047ab9 */ /* 0x000fe20000000a00 */
        /* <DEDUP_REMOVED lines=13> */
[----:B------:R-:W-:Y:S02]  /*1a730*/  LEA R4, P0, R167, UR4, 0x1 ;  /* 0x00000004a7047c11 */ /* 0x000fe4000f8008ff */
[----:B------:R-:W-:Y:S02]  /*1a740*/  IADD3.X R9, R241, UR9, RZ, P1, !PT ;  /* 0x00000009f1097c10 */ /* 0x000fe40008ffe4ff */
        /* <DEDUP_REMOVED lines=18> */
[C---:B------:R-:W-:Y:S01]  /*1a870*/  ISETP.GE.AND P1, PT, R201.reuse, R244, PT ;  /* 0x000000f4c900720c */ /* 0x040fe20003f26270 */
[----:B------:R-:W-:Y:S01]  /*1a880*/  LDGSTS.E.BYPASS.LTC128B.128 [R236+0x12800], desc[UR6][R4.64+0x80] ;  /* 0x1280008004ec7fae */ /* 0x000fe2000b901d46 */
[C---:B------:R-:W-:Y:S02]  /*1a890*/  ISETP.LT.OR P5, PT, R201.reuse, R247, P5 ;  /* 0x000000f7c900720c */ /* 0x040fe40002fa1670 */
[----:B------:R-:W-:Y:S01]  /*1a8a0*/  ISETP.LT.OR P1, PT, R201, R246, P1 ;  /* 0x000000f6c900720c */ /* 0x000fe20000f21670 */
        /* <DEDUP_REMOVED lines=22> */
[----:B------:R-:W-:Y:S04]  /*1aa10*/  LDSM.16.M88.4 R196, [R216] ;  /* 0x00000000d8c4783b */ /* 0x000fe80000000200 */
[----:B------:R-:W0:Y:S01]  /*1aa20*/  LDGDEPBAR ;  /* 0x00000000000079af */ /* 0x000e220000000000 */
        /* <DEDUP_REMOVED lines=19> */
[----:B------:R-:W5:Y:S04]  /*1ab60*/  LDSM.16.M88.4 R24, [R225] ;  /* 0x00000000e118783b */ /* 0x000f680000000200 */
        /* <DEDUP_REMOVED lines=10> */
[C---:B---3--:R-:W-:Y:S06]  /*1ac10*/  HMMA.16816.F32 R168, R12.reuse, R16, R168 ;  /* 0x000000100ca8723c */ /* 0x048fec00000018a8 */
[----:B------:R-:W-:Y:S01]  /*1ac20*/  HMMA.16816.F32 R32, R12, R18, R32 ;  /* 0x000000120c20723c */ /* 0x000fe20000001820 */
[----:B------:R-:W-:Y:S04]  /*1ac30*/  LDSM.16.M88.4 R16, [R230+0x2000] ;  /* 0x00200000e610783b */ /* 0x000fe80000000200 */
[----:B------:R-:W3:Y:S01]  /*1ac40*/  LDSM.16.M88.4 R12, [R229+0xa000] ;  /* 0x00a00000e50c783b */ /* 0x000ee20000000200 */
[C---:B-----5:R-:W-:Y:S06]  /*1ac50*/  HMMA.16816.F32 R4, R24.reuse, R196, R4 ;  /* 0x000000c41804723c */ /* 0x060fec0000001804 */
        /* <DEDUP_REMOVED lines=10> */
[----:B------:R-:W-:Y:S04]  /*1ad00*/  LDSM.16.M88.4 R188, [R215] ;  /* 0x00000000d7bc783b */ /* 0x000fe80000000200 */
[----:B------:R-:W-:Y:S01]  /*1ad10*/  LDSM.16.M88.4 R24, [R214] ;  /* 0x00000000d618783b */ /* 0x000fe20000000200 */
        /* <DEDUP_REMOVED lines=37> */
[----:B------:R-:W5:Y:S04]  /*1af70*/  LDSM.16.M88.4 R184, [R230+0x4000] ;  /* 0x00400000e6b8783b */ /* 0x000f680000000200 */
        /* <DEDUP_REMOVED lines=13> */
[----:B------:R-:W4:Y:S01]  /*1b050*/  LDSM.16.M88.4 R24, [R211] ;  /* 0x00000000d318783b */ /* 0x000f220000000200 */
[C---:B-----5:R-:W-:Y:S06]  /*1b060*/  HMMA.16816.F32 R4, R184.reuse, R196, R4 ;  /* 0x000000c4b804723c */ /* 0x060fec0000001804 */
[C---:B------:R-:W-:Y:S01]  /*1b070*/  HMMA.16816.F32 R8, R184.reuse, R198, R8 ;  /* 0x000000c6b808723c */ /* 0x040fe20000001808 */
[----:B------:R-:W-:Y:S05]  /*1b080*/  LDSM.16.M88.4 R196, [R223+0xd000] ;  /* 0x00d00000dfc4783b */ /* 0x000fea0000000200 */
[C---:B-1----:R-:W-:Y:S06]  /*1b090*/  HMMA.16816.F32 R20, R184.reuse, R28, R20 ;  /* 0x0000001cb814723c */ /* 0x042fec0000001814 */
[C---:B------:R-:W-:Y:S01]  /*1b0a0*/  HMMA.16816.F32 R180, R184.reuse, R30, R180 ;  /* 0x0000001eb8b4723c */ /* 0x040fe200000018b4 */
[----:B------:R-:W1:Y:S05]  /*1b0b0*/  LDSM.16.M88.4 R28, [R209] ;  /* 0x00000000d11c783b */ /* 0x000e6a0000000200 */
[C---:B--2---:R-:W-:Y:S06]  /*1b0c0*/  HMMA.16816.F32 R176, R184.reuse, R16, R176 ;  /* 0x00000010b8b0723c */ /* 0x044fec00000018b0 */
[C---:B------:R-:W-:Y:S01]  /*1b0d0*/  HMMA.16816.F32 R172, R184.reuse, R18, R172 ;  /* 0x00000012b8ac723c */ /* 0x040fe200000018ac */
[----:B------:R-:W2:Y:S05]  /*1b0e0*/  LDSM.16.M88.4 R16, [R208] ;  /* 0x00000000d010783b */ /* 0x000eaa0000000200 */
[C---:B---3--:R-:W-:Y:S06]  /*1b0f0*/  HMMA.16816.F32 R168, R184.reuse, R188, R168 ;  /* 0x000000bcb8a8723c */ /* 0x048fec00000018a8 */
[----:B------:R-:W-:Y:S01]  /*1b100*/  HMMA.16816.F32 R32, R184, R190, R32 ;  /* 0x000000beb820723c */ /* 0x000fe20000001820 */
[----:B------:R-:W-:Y:S04]  /*1b110*/  LDSM.16.M88.4 R188, [R223+0xc000] ;  /* 0x00c00000dfbc783b */ /* 0x000fe80000000200 */
[----:B------:R-:W-:Y:S01]  /*1b120*/  LDSM.16.M88.4 R184, [R223+0xc800] ;  /* 0x00c80000dfb8783b */ /* 0x000fe20000000200 */
[C---:B----4-:R-:W-:Y:S06]  /*1b130*/  HMMA.16816.F32 R4, R12.reuse, R24, R4 ;  /* 0x000000180c04723c */ /* 0x050fec0000001804 */
        /* <DEDUP_REMOVED lines=36> */
[----:B------:R-:W3:Y:S04]  /*1b380*/  LDSM.16.M88.4 R16, [R207] ;  /* 0x00000000cf10783b */ /* 0x000ee80000000200 */
[----:B------:R-:W4:Y:S01]  /*1b390*/  LDSM.16.M88.4 R184, [R229+0xf800] ;  /* 0x00f80000e5b8783b */ /* 0x000f220000000200 */
[C---:B-1----:R-:W-:Y:S06]  /*1b3a0*/  HMMA.16816.F32 R4, R24.reuse, R28, R4 ;  /* 0x0000001c1804723c */ /* 0x042fec0000001804 */
[C---:B------:R-:W-:Y:S01]  /*1b3b0*/  HMMA.16816.F32 R8, R24.reuse, R30, R8 ;  /* 0x0000001e1808723c */ /* 0x040fe20000001808 */
[----:B------:R-:W-:Y:S05]  /*1b3c0*/  LDSM.16.M88.4 R28, [R226+0x6000] ;  /* 0x00600000e21c783b */ /* 0x000fea0000000200 */
[C---:B--2---:R-:W-:Y:S06]  /*1b3d0*/  HMMA.16816.F32 R20, R24.reuse, R12, R20 ;  /* 0x0000000c1814723c */ /* 0x044fec0000001814 */
[C---:B------:R-:W-:Y:S01]  /*1b3e0*/  HMMA.16816.F32 R180, R24.reuse, R14, R180 ;  /* 0x0000000e18b4723c */ /* 0x040fe200000018b4 */
[----:B------:R-:W1:Y:S05]  /*1b3f0*/  LDSM.16.M88.4 R12, [R223+0xe000] ;  /* 0x00e00000df0c783b */ /* 0x000e6a0000000200 */
[C---:B-----5:R-:W-:Y:S06]  /*1b400*/  HMMA.16816.F32 R176, R24.reuse, R192, R176 ;  /* 0x000000c018b0723c */ /* 0x060fec00000018b0 */
[----:B------:R-:W-:Y:S01]  /*1b410*/  HMMA.16816.F32 R172, R24, R194, R172 ;  /* 0x000000c218ac723c */ /* 0x000fe200000018ac */
[----:B------:R-:W-:Y:S05]  /*1b420*/  LDSM.16.M88.4 R192, [R216+0x6000] ;  /* 0x00600000d8c0783b */ /* 0x000fea0000000200 */
[C---:B---3--:R-:W-:Y:S06]  /*1b430*/  HMMA.16816.F32 R4, R188.reuse, R16, R4 ;  /* 0x00000010bc04723c */ /* 0x048fec0000001804 */
[----:B------:R-:W-:Y:S01]  /*1b440*/  HMMA.16816.F32 R8, R188, R18, R8 ;  /* 0x00000012bc08723c */ /* 0x000fe20000001808 */
[----:B------:R-:W2:Y:S05]  /*1b450*/  LDSM.16.M88.4 R16, [R225+0x6000] ;  /* 0x00600000e110783b */ /* 0x000eaa0000000200 */
[C---:B----4-:R-:W-:Y:S06]  /*1b460*/  HMMA.16816.F32 R168, R24.reuse, R184, R168 ;  /* 0x000000b818a8723c */ /* 0x050fec00000018a8 */
[----:B------:R-:W-:Y:S01]  /*1b470*/  HMMA.16816.F32 R32, R24, R186, R32 ;  /* 0x000000ba1820723c */ /* 0x000fe20000001820 */
[----:B------:R-:W3:Y:S04]  /*1b480*/  LDSM.16.M88.4 R24, [R223+0xe800] ;  /* 0x00e80000df18783b */ /* 0x000ee80000000200 */
[----:B------:R-:W4:Y:S01]  /*1b490*/  LDSM.16.M88.4 R184, [R205] ;  /* 0x00000000cdb8783b */ /* 0x000f220000000200 */
[C---:B-1----:R-:W-:Y:S06]  /*1b4a0*/  HMMA.16816.F32 R4, R28.reuse, R12, R4 ;  /* 0x0000000c1c04723c */ /* 0x042fec0000001804 */
[----:B------:R-:W-:Y:S01]  /*1b4b0*/  HMMA.16816.F32 R8, R28, R14, R8 ;  /* 0x0000000e1c08723c */ /* 0x000fe20000001808 */
[----:B------:R-:W1:Y:S05]  /*1b4c0*/  LDSM.16.M88.4 R12, [R216+0x6800] ;  /* 0x00680000d80c783b */ /* 0x000e6a0000000200 */
[C---:B------:R-:W-:Y:S06]  /*1b4d0*/  HMMA.16816.F32 R20, R188.reuse, R196, R20 ;  /* 0x000000c4bc14723c */ /* 0x040fec0000001814 */
[----:B------:R-:W-:Y:S06]  /*1b4e0*/  HMMA.16816.F32 R180, R188, R198, R180 ;  /* 0x000000c6bcb4723c */ /* 0x000fec00000018b4 */
[C---:B--2---:R-:W-:Y:S06]  /*1b4f0*/  HMMA.16816.F32 R4, R16.reuse, R192, R4 ;  /* 0x000000c01004723c */ /* 0x044fec0000001804 */
[----:B------:R-:W-:Y:S01]  /*1b500*/  HMMA.16816.F32 R8, R16, R194, R8 ;  /* 0x000000c21008723c */ /* 0x000fe20000001808 */
[----:B------:R-:W2:Y:S05]  /*1b510*/  LDSM.16.M88.4 R192, [R223+0xf000] ;  /* 0x00f00000dfc0783b */ /* 0x000eaa0000000200 */
[----:B---3--:R-:W-:Y:S06]  /*1b520*/  HMMA.16816.F32 R20, R28, R24, R20 ;  /* 0x000000181c14723c */ /* 0x008fec0000001814 */
[----:B----4-:R-:W-:Y:S06]  /*1b530*/  HMMA.16816.F32 R176, R188, R184, R176 ;  /* 0x000000b8bcb0723c */ /* 0x010fec00000018b0 */
[----:B------:R-:W-:Y:S01]  /*1b540*/  FMUL.FTZ R0, R4, UR15 ;  /* 0x0000000f04007c20 */ /* 0x000fe20008410000 */
[----:B------:R-:W-:Y:S01]  /*1b550*/  FMUL.FTZ R2, R5, UR15 ;  /* 0x0000000f05027c20 */ /* 0x000fe20008410000 */
[----:B------:R-:W-:Y:S01]  /*1b560*/  FMUL.FTZ R165, R6, UR15 ;  /* 0x0000000f06a57c20 */ /* 0x000fe20008410000 */
[----:B------:R-:W-:Y:S01]  /*1b570*/  FMUL.FTZ R166, R7, UR15 ;  /* 0x0000000f07a67c20 */ /* 0x000fe20008410000 */
[----:B------:R-:W-:Y:S01]  /*1b580*/  HMMA.16816.F32 R180, R28, R26, R180 ;  /* 0x0000001a1cb4723c */ /* 0x000fe200000018b4 */
[----:B------:R-:W3:Y:S01]  /*1b590*/  LDSM.16.M88.4 R4, [R204] ;  /* 0x00000000cc04783b */ /* 0x000ee20000000200 */
[----:B------:R-:W-:Y:S01]  /*1b5a0*/  FMUL.FTZ R8, R8, UR15 ;  /* 0x0000000f08087c20 */ /* 0x000fe20008410000 */
[----:B------:R-:W-:Y:S01]  /*1b5b0*/  FMUL.FTZ R167, R10, UR15 ;  /* 0x0000000f0aa77c20 */ /* 0x000fe20008410000 */
[----:B------:R-:W-:Y:S01]  /*1b5c0*/  FMUL.FTZ R184, R11, UR15 ;  /* 0x0000000f0bb87c20 */ /* 0x000fe20008410000 */
[----:B------:R-:W4:Y:S01]  /*1b5d0*/  LDSM.16.M88.4 R24, [R216+0x7000] ;  /* 0x00700000d818783b */ /* 0x000f220000000200 */
[----:B------:R-:W-:Y:S01]  /*1b5e0*/  HMMA.16816.F32 R172, R188, R186, R172 ;  /* 0x000000babcac723c */ /* 0x000fe200000018ac */
[----:B------:R-:W5:Y:S05]  /*1b5f0*/  MUFU.TANH R0, R0 ;  /* 0x0000000000007308 */ /* 0x000f6a0000002400 */
[----:B-1----:R-:W-:Y:S03]  /*1b600*/  HMMA.16816.F32 R20, R16, R12, R20 ;  /* 0x0000000c1014723c */ /* 0x002fe60000001814 */
[----:B------:R1:W-:Y:S04]  /*1b610*/  MUFU.TANH R12, R8 ;  /* 0x00000008000c7308 */ /* 0x0003e80000002400 */
[----:B------:R-:W-:Y:S01]  /*1b620*/  FMUL.FTZ R13, R9, UR15 ;  /* 0x0000000f090d7c20 */ /* 0x000fe20008410000 */
[----:B--2---:R-:W-:Y:S03]  /*1b630*/  HMMA.16816.F32 R176, R28, R192, R176 ;  /* 0x000000c01cb0723c */ /* 0x004fe600000018b0 */
[----:B------:R-:W2:Y:S03]  /*1b640*/  MUFU.TANH R165, R165 ;  /* 0x000000a500a57308 */ /* 0x000ea60000002400 */
[----:B------:R-:W-:Y:S05]  /*1b650*/  HMMA.16816.F32 R180, R16, R14, R180 ;  /* 0x0000000e10b4723c */ /* 0x000fea00000018b4 */
[----:B------:R-:W2:Y:S01]  /*1b660*/  MUFU.TANH R2, R2 ;  /* 0x0000000200027308 */ /* 0x000ea20000002400 */
[----:B-1----:R-:W1:Y:S01]  /*1b670*/  LDSM.16.M88.4 R8, [R223+0xf800] ;  /* 0x00f80000df08783b */ /* 0x002e620000000200 */
[----:B------:R-:W-:Y:S03]  /*1b680*/  HMMA.16816.F32 R172, R28, R194, R172 ;  /* 0x000000c21cac723c */ /* 0x000fe600000018ac */
[----:B------:R-:W-:Y:S01]  /*1b690*/  FMUL.FTZ R14, R21, UR15 ;  /* 0x0000000f150e7c20 */ /* 0x000fe20008410000 */
[----:B------:R-:W-:Y:S01]  /*1b6a0*/  FMUL.FTZ R21, R23, UR15 ;  /* 0x0000000f17157c20 */ /* 0x000fe20008410000 */
[----:B------:R-:W-:Y:S01]  /*1b6b0*/  FMUL.FTZ R15, R20, UR15 ;  /* 0x0000000f140f7c20 */ /* 0x000fe20008410000 */
[----:B------:R-:W2:Y:S01]  /*1b6c0*/  MUFU.TANH R166, R166 ;  /* 0x000000a600a67308 */ /* 0x000ea20000002400 */
[----:B------:R-:W-:Y:S01]  /*1b6d0*/  FMUL.FTZ R20, R22, UR15 ;  /* 0x0000000f16147c20 */ /* 0x000fe20008410000 */
[C---:B---3--:R-:W-:Y:S06]  /*1b6e0*/  HMMA.16816.F32 R168, R188.reuse, R4, R168 ;  /* 0x00000004bca8723c */ /* 0x048fec00000018a8 */
[----:B------:R-:W-:Y:S01]  /*1b6f0*/  HMMA.16816.F32 R32, R188, R6, R32 ;  /* 0x00000006bc20723c */ /* 0x000fe20000001820 */
[----:B------:R-:W3:Y:S01]  /*1b700*/  LDSM.16.M88.4 R4, [R216+0x7800] ;  /* 0x00780000d804783b */ /* 0x000ee20000000200 */
[----:B------:R-:W3:Y:S01]  /*1b710*/  MUFU.TANH R167, R167 ;  /* 0x000000a700a77308 */ /* 0x000ee20000002400 */
[----:B------:R-:W-:Y:S01]  /*1b720*/  FMUL.FTZ R23, R181, UR15 ;  /* 0x0000000fb5177c20 */ /* 0x000fe20008410000 */
[----:B------:R-:W-:Y:S01]  /*1b730*/  FMUL.FTZ R22, R180, UR15 ;  /* 0x0000000fb4167c20 */ /* 0x000fe20008410000 */
[----:B------:R-:W-:Y:S01]  /*1b740*/  FMUL.FTZ R180, R182, UR15 ;  /* 0x0000000fb6b47c20 */ /* 0x000fe20008410000 */
[----:B----4-:R-:W-:Y:S01]  /*1b750*/  HMMA.16816.F32 R176, R16, R24, R176 ;  /* 0x0000001810b0723c */ /* 0x010fe200000018b0 */
[----:B------:R-:W-:-:S04]  /*1b760*/  DEPBAR.LE SB0, 0x0 ;  /* 0x000080000000791a */ /* 0x000fc80000000000 */
[----:B------:R-:W4:Y:S01]  /*1b770*/  MUFU.TANH R13, R13 ;  /* 0x0000000d000d7308 */ /* 0x000f220000002400 */
[----:B------:R-:W-:Y:S01]  /*1b780*/  HMMA.16816.F32 R172, R16, R26, R172 ;  /* 0x0000001a10ac723c */ /* 0x000fe200000018ac */
[C---:B------:R-:W-:Y:S02]  /*1b790*/  VIADD R24, R201.reuse, 0x1 ;  /* 0x00000001c9187836 */ /* 0x040fe40000000000 */
[----:B------:R-:W-:-:S03]  /*1b7a0*/  VIADD R25, R201, 0x10 ;  /* 0x00000010c9197836 */ /* 0x000fc60000000000 */
[C---:B------:R-:W-:Y:S01]  /*1b7b0*/  ISETP.GE.AND P0, PT, R24.reuse, R245, PT ;  /* 0x000000f51800720c */ /* 0x040fe20003f06270 */
[----:B------:R-:W4:Y:S01]  /*1b7c0*/  MUFU.TANH R184, R184 ;  /* 0x000000b800b87308 */ /* 0x000f220000002400 */
[C---:B------:R-:W-:Y:S02]  /*1b7d0*/  ISETP.GE.AND P4, PT, R24.reuse, R244, PT ;  /* 0x000000f41800720c */ /* 0x040fe40003f86270 */
[C---:B------:R-:W-:Y:S02]  /*1b7e0*/  ISETP.LT.OR P0, PT, R24.reuse, R247, P0 ;  /* 0x000000f71800720c */ /* 0x040fe40000701670 */
[----:B------:R-:W-:Y:S01]  /*1b7f0*/  ISETP.LT.OR P4, PT, R24, R246, P4 ;  /* 0x000000f61800720c */ /* 0x000fe20002781670 */
[C---:B-1----:R-:W-:Y:S01]  /*1b800*/  HMMA.16816.F32 R168, R28.reuse, R8, R168 ;  /* 0x000000081ca8723c */ /* 0x042fe200000018a8 */
[C---:B------:R-:W-:Y:S01]  /*1b810*/  VIADD R24, R201.reuse, 0x9 ;  /* 0x00000009c9187836 */ /* 0x040fe20000000000 */
[----:B------:R-:W1:Y:S03]  /*1b820*/  MUFU.TANH R14, R14 ;  /* 0x0000000e000e7308 */ /* 0x000e660000002400 */
[----:B------:R-:W-:Y:S01]  /*1b830*/  FMUL.FTZ R176, R176, UR15 ;  /* 0x0000000fb0b07c20 */ /* 0x000fe20008410000 */
[----:B------:R-:W-:Y:S01]  /*1b840*/  HMMA.16816.F32 R32, R28, R10, R32 ;  /* 0x0000000a1c20723c */ /* 0x000fe20000001820 */
[----:B------:R-:W-:-:S02]  /*1b850*/  VIADD R9, R201, 0x8 ;  /* 0x00000008c9097836 */ /* 0x000fc40000000000 */
[----:B------:R-:W-:Y:S01]  /*1b860*/  FMUL.FTZ R178, R178, UR15 ;  /* 0x0000000fb2b27c20 */ /* 0x000fe20008410000 */
[----:B------:R-:W-:Y:S01]  /*1b870*/  FMUL.FTZ R8, R183, UR15 ;  /* 0x0000000fb7087c20 */ /* 0x000fe20008410000 */
[----:B------:R-:W1:Y:S01]  /*1b880*/  MUFU.TANH R21, R21 ;  /* 0x0000001500157308 */ /* 0x000e620000002400 */
[----:B------:R-:W-:Y:S01]  /*1b890*/  FMUL.FTZ R172, R172, UR15 ;  /* 0x0000000facac7c20 */ /* 0x000fe20008410000 */
[----:B------:R-:W-:Y:S01]  /*1b8a0*/  ISETP.GE.AND P6, PT, R9, R245, PT ;  /* 0x000000f50900720c */ /* 0x000fe20003fc6270 */
[----:B------:R-:W-:Y:S01]  /*1b8b0*/  VIADD R11, R201, 0x20 ;  /* 0x00000020c90b7836 */ /* 0x000fe20000000000 */
[C---:B------:R-:W-:Y:S01]  /*1b8c0*/  ISETP.GE.AND P2, PT, R9.reuse, R244, PT ;  /* 0x000000f40900720c */ /* 0x040fe20003f46270 */
[----:B------:R-:W-:Y:S01]  /*1b8d0*/  FMUL.FTZ R174, R174, UR15 ;  /* 0x0000000faeae7c20 */ /* 0x000fe20008410000 */
[----:B------:R-:W-:Y:S01]  /*1b8e0*/  ISETP.LT.OR P6, PT, R9, R247, P6 ;  /* 0x000000f70900720c */ /* 0x000fe200037c1670 */
[----:B------:R-:W-:Y:S01]  /*1b8f0*/  FMUL.FTZ R177, R177, UR15 ;  /* 0x0000000fb1b17c20 */ /* 0x000fe20008410000 */
[----:B------:R-:W-:Y:S01]  /*1b900*/  ISETP.LT.OR P2, PT, R9, R246, P2 ;  /* 0x000000f60900720c */ /* 0x000fe20001741670 */
[----:B------:R-:W1:Y:S01]  /*1b910*/  MUFU.TANH R15, R15 ;  /* 0x0000000f000f7308 */ /* 0x000e620000002400 */
[----:B-----5:R-:W-:Y:S01]  /*1b920*/  FSEL R9, R0, -INF , !P5 ;  /* 0xff80000000097808 */ /* 0x020fe20006800000 */
[----:B------:R-:W-:Y:S01]  /*1b930*/  FMUL.FTZ R179, R179, UR15 ;  /* 0x0000000fb3b37c20 */ /* 0x000fe20008410000 */
[----:B--2---:R-:W-:Y:S01]  /*1b940*/  FSEL R0, R165, -INF , !P1 ;  /* 0xff800000a5007808 */ /* 0x004fe20004800000 */
[----:B------:R-:W-:Y:S01]  /*1b950*/  VIADD R10, R201, 0x21 ;  /* 0x00000021c90a7836 */ /* 0x000fe20000000000 */
[----:B------:R-:W-:Y:S01]  /*1b960*/  FSEL R165, R2, -INF , !P0 ;  /* 0xff80000002a57808 */ /* 0x000fe20004000000 */
[C---:B---3--:R-:W-:Y:S01]  /*1b970*/  HMMA.16816.F32 R168, R16.reuse, R4, R168 ;  /* 0x0000000410a8723c */ /* 0x048fe200000018a8 */
[----:B------:R-:W-:Y:S01]  /*1b980*/  FSEL R2, R166, -INF , !P4 ;  /* 0xff800000a6027808 */ /* 0x000fe20006000000 */
[----:B------:R-:W2:Y:S01]  /*1b990*/  MUFU.TANH R20, R20 ;  /* 0x0000001400147308 */ /* 0x000ea20000002400 */
[-C--:B------:R-:W-:Y:S01]  /*1b9a0*/  ISETP.GE.AND P0, PT, R25, R245.reuse, PT ;  /* 0x000000f51900720c */ /* 0x080fe20003f06270 */
[----:B------:R-:W-:Y:S01]  /*1b9b0*/  FMUL.FTZ R173, R173, UR15 ;  /* 0x0000000fadad7c20 */ /* 0x000fe20008410000 */
[-C--:B------:R-:W-:Y:S01]  /*1b9c0*/  ISETP.GE.AND P4, PT, R25, R244.reuse, PT ;  /* 0x000000f41900720c */ /* 0x080fe20003f86270 */
[----:B------:R-:W-:Y:S01]  /*1b9d0*/  HMMA.16816.F32 R32, R16, R6, R32 ;  /* 0x000000061020723c */ /* 0x000fe20000001820 */
[C---:B------:R-:W-:Y:S01]  /*1b9e0*/  ISETP.GE.AND P5, PT, R24.reuse, R245, PT ;  /* 0x000000f51800720c */ /* 0x040fe20003fa6270 */
[----:B------:R-:W-:Y:S01]  /*1b9f0*/  FMUL.FTZ R175, R175, UR15 ;  /* 0x0000000fafaf7c20 */ /* 0x000fe20008410000 */
[----:B------:R-:W-:Y:S01]  /*1ba00*/  ISETP.GE.AND P1, PT, R24, R244, PT ;  /* 0x000000f41800720c */ /* 0x000fe20003f26270 */
[----:B------:R-:W3:Y:S01]  /*1ba10*/  MUFU.TANH R195, R176 ;  /* 0x000000b000c37308 */ /* 0x000ee20000002400 */
[----:B------:R-:W-:-:S02]  /*1ba20*/  ISETP.LT.OR P0, PT, R25, R247, P0 ;  /* 0x000000f71900720c */ /* 0x000fc40000701670 */
[-C--:B------:R-:W-:Y:S01]  /*1ba30*/  ISETP.LT.OR P4, PT, R25, R246.reuse, P4 ;  /* 0x000000f61900720c */ /* 0x080fe20002781670 */
[C---:B------:R-:W-:Y:S01]  /*1ba40*/  VIADD R25, R201.reuse, 0x11 ;  /* 0x00000011c9197836 */ /* 0x040fe20000000000 */
[C---:B------:R-:W-:Y:S01]  /*1ba50*/  ISETP.LT.OR P5, PT, R24.reuse, R247, P5 ;  /* 0x000000f71800720c */ /* 0x040fe20002fa1670 */
[C---:B------:R-:W-:Y:S01]  /*1ba60*/  VIADD R7, R201.reuse, 0x29 ;  /* 0x00000029c9077836 */ /* 0x040fe20000000000 */
[----:B------:R-:W-:Y:S01]  /*1ba70*/  ISETP.LT.OR P1, PT, R24, R246, P1 ;  /* 0x000000f61800720c */ /* 0x000fe20000f21670 */
[----:B------:R-:W-:Y:S01]  /*1ba80*/  VIADD R24, R201, 0x18 ;  /* 0x00000018c9187836 */ /* 0x000fe20000000000 */
[----:B------:R-:W-:Y:S01]  /*1ba90*/  FSEL R5, R12, -INF , !P6 ;  /* 0xff8000000c057808 */ /* 0x000fe20007000000 */
[----:B------:R-:W5:Y:S01]  /*1baa0*/  MUFU.TANH R192, R178 ;  /* 0x000000b200c07308 */ /* 0x000f620000002400 */
[----:B------:R-:W-:Y:S01]  /*1bab0*/  FSEL R4, R167, -INF , !P2 ;  /* 0xff800000a7047808 */ /* 0x000fe20005000000 */
[----:B------:R-:W-:Y:S01]  /*1bac0*/  VIADD R12, R201, 0x19 ;  /* 0x00000019c90c7836 */ /* 0x000fe20000000000 */
[-C--:B------:R-:W-:Y:S01]  /*1bad0*/  ISETP.GE.AND P6, PT, R25, R245.reuse, PT ;  /* 0x000000f51900720c */ /* 0x080fe20003fc6270 */
[----:B------:R-:W-:Y:S01]  /*1bae0*/  VIADD R6, R201, 0x28 ;  /* 0x00000028c9067836 */ /* 0x000fe20000000000 */
[-C--:B------:R-:W-:Y:S01]  /*1baf0*/  ISETP.GE.AND P2, PT, R25, R244.reuse, PT ;  /* 0x000000f41900720c */ /* 0x080fe20003f46270 */
[----:B------:R-:W-:Y:S01]  /*1bb00*/  FMUL.FTZ R169, R169, UR15 ;  /* 0x0000000fa9a97c20 */ /* 0x000fe20008410000 */
[----:B----4-:R-:W-:Y:S01]  /*1bb10*/  FSEL R13, R13, -INF , !P5 ;  /* 0xff8000000d0d7808 */ /* 0x010fe20006800000 */
[----:B------:R-:W4:Y:S01]  /*1bb20*/  MUFU.TANH R23, R23 ;  /* 0x0000001700177308 */ /* 0x000f220000002400 */
[----:B------:R-:W-:Y:S01]  /*1bb30*/  FSEL R184, R184, -INF , !P1 ;  /* 0xff800000b8b87808 */ /* 0x000fe20004800000 */
[----:B------:R-:W-:Y:S01]  /*1bb40*/  FMUL.FTZ R168, R168, UR15 ;  /* 0x0000000fa8a87c20 */ /* 0x000fe20008410000 */
[----:B------:R-:W-:Y:S01]  /*1bb50*/  ISETP.GE.AND P5, PT, R24, R245, PT ;  /* 0x000000f51800720c */ /* 0x000fe20003fa6270 */
[----:B------:R-:W-:Y:S01]  /*1bb60*/  FMUL.FTZ R170, R170, UR15 ;  /* 0x0000000faaaa7c20 */ /* 0x000fe20008410000 */
[----:B------:R-:W-:Y:S01]  /*1bb70*/  ISETP.GE.AND P1, PT, R24, R244, PT ;  /* 0x000000f41800720c */ /* 0x000fe20003f26270 */
[----:B------:R-:W-:Y:S01]  /*1bb80*/  FMUL.FTZ R32, R32, UR15 ;  /* 0x0000000f20207c20 */ /* 0x000fe20008410000 */
[CC--:B------:R-:W-:Y:S01]  /*1bb90*/  ISETP.LT.OR P6, PT, R25.reuse, R247.reuse, P6 ;  /* 0x000000f71900720c */ /* 0x0c0fe200037c1670 */
[----:B------:R-:W4:Y:S01]  /*1bba0*/  MUFU.TANH R8, R8 ;  /* 0x0000000800087308 */ /* 0x000f220000002400 */
[-C--:B------:R-:W-:Y:S01]  /*1bbb0*/  ISETP.LT.OR P2, PT, R25, R246.reuse, P2 ;  /* 0x000000f61900720c */ /* 0x080fe20001741670 */
[----:B------:R-:W-:Y:S01]  /*1bbc0*/  FMUL.FTZ R34, R34, UR15 ;  /* 0x0000000f22227c20 */ /* 0x000fe20008410000 */
[C---:B------:R-:W-:Y:S01]  /*1bbd0*/  ISETP.LT.OR P5, PT, R24.reuse, R247, P5 ;  /* 0x000000f71800720c */ /* 0x040fe20002fa1670 */
[----:B------:R-:W-:Y:S01]  /*1bbe0*/  FMUL.FTZ R171, R171, UR15 ;  /* 0x0000000fabab7c20 */ /* 0x000fe20008410000 */
[----:B------:R-:W-:-:S02]  /*1bbf0*/  ISETP.LT.OR P1, PT, R24, R246, P1 ;  /* 0x000000f61800720c */ /* 0x000fc40000f21670 */
[----:B-1----:R-:W-:Y:S01]  /*1bc00*/  FSEL R25, R14, -INF , !P6 ;  /* 0xff8000000e197808 */ /* 0x002fe20007000000 */
[----:B------:R-:W1:Y:S01]  /*1bc10*/  MUFU.TANH R22, R22 ;  /* 0x0000001600167308 */ /* 0x000e620000002400 */
[----:B------:R-:W-:Y:S02]  /*1bc20*/  FSEL R24, R21, -INF , !P2 ;  /* 0xff80000015187808 */ /* 0x000fe40005000000 */
[----:B------:R-:W-:Y:S02]  /*1bc30*/  FSEL R27, R15, -INF , !P0 ;  /* 0xff8000000f1b7808 */ /* 0x000fe40004000000 */
[CC--:B------:R-:W-:Y:S02]  /*1bc40*/  ISETP.GE.AND P6, PT, R11.reuse, R245.reuse, PT ;  /* 0x000000f50b00720c */ /* 0x0c0fe40003fc6270 */
[----:B------:R-:W-:Y:S01]  /*1bc50*/  ISETP.GE.AND P2, PT, R11, R244, PT ;  /* 0x000000f40b00720c */ /* 0x000fe20003f46270 */
[----:B------:R-:W1:Y:S01]  /*1bc60*/  MUFU.TANH R180, R180 ;  /* 0x000000b400b47308 */ /* 0x000e620000002400 */
[----:B------:R-:W-:-:S02]  /*1bc70*/  ISETP.GE.AND P0, PT, R12, R245, PT ;  /* 0x000000f50c00720c */ /* 0x000fc40003f06270 */
[CC--:B------:R-:W-:Y:S02]  /*1bc80*/  ISETP.LT.OR P6, PT, R11.reuse, R247.reuse, P6 ;  /* 0x000000f70b00720c */ /* 0x0c0fe400037c1670 */
[----:B------:R-:W-:Y:S02]  /*1bc90*/  ISETP.LT.OR P2, PT, R11, R246, P2 ;  /* 0x000000f60b00720c */ /* 0x000fe40001741670 */
[----:B--2---:R-:W-:Y:S01]  /*1bca0*/  FSEL R26, R20, -INF , !P4 ;  /* 0xff800000141a7808 */ /* 0x004fe20006000000 */
[----:B------:R-:W2:Y:S01]  /*1bcb0*/  MUFU.TANH R191, R172 ;  /* 0x000000ac00bf7308 */ /* 0x000ea20000002400 */
[C---:B------:R-:W-:Y:S02]  /*1bcc0*/  ISETP.LT.OR P0, PT, R12.reuse, R247, P0 ;  /* 0x000000f70c00720c */ /* 0x040fe40000701670 */
[----:B------:R-:W-:Y:S02]  /*1bcd0*/  ISETP.GE.AND P4, PT, R12, R244, PT ;  /* 0x000000f40c00720c */ /* 0x000fe40003f86270 */
[----:B---3--:R-:W-:-:S02]  /*1bce0*/  FSEL R195, R195, -INF , !P6 ;  /* 0xff800000c3c37808 */ /* 0x008fc40007000000 */
[----:B-----5:R-:W-:Y:S01]  /*1bcf0*/  FSEL R192, R192, -INF , !P2 ;  /* 0xff800000c0c07808 */ /* 0x020fe20005000000 */
[----:B------:R-:W3:Y:S01]  /*1bd00*/  MUFU.TANH R188, R174 ;  /* 0x000000ae00bc7308 */ /* 0x000ee20000002400 */
[----:B----4-:R-:W-:Y:S02]  /*1bd10*/  FSEL R23, R23, -INF , !P0 ;  /* 0xff80000017177808 */ /* 0x010fe40004000000 */
[CC--:B------:R-:W-:Y:S02]  /*1bd20*/  ISETP.GE.AND P6, PT, R7.reuse, R245.reuse, PT ;  /* 0x000000f50700720c */ /* 0x0c0fe40003fc6270 */
[----:B------:R-:W-:Y:S02]  /*1bd30*/  ISETP.GE.AND P2, PT, R7, R244, PT ;  /* 0x000000f40700720c */ /* 0x000fe40003f46270 */
[----:B------:R-:W-:Y:S01]  /*1bd40*/  ISETP.LT.OR P4, PT, R12, R246, P4 ;  /* 0x000000f60c00720c */ /* 0x000fe20002781670 */
[----:B------:R-:W4:Y:S01]  /*1bd50*/  MUFU.TANH R193, R177 ;  /* 0x000000b100c17308 */ /* 0x000f220000002400 */
[----:B------:R-:W-:-:S02]  /*1bd60*/  ISETP.GE.AND P0, PT, R6, R245, PT ;  /* 0x000000f50600720c */ /* 0x000fc40003f06270 */
[CC--:B------:R-:W-:Y:S02]  /*1bd70*/  ISETP.LT.OR P6, PT, R7.reuse, R247.reuse, P6 ;  /* 0x000000f70700720c */ /* 0x0c0fe400037c1670 */
[----:B------:R-:W-:Y:S01]  /*1bd80*/  ISETP.LT.OR P2, PT, R7, R246, P2 ;  /* 0x000000f60700720c */ /* 0x000fe20001741670 */
[C---:B------:R-:W-:Y:S01]  /*1bd90*/  VIADD R7, R201.reuse, 0x31 ;  /* 0x00000031c9077836 */ /* 0x040fe20000000000 */
[----:B------:R-:W-:Y:S01]  /*1bda0*/  FSEL R20, R8, -INF , !P4 ;  /* 0xff80000008147808 */ /* 0x000fe20006000000 */
[----:B------:R-:W5:Y:S01]  /*1bdb0*/  MUFU.TANH R190, R179 ;  /* 0x000000b300be7308 */ /* 0x000f620000002400 */
[----:B------:R-:W-:Y:S01]  /*1bdc0*/  ISETP.LT.OR P0, PT, R6, R247, P0 ;  /* 0x000000f70600720c */ /* 0x000fe20000701670 */
[----:B------:R-:W-:Y:S01]  /*1bdd0*/  VIADD R8, R201, 0x30 ;  /* 0x00000030c9087836 */ /* 0x000fe20000000000 */
[----:B-1----:R-:W-:Y:S02]  /*1bde0*/  FSEL R21, R22, -INF , !P5 ;  /* 0xff80000016157808 */ /* 0x002fe40006800000 */
[----:B------:R-:W-:-:S02]  /*1bdf0*/  ISETP.GE.AND P4, PT, R6, R244, PT ;  /* 0x000000f40600720c */ /* 0x000fc40003f86270 */
[----:B------:R-:W-:Y:S01]  /*1be00*/  FSEL R22, R180, -INF , !P1 ;  /* 0xff800000b4167808 */ /* 0x000fe20004800000 */
[----:B------:R-:W1:Y:S01]  /*1be10*/  MUFU.TANH R177, R169 ;  /* 0x000000a900b17308 */ /* 0x000e620000002400 */
[CC--:B------:R-:W-:Y:S02]  /*1be20*/  ISETP.GE.AND P5, PT, R10.reuse, R245.reuse, PT ;  /* 0x000000f50a00720c */ /* 0x0c0fe40003fa6270 */
[----:B------:R-:W-:Y:S02]  /*1be30*/  ISETP.GE.AND P1, PT, R10, R244, PT ;  /* 0x000000f40a00720c */ /* 0x000fe40003f26270 */
[----:B--2---:R-:W-:Y:S02]  /*1be40*/  FSEL R191, R191, -INF , !P0 ;  /* 0xff800000bfbf7808 */ /* 0x004fe40004000000 */
[----:B------:R-:W-:Y:S01]  /*1be50*/  ISETP.LT.OR P4, PT, R6, R246, P4 ;  /* 0x000000f60600720c */ /* 0x000fe20002781670 */
[----:B------:R-:W2:Y:S01]  /*1be60*/  MUFU.TANH R189, R173 ;  /* 0x000000ad00bd7308 */ /* 0x000ea20000002400 */
[----:B------:R-:W-:Y:S01]  /*1be70*/  ISETP.GE.AND P0, PT, R7, R245, PT ;  /* 0x000000f50700720c */ /* 0x000fe20003f06270 */
[----:B------:R-:W-:Y:S01]  /*1be80*/  FMUL.FTZ R6, R33, UR15 ;  /* 0x0000000f21067c20 */ /* 0x000fe20008410000 */
[----:B------:R-:W-:-:S02]  /*1be90*/  ISETP.LT.OR P5, PT, R10, R247, P5 ;  /* 0x000000f70a00720c */ /* 0x000fc40002fa1670 */
[----:B------:R-:W-:Y:S02]  /*1bea0*/  ISETP.LT.OR P1, PT, R10, R246, P1 ;  /* 0x000000f60a00720c */ /* 0x000fe40000f21670 */
[----:B---3--:R-:W-:Y:S01]  /*1beb0*/  FSEL R188, R188, -INF , !P4 ;  /* 0xff800000bcbc7808 */ /* 0x008fe20006000000 */
[----:B------:R-:W3:Y:S01]  /*1bec0*/  MUFU.TANH R186, R175 ;  /* 0x000000af00ba7308 */ /* 0x000ee20000002400 */
[C---:B------:R-:W-:Y:S02]  /*1bed0*/  ISETP.LT.OR P0, PT, R7.reuse, R247, P0 ;  /* 0x000000f70700720c */ /* 0x040fe40000701670 */
[----:B------:R-:W-:Y:S02]  /*1bee0*/  ISETP.GE.AND P4, PT, R7, R244, PT ;  /* 0x000000f40700720c */ /* 0x000fe40003f86270 */
[----:B----4-:R-:W-:Y:S02]  /*1bef0*/  FSEL R193, R193, -INF , !P5 ;  /* 0xff800000c1c17808 */ /* 0x010fe40006800000 */
[----:B-----5:R-:W-:Y:S01]  /*1bf00*/  FSEL R190, R190, -INF , !P1 ;  /* 0xff800000bebe7808 */ /* 0x020fe20004800000 */
[----:B------:R-:W4:Y:S01]  /*1bf10*/  MUFU.TANH R179, R168 ;  /* 0x000000a800b37308 */ /* 0x000f220000002400 */
[----:B------:R-:W-:-:S02]  /*1bf20*/  ISETP.GE.AND P5, PT, R8, R245, PT ;  /* 0x000000f50800720c */ /* 0x000fc40003fa6270 */
[----:B------:R-:W-:Y:S02]  /*1bf30*/  ISETP.GE.AND P1, PT, R8, R244, PT ;  /* 0x000000f40800720c */ /* 0x000fe40003f26270 */
[----:B-1----:R-:W-:Y:S02]  /*1bf40*/  FSEL R177, R177, -INF , !P0 ;  /* 0xff800000b1b17808 */ /* 0x002fe40004000000 */
[-C--:B------:R-:W-:Y:S01]  /*1bf50*/  ISETP.LT.OR P4, PT, R7, R246.reuse, P4 ;  /* 0x000000f60700720c */ /* 0x080fe20002781670 */
[----:B------:R-:W1:Y:S01]  /*1bf60*/  MUFU.TANH R174, R170 ;  /* 0x000000aa00ae7308 */ /* 0x000e620000002400 */
[----:B------:R-:W-:Y:S01]  /*1bf70*/  ISETP.GT.AND P0, PT, R240, R231, PT ;  /* 0x000000e7f000720c */ /* 0x000fe20003f04270 */
[C---:B------:R-:W-:Y:S01]  /*1bf80*/  VIADD R7, R201.reuse, 0x38 ;  /* 0x00000038c9077836 */ /* 0x040fe20000000000 */
[C---:B------:R-:W-:Y:S01]  /*1bf90*/  ISETP.LT.OR P5, PT, R8.reuse, R247, P5 ;  /* 0x000000f70800720c */ /* 0x040fe20002fa1670 */
[----:B------:R-:W-:Y:S01]  /*1bfa0*/  VIADD R201, R201, 0x39 ;  /* 0x00000039c9c97836 */ /* 0x000fe20000000000 */
[----:B------:R-:W-:-:S02]  /*1bfb0*/  ISETP.LT.OR P1, PT, R8, R246, P1 ;  /* 0x000000f60800720c */ /* 0x000fc40000f21670 */
[----:B--2---:R-:W-:Y:S01]  /*1bfc0*/  FSEL R189, R189, -INF , !P6 ;  /* 0xff800000bdbd7808 */ /* 0x004fe20007000000 */
[----:B------:R2:W-:Y:S01]  /*1bfd0*/  MUFU.TANH R175, R32 ;  /* 0x0000002000af7308 */ /* 0x0005e20000002400 */
[----:B---3--:R-:W-:Y:S02]  /*1bfe0*/  FSEL R186, R186, -INF , !P2 ;  /* 0xff800000baba7808 */ /* 0x008fe40005000000 */
[----:B----4-:R-:W-:Y:S02]  /*1bff0*/  FSEL R179, R179, -INF , !P5 ;  /* 0xff800000b3b37808 */ /* 0x010fe40006800000 */
[C---:B------:R-:W-:Y:S02]  /*1c000*/  ISETP.GE.AND P6, PT, R7.reuse, R245, PT ;  /* 0x000000f50700720c */ /* 0x040fe40003fc6270 */
[----:B------:R-:W-:Y:S01]  /*1c010*/  ISETP.GE.AND P2, PT, R7, R244, PT ;  /* 0x000000f40700720c */ /* 0x000fe20003f46270 */
[----:B------:R-:W3:Y:S01]  /*1c020*/  MUFU.TANH R172, R171 ;  /* 0x000000ab00ac7308 */ /* 0x000ee20000002400 */
[----:B-1----:R-:W-:-:S02]  /*1c030*/  FSEL R174, R174, -INF , !P1 ;  /* 0xff800000aeae7808 */ /* 0x002fc40004800000 */
[C---:B------:R-:W-:Y:S02]  /*1c040*/  ISETP.GE.AND P5, PT, R201.reuse, R245, PT ;  /* 0x000000f5c900720c */ /* 0x040fe40003fa6270 */
[----:B------:R-:W-:Y:S02]  /*1c050*/  ISETP.GE.AND P1, PT, R201, R244, PT ;  /* 0x000000f4c900720c */ /* 0x000fe40003f26270 */
[-C--:B------:R-:W-:Y:S01]  /*1c060*/  ISETP.LT.OR P6, PT, R7, R247.reuse, P6 ;  /* 0x000000f70700720c */ /* 0x080fe200037c1670 */
[----:B------:R-:W1:Y:S01]  /*1c070*/  MUFU.TANH R6, R6 ;  /* 0x0000000600067308 */ /* 0x000e620000002400 */
[----:B--2---:R-:W-:Y:S01]  /*1c080*/  FMUL.FTZ R32, R35, UR15 ;  /* 0x0000000f23207c20 */ /* 0x004fe20008410000 */
[----:B------:R-:W-:Y:S01]  /*1c090*/  BAR.SYNC.DEFER_BLOCKING 0x0 ;  /* 0x0000000000007b1d */ /* 0x000fe20000010000 */
[----:B------:R-:W-:Y:S02]  /*1c0a0*/  ISETP.LT.OR P2, PT, R7, R246, P2 ;  /* 0x000000f60700720c */ /* 0x000fe40001741670 */
[----:B------:R-:W-:-:S02]  /*1c0b0*/  ISETP.LT.OR P5, PT, R201, R247, P5 ;  /* 0x000000f7c900720c */ /* 0x000fc40002fa1670 */
[----:B------:R-:W-:Y:S01]  /*1c0c0*/  ISETP.LT.OR P1, PT, R201, R246, P1 ;  /* 0x000000f6c900720c */ /* 0x000fe20000f21670 */
[----:B------:R-:W2:Y:S01]  /*1c0d0*/  MUFU.TANH R34, R34 ;  /* 0x0000002200227308 */ /* 0x000ea20000002400 */
[----:B---3--:R-:W-:Y:S02]  /*1c0e0*/  FSEL R172, R172, -INF , !P4 ;  /* 0xff800000acac7808 */ /* 0x008fe40006000000 */
[----:B------:R-:W-:-:S05]  /*1c0f0*/  FSEL R175, R175, -INF , !P6 ;  /* 0xff800000afaf7808 */ /* 0x000fca0007000000 */
[----:B------:R-:W3:Y:S01]  /*1c100*/  MUFU.TANH R32, R32 ;  /* 0x0000002000207308 */ /* 0x000ee20000002400 */
[----:B-1----:R-:W-:Y:S02]  /*1c110*/  FSEL R35, R6, -INF , !P5 ;  /* 0xff80000006237808 */ /* 0x002fe40006800000 */
[----:B--2---:R-:W-:Y:S02]  /*1c120*/  FSEL R34, R34, -INF , !P2 ;  /* 0xff80000022227808 */ /* 0x004fe40005000000 */
[----:B---3--:R-:W-:Y:S01]  /*1c130*/  FSEL R32, R32, -INF , !P1 ;  /* 0xff80000020207808 */ /* 0x008fe20004800000 */
        /* <DEDUP_REMOVED lines=62> */
.L_x_6876:
[----:B------:R-:W-:Y:S02]  /*1c520*/  ULDC UR8, c[0x0][0x248] ;  /* 0x0000920000087ab9 */ /* 0x000fe40000000800 */
[----:B------:R-:W-:-:S06]  /*1c530*/  USHF.L.U32 UR4, UR8, 0x6, URZ ;  /* 0x0000000608047899 */ /* 0x000fcc000800063f */
[----:B------:R-:W-:-:S04]  /*1c540*/  IADD3 R14, RZ, -UR4, RZ ;  /* 0x80000004ff0e7c10 */ /* 0x000fc8000fffe0ff */
[----:B------:R-:W-:-:S07]  /*1c550*/  SHF.R.S32.HI R6, RZ, 0x1f, R14 ;  /* 0x0000001fff067819 */ /* 0x000fce000001140e */
.L_x_6877:
        /* <DEDUP_REMOVED lines=32> */
.L_x_6875:
        /* <DEDUP_REMOVED lines=42> */
[----:B------:R-:W-:Y:S01]  /*1ca00*/  FMUL.FTZ R176, R171, UR10 ;  /* 0x0000000aabb07c20 */ /* 0x000fe20008410000 */
[----:B--2---:R-:W-:-:S04]  /*1ca10*/  FMNMX.FTZ R169, R6, R169, !PT ;  /* 0x000000a906a97209 */ /* 0x004fc80007810000 */
[----:B------:R-:W-:Y:S01]  /*1ca20*/  FSEL R176, R176, RZ, P2 ;  /* 0x000000ffb0b07208 */ /* 0x000fe20001000000 */
[C---:B------:R-:W-:Y:S01]  /*1ca30*/  FMUL.FTZ R33, R169.reuse, UR10 ;  /* 0x0000000aa9217c20 */ /* 0x040fe20008410000 */
[----:B------:R-:W-:-:S03]  /*1ca40*/  FSETP.NEU.FTZ.AND P1, PT, R169, -INF , PT ;  /* 0xff800000a900780b */ /* 0x000fc60003f3d000 */
[--C-:B------:R-:W-:Y:S01]  /*1ca50*/  FFMA.FTZ R167, R165, UR10, -R176.reuse ;  /* 0x0000000aa5a77c23 */ /* 0x100fe200080108b0 */
[----:B------:R-:W-:Y:S01]  /*1ca60*/  FSEL R33, R33, RZ, P1 ;  /* 0x000000ff21217208 */ /* 0x000fe20000800000 */
[--C-:B------:R-:W-:Y:S01]  /*1ca70*/  FFMA.FTZ R165, R13, UR10, -R176.reuse ;  /* 0x0000000a0da57c23 */ /* 0x100fe200080108b0 */
[--C-:B------:R-:W-:Y:S01]  /*1ca80*/  FFMA.FTZ R168, R5, UR10, -R176.reuse ;  /* 0x0000000a05a87c23 */ /* 0x100fe200080108b0 */
[----:B------:R-:W1:Y:S01]  /*1ca90*/  LDSM.16.MT88.4 R12, [R224+0x10000] ;  /* 0x01000000e00c783b */ /* 0x000e620000004200 */
[----:B------:R-:W-:Y:S01]  /*1caa0*/  FSEL R5, R171, RZ, P2 ;  /* 0x000000ffab057208 */ /* 0x000fe20001000000 */
[--C-:B------:R-:W-:Y:S01]  /*1cab0*/  FFMA.FTZ R166, R0, UR10, -R33.reuse ;  /* 0x0000000a00a67c23 */ /* 0x100fe20008010821 */
[----:B------:R-:W-:Y:S01]  /*1cac0*/  FSEL R6, R169, RZ, P1 ;  /* 0x000000ffa9067208 */ /* 0x000fe20000800000 */
[----:B------:R-:W-:Y:S01]  /*1cad0*/  FFMA.FTZ R0, R4, UR10, -R33 ;  /* 0x0000000a04007c23 */ /* 0x000fe20008010821 */
[----:B------:R-:W-:Y:S01]  /*1cae0*/  FFMA.FTZ R170, R9, UR10, -R176 ;  /* 0x0000000a09aa7c23 */ /* 0x000fe200080108b0 */
[----:B------:R-:W-:Y:S01]  /*1caf0*/  FADD.FTZ R4, R164, -R5 ;  /* 0x80000005a4047221 */ /* 0x000fe20000010000 */
[----:B------:R-:W2:Y:S01]  /*1cb00*/  LDSM.16.MT88.4 R8, [R222+0x10000] ;  /* 0x01000000de08783b */ /* 0x000ea20000004200 */
[----:B------:R-:W-:Y:S01]  /*1cb10*/  FADD.FTZ R6, R3, -R6 ;  /* 0x8000000603067221 */ /* 0x000fe20000010000 */
        /* <DEDUP_REMOVED lines=28> */
[----:B------:R-:W4:Y:S01]  /*1cce0*/  MUFU.EX2 R165, R165 ;  /* 0x000000a500a57308 */ /* 0x000f220000000800 */
[----:B---3--:R-:W-:Y:S01]  /*1ccf0*/  F2FP.F16.F32.PACK_AB R4, R167, R170 ;  /* 0x000000aaa704723e */ /* 0x008fe200000000ff */
[--C-:B------:R-:W-:Y:S01]  /*1cd00*/  FFMA.FTZ R177, R172, UR10, -R33.reuse ;  /* 0x0000000aacb17c23 */ /* 0x100fe20008010821 */
[----:B------:R-:W-:Y:S01]  /*1cd10*/  FFMA.FTZ R176, R35, UR10, -R176 ;  /* 0x0000000a23b07c23 */ /* 0x000fe200080108b0 */
[--C-:B------:R-:W-:Y:S01]  /*1cd20*/  FFMA.FTZ R174, R174, UR10, -R33.reuse ;  /* 0x0000000aaeae7c23 */ /* 0x100fe20008010821 */
[--C-:B------:R-:W-:Y:S01]  /*1cd30*/  FFMA.FTZ R172, R34, UR10, -R33.reuse ;  /* 0x0000000a22ac7c23 */ /* 0x100fe20008010821 */
[----:B------:R-:W-:-:S02]  /*1cd40*/  FFMA.FTZ R197, R32, UR10, -R33 ;  /* 0x0000000a20c57c23 */ /* 0x000fc40008010821 */
[----:B------:R-:W-:Y:S01]  /*1cd50*/  MUFU.EX2 R166, R166 ;  /* 0x000000a600a67308 */ /* 0x000fe20000000800 */
[----:B------:R-:W-:Y:S07]  /*1cd60*/  LDSM.16.MT88.4 R32, [R222+0x15800] ;  /* 0x01580000de20783b */ /* 0x000fee0000004200 */
        /* <DEDUP_REMOVED lines=8> */
[----:B------:R-:W4:Y:S01]  /*1cdf0*/  MUFU.EX2 R178, R178 ;  /* 0x000000b200b27308 */ /* 0x000f220000000800 */
        /* <DEDUP_REMOVED lines=141> */
[----:B------:R-:W5:Y:S01]  /*1d6d0*/  LDSM.16.MT88.4 R16, [R220+0x14000] ;  /* 0x01400000dc10783b */ /* 0x000f620000004200 */
[-C--:B------:R-:W-:Y:S01]  /*1d6e0*/  FMUL.FTZ R118, R118, R3.reuse ;  /* 0x0000000376767220 */ /* 0x080fe20000410000 */
[-C--:B------:R-:W-:Y:S01]  /*1d6f0*/  FMUL.FTZ R119, R119, R3.reuse ;  /* 0x0000000377777220 */ /* 0x080fe20000410000 */
[-C--:B------:R-:W-:Y:S01]  /*1d700*/  FMUL.FTZ R120, R120, R164.reuse ;  /* 0x000000a478787220 */ /* 0x080fe20000410000 */
[----:B------:R-:W3:Y:S01]  /*1d710*/  MUFU.EX2 R183, R183 ;  /* 0x000000b700b77308 */ /* 0x000ee20000000800 */
[-C--:B------:R-:W-:Y:S01]  /*1d720*/  FMUL.FTZ R121, R121, R164.reuse ;  /* 0x000000a479797220 */ /* 0x080fe20000410000 */
[-C--:B------:R-:W-:Y:S01]  /*1d730*/  FMUL.FTZ R122, R122, R3.reuse ;  /* 0x000000037a7a7220 */ /* 0x080fe20000410000 */
[-C--:B------:R-:W-:Y:S01]  /*1d740*/  FMUL.FTZ R123, R123, R3.reuse ;  /* 0x000000037b7b7220 */ /* 0x080fe20000410000 */
[-C--:B------:R-:W-:Y:S01]  /*1d750*/  FMUL.FTZ R124, R124, R164.reuse ;  /* 0x000000a47c7c7220 */ /* 0x080fe20000410000 */
[-C--:B------:R-:W-:Y:S01]  /*1d760*/  FMUL.FTZ R125, R125, R164.reuse ;  /* 0x000000a47d7d7220 */ /* 0x080fe20000410000 */
[-C--:B------:R-:W-:Y:S01]  /*1d770*/  FMUL.FTZ R126, R126, R3.reuse ;  /* 0x000000037e7e7220 */ /* 0x080fe20000410000 */
[-C--:B------:R-:W-:Y:S01]  /*1d780*/  FMUL.FTZ R127, R127, R3.reuse ;  /* 0x000000037f7f7220 */ /* 0x080fe20000410000 */
[----:B------:R-:W3:Y:S01]  /*1d790*/  MUFU.EX2 R180, R180 ;  /* 0x000000b400b47308 */ /* 0x000ee20000000800 */
[-C--:B------:R-:W-:Y:S01]  /*1d7a0*/  FMUL.FTZ R128, R128, R164.reuse ;  /* 0x000000a480807220 */ /* 0x080fe20000410000 */
[-C--:B------:R-:W-:Y:S01]  /*1d7b0*/  FMUL.FTZ R129, R129, R164.reuse ;  /* 0x000000a481817220 */ /* 0x080fe20000410000 */
[-C--:B------:R-:W-:Y:S01]  /*1d7c0*/  FMUL.FTZ R130, R130, R3.reuse ;  /* 0x0000000382827220 */ /* 0x080fe20000410000 */
[C---:B-1----:R-:W-:Y:S01]  /*1d7d0*/  HMMA.16816.F32 R76, R4.reuse, R12, R76 ;  /* 0x0000000c044c723c */ /* 0x042fe2000000184c */
[-C--:B------:R-:W-:Y:S01]  /*1d7e0*/  FMUL.FTZ R131, R131, R3.reuse ;  /* 0x0000000383837220 */ /* 0x080fe20000410000 */
[----:B------:R-:W-:Y:S01]  /*1d7f0*/  FFMA.FTZ R164, R251, R164, R170 ;  /* 0x000000a4fba47223 */ /* 0x000fe200000100aa */
[----:B------:R-:W-:Y:S01]  /*1d800*/  FFMA.FTZ R3, R249, R3, R166 ;  /* 0x00000003f9037223 */ /* 0x000fe200000100a6 */
[----:B------:R-:W-:Y:S02]  /*1d810*/  MUFU.EX2 R182, R182 ;  /* 0x000000b600b67308 */ /* 0x000fe40000000800 */
[----:B------:R-:W-:Y:S01]  /*1d820*/  HMMA.16816.F32 R80, R4, R14, R80 ;  /* 0x0000000e0450723c */ /* 0x000fe20000001850 */
[----:B------:R-:W1:Y:S01]  /*1d830*/  LDSM.16.MT88.4 R12, [R224+0x16000] ;  /* 0x01600000e00c783b */ /* 0x000e620000004200 */
[----:B------:R-:W-:Y:S01]  /*1d840*/  FADD.FTZ R167, R167, R164 ;  /* 0x000000a4a7a77221 */ /* 0x000fe20000010000 */
[----:B------:R-:W-:Y:S01]  /*1d850*/  FADD.FTZ R3, R2, R3 ;  /* 0x0000000302037221 */ /* 0x000fe20000010000 */
[----:B------:R-:W-:-:S02]  /*1d860*/  MOV R164, R171 ;  /* 0x000000ab00a47202 */ /* 0x000fc40000000f00 */
[----:B--2---:R-:W-:Y:S01]  /*1d870*/  HMMA.16816.F32 R84, R4, R8, R84 ;  /* 0x000000080454723c */ /* 0x004fe20000001854 */
[----:B------:R-:W2:Y:S01]  /*1d880*/  MUFU.EX2 R185, R185 ;  /* 0x000000b900b97308 */ /* 0x000ea20000000800 */
[----:B------:R-:W-:Y:S01]  /*1d890*/  FADD.FTZ R168, R168, R167 ;  /* 0x000000a7a8a87221 */ /* 0x000fe20000010000 */
[----:B------:R-:W-:-:S03]  /*1d8a0*/  FADD.FTZ R0, R0, R3 ;  /* 0x0000000300007221 */ /* 0x000fc60000010000 */
[C---:B------:R-:W-:Y:S01]  /*1d8b0*/  HMMA.16816.F32 R88, R4.reuse, R10, R88 ;  /* 0x0000000a0458723c */ /* 0x040fe20000001858 */
[----:B------:R-:W2:Y:S01]  /*1d8c0*/  LDSM.16.MT88.4 R8, [R222+0x16000] ;  /* 0x01600000de08783b */ /* 0x000ea20000004200 */
[----:B------:R-:W-:Y:S01]  /*1d8d0*/  FADD.FTZ R165, R165, R168 ;  /* 0x000000a8a5a57221 */ /* 0x000fe20000010000 */
[----:B------:R-:W-:Y:S01]  /*1d8e0*/  MUFU.EX2 R184, R184 ;  /* 0x000000b800b87308 */ /* 0x000fe20000000800 */
[----:B------:R-:W-:Y:S02]  /*1d8f0*/  FADD.FTZ R173, R173, R0 ;  /* 0x00000000adad7221 */ /* 0x000fe40000010000 */
[----:B-----5:R-:W-:Y:S01]  /*1d900*/  HMMA.16816.F32 R92, R4, R16, R92 ;  /* 0x00000010045c723c */ /* 0x020fe2000000185c */
[----:B----4-:R-:W-:-:S04]  /*1d910*/  FADD.FTZ R0, R178, R165 ;  /* 0x000000a5b2007221 */ /* 0x010fc80000010000 */
[----:B------:R-:W4:Y:S01]  /*1d920*/  MUFU.EX2 R187, R187 ;  /* 0x000000bb00bb7308 */ /* 0x000f220000000800 */
[----:B------:R-:W-:Y:S01]  /*1d930*/  HMMA.16816.F32 R96, R4, R18, R96 ;  /* 0x000000120460723c */ /* 0x000fe20000001860 */
[----:B------:R-:W5:Y:S01]  /*1d940*/  LDSM.16.MT88.4 R16, [R221+0x16000] ;  /* 0x01600000dd10783b */ /* 0x000f620000004200 */
[----:B---3--:R-:W-:-:S04]  /*1d950*/  FADD.FTZ R0, R181, R0 ;  /* 0x00000000b5007221 */ /* 0x008fc80000010000 */
[----:B------:R-:W-:Y:S01]  /*1d960*/  FADD.FTZ R3, R183, R0 ;  /* 0x00000000b7037221 */ /* 0x000fe20000010000 */
[----:B------:R-:W-:Y:S03]  /*1d970*/  MUFU.EX2 R194, R194 ;  /* 0x000000c200c27308 */ /* 0x000fe60000000800 */
[----:B------:R-:W-:-:S05]  /*1d980*/  FADD.FTZ R3, R180, R3 ;  /* 0x00000003b4037221 */ /* 0x000fca0000010000 */
[----:B------:R-:W3:Y:S01]  /*1d990*/  MUFU.EX2 R193, R193 ;  /* 0x000000c100c17308 */ /* 0x000ee20000000800 */
[C---:B-1----:R-:W-:Y:S06]  /*1d9a0*/  HMMA.16816.F32 R100, R4.reuse, R12, R100 ;  /* 0x0000000c0464723c */ /* 0x042fec0000001864 */
[C---:B------:R-:W-:Y:S01]  /*1d9b0*/  HMMA.16816.F32 R104, R4.reuse, R14, R104 ;  /* 0x0000000e0468723c */ /* 0x040fe20000001868 */
[----:B------:R-:W1:Y:S01]  /*1d9c0*/  LDSM.16.MT88.4 R12, [R220+0x16000] ;  /* 0x01600000dc0c783b */ /* 0x000e620000004200 */
[----:B------:R-:W-:Y:S04]  /*1d9d0*/  MUFU.EX2 R191, R191 ;  /* 0x000000bf00bf7308 */ /* 0x000fe80000000800 */
[C---:B--2---:R-:W-:Y:S04]  /*1d9e0*/  HMMA.16816.F32 R108, R4.reuse, R8, R108 ;  /* 0x00000008046c723c */ /* 0x044fe8000000186c */
[----:B------:R-:W-:Y:S02]  /*1d9f0*/  MUFU.EX2 R196, R196 ;  /* 0x000000c400c47308 */ /* 0x000fe40000000800 */
[C---:B------:R-:W-:Y:S01]  /*1da00*/  HMMA.16816.F32 R112, R4.reuse, R10, R112 ;  /* 0x0000000a0470723c */ /* 0x040fe20000001870 */
[----:B------:R-:W2:Y:S05]  /*1da10*/  LDSM.16.MT88.4 R8, [R224+0x10800] ;  /* 0x01080000e008783b */ /* 0x000eaa0000004200 */
[C---:B-----5:R-:W-:Y:S01]  /*1da20*/  HMMA.16816.F32 R116, R4.reuse, R16, R116 ;  /* 0x000000100474723c */ /* 0x060fe20000001874 */
[----:B------:R-:W-:Y:S05]  /*1da30*/  MUFU.EX2 R189, R189 ;  /* 0x000000bd00bd7308 */ /* 0x000fea0000000800 */
[C---:B------:R-:W-:Y:S01]  /*1da40*/  HMMA.16816.F32 R120, R4.reuse, R18, R120 ;  /* 0x000000120478723c */ /* 0x040fe20000001878 */
[----:B------:R-:W5:Y:S02]  /*1da50*/  LDSM.16.MT88.4 R16, [R221+0x10800] ;  /* 0x01080000dd10783b */ /* 0x000f640000004200 */
[----:B------:R-:W3:Y:S08]  /*1da60*/  MUFU.EX2 R190, R190 ;  /* 0x000000be00be7308 */ /* 0x000ef00000000800 */
[----:B------:R-:W-:Y:S01]  /*1da70*/  MUFU.EX2 R188, R188 ;  /* 0x000000bc00bc7308 */ /* 0x000fe20000000800 */
[C---:B-1----:R-:W-:Y:S07]  /*1da80*/  HMMA.16816.F32 R124, R4.reuse, R12, R124 ;  /* 0x0000000c047c723c */ /* 0x042fee000000187c */
[----:B------:R-:W1:Y:S01]  /*1da90*/  MUFU.EX2 R195, R195 ;  /* 0x000000c300c37308 */ /* 0x000e620000000800 */
[----:B------:R-:W-:Y:S01]  /*1daa0*/  HMMA.16816.F32 R128, R4, R14, R128 ;  /* 0x0000000e0480723c */ /* 0x000fe20000001880 */
[----:B------:R-:W3:Y:S06]  /*1dab0*/  LDSM.16.MT88.4 R12, [R222+0x12800] ;  /* 0x01280000de0c783b */ /* 0x000eec0000004200 */
[----:B------:R-:W-:Y:S01]  /*1dac0*/  MUFU.EX2 R179, R179 ;  /* 0x000000b300b37308 */ /* 0x000fe20000000800 */
[----:B------:R-:W-:-:S02]  /*1dad0*/  F2FP.F16.F32.PACK_AB R4, R181, R178 ;  /* 0x000000b2b504723e */ /* 0x000fc400000000ff */
[----:B------:R-:W-:Y:S01]  /*1dae0*/  F2FP.F16.F32.PACK_AB R5, R185, R182 ;  /* 0x000000b6b905723e */ /* 0x000fe200000000ff */
[----:B------:R-:W-:Y:S01]  /*1daf0*/  FADD.FTZ R182, R182, R173 ;  /* 0x000000adb6b67221 */ /* 0x000fe20000010000 */
[----:B------:R-:W-:-:S03]  /*1db00*/  F2FP.F16.F32.PACK_AB R6, R180, R183 ;  /* 0x000000b7b406723e */ /* 0x000fc600000000ff */
[----:B------:R-:W1:Y:S01]  /*1db10*/  MUFU.EX2 R186, R186 ;  /* 0x000000ba00ba7308 */ /* 0x000e620000000800 */
[----:B----4-:R-:W-:Y:S01]  /*1db20*/  F2FP.F16.F32.PACK_AB R7, R187, R184 ;  /* 0x000000b8bb07723e */ /* 0x010fe200000000ff */
[----:B------:R-:W-:-:S04]  /*1db30*/  FADD.FTZ R185, R185, R182 ;  /* 0x000000b6b9b97221 */ /* 0x000fc80000010000 */
[----:B------:R-:W-:Y:S02]  /*1db40*/  FADD.FTZ R0, R184, R185 ;  /* 0x000000b9b8007221 */ /* 0x000fe40000010000 */
[----:B--2---:R-:W-:Y:S01]  /*1db50*/  HMMA.16816.F32 R160, R4, R8, R160 ;  /* 0x0000000804a0723c */ /* 0x004fe200000018a0 */
[----:B------:R-:W-:Y:S01]  /*1db60*/  MUFU.EX2 R175, R175 ;  /* 0x000000af00af7308 */ /* 0x000fe20000000800 */
[----:B------:R-:W-:-:S04]  /*1db70*/  FADD.FTZ R0, R187, R0 ;  /* 0x00000000bb007221 */ /* 0x000fc80000010000 */
[C---:B------:R-:W-:Y:S01]  /*1db80*/  HMMA.16816.F32 R156, R4.reuse, R10, R156 ;  /* 0x0000000a049c723c */ /* 0x040fe2000000189c */
[----:B------:R-:W2:Y:S02]  /*1db90*/  LDSM.16.MT88.4 R8, [R221+0x12800] ;  /* 0x01280000dd08783b */ /* 0x000ea40000004200 */
[----:B------:R-:W-:Y:S03]  /*1dba0*/  MUFU.EX2 R176, R176 ;  /* 0x000000b000b07308 */ /* 0x000fe60000000800 */
[C---:B------:R-:W-:Y:S05]  /*1dbb0*/  HMMA.16816.F32 R152, R4.reuse, R28, R152 ;  /* 0x0000001c0498723c */ /* 0x040fea0000001898 */
[----:B------:R-:W-:Y:S01]  /*1dbc0*/  MUFU.EX2 R174, R174 ;  /* 0x000000ae00ae7308 */ /* 0x000fe20000000800 */
[C---:B------:R-:W-:Y:S01]  /*1dbd0*/  HMMA.16816.F32 R148, R4.reuse, R30, R148 ;  /* 0x0000001e0494723c */ /* 0x040fe20000001894 */
[----:B------:R-:W-:Y:S05]  /*1dbe0*/  LDSM.16.MT88.4 R28, [R224+0x14800] ;  /* 0x01480000e01c783b */ /* 0x000fea0000004200 */
[C---:B-----5:R-:W-:Y:S01]  /*1dbf0*/  HMMA.16816.F32 R144, R4.reuse, R16, R144 ;  /* 0x000000100490723c */ /* 0x060fe20000001890 */
[----:B------:R-:W4:Y:S05]  /*1dc00*/  MUFU.EX2 R177, R177 ;  /* 0x000000b100b17308 */ /* 0x000f2a0000000800 */
[C---:B------:R-:W-:Y:S01]  /*1dc10*/  HMMA.16816.F32 R140, R4.reuse, R18, R140 ;  /* 0x00000012048c723c */ /* 0x040fe2000000188c */
[----:B------:R-:W5:Y:S02]  /*1dc20*/  LDSM.16.MT88.4 R16, [R220+0x12800] ;  /* 0x01280000dc10783b */ /* 0x000f640000004200 */
[----:B------:R-:W-:Y:S03]  /*1dc30*/  MUFU.EX2 R172, R172 ;  /* 0x000000ac00ac7308 */ /* 0x000fe60000000800 */
[C---:B---3--:R-:W-:Y:S05]  /*1dc40*/  HMMA.16816.F32 R44, R4.reuse, R12, R44 ;  /* 0x0000000c042c723c */ /* 0x048fea000000182c */
[----:B------:R-:W3:Y:S01]  /*1dc50*/  MUFU.EX2 R197, R197 ;  /* 0x000000c500c57308 */ /* 0x000ee20000000800 */
        /* <DEDUP_REMOVED lines=8> */
[C---:B------:R-:W-:Y:S06]  /*1dce0*/  HMMA.16816.F32 R136, R4.reuse, R24, R136 ;  /* 0x000000180488723c */ /* 0x040fec0000001888 */
[C---:B------:R-:W-:Y:S01]  /*1dcf0*/  HMMA.16816.F32 R132, R4.reuse, R26, R132 ;  /* 0x0000001a0484723c */ /* 0x040fe20000001884 */
[----:B------:R-:W3:Y:S05]  /*1dd00*/  LDSM.16.MT88.4 R24, [R222+0x14800] ;  /* 0x01480000de18783b */ /* 0x000eea0000004200 */
[C---:B-----5:R-:W-:Y:S06]  /*1dd10*/  HMMA.16816.F32 R60, R4.reuse, R16, R60 ;  /* 0x00000010043c723c */ /* 0x060fec000000183c */
        /* <DEDUP_REMOVED lines=35> */
[----:B------:R-:W-:Y:S01]  /*1df50*/  FADD.FTZ R188, R188, R3 ;  /* 0x00000003bcbc7221 */ /* 0x000fe20000010000 */
[----:B------:R-:W-:Y:S01]  /*1df60*/  MOV R3, R169 ;  /* 0x000000a900037202 */ /* 0x000fe20000000f00 */
[----:B--2---:R-:W-:Y:S01]  /*1df70*/  HMMA.16816.F32 R160, R4, R8, R160 ;  /* 0x0000000804a0723c */ /* 0x004fe200000018a0 */
[----:B------:R-:W-:Y:S01]  /*1df80*/  FADD.FTZ R196, R196, R191 ;  /* 0x000000bfc4c47221 */ /* 0x000fe20000010000 */
[----:B------:R-:W-:-:S04]  /*1df90*/  FADD.FTZ R195, R195, R188 ;  /* 0x000000bcc3c37221 */ /* 0x000fc80000010000 */
        /* <DEDUP_REMOVED lines=42> */
[C---:B------:R-:W-:Y:S01]  /*1e240*/  HMMA.16816.F32 R112, R4.reuse, R30, R112 ;  /* 0x0000001e0470723c */ /* 0x040fe20000001870 */
[----:B------:R-:W3:Y:S05]  /*1e250*/  LDSM.16.MT88.4 R28, [R221+0x11800] ;  /* 0x01180000dd1c783b */ /* 0x000eea0000004200 */
        /* <DEDUP_REMOVED lines=43> */
[C---:B------:R-:W-:Y:S06]  /*1e510*/  HMMA.16816.F32 R72, R4.reuse, R30, R72 ;  /* 0x0000001e0448723c */ /* 0x040fec0000001848 */
[C---:B------:R-:W-:Y:S06]  /*1e520*/  HMMA.16816.F32 R76, R4.reuse, R32, R76 ;  /* 0x00000020044c723c */ /* 0x040fec000000184c */
        /* <DEDUP_REMOVED lines=9> */
[C---:B-----5:R-:W-:Y:S06]  /*1e5c0*/  HMMA.16816.F32 R124, R4.reuse, R20, R124 ;  /* 0x00000014047c723c */ /* 0x060fec000000187c */
[----:B------:R-:W-:-:S15]  /*1e5d0*/  HMMA.16816.F32 R128, R4, R22, R128 ;  /* 0x000000160480723c */ /* 0x000fde0000001880 */
[----:B------:R-:W-:-:S09]  /*1e5e0*/  NOP ;  /* 0x0000000000007918 */ /* 0x000fd20000000000 */
.L_x_6872:
[----:B------:R-:W-:Y:S05]  /*1e5f0*/  @!P0 BRA `(.L_x_6878) ;  /* 0x00000044004c8947 */ /* 0x000fea0003800000 */
[----:B------:R-:W1:Y:S01]  /*1e600*/  S2R R4, SR_TID.X ;  /* 0x0000000000047919 */ /* 0x000e620000002100 */
[----:B------:R-:W-:Y:S01]  /*1e610*/  ULDC.64 UR6, c[0x0][0x250] ;  /* 0x0000940000067ab9 */ /* 0x000fe20000000a00 */
[----:B------:R-:W-:Y:S01]  /*1e620*/  ULDC.64 UR4, c[0x0][0x248] ;  /* 0x0000920000047ab9 */ /* 0x000fe20000000a00 */
[----:B------:R-:W-:Y:S01]  /*1e630*/  ULEA UR9, -UR6, URZ, 0x6 ;  /* 0x0000003f06097291 */ /* 0x000fe2000f8e313f */
[----:B------:R-:W-:Y:S01]  /*1e640*/  IMAD.MOV.U32 R2, RZ, RZ, R3 ;  /* 0x000000ffff027224 */ /* 0x000fe200078e0003 */
[----:B------:R-:W-:Y:S01]  /*1e650*/  ULEA UR8, -UR4, URZ, 0x6 ;  /* 0x0000003f04087291 */ /* 0x000fe2000f8e313f */
[----:B------:R-:W-:Y:S01]  /*1e660*/  MOV R0, R164 ;  /* 0x000000a400007202 */ /* 0x000fe20000000f00 */
[----:B------:R-:W-:Y:S02]  /*1e670*/  USHF.R.S32.HI UR12, URZ, 0x1f, UR9 ;  /* 0x0000001f3f0c7899 */ /* 0x000fe40008011409 */
[----:B------:R-:W-:Y:S01]  /*1e680*/  USHF.L.U64.HI UR7, UR6, 0x5, UR7 ;  /* 0x0000000506077899 */ /* 0x000fe20008010207 */
[----:B------:R-:W-:Y:S01]  /*1e690*/  MOV R250, UR9 ;  /* 0x0000000900fa7c02 */ /* 0x000fe20008000f00 */
[----:B------:R-:W-:-:S02]  /*1e6a0*/  USHF.L.U64.HI UR5, UR4, 0x5, UR5 ;  /* 0x0000000504057899 */ /* 0x000fc40008010205 */
[----:B------:R-:W-:Y:S01]  /*1e6b0*/  USHF.L.U32 UR11, UR4, 0x5, URZ ;  /* 0x00000005040b7899 */ /* 0x000fe2000800063f */
[----:B------:R-:W-:Y:S01]  /*1e6c0*/  IMAD.U32 R248, RZ, RZ, UR12 ;  /* 0x0000000cfff87e24 */ /* 0x000fe2000f8e00ff */
[----:B------:R-:W-:Y:S02]  /*1e6d0*/  USHF.L.U32 UR6, UR6, 0x5, URZ ;  /* 0x0000000506067899 */ /* 0x000fe4000800063f */
[----:B------:R-:W-:Y:S01]  /*1e6e0*/  USHF.R.S32.HI UR10, URZ, 0x1f, UR8 ;  /* 0x0000001f3f0a7899 */ /* 0x000fe20008011408 */
[----:B------:R-:W-:Y:S01]  /*1e6f0*/  ULDC UR4, c[0x0][0x2ec] ;  /* 0x0000bb0000047ab9 */ /* 0x000fe20000000800 */
[----:B------:R-:W-:Y:S01]  /*1e700*/  ULDC UR9, c[0x0][0x39c] ;  /* 0x0000e70000097ab9 */ /* 0x000fe20000000800 */
[----:B------:R-:W-:Y:S01]  /*1e710*/  ULDC.64 UR12, c[0x0][0x208] ;  /* 0x00008200000c7ab9 */ /* 0x000fe20000000a00 */
[----:B-1----:R-:W-:-:S05]  /*1e720*/  IMAD.SHL.U32 R4, R4, 0x2, RZ ;  /* 0x0000000204047824 */ /* 0x002fca00078e00ff */
[----:B------:R-:W-:-:S07]  /*1e730*/  LOP3.LUT R252, R4, 0x6, RZ, 0xc0, !PT ;  /* 0x0000000604fc7812 */ /* 0x000fce00078ec0ff */
.L_x_6882:
        /* <DEDUP_REMOVED lines=67> */
.L_x_6879:
[C---:B------:R-:W-:Y:S04]  /*1eb70*/  LEA R242, P0, R12.reuse, R242, 0x1 ;  /* 0x000000f20cf27211 */ /* 0x040fe800078008ff */
        /* <DEDUP_REMOVED lines=182> */
[C---:B------:R-:W-:Y:S06]  /*1f6e0*/  HMMA.16816.F32 R4, R176.reuse, R180, R4 ;  /* 0x000000b4b004723c */ /* 0x040fec0000001804 */
[C---:B------:R-:W-:Y:S01]  /*1f6f0*/  HMMA.16816.F32 R8, R176.reuse, R182, R8 ;  /* 0x000000b6b008723c */ /* 0x040fe20000001808 */
[----:B------:R-:W3:Y:S05]  /*1f700*/  LDSM.16.M88.4 R180, [R229+0xf800] ;  /* 0x00f80000e5b4783b */ /* 0x000eea0000000200 */
[C---:B------:R-:W-:Y:S06]  /*1f710*/  HMMA.16816.F32 R12, R176.reuse, R200, R12 ;  /* 0x000000c8b00c723c */ /* 0x040fec000000180c */
[C---:B------:R-:W-:Y:S01]  /*1f720*/  HMMA.16816.F32 R16, R176.reuse, R202, R16 ;  /* 0x000000cab010723c */ /* 0x040fe20000001810 */
[----:B------:R-:W3:Y:S05]  /*1f730*/  LDSM.16.M88.4 R200, [R207] ;  /* 0x00000000cfc8783b */ /* 0x000eea0000000200 */
[C---:B----4-:R-:W-:Y:S06]  /*1f740*/  HMMA.16816.F32 R20, R176.reuse, R168, R20 ;  /* 0x000000a8b014723c */ /* 0x050fec0000001814 */
[C---:B------:R-:W-:Y:S01]  /*1f750*/  HMMA.16816.F32 R24, R176.reuse, R170, R24 ;  /* 0x000000aab018723c */ /* 0x040fe20000001818 */
[----:B------:R-:W4:Y:S05]  /*1f760*/  LDSM.16.M88.4 R168, [R206] ;  /* 0x00000000cea8783b */ /* 0x000f2a0000000200 */
[C---:B-----5:R-:W-:Y:S06]  /*1f770*/  HMMA.16816.F32 R28, R176.reuse, R184, R28 ;  /* 0x000000b8b01c723c */ /* 0x060fec000000181c */
[----:B------:R-:W-:Y:S01]  /*1f780*/  HMMA.16816.F32 R32, R176, R186, R32 ;  /* 0x000000bab020723c */ /* 0x000fe20000001820 */
[----:B------:R-:W5:Y:S04]  /*1f790*/  LDSM.16.M88.4 R176, [R205] ;  /* 0x00000000cdb0783b */ /* 0x000f680000000200 */
[----:B------:R-:W5:Y:S01]  /*1f7a0*/  LDSM.16.M88.4 R184, [R204] ;  /* 0x00000000ccb8783b */ /* 0x000f620000000200 */
        /* <DEDUP_REMOVED lines=12> */
[----:B------:R-:W3:Y:S01]  /*1f870*/  LDSM.16.M88.4 R192, [R223+0xf800] ;  /* 0x00f80000dfc0783b */ /* 0x000ee20000000200 */
[C---:B------:R-:W-:Y:S06]  /*1f880*/  HMMA.16816.F32 R4, R188.reuse, R200, R4 ;  /* 0x000000c8bc04723c */ /* 0x040fec0000001804 */
[C---:B------:R-:W-:Y:S01]  /*1f890*/  HMMA.16816.F32 R8, R188.reuse, R202, R8 ;  /* 0x000000cabc08723c */ /* 0x040fe20000001808 */
[----:B------:R-:W-:Y:S05]  /*1f8a0*/  LDSM.16.M88.4 R200, [R216+0x6000] ;  /* 0x00600000d8c8783b */ /* 0x000fea0000000200 */
[C---:B----4-:R-:W-:Y:S06]  /*1f8b0*/  HMMA.16816.F32 R12, R188.reuse, R168, R12 ;  /* 0x000000a8bc0c723c */ /* 0x050fec000000180c */
[C---:B------:R-:W-:Y:S01]  /*1f8c0*/  HMMA.16816.F32 R16, R188.reuse, R170, R16 ;  /* 0x000000aabc10723c */ /* 0x040fe20000001810 */
[----:B------:R-:W4:Y:S05]  /*1f8d0*/  LDSM.16.M88.4 R168, [R225+0x6000] ;  /* 0x00600000e1a8783b */ /* 0x000f2a0000000200 */
        /* <DEDUP_REMOVED lines=8> */
[C---:B---3--:R-:W-:Y:S06]  /*1f960*/  HMMA.16816.F32 R20, R164.reuse, R180, R20 ;  /* 0x000000b4a414723c */ /* 0x048fec0000001814 */
[C---:B------:R-:W-:Y:S06]  /*1f970*/  HMMA.16816.F32 R24, R164.reuse, R182, R24 ;  /* 0x000000b6a418723c */ /* 0x040fec0000001818 */
[C---:B------:R-:W-:Y:S06]  /*1f980*/  HMMA.16816.F32 R28, R164.reuse, R192, R28 ;  /* 0x000000c0a41c723c */ /* 0x040fec000000181c */
[----:B------:R-:W-:Y:S01]  /*1f990*/  HMMA.16816.F32 R32, R164, R194, R32 ;  /* 0x000000c2a420723c */ /* 0x000fe20000001820 */
[----:B------:R-:W1:Y:S05]  /*1f9a0*/  LDSM.16.M88.4 R164, [R216+0x6800] ;  /* 0x00680000d8a4783b */ /* 0x000e6a0000000200 */
[C---:B----4-:R-:W-:Y:S06]  /*1f9b0*/  HMMA.16816.F32 R4, R168.reuse, R200, R4 ;  /* 0x000000c8a804723c */ /* 0x050fec0000001804 */
[C---:B------:R-:W-:Y:S11]  /*1f9c0*/  HMMA.16816.F32 R8, R168.reuse, R202, R8 ;  /* 0x000000caa808723c */ /* 0x040ff60000001808 */
[----:B------:R-:W-:Y:S07]  /*1f9d0*/  @!UPT UIADD3 URZ, URZ, URZ, URZ ;  /* 0x0000003f3f3ff290 */ /* 0x000fee000fffe03f */
[----:B------:R-:W-:Y:S01]  /*1f9e0*/  FMUL.FTZ R3, R4, UR9 ;  /* 0x0000000904037c20 */ /* 0x000fe20008410000 */
[----:B------:R-:W-:Y:S01]  /*1f9f0*/  FMUL.FTZ R172, R5, UR9 ;  /* 0x0000000905ac7c20 */ /* 0x000fe20008410000 */
[----:B------:R-:W-:Y:S01]  /*1fa00*/  FMUL.FTZ R173, R6, UR9 ;  /* 0x0000000906ad7c20 */ /* 0x000fe20008410000 */
[----:B------:R-:W-:Y:S02]  /*1fa10*/  FMUL.FTZ R176, R7, UR9 ;  /* 0x0000000907b07c20 */ /* 0x000fe40008410000 */
[----:B------:R-:W2:Y:S01]  /*1fa20*/  LDSM.16.M88.4 R4, [R216+0x7000] ;  /* 0x00700000d804783b */ /* 0x000ea20000000200 */
[----:B------:R-:W3:Y:S01]  /*1fa30*/  MUFU.TANH R3, R3 ;  /* 0x0000000300037308 */ /* 0x000ee20000002400 */
[----:B------:R-:W-:Y:S01]  /*1fa40*/  FMUL.FTZ R8, R8, UR9 ;  /* 0x0000000908087c20 */ /* 0x000fe20008410000 */
[----:B------:R-:W-:Y:S01]  /*1fa50*/  FMUL.FTZ R9, R9, UR9 ;  /* 0x0000000909097c20 */ /* 0x000fe20008410000 */
[----:B------:R-:W-:Y:S01]  /*1fa60*/  FMUL.FTZ R10, R10, UR9 ;  /* 0x000000090a0a7c20 */ /* 0x000fe20008410000 */
[----:B------:R-:W-:Y:S01]  /*1fa70*/  FMUL.FTZ R11, R11, UR9 ;  /* 0x000000090b0b7c20 */ /* 0x000fe20008410000 */
[C---:B-1----:R-:W-:Y:S05]  /*1fa80*/  HMMA.16816.F32 R12, R168.reuse, R164, R12 ;  /* 0x000000a4a80c723c */ /* 0x042fea000000180c */
[----:B------:R-:W1:Y:S01]  /*1fa90*/  MUFU.TANH R174, R8 ;  /* 0x0000000800ae7308 */ /* 0x000e620000002400 */
[C---:B------:R-:W-:Y:S09]  /*1faa0*/  HMMA.16816.F32 R16, R168.reuse, R166, R16 ;  /* 0x000000a6a810723c */ /* 0x040ff20000001810 */
[----:B------:R-:W4:Y:S10]  /*1fab0*/  MUFU.TANH R175, R9 ;  /* 0x0000000900af7308 */ /* 0x000f340000002400 */
[----:B------:R-:W1:Y:S01]  /*1fac0*/  MUFU.TANH R165, R10 ;  /* 0x0000000a00a57308 */ /* 0x000e620000002400 */
[----:B------:R-:W-:Y:S01]  /*1fad0*/  FMUL.FTZ R12, R12, UR9 ;  /* 0x000000090c0c7c20 */ /* 0x000fe20008410000 */
[----:B------:R-:W-:Y:S01]  /*1fae0*/  FMUL.FTZ R13, R13, UR9 ;  /* 0x000000090d0d7c20 */ /* 0x000fe20008410000 */
[----:B------:R-:W-:Y:S07]  /*1faf0*/  FMUL.FTZ R15, R15, UR9 ;  /* 0x000000090f0f7c20 */ /* 0x000fee0008410000 */
[----:B------:R5:W1:Y:S01]  /*1fb00*/  MUFU.TANH R166, R11 ;  /* 0x0000000b00a67308 */ /* 0x000a620000002400 */
[----:B------:R-:W-:Y:S01]  /*1fb10*/  FMUL.FTZ R14, R14, UR9 ;  /* 0x000000090e0e7c20 */ /* 0x000fe20008410000 */
[----:B------:R-:W-:Y:S01]  /*1fb20*/  FMUL.FTZ R17, R17, UR9 ;  /* 0x0000000911117c20 */ /* 0x000fe20008410000 */
[----:B------:R-:W-:Y:S01]  /*1fb30*/  FMUL.FTZ R16, R16, UR9 ;  /* 0x0000000910107c20 */ /* 0x000fe20008410000 */
[----:B------:R-:W-:Y:S01]  /*1fb40*/  FMUL.FTZ R19, R19, UR9 ;  /* 0x0000000913137c20 */ /* 0x000fe20008410000 */
[C---:B--2---:R-:W-:Y:S05]  /*1fb50*/  HMMA.16816.F32 R20, R168.reuse, R4, R20 ;  /* 0x00000004a814723c */ /* 0x044fea0000001814 */
[----:B------:R2:W1:Y:S01]  /*1fb60*/  MUFU.TANH R188, R12 ;  /* 0x0000000c00bc7308 */ /* 0x0004620000002400 */
[C---:B------:R-:W-:Y:S09]  /*1fb70*/  HMMA.16816.F32 R24, R168.reuse, R6, R24 ;  /* 0x00000006a818723c */ /* 0x040ff20000001818 */
[----:B------:R-:W1:Y:S01]  /*1fb80*/  MUFU.TANH R194, R13 ;  /* 0x0000000d00c27308 */ /* 0x000e620000002400 */
[----:B-----5:R-:W5:Y:S01]  /*1fb90*/  LDSM.16.M88.4 R8, [R216+0x7800] ;  /* 0x00780000d808783b */ /* 0x020f620000000200 */
[----:B------:R-:W-:Y:S08]  /*1fba0*/  DEPBAR.LE SB0, 0x0 ;  /* 0x000080000000791a */ /* 0x000ff00000000000 */
[----:B------:R-:W1:Y:S01]  /*1fbb0*/  MUFU.TANH R197, R15 ;  /* 0x0000000f00c57308 */ /* 0x000e620000002400 */
[----:B------:R-:W-:Y:S01]  /*1fbc0*/  BAR.SYNC.DEFER_BLOCKING 0x0 ;  /* 0x0000000000007b1d */ /* 0x000fe20000010000 */
[----:B--2---:R-:W-:Y:S01]  /*1fbd0*/  FMUL.FTZ R12, R18, UR9 ;  /* 0x00000009120c7c20 */ /* 0x004fe20008410000 */
[----:B------:R-:W-:Y:S07]  /*1fbe0*/  FMUL.FTZ R20, R20, UR9 ;  /* 0x0000000914147c20 */ /* 0x000fee0008410000 */
        /* <DEDUP_REMOVED lines=8> */
[----:B------:R-:W-:Y:S09]  /*1fc70*/  FMUL.FTZ R27, R27, UR9 ;  /* 0x000000091b1b7c20 */ /* 0x000ff20008410000 */
[----:B------:R-:W1:Y:S10]  /*1fc80*/  MUFU.TANH R172, R172 ;  /* 0x000000ac00ac7308 */ /* 0x000e740000002400 */
[----:B------:R-:W1:Y:S01]  /*1fc90*/  MUFU.TANH R173, R173 ;  /* 0x000000ad00ad7308 */ /* 0x000e620000002400 */
[C---:B-----5:R-:W-:Y:S06]  /*1fca0*/  HMMA.16816.F32 R28, R168.reuse, R8, R28 ;  /* 0x00000008a81c723c */ /* 0x060fec000000181c */
[----:B------:R-:W-:Y:S03]  /*1fcb0*/  HMMA.16816.F32 R32, R168, R10, R32 ;  /* 0x0000000aa820723c */ /* 0x000fe60000001820 */
[----:B------:R1:W1:Y:S10]  /*1fcc0*/  MUFU.TANH R243, R14 ;  /* 0x0000000e00f37308 */ /* 0x0002740000002400 */
[----:B------:R1:W1:Y:S10]  /*1fcd0*/  MUFU.TANH R190, R16 ;  /* 0x0000001000be7308 */ /* 0x0002740000002400 */
[----:B------:R-:W1:Y:S01]  /*1fce0*/  MUFU.TANH R12, R12 ;  /* 0x0000000c000c7308 */ /* 0x000e620000002400 */
[----:B------:R-:W-:Y:S01]  /*1fcf0*/  FMUL.FTZ R8, R31, UR9 ;  /* 0x000000091f087c20 */ /* 0x000fe20008410000 */
[----:B------:R-:W-:Y:S01]  /*1fd00*/  FMUL.FTZ R28, R28, UR9 ;  /* 0x000000091c1c7c20 */ /* 0x000fe20008410000 */
[----:B------:R-:W-:Y:S01]  /*1fd10*/  FMUL.FTZ R29, R29, UR9 ;  /* 0x000000091d1d7c20 */ /* 0x000fe20008410000 */
[----:B------:R-:W-:Y:S01]  /*1fd20*/  FMUL.FTZ R30, R30, UR9 ;  /* 0x000000091e1e7c20 */ /* 0x000fe20008410000 */
[----:B--2---:R-:W-:Y:S05]  /*1fd30*/  FMUL.FTZ R17, R33, UR9 ;  /* 0x0000000921117c20 */ /* 0x004fea0008410000 */
        /* <DEDUP_REMOVED lines=19> */
[----:B------:R-:W1:Y:S01]  /*1fe70*/  MUFU.TANH R13, R13 ;  /* 0x0000000d000d7308 */ /* 0x000e620000002400 */
[----:B--234-:R-:W-:Y:S05]  /*1fe80*/  @!P0 BRA `(.L_x_6880) ;  /* 0x0000000400748947 */ /* 0x01cfea0003800000 */
[----:B------:R-:W-:Y:S02]  /*1fe90*/  MOV R18, UR8 ;  /* 0x0000000800127c02 */ /* 0x000fe40008000f00 */
[----:B------:R-:W-:Y:S01]  /*1fea0*/  MOV R7, UR10 ;  /* 0x0000000a00077c02 */ /* 0x000fe20008000f00 */
[----:B------:R-:W-:Y:S06]  /*1feb0*/  @!P3 BRA `(.L_x_6881) ;  /* 0x0000000000f4b947 */ /* 0x000fec0003800000 */
[----:B------:R-:W2:Y:S01]  /*1fec0*/  LDC R9, c[0x0][0x380] ;  /* 0x0000e000ff097b82 */ /* 0x000ea20000000800 */
[----:B------:R-:W-:Y:S04]  /*1fed0*/  SHF.L.U32 R6, R240, 0x6, RZ ;  /* 0x00000006f0067819 */ /* 0x000fe800000006ff */
[----:B------:R-:W-:Y:S01]  /*1fee0*/  IABS R10, R6 ;  /* 0x00000006000a7213 */ /* 0x000fe20000000000 */
[----:B-1----:R-:W-:Y:S05]  /*1fef0*/  VIADD R16, R6, 0xffffffc0 ;  /* 0xffffffc006107836 */ /* 0x002fea0000000000 */
[----:B------:R-:W-:Y:S02]  /*1ff00*/  IABS R7, R16 ;  /* 0x0000001000077213 */ /* 0x000fe40000000000 */
[-C--:B--2---:R-:W-:Y:S02]  /*1ff10*/  IABS R4, R9.reuse ;  /* 0x0000000900047213 */ /* 0x084fe40000000000 */
        /* <DEDUP_REMOVED lines=17> */
[----:B------:R-:W-:Y:S01]  /*20030*/  LOP3.LUT R5, RZ, R9, RZ, 0x33, !PT ;  /* 0x00000009ff057212 */ /* 0x000fe200078e33ff */
        /* <DEDUP_REMOVED lines=10> */
[----:B------:R-:W1:Y:S10]  /*200e0*/  LDC.64 R6, c[0x0][0x248] ;  /* 0x00009200ff067b82 */ /* 0x000e740000000a00 */
        /* <DEDUP_REMOVED lines=16> */
[-C--:B-1----:R-:W-:Y:S02]  /*201f0*/  IMAD R14, R19, R6.reuse, RZ ;  /* 0x00000006130e7224 */ /* 0x082fe400078e02ff */
[C---:B------:R-:W-:Y:S04]  /*20200*/  IMAD.WIDE.U32 R18, R9.reuse, R6, RZ ;  /* 0x0000000609127225 */ /* 0x040fe800078e00ff */
        /* <DEDUP_REMOVED lines=8> */
.L_x_6881:
        /* <DEDUP_REMOVED lines=29> */
.L_x_6880:
[----:B--2---:R-:W-:Y:S01]  /*20460*/  LEA R4, R240, R252, 0x6 ;  /* 0x000000fcf0047211 */ /* 0x004fe200078e30ff */
[----:B------:R-:W-:Y:S03]  /*20470*/  LDSM.16.MT88.4 R24, [R222+0x10000] ;  /* 0x01000000de18783b */ /* 0x000fe60000004200 */
[C---:B------:R-:W-:Y:S02]  /*20480*/  IADD3 R5, R4.reuse, 0x1, RZ ;  /* 0x0000000104057810 */ /* 0x040fe40007ffe0ff */
[C---:B------:R-:W-:Y:S02]  /*20490*/  IADD3 R6, R4.reuse, 0x8, RZ ;  /* 0x0000000804067810 */ /* 0x040fe40007ffe0ff */
[CC--:B------:R-:W-:Y:S01]  /*204a0*/  ISETP.GE.AND P6, PT, R4.reuse, R247.reuse, PT ;  /* 0x000000f70400720c */ /* 0x0c0fe20003fc6270 */
[----:B------:R-:W-:Y:S01]  /*204b0*/  LDSM.16.MT88.4 R32, [R221+0x10000] ;  /* 0x01000000dd20783b */ /* 0x000fe20000004200 */
[CC--:B------:R-:W-:Y:S02]  /*204c0*/  ISETP.GE.AND P5, PT, R5.reuse, R247.reuse, PT ;  /* 0x000000f70500720c */ /* 0x0c0fe40003fa6270 */
[-C--:B------:R-:W-:Y:S02]  /*204d0*/  ISETP.GE.AND P1, PT, R4, R246.reuse, PT ;  /* 0x000000f60400720c */ /* 0x080fe40003f26270 */
[C---:B------:R-:W-:Y:S02]  /*204e0*/  ISETP.GE.AND P0, PT, R6.reuse, R247, PT ;  /* 0x000000f70600720c */ /* 0x040fe40003f06270 */
[-C--:B------:R-:W-:Y:S02]  /*204f0*/  ISETP.GE.AND P4, PT, R6, R246.reuse, PT ;  /* 0x000000f60600720c */ /* 0x080fe40003f86270 */
[CC--:B------:R-:W-:Y:S02]  /*20500*/  ISETP.GE.OR P6, PT, R4.reuse, R245.reuse, !P6 ;  /* 0x000000f50400720c */ /* 0x0c0fe400077c6670 */
[C---:B------:R-:W-:Y:S02]  /*20510*/  IADD3 R7, R4.reuse, 0x9, RZ ;  /* 0x0000000904077810 */ /* 0x040fe40007ffe0ff */
[C---:B------:R-:W-:Y:S02]  /*20520*/  ISETP.GE.AND P2, PT, R5.reuse, R246, PT ;  /* 0x000000f60500720c */ /* 0x040fe40003f46270 */
[-C--:B------:R-:W-:Y:S02]  /*20530*/  ISETP.GE.OR P5, PT, R5, R245.reuse, !P5 ;  /* 0x000000f50500720c */ /* 0x080fe40006fa6670 */
[-C--:B------:R-:W-:Y:S02]  /*20540*/  ISETP.GE.OR P1, PT, R4, R244.reuse, !P1 ;  /* 0x000000f40400720c */ /* 0x080fe40004f26670 */
[C---:B------:R-:W-:Y:S02]  /*20550*/  ISETP.GE.OR P0, PT, R6.reuse, R245, !P0 ;  /* 0x000000f50600720c */ /* 0x040fe40004706670 */
[-C--:B------:R-:W-:Y:S02]  /*20560*/  ISETP.GE.OR P4, PT, R6, R244.reuse, !P4 ;  /* 0x000000f40600720c */ /* 0x080fe40006786670 */
[----:B-1----:R-:W-:Y:S02]  /*20570*/  FSEL R16, R3, -INF , !P6 ;  /* 0xff80000003107808 */ /* 0x002fe40007000000 */
[----:B------:R-:W-:Y:S02]  /*20580*/  IADD3 R6, R4, 0x10, RZ ;  /* 0x0000001004067810 */ /* 0x000fe40007ffe0ff */
[-C--:B------:R-:W-:Y:S02]  /*20590*/  ISETP.GE.AND P6, PT, R7, R247.reuse, PT ;  /* 0x000000f70700720c */ /* 0x080fe40003fc6270 */
[----:B------:R-:W-:Y:S02]  /*205a0*/  ISETP.GE.OR P2, PT, R5, R244, !P2 ;  /* 0x000000f40500720c */ /* 0x000fe40005746670 */
[----:B------:R-:W-:Y:S02]  /*205b0*/  FSEL R5, R173, -INF , !P1 ;  /* 0xff800000ad057808 */ /* 0x000fe40004800000 */
[----:B------:R-:W-:Y:S02]  /*205c0*/  FSEL R172, R172, -INF , !P5 ;  /* 0xff800000acac7808 */ /* 0x000fe40006800000 */
[C---:B------:R-:W-:Y:S02]  /*205d0*/  ISETP.GE.AND P1, PT, R7.reuse, R246, PT ;  /* 0x000000f60700720c */ /* 0x040fe40003f26270 */
[----:B------:R-:W-:Y:S02]  /*205e0*/  ISETP.GE.AND P5, PT, R6, R247, PT ;  /* 0x000000f70600720c */ /* 0x000fe40003fa6270 */
[CC--:B------:R-:W-:Y:S02]  /*205f0*/  ISETP.GE.OR P6, PT, R7.reuse, R245.reuse, !P6 ;  /* 0x000000f50700720c */ /* 0x0c0fe400077c6670 */
[----:B------:R-:W-:Y:S02]  /*20600*/  IADD3 R3, R4, 0x11, RZ ;  /* 0x0000001104037810 */ /* 0x000fe40007ffe0ff */
[----:B------:R-:W-:Y:S02]  /*20610*/  ISETP.GE.OR P1, PT, R7, R244, !P1 ;  /* 0x000000f40700720c */ /* 0x000fe40004f26670 */
[----:B------:R-:W-:Y:S02]  /*20620*/  ISETP.GE.OR P5, PT, R6, R245, !P5 ;  /* 0x000000f50600720c */ /* 0x000fe40006fa6670 */
[----:B------:R-:W-:Y:S02]  /*20630*/  FSEL R14, R174, -INF , !P0 ;  /* 0xff800000ae0e7808 */ /* 0x000fe40004000000 */
[----:B------:R-:W-:Y:S02]  /*20640*/  FSEL R10, R175, -INF , !P6 ;  /* 0xff800000af0a7808 */ /* 0x000fe40007000000 */
[----:B------:R-:W-:Y:S02]  /*20650*/  IADD3 R7, R4, 0x18, RZ ;  /* 0x0000001804077810 */ /* 0x000fe40007ffe0ff */
[----:B------:R-:W-:Y:S02]  /*20660*/  ISETP.GE.AND P0, PT, R6, R246, PT ;  /* 0x000000f60600720c */ /* 0x000fe40003f06270 */
[-C--:B------:R-:W-:Y:S02]  /*20670*/  ISETP.GE.AND P6, PT, R3, R247.reuse, PT ;  /* 0x000000f70300720c */ /* 0x080fe40003fc6270 */
[----:B------:R-:W-:Y:S02]  /*20680*/  FSEL R188, R188, -INF , !P5 ;  /* 0xff800000bcbc7808 */ /* 0x000fe40006800000 */
[----:B------:R-:W-:Y:S02]  /*20690*/  ISETP.GE.AND P5, PT, R7, R247, PT ;  /* 0x000000f70700720c */ /* 0x000fe40003fa6270 */
[----:B------:R-:W-:Y:S02]  /*206a0*/  ISETP.GE.OR P0, PT, R6, R244, !P0 ;  /* 0x000000f40600720c */ /* 0x000fe40004706670 */
[-C--:B------:R-:W-:Y:S02]  /*206b0*/  ISETP.GE.OR P6, PT, R3, R245.reuse, !P6 ;  /* 0x000000f50300720c */ /* 0x080fe400077c6670 */
[----:B------:R-:W-:Y:S02]  /*206c0*/  IADD3 R6, R4, 0x19, RZ ;  /* 0x0000001904067810 */ /* 0x000fe40007ffe0ff */
[----:B------:R-:W-:Y:S02]  /*206d0*/  ISETP.GE.OR P5, PT, R7, R245, !P5 ;  /* 0x000000f50700720c */ /* 0x000fe40006fa6670 */
[----:B------:R-:W-:Y:S02]  /*206e0*/  FSEL R11, R164, -INF , !P2 ;  /* 0xff800000a40b7808 */ /* 0x000fe40005000000 */
[----:B------:R-:W-:Y:S02]  /*206f0*/  FSEL R194, R194, -INF , !P6 ;  /* 0xff800000c2c27808 */ /* 0x000fe40007000000 */
[-C--:B------:R-:W-:Y:S02]  /*20700*/  ISETP.GE.AND P6, PT, R3, R246.reuse, PT ;  /* 0x000000f60300720c */ /* 0x080fe40003fc6270 */
[----:B------:R-:W-:Y:S02]  /*20710*/  ISETP.GE.AND P2, PT, R6, R247, PT ;  /* 0x000000f70600720c */ /* 0x000fe40003f46270 */
[----:B------:R-:W-:Y:S02]  /*20720*/  FSEL R190, R190, -INF , !P5 ;  /* 0xff800000bebe7808 */ /* 0x000fe40006800000 */
[----:B------:R-:W-:Y:S02]  /*20730*/  ISETP.GE.AND P5, PT, R7, R246, PT ;  /* 0x000000f60700720c */ /* 0x000fe40003fa6270 */
[-C--:B------:R-:W-:Y:S02]  /*20740*/  ISETP.GE.OR P6, PT, R3, R244.reuse, !P6 ;  /* 0x000000f40300720c */ /* 0x080fe400077c6670 */
[----:B------:R-:W-:Y:S02]  /*20750*/  ISETP.GE.OR P2, PT, R6, R245, !P2 ;  /* 0x000000f50600720c */ /* 0x000fe40005746670 */
[C---:B------:R-:W-:Y:S02]  /*20760*/  IADD3 R18, R4.reuse, 0x21, RZ ;  /* 0x0000002104127810 */ /* 0x040fe40007ffe0ff */
[----:B------:R-:W-:Y:S02]  /*20770*/  IADD3 R3, R4, 0x20, RZ ;  /* 0x0000002004037810 */ /* 0x000fe40007ffe0ff */
[----:B------:R-:W-:Y:S02]  /*20780*/  ISETP.GE.OR P5, PT, R7, R244, !P5 ;  /* 0x000000f40700720c */ /* 0x000fe40006fa6670 */
[----:B------:R-:W-:Y:S02]  /*20790*/  FSEL R9, R165, -INF , !P4 ;  /* 0xff800000a5097808 */ /* 0x000fe40006000000 */
[----:B------:R-:W-:Y:S02]  /*207a0*/  FSEL R7, R166, -INF , !P1 ;  /* 0xff800000a6077808 */ /* 0x000fe40004800000 */
[----:B------:R-:W-:Y:S02]  /*207b0*/  FSEL R192, R192, -INF , !P2 ;  /* 0xff800000c0c07808 */ /* 0x000fe40005000000 */
[-C--:B------:R-:W-:Y:S02]  /*207c0*/  ISETP.GE.AND P1, PT, R18, R247.reuse, PT ;  /* 0x000000f71200720c */ /* 0x080fe40003f26270 */
[C---:B------:R-:W-:Y:S02]  /*207d0*/  ISETP.GE.AND P2, PT, R3.reuse, R247, PT ;  /* 0x000000f70300720c */ /* 0x040fe40003f46270 */
[----:B------:R-:W-:Y:S02]  /*207e0*/  ISETP.GE.AND P4, PT, R6, R246, PT ;  /* 0x000000f60600720c */ /* 0x000fe40003f86270 */
[-C--:B------:R-:W-:Y:S02]  /*207f0*/  ISETP.GE.OR P1, PT, R18, R245.reuse, !P1 ;  /* 0x000000f51200720c */ /* 0x080fe40004f26670 */
[----:B------:R-:W-:Y:S02]  /*20800*/  ISETP.GE.OR P4, PT, R6, R244, !P4 ;  /* 0x000000f40600720c */ /* 0x000fe40006786670 */
[C---:B------:R-:W-:Y:S02]  /*20810*/  ISETP.GE.OR P2, PT, R3.reuse, R245, !P2 ;  /* 0x000000f50300720c */ /* 0x040fe40005746670 */
[----:B------:R-:W-:Y:S02]  /*20820*/  IADD3 R6, R4, 0x28, RZ ;  /* 0x0000002804067810 */ /* 0x000fe40007ffe0ff */
[----:B------:R-:W-:Y:S02]  /*20830*/  FSEL R200, R200, -INF , !P2 ;  /* 0xff800000c8c87808 */ /* 0x000fe40005000000 */
[----:B------:R-:W-:Y:S02]  /*20840*/  FSEL R198, R198, -INF , !P1 ;  /* 0xff800000c6c67808 */ /* 0x000fe40004800000 */
[C---:B------:R-:W-:Y:S02]  /*20850*/  ISETP.GE.AND P2, PT, R3.reuse, R246, PT ;  /* 0x000000f60300720c */ /* 0x040fe40003f46270 */
[----:B------:R-:W-:Y:S02]  /*20860*/  ISETP.GE.AND P1, PT, R6, R247, PT ;  /* 0x000000f70600720c */ /* 0x000fe40003f26270 */
[----:B------:R-:W-:Y:S02]  /*20870*/  FMNMX.FTZ R19, R16, R0, !PT ;  /* 0x0000000010137209 */ /* 0x000fe40007810000 */
[----:B------:R-:W-:Y:S02]  /*20880*/  ISETP.GE.OR P2, PT, R3, R244, !P2 ;  /* 0x000000f40300720c */ /* 0x000fe40005746670 */
        /* <DEDUP_REMOVED lines=15> */
[----:B------:R-:W-:Y:S02]  /*20980*/  FMNMX.FTZ R12, R9, R12, !PT ;  /* 0x0000000c090c7209 */ /* 0x000fe40007810000 */
[----:B------:R-:W-:Y:S02]  /*20990*/  ISETP.GE.AND P6, PT, R6, R246, PT ;  /* 0x000000f60600720c */ /* 0x000fe40003fc6270 */
[----:B------:R-:W-:Y:S02]  /*209a0*/  FMNMX.FTZ R19, R194, R3, !PT ;  /* 0x00000003c2137209 */ /* 0x000fe40007810000 */
[----:B------:R-:W-:Y:S02]  /*209b0*/  FMNMX.FTZ R12, R7, R12, !PT ;  /* 0x0000000c070c7209 */ /* 0x000fe40007810000 */
[----:B------:R-:W-:Y:S02]  /*209c0*/  FSEL R243, R243, -INF , !P0 ;  /* 0xff800000f3f37808 */ /* 0x000fe40004000000 */
[----:B------:R-:W-:Y:S02]  /*209d0*/  ISETP.GE.OR P6, PT, R6, R244, !P6 ;  /* 0x000000f40600720c */ /* 0x000fe400077c6670 */
[----:B------:R-:W-:Y:S02]  /*209e0*/  FMNMX.FTZ R19, R190, R19, !PT ;  /* 0x00000013be137209 */ /* 0x000fe40007810000 */
[----:B------:R-:W-:Y:S02]  /*209f0*/  IADD3 R6, R4, 0x30, RZ ;  /* 0x0000003004067810 */ /* 0x000fe40007ffe0ff */
[----:B------:R-:W-:Y:S02]  /*20a00*/  FSEL R182, R182, -INF , !P1 ;  /* 0xff800000b6b67808 */ /* 0x000fe40004800000 */
[----:B------:R-:W-:Y:S02]  /*20a10*/  FSEL R199, R199, -INF , !P4 ;  /* 0xff800000c7c77808 */ /* 0x000fe40006000000 */
[----:B------:R-:W-:Y:S02]  /*20a20*/  FMNMX.FTZ R12, R243, R12, !PT ;  /* 0x0000000cf30c7209 */ /* 0x000fe40007810000 */
[----:B------:R-:W-:Y:S02]  /*20a30*/  FMNMX.FTZ R19, R192, R19, !PT ;  /* 0x00000013c0137209 */ /* 0x000fe40007810000 */
[C---:B------:R-:W-:Y:S02]  /*20a40*/  ISETP.GE.AND P1, PT, R6.reuse, R247, PT ;  /* 0x000000f70600720c */ /* 0x040fe40003f26270 */
[C---:B------:R-:W-:Y:S02]  /*20a50*/  ISETP.GE.AND P4, PT, R6.reuse, R246, PT ;  /* 0x000000f60600720c */ /* 0x040fe40003f86270 */
[----:B------:R-:W-:Y:S02]  /*20a60*/  FMNMX.FTZ R12, R197, R12, !PT ;  /* 0x0000000cc50c7209 */ /* 0x000fe40007810000 */
[C---:B------:R-:W-:Y:S02]  /*20a70*/  ISETP.GE.OR P1, PT, R6.reuse, R245, !P1 ;  /* 0x000000f50600720c */ /* 0x040fe40004f26670 */
[----:B------:R-:W-:Y:S02]  /*20a80*/  ISETP.GE.OR P4, PT, R6, R244, !P4 ;  /* 0x000000f40600720c */ /* 0x000fe40006786670 */
[----:B------:R-:W-:Y:S02]  /*20a90*/  FMNMX.FTZ R19, R200, R19, !PT ;  /* 0x00000013c8137209 */ /* 0x000fe40007810000 */
[----:B------:R-:W-:Y:S02]  /*20aa0*/  IADD3 R6, R4, 0x31, RZ ;  /* 0x0000003104067810 */ /* 0x000fe40007ffe0ff */
[----:B------:R-:W-:Y:S02]  /*20ab0*/  ISETP.GE.AND P0, PT, R18, R246, PT ;  /* 0x000000f61200720c */ /* 0x000fe40003f06270 */
[----:B------:R-:W-:Y:S02]  /*20ac0*/  FMNMX.FTZ R12, R239, R12, !PT ;  /* 0x0000000cef0c7209 */ /* 0x000fe40007810000 */
[----:B------:R-:W-:Y:S02]  /*20ad0*/  FSEL R180, R180, -INF , !P1 ;  /* 0xff800000b4b47808 */ /* 0x000fe40004800000 */
[----:B------:R-:W-:Y:S02]  /*20ae0*/  FMNMX.FTZ R19, R198, R19, !PT ;  /* 0x00000013c6137209 */ /* 0x000fe40007810000 */
[----:B------:R-:W-:Y:S02]  /*20af0*/  ISETP.GE.AND P1, PT, R6, R247, PT ;  /* 0x000000f70600720c */ /* 0x000fe40003f26270 */
[----:B------:R-:W-:Y:S02]  /*20b00*/  ISETP.GE.OR P0, PT, R18, R244, !P0 ;  /* 0x000000f41200720c */ /* 0x000fe40004706670 */
[----:B------:R-:W-:Y:S02]  /*20b10*/  FSEL R203, R203, -INF , !P2 ;  /* 0xff800000cbcb7808 */ /* 0x000fe40005000000 */
[----:B------:R-:W-:Y:S02]  /*20b20*/  FMNMX.FTZ R12, R199, R12, !PT ;  /* 0x0000000cc70c7209 */ /* 0x000fe40007810000 */
[----:B------:R-:W-:Y:S02]  /*20b30*/  IADD3 R3, R4, 0x38, RZ ;  /* 0x0000003804037810 */ /* 0x000fe40007ffe0ff */
[----:B------:R-:W-:Y:S02]  /*20b40*/  FMNMX.FTZ R19, R196, R19, !PT ;  /* 0x00000013c4137209 */ /* 0x000fe40007810000 */
[----:B------:R-:W-:Y:S02]  /*20b50*/  ISETP.GE.OR P1, PT, R6, R245, !P1 ;  /* 0x000000f50600720c */ /* 0x000fe40004f26670 */
[----:B------:R-:W-:Y:S02]  /*20b60*/  IADD3 R4, R4, 0x39, RZ ;  /* 0x0000003904047810 */ /* 0x000fe40007ffe0ff */
[----:B------:R-:W-:Y:S02]  /*20b70*/  FMNMX.FTZ R12, R203, R12, !PT ;  /* 0x0000000ccb0c7209 */ /* 0x000fe40007810000 */
[----:B------:R-:W-:Y:S02]  /*20b80*/  FSEL R201, R201, -INF , !P0 ;  /* 0xff800000c9c97808 */ /* 0x000fe40004000000 */
[----:B------:R-:W-:Y:S02]  /*20b90*/  FMNMX.FTZ R19, R182, R19, !PT ;  /* 0x00000013b6137209 */ /* 0x000fe40007810000 */
[-C--:B------:R-:W-:Y:S02]  /*20ba0*/  ISETP.GE.AND P2, PT, R3, R247.reuse, PT ;  /* 0x000000f70300720c */ /* 0x080fe40003f46270 */
[----:B------:R-:W-:Y:S02]  /*20bb0*/  FSEL R178, R178, -INF , !P1 ;  /* 0xff800000b2b27808 */ /* 0x000fe40004800000 */
[----:B------:R-:W-:Y:S02]  /*20bc0*/  ISETP.GE.AND P1, PT, R4, R247, PT ;  /* 0x000000f70400720c */ /* 0x000fe40003f26270 */
[----:B------:R-:W-:Y:S02]  /*20bd0*/  FSEL R183, R183, -INF , !P6 ;  /* 0xff800000b7b77808 */ /* 0x000fe40007000000 */
[----:B------:R-:W-:Y:S02]  /*20be0*/  FMNMX.FTZ R18, R201, R12, !PT ;  /* 0x0000000cc9127209 */ /* 0x000fe40007810000 */
[----:B------:R-:W-:Y:S02]  /*20bf0*/  FMNMX.FTZ R19, R180, R19, !PT ;  /* 0x00000013b4137209 */ /* 0x000fe40007810000 */
[-C--:B------:R-:W-:Y:S02]  /*20c00*/  ISETP.GE.OR P2, PT, R3, R245.reuse, !P2 ;  /* 0x000000f50300720c */ /* 0x080fe40005746670 */
[----:B------:R-:W-:Y:S02]  /*20c10*/  ISETP.GE.OR P1, PT, R4, R245, !P1 ;  /* 0x000000f50400720c */ /* 0x000fe40004f26670 */
[----:B------:R-:W-:Y:S02]  /*20c20*/  ISETP.GE.AND P0, PT, R6, R246, PT ;  /* 0x000000f60600720c */ /* 0x000fe40003f06270 */
[----:B------:R-:W-:Y:S02]  /*20c30*/  FSEL R181, R181, -INF , !P5 ;  /* 0xff800000b5b57808 */ /* 0x000fe40006800000 */
[----:B------:R-:W-:Y:S02]  /*20c40*/  FMNMX.FTZ R18, R183, R18, !PT ;  /* 0x00000012b7127209 */ /* 0x000fe40007810000 */
[----:B------:R-:W-:Y:S02]  /*20c50*/  FSEL R176, R176, -INF , !P2 ;  /* 0xff800000b0b07808 */ /* 0x000fe40005000000 */
[----:B------:R-:W-:Y:S02]  /*20c60*/  FMNMX.FTZ R19, R178, R19, !PT ;  /* 0x00000013b2137209 */ /* 0x000fe40007810000 */
[----:B------:R-:W-:Y:S02]  /*20c70*/  FSEL R174, R17, -INF , !P1 ;  /* 0xff80000011ae7808 */ /* 0x000fe40004800000 */
[----:B------:R-:W-:Y:S02]  /*20c80*/  ISETP.GE.OR P0, PT, R6, R244, !P0 ;  /* 0x000000f40600720c */ /* 0x000fe40004706670 */
[----:B------:R-:W-:Y:S02]  /*20c90*/  FMNMX.FTZ R18, R181, R18, !PT ;  /* 0x00000012b5127209 */ /* 0x000fe40007810000 */
[----:B------:R-:W-:Y:S02]  /*20ca0*/  FSEL R177, R177, -INF , !P4 ;  /* 0xff800000b1b17808 */ /* 0x000fe40006000000 */
[----:B------:R-:W-:Y:S02]  /*20cb0*/  ISETP.GE.AND P1, PT, R3, R246, PT ;  /* 0x000000f60300720c */ /* 0x000fe40003f26270 */
[----:B------:R-:W-:Y:S02]  /*20cc0*/  FMNMX.FTZ R19, R176, R19, !PT ;  /* 0x00000013b0137209 */ /* 0x000fe40007810000 */
[----:B------:R-:W-:Y:S02]  /*20cd0*/  FSEL R175, R8, -INF , !P0 ;  /* 0xff80000008af7808 */ /* 0x000fe40004000000 */
[----:B------:R-:W-:Y:S02]  /*20ce0*/  FMNMX.FTZ R8, R177, R18, !PT ;  /* 0x00000012b1087209 */ /* 0x000fe40007810000 */
[----:B------:R-:W-:Y:S02]  /*20cf0*/  ISETP.GE.OR P1, PT, R3, R244, !P1 ;  /* 0x000000f40300720c */ /* 0x000fe40004f26670 */
[----:B------:R-:W-:Y:S02]  /*20d00*/  ISETP.GE.AND P2, PT, R4, R246, PT ;  /* 0x000000f60400720c */ /* 0x000fe40003f46270 */
[----:B------:R-:W-:Y:S02]  /*20d10*/  FMNMX.FTZ R12, R174, R19, !PT ;  /* 0x00000013ae0c7209 */ /* 0x000fe40007810000 */
[----:B------:R-:W-:Y:S02]  /*20d20*/  FSEL R173, R15, -INF , !P1 ;  /* 0xff8000000fad7808 */ /* 0x000fe40004800000 */
[----:B------:R-:W-:Y:S01]  /*20d30*/  FMNMX.FTZ R8, R175, R8, !PT ;  /* 0x00000008af087209 */ /* 0x000fe20007810000 */
[----:B------:R-:W-:Y:S01]  /*20d40*/  SHFL.BFLY PT, R17, R12, 0x2, 0x1f ;  /* 0x0c401f000c117f89 */ /* 0x000fe200000e0000 */
[----:B------:R-:W-:Y:S02]  /*20d50*/  ISETP.GE.OR P2, PT, R4, R244, !P2 ;  /* 0x000000f40400720c */ /* 0x000fe40005746670 */
[----:B------:R-:W-:Y:S02]  /*20d60*/  FMNMX.FTZ R8, R173, R8, !PT ;  /* 0x00000008ad087209 */ /* 0x000fe40007810000 */
[----:B------:R-:W-:Y:S04]  /*20d70*/  FSEL R165, R13, -INF , !P2 ;  /* 0xff8000000da57808 */ /* 0x000fe80005000000 */
[----:B------:R-:W-:Y:S05]  /*20d80*/  FMNMX.FTZ R6, R165, R8, !PT ;  /* 0x00000008a5067209 */ /* 0x000fea0007810000 */
[----:B------:R-:W1:Y:S02]  /*20d90*/  SHFL.BFLY PT, R3, R6, 0x2, 0x1f ;  /* 0x0c401f0006037f89 */ /* 0x000e6400000e0000 */
[----:B-1----:R-:W-:Y:S02]  /*20da0*/  FMNMX.FTZ R4, R6, R3, !PT ;  /* 0x0000000306047209 */ /* 0x002fe40007810000 */
[----:B------:R-:W-:Y:S04]  /*20db0*/  FMNMX.FTZ R17, R12, R17, !PT ;  /* 0x000000110c117209 */ /* 0x000fe80007810000 */
[----:B------:R-:W1:Y:S08]  /*20dc0*/  SHFL.BFLY PT, R3, R4, 0x1, 0x1f ;  /* 0x0c201f0004037f89 */ /* 0x000e7000000e0000 */
[----:B------:R-:W2:Y:S01]  /*20dd0*/  SHFL.BFLY PT, R164, R17, 0x1, 0x1f ;  /* 0x0c201f0011a47f89 */ /* 0x000ea200000e0000 */
[----:B-1----:R-:W-:Y:S02]  /*20de0*/  FMNMX.FTZ R3, R4, R3, !PT ;  /* 0x0000000304037209 */ /* 0x002fe40007810000 */
[----:B--2---:R-:W-:Y:S02]  /*20df0*/  FMNMX.FTZ R164, R17, R164, !PT ;  /* 0x000000a411a47209 */ /* 0x004fe40007810000 */
[----:B------:R-:W-:Y:S02]  /*20e00*/  FSETP.NEU.FTZ.AND P0, PT, R3, -INF , PT ;  /* 0xff8000000300780b */ /* 0x000fe40003f1d000 */
[C---:B------:R-:W-:Y:S01]  /*20e10*/  FSETP.NEU.FTZ.AND P1, PT, R164.reuse, -INF , PT ;  /* 0xff800000a400780b */ /* 0x040fe20003f3d000 */
[----:B------:R-:W-:Y:S05]  /*20e20*/  FMUL.FTZ R179, R164, UR4 ;  /* 0x00000004a4b37c20 */ /* 0x000fea0008410000 */
[----:B------:R-:W-:Y:S05]  /*20e30*/  FSEL R179, R179, RZ, P1 ;  /* 0x000000ffb3b37208 */ /* 0x000fea0000800000 */
[--C-:B------:R-:W-:Y:S01]  /*20e40*/  FFMA.FTZ R186, R172, UR4, -R179.reuse ;  /* 0x00000004acba7c23 */ /* 0x100fe200080108b3 */
[----:B------:R-:W-:Y:S01]  /*20e50*/  FMUL.FTZ R172, R3, UR4 ;  /* 0x0000000403ac7c20 */ /* 0x000fe20008410000 */
[--C-:B------:R-:W-:Y:S01]  /*20e60*/  FFMA.FTZ R189, R16, UR4, -R179.reuse ;  /* 0x0000000410bd7c23 */ /* 0x100fe200080108b3 */
[--C-:B------:R-:W-:Y:S01]  /*20e70*/  FFMA.FTZ R185, R14, UR4, -R179.reuse ;  /* 0x000000040eb97c23 */ /* 0x100fe200080108b3 */
[----:B------:R-:W1:Y:S01]  /*20e80*/  LDSM.16.MT88.4 R16, [R224+0x10000] ;  /* 0x01000000e010783b */ /* 0x000e620000004200 */
[--C-:B------:R-:W-:Y:S01]  /*20e90*/  FFMA.FTZ R184, R10, UR4, -R179.reuse ;  /* 0x000000040ab87c23 */ /* 0x100fe200080108b3 */
[----:B------:R-:W-:Y:S01]  /*20ea0*/  FSEL R172, R172, RZ, P0 ;  /* 0x000000ffacac7208 */ /* 0x000fe20000000000 */
[----:B------:R-:W-:Y:S01]  /*20eb0*/  MUFU.EX2 R186, R186 ;  /* 0x000000ba00ba7308 */ /* 0x000fe20000000800 */
[--C-:B------:R-:W-:Y:S01]  /*20ec0*/  FFMA.FTZ R180, R180, UR4, -R179.reuse ;  /* 0x00000004b4b47c23 */ /* 0x100fe200080108b3 */
[--C-:B------:R-:W-:Y:S01]  /*20ed0*/  FFMA.FTZ R178, R178, UR4, -R179.reuse ;  /* 0x00000004b2b27c23 */ /* 0x100fe200080108b3 */
[--C-:B------:R-:W-:Y:S01]  /*20ee0*/  FFMA.FTZ R176, R176, UR4, -R179.reuse ;  /* 0x00000004b0b07c23 */ /* 0x100fe200080108b3 */
[--C-:B------:R-:W-:Y:S01]  /*20ef0*/  FFMA.FTZ R191, R5, UR4, -R172.reuse ;  /* 0x0000000405bf7c23 */ /* 0x100fe200080108ac */
[----:B------:R-:W-:Y:S01]  /*20f00*/  FSEL R5, R164, RZ, P1 ;  /* 0x000000ffa4057208 */ /* 0x000fe20000800000 */
[--C-:B------:R-:W-:Y:S01]  /*20f10*/  FFMA.FTZ R167, R11, UR4, -R172.reuse ;  /* 0x000000040ba77c23 */ /* 0x100fe200080108ac */
[--C-:B------:R-:W-:Y:S01]  /*20f20*/  FFMA.FTZ R166, R9, UR4, -R172.reuse ;  /* 0x0000000409a67c23 */ /* 0x100fe200080108ac */
[----:B------:R-:W-:Y:S02]  /*20f30*/  FFMA.FTZ R187, R7, UR4, -R172 ;  /* 0x0000000407bb7c23 */ /* 0x000fe400080108ac */
[----:B------:R-:W2:Y:S01]  /*20f40*/  MUFU.EX2 R189, R189 ;  /* 0x000000bd00bd7308 */ /* 0x000ea20000000800 */
[----:B------:R-:W-:Y:S01]  /*20f50*/  FADD.FTZ R0, -R5, R0 ;  /* 0x0000000005007221 */ /* 0x000fe20000010100 */
[----:B------:R-:W-:Y:S01]  /*20f60*/  FSEL R5, R3, RZ, P0 ;  /* 0x000000ff03057208 */ /* 0x000fe20000000000 */
[----:B------:R-:W-:Y:S01]  /*20f70*/  FFMA.FTZ R177, R177, UR4, -R172 ;  /* 0x00000004b1b17c23 */ /* 0x000fe200080108ac */
[--C-:B------:R-:W-:Y:S01]  /*20f80*/  FFMA.FTZ R193, R194, UR4, -R179.reuse ;  /* 0x00000004c2c17c23 */ /* 0x100fe200080108b3 */
[----:B------:R-:W-:Y:S01]  /*20f90*/  FMUL.FTZ R6, R0, UR4 ;  /* 0x0000000400067c20 */ /* 0x000fe20008410000 */
[--C-:B------:R-:W-:Y:S01]  /*20fa0*/  FFMA.FTZ R195, R192, UR4, -R179.reuse ;  /* 0x00000004c0c37c23 */ /* 0x100fe200080108b3 */
[----:B------:R-:W-:Y:S03]  /*20fb0*/  FADD.FTZ R0, -R5, R2 ;  /* 0x0000000205007221 */ /* 0x000fe60000010100 */
        /* <DEDUP_REMOVED lines=8> */
[----:B------:R-:W3:Y:S01]  /*21040*/  MUFU.EX2 R184, R184 ;  /* 0x000000b800b87308 */ /* 0x000ee20000000800 */
[----:B--2---:R-:W-:Y:S01]  /*21050*/  F2FP.F16.F32.PACK_AB R168, R186, R189 ;  /* 0x000000bdbaa8723e */ /* 0x004fe200000000ff */
[--C-:B------:R-:W-:Y:S01]  /*21060*/  FFMA.FTZ R239, R198, UR4, -R179.reuse ;  /* 0x00000004c6ef7c23 */ /* 0x100fe200080108b3 */
[--C-:B------:R-:W-:Y:S01]  /*21070*/  FFMA.FTZ R198, R203, UR4, -R172.reuse ;  /* 0x00000004cbc67c23 */ /* 0x100fe200080108ac */
[--C-:B------:R-:W-:Y:S01]  /*21080*/  FFMA.FTZ R200, R200, UR4, -R179.reuse ;  /* 0x00000004c8c87c23 */ /* 0x100fe200080108b3 */
[--C-:B------:R-:W-:Y:S01]  /*21090*/  FFMA.FTZ R196, R196, UR4, -R179.reuse ;  /* 0x00000004c4c47c23 */ /* 0x100fe200080108b3 */
[--C-:B------:R-:W-:Y:S01]  /*210a0*/  FFMA.FTZ R243, R182, UR4, -R179.reuse ;  /* 0x00000004b6f37c23 */ /* 0x100fe200080108b3 */
[----:B------:R-:W-:Y:S03]  /*210b0*/  FFMA.FTZ R179, R174, UR4, -R179 ;  /* 0x00000004aeb37c23 */ /* 0x000fe600080108b3 */
[----:B------:R-:W-:Y:S01]  /*210c0*/  MUFU.EX2 R191, R191 ;  /* 0x000000bf00bf7308 */ /* 0x000fe20000000800 */
[--C-:B------:R-:W-:Y:S01]  /*210d0*/  FFMA.FTZ R201, R201, UR4, -R172.reuse ;  /* 0x00000004c9c97c23 */ /* 0x100fe200080108ac */
[--C-:B------:R-:W-:Y:S01]  /*210e0*/  FFMA.FTZ R202, R183, UR4, -R172.reuse ;  /* 0x00000004b7ca7c23 */ /* 0x100fe200080108ac */
[----:B------:R-:W-:Y:S01]  /*210f0*/  FFMA.FTZ R203, R181, UR4, -R172 ;  /* 0x00000004b5cb7c23 */ /* 0x000fe200080108ac */
[----:B------:R-:W-:Y:S06]  /*21100*/  ISETP.GT.AND P0, PT, R240, R231, PT ;  /* 0x000000e7f000720c */ /* 0x000fec0003f04270 */
        /* <DEDUP_REMOVED lines=247> */
[----:B------:R-:W-:Y:S01]  /*22080*/  MOV R0, R164 ;  /* 0x000000a400007202 */ /* 0x000fe20000000f00 */
        /* <DEDUP_REMOVED lines=21> */
[C---:B-1----:R-:W-:Y:S06]  /*221e0*/  HMMA.16816.F32 R108, R132.reuse, R136, R108 ;  /* 0x00000088846c723c */ /* 0x042fec000000186c */
[C---:B------:R-:W-:Y:S05]  /*221f0*/  HMMA.16816.F32 R112, R132.reuse, R138, R112 ;  /* 0x0000008a8470723c */ /* 0x040fea0000001870 */
[----:B------:R-:W-:Y:S01]  /*22200*/  F2FP.F16.F32.PACK_AB R136, R239, R200 ;  /* 0x000000c8ef88723e */ /* 0x000fe200000000ff */
[C---:B----4-:R-:W-:Y:S05]  /*22210*/  HMMA.16816.F32 R116, R132.reuse, R144, R116 ;  /* 0x000000908474723c */ /* 0x050fea0000001874 */
        /* <DEDUP_REMOVED lines=49> */
[C---:B-1----:R-:W-:Y:S01]  /*22530*/  HMMA.16816.F32 R92, R136.reuse, R144, R92 ;  /* 0x00000090885c723c */ /* 0x042fe2000000185c */
[----:B------:R1:W3:Y:S05]  /*22540*/  MUFU.EX2 R144, R177 ;  /* 0x000000b100907308 */ /* 0x0002ea0000000800 */
[C---:B------:R-:W-:Y:S05]  /*22550*/  HMMA.16816.F32 R96, R136.reuse, R146, R96 ;  /* 0x000000928860723c */ /* 0x040fea0000001860 */
[--C-:B------:R-:W-:Y:S01]  /*22560*/  FFMA.FTZ R145, R175, UR4, -R172.reuse ;  /* 0x00000004af917c23 */ /* 0x100fe200080108ac */
[C---:B--2---:R-:W-:Y:S03]  /*22570*/  HMMA.16816.F32 R100, R136.reuse, R132, R100 ;  /* 0x000000848864723c */ /* 0x044fe60000001864 */
[----:B------:R3:W2:Y:S02]  /*22580*/  MUFU.EX2 R160, R145 ;  /* 0x0000009100a07308 */ /* 0x0006a40000000800 */
[----:B------:R-:W-:Y:S01]  /*22590*/  MOV R146, R181 ;  /* 0x000000b500927202 */ /* 0x000fe20000000f00 */
[C---:B------:R-:W-:Y:S01]  /*225a0*/  HMMA.16816.F32 R104, R136.reuse, R134, R104 ;  /* 0x000000868868723c */ /* 0x040fe20000001868 */
[----:B------:R-:W5:Y:S04]  /*225b0*/  LDSM.16.MT88.4 R132, [R222+0x11800] ;  /* 0x01180000de84783b */ /* 0x000f680000004200 */
[----:B------:R-:W-:Y:S01]  /*225c0*/  MOV R147, R183 ;  /* 0x000000b700937202 */ /* 0x000fe20000000f00 */
[C---:B----4-:R-:W-:Y:S03]  /*225d0*/  HMMA.16816.F32 R108, R136.reuse, R148, R108 ;  /* 0x00000094886c723c */ /* 0x050fe6000000186c */
[----:B-1----:R-:W-:Y:S02]  /*225e0*/  LDSM.16.MT88.4 R176, [R220+0x11800] ;  /* 0x01180000dcb0783b */ /* 0x002fe40000004200 */
[----:B------:R-:W-:Y:S01]  /*225f0*/  F2FP.F16.F32.PACK_AB R168, R147, R146 ;  /* 0x0000009293a8723e */ /* 0x000fe200000000ff */
[C---:B------:R-:W-:Y:S05]  /*22600*/  HMMA.16816.F32 R112, R136.reuse, R150, R112 ;  /* 0x000000968870723c */ /* 0x040fea0000001870 */
[----:B---3--:R-:W-:Y:S01]  /*22610*/  MOV R145, R144 ;  /* 0x0000009000917202 */ /* 0x008fe20000000f00 */
[C---:B------:R-:W-:Y:S05]  /*22620*/  HMMA.16816.F32 R116, R136.reuse, R140, R116 ;  /* 0x0000008c8874723c */ /* 0x040fea0000001874 */
[--C-:B------:R-:W-:Y:S01]  /*22630*/  FFMA.FTZ R144, R173, UR4, -R172.reuse ;  /* 0x00000004ad907c23 */ /* 0x100fe200080108ac */
[C---:B------:R-:W-:Y:S03]  /*22640*/  HMMA.16816.F32 R120, R136.reuse, R142, R120 ;  /* 0x0000008e8878723c */ /* 0x040fe60000001878 */
[----:B------:R-:W1:Y:S02]  /*22650*/  MUFU.EX2 R162, R144 ;  /* 0x0000009000a27308 */ /* 0x000e640000000800 */
[----:B------:R-:W-:Y:S01]  /*22660*/  FFMA.FTZ R172, R165, UR4, -R172 ;  /* 0x00000004a5ac7c23 */ /* 0x000fe200080108ac */
[C---:B------:R-:W-:Y:S07]  /*22670*/  HMMA.16816.F32 R124, R136.reuse, R152, R124 ;  /* 0x00000098887c723c */ /* 0x040fee000000187c */
[----:B------:R3:W4:Y:S01]  /*22680*/  MUFU.EX2 R165, R172 ;  /* 0x000000ac00a57308 */ /* 0x0007220000000800 */
[----:B------:R-:W-:Y:S03]  /*22690*/  HMMA.16816.F32 R128, R136, R154, R128 ;  /* 0x0000009a8880723c */ /* 0x000fe60000001880 */
[----:B------:R-:W-:Y:S02]  /*226a0*/  MOV R140, R182 ;  /* 0x000000b6008c7202 */ /* 0x000fe40000000f00 */
[----:B--2---:R-:W-:Y:S01]  /*226b0*/  F2FP.F16.F32.PACK_AB R169, R160, R145 ;  /* 0x00000091a0a9723e */ /* 0x004fe200000000ff */
[----:B------:R-:W-:Y:S01]  /*226c0*/  LDSM.16.MT88.4 R180, [R224+0x13800] ;  /* 0x01380000e0b4783b */ /* 0x000fe20000004200 */
[----:B-1----:R-:W-:Y:S04]  /*226d0*/  MOV R141, R162 ;  /* 0x000000a2008d7202 */ /* 0x002fe80000000f00 */
        /* <DEDUP_REMOVED lines=44> */
[----:B------:R-:W-:Y:S01]  /*229a0*/  FADD.FTZ R249, R165, R202 ;  /* 0x000000caa5f97221 */ /* 0x000fe20000010000 */
        /* <DEDUP_REMOVED lines=24> */
.L_x_6878:
        /* <DEDUP_REMOVED lines=328> */
.L_x_6883:
[----:B------:R-:W2:Y:S01]  /*23fb0*/  S2R R42, SR_CTAID.Z ;  /* 0x00000000002a7919 */ /* 0x000ea20000002700 */
[----:B------:R-:W2:Y:S01]  /*23fc0*/  LDC R0, c[0x0][0x270] ;  /* 0x00009c00ff007b82 */ /* 0x000ea20000000800 */
[----:B------:R-:W2:Y:S07]  /*23fd0*/  S2R R11, SR_CTAID.Y ;  /* 0x00000000000b7919 */ /* 0x000eae0000002600 */
[----:B------:R-:W3:Y:S01]  /*23fe0*/  LDC R3, c[0x0][0x2c4] ;  /* 0x0000b100ff037b82 */ /* 0x000ee20000000800 */
[----:B--2---:R-:W-:-:S04]  /*23ff0*/  IMAD R0, R11, R0, R42 ;  /* 0x000000000b007224 */ /* 0x004fc800078e022a */
[----:B---3--:R-:W-:-:S07]  /*24000*/  IMAD R3, R0, R3, RZ ;  /* 0x0000000300037224 */ /* 0x008fce00078e02ff */
.L_x_6884:
        /* <DEDUP_REMOVED lines=34> */
.L_x_6886:
[----:B------:R-:W-:Y:S05]  /*24230*/  BSYNC B0 ;  /* 0x0000000000007941 */ /* 0x000fea0003800000 */
.L_x_6885:
        /* <DEDUP_REMOVED lines=64> */
.L_x_6888:
[----:B------:R-:W-:Y:S05]  /*24640*/  BSYNC B0 ;  /* 0x0000000000007941 */ /* 0x000fea0003800000 */
.L_x_6887:
        /* <DEDUP_REMOVED lines=21> */
.L_x_6890:
[----:B------:R-:W-:Y:S05]  /*247a0*/  BSYNC B0 ;  /* 0x0000000000007941 */ /* 0x000fea0003800000 */
.L_x_6889:
        /* <DEDUP_REMOVED lines=21> */
.L_x_6892:
[----:B------:R-:W-:Y:S05]  /*24900*/  BSYNC B0 ;  /* 0x0000000000007941 */ /* 0x000fea0003800000 */
.L_x_6891:
        /* <DEDUP_REMOVED lines=17> */
.L_x_6893:
        /* <DEDUP_REMOVED lines=14> */
.L_x_8921:


//--------------------- .text._ZN5flash24flash_fwd_splitkv_kernelI23Flash_fwd_kernel_traitsILi256ELi64ELi64ELi4ELb0ELb0EN7cutlass6half_tE19Flash_kernel_traitsILi256ELi64ELi64ELi4ES3_EELb0ELb1ELb1ELb0ELb0ELb0ELb0ELb1EEEvNS_16Flash_fwd_paramsE --------------------------
	.section	.text._ZN5flash24flash_fwd_splitkv_kernelI23Flash_fwd_kernel_traitsILi256ELi64ELi64ELi4ELb0ELb0EN7cutlass6half_tE19Flash_kernel_traitsILi256ELi64ELi64ELi4ES3_EELb0ELb1ELb1ELb0ELb0ELb0ELb0ELb1EEEvNS_16Flash_fwd_paramsE,"ax",@progbits
	.align	128
        .global         _ZN5flash24flash_fwd_splitkv_kernelI23Flash_fwd_kernel_traitsILi256ELi64ELi64ELi4ELb0ELb0EN7cutlass6half_tE19Flash_kernel_traitsILi256ELi64ELi64ELi4ES3_EELb0ELb1ELb1ELb0ELb0ELb0ELb0ELb1EEEvNS_16Flash_fwd_paramsE
        .type           _ZN5flash24flash_fwd_splitkv_kernelI23Flash_fwd_kernel_traitsILi256ELi64ELi64ELi4ELb0ELb0EN7cutlass6half_tE19Flash_kernel_traitsILi256ELi64ELi64ELi4ES3_EELb0ELb1ELb1ELb0ELb0ELb0ELb0ELb1EEEvNS_16Flash_fwd_paramsE,@function
        .size           _ZN5flash24flash_fwd_splitkv_kernelI23Flash_fwd_kernel_traitsILi256ELi64ELi64ELi4ELb0ELb0EN7cutlass6half_tE19Flash_kernel_traitsILi256ELi64ELi64ELi4ES3_EELb0ELb1ELb1ELb0ELb0ELb0ELb0ELb1EEEvNS_16Flash_fwd_paramsE,(.L_x_8864 - _ZN5flash24flash_fwd_splitkv_kernelI23Flash_fwd_kernel_traitsILi256ELi64ELi64ELi4ELb0ELb0EN7cutlass6half_tE19Flash_kernel_traitsILi256ELi64ELi64ELi4ES3_EELb0ELb1ELb1ELb0ELb0ELb0ELb0ELb1EEEvNS_16Flash_fwd_paramsE)
        .other          _ZN5flash24flash_fwd_splitkv_kernelI23Flash_fwd_kernel_traitsILi256ELi64ELi64ELi4ELb0ELb0EN7cutlass6half_tE19Flash_kernel_traitsILi256ELi64ELi64ELi4ES3_EELb0ELb1ELb1ELb0ELb0ELb0ELb0ELb1EEEvNS_16Flash_fwd_paramsE,@"STO_CUDA_ENTRY STV_DEFAULT"
_ZN5flash24flash_fwd_splitkv_kernelI23Flash_fwd_kernel_traitsILi256ELi64ELi64ELi4ELb0ELb0EN7cutlass6half_tE19Flash_kernel_traitsILi256ELi64ELi64ELi4ES3_EELb0ELb1ELb1ELb0ELb0ELb0ELb0ELb1EEEvNS_16Flash_fwd_paramsE:
.text._ZN5flash24flash_fwd_splitkv_kernelI23Flash_fwd_kernel_traitsILi256ELi64ELi64ELi4ELb0ELb0EN7cutlass6half_tE19Flash_kernel_traitsILi256ELi64ELi64ELi4ES3_EELb0ELb1ELb1ELb0ELb0ELb0ELb0ELb1EEEvNS_16Flash_fwd_paramsE:
        /* <DEDUP_REMOVED lines=8> */
[----:B-1-34-:R-:W-:Y:S05]  /*0080*/  CALL.REL.NOINC `($_ZN5flash24flash_fwd_splitkv_kernelI23Flash_fwd_kernel_traitsILi256ELi64ELi64ELi4ELb0ELb0EN7cutlass6half_tE19Flash_kernel_traitsILi256ELi64ELi64ELi4ES3_EELb0ELb1ELb1ELb0ELb0ELb0ELb0ELb1EEEvNS_16Flash_fwd_paramsE$_ZN5flash30compute_attn_1rowblock_splitkvI23Flash_fwd_kernel_traitsILi256ELi64ELi64ELi4ELb0ELb0EN7cutlass6half_tE19Flash_kernel_traitsILi256ELi64ELi64ELi4ES3_EELb0ELb1ELb1ELb0ELb0ELb0ELb0ELb1ENS_16Flash_fwd_paramsEEEvRKT8_iiiii) ;  /* 0x0000000000087944 */ /* 0x01afea0003c00000 */
[----:B------:R-:W-:Y:S05]  /*0090*/  BSYNC B4 ;  /* 0x0000000000047941 */ /* 0x000fea0003800000 */
.L_x_6894:
[----:B------:R-:W-:Y:S05]  /*00a0*/  EXIT ;  /* 0x000000000000794d */ /* 0x000fea0003800000 */
        .type           $_ZN5flash24flash_fwd_splitkv_kernelI23Flash_fwd_kernel_traitsILi256ELi64ELi64ELi4ELb0ELb0EN7cutlass6half_tE19Flash_kernel_traitsILi256ELi64ELi64ELi4ES3_EELb0ELb1ELb1ELb0ELb0ELb0ELb0ELb1EEEvNS_16Flash_fwd_paramsE$_ZN5flash30compute_attn_1rowblock_splitkvI23Flash_fwd_kernel_traitsILi256ELi64ELi64ELi4ELb0ELb0EN7cutlass6half_tE19Flash_kernel_traitsILi256ELi64ELi64ELi4ES3_EELb0ELb1ELb1ELb0ELb0ELb0ELb0ELb1ENS_16Flash_fwd_paramsEEEvRKT8_iiiii,@function
        .size           $_ZN5flash24flash_fwd_splitkv_kernelI23Flash_fwd_kernel_traitsILi256ELi64ELi64ELi4ELb0ELb0EN7cutlass6half_tE19Flash_kernel_traitsILi256ELi64ELi64ELi4ES3_EELb0ELb1ELb1ELb0ELb0ELb0ELb0ELb1EEEvNS_16Flash_fwd_paramsE$_ZN5flash30compute_attn_1rowblock_splitkvI23Flash_fwd_kernel_traitsILi256ELi64ELi64ELi4ELb0ELb0EN7cutlass6half_tE19Flash_kernel_traitsILi256ELi64ELi64ELi4ES3_EELb0ELb1ELb1ELb0ELb0ELb0ELb0ELb1ENS_16Flash_fwd_paramsEEEvRKT8_iiiii,(.L_x_8864 - $_ZN5flash24flash_fwd_splitkv_kernelI23Flash_fwd_kernel_traitsILi256ELi64ELi64ELi4ELb0ELb0EN7cutlass6half_tE19Flash_kernel_traitsILi256ELi64ELi64ELi4ES3_EELb0ELb1ELb1ELb0ELb0ELb0ELb0ELb1EEEvNS_16Flash_fwd_paramsE$_ZN5flash30compute_attn_1rowblock_splitkvI23Flash_fwd_kernel_traitsILi256ELi64ELi64ELi4ELb0ELb0EN7cutlass6half_tE19Flash_kernel_traitsILi256ELi64ELi64ELi4ES3_EELb0ELb1ELb1ELb0ELb0ELb0ELb0ELb1ENS_16Flash_fwd_paramsEEEvRKT8_iiiii)
$_ZN5flash24flash_fwd_splitkv_kernelI23Flash_fwd_kernel_traitsILi256ELi64ELi64ELi4ELb0ELb0EN7cutlass6half_tE19Flash_kernel_traitsILi256ELi64ELi64ELi4ES3_EELb0ELb1ELb1ELb0ELb0ELb0ELb0ELb1EEEvNS_16Flash_fwd_paramsE$_ZN5flash30compute_attn_1rowblock_splitkvI23Flash_fwd_kernel_traitsILi256ELi64ELi64ELi4ELb0ELb0EN7cutlass6half_tE19Flash_kernel_traitsILi256ELi64ELi64ELi4ES3_EELb0ELb1ELb1ELb0ELb0ELb0ELb0ELb1ENS_16Flash_fwd_paramsEEEvRKT8_iiiii:
        /* <DEDUP_REMOVED lines=27> */
.L_x_6896:
[----:B------:R-:W-:Y:S05]  /*0260*/  BSYNC B0 ;  /* 0x0000000000007941 */ /* 0x000fea0003800000 */
.L_x_6895:
        /* <DEDUP_REMOVED lines=8> */
.L_x_6898:
[----:B------:R2:W5:Y:S02]  /*02f0*/  LD.E R84, desc[UR6][R18.64+0xb8] ;  /* 0x0000b80612547980 */ /* 0x000564000c101900 */
.L_x_6899:
[----:B------:R-:W-:Y:S05]  /*0300*/  BSYNC B0 ;  /* 0x0000000000007941 */ /* 0x000fea0003800000 */
.L_x_6897:
        /* <DEDUP_REMOVED lines=10> */
.L_x_6901:
[----:B------:R-:W3:Y:S01]  /*03b0*/  LD.E.64 R2, desc[UR6][R18.64+0x108] ;  /* 0x0001080612027980 */ /* 0x000ee2000c101b00 */
[----:B------:R-:W-:Y:S01]  /*03c0*/  BSSY B0, `(.L_x_6903) ;  /* 0x0000006000007945 */ /* 0x000fe20003800000 */
[----:B------:R-:W-:Y:S01]  /*03d0*/  IMAD.MOV.U32 R53, RZ, RZ, RZ ;  /* 0x000000ffff357224 */ /* 0x000fe200078e00ff */
[----:B---3--:R-:W-:-:S04]  /*03e0*/  ISETP.NE.U32.AND P0, PT, R2, RZ, PT ;  /* 0x000000ff0200720c */ /* 0x008fc80003f05070 */
[----:B------:R-:W-:-:S13]  /*03f0*/  ISETP.NE.AND.EX P0, PT, R3, RZ, PT, P0 ;  /* 0x000000ff0300720c */ /* 0x000fda0003f05300 */
[----:B------:R-:W-:Y:S05]  /*0400*/  @!P0 BRA `(.L_x_6904) ;  /* 0x0000000000048947 */ /* 0x000fea0003800000 */
[----:B------:R1:W5:Y:S02]  /*0410*/  LD.E R53, desc[UR6][R18.64+0xbc] ;  /* 0x0000bc0612357980 */ /* 0x000364000c101900 */
.L_x_6904:
[----:B------:R-:W-:Y:S05]  /*0420*/  BSYNC B0 ;  /* 0x0000000000007941 */ /* 0x000fea0003800000 */
.L_x_6903:
[----:B-----5:R-:W-:Y:S02]  /*0430*/  IADD3 R53, R84, R53, RZ ;  /* 0x0000003554357210 */ /* 0x020fe40007ffe0ff */
.L_x_6902:
[----:B------:R-:W-:Y:S05]  /*0440*/  BSYNC B1 ;  /* 0x0000000000017941 */ /* 0x000fea0003800000 */
.L_x_6900:
[----:B------:R-:W-:Y:S01]  /*0450*/  IMAD.SHL.U32 R52, R234, 0x40, RZ ;  /* 0x00000040ea347824 */ /* 0x000fe200078e00ff */
[----:B------:R-:W-:Y:S01]  /*0460*/  MOV R2, R231 ;  /* 0x000000e700027202 */ /* 0x000fe20000000f00 */
[----:B------:R-:W-:-:S03]  /*0470*/  IMAD.MOV.U32 R3, RZ, RZ, 0x0 ;  /* 0x00000000ff037424 */ /* 0x000fc600078e00ff */
[----:B------:R-:W-:-:S13]  /*0480*/  ISETP.GT.AND P0, PT, R235, R52, PT ;  /* 0x00000034eb00720c */ /* 0x000fda0003f04270 */
[----:B-12---:R-:W-:Y:S05]  /*0490*/  @!P0 RET.REL.NODEC R2 `(_ZN5flash24flash_fwd_splitkv_kernelI23Flash_fwd_kernel_traitsILi256ELi64ELi64ELi4ELb0ELb0EN7cutlass6half_tE19Flash_kernel_traitsILi256ELi64ELi64ELi4ES3_EELb0ELb1ELb1ELb0ELb0ELb0ELb0ELb1EEEvNS_16Flash_fwd_paramsE) ;  /* 0xfffffff802d88950 */ /* 0x006fea0003c3ffff */
[----:B------:R-:W2:Y:S04]  /*04a0*/  LD.E R10, desc[UR6][R18.64+0xb8] ;  /* 0x0000b806120a7980 */ /* 0x000ea8000c101900 */
[----:B------:R-:W3:Y:S04]  /*04b0*/  LD.E R8, desc[UR6][R18.64+0x184] ;  /* 0x0001840612087980 */ /* 0x000ee8000c101900 */
[----:B------:R-:W4:Y:S01]  /*04c0*/  LD.E R2, desc[UR6][R18.64+0x188] ;  /* 0x0001880612027980 */ /* 0x000f22000c101900 */
[----:B------:R-:W-:Y:S02]  /*04d0*/  IADD3 R0, R53, R52, -R235 ;  /* 0x0000003435007210 */ /* 0x000fe40007ffe8eb */
        /* <DEDUP_REMOVED lines=85> */
.L_x_6907:
[----:B------:R-:W-:Y:S05]  /*0a30*/  BSYNC B0 ;  /* 0x0000000000007941 */ /* 0x000fea0003800000 */
.L_x_6906:
        /* <DEDUP_REMOVED lines=21> */
.L_x_6909:
[----:B------:R-:W-:Y:S05]  /*0b90*/  BSYNC B0 ;  /* 0x0000000000007941 */ /* 0x000fea0003800000 */
.L_x_6908:
        /* <DEDUP_REMOVED lines=23> */
.L_x_6911:
[----:B------:R-:W-:Y:S05]  /*0d10*/  BSYNC B0 ;  /* 0x0000000000007941 */ /* 0x000fea0003800000 */
.L_x_6910:
        /* <DEDUP_REMOVED lines=32> */
.L_x_6913:
[----:B------:R-:W-:Y:S05]  /*0f20*/  BSYNC B0 ;  /* 0x0000000000007941 */ /* 0x000fea0003800000 */
.L_x_6912:
[----:B------:R5:W-:Y:S01]  /*0f30*/  @!P5 ST.E desc[UR6][R12.64+0x40], R3 ;  /* 0x000040030c00d985 */ /* 0x000be2000c101906 */
[----:B------:R-:W-:-:S03]  /*0f40*/  MOV R2, R231 ;  /* 0x000000e700027202 */ /* 0x000fc60000000f00 */
[----:B------:R-:W-:Y:S04]  /*0f50*/  @!P6 ST.E desc[UR6][R12.64], R4 ;  /* 0x000000040c00e985 */ /* 0x000fe8000c101906 */
[----:B------:R1:W-:Y:S01]  /*0f60*/  @!P4 ST.E desc[UR6][R12.64+0x80], R0 ;  /* 0x000080000c00c985 */ /* 0x0003e2000c101906 */
[----:B-----5:R-:W-:-:S04]  /*0f70*/  MOV R3, 0x0 ;  /* 0x0000000000037802 */ /* 0x020fc80000000f00 */
[----:B-1234-:R-:W-:Y:S05]  /*0f80*/  @P3 RET.REL.NODEC R2 `(_ZN5flash24flash_fwd_splitkv_kernelI23Flash_fwd_kernel_traitsILi256ELi64ELi64ELi4ELb0ELb0EN7cutlass6half_tE19Flash_kernel_traitsILi256ELi64ELi64ELi4ES3_EELb0ELb1ELb1ELb0ELb0ELb0ELb0ELb1EEEvNS_16Flash_fwd_paramsE) ;  /* 0xfffffff0021c3950 */ /* 0x01efea0003c3ffff */
[----:B------:R-:W-:Y:S02]  /*0f90*/  MOV R0, 0x7f800000 ;  /* 0x7f80000000007802 */ /* 0x000fe40000000f00 */
[----:B------:R-:W-:Y:S02]  /*0fa0*/  MOV R2, R231 ;  /* 0x000000e700027202 */ /* 0x000fe40000000f00 */
[----:B------:R-:W-:Y:S01]  /*0fb0*/  MOV R3, 0x0 ;  /* 0x0000000000037802 */ /* 0x000fe20000000f00 */
[----:B------:R1:W-:Y:S03]  /*0fc0*/  ST.E desc[UR6][R12.64+0xc0], R0 ;  /* 0x0000c0000c007985 */ /* 0x0003e6000c101906 */
[----:B-1----:R-:W-:Y:S05]  /*0fd0*/  RET.REL.NODEC R2 `(_ZN5flash24flash_fwd_splitkv_kernelI23Flash_fwd_kernel_traitsILi256ELi64ELi64ELi4ELb0ELb0EN7cutlass6half_tE19Flash_kernel_traitsILi256ELi64ELi64ELi4ES3_EELb0ELb1ELb1ELb0ELb0ELb0ELb0ELb1EEEvNS_16Flash_fwd_paramsE) ;  /* 0xfffffff002087950 */ /* 0x002fea0003c3ffff */
.L_x_6905:
        /* <DEDUP_REMOVED lines=31> */
[----:B-----5:R-:W4:Y:S04]  /*11d0*/  LD.E.64 R12, desc[UR6][R18.64+0x50] ;  /* 0x00005006120c7980 */ /* 0x020f28000c101b00 */
        /* <DEDUP_REMOVED lines=27> */
[----:B------:R-:W2:Y:S04]  /*1390*/  LD.E R3, desc[UR6][R10.64] ;  /* 0x000000060a037980 */ /* 0x000ea8000c101900 */
[----:B------:R-:W4:Y:S01]  /*13a0*/  LD.E.64 R10, desc[UR6][R18.64+0x28] ;  /* 0x00002806120a7980 */ /* 0x000f22000c101b00 */
        /* <DEDUP_REMOVED lines=22> */
[----:B------:R-:W-:-:S05]  /*1510*/  IMAD R17, R17, R9, R2 ;  /* 0x0000000911117224 */ /* 0x000fca00078e0202 */
[----:B------:R-:W-:Y:S02]  /*1520*/  SHF.R.S32.HI R9, RZ, 0x1f, R17 ;  /* 0x0000001fff097819 */ /* 0x000fe40000011411 */
[----:B------:R-:W-:-:S05]  /*1530*/  @P2 IADD3 R16, R16, 0x1, RZ ;  /* 0x0000000110102810 */ /* 0x000fca0007ffe0ff */
[----:B------:R-:W-:Y:S02]  /*1540*/  @!P0 IADD3 R16, -R16, RZ, RZ ;  /* 0x000000ff10108210 */ /* 0x000fe40007ffe1ff */
[----:B------:R-:W-:-:S04]  /*1550*/  @!P1 LOP3.LUT R16, RZ, R6, RZ, 0x33, !PT ;  /* 0x00000006ff109212 */ /* 0x000fc800078e33ff */
[----:B------:R-:W-:Y:S02]  /*1560*/  SHF.R.S32.HI R8, RZ, 0x1f, R16 ;  /* 0x0000001fff087819 */ /* 0x000fe40000011410 */
[----:B--2---:R-:W-:Y:S01]  /*1570*/  SHF.R.S32.HI R0, RZ, 0x1f, R3 ;  /* 0x0000001fff007819 */ /* 0x004fe20000011403 */
[----:B----4-:R-:W-:-:S04]  /*1580*/  IMAD R7, R15, R3, RZ ;  /* 0x000000030f077224 */ /* 0x010fc800078e02ff */
[C---:B------:R-:W-:Y:S02]  /*1590*/  IMAD R7, R14.reuse, R0, R7 ;  /* 0x000000000e077224 */ /* 0x040fe400078e0207 */
[----:B------:R-:W-:-:S04]  /*15a0*/  IMAD.WIDE.U32 R14, R14, R3, RZ ;  /* 0x000000030e0e7225 */ /* 0x000fc800078e00ff */
[----:B------:R-:W-:Y:S02]  /*15b0*/  IMAD.IADD R15, R15, 0x1, R7 ;  /* 0x000000010f0f7824 */ /* 0x000fe400078e0207 */
[----:B------:R-:W-:Y:S02]  /*15c0*/  IMAD R7, R49, R17, RZ ;  /* 0x0000001131077224 */ /* 0x000fe400078e02ff */
[----:B------:R-:W-:-:S04]  /*15d0*/  IMAD.WIDE.U32 R14, R17, R48, R14 ;  /* 0x00000030110e7225 */ /* 0x000fc800078e000e */
[----:B------:R-:W-:-:S04]  /*15e0*/  IMAD R7, R48, R9, R7 ;  /* 0x0000000930077224 */ /* 0x000fc800078e0207 */
[----:B------:R-:W-:Y:S02]  /*15f0*/  IMAD.IADD R15, R15, 0x1, R7 ;  /* 0x000000010f0f7824 */ /* 0x000fe400078e0207 */
[----:B------:R-:W-:Y:S02]  /*1600*/  IMAD R7, R13, R16, RZ ;  /* 0x000000100d077224 */ /* 0x000fe400078e02ff */
[-C--:B------:R-:W-:Y:S02]  /*1610*/  IMAD R6, R11, R3.reuse, RZ ;  /* 0x000000030b067224 */ /* 0x080fe400078e02ff */
[----:B------:R-:W-:Y:S02]  /*1620*/  IMAD R7, R12, R8, R7 ;  /* 0x000000080c077224 */ /* 0x000fe400078e0207 */
[----:B------:R-:W-:-:S04]  /*1630*/  IMAD.WIDE.U32 R20, R10, R3, RZ ;  /* 0x000000030a147225 */ /* 0x000fc800078e00ff */
[----:B------:R-:W-:-:S04]  /*1640*/  IMAD.WIDE.U32 R12, R16, R12, R14 ;  /* 0x0000000c100c7225 */ /* 0x000fc800078e000e */
[----:B------:R-:W-:Y:S01]  /*1650*/  IMAD R6, R10, R0, R6 ;  /* 0x000000000a067224 */ /* 0x000fe200078e0206 */
[----:B------:R-:W-:Y:S02]  /*1660*/  MOV R15, R20 ;  /* 0x00000014000f7202 */ /* 0x000fe40000000f00 */
[----:B------:R-:W-:Y:S01]  /*1670*/  IADD3 R0, R13, R7, RZ ;  /* 0x000000070d007210 */ /* 0x000fe20007ffe0ff */
[----:B------:R-:W-:Y:S01]  /*1680*/  IMAD.IADD R21, R21, 0x1, R6 ;  /* 0x0000000115157824 */ /* 0x000fe200078e0206 */
[----:B------:R-:W-:Y:S01]  /*1690*/  MOV R3, R12 ;  /* 0x0000000c00037202 */ /* 0x000fe20000000f00 */
[----:B-1----:R-:W-:Y:S05]  /*16a0*/  BRA `(.L_x_6916) ;  /* 0x0000000400447947 */ /* 0x002fea0003800000 */
.L_x_6915:
        /* <DEDUP_REMOVED lines=34> */
[----:B------:R-:W-:Y:S02]  /*18d0*/  ISETP.GE.U32.AND P2, PT, R0, R3, PT ;  /* 0x000000030000720c */ /* 0x000fe40003f46070 */
[----:B------:R-:W-:Y:S01]  /*18e0*/  LOP3.LUT R3, R232, R7, RZ, 0x3c, !PT ;  /* 0x00000007e8037212 */ /* 0x000fe200078e3cff */
[C---:B------:R-:W-:Y:S02]  /*18f0*/  @!P4 IMAD R2, R22.reuse, R8, R2 ;  /* 0x000000081602c224 */ /* 0x040fe400078e0202 */
[----:B------:R-:W-:Y:S01]  /*1900*/  @!P4 IMAD.WIDE.U32 R22, R22, R13, R24 ;  /* 0x0000000d1616c225 */ /* 0x000fe200078e0018 */
[----:B------:R-:W-:-:S02]  /*1910*/  @P4 IADD3 R11, R27, R11, RZ ;  /* 0x0000000b1b0b4210 */ /* 0x000fc40007ffe0ff */
[----:B------:R-:W-:Y:S01]  /*1920*/  ISETP.GE.AND P1, PT, R3, RZ, PT ;  /* 0x000000ff0300720c */ /* 0x000fe20003f26270 */
[----:B------:R-:W-:Y:S01]  /*1930*/  @P4 IMAD.MOV.U32 R12, RZ, RZ, R26 ;  /* 0x000000ffff0c4224 */ /* 0x000fe200078e001a */
[----:B------:R-:W-:Y:S01]  /*1940*/  @!P4 IADD3 R11, R23, R2, RZ ;  /* 0x00000002170bc210 */ /* 0x000fe20007ffe0ff */
[----:B------:R-:W-:Y:S01]  /*1950*/  @!P0 VIADD R6, R6, 0x1 ;  /* 0x0000000106068836 */ /* 0x000fe20000000000 */
[----:B------:R-:W-:Y:S01]  /*1960*/  ISETP.NE.AND P0, PT, R7, RZ, PT ;  /* 0x000000ff0700720c */ /* 0x000fe20003f05270 */
[----:B------:R-:W-:Y:S01]  /*1970*/  @!P4 IMAD.MOV.U32 R12, RZ, RZ, R22 ;  /* 0x000000ffff0cc224 */ /* 0x000fe200078e0016 */
[----:B------:R-:W-:Y:S01]  /*1980*/  LEA R2, R165, 0xffffffc0, 0x6 ;  /* 0xffffffc0a5027811 */ /* 0x000fe200078e30ff */
[----:B------:R-:W-:Y:S01]  /*1990*/  @!P4 IMAD R8, R47, R14, RZ ;  /* 0x0000000e2f08c224 */ /* 0x000fe200078e02ff */
[----:B------:R-:W-:Y:S02]  /*19a0*/  @!P4 SHF.R.S32.HI R0, RZ, 0x1f, R14 ;  /* 0x0000001fff00c819 */ /* 0x000fe4000001140e */
[----:B------:R-:W-:Y:S01]  /*19b0*/  SHF.R.S32.HI R9, RZ, 0x1f, R2 ;  /* 0x0000001fff097819 */ /* 0x000fe20000011402 */
[----:B------:R-:W-:Y:S01]  /*19c0*/  IMAD R10, R49, R2, RZ ;  /* 0x00000002310a7224 */ /* 0x000fe200078e02ff */
[----:B------:R-:W-:-:S02]  /*19d0*/  MOV R24, R12 ;  /* 0x0000000c00187202 */ /* 0x000fc40000000f00 */
[----:B------:R-:W-:Y:S01]  /*19e0*/  MOV R25, R11 ;  /* 0x0000000b00197202 */ /* 0x000fe20000000f00 */
[----:B------:R-:W-:Y:S01]  /*19f0*/  @!P4 IMAD R0, R0, R46, R8 ;  /* 0x0000002e0000c224 */ /* 0x000fe200078e0208 */
[----:B------:R-:W-:Y:S01]  /*1a00*/  @P2 IADD3 R6, R6, 0x1, RZ ;  /* 0x0000000106062810 */ /* 0x000fe20007ffe0ff */
[----:B------:R-:W-:Y:S01]  /*1a10*/  @!P4 IMAD.WIDE.U32 R22, R46, R14, RZ ;  /* 0x0000000e2e16c225 */ /* 0x000fe200078e00ff */
[----:B------:R-:W-:-:S03]  /*1a20*/  @P4 IADD3 R14, R14, R15, RZ ;  /* 0x0000000f0e0e4210 */ /* 0x000fc60007ffe0ff */
[----:B------:R-:W-:Y:S02]  /*1a30*/  IMAD R10, R9, R48, R10 ;  /* 0x00000030090a7224 */ /* 0x000fe400078e020a */
[----:B------:R-:W-:-:S04]  /*1a40*/  IMAD.WIDE.U32 R24, R48, R2, R24 ;  /* 0x0000000230187225 */ /* 0x000fc800078e0018 */
[----:B------:R-:W-:Y:S01]  /*1a50*/  @!P4 IMAD.IADD R23, R23, 0x1, R0 ;  /* 0x000000011717c824 */ /* 0x000fe200078e0200 */
[----:B------:R-:W-:Y:S01]  /*1a60*/  @!P4 SHF.R.S32.HI R0, RZ, 0x1f, R13 ;  /* 0x0000001fff00c819 */ /* 0x000fe2000001140d */
[----:B------:R-:W-:Y:S01]  /*1a70*/  @!P1 IMAD.MOV R6, RZ, RZ, -R6 ;  /* 0x000000ffff069224 */ /* 0x000fe200078e0a06 */
[----:B------:R-:W-:Y:S01]  /*1a80*/  @!P0 LOP3.LUT R6, RZ, R7, RZ, 0x33, !PT ;  /* 0x00000007ff068212 */ /* 0x000fe200078e33ff */
[----:B------:R-:W-:Y:S01]  /*1a90*/  @!P4 IMAD R3, R21, R13, RZ ;  /* 0x0000000d1503c224 */ /* 0x000fe200078e02ff */
[----:B------:R-:W-:Y:S02]  /*1aa0*/  IADD3 R11, R25, R10, RZ ;  /* 0x0000000a190b7210 */ /* 0x000fe40007ffe0ff */
[----:B------:R-:W-:Y:S01]  /*1ab0*/  MOV R10, R24 ;  /* 0x00000018000a7202 */ /* 0x000fe20000000f00 */
[----:B------:R-:W-:Y:S01]  /*1ac0*/  @!P4 IMAD R0, R20, R0, R3 ;  /* 0x000000001400c224 */ /* 0x000fe200078e0203 */
[----:B------:R-:W-:Y:S01]  /*1ad0*/  SHF.R.S32.HI R8, RZ, 0x1f, R6 ;  /* 0x0000001fff087819 */ /* 0x000fe20000011406 */
[----:B------:R-:W-:-:S02]  /*1ae0*/  @P4 IMAD R21, R47, R14, RZ ;  /* 0x0000000e2f154224 */ /* 0x000fc400078e02ff */
[----:B------:R-:W-:Y:S02]  /*1af0*/  IMAD R3, R17, R6, RZ ;  /* 0x0000000611037224 */ /* 0x000fe400078e02ff */
[----:B------:R-:W-:-:S04]  /*1b00*/  @P4 IMAD.WIDE.U32 R14, R46, R14, RZ ;  /* 0x0000000e2e0e4225 */ /* 0x000fc800078e00ff */
[----:B------:R-:W-:Y:S01]  /*1b10*/  @!P4 IMAD.WIDE.U32 R22, R20, R13, R22 ;  /* 0x0000000d1416c225 */ /* 0x000fe200078e0016 */
[----:B------:R-:W-:-:S03]  /*1b20*/  @P4 IADD3 R21, R15, R21, RZ ;  /* 0x000000150f154210 */ /* 0x000fc60007ffe0ff */
[----:B------:R-:W-:-:S04]  /*1b30*/  IMAD.WIDE.U32 R10, R16, R6, R10 ;  /* 0x00000006100a7225 */ /* 0x000fc800078e000a */
[----:B------:R-:W-:Y:S01]  /*1b40*/  IMAD R16, R16, R8, R3 ;  /* 0x0000000810107224 */ /* 0x000fe200078e0203 */
[----:B------:R-:W-:Y:S01]  /*1b50*/  @P4 MOV R15, R14 ;  /* 0x0000000e000f4202 */ /* 0x000fe20000000f00 */
[----:B------:R-:W-:Y:S01]  /*1b60*/  @!P4 IMAD.IADD R21, R23, 0x1, R0 ;  /* 0x000000011715c824 */ /* 0x000fe200078e0200 */
[----:B------:R-:W-:Y:S01]  /*1b70*/  @!P4 MOV R15, R22 ;  /* 0x00000016000fc202 */ /* 0x000fe20000000f00 */
[----:B------:R-:W-:Y:S01]  /*1b80*/  IMAD.IADD R0, R11, 0x1, R16 ;  /* 0x000000010b007824 */ /* 0x000fe200078e0210 */
[----:B------:R-:W-:Y:S02]  /*1b90*/  MOV R3, R10 ;  /* 0x0000000a00037202 */ /* 0x000fe40000000f00 */
[----:B------:R-:W-:Y:S02]  /*1ba0*/  MOV R17, R2 ;  /* 0x0000000200117202 */ /* 0x000fe40000000f00 */
[----:B-1----:R-:W-:Y:S02]  /*1bb0*/  MOV R16, R6 ;  /* 0x0000000600107202 */ /* 0x002fe40000000f00 */
.L_x_6916:
[----:B------:R-:W-:Y:S05]  /*1bc0*/  BSYNC B0 ;  /* 0x0000000000007941 */ /* 0x000fea0003800000 */
.L_x_6914:
[----:B------:R-:W-:Y:S01]  /*1bd0*/  ISETP.NE.AND P0, PT, R236, -0x1, PT ;  /* 0xffffffffec00780c */ /* 0x000fe20003f05270 */
[----:B------:R-:W2:Y:S04]  /*1be0*/  LD.E.64 R12, desc[UR6][R18.64+0x30] ;  /* 0x00003006120c7980 */ /* 0x000ea8000c101b00 */
[----:B------:R-:W3:Y:S04]  /*1bf0*/  LD.E.64 R10, desc[UR6][R18.64+0x10] ;  /* 0x00001006120a7980 */ /* 0x000ee8000c101b00 */
[----:B------:R-:W4:Y:S04]  /*1c00*/  LD.E R154, desc[UR6][R18.64+0xc0] ;  /* 0x0000c006129a7980 */ /* 0x000f28000c101900 */
[----:B------:R-:W4:Y:S04]  /*1c10*/  @!P0 LD.E.64 R26, desc[UR6][R18.64+0x18] ;  /* 0x00001806121a8980 */ /* 0x000f28000c101b00 */
[----:B------:R-:W4:Y:S04]  /*1c20*/  LD.E.64 R6, desc[UR6][R18.64+0x48] ;  /* 0x0000480612067980 */ /* 0x000f28000c101b00 */
[----:B------:R-:W4:Y:S04]  /*1c30*/  LD.E.64 R166, desc[UR6][R18.64+0x8] ;  /* 0x0000080612a67980 */ /* 0x000f28000c101b00 */
[----:B------:R1:W5:Y:S04]  /*1c40*/  @P3 LD.E R20, desc[UR6][R4.64] ;  /* 0x0000000604143980 */ /* 0x000368000c101900 */
[----:B------:R2:W5:Y:S01]  /*1c50*/  LD.E.64 R174, desc[UR6][R18.64] ;  /* 0x0000000612ae7980 */ /* 0x000562000c101b00 */
[----:B------:R-:W-:-:S04]  /*1c60*/  SHF.R.S32.HI R51, RZ, 0x1f, R45 ;  /* 0x0000001fff337819 */ /* 0x000fc8000001142d */
[----:B------:R-:W-:-:S04]  /*1c70*/  LEA.HI R22, R51, R45, RZ, 0x4 ;  /* 0x0000002d33167211 */ /* 0x000fc800078f20ff */
[----:B------:R-:W-:-:S05]  /*1c80*/  LOP3.LUT R14, R22, 0xfffffff0, RZ, 0xc0, !PT ;  /* 0xfffffff0160e7812 */ /* 0x000fca00078ec0ff */
[----:B------:R-:W-:Y:S01]  /*1c90*/  IMAD.IADD R14, R45, 0x1, -R14 ;  /* 0x000000012d0e7824 */ /* 0x000fe200078e0a0e */
[----:B------:R-:W-:-:S04]  /*1ca0*/  LEA.HI R162, R51, R45, RZ, 0x3 ;  /* 0x0000002d33a27211 */ /* 0x000fc800078f18ff */
[----:B-1----:R-:W-:Y:S02]  /*1cb0*/  SHF.R.S32.HI R4, RZ, 0x1f, R14 ;  /* 0x0000001fff047819 */ /* 0x002fe4000001140e */
[----:B------:R-:W-:Y:S02]  /*1cc0*/  LOP3.LUT R54, R162, 0xfffffff8, RZ, 0xc0, !PT ;  /* 0xfffffff8a2367812 */ /* 0x000fe400078ec0ff */
[----:B------:R-:W-:-:S04]  /*1cd0*/  LEA.HI R4, R4, R14, RZ, 0x3 ;  /* 0x0000000e04047211 */ /* 0x000fc800078f18ff */
[----:B------:R-:W-:Y:S01]  /*1ce0*/  LOP3.LUT R5, R4, 0xfffffff8, RZ, 0xc0, !PT ;  /* 0xfffffff804057812 */ /* 0x000fe200078ec0ff */
[----:B------:R-:W-:Y:S01]  /*1cf0*/  IMAD.IADD R54, R45, 0x1, -R54 ;  /* 0x000000012d367824 */ /* 0x000fe200078e0a36 */
[----:B------:R-:W-:-:S03]  /*1d00*/  SHF.R.S32.HI R162, RZ, 0x3, R162 ;  /* 0x00000003ffa27819 */ /* 0x000fc600000114a2 */
[----:B------:R-:W-:Y:S02]  /*1d10*/  IMAD.IADD R5, R14, 0x1, -R5 ;  /* 0x000000010e057824 */ /* 0x000fe400078e0a05 */
[----:B------:R-:W-:Y:S02]  /*1d20*/  IMAD.SHL.U32 R14, R54, 0x8, RZ ;  /* 0x00000008360e7824 */ /* 0x000fe400078e00ff */
[----:B------:R-:W-:-:S03]  /*1d30*/  IMAD.SHL.U32 R23, R162, 0x40, RZ ;  /* 0x00000040a2177824 */ /* 0x000fc600078e00ff */
[----:B------:R-:W-:Y:S02]  /*1d40*/  IADD3 R30, P1, R14, R15, RZ ;  /* 0x0000000f0e1e7210 */ /* 0x000fe40007f3e0ff */
[----:B------:R-:W-:Y:S01]  /*1d50*/  SHF.R.S32.HI R15, RZ, 0x1f, R14 ;  /* 0x0000001fff0f7819 */ /* 0x000fe2000001140e */
[-C--:B-----5:R-:W-:Y:S01]  /*1d60*/  IMAD R9, R9, R46.reuse, RZ ;  /* 0x0000002e09097224 */ /* 0x0a0fe200078e02ff */
[----:B------:R-:W-:Y:S02]  /*1d70*/  SHF.R.S32.HI R55, RZ, 0x4, R22 ;  /* 0x00000004ff377819 */ /* 0x000fe40000011416 */
[----:B------:R-:W-:Y:S01]  /*1d80*/  LOP3.LUT R23, R23, 0x1c0, RZ, 0xc0, !PT ;  /* 0x000001c017177812 */ /* 0x000fe200078ec0ff */
[----:B------:R-:W-:Y:S01]  /*1d90*/  IMAD.X R31, R15, 0x1, R21, P1 ;  /* 0x000000010f1f7824 */ /* 0x000fe200008e0615 */
[----:B------:R-:W-:Y:S01]  /*1da0*/  LEA.HI R21, R51, R45, RZ, 0x6 ;  /* 0x0000002d33157211 */ /* 0x000fe200078f30ff */
[C---:B------:R-:W-:Y:S01]  /*1db0*/  IMAD R9, R17.reuse, R47, R9 ;  /* 0x0000002f11097224 */ /* 0x040fe200078e0209 */
[----:B------:R-:W-:Y:S01]  /*1dc0*/  LEA.HI R22, R22, R55, RZ, 0x1 ;  /* 0x0000003716167211 */ /* 0x000fe200078f08ff */
[----:B------:R-:W-:Y:S01]  /*1dd0*/  IMAD.WIDE.U32 R30, R17, R46, R30 ;  /* 0x0000002e111e7225 */ /* 0x000fe200078e001e */
[----:B------:R-:W-:-:S02]  /*1de0*/  LOP3.LUT R24, R23, 0x38, R14, 0xf8, !PT ;  /* 0x0000003817187812 */ /* 0x000fc400078ef80e */
[----:B------:R-:W-:Y:S01]  /*1df0*/  SHF.R.U32.HI R23, RZ, 0x3, R23 ;  /* 0x00000003ff177819 */ /* 0x000fe20000011617 */
[----:B------:R-:W-:Y:S01]  /*1e00*/  IMAD.SHL.U32 R21, R21, 0x8, RZ ;  /* 0x0000000815157824 */ /* 0x000fe200078e00ff */
[----:B------:R-:W-:Y:S01]  /*1e10*/  LOP3.LUT R22, R22, 0xfffffffe, RZ, 0xc0, !PT ;  /* 0xfffffffe16167812 */ /* 0x000fe200078ec0ff */
[----:B------:R-:W-:Y:S01]  /*1e20*/  IMAD.IADD R31, R31, 0x1, R9 ;  /* 0x000000011f1f7824 */ /* 0x000fe200078e0209 */
[----:B------:R-:W-:Y:S01]  /*1e30*/  LOP3.LUT R23, R24, R23, RZ, 0x3c, !PT ;  /* 0x0000001718177212 */ /* 0x000fe200078e3cff */
[----:B------:R-:W-:Y:S02]  /*1e40*/  IMAD R9, R29, R16, RZ ;  /* 0x000000101d097224 */ /* 0x000fe400078e02ff */
[----:B------:R-:W-:Y:S01]  /*1e50*/  IMAD.IADD R55, R55, 0x1, -R22 ;  /* 0x0000000137377824 */ /* 0x000fe200078e0a16 */
[----:B------:R-:W-:Y:S01]  /*1e60*/  LOP3.LUT R155, R23, 0xfffffe00, R21, 0xf8, !PT ;  /* 0xfffffe00179b7812 */ /* 0x000fe200078ef815 */
[-C--:B------:R-:W-:Y:S02]  /*1e70*/  IMAD R9, R8, R28.reuse, R9 ;  /* 0x0000001c08097224 */ /* 0x080fe400078e0209 */
[----:B------:R-:W-:Y:S01]  /*1e80*/  IMAD.WIDE.U32 R22, R16, R28, R30 ;  /* 0x0000001c10167225 */ /* 0x000fe200078e001e */
[----:B------:R-:W-:-:S02]  /*1e90*/  SHF.R.S32.HI R163, RZ, 0x1f, R162 ;  /* 0x0000001fffa37819 */ /* 0x000fc400000114a2 */
[----:B------:R-:W-:Y:S01]  /*1ea0*/  SHF.R.S32.HI R59, RZ, 0x1f, R233 ;  /* 0x0000001fff3b7819 */ /* 0x000fe200000114e9 */
[----:B------:R-:W-:Y:S02]  /*1eb0*/  IMAD.SHL.U32 R17, R5, 0x40, RZ ;  /* 0x0000004005117824 */ /* 0x000fe400078e00ff */
[----:B------:R-:W-:Y:S02]  /*1ec0*/  IMAD.IADD R23, R23, 0x1, R9 ;  /* 0x0000000117177824 */ /* 0x000fe400078e0209 */
[----:B------:R-:W-:Y:S01]  /*1ed0*/  IMAD R180, R47, R162, RZ ;  /* 0x000000a22fb47224 */ /* 0x000fe200078e02ff */
[----:B------:R-:W-:Y:S01]  /*1ee0*/  LOP3.LUT R17, R17, 0x1c0, RZ, 0xc0, !PT ;  /* 0x000001c011117812 */ /* 0x000fe200078ec0ff */
[----:B------:R-:W-:Y:S02]  /*1ef0*/  IMAD.SHL.U32 R21, R55, 0x8, RZ ;  /* 0x0000000837157824 */ /* 0x000fe400078e00ff */
[-C--:B------:R-:W-:Y:S02]  /*1f00*/  IMAD R180, R163, R46.reuse, R180 ;  /* 0x0000002ea3b47224 */ /* 0x080fe400078e02b4 */
[----:B------:R-:W-:Y:S01]  /*1f10*/  IMAD.WIDE.U32 R22, R162, R46, R22 ;  /* 0x0000002ea2167225 */ /* 0x000fe200078e0016 */
[----:B------:R-:W-:-:S02]  /*1f20*/  LOP3.LUT R21, R17, 0x8, R21, 0xf8, !PT ;  /* 0x0000000811157812 */ /* 0x000fc400078ef815 */
[----:B------:R-:W-:Y:S01]  /*1f30*/  SHF.R.U32.HI R35, RZ, 0x3, R17 ;  /* 0x00000003ff237819 */ /* 0x000fe20000011611 */
[----:B------:R-:W-:Y:S01]  /*1f40*/  IMAD.IADD R180, R23, 0x1, R180 ;  /* 0x0000000117b47824 */ /* 0x000fe200078e02b4 */
[C---:B------:R-:W-:Y:S02]  /*1f50*/  LOP3.LUT P5, RZ, R5.reuse, 0x4, RZ, 0xc0, !PT ;  /* 0x0000000405ff7812 */ /* 0x040fe400078ac0ff */
[----:B------:R-:W-:Y:S01]  /*1f60*/  LOP3.LUT P4, RZ, R5, 0x2, RZ, 0xc0, !PT ;  /* 0x0000000205ff7812 */ /* 0x000fe2000788c0ff */
[----:B------:R-:W-:Y:S01]  /*1f70*/  IMAD.SHL.U32 R4, R4, 0x40, RZ ;  /* 0x0000004004047824 */ /* 0x000fe200078e00ff */
[----:B------:R-:W-:Y:S02]  /*1f80*/  LOP3.LUT R35, R21, R35, RZ, 0x3c, !PT ;  /* 0x0000002315237212 */ /* 0x000fe400078e3cff */
[----:B------:R-:W-:Y:S02]  /*1f90*/  SHF.R.S32.HI R83, RZ, 0x1f, R84 ;  /* 0x0000001fff537819 */ /* 0x000fe40000011454 */
[----:B------:R-:W-:-:S02]  /*1fa0*/  LOP3.LUT R35, R35, 0xfffffe00, R4, 0xf8, !PT ;  /* 0xfffffe0023237812 */ /* 0x000fc400078ef804 */
[----:B------:R-:W-:Y:S02]  /*1fb0*/  SHF.R.S32.HI R159, RZ, 0x1f, R232 ;  /* 0x0000001fff9f7819 */ /* 0x000fe400000114e8 */
[----:B------:R-:W-:-:S04]  /*1fc0*/  LEA.HI R83, R83, R84, RZ, 0x6 ;  /* 0x0000005453537211 */ /* 0x000fc800078f30ff */
[----:B------:R-:W-:-:S04]  /*1fd0*/  SHF.R.S32.HI R83, RZ, 0x6, R83 ;  /* 0x00000006ff537819 */ /* 0x000fc80000011453 */
[----:B------:R-:W-:Y:S01]  /*1fe0*/  VIMNMX R83, R228, R83, !PT ;  /* 0x00000053e4537248 */ /* 0x000fe20007fe0100 */
[----:B------:R-:W-:-:S04]  /*1ff0*/  IMAD.WIDE R168, R234, 0x40, R162 ;  /* 0x00000040eaa87825 */ /* 0x000fc800078e02a2 */
[----:B------:R-:W-:Y:S01]  /*2000*/  IMAD R160, R49, R162, RZ ;  /* 0x000000a231a07224 */ /* 0x000fe200078e02ff */
[----:B------:R-:W-:-:S03]  /*2010*/  LEA.HI R51, R51, R45, RZ, 0x5 ;  /* 0x0000002d33337211 */ /* 0x000fc600078f28ff */
[----:B------:R-:W-:Y:S01]  /*2020*/  IMAD R160, R163, R48, R160 ;  /* 0x00000030a3a07224 */ /* 0x000fe200078e02a0 */
[----:B------:R-:W-:Y:S01]  /*2030*/  LOP3.LUT R50, R51, 0xffffffe0, RZ, 0xc0, !PT ;  /* 0xffffffe033327812 */ /* 0x000fe200078ec0ff */
[----:B------:R-:W-:Y:S02]  /*2040*/  IMAD.MOV.U32 R34, RZ, RZ, 0x10 ;  /* 0x00000010ff227424 */ /* 0x000fe400078e00ff */
[----:B------:R-:W-:Y:S01]  /*2050*/  IMAD.MOV.U32 R33, RZ, RZ, 0x20 ;  /* 0x00000020ff217424 */ /* 0x000fe200078e00ff */
[----:B------:R-:W-:Y:S01]  /*2060*/  SHF.L.U64.HI R227, R48, 0x4, R49 ;  /* 0x0000000430e37819 */ /* 0x000fe20000010231 */
[----:B------:R-:W-:Y:S01]  /*2070*/  IMAD.SHL.U32 R224, R46, 0x10, RZ ;  /* 0x000000102ee07824 */ /* 0x000fe200078e00ff */
[----:B------:R-:W-:Y:S01]  /*2080*/  SHF.L.U32 R226, R48, 0x4, RZ ;  /* 0x0000000430e27819 */ /* 0x000fe200000006ff */
[----:B------:R-:W-:Y:S01]  /*2090*/  IMAD.IADD R50, R45, 0x1, -R50 ;  /* 0x000000012d327824 */ /* 0x000fe200078e0a32 */
[----:B------:R-:W-:Y:S01]  /*20a0*/  SHF.L.U64.HI R225, R46, 0x4, R47 ;  /* 0x000000042ee17819 */ /* 0x000fe2000001022f */
[----:B------:R-:W-:Y:S01]  /*20b0*/  IMAD.SHL.U32 R152, R54, 0x4, RZ ;  /* 0x0000000436987824 */ /* 0x000fe200078e00ff */
[----:B------:R-:W-:-:S02]  /*20c0*/  SHF.R.S32.HI R51, RZ, 0x5, R51 ;  /* 0x00000005ff337819 */ /* 0x000fc40000011433 */
[----:B------:R-:W-:Y:S02]  /*20d0*/  SEL R34, R34, 0xfffffff0, !P4 ;  /* 0xfffffff022227807 */ /* 0x000fe40006000000 */
[----:B------:R-:W-:Y:S01]  /*20e0*/  SEL R33, R33, 0xffffffe0, !P5 ;  /* 0xffffffe021217807 */ /* 0x000fe20006800000 */
[----:B--2---:R-:W-:Y:S01]  /*20f0*/  @P0 IMAD.WIDE.U32 R24, R12, R236, RZ ;  /* 0x000000ec0c180225 */ /* 0x004fe200078e00ff */
[----:B---3--:R-:W-:-:S03]  /*2100*/  LEA R181, P1, R22, R10, 0x1 ;  /* 0x0000000a16b57211 */ /* 0x008fc600078208ff */
[----:B----4-:R-:W-:-:S04]  /*2110*/  @!P0 IMAD R9, R27, R233, RZ ;  /* 0x000000e91b098224 */ /* 0x010fc800078e02ff */
[C---:B------:R-:W-:Y:S02]  /*2120*/  @!P0 IMAD R9, R26.reuse, R59, R9 ;  /* 0x0000003b1a098224 */ /* 0x040fe400078e0209 */
[----:B------:R-:W-:Y:S01]  /*2130*/  @!P0 IMAD.WIDE.U32 R26, R26, R233, RZ ;  /* 0x000000e91a1a8225 */ /* 0x000fe200078e00ff */
[----:B------:R-:W-:-:S03]  /*2140*/  @P0 MOV R17, R24 ;  /* 0x0000001800110202 */ /* 0x000fc60000000f00 */
[----:B------:R-:W-:Y:S01]  /*2150*/  @!P0 IMAD.MOV.U32 R17, RZ, RZ, R26 ;  /* 0x000000ffff118224 */ /* 0x000fe200078e001a */
[----:B------:R-:W-:Y:S01]  /*2160*/  LEA.HI.X R180, R22, R11, R180, 0x1, P1 ;  /* 0x0000000b16b47211 */ /* 0x000fe200008f0cb4 */
[----:B------:R-:W-:Y:S02]  /*2170*/  @P0 IMAD R5, R13, R236, RZ ;  /* 0x000000ec0d050224 */ /* 0x000fe400078e02ff */
[C---:B------:R-:W-:Y:S01]  /*2180*/  VIADD R11, R14.reuse, 0x40 ;  /* 0x000000400e0b7836 */ /* 0x040fe20000000000 */
[----:B------:R-:W-:Y:S01]  /*2190*/  IADD3 R24, P2, R14, R17, RZ ;  /* 0x000000110e187210 */ /* 0x000fe20007f5e0ff */
[----:B------:R-:W-:Y:S02]  /*21a0*/  @P0 IMAD.IADD R5, R25, 0x1, R5 ;  /* 0x0000000119050824 */ /* 0x000fe400078e0205 */
[----:B------:R-:W-:Y:S02]  /*21b0*/  @!P0 IMAD.IADD R5, R27, 0x1, R9 ;  /* 0x000000011b058824 */ /* 0x000fe400078e0209 */
[----:B------:R-:W-:Y:S01]  /*21c0*/  @P0 IMAD.MOV.U32 R172, RZ, RZ, R12 ;  /* 0x000000ffffac0224 */ /* 0x000fe200078e000c */
[----:B------:R-:W-:Y:S01]  /*21d0*/  @!P0 MOV R172, R12 ;  /* 0x0000000c00ac8202 */ /* 0x000fe20000000f00 */
[----:B------:R-:W-:-:S02]  /*21e0*/  @P0 IMAD.MOV.U32 R173, RZ, RZ, R13 ;  /* 0x000000ffffad0224 */ /* 0x000fc400078e000d */
[----:B------:R-:W-:Y:S01]  /*21f0*/  @!P0 IMAD.MOV.U32 R173, RZ, RZ, R13 ;  /* 0x000000ffffad8224 */ /* 0x000fe200078e000d */
[-C--:B------:R-:W-:Y:S01]  /*2200*/  ISETP.GE.AND P0, PT, R11, R154.reuse, PT ;  /* 0x0000009a0b00720c */ /* 0x080fe20003f06270 */
[C---:B------:R-:W-:Y:S01]  /*2210*/  VIADD R9, R14.reuse, 0xc0 ;  /* 0x000000c00e097836 */ /* 0x040fe20000000000 */
[C---:B------:R-:W-:Y:S01]  /*2220*/  ISETP.GE.AND P1, PT, R14.reuse, R154, PT ;  /* 0x0000009a0e00720c */ /* 0x040fe20003f26270 */
[----:B------:R-:W-:Y:S02]  /*2230*/  IMAD R4, R7, R232, RZ ;  /* 0x000000e807047224 */ /* 0x000fe400078e02ff */
[----:B------:R-:W-:Y:S01]  /*2240*/  IMAD.X R25, R15, 0x1, R5, P2 ;  /* 0x000000010f197824 */ /* 0x000fe200010e0605 */
[----:B------:R-:W-:Y:S01]  /*2250*/  SEL R5, RZ, 0xffffffff, P0 ;  /* 0xffffffffff057807 */ /* 0x000fe20000000000 */
[----:B------:R-:W-:Y:S01]  /*2260*/  VIADD R10, R14, 0x80 ;  /* 0x000000800e0a7836 */ /* 0x000fe20000000000 */
[----:B------:R-:W-:Y:S01]  /*2270*/  ISETP.GE.AND P0, PT, R9, R154, PT ;  /* 0x0000009a0900720c */ /* 0x000fe20003f06270 */
[----:B------:R-:W-:-:S02]  /*2280*/  IMAD R4, R6, R159, R4 ;  /* 0x0000009f06047224 */ /* 0x000fc400078e0204 */
[----:B------:R-:W-:Y:S01]  /*2290*/  IMAD.WIDE.U32 R12, R232, R6, R24 ;  /* 0x00000006e80c7225 */ /* 0x000fe200078e0018 */
[----:B------:R-:W-:Y:S02]  /*22a0*/  SEL R6, RZ, 0x1, P1 ;  /* 0x00000001ff067807 */ /* 0x000fe40000800000 */
[----:B------:R-:W-:Y:S02]  /*22b0*/  ISETP.GE.AND P1, PT, R10, R154, PT ;  /* 0x0000009a0a00720c */ /* 0x000fe40003f26270 */
[----:B------:R-:W-:Y:S01]  /*22c0*/  SEL R153, RZ, 0x8, P0 ;  /* 0x00000008ff997807 */ /* 0x000fe20000000000 */
[----:B------:R-:W-:Y:S01]  /*22d0*/  IMAD.IADD R13, R13, 0x1, R4 ;  /* 0x000000010d0d7824 */ /* 0x000fe200078e0204 */
[----:B------:R-:W-:Y:S02]  /*22e0*/  IADD3 R156, P0, R14, R3, RZ ;  /* 0x000000030e9c7210 */ /* 0x000fe40007f1e0ff */
[----:B------:R-:W-:Y:S02]  /*22f0*/  SEL R4, RZ, 0x4, P1 ;  /* 0x00000004ff047807 */ /* 0x000fe40000800000 */
[----:B------:R-:W-:Y:S01]  /*2300*/  ISETP.GT.AND P1, PT, R165, R83, PT ;  /* 0x00000053a500720c */ /* 0x000fe20003f24270 */
[----:B------:R-:W-:-:S02]  /*2310*/  IMAD.X R157, R15, 0x1, R0, P0 ;  /* 0x000000010f9d7824 */ /* 0x000fc400000e0600 */
[----:B------:R-:W-:Y:S02]  /*2320*/  IMAD.SHL.U32 R5, R5, 0x2, RZ ;  /* 0x0000000205057824 */ /* 0x000fe400078e00ff */
[----:B------:R-:W-:Y:S02]  /*2330*/  IMAD R170, R169, R172, RZ ;  /* 0x000000aca9aa7224 */ /* 0x000fe400078e02ff */
[----:B------:R-:W-:Y:S01]  /*2340*/  IMAD.WIDE.U32 R156, R162, R48, R156 ;  /* 0x00000030a29c7225 */ /* 0x000fe200078e009c */
[----:B------:R-:W-:-:S03]  /*2350*/  LOP3.LUT R5, R5, 0x2, R6, 0xe2, !PT ;  /* 0x0000000205057812 */ /* 0x000fc600078ee206 */
[----:B------:R-:W-:Y:S01]  /*2360*/  IMAD R170, R168, R173, R170 ;  /* 0x000000ada8aa7224 */ /* 0x000fe200078e02aa */
[----:B------:R-:W-:Y:S01]  /*2370*/  LEA R230, P0, R156, R166, 0x1 ;  /* 0x000000a69ce67211 */ /* 0x000fe200078008ff */
[----:B------:R-:W-:Y:S02]  /*2380*/  IMAD.IADD R161, R157, 0x1, R160 ;  /* 0x000000019da17824 */ /* 0x000fe400078e02a0 */
[----:B------:R-:W-:Y:S01]  /*2390*/  IMAD.WIDE.U32 R168, R168, R172, R12 ;  /* 0x000000aca8a87225 */ /* 0x000fe200078e000c */
[----:B------:R-:W-:Y:S02]  /*23a0*/  LOP3.LUT R153, R153, R5, R4, 0xfe, !PT ;  /* 0x0000000599997212 */ /* 0x000fe400078efe04 */
[----:B------:R-:W-:Y:S01]  /*23b0*/  LEA.HI.X R229, R156, R167, R161, 0x1, P0 ;  /* 0x000000a79ce57211 */ /* 0x000fe200000f0ca1 */
[----:B------:R-:W-:Y:S02]  /*23c0*/  @!P3 IMAD.MOV.U32 R20, RZ, RZ, RZ ;  /* 0x000000ffff14b224 */ /* 0x000fe400078e00ff */
[----:B------:R-:W-:Y:S01]  /*23d0*/  IMAD.IADD R171, R169, 0x1, R170 ;  /* 0x00000001a9ab7824 */ /* 0x000fe200078e02aa */
        /* <DEDUP_REMOVED lines=112> */
[----:B------:R-:W-:Y:S01]  /*2ae0*/  IMAD.X R77, R79, 0x1, R227, P2 ;  /* 0x000000014f4d7824 */ /* 0x000fe200010e06e3 */
        /* <DEDUP_REMOVED lines=15> */
[C---:B------:R-:W-:Y:S01]  /*2be0*/  SHF.L.U64.HI R107, R178.reuse, 0x4, R179 ;  /* 0x00000004b26b7819 */ /* 0x040fe200000102b3 */
[----:B------:R-:W-:Y:S01]  /*2bf0*/  IMAD.X R65, R73, 0x1, R227, P3 ;  /* 0x0000000149417824 */ /* 0x000fe200018e06e3 */
        /* <DEDUP_REMOVED lines=43> */
.L_x_7035:
        /* <DEDUP_REMOVED lines=33> */
.L_x_6919:
[----:B------:R-:W-:Y:S05]  /*30c0*/  BSYNC B0 ;  /* 0x0000000000007941 */ /* 0x000fea0003800000 */
.L_x_6918:
        /* <DEDUP_REMOVED lines=18> */
.L_x_6921:
[----:B------:R-:W-:Y:S05]  /*31f0*/  BSYNC B0 ;  /* 0x0000000000007941 */ /* 0x000fea0003800000 */
.L_x_6920:
        /* <DEDUP_REMOVED lines=21> */
.L_x_6923:
[----:B------:R-:W-:Y:S05]  /*3350*/  BSYNC B0 ;  /* 0x0000000000007941 */ /* 0x000fea0003800000 */
.L_x_6922:
        /* <DEDUP_REMOVED lines=18> */
.L_x_6925:
[----:B------:R-:W-:Y:S05]  /*3480*/  BSYNC B0 ;  /* 0x0000000000007941 */ /* 0x000fea0003800000 */
.L_x_6924:
        /* <DEDUP_REMOVED lines=72> */
.L_x_6932:
[----:B------:R-:W-:Y:S05]  /*3910*/  BSYNC B0 ;  /* 0x0000000000007941 */ /* 0x000fea0003800000 */
.L_x_6931:
        /* <DEDUP_REMOVED lines=53> */
.L_x_6934:
[----:B------:R-:W-:Y:S05]  /*3c70*/  BSYNC B0 ;  /* 0x0000000000007941 */ /* 0x000fea0003800000 */
.L_x_6933:
        /* <DEDUP_REMOVED lines=53> */
.L_x_6936:
[----:B------:R-:W-:Y:S05]  /*3fd0*/  BSYNC B0 ;  /* 0x0000000000007941 */ /* 0x000fea0003800000 */
.L_x_6935:
        /* <DEDUP_REMOVED lines=52> */
.L_x_6930:
[----:B------:R-:W-:Y:S05]  /*4320*/  BSYNC B1 ;  /* 0x0000000000017941 */ /* 0x000fea0003800000 */
.L_x_6929:
        /* <DEDUP_REMOVED lines=70> */
.L_x_6940:
[----:B------:R-:W-:Y:S05]  /*4790*/  BSYNC B0 ;  /* 0x0000000000007941 */ /* 0x000fea0003800000 */
.L_x_6939:
        /* <DEDUP_REMOVED lines=55> */
.L_x_6942:
[----:B------:R-:W-:Y:S05]  /*4b10*/  BSYNC B0 ;  /* 0x0000000000007941 */ /* 0x000fea0003800000 */
.L_x_6941:
        /* <DEDUP_REMOVED lines=55> */
.L_x_6944:
[----:B------:R-:W-:Y:S05]  /*4e90*/  BSYNC B0 ;  /* 0x0000000000007941 */ /* 0x000fea0003800000 */
.L_x_6943:
        /* <DEDUP_REMOVED lines=54> */
.L_x_6938:
[----:B------:R-:W-:Y:S05]  /*5200*/  BSYNC B1 ;  /* 0x0000000000017941 */ /* 0x000fea0003800000 */
.L_x_6937:
        /* <DEDUP_REMOVED lines=70> */
.L_x_6948:
[----:B------:R-:W-:Y:S05]  /*5670*/  BSYNC B0 ;  /* 0x0000000000007941 */ /* 0x000fea0003800000 */
.L_x_6947:
        /* <DEDUP_REMOVED lines=55> */
.L_x_6950:
[----:B------:R-:W-:Y:S05]  /*59f0*/  BSYNC B0 ;  /* 0x0000000000007941 */ /* 0x000fea0003800000 */
.L_x_6949:
        /* <DEDUP_REMOVED lines=55> */
.L_x_6952:
[----:B------:R-:W-:Y:S05]  /*5d70*/  BSYNC B0 ;  /* 0x0000000000007941 */ /* 0x000fea0003800000 */
.L_x_6951:
        /* <DEDUP_REMOVED lines=54> */
.L_x_6946:
[----:B------:R-:W-:Y:S05]  /*60e0*/  BSYNC B1 ;  /* 0x0000000000017941 */ /* 0x000fea0003800000 */
.L_x_6945:
        /* <DEDUP_REMOVED lines=74> */
.L_x_6956:
[----:B------:R-:W-:Y:S05]  /*6590*/  BSYNC B0 ;  /* 0x0000000000007941 */ /* 0x000fea0003800000 */
.L_x_6955:
        /* <DEDUP_REMOVED lines=55> */
.L_x_6958:
[----:B------:R-:W-:Y:S05]  /*6910*/  BSYNC B0 ;  /* 0x0000000000007941 */ /* 0x000fea0003800000 */
.L_x_6957:
        /* <DEDUP_REMOVED lines=55> */
.L_x_6960:
[----:B------:R-:W-:Y:S05]  /*6c90*/  BSYNC B0 ;  /* 0x0000000000007941 */ /* 0x000fea0003800000 */
.L_x_6959:
        /* <DEDUP_REMOVED lines=54> */
.L_x_6954:
[----:B------:R-:W-:Y:S05]  /*7000*/  BSYNC B1 ;  /* 0x0000000000017941 */ /* 0x000fea0003800000 */
.L_x_6953:
[----:B------:R-:W2:Y:S02]  /*7010*/  LD.E R0, desc[UR6][R18.64+0xd0] ;  /* 0x0000d00612007980 */ /* 0x000ea4000c101900 */
[----:B--2---:R-:W-:Y:S05]  /*7020*/  IMAD.U32 R0, R0, -0x20, RZ ;  /* 0xffffffe000007824 */ /* 0x004fea00078e00ff */
[C---:B------:R-:W-:Y:S02]  /*7030*/  LEA R20, P1, R0.reuse, R20, 0x1 ;  /* 0x0000001400147211 */ /* 0x040fe400078208ff */
[C---:B------:R-:W-:Y:S02]  /*7040*/  LEA R36, P0, R0.reuse, R36, 0x1 ;  /* 0x0000002400247211 */ /* 0x040fe400078008ff */
[C---:B------:R-:W-:Y:S02]  /*7050*/  LEA.HI.X.SX32 R21, R0.reuse, R21, 0x1, P1 ;  /* 0x0000001500157211 */ /* 0x040fe400008f0eff */
[----:B------:R-:W-:Y:S01]  /*7060*/  LEA.HI.X.SX32 R37, R0, R37, 0x1, P0 ;  /* 0x0000002500257211 */ /* 0x000fe200000f0eff */
[----:B------:R-:W-:Y:S05]  /*7070*/  BRA `(.L_x_6961) ;  /* 0x0000007000487947 */ /* 0x000fea0003800000 */
.L_x_6928:
        /* <DEDUP_REMOVED lines=101> */
.L_x_6967:
[----:B------:R-:W-:Y:S05]  /*76d0*/  BSYNC B0 ;  /* 0x0000000000007941 */ /* 0x000fea0003800000 */
.L_x_6966:
[----:B-----5:R2:W-:Y:S02]  /*76e0*/  ST.E.128 desc[UR6][R120.64], R28 ;  /* 0x0000001c78007985 */ /* 0x0205e4000c101d06 */
.L_x_6965:
[----:B------:R-:W-:Y:S05]  /*76f0*/  BSYNC B1 ;  /* 0x0000000000017941 */ /* 0x000fea0003800000 */
.L_x_6964:
        /* <DEDUP_REMOVED lines=99> */
.L_x_6971:
[----:B------:R-:W-:Y:S05]  /*7d30*/  BSYNC B0 ;  /* 0x0000000000007941 */ /* 0x000fea0003800000 */
.L_x_6970:
[----:B-----5:R3:W-:Y:S02]  /*7d40*/  ST.E.128 desc[UR6][R120.64+0x80], R28 ;  /* 0x0000801c78007985 */ /* 0x0207e4000c101d06 */
.L_x_6969:
[----:B------:R-:W-:Y:S05]  /*7d50*/  BSYNC B1 ;  /* 0x0000000000017941 */ /* 0x000fea0003800000 */
.L_x_6968:
        /* <DEDUP_REMOVED lines=99> */
.L_x_6975:
[----:B------:R-:W-:Y:S05]  /*8390*/  BSYNC B0 ;  /* 0x0000000000007941 */ /* 0x000fea0003800000 */
.L_x_6974:
[----:B-----5:R3:W-:Y:S02]  /*83a0*/  ST.E.128 desc[UR6][R120.64+0x100], R28 ;  /* 0x0001001c78007985 */ /* 0x0207e4000c101d06 */
.L_x_6973:
[----:B------:R-:W-:Y:S05]  /*83b0*/  BSYNC B1 ;  /* 0x0000000000017941 */ /* 0x000fea0003800000 */
.L_x_6972:
        /* <DEDUP_REMOVED lines=98> */
.L_x_6977:
[----:B------:R-:W-:Y:S05]  /*89e0*/  BSYNC B0 ;  /* 0x0000000000007941 */ /* 0x000fea0003800000 */
.L_x_6976:
[----:B-----5:R3:W-:Y:S02]  /*89f0*/  ST.E.128 desc[UR6][R120.64+0x180], R28 ;  /* 0x0001801c78007985 */ /* 0x0207e4000c101d06 */
.L_x_6963:
[----:B------:R-:W-:Y:S05]  /*8a00*/  BSYNC B2 ;  /* 0x0000000000027941 */ /* 0x000fea0003800000 */
.L_x_6962:
        /* <DEDUP_REMOVED lines=106> */
.L_x_6983:
[----:B------:R-:W-:Y:S05]  /*90b0*/  BSYNC B0 ;  /* 0x0000000000007941 */ /* 0x000fea0003800000 */
.L_x_6982:
[----:B-----5:R3:W-:Y:S02]  /*90c0*/  ST.E.128 desc[UR6][R186.64], R28 ;  /* 0x0000001cba007985 */ /* 0x0207e4000c101d06 */
.L_x_6981:
[----:B------:R-:W-:Y:S05]  /*90d0*/  BSYNC B1 ;  /* 0x0000000000017941 */ /* 0x000fea0003800000 */
.L_x_6980:
        /* <DEDUP_REMOVED lines=101> */
.L_x_6987:
[----:B------:R-:W-:Y:S05]  /*9730*/  BSYNC B0 ;  /* 0x0000000000007941 */ /* 0x000fea0003800000 */
.L_x_6986:
[----:B-----5:R3:W-:Y:S02]  /*9740*/  ST.E.128 desc[UR6][R186.64], R28 ;  /* 0x0000001cba007985 */ /* 0x0207e4000c101d06 */
.L_x_6985:
[----:B------:R-:W-:Y:S05]  /*9750*/  BSYNC B1 ;  /* 0x0000000000017941 */ /* 0x000fea0003800000 */
.L_x_6984:
        /* <DEDUP_REMOVED lines=101> */
.L_x_6991:
[----:B------:R-:W-:Y:S05]  /*9db0*/  BSYNC B0 ;  /* 0x0000000000007941 */ /* 0x000fea0003800000 */
.L_x_6990:
[----:B-----5:R3:W-:Y:S02]  /*9dc0*/  ST.E.128 desc[UR6][R186.64], R28 ;  /* 0x0000001cba007985 */ /* 0x0207e4000c101d06 */
.L_x_6989:
[----:B------:R-:W-:Y:S05]  /*9dd0*/  BSYNC B1 ;  /* 0x0000000000017941 */ /* 0x000fea0003800000 */
.L_x_6988:
        /* <DEDUP_REMOVED lines=100> */
.L_x_6993:
[----:B------:R-:W-:Y:S05]  /*a420*/  BSYNC B0 ;  /* 0x0000000000007941 */ /* 0x000fea0003800000 */
.L_x_6992:
[----:B-----5:R3:W-:Y:S02]  /*a430*/  ST.E.128 desc[UR6][R186.64], R28 ;  /* 0x0000001cba007985 */ /* 0x0207e4000c101d06 */
.L_x_6979:
[----:B------:R-:W-:Y:S05]  /*a440*/  BSYNC B2 ;  /* 0x0000000000027941 */ /* 0x000fea0003800000 */
.L_x_6978:
        /* <DEDUP_REMOVED lines=106> */
.L_x_6999:
[----:B------:R-:W-:Y:S05]  /*aaf0*/  BSYNC B0 ;  /* 0x0000000000007941 */ /* 0x000fea0003800000 */
.L_x_6998:
[----:B-----5:R3:W-:Y:S02]  /*ab00*/  ST.E.128 desc[UR6][R186.64], R28 ;  /* 0x0000001cba007985 */ /* 0x0207e4000c101d06 */
.L_x_6997:
[----:B------:R-:W-:Y:S05]  /*ab10*/  BSYNC B1 ;  /* 0x0000000000017941 */ /* 0x000fea0003800000 */
.L_x_6996:
        /* <DEDUP_REMOVED lines=101> */
.L_x_7003:
[----:B------:R-:W-:Y:S05]  /*b170*/  BSYNC B0 ;  /* 0x0000000000007941 */ /* 0x000fea0003800000 */
.L_x_7002:
[----:B-----5:R3:W-:Y:S02]  /*b180*/  ST.E.128 desc[UR6][R186.64], R28 ;  /* 0x0000001cba007985 */ /* 0x0207e4000c101d06 */
.L_x_7001:
[----:B------:R-:W-:Y:S05]  /*b190*/  BSYNC B1 ;  /* 0x0000000000017941 */ /* 0x000fea0003800000 */
.L_x_7000:
        /* <DEDUP_REMOVED lines=101> */
.L_x_7007:
[----:B------:R-:W-:Y:S05]  /*b7f0*/  BSYNC B0 ;  /* 0x0000000000007941 */ /* 0x000fea0003800000 */
.L_x_7006:
[----:B-----5:R3:W-:Y:S02]  /*b800*/  ST.E.128 desc[UR6][R186.64], R28 ;  /* 0x0000001cba007985 */ /* 0x0207e4000c101d06 */
.L_x_7005:
[----:B------:R-:W-:Y:S05]  /*b810*/  BSYNC B1 ;  /* 0x0000000000017941 */ /* 0x000fea0003800000 */
.L_x_7004:
        /* <DEDUP_REMOVED lines=100> */
.L_x_7009:
[----:B------:R-:W-:Y:S05]  /*be60*/  BSYNC B0 ;  /* 0x0000000000007941 */ /* 0x000fea0003800000 */
.L_x_7008:
[----:B-----5:R3:W-:Y:S02]  /*be70*/  ST.E.128 desc[UR6][R186.64], R28 ;  /* 0x0000001cba007985 */ /* 0x0207e4000c101d06 */
.L_x_6995:
[----:B------:R-:W-:Y:S05]  /*be80*/  BSYNC B2 ;  /* 0x0000000000027941 */ /* 0x000fea0003800000 */
.L_x_6994:
        /* <DEDUP_REMOVED lines=110> */
.L_x_7015:
[----:B------:R-:W-:Y:S05]  /*c570*/  BSYNC B0 ;  /* 0x0000000000007941 */ /* 0x000fea0003800000 */
.L_x_7014:
[----:B-----5:R3:W-:Y:S02]  /*c580*/  ST.E.128 desc[UR6][R188.64], R28 ;  /* 0x0000001cbc007985 */ /* 0x0207e4000c101d06 */
.L_x_7013:
[----:B------:R-:W-:Y:S05]  /*c590*/  BSYNC B1 ;  /* 0x0000000000017941 */ /* 0x000fea0003800000 */
.L_x_7012:
        /* <DEDUP_REMOVED lines=101> */
.L_x_7019:
[----:B------:R-:W-:Y:S05]  /*cbf0*/  BSYNC B0 ;  /* 0x0000000000007941 */ /* 0x000fea0003800000 */
.L_x_7018:
[----:B-----5:R3:W-:Y:S02]  /*cc00*/  ST.E.128 desc[UR6][R188.64], R28 ;  /* 0x0000001cbc007985 */ /* 0x0207e4000c101d06 */
.L_x_7017:
[----:B------:R-:W-:Y:S05]  /*cc10*/  BSYNC B1 ;  /* 0x0000000000017941 */ /* 0x000fea0003800000 */
.L_x_7016:
        /* <DEDUP_REMOVED lines=101> */
.L_x_7023:
[----:B------:R-:W-:Y:S05]  /*d270*/  BSYNC B0 ;  /* 0x0000000000007941 */ /* 0x000fea0003800000 */
.L_x_7022:
[----:B-----5:R3:W-:Y:S02]  /*d280*/  ST.E.128 desc[UR6][R188.64], R28 ;  /* 0x0000001cbc007985 */ /* 0x0207e4000c101d06 */
.L_x_7021:
[----:B------:R-:W-:Y:S05]  /*d290*/  BSYNC B1 ;  /* 0x0000000000017941 */ /* 0x000fea0003800000 */
.L_x_7020:
        /* <DEDUP_REMOVED lines=101> */
.L_x_7025:
[----:B------:R-:W-:Y:S05]  /*d8f0*/  BSYNC B0 ;  /* 0x0000000000007941 */ /* 0x000fea0003800000 */
.L_x_7024:
[----:B-----5:R3:W-:Y:S02]  /*d900*/  ST.E.128 desc[UR6][R188.64], R40 ;  /* 0x00000028bc007985 */ /* 0x0207e4000c101d06 */
.L_x_7011:
[----:B------:R-:W-:Y:S05]  /*d910*/  BSYNC B2 ;  /* 0x0000000000027941 */ /* 0x000fea0003800000 */
.L_x_7010:
        /* <DEDUP_REMOVED lines=11> */
.L_x_6927:
        /* <DEDUP_REMOVED lines=29> */
.L_x_7027:
[----:B------:R-:W-:Y:S05]  /*dba0*/  BSYNC B0 ;  /* 0x0000000000007941 */ /* 0x000fea0003800000 */
.L_x_7026:
        /* <DEDUP_REMOVED lines=30> */
.L_x_7029:
[----:B------:R-:W-:Y:S05]  /*dd90*/  BSYNC B0 ;  /* 0x0000000000007941 */ /* 0x000fea0003800000 */
.L_x_7028:
        /* <DEDUP_REMOVED lines=30> */
.L_x_7031:
[----:B------:R-:W-:Y:S05]  /*df80*/  BSYNC B0 ;  /* 0x0000000000007941 */ /* 0x000fea0003800000 */
.L_x_7030:
        /* <DEDUP_REMOVED lines=33> */
.L_x_6961:
[----:B------:R-:W-:Y:S05]  /*e1a0*/  BSYNC B3 ;  /* 0x0000000000037941 */ /* 0x000fea0003800000 */
.L_x_6926:
        /* <DEDUP_REMOVED lines=91> */
.L_x_7033:
        /* <DEDUP_REMOVED lines=10> */
.L_x_7034:
[----:B------:R-:W-:Y:S05]  /*e800*/  BSYNC B0 ;  /* 0x0000000000007941 */ /* 0x000fea0003800000 */
.L_x_7032:
[----:B------:R-:W-:Y:S04]  /*e810*/  IADD3 R12, R12, -0x1, RZ ;  /* 0xffffffff0c0c7810 */ /* 0x000fe80007ffe0ff */
[----:B------:R-:W-:Y:S11]  /*e820*/  ISETP.GT.AND P0, PT, R12, R83, PT ;  /* 0x000000530c00720c */ /* 0x000ff60003f04270 */
[----:B------:R-:W-:Y:S02]  /*e830*/  @!UPT UIADD3 URZ, URZ, URZ, URZ ;  /* 0x0000003f3f3ff290 */ /* 0x000fe4000fffe03f */
[----:B------:R-:W-:Y:S05]  /*e840*/  @P0 BRA `(.L_x_7035) ;  /* 0xffffff4400980947 */ /* 0x000fea000383ffff */
.L_x_6917:
        /* <DEDUP_REMOVED lines=27> */
[----:B------:R-:W-:Y:S02]  /*ea00*/  LEA R38, P2, R168, R174, 0x1 ;  /* 0x000000aea8267211 */ /* 0x000fe400078408ff */
        /* <DEDUP_REMOVED lines=89> */
.L_x_7044:
[----:B------:R-:W-:Y:S05]  /*efa0*/  BSYNC B0 ;  /* 0x0000000000007941 */ /* 0x000fea0003800000 */
.L_x_7043:
[----:B-----5:R3:W-:Y:S02]  /*efb0*/  STS.128 [R237], R40 ;  /* 0x00000028ed007388 */ /* 0x0207e40000000c00 */
.L_x_7042:
[----:B------:R-:W-:Y:S05]  /*efc0*/  BSYNC B1 ;  /* 0x0000000000017941 */ /* 0x000fea0003800000 */
.L_x_7041:
        /* <DEDUP_REMOVED lines=53> */
.L_x_7048:
[----:B------:R-:W-:Y:S05]  /*f320*/  BSYNC B0 ;  /* 0x0000000000007941 */ /* 0x000fea0003800000 */
.L_x_7047:
[----:B-----5:R1:W-:Y:S02]  /*f330*/  STS.128 [R237+0x2000], R40 ;  /* 0x00200028ed007388 */ /* 0x0203e40000000c00 */
.L_x_7046:
[----:B------:R-:W-:Y:S05]  /*f340*/  BSYNC B1 ;  /* 0x0000000000017941 */ /* 0x000fea0003800000 */
.L_x_7045:
        /* <DEDUP_REMOVED lines=53> */
.L_x_7052:
[----:B------:R-:W-:Y:S05]  /*f6a0*/  BSYNC B0 ;  /* 0x0000000000007941 */ /* 0x000fea0003800000 */
.L_x_7051:
[----:B-----5:R3:W-:Y:S02]  /*f6b0*/  STS.128 [R237+0x4000], R40 ;  /* 0x00400028ed007388 */ /* 0x0207e40000000c00 */
.L_x_7050:
[----:B------:R-:W-:Y:S05]  /*f6c0*/  BSYNC B1 ;  /* 0x0000000000017941 */ /* 0x000fea0003800000 */
.L_x_7049:
        /* <DEDUP_REMOVED lines=51> */
.L_x_7054:
[----:B------:R-:W-:Y:S05]  /*fa00*/  BSYNC B0 ;  /* 0x0000000000007941 */ /* 0x000fea0003800000 */
.L_x_7053:
[----:B-----5:R3:W-:Y:S02]  /*fa10*/  STS.128 [R237+0x6000], R40 ;  /* 0x00600028ed007388 */ /* 0x0207e40000000c00 */
.L_x_7040:
[----:B------:R-:W-:Y:S05]  /*fa20*/  BSYNC B2 ;  /* 0x0000000000027941 */ /* 0x000fea0003800000 */
.L_x_7039:
        /* <DEDUP_REMOVED lines=67> */
.L_x_7060:
[----:B------:R-:W-:Y:S05]  /*fe60*/  BSYNC B0 ;  /* 0x0000000000007941 */ /* 0x000fea0003800000 */
.L_x_7059:
[----:B-----5:R3:W-:Y:S02]  /*fe70*/  STS.128 [R237+0x800], R40 ;  /* 0x00080028ed007388 */ /* 0x0207e40000000c00 */
.L_x_7058:
[----:B------:R-:W-:Y:S05]  /*fe80*/  BSYNC B1 ;  /* 0x0000000000017941 */ /* 0x000fea0003800000 */
.L_x_7057:
        /* <DEDUP_REMOVED lines=54> */
.L_x_7064:
[----:B------:R-:W-:Y:S05]  /*101f0*/  BSYNC B0 ;  /* 0x0000000000007941 */ /* 0x000fea0003800000 */
.L_x_7063:
[----:B-----5:R3:W-:Y:S02]  /*10200*/  STS.128 [R237+0x2800], R40 ;  /* 0x00280028ed007388 */ /* 0x0207e40000000c00 */
.L_x_7062:
[----:B------:R-:W-:Y:S05]  /*10210*/  BSYNC B1 ;  /* 0x0000000000017941 */ /* 0x000fea0003800000 */
.L_x_7061:
        /* <DEDUP_REMOVED lines=54> */
.L_x_7068:
[----:B------:R-:W-:Y:S05]  /*10580*/  BSYNC B0 ;  /* 0x0000000000007941 */ /* 0x000fea0003800000 */
.L_x_7067:
[----:B-----5:R3:W-:Y:S02]  /*10590*/  STS.128 [R237+0x4800], R40 ;  /* 0x00480028ed007388 */ /* 0x0207e40000000c00 */
.L_x_7066:
[----:B------:R-:W-:Y:S05]  /*105a0*/  BSYNC B1 ;  /* 0x0000000000017941 */ /* 0x000fea0003800000 */
.L_x_7065:
        /* <DEDUP_REMOVED lines=53> */
.L_x_7070:
[----:B------:R-:W-:Y:S05]  /*10900*/  BSYNC B0 ;  /* 0x0000000000007941 */ /* 0x000fea0003800000 */
.L_x_7069:
[----:B-----5:R1:W-:Y:S02]  /*10910*/  STS.128 [R237+0x6800], R36 ;  /* 0x00680024ed007388 */ /* 0x0203e40000000c00 */
.L_x_7056:
[----:B------:R-:W-:Y:S05]  /*10920*/  BSYNC B2 ;  /* 0x0000000000027941 */ /* 0x000fea0003800000 */
.L_x_7055:
        /* <DEDUP_REMOVED lines=67> */
.L_x_7076:
[----:B------:R-:W-:Y:S05]  /*10d60*/  BSYNC B0 ;  /* 0x0000000000007941 */ /* 0x000fea0003800000 */
.L_x_7075:
[----:B-----5:R3:W-:Y:S02]  /*10d70*/  STS.128 [R237+0x1000], R36 ;  /* 0x00100024ed007388 */ /* 0x0207e40000000c00 */
.L_x_7074:
[----:B------:R-:W-:Y:S05]  /*10d80*/  BSYNC B1 ;  /* 0x0000000000017941 */ /* 0x000fea0003800000 */
.L_x_7073:
        /* <DEDUP_REMOVED lines=53> */
.L_x_7080:
[----:B------:R-:W-:Y:S05]  /*110e0*/  BSYNC B0 ;  /* 0x0000000000007941 */ /* 0x000fea0003800000 */
.L_x_7079:
[----:B-----5:R3:W-:Y:S02]  /*110f0*/  STS.128 [R237+0x3000], R36 ;  /* 0x00300024ed007388 */ /* 0x0207e40000000c00 */
.L_x_7078:
[----:B------:R-:W-:Y:S05]  /*11100*/  BSYNC B1 ;  /* 0x0000000000017941 */ /* 0x000fea0003800000 */
.L_x_7077:
        /* <DEDUP_REMOVED lines=53> */
.L_x_7084:
[----:B------:R-:W-:Y:S05]  /*11460*/  BSYNC B0 ;  /* 0x0000000000007941 */ /* 0x000fea0003800000 */
.L_x_7083:
[----:B-----5:R3:W-:Y:S02]  /*11470*/  STS.128 [R237+0x5000], R36 ;  /* 0x00500024ed007388 */ /* 0x0207e40000000c00 */
.L_x_7082:
[----:B------:R-:W-:Y:S05]  /*11480*/  BSYNC B1 ;  /* 0x0000000000017941 */ /* 0x000fea0003800000 */
.L_x_7081:
        /* <DEDUP_REMOVED lines=8> */
[----:B------:R1:W4:Y:S01]  /*11510*/  LD.E.64 R6, desc[UR6][R22.64+0xc0] ;  /* 0x0000c00616067980 */ /* 0x000322000c101b00 */
[----:B-----5:R-:W-:Y:S02]  /*11520*/  MOV R8, R39 ;  /* 0x0000002700087202 */ /* 0x020fe40000000f00 */
[----:B------:R-:W-:Y:S02]  /*11530*/  MOV R13, R36 ;  /* 0x00000024000d7202 */ /* 0x000fe40000000f00 */
[----:B------:R-:W-:Y:S01]  /*11540*/  MOV R36, R38 ;  /* 0x0000002600247202 */ /* 0x000fe20000000f00 */
[----:B--2---:R-:W-:-:S02]  /*11550*/  HADD2.F32 R31, -RZ, R8.H1_H1 ;  /* 0x30000008ff1f7230 */ /* 0x004fc40000004100 */
[----:B---3--:R-:W-:Y:S01]  /*11560*/  HADD2.F32 R40, -RZ, R8.H0_H0 ;  /* 0x20000008ff287230 */ /* 0x008fe20000004100 */
[----:B-1----:R-:W-:-:S05]  /*11570*/  MOV R22, R37 ;  /* 0x0000002500167202 */ /* 0x002fca0000000f00 */
[--C-:B------:R-:W-:Y:S02]  /*11580*/  HADD2.F32 R37, -RZ, R22.reuse.H0_H0 ;  /* 0x20000016ff257230 */ /* 0x100fe40000004100 */
[----:B------:R-:W-:Y:S02]  /*11590*/  HADD2.F32 R38, -RZ, R22.H1_H1 ;  /* 0x30000016ff267230 */ /* 0x000fe40000004100 */
[----:B----4-:R-:W-:Y:S02]  /*115a0*/  HADD2.F32 R22, -RZ, R5.H1_H1 ;  /* 0x30000005ff167230 */ /* 0x010fe40000004100 */
[----:B------:R-:W-:Y:S02]  /*115b0*/  HADD2.F32 R23, -RZ, R4.H1_H1 ;  /* 0x30000004ff177230 */ /* 0x000fe40000004100 */
[----:B------:R-:W-:Y:S02]  /*115c0*/  HADD2.F32 R24, -RZ, R7.H1_H1 ;  /* 0x30000007ff187230 */ /* 0x000fe40000004100 */
        /* <DEDUP_REMOVED lines=33> */
.L_x_7086:
[----:B------:R-:W-:Y:S05]  /*117e0*/  BSYNC B0 ;  /* 0x0000000000007941 */ /* 0x000fea0003800000 */
.L_x_7085:
[----:B-----5:R3:W-:Y:S02]  /*117f0*/  STS.128 [R237+0x7000], R36 ;  /* 0x00700024ed007388 */ /* 0x0207e40000000c00 */
.L_x_7072:
[----:B------:R-:W-:Y:S05]  /*11800*/  BSYNC B2 ;  /* 0x0000000000027941 */ /* 0x000fea0003800000 */
.L_x_7071:
[----:B--2---:R-:W-:-:S05]  /*11810*/  VIADD R30, R162, 0x30 ;  /* 0x00000030a21e7836 */ /* 0x004fca0000000000 */
        /* <DEDUP_REMOVED lines=66> */
.L_x_7091:
[----:B------:R-:W-:Y:S05]  /*11c40*/  BSYNC B0 ;  /* 0x0000000000007941 */ /* 0x000fea0003800000 */
.L_x_7090:
[----:B-----5:R1:W-:Y:S02]  /*11c50*/  STS.128 [R237+0x1800], R20 ;  /* 0x00180014ed007388 */ /* 0x0203e40000000c00 */
.L_x_7089:
[----:B------:R-:W-:Y:S05]  /*11c60*/  BSYNC B1 ;  /* 0x0000000000017941 */ /* 0x000fea0003800000 */
.L_x_7088:
        /* <DEDUP_REMOVED lines=53> */
.L_x_7095:
[----:B------:R-:W-:Y:S05]  /*11fc0*/  BSYNC B0 ;  /* 0x0000000000007941 */ /* 0x000fea0003800000 */
.L_x_7094:
[----:B-----5:R1:W-:Y:S02]  /*11fd0*/  STS.128 [R237+0x3800], R12 ;  /* 0x0038000ced007388 */ /* 0x0203e40000000c00 */
.L_x_7093:
[----:B------:R-:W-:Y:S05]  /*11fe0*/  BSYNC B1 ;  /* 0x0000000000017941 */ /* 0x000fea0003800000 */
.L_x_7092:
        /* <DEDUP_REMOVED lines=53> */
.L_x_7099:
[----:B------:R-:W-:Y:S05]  /*12340*/  BSYNC B0 ;  /* 0x0000000000007941 */ /* 0x000fea0003800000 */
.L_x_7098:
[----:B-----5:R1:W-:Y:S02]  /*12350*/  STS.128 [R237+0x5800], R12 ;  /* 0x0058000ced007388 */ /* 0x0203e40000000c00 */
.L_x_7097:
[----:B------:R-:W-:Y:S05]  /*12360*/  BSYNC B1 ;  /* 0x0000000000017941 */ /* 0x000fea0003800000 */
.L_x_7096:
        /* <DEDUP_REMOVED lines=53> */
.L_x_7101:
[----:B------:R-:W-:Y:S05]  /*126c0*/  BSYNC B0 ;  /* 0x0000000000007941 */ /* 0x000fea0003800000 */
.L_x_7100:
[----:B-----5:R1:W-:Y:S01]  /*126d0*/  STS.128 [R237+0x7800], R12 ;  /* 0x0078000ced007388 */ /* 0x0203e20000000c00 */
[----:B------:R-:W-:Y:S05]  /*126e0*/  BRA `(.L_x_7087) ;  /* 0x0000007000147947 */ /* 0x000fea0003800000 */
.L_x_7038:
        /* <DEDUP_REMOVED lines=99> */
.L_x_7107:
[----:B------:R-:W-:Y:S05]  /*12d20*/  BSYNC B0 ;  /* 0x0000000000007941 */ /* 0x000fea0003800000 */
.L_x_7106:
[----:B-----5:R3:W-:Y:S02]  /*12d30*/  STS.128 [R237], R60 ;  /* 0x0000003ced007388 */ /* 0x0207e40000000c00 */
.L_x_7105:
[----:B------:R-:W-:Y:S05]  /*12d40*/  BSYNC B1 ;  /* 0x0000000000017941 */ /* 0x000fea0003800000 */
.L_x_7104:
        /* <DEDUP_REMOVED lines=97> */
.L_x_7111:
[----:B------:R-:W-:Y:S05]  /*13360*/  BSYNC B0 ;  /* 0x0000000000007941 */ /* 0x000fea0003800000 */
.L_x_7110:
[----:B-----5:R1:W-:Y:S02]  /*13370*/  STS.128 [R237+0x2000], R60 ;  /* 0x0020003ced007388 */ /* 0x0203e40000000c00 */
.L_x_7109:
[----:B------:R-:W-:Y:S05]  /*13380*/  BSYNC B1 ;  /* 0x0000000000017941 */ /* 0x000fea0003800000 */
.L_x_7108:
        /* <DEDUP_REMOVED lines=97> */
.L_x_7115:
[----:B------:R-:W-:Y:S05]  /*139a0*/  BSYNC B0 ;  /* 0x0000000000007941 */ /* 0x000fea0003800000 */
.L_x_7114:
[----:B-----5:R3:W-:Y:S02]  /*139b0*/  STS.128 [R237+0x4000], R60 ;  /* 0x0040003ced007388 */ /* 0x0207e40000000c00 */
.L_x_7113:
[----:B------:R-:W-:Y:S05]  /*139c0*/  BSYNC B1 ;  /* 0x0000000000017941 */ /* 0x000fea0003800000 */
.L_x_7112:
        /* <DEDUP_REMOVED lines=96> */
.L_x_7117:
[----:B------:R-:W-:Y:S05]  /*13fd0*/  BSYNC B0 ;  /* 0x0000000000007941 */ /* 0x000fea0003800000 */
.L_x_7116:
[----:B-----5:R3:W-:Y:S02]  /*13fe0*/  STS.128 [R237+0x6000], R60 ;  /* 0x0060003ced007388 */ /* 0x0207e40000000c00 */
.L_x_7103:
[----:B------:R-:W-:Y:S05]  /*13ff0*/  BSYNC B2 ;  /* 0x0000000000027941 */ /* 0x000fea0003800000 */
.L_x_7102:
        /* <DEDUP_REMOVED lines=104> */
.L_x_7123:
[----:B------:R-:W-:Y:S05]  /*14680*/  BSYNC B0 ;  /* 0x0000000000007941 */ /* 0x000fea0003800000 */
.L_x_7122:
[----:B-----5:R3:W-:Y:S02]  /*14690*/  STS.128 [R237+0x800], R60 ;  /* 0x0008003ced007388 */ /* 0x0207e40000000c00 */
.L_x_7121:
[----:B------:R-:W-:Y:S05]  /*146a0*/  BSYNC B1 ;  /* 0x0000000000017941 */ /* 0x000fea0003800000 */
.L_x_7120:
        /* <DEDUP_REMOVED lines=100> */
.L_x_7127:
[----:B------:R-:W-:Y:S05]  /*14cf0*/  BSYNC B0 ;  /* 0x0000000000007941 */ /* 0x000fea0003800000 */
.L_x_7126:
[----:B-----5:R3:W-:Y:S02]  /*14d00*/  STS.128 [R237+0x2800], R60 ;  /* 0x0028003ced007388 */ /* 0x0207e40000000c00 */
.L_x_7125:
[----:B------:R-:W-:Y:S05]  /*14d10*/  BSYNC B1 ;  /* 0x0000000000017941 */ /* 0x000fea0003800000 */
.L_x_7124:
        /* <DEDUP_REMOVED lines=100> */
.L_x_7131:
[----:B------:R-:W-:Y:S05]  /*15360*/  BSYNC B0 ;  /* 0x0000000000007941 */ /* 0x000fea0003800000 */
.L_x_7130:
[----:B-----5:R3:W-:Y:S02]  /*15370*/  STS.128 [R237+0x4800], R60 ;  /* 0x0048003ced007388 */ /* 0x0207e40000000c00 */
.L_x_7129:
[----:B------:R-:W-:Y:S05]  /*15380*/  BSYNC B1 ;  /* 0x0000000000017941 */ /* 0x000fea0003800000 */
.L_x_7128:
        /* <DEDUP_REMOVED lines=98> */
.L_x_7133:
[----:B------:R-:W-:Y:S05]  /*159b0*/  BSYNC B0 ;  /* 0x0000000000007941 */ /* 0x000fea0003800000 */
.L_x_7132:
[----:B-----5:R1:W-:Y:S02]  /*159c0*/  STS.128 [R237+0x6800], R40 ;  /* 0x00680028ed007388 */ /* 0x0203e40000000c00 */
.L_x_7119:
[----:B------:R-:W-:Y:S05]  /*159d0*/  BSYNC B2 ;  /* 0x0000000000027941 */ /* 0x000fea0003800000 */
.L_x_7118:
        /* <DEDUP_REMOVED lines=103> */
.L_x_7139:
[----:B------:R-:W-:Y:S05]  /*16050*/  BSYNC B0 ;  /* 0x0000000000007941 */ /* 0x000fea0003800000 */
.L_x_7138:
[----:B-----5:R1:W-:Y:S02]  /*16060*/  STS.128 [R237+0x1000], R40 ;  /* 0x00100028ed007388 */ /* 0x0203e40000000c00 */
.L_x_7137:
[----:B------:R-:W-:Y:S05]  /*16070*/  BSYNC B1 ;  /* 0x0000000000017941 */ /* 0x000fea0003800000 */
.L_x_7136:
        /* <DEDUP_REMOVED lines=98> */
.L_x_7143:
[----:B------:R-:W-:Y:S05]  /*166a0*/  BSYNC B0 ;  /* 0x0000000000007941 */ /* 0x000fea0003800000 */
.L_x_7142:
[----:B-----5:R1:W-:Y:S02]  /*166b0*/  STS.128 [R237+0x3000], R40 ;  /* 0x00300028ed007388 */ /* 0x0203e40000000c00 */
.L_x_7141:
[----:B------:R-:W-:Y:S05]  /*166c0*/  BSYNC B1 ;  /* 0x0000000000017941 */ /* 0x000fea0003800000 */
.L_x_7140:
        /* <DEDUP_REMOVED lines=98> */
.L_x_7147:
[----:B------:R-:W-:Y:S05]  /*16cf0*/  BSYNC B0 ;  /* 0x0000000000007941 */ /* 0x000fea0003800000 */
.L_x_7146:
[----:B-----5:R1:W-:Y:S02]  /*16d00*/  STS.128 [R237+0x5000], R40 ;  /* 0x00500028ed007388 */ /* 0x0203e40000000c00 */
.L_x_7145:
[----:B------:R-:W-:Y:S05]  /*16d10*/  BSYNC B1 ;  /* 0x0000000000017941 */ /* 0x000fea0003800000 */
.L_x_7144:
        /* <DEDUP_REMOVED lines=30> */
[----:B-1----:R-:W-:Y:S02]  /*16f00*/  MOV R31, R36 ;  /* 0x00000024001f7202 */ /* 0x002fe40000000f00 */
        /* <DEDUP_REMOVED lines=38> */
[--C-:B---3--:R-:W-:Y:S02]  /*17170*/  HADD2.F32 R31, -RZ, R20.reuse.H0_H0 ;  /* 0x20000014ff1f7230 */ /* 0x108fe40000004100 */
        /* <DEDUP_REMOVED lines=31> */
.L_x_7149:
[----:B------:R-:W-:Y:S05]  /*17370*/  BSYNC B0 ;  /* 0x0000000000007941 */ /* 0x000fea0003800000 */
.L_x_7148:
[----:B-----5:R2:W-:Y:S02]  /*17380*/  STS.128 [R237+0x7000], R36 ;  /* 0x00700024ed007388 */ /* 0x0205e40000000c00 */
.L_x_7135:
[----:B------:R-:W-:Y:S05]  /*17390*/  BSYNC B2 ;  /* 0x0000000000027941 */ /* 0x000fea0003800000 */
.L_x_7134:
[----:B-1----:R-:W-:-:S05]  /*173a0*/  VIADD R30, R162, 0x30 ;  /* 0x00000030a21e7836 */ /* 0x002fca0000000000 */
        /* <DEDUP_REMOVED lines=68> */
[----:B------:R-:W-:Y:S02]  /*177f0*/  HADD2.F32 R36, -RZ, R21.H0_H0 ;  /* 0x20000015ff247230 */ /* 0x000fe40000004100 */
[----:B------:R-:W-:Y:S01]  /*17800*/  @!P0 FADD.FTZ R41, -R41, -RZ ;  /* 0x800000ff29298221 */ /* 0x000fe20000010100 */
[----:B------:R-:W-:Y:S02]  /*17810*/  HADD2.F32 R37, -RZ, R37.H1_H1 ;  /* 0x30000025ff257230 */ /* 0x000fe40000004100 */
[----:B------:R-:W-:Y:S01]  /*17820*/  FMUL.FTZ R44, R44, R40 ;  /* 0x000000282c2c7220 */ /* 0x000fe20000410000 */
[----:B---3--:R-:W-:-:S02]  /*17830*/  HADD2.F32 R31, -RZ, R12.H0_H0 ;  /* 0x2000000cff1f7230 */ /* 0x008fc40000004100 */
[----:B------:R-:W-:Y:S02]  /*17840*/  HADD2.F32 R39, -RZ, R12.H1_H1 ;  /* 0x3000000cff277230 */ /* 0x000fe40000004100 */
[--C-:B------:R-:W-:Y:S02]  /*17850*/  HADD2.F32 R12, -RZ, R13.reuse.H0_H0 ;  /* 0x2000000dff0c7230 */ /* 0x100fe40000004100 */
[----:B------:R-:W-:Y:S01]  /*17860*/  FMUL.FTZ R37, R37, R41 ;  /* 0x0000002925257220 */ /* 0x000fe20000410000 */
[----:B------:R-:W-:Y:S02]  /*17870*/  HADD2.F32 R40, -RZ, R13.H1_H1 ;  /* 0x3000000dff287230 */ /* 0x000fe40000004100 */
[----:B------:R-:W-:Y:S01]  /*17880*/  FFMA.FTZ R4, R4, R31, R43 ;  /* 0x0000001f04047223 */ /* 0x000fe2000001002b */
[----:B------:R-:W-:Y:S01]  /*17890*/  FFMA.FTZ R12, R36, R12, R22 ;  /* 0x0000000c240c7223 */ /* 0x000fe20000010016 */
[----:B------:R-:W-:Y:S02]  /*178a0*/  HADD2.F32 R22, -RZ, R21.H1_H1 ;  /* 0x30000015ff167230 */ /* 0x000fe40000004100 */
[----:B------:R-:W-:-:S02]  /*178b0*/  HADD2.F32 R13, -RZ, R14.H0_H0 ;  /* 0x2000000eff0d7230 */ /* 0x000fc40000004100 */
[----:B------:R-:W-:Y:S02]  /*178c0*/  HADD2.F32 R41, -RZ, R14.H1_H1 ;  /* 0x3000000eff297230 */ /* 0x000fe40000004100 */
[--C-:B------:R-:W-:Y:S02]  /*178d0*/  HADD2.F32 R21, -RZ, R23.reuse.H0_H0 ;  /* 0x20000017ff157230 */ /* 0x100fe40000004100 */
[----:B------:R-:W-:Y:S02]  /*178e0*/  HADD2.F32 R31, -RZ, R23.H1_H1 ;  /* 0x30000017ff1f7230 */ /* 0x000fe40000004100 */
[--C-:B------:R-:W-:Y:S02]  /*178f0*/  HADD2.F32 R14, -RZ, R15.reuse.H0_H0 ;  /* 0x2000000fff0e7230 */ /* 0x100fe40000004100 */
[----:B------:R-:W-:Y:S02]  /*17900*/  HADD2.F32 R23, -RZ, R20.H0_H0 ;  /* 0x20000014ff177230 */ /* 0x000fe40000004100 */
        /* <DEDUP_REMOVED lines=16> */
.L_x_7153:
[----:B------:R-:W-:Y:S05]  /*17a10*/  BSYNC B0 ;  /* 0x0000000000007941 */ /* 0x000fea0003800000 */
.L_x_7152:
[----:B-----5:R1:W-:Y:S02]  /*17a20*/  STS.128 [R237+0x1800], R20 ;  /* 0x00180014ed007388 */ /* 0x0203e40000000c00 */
.L_x_7151:
[----:B------:R-:W-:Y:S05]  /*17a30*/  BSYNC B1 ;  /* 0x0000000000017941 */ /* 0x000fea0003800000 */
.L_x_7150:
        /* <DEDUP_REMOVED lines=71> */
[----:B---3--:R-:W-:Y:S02]  /*17eb0*/  HADD2.F32 R21, -RZ, R12.H0_H0 ;  /* 0x2000000cff157230 */ /* 0x008fe40000004100 */
[----:B------:R-:W-:Y:S02]  /*17ec0*/  HADD2.F32 R36, -RZ, R36.H1_H1 ;  /* 0x30000024ff247230 */ /* 0x000fe40000004100 */
[----:B------:R-:W-:Y:S02]  /*17ed0*/  HADD2.F32 R38, -RZ, R12.H1_H1 ;  /* 0x3000000cff267230 */ /* 0x000fe40000004100 */
[----:B------:R-:W-:Y:S01]  /*17ee0*/  FFMA.FTZ R4, R4, R21, R42 ;  /* 0x0000001504047223 */ /* 0x000fe2000001002a */
[----:B------:R-:W-:Y:S02]  /*17ef0*/  HADD2.F32 R31, -RZ, R11.H0_H0 ;  /* 0x2000000bff1f7230 */ /* 0x000fe40000004100 */
[----:B------:R-:W-:Y:S01]  /*17f00*/  FMUL.FTZ R36, R36, R40 ;  /* 0x0000002824247220 */ /* 0x000fe20000410000 */
[----:B------:R-:W-:-:S02]  /*17f10*/  HADD2.F32 R12, -RZ, R13.H0_H0 ;  /* 0x2000000dff0c7230 */ /* 0x000fc40000004100 */
[----:B------:R-:W-:Y:S01]  /*17f20*/  FFMA.FTZ R37, R37, R38, R43 ;  /* 0x0000002625257223 */ /* 0x000fe2000001002b */
[----:B------:R-:W-:Y:S02]  /*17f30*/  HADD2.F32 R39, -RZ, R13.H1_H1 ;  /* 0x3000000dff277230 */ /* 0x000fe40000004100 */
[----:B------:R-:W-:Y:S02]  /*17f40*/  HADD2.F32 R21, -RZ, R11.H1_H1 ;  /* 0x3000000bff157230 */ /* 0x000fe40000004100 */
[----:B------:R-:W-:Y:S01]  /*17f50*/  FFMA.FTZ R12, R31, R12, R22 ;  /* 0x0000000c1f0c7223 */ /* 0x000fe20000010016 */
[--C-:B------:R-:W-:Y:S01]  /*17f60*/  HADD2.F32 R13, -RZ, R14.reuse.H0_H0 ;  /* 0x2000000eff0d7230 */ /* 0x100fe20000004100 */
[----:B------:R-:W-:Y:S01]  /*17f70*/  F2FP.F16.F32.PACK_AB R4, R37, R4 ;  /* 0x000000042504723e */ /* 0x000fe200000000ff */
[----:B------:R-:W-:Y:S02]  /*17f80*/  HADD2.F32 R40, -RZ, R14.H1_H1 ;  /* 0x3000000eff287230 */ /* 0x000fe40000004100 */
[----:B------:R-:W-:Y:S01]  /*17f90*/  FFMA.FTZ R21, R21, R39, R36 ;  /* 0x0000002715157223 */ /* 0x000fe20000010024 */
[----:B------:R-:W-:-:S02]  /*17fa0*/  HADD2.F32 R11, -RZ, R23.H0_H0 ;  /* 0x20000017ff0b7230 */ /* 0x000fc40000004100 */
[----:B------:R-:W-:Y:S02]  /*17fb0*/  HADD2.F32 R14, -RZ, R15.H0_H0 ;  /* 0x2000000fff0e7230 */ /* 0x000fe40000004100 */
[----:B------:R-:W-:Y:S02]  /*17fc0*/  HADD2.F32 R23, -RZ, R23.H1_H1 ;  /* 0x30000017ff177230 */ /* 0x000fe40000004100 */
[----:B------:R-:W-:Y:S01]  /*17fd0*/  FFMA.FTZ R5, R11, R13, R5 ;  /* 0x0000000d0b057223 */ /* 0x000fe20000010005 */
[--C-:B------:R-:W-:Y:S01]  /*17fe0*/  HADD2.F32 R22, -RZ, R20.reuse.H0_H0 ;  /* 0x20000014ff167230 */ /* 0x100fe20000004100 */
[----:B------:R-:W-:Y:S01]  /*17ff0*/  F2FP.F16.F32.PACK_AB R21, R21, R12 ;  /* 0x0000000c1515723e */ /* 0x000fe200000000ff */
[----:B------:R-:W-:Y:S02]  /*18000*/  HADD2.F32 R15, -RZ, R15.H1_H1 ;  /* 0x3000000fff0f7230 */ /* 0x000fe40000004100 */
[----:B------:R-:W-:Y:S01]  /*18010*/  FFMA.FTZ R23, R23, R40, R41 ;  /* 0x0000002817177223 */ /* 0x000fe20000010029 */
[----:B------:R-:W-:-:S02]  /*18020*/  HADD2.F32 R20, -RZ, R20.H1_H1 ;  /* 0x30000014ff147230 */ /* 0x000fc40000004100 */
[----:B------:R-:W-:Y:S02]  /*18030*/  FFMA.FTZ R6, R22, R14, R6 ;  /* 0x0000000e16067223 */ /* 0x000fe40000010006 */
[----:B------:R-:W-:Y:S01]  /*18040*/  F2FP.F16.F32.PACK_AB R23, R23, R5 ;  /* 0x000000051717723e */ /* 0x000fe200000000ff */
[----:B------:R-:W-:Y:S01]  /*18050*/  FFMA.FTZ R7, R20, R15, R7 ;  /* 0x0000000f14077223 */ /* 0x000fe20000010007 */
[----:B------:R-:W-:Y:S02]  /*18060*/  MOV R20, R4 ;  /* 0x0000000400147202 */ /* 0x000fe40000000f00 */
[----:B------:R-:W-:Y:S02]  /*18070*/  MOV R22, R23 ;  /* 0x0000001700167202 */ /* 0x000fe40000000f00 */
[----:B------:R-:W-:-:S04]  /*18080*/  F2FP.F16.F32.PACK_AB R6, R7, R6 ;  /* 0x000000060706723e */ /* 0x000fc800000000ff */
[----:B------:R-:W-:Y:S02]  /*18090*/  MOV R23, R6 ;  /* 0x0000000600177202 */ /* 0x000fe40000000f00 */
.L_x_7157:
[----:B------:R-:W-:Y:S05]  /*180a0*/  BSYNC B0 ;  /* 0x0000000000007941 */ /* 0x000fea0003800000 */
.L_x_7156:
[----:B-----5:R1:W-:Y:S02]  /*180b0*/  STS.128 [R237+0x3800], R20 ;  /* 0x00380014ed007388 */ /* 0x0203e40000000c00 */
.L_x_7155:
[----:B------:R-:W-:Y:S05]  /*180c0*/  BSYNC B1 ;  /* 0x0000000000017941 */ /* 0x000fea0003800000 */
.L_x_7154:
        /* <DEDUP_REMOVED lines=57> */
[----:B------:R-:W-:Y:S02]  /*18460*/  HADD2.F32 R36, -RZ, R23.H0_H0 ;  /* 0x20000017ff247230 */ /* 0x000fe40000004100 */
        /* <DEDUP_REMOVED lines=42> */
.L_x_7161:
[----:B------:R-:W-:Y:S05]  /*18710*/  BSYNC B0 ;  /* 0x0000000000007941 */ /* 0x000fea0003800000 */
.L_x_7160:
[----:B-----5:R1:W-:Y:S02]  /*18720*/  STS.128 [R237+0x5800], R20 ;  /* 0x00580014ed007388 */ /* 0x0203e40000000c00 */
.L_x_7159:
[----:B------:R-:W-:Y:S05]  /*18730*/  BSYNC B1 ;  /* 0x0000000000017941 */ /* 0x000fea0003800000 */
.L_x_7158:
        /* <DEDUP_REMOVED lines=24> */
[----:B-1----:R-:W2:Y:S01]  /*188c0*/  LD.E.128 R20, desc[UR6][R6.64] ;  /* 0x0000000606147980 */ /* 0x002ea2000c101d00 */
[----:B------:R-:W-:-:S04]  /*188d0*/  @P0 IADD3 R0, -R3, RZ, RZ ;  /* 0x000000ff03000210 */ /* 0x000fc80007ffe1ff */
[----:B------:R-:W-:-:S04]  /*188e0*/  IADD3 R8, P1, R0, R8, RZ ;  /* 0x0000000800087210 */ /* 0x000fc80007f3e0ff */
[----:B------:R-:W-:Y:S01]  /*188f0*/  LEA.HI.X.SX32 R0, R0, R24, 0x1, P1 ;  /* 0x0000001800007211 */ /* 0x000fe200008f0eff */
[----:B------:R1:W3:Y:S02]  /*18900*/  LD.E.128 R4, desc[UR6][R10.64] ;  /* 0x000000060a047980 */ /* 0x0002e4000c101d00 */
        /* <DEDUP_REMOVED lines=15> */
[--C-:B---3--:R-:W-:Y:S02]  /*18a00*/  HADD2.F32 R16, -RZ, R4.reuse.H0_H0 ;  /* 0x20000004ff107230 */ /* 0x108fe40000004100 */
        /* <DEDUP_REMOVED lines=30> */
[--C-:B----4-:R-:W-:Y:S02]  /*18bf0*/  HADD2.F32 R3, -RZ, R8.reuse.H0_H0 ;  /* 0x20000008ff037230 */ /* 0x110fe40000004100 */
        /* <DEDUP_REMOVED lines=13> */
[----:B------:R-:W-:-:S02]  /*18cd0*/  HADD2.F32 R0, -RZ, R2.H0_H0 ;  /* 0x20000002ff007230 */ /* 0x000fc40000004100 */
[----:B------:R-:W-:Y:S02]  /*18ce0*/  HADD2.F32 R11, -RZ, R11.H1_H1 ;  /* 0x3000000bff0b7230 */ /* 0x000fe40000004100 */
[----:B------:R-:W-:Y:S01]  /*18cf0*/  FFMA.FTZ R4, R4, R9, R5 ;  /* 0x0000000904047223 */ /* 0x000fe20000010005 */
[----:B------:R-:W-:Y:S02]  /*18d00*/  HADD2.F32 R2, -RZ, R2.H1_H1 ;  /* 0x30000002ff027230 */ /* 0x000fe40000004100 */
[----:B------:R-:W-:Y:S01]  /*18d10*/  FFMA.FTZ R0, R0, R10, R6 ;  /* 0x0000000a00007223 */ /* 0x000fe20000010006 */
[----:B------:R-:W-:Y:S01]  /*18d20*/  HADD2.F32 R13, -RZ, R13.H1_H1 ;  /* 0x3000000dff0d7230 */ /* 0x000fe20000004100 */
[----:B------:R-:W-:Y:S01]  /*18d30*/  F2FP.F16.F32.PACK_AB R12, R12, R8 ;  /* 0x000000080c0c723e */ /* 0x000fe200000000ff */
[----:B------:R-:W-:-:S03]  /*18d40*/  FFMA.FTZ R2, R2, R11, R7 ;  /* 0x0000000b02027223 */ /* 0x000fc60000010007 */
[----:B------:R-:W-:Y:S02]  /*18d50*/  FFMA.FTZ R13, R13, R21, R22 ;  /* 0x000000150d0d7223 */ /* 0x000fe40000010016 */
[----:B------:R-:W-:-:S03]  /*18d60*/  F2FP.F16.F32.PACK_AB R0, R2, R0 ;  /* 0x000000000200723e */ /* 0x000fc600000000ff */
[----:B------:R-:W-:Y:S02]  /*18d70*/  F2FP.F16.F32.PACK_AB R4, R13, R4 ;  /* 0x000000040d04723e */ /* 0x000fe400000000ff */
[----:B------:R-:W-:Y:S02]  /*18d80*/  MOV R13, R12 ;  /* 0x0000000c000d7202 */ /* 0x000fe40000000f00 */
[----:B------:R-:W-:Y:S02]  /*18d90*/  MOV R12, R3 ;  /* 0x00000003000c7202 */ /* 0x000fe40000000f00 */
[----:B------:R-:W-:Y:S02]  /*18da0*/  MOV R14, R4 ;  /* 0x00000004000e7202 */ /* 0x000fe40000000f00 */
[----:B------:R-:W-:Y:S02]  /*18db0*/  MOV R15, R0 ;  /* 0x00000000000f7202 */ /* 0x000fe40000000f00 */
.L_x_7163:
[----:B------:R-:W-:Y:S05]  /*18dc0*/  BSYNC B0 ;  /* 0x0000000000007941 */ /* 0x000fea0003800000 */
.L_x_7162:
[----:B-----5:R1:W-:Y:S01]  /*18dd0*/  STS.128 [R237+0x7800], R12 ;  /* 0x0078000ced007388 */ /* 0x0203e20000000c00 */
[----:B------:R-:W-:Y:S05]  /*18de0*/  BRA `(.L_x_7087) ;  /* 0x0000000800547947 */ /* 0x000fea0003800000 */
.L_x_7037:
        /* <DEDUP_REMOVED lines=42> */
.L_x_7165:
[----:B------:R-:W-:Y:S05]  /*19090*/  BSYNC B0 ;  /* 0x0000000000007941 */ /* 0x000fea0003800000 */
.L_x_7164:
        /* <DEDUP_REMOVED lines=35> */
.L_x_7167:
[----:B------:R-:W-:Y:S05]  /*192d0*/  BSYNC B0 ;  /* 0x0000000000007941 */ /* 0x000fea0003800000 */
.L_x_7166:
        /* <DEDUP_REMOVED lines=34> */
.L_x_7169:
[----:B------:R-:W-:Y:S05]  /*19500*/  BSYNC B0 ;  /* 0x0000000000007941 */ /* 0x000fea0003800000 */
.L_x_7168:
        /* <DEDUP_REMOVED lines=35> */
.L_x_7087:
[----:B------:R-:W-:Y:S05]  /*19740*/  BSYNC B3 ;  /* 0x0000000000037941 */ /* 0x000fea0003800000 */
.L_x_7036:
[----:B------:R-:W-:Y:S01]  /*19750*/  VIADD R240, R165, 0xffffffff ;  /* 0xffffffffa5f07836 */ /* 0x000fe20000000000 */
[----:B------:R-:W-:Y:S01]  /*19760*/  BSSY B0, `(.L_x_7170) ;  /* 0x0000028000007945 */ /* 0x000fe20003800000 */
[----:B------:R-:W-:Y:S02]  /*19770*/  LOP3.LUT R241, R153, 0xff, RZ, 0xc0, !PT ;  /* 0x000000ff99f17812 */ /* 0x000fe400078ec0ff */
[----:B-1--4-:R-:W-:-:S04]  /*19780*/  IMAD.SHL.U32 R3, R240, 0x40, RZ ;  /* 0x00000040f0037824 */ /* 0x012fc800078e00ff */
[----:B------:R-:W-:-:S05]  /*19790*/  IMAD.IADD R0, R53, 0x1, -R3 ;  /* 0x0000000135007824 */ /* 0x000fca00078e0a03 */
[-C--:B------:R-:W-:Y:S02]  /*197a0*/  ISETP.GE.AND P1, PT, R162, R0.reuse, PT ;  /* 0x00000000a200720c */ /* 0x080fe40003f26270 */
[-C--:B------:R-:W-:Y:S02]  /*197b0*/  ISETP.GE.AND P5, PT, R25, R0.reuse, PT ;  /* 0x000000001900720c */ /* 0x080fe40003fa6270 */
[-C--:B------:R-:W-:Y:S02]  /*197c0*/  ISETP.GE.AND P4, PT, R32, R0.reuse, PT ;  /* 0x000000002000720c */ /* 0x080fe40003f86270 */
[----:B------:R-:W-:-:S07]  /*197d0*/  ISETP.GE.AND P0, PT, R30, R0, PT ;  /* 0x000000001e00720c */ /* 0x000fce0003f06270 */
[----:B------:R-:W-:Y:S06]  /*197e0*/  @P1 BRA `(.L_x_7171) ;  /* 0x00000000007c1947 */ /* 0x000fec0003800000 */
[C---:B-----5:R-:W-:Y:S02]  /*197f0*/  LOP3.LUT R2, R241.reuse, 0x1, RZ, 0xc0, !PT ;  /* 0x00000001f1027812 */ /* 0x060fe400078ec0ff */
[----:B------:R-:W-:Y:S02]  /*19800*/  R2P PR, R241, 0xe ;  /* 0x0000000ef1007804 */ /* 0x000fe40000000000 */
[----:B------:R-:W-:-:S11]  /*19810*/  ISETP.NE.U32.AND P6, PT, R2, 0x1, PT ;  /* 0x000000010200780c */ /* 0x000fd60003fc5070 */
[----:B---3--:R-:W-:Y:S01]  /*19820*/  @P1 IMAD.MOV.U32 R8, RZ, RZ, R230 ;  /* 0x000000ffff081224 */ /* 0x008fe200078e00e6 */
        /* <DEDUP_REMOVED lines=27> */
.L_x_7171:
[----:B------:R-:W-:Y:S05]  /*199e0*/  BSYNC B0 ;  /* 0x0000000000007941 */ /* 0x000fea0003800000 */
.L_x_7170:
[----:B------:R-:W-:Y:S04]  /*199f0*/  BSSY B0, `(.L_x_7172) ;  /* 0x0000025000007945 */ /* 0x000fe80003800000 */
[----:B------:R-:W-:Y:S05]  /*19a00*/  @P5 BRA `(.L_x_7173) ;  /* 0x00000000008c5947 */ /* 0x000fea0003800000 */
[C---:B-----5:R-:W-:Y:S02]  /*19a10*/  LOP3.LUT R2, R241.reuse, 0x1, RZ, 0xc0, !PT ;  /* 0x00000001f1027812 */ /* 0x060fe400078ec0ff */
[C---:B------:R-:W-:Y:S02]  /*19a20*/  LOP3.LUT P5, RZ, R241.reuse, 0x2, RZ, 0xc0, !PT ;  /* 0x00000002f1ff7812 */ /* 0x040fe400078ac0ff */
[----:B------:R-:W-:Y:S02]  /*19a30*/  ISETP.NE.U32.AND P6, PT, R2, 0x1, PT ;  /* 0x000000010200780c */ /* 0x000fe40003fc5070 */
[----:B------:R-:W-:Y:S02]  /*19a40*/  LOP3.LUT P3, RZ, R241, 0x4, RZ, 0xc0, !PT ;  /* 0x00000004f1ff7812 */ /* 0x000fe4000786c0ff */
[----:B----4-:R-:W-:-:S05]  /*19a50*/  IADD3 R4, P1, R226, R156, RZ ;  /* 0x0000009ce2047210 */ /* 0x010fca0007f3e0ff */
[----:B------:R-:W-:Y:S02]  /*19a60*/  IMAD.X R2, R227, 0x1, R161, P1 ;  /* 0x00000001e3027824 */ /* 0x000fe400008e06a1 */
[----:B---3--:R-:W-:Y:S02]  /*19a70*/  @P5 LEA R10, P1, R4, R166, 0x1 ;  /* 0x000000a6040a5211 */ /* 0x008fe400078208ff */
        /* <DEDUP_REMOVED lines=15> */
[----:B--2---:R-:W-:-:S02]  /*19b70*/  @P2 LEA R6, P1, R4, R166, 0x1 ;  /* 0x000000a604062211 */ /* 0x004fc400078208ff */
        /* <DEDUP_REMOVED lines=12> */
.L_x_7173:
[----:B------:R-:W-:Y:S05]  /*19c40*/  BSYNC B0 ;  /* 0x0000000000007941 */ /* 0x000fea0003800000 */
.L_x_7172:
[----:B------:R-:W-:Y:S04]  /*19c50*/  BSSY B0, `(.L_x_7174) ;  /* 0x0000027000007945 */ /* 0x000fe80003800000 */
[----:B------:R-:W-:Y:S05]  /*19c60*/  @P4 BRA `(.L_x_7175) ;  /* 0x0000000000944947 */ /* 0x000fea0003800000 */
[C---:B-----5:R-:W-:Y:S02]  /*19c70*/  LOP3.LUT R2, R241.reuse, 0x1, RZ, 0xc0, !PT ;  /* 0x00000001f1027812 */ /* 0x060fe400078ec0ff */
[C---:B------:R-:W-:Y:S02]  /*19c80*/  LOP3.LUT P5, RZ, R241.reuse, 0x2, RZ, 0xc0, !PT ;  /* 0x00000002f1ff7812 */ /* 0x040fe400078ac0ff */
[----:B------:R-:W-:Y:S01]  /*19c90*/  ISETP.NE.U32.AND P6, PT, R2, 0x1, PT ;  /* 0x000000010200780c */ /* 0x000fe20003fc5070 */
[C---:B------:R-:W-:Y:S01]  /*19ca0*/  IMAD.SHL.U32 R2, R48.reuse, 0x20, RZ ;  /* 0x0000002030027824 */ /* 0x040fe200078e00ff */
[C---:B------:R-:W-:Y:S02]  /*19cb0*/  LOP3.LUT P4, RZ, R241.reuse, 0x4, RZ, 0xc0, !PT ;  /* 0x00000004f1ff7812 */ /* 0x040fe4000788c0ff */
[----:B------:R-:W-:Y:S02]  /*19cc0*/  LOP3.LUT P2, RZ, R241, 0x8, RZ, 0xc0, !PT ;  /* 0x00000008f1ff7812 */ /* 0x000fe4000784c0ff */
[----:B----4-:R-:W-:-:S02]  /*19cd0*/  SHF.L.U64.HI R4, R48, 0x5, R49 ;  /* 0x0000000530047819 */ /* 0x010fc40000010231 */
[----:B------:R-:W-:-:S05]  /*19ce0*/  LEA R5, P1, R48, R156, 0x5 ;  /* 0x0000009c30057211 */ /* 0x000fca00078228ff */
[----:B-123--:R-:W-:-:S04]  /*19cf0*/  @!P6 LEA R6, P3, R2, R230, 0x1 ;  /* 0x000000e60206e211 */ /* 0x00efc800078608ff */
        /* <DEDUP_REMOVED lines=28> */
.L_x_7175:
[----:B------:R-:W-:Y:S05]  /*19ec0*/  BSYNC B0 ;  /* 0x0000000000007941 */ /* 0x000fea0003800000 */
.L_x_7174:
[----:B------:R-:W-:Y:S04]  /*19ed0*/  BSSY B0, `(.L_x_7176) ;  /* 0x000002a000007945 */ /* 0x000fe80003800000 */
[----:B------:R-:W-:Y:S05]  /*19ee0*/  @P0 BRA `(.L_x_7177) ;  /* 0x0000000000a00947 */ /* 0x000fea0003800000 */
[C---:B-----5:R-:W-:Y:S01]  /*19ef0*/  LOP3.LUT R2, R241.reuse, 0x1, RZ, 0xc0, !PT ;  /* 0x00000001f1027812 */ /* 0x060fe200078ec0ff */
        /* <DEDUP_REMOVED lines=9> */
[----:B------:R-:W-:Y:S02]  /*19f90*/  @!P5 IMAD.MOV.U32 R4, RZ, RZ, R230 ;  /* 0x000000ffff04d224 */ /* 0x000fe400078e00e6 */
[----:B------:R-:W-:Y:S01]  /*19fa0*/  @!P5 IMAD.MOV.U32 R5, RZ, RZ, R229 ;  /* 0x000000ffff05d224 */ /* 0x000fe200078e00e5 */
[CC--:B--2---:R-:W-:Y:S01]  /*19fb0*/  @P3 LEA R6, P2, R160.reuse, R166.reuse, 0x1 ;  /* 0x000000a6a0063211 */ /* 0x0c4fe200078408ff */
[----:B------:R-:W-:Y:S01]  /*19fc0*/  @!P5 IMAD R49, R49, 0x60, RZ ;  /* 0x000000603131d824 */ /* 0x000fe200078e02ff */
[----:B------:R-:W-:Y:S01]  /*19fd0*/  @P1 LEA R10, P0, R160, R166, 0x1 ;  /* 0x000000a6a00a1211 */ /* 0x000fe200078008ff */
[----:B------:R-:W-:Y:S01]  /*19fe0*/  @!P5 IMAD.WIDE.U32 R4, R48, 0x60, R4 ;  /* 0x000000603004d825 */ /* 0x000fe200078e0004 */
[CCC-:B------:R-:W-:Y:S02]  /*19ff0*/  @P4 LEA.HI.X R9, R160.reuse, R167.reuse, R2.reuse, 0x1, P6 ;  /* 0x000000a7a0094211 */ /* 0x1c0fe400030f0c02 */
[CCC-:B------:R-:W-:Y:S01]  /*1a000*/  @P3 LEA.HI.X R7, R160.reuse, R167.reuse, R2.reuse, 0x1, P2 ;  /* 0x000000a7a0073211 */ /* 0x1c0fe200010f0c02 */
        /* <DEDUP_REMOVED lines=22> */
.L_x_7177:
[----:B------:R-:W-:Y:S05]  /*1a170*/  BSYNC B0 ;  /* 0x0000000000007941 */ /* 0x000fea0003800000 */
.L_x_7176:
[----:B-1-3--:R-:W3:Y:S04]  /*1a180*/  LD.E.64 R10, desc[UR6][R18.64+0x1c0] ;  /* 0x0001c006120a7980 */ /* 0x00aee8000c101b00 */
[----:B--2-4-:R-:W2:Y:S01]  /*1a190*/  LD.E.64 R6, desc[UR6][R18.64+0x1b8] ;  /* 0x0001b80612067980 */ /* 0x014ea2000c101b00 */
[----:B------:R-:W-:Y:S01]  /*1a1a0*/  IMAD.MOV.U32 R158, RZ, RZ, R232 ;  /* 0x000000ffff9e7224 */ /* 0x000fe200078e00e8 */
[-C--:B------:R-:W-:Y:S01]  /*1a1b0*/  ISETP.GE.AND P4, PT, R32, R0.reuse, PT ;  /* 0x000000002000720c */ /* 0x080fe20003f86270 */
[----:B------:R-:W-:Y:S01]  /*1a1c0*/  IMAD.SHL.U32 R5, R54, 0x40, RZ ;  /* 0x0000004036057824 */ /* 0x000fe200078e00ff */
[----:B------:R-:W0:Y:S01]  /*1a1d0*/  LDGDEPBAR ;  /* 0x00000000000079af */ /* 0x000e220000000000 */
[CC--:B------:R-:W-:Y:S01]  /*1a1e0*/  ISETP.GE.AND P1, PT, R162.reuse, R0.reuse, PT ;  /* 0x00000000a200720c */ /* 0x0c0fe20003f26270 */
[----:B------:R-:W-:Y:S01]  /*1a1f0*/  IMAD.SHL.U32 R4, R162, 0x8, RZ ;  /* 0x00000008a2047824 */ /* 0x000fe200078e00ff */
[----:B------:R-:W-:Y:S01]  /*1a200*/  ISETP.GE.AND P6, PT, R25, R0, PT ;  /* 0x000000001900720c */ /* 0x000fe20003fc6270 */
[----:B------:R1:W5:Y:S01]  /*1a210*/  LD.E R44, desc[UR6][R18.64+0xd8] ;  /* 0x0000d806122c7980 */ /* 0x000362000c101900 */
[----:B------:R-:W-:Y:S01]  /*1a220*/  LOP3.LUT R5, R5, 0x1c0, RZ, 0xc0, !PT ;  /* 0x000001c005057812 */ /* 0x000fe200078ec0ff */
[----:B------:R-:W-:-:S02]  /*1a230*/  IMAD R219, R51, 0x400, R35 ;  /* 0x0000040033db7824 */ /* 0x000fc400078e0223 */
[----:B-----5:R1:W5:Y:S01]  /*1a240*/  LD.E R16, desc[UR6][R18.64+0x184] ;  /* 0x0001840612107980 */ /* 0x020362000c101900 */
[----:B------:R-:W-:Y:S02]  /*1a250*/  LOP3.LUT R4, R5, 0x8, R4, 0xf8, !PT ;  /* 0x0000000805047812 */ /* 0x000fe400078ef804 */
[----:B------:R-:W-:Y:S01]  /*1a260*/  SHF.R.U32.HI R5, RZ, 0x3, R5 ;  /* 0x00000003ff057819 */ /* 0x000fe20000011605 */
[----:B------:R1:W5:Y:S03]  /*1a270*/  LD.E R32, desc[UR6][R18.64+0x188] ;  /* 0x0001880612207980 */ /* 0x000366000c101900 */
[----:B------:R-:W-:Y:S01]  /*1a280*/  LOP3.LUT R4, R4, R5, RZ, 0x3c, !PT ;  /* 0x0000000504047212 */ /* 0x000fe200078e3cff */
[----:B------:R-:W-:Y:S04]  /*1a290*/  BSSY B0, `(.L_x_7178) ;  /* 0x0000032000007945 */ /* 0x000fe80003800000 */
[----:B------:R-:W-:Y:S01]  /*1a2a0*/  IMAD R218, R55, 0x200, R4 ;  /* 0x0000020037da7824 */ /* 0x000fe200078e0204 */
[----:B------:R-:W-:-:S04]  /*1a2b0*/  LEA R219, R219, UR4, 0x1 ;  /* 0x00000004dbdb7c11 */ /* 0x000fc8000f8e08ff */
[----:B------:R-:W-:Y:S01]  /*1a2c0*/  LEA R218, R218, UR4, 0x1 ;  /* 0x00000004dada7c11 */ /* 0x000fe2000f8e08ff */
[----:B---3--:R-:W-:Y:S02]  /*1a2d0*/  IMAD R2, R11, R233, RZ ;  /* 0x000000e90b027224 */ /* 0x008fe400078e02ff */
[----:B------:R-:W-:-:S04]  /*1a2e0*/  IMAD.WIDE.U32 R8, R233, R10, R158 ;  /* 0x0000000ae9087225 */ /* 0x000fc800078e009e */
[----:B------:R-:W-:Y:S01]  /*1a2f0*/  IMAD R2, R10, R59, R2 ;  /* 0x0000003b0a027224 */ /* 0x000fe200078e0202 */
[----:B--2---:R-:W-:-:S03]  /*1a300*/  LEA R6, P0, R8, R6, 0x2 ;  /* 0x0000000608067211 */ /* 0x004fc600078010ff */
[----:B------:R-:W-:-:S05]  /*1a310*/  IMAD.IADD R2, R9, 0x1, R2 ;  /* 0x0000000109027824 */ /* 0x000fca00078e0202 */
[----:B------:R-:W-:Y:S02]  /*1a320*/  LEA.HI.X R7, R8, R7, R2, 0x2, P0 ;  /* 0x0000000708077211 */ /* 0x000fe400000f1402 */
[----:B------:R-:W-:-:S03]  /*1a330*/  ISETP.GE.AND P0, PT, R30, R0, PT ;  /* 0x000000001e00720c */ /* 0x000fc60003f06270 */
[----:B------:R1:W5:Y:S01]  /*1a340*/  LD.E R17, desc[UR6][R6.64] ;  /* 0x0000000606117980 */ /* 0x000362000c101900 */
        /* <DEDUP_REMOVED lines=11> */
[-C--:B-1----:R-:W-:Y:S01]  /*1a400*/  @P2 MOV R6, R181.reuse ;  /* 0x000000b500062202 */ /* 0x082fe20000000f00 */
        /* <DEDUP_REMOVED lines=26> */
.L_x_7179:
[----:B------:R-:W-:Y:S05]  /*1a5b0*/  BSYNC B0 ;  /* 0x0000000000007941 */ /* 0x000fea0003800000 */
.L_x_7178:
        /* <DEDUP_REMOVED lines=13> */
[----:B--2---:R-:W-:-:S03]  /*1a690*/  @P5 LEA R8, P1, R224, R181, 0x1 ;  /* 0x000000b5e0085211 */ /* 0x004fc600078208ff */
[----:B------:R-:W-:Y:S01]  /*1a6a0*/  @!PT LDS RZ, [RZ] ;  /* 0x00000000fffff984 */ /* 0x000fe20000000800 */
[----:B------:R-:W-:Y:S01]  /*1a6b0*/  @!PT LDS RZ, [RZ] ;  /* 0x00000000fffff984 */ /* 0x000fe20000000800 */
[----:B------:R-:W-:Y:S01]  /*1a6c0*/  @!PT LDS RZ, [RZ] ;  /* 0x00000000fffff984 */ /* 0x000fe20000000800 */
[----:B------:R4:W-:Y:S01]  /*1a6d0*/  @!P6 LDGSTS.E.BYPASS.LTC128B.128 [R237+0x10800], desc[UR6][R10.64] ;  /* 0x108000000aedefae */ /* 0x0009e2000b901d46 */
[CCC-:B------:R-:W-:Y:S02]  /*1a6e0*/  @P5 LEA.HI.X R9, R224.reuse, R180.reuse, R225.reuse, 0x1, P1 ;  /* 0x000000b4e0095211 */ /* 0x1c0fe400008f0ce1 */
[CC--:B-1----:R-:W-:Y:S01]  /*1a6f0*/  @P3 LEA R6, P1, R224.reuse, R181.reuse, 0x1 ;  /* 0x000000b5e0063211 */ /* 0x0c2fe200078208ff */
        /* <DEDUP_REMOVED lines=19> */
.L_x_7181:
[----:B------:R-:W-:Y:S05]  /*1a830*/  BSYNC B0 ;  /* 0x0000000000007941 */ /* 0x000fea0003800000 */
.L_x_7180:
        /* <DEDUP_REMOVED lines=12> */
[----:B------:R-:W-:-:S05]  /*1a900*/  SHF.L.U64.HI R2, R46, 0x5, R47 ;  /* 0x000000052e027819 */ /* 0x000fca000001022f */
[CC--:B--2-4-:R-:W-:Y:S02]  /*1a910*/  @P5 LEA R8, P1, R0.reuse, R181.reuse, 0x1 ;  /* 0x000000b500085211 */ /* 0x0d4fe400078208ff */
[CC--:B------:R-:W-:Y:S02]  /*1a920*/  @!P6 LEA R10, P3, R0.reuse, R181.reuse, 0x1 ;  /* 0x000000b5000ae211 */ /* 0x0c0fe400078608ff */
[CCC-:B------:R-:W-:Y:S02]  /*1a930*/  @P5 LEA.HI.X R9, R0.reuse, R180.reuse, R2.reuse, 0x1, P1 ;  /* 0x000000b400095211 */ /* 0x1c0fe400008f0c02 */
[CCC-:B------:R-:W-:Y:S02]  /*1a940*/  @!P6 LEA.HI.X R11, R0.reuse, R180.reuse, R2.reuse, 0x1, P3 ;  /* 0x000000b4000be211 */ /* 0x1c0fe400018f0c02 */
[CC--:B-1----:R-:W-:Y:S02]  /*1a950*/  @P4 LEA R6, P3, R0.reuse, R181.reuse, 0x1 ;  /* 0x000000b500064211 */ /* 0x0c2fe400078608ff */
        /* <DEDUP_REMOVED lines=23> */
.L_x_7183:
[----:B------:R-:W-:Y:S05]  /*1aad0*/  BSYNC B0 ;  /* 0x0000000000007941 */ /* 0x000fea0003800000 */
.L_x_7182:
        /* <DEDUP_REMOVED lines=9> */
[----:B-12-4-:R-:W-:Y:S01]  /*1ab70*/  @P1 MOV R8, R181 ;  /* 0x000000b500081202 */ /* 0x016fe20000000f00 */
        /* <DEDUP_REMOVED lines=9> */
[----:B------:R-:W-:Y:S02]  /*1ac10*/  @!P0 MOV R4, R181 ;  /* 0x000000b500048202 */ /* 0x000fe40000000f00 */
[----:B------:R-:W-:Y:S01]  /*1ac20*/  @P2 IADD3 R2, R2, R9, RZ ;  /* 0x0000000902022210 */ /* 0x000fe20007ffe0ff */
[----:B------:R-:W-:Y:S02]  /*1ac30*/  @!P0 IMAD.MOV.U32 R5, RZ, RZ, R180 ;  /* 0x000000ffff058224 */ /* 0x000fe400078e00b4 */
[----:B------:R-:W-:Y:S01]  /*1ac40*/  @P3 IMAD R0, R47, 0x60, RZ ;  /* 0x000000602f003824 */ /* 0x000fe200078e02ff */
[----:B------:R-:W-:Y:S01]  /*1ac50*/  @P2 MOV R9, R2 ;  /* 0x0000000200092202 */ /* 0x000fe20000000f00 */
[----:B------:R-:W-:-:S04]  /*1ac60*/  @!P0 IMAD.WIDE.U32 R12, R46, 0x60, R4 ;  /* 0x000000602e0c8825 */ /* 0x000fc800078e0004 */
[C---:B------:R-:W-:Y:S02]  /*1ac70*/  @P1 IMAD R4, R47.reuse, 0x60, RZ ;  /* 0x000000602f041824 */ /* 0x040fe400078e02ff */
[----:B------:R-:W-:Y:S02]  /*1ac80*/  @!P0 IMAD R47, R47, 0x60, RZ ;  /* 0x000000602f2f8824 */ /* 0x000fe400078e02ff */
[----:B------:R-:W-:Y:S01]  /*1ac90*/  @P3 IMAD.IADD R0, R0, 0x1, R7 ;  /* 0x0000000100003824 */ /* 0x000fe200078e0207 */
[----:B------:R-:W-:Y:S02]  /*1aca0*/  @P1 IADD3 R4, R4, R11, RZ ;  /* 0x0000000b04041210 */ /* 0x000fe40007ffe0ff */
[----:B------:R-:W-:Y:S02]  /*1acb0*/  @!P0 IADD3 R13, R47, R13, RZ ;  /* 0x0000000d2f0d8210 */ /* 0x000fe40007ffe0ff */
        /* <DEDUP_REMOVED lines=23> */
.L_x_7185:
[----:B------:R-:W-:Y:S05]  /*1ae30*/  BSYNC B0 ;  /* 0x0000000000007941 */ /* 0x000fea0003800000 */
.L_x_7184:
[----:B-12-4-:R-:W-:Y:S01]  /*1ae40*/  LDSM.16.M88.4 R8, [R219] ;  /* 0x00000000db08783b */ /* 0x016fe20000000200 */
[----:B------:R-:W-:Y:S01]  /*1ae50*/  R2P PR, R54, 0x6 ;  /* 0x0000000636007804 */ /* 0x000fe20000000000 */
[C---:B------:R-:W-:Y:S01]  /*1ae60*/  VIADD R0, R218.reuse, 0x8000 ;  /* 0x00008000da007836 */ /* 0x040fe20000000000 */
[----:B------:R-:W1:Y:S01]  /*1ae70*/  MUFU.RCP R44, R44 ;  /* 0x0000002c002c7308 */ /* 0x000e620000001000 */
[----:B------:R-:W2:Y:S01]  /*1ae80*/  LDSM.16.M88.4 R40, [R218+0x8000] ;  /* 0x00800000da28783b */ /* 0x000ea20000000200 */
[----:B------:R-:W-:Y:S01]  /*1ae90*/  VIADD R217, R218, 0x8020 ;  /* 0x00008020dad97836 */ /* 0x000fe20000000000 */
[----:B------:R-:W-:Y:S01]  /*1aea0*/  ISETP.GT.AND P6, PT, R240, R228, PT ;  /* 0x000000e4f000720c */ /* 0x000fe20003fc4270 */
[--C-:B------:R-:W-:Y:S01]  /*1aeb0*/  IMAD R188, R34, 0x2, R219.reuse ;  /* 0x0000000222bc7824 */ /* 0x100fe200078e02db */
[----:B------:R-:W4:Y:S01]  /*1aec0*/  LDSM.16.M88.4 R28, [R218+0x8800] ;  /* 0x00880000da1c783b */ /* 0x000f220000000200 */
[----:B------:R-:W-:Y:S01]  /*1aed0*/  IMAD R46, R33, 0x2, R219 ;  /* 0x00000002212e7824 */ /* 0x000fe200078e02db */
[----:B------:R-:W-:Y:S01]  /*1aee0*/  ISETP.NE.U32.AND P0, PT, R238, RZ, PT ;  /* 0x000000ffee00720c */ /* 0x000fe20003f05070 */
[----:B------:R-:W-:Y:S01]  /*1aef0*/  IMAD.IADD R242, R53, 0x1, -R235 ;  /* 0x0000000135f27824 */ /* 0x000fe200078e0aeb */
[----:B------:R-:W3:Y:S01]  /*1af00*/  LDSM.16.M88.4 R20, [R218+0x9000] ;  /* 0x00900000da14783b */ /* 0x000ee20000000200 */
[----:B------:R-:W-:Y:S01]  /*1af10*/  LEA R2, R33, R188, 0x1 ;  /* 0x000000bc21027211 */ /* 0x000fe200078e08ff */
[----:B------:R-:W-:Y:S01]  /*1af20*/  BSSY B1, `(.L_x_7186) ;  /* 0x00001b8000017945 */ /* 0x000fe20003800000 */
[----:B------:R-:W-:Y:S01]  /*1af30*/  @P1 IADD3 R217, R0, -0x20, RZ ;  /* 0xffffffe000d91810 */ /* 0x000fe20007ffe0ff */
[----:B------:R-:W3:Y:S01]  /*1af40*/  LDSM.16.M88.4 R72, [R218+0x9800] ;  /* 0x00980000da48783b */ /* 0x000ee20000000200 */
[----:B------:R-:W-:Y:S01]  /*1af50*/  IMAD.MOV.U32 R0, RZ, RZ, 0x40 ;  /* 0x00000040ff007424 */ /* 0x000fe200078e00ff */
[----:B------:R-:W-:-:S02]  /*1af60*/  ISETP.NE.AND.EX P0, PT, R239, RZ, PT, P0 ;  /* 0x000000ffef00720c */ /* 0x000fc40003f05300 */
[----:B------:R-:W-:Y:S01]  /*1af70*/  LDSM.16.M88.4 R68, [R188] ;  /* 0x00000000bc44783b */ /* 0x000fe20000000200 */
[----:B-1---5:R-:W-:Y:S01]  /*1af80*/  FMUL.FTZ R246, R17, R44 ;  /* 0x0000002c11f67220 */ /* 0x022fe20000410000 */
[----:B------:R-:W-:Y:S01]  /*1af90*/  SEL R0, R0, 0xffffffc0, !P2 ;  /* 0xffffffc000007807 */ /* 0x000fe20005000000 */
[C---:B------:R-:W-:Y:S01]  /*1afa0*/  VIADD R215, R217.reuse, 0x800 ;  /* 0x00000800d9d77836 */ /* 0x040fe20000000000 */
[----:B------:R-:W1:Y:S01]  /*1afb0*/  LDSM.16.M88.4 R60, [R217] ;  /* 0x00000000d93c783b */ /* 0x000e620000000200 */
[C---:B------:R-:W-:Y:S01]  /*1afc0*/  IADD3 R214, R217.reuse, 0x1000, RZ ;  /* 0x00001000d9d67810 */ /* 0x040fe20007ffe0ff */
[C---:B------:R-:W-:Y:S01]  /*1afd0*/  VIADD R213, R217.reuse, 0x1800 ;  /* 0x00001800d9d57836 */ /* 0x040fe20000000000 */
[C---:B------:R-:W-:Y:S01]  /*1afe0*/  IADD3 R210, R217.reuse, 0x2800, RZ ;  /* 0x00002800d9d27810 */ /* 0x040fe20007ffe0ff */
[----:B------:R-:W1:Y:S01]  /*1aff0*/  LDSM.16.M88.4 R64, [R217+0x800] ;  /* 0x00080000d940783b */ /* 0x000e620000000200 */
[----:B------:R-:W-:Y:S01]  /*1b000*/  IMAD.IADD R216, R218, 0x1, R0 ;  /* 0x00000001dad87824 */ /* 0x000fe200078e0200 */
[C---:B------:R-:W-:Y:S01]  /*1b010*/  IADD3 R207, R217.reuse, 0x4000, RZ ;  /* 0x00004000d9cf7810 */ /* 0x040fe20007ffe0ff */
[----:B------:R-:W-:Y:S01]  /*1b020*/  IMAD.IADD R212, R0, 0x1, R217 ;  /* 0x0000000100d47824 */ /* 0x000fe200078e02d9 */
[----:B------:R-:W1:Y:S01]  /*1b030*/  LDSM.16.M88.4 R4, [R217+0x1000] ;  /* 0x00100000d904783b */ /* 0x000e620000000200 */
[----:B------:R-:W-:Y:S01]  /*1b040*/  SHF.R.S32.HI R0, RZ, 0x1f, R50 ;  /* 0x0000001fff007819 */ /* 0x000fe20000011432 */
[C---:B------:R-:W-:Y:S01]  /*1b050*/  VIADD R211, R217.reuse, 0x2000 ;  /* 0x00002000d9d37836 */ /* 0x040fe20000000000 */
[C---:B------:R-:W-:Y:S01]  /*1b060*/  IADD3 R204, R217.reuse, 0x5800, RZ ;  /* 0x00005800d9cc7810 */ /* 0x040fe20007ffe0ff */
[----:B------:R-:W1:Y:S01]  /*1b070*/  LDSM.16.M88.4 R76, [R217+0x1800] ;  /* 0x00180000d94c783b */ /* 0x000e620000000200 */
[----:B------:R-:W-:Y:S01]  /*1b080*/  LEA.HI R50, R0, R50, RZ, 0x2 ;  /* 0x0000003200327211 */ /* 0x000fe200078f10ff */
[----:B------:R-:W-:Y:S01]  /*1b090*/  VIADD R209, R217, 0x3000 ;  /* 0x00003000d9d17836 */ /* 0x000fe20000000000 */
[----:B------:R-:W-:Y:S01]  /*1b0a0*/  IADD3 R0, R53, 0x1, -R235 ;  /* 0x0000000135007810 */ /* 0x000fe20007ffe8eb */
[----:B------:R-:W-:Y:S01]  /*1b0b0*/  LDSM.16.M88.4 R80, [R46] ;  /* 0x000000002e50783b */ /* 0x000fe20000000200 */
[----:B------:R-:W-:Y:S01]  /*1b0c0*/  SHF.R.S32.HI R50, RZ, 0x2, R50 ;  /* 0x00000002ff327819 */ /* 0x000fe20000011432 */
[C---:B------:R-:W-:Y:S01]  /*1b0d0*/  VIADD R208, R217.reuse, 0x3800 ;  /* 0x00003800d9d07836 */ /* 0x040fe20000000000 */
[----:B------:R-:W-:Y:S01]  /*1b0e0*/  IADD3 R201, R217, 0x7000, RZ ;  /* 0x00007000d9c97810 */ /* 0x000fe20007ffe0ff */
[----:B--2---:R-:W-:Y:S01]  /*1b0f0*/  HMMA.16816.F32 R56, R8, R40, RZ ;  /* 0x000000280838723c */ /* 0x004fe200000018ff */
[----:B------:R-:W2:Y:S01]  /*1b100*/  LDSM.16.M88.4 R12, [R216+0x8000] ;  /* 0x00800000d80c783b */ /* 0x000ea20000000200 */
[----:B------:R-:W-:-:S02]  /*1b110*/  IMAD R51, R51, 0x10, R50 ;  /* 0x0000001033337824 */ /* 0x000fc400078e0232 */
[----:B------:R-:W-:Y:S01]  /*1b120*/  IMAD.IADD R32, R32, 0x1, R0 ;  /* 0x0000000120207824 */ /* 0x000fe200078e0200 */
[----:B------:R-:W-:Y:S01]  /*1b130*/  LDSM.16.M88.4 R88, [R216+0x9800] ;  /* 0x00980000d858783b */ /* 0x000fe20000000200 */
[C---:B------:R-:W-:Y:S01]  /*1b140*/  HMMA.16816.F32 R40, R8.reuse, R42, RZ ;  /* 0x0000002a0828723c */ /* 0x040fe200000018ff */
[----:B------:R-:W-:Y:S01]  /*1b150*/  IADD3 R52, R52, R51, RZ ;  /* 0x0000003334347210 */ /* 0x000fe20007ffe0ff */
[C---:B------:R-:W-:Y:S01]  /*1b160*/  VIADD R206, R217.reuse, 0x4800 ;  /* 0x00004800d9ce7836 */ /* 0x040fe20000000000 */
[----:B------:R-:W-:Y:S01]  /*1b170*/  LDSM.16.M88.4 R92, [R212+0x3800] ;  /* 0x00380000d45c783b */ /* 0x000fe20000000200 */
[C---:B------:R-:W-:Y:S01]  /*1b180*/  VIADD R205, R217.reuse, 0x5000 ;  /* 0x00005000d9cd7836 */ /* 0x040fe20000000000 */
[----:B------:R-:W-:Y:S01]  /*1b190*/  IADD3 R244, R52, R242, RZ ;  /* 0x000000f234f47210 */ /* 0x000fe20007ffe0ff */
[C---:B----4-:R-:W-:Y:S01]  /*1b1a0*/  HMMA.16816.F32 R36, R8.reuse, R28, RZ ;  /* 0x0000001c0824723c */ /* 0x050fe200000018ff */
[----:B------:R-:W0:Y:S01]  /*1b1b0*/  LDGDEPBAR ;  /* 0x00000000000079af */ /* 0x000e220000000000 */
[--C-:B------:R-:W-:Y:S01]  /*1b1c0*/  IADD3 R242, R242, 0x8, R52.reuse ;  /* 0x00000008f2f27810 */ /* 0x100fe20007ffe034 */
[C---:B------:R-:W-:Y:S01]  /*1b1d0*/  VIADD R203, R217.reuse, 0x6000 ;  /* 0x00006000d9cb7836 */ /* 0x040fe20000000000 */
[C---:B------:R-:W-:Y:S01]  /*1b1e0*/  IADD3 R245, R32.reuse, 0x8, R52 ;  /* 0x0000000820f57810 */ /* 0x040fe20007ffe034 */
[C---:B------:R-:W-:Y:S01]  /*1b1f0*/  VIADD R202, R217.reuse, 0x6800 ;  /* 0x00006800d9ca7836 */ /* 0x040fe20000000000 */
[----:B---3--:R-:W-:Y:S01]  /*1b200*/  HMMA.16816.F32 R24, R8, R20, RZ ;  /* 0x000000140818723c */ /* 0x008fe200000018ff */
[----:B------:R-:W-:Y:S01]  /*1b210*/  VIADDMNMX R243, R32, R52, R53, PT ;  /* 0x0000003420f37246 */ /* 0x000fe20003800135 */
[----:B------:R-:W-:Y:S01]  /*1b220*/  VIADD R200, R217, 0x7800 ;  /* 0x00007800d9c87836 */ /* 0x000fe20000000000 */
[----:B------:R-:W-:-:S02]  /*1b230*/  VIMNMX R245, R245, R53, PT ;  /* 0x00000035f5f57248 */ /* 0x000fc40003fe0100 */
[-C--:B------:R-:W-:Y:S01]  /*1b240*/  VIADDMNMX R248, R244, -R16.reuse, RZ, !PT ;  /* 0x80000010f4f87246 */ /* 0x080fe200078001ff */
[----:B------:R-:W-:Y:S01]  /*1b250*/  HMMA.16816.F32 R28, R8, R30, RZ ;  /* 0x0000001e081c723c */ /* 0x000fe200000018ff */
[----:B------:R-:W-:-:S05]  /*1b260*/  VIADDMNMX R247, R242, -R16, RZ, !PT ;  /* 0x80000010f2f77246 */ /* 0x000fca00078001ff */
        /* <DEDUP_REMOVED lines=77> */
[----:B------:R-:W-:Y:S05]  /*1b740*/  LDSM.16.M88.4 R68, [R218+0xd000] ;  /* 0x00d00000da44783b */ /* 0x000fea0000000200 */
[C---:B------:R-:W-:Y:S06]  /*1b750*/  HMMA.16816.F32 R84, R8.reuse, R64, R84 ;  /* 0x000000400854723c */ /* 0x040fec0000001854 */
[----:B------:R-:W-:Y:S01]  /*1b760*/  HMMA.16816.F32 R80, R8, R66, R80 ;  /* 0x000000420850723c */ /* 0x000fe20000001850 */
[----:B------:R-:W-:Y:S04]  /*1b770*/  LDSM.16.M88.4 R64, [R219+0x4000] ;  /* 0x00400000db40783b */ /* 0x000fe80000000200 */
[----:B------:R-:W2:Y:S01]  /*1b780*/  LDSM.16.M88.4 R8, [R218+0xc000] ;  /* 0x00c00000da08783b */ /* 0x000ea20000000200 */
[C---:B-1----:R-:W-:Y:S06]  /*1b790*/  HMMA.16816.F32 R56, R88.reuse, R60, R56 ;  /* 0x0000003c5838723c */ /* 0x042fec0000001838 */
[C---:B------:R-:W-:Y:S01]  /*1b7a0*/  HMMA.16816.F32 R40, R88.reuse, R62, R40 ;  /* 0x0000003e5828723c */ /* 0x040fe20000001828 */
[----:B------:R-:W-:Y:S05]  /*1b7b0*/  LDSM.16.M88.4 R60, [R217+0x4000] ;  /* 0x00400000d93c783b */ /* 0x000fea0000000200 */
[C---:B---3--:R-:W-:Y:S06]  /*1b7c0*/  HMMA.16816.F32 R24, R88.reuse, R4, R24 ;  /* 0x000000045818723c */ /* 0x048fec0000001818 */
[C---:B------:R-:W-:Y:S01]  /*1b7d0*/  HMMA.16816.F32 R20, R88.reuse, R6, R20 ;  /* 0x000000065814723c */ /* 0x040fe20000001814 */
[----:B------:R-:W1:Y:S05]  /*1b7e0*/  LDSM.16.M88.4 R4, [R188+0x4000] ;  /* 0x00400000bc04783b */ /* 0x000e6a0000000200 */
[C---:B------:R-:W-:Y:S06]  /*1b7f0*/  HMMA.16816.F32 R36, R88.reuse, R12, R36 ;  /* 0x0000000c5824723c */ /* 0x040fec0000001824 */
        /* <DEDUP_REMOVED lines=22> */
[C---:B---3--:R-:W-:Y:S06]  /*1b960*/  HMMA.16816.F32 R36, R4.reuse, R12, R36 ;  /* 0x0000000c0424723c */ /* 0x048fec0000001824 */
        /* <DEDUP_REMOVED lines=8> */
[----:B------:R-:W3:Y:S01]  /*1b9f0*/  LDSM.16.M88.4 R88, [R212+0x5800] ;  /* 0x00580000d458783b */ /* 0x000ee20000000200 */
[C---:B----4-:R-:W-:Y:S06]  /*1ba00*/  HMMA.16816.F32 R36, R68.reuse, R72, R36 ;  /* 0x000000484424723c */ /* 0x050fec0000001824 */
[C---:B------:R-:W-:Y:S06]  /*1ba10*/  HMMA.16816.F32 R56, R68.reuse, R76, R56 ;  /* 0x0000004c4438723c */ /* 0x040fec0000001838 */
[C---:B------:R-:W-:Y:S01]  /*1ba20*/  HMMA.16816.F32 R40, R68.reuse, R78, R40 ;  /* 0x0000004e4428723c */ /* 0x040fe20000001828 */
[----:B------:R-:W-:Y:S05]  /*1ba30*/  LDSM.16.M88.4 R76, [R218+0xe000] ;  /* 0x00e00000da4c783b */ /* 0x000fea0000000200 */
        /* <DEDUP_REMOVED lines=12> */
[----:B------:R-:W2:Y:S05]  /*1bb00*/  LDSM.16.M88.4 R64, [R218+0xf800] ;  /* 0x00f80000da40783b */ /* 0x000eaa0000000200 */
        /* <DEDUP_REMOVED lines=18> */
[C---:B--2---:R-:W-:Y:S06]  /*1bc30*/  HMMA.16816.F32 R84, R60.reuse, R64, R84 ;  /* 0x000000403c54723c */ /* 0x044fec0000001854 */
[----:B------:R-:W-:Y:S01]  /*1bc40*/  HMMA.16816.F32 R80, R60, R66, R80 ;  /* 0x000000423c50723c */ /* 0x000fe20000001850 */
[----:B------:R-:W2:Y:S04]  /*1bc50*/  LDSM.16.M88.4 R60, [R216+0xf800] ;  /* 0x00f80000d83c783b */ /* 0x000ea80000000200 */
[----:B------:R-:W4:Y:S01]  /*1bc60*/  LDSM.16.M88.4 R64, [R216+0xf000] ;  /* 0x00f00000d840783b */ /* 0x000f220000000200 */
[C---:B---3--:R-:W-:Y:S06]  /*1bc70*/  HMMA.16816.F32 R36, R92.reuse, R4, R36 ;  /* 0x000000045c24723c */ /* 0x048fec0000001824 */
[C---:B------:R-:W-:Y:S01]  /*1bc80*/  HMMA.16816.F32 R28, R92.reuse, R6, R28 ;  /* 0x000000065c1c723c */ /* 0x040fe2000000181c */
[----:B------:R-:W-:Y:S05]  /*1bc90*/  LDSM.16.M88.4 R4, [R2+0x6000] ;  /* 0x006000000204783b */ /* 0x000fea0000000200 */
[C---:B------:R-:W-:Y:S06]  /*1bca0*/  HMMA.16816.F32 R84, R92.reuse, R88, R84 ;  /* 0x000000585c54723c */ /* 0x040fec0000001854 */
[C---:B------:R-:W-:Y:S06]  /*1bcb0*/  HMMA.16816.F32 R56, R92.reuse, R12, R56 ;  /* 0x0000000c5c38723c */ /* 0x040fec0000001838 */
[C---:B------:R-:W-:Y:S01]  /*1bcc0*/  HMMA.16816.F32 R40, R92.reuse, R14, R40 ;  /* 0x0000000e5c28723c */ /* 0x040fe20000001828 */
[----:B------:R-:W-:Y:S05]  /*1bcd0*/  LDSM.16.M88.4 R12, [R212+0x6000] ;  /* 0x00600000d40c783b */ /* 0x000fea0000000200 */
[C---:B------:R-:W-:Y:S06]  /*1bce0*/  HMMA.16816.F32 R24, R92.reuse, R8, R24 ;  /* 0x000000085c18723c */ /* 0x040fec0000001818 */
[C---:B------:R-:W-:Y:S01]  /*1bcf0*/  HMMA.16816.F32 R20, R92.reuse, R10, R20 ;  /* 0x0000000a5c14723c */ /* 0x040fe20000001814 */
[----:B------:R-:W-:Y:S05]  /*1bd00*/  LDSM.16.M88.4 R8, [R212+0x6800] ;  /* 0x00680000d408783b */ /* 0x000fea0000000200 */
[----:B------:R-:W-:Y:S01]  /*1bd10*/  HMMA.16816.F32 R80, R92, R90, R80 ;  /* 0x0000005a5c50723c */ /* 0x000fe20000001850 */
[----:B------:R-:W-:Y:S05]  /*1bd20*/  LDSM.16.M88.4 R88, [R212+0x7000] ;  /* 0x00700000d458783b */ /* 0x000fea0000000200 */
[C---:B-1----:R-:W-:Y:S06]  /*1bd30*/  HMMA.16816.F32 R36, R76.reuse, R68, R36 ;  /* 0x000000444c24723c */ /* 0x042fec0000001824 */
[----:B------:R-:W-:Y:S01]  /*1bd40*/  HMMA.16816.F32 R68, R76, R70, R28 ;  /* 0x000000464c44723c */ /* 0x000fe2000000181c */
[----:B------:R-:W1:Y:S01]  /*1bd50*/  LDSM.16.M88.4 R28, [R212+0x7800] ;  /* 0x00780000d41c783b */ /* 0x000e620000000200 */
[----:B------:R-:W-:-:S04]  /*1bd60*/  DEPBAR.LE SB0, 0x0 ;  /* 0x000080000000791a */ /* 0x000fc80000000000 */
[C---:B--2---:R-:W-:Y:S06]  /*1bd70*/  HMMA.16816.F32 R84, R76.reuse, R60, R84 ;  /* 0x0000003c4c54723c */ /* 0x044fec0000001854 */
[C---:B------:R-:W-:Y:S06]  /*1bd80*/  HMMA.16816.F32 R56, R76.reuse, R72, R56 ;  /* 0x000000484c38723c */ /* 0x040fec0000001838 */
[C---:B------:R-:W-:Y:S06]  /*1bd90*/  HMMA.16816.F32 R40, R76.reuse, R74, R40 ;  /* 0x0000004a4c28723c */ /* 0x040fec0000001828 */
[C---:B----4-:R-:W-:Y:S06]  /*1bda0*/  HMMA.16816.F32 R24, R76.reuse, R64, R24 ;  /* 0x000000404c18723c */ /* 0x050fec0000001818 */
[C---:B------:R-:W-:Y:S06]  /*1bdb0*/  HMMA.16816.F32 R20, R76.reuse, R66, R20 ;  /* 0x000000424c14723c */ /* 0x040fec0000001814 */
[----:B------:R-:W-:Y:S06]  /*1bdc0*/  HMMA.16816.F32 R80, R76, R62, R80 ;  /* 0x0000003e4c50723c */ /* 0x000fec0000001850 */
[C---:B-1----:R-:W-:Y:S06]  /*1bdd0*/  HMMA.16816.F32 R84, R4.reuse, R28, R84 ;  /* 0x0000001c0454723c */ /* 0x042fec0000001854 */
[----:B------:R-:W-:Y:S01]  /*1bde0*/  HMMA.16816.F32 R56, R4, R12, R56 ;  /* 0x0000000c0438723c */ /* 0x000fe20000001838 */
[----:B------:R-:W-:-:S05]  /*1bdf0*/  IMAD.SHL.U32 R28, R45, 0x2, RZ ;  /* 0x000000022d1c7824 */ /* 0x000fca00078e00ff */
[----:B------:R-:W-:Y:S01]  /*1be00*/  HMMA.16816.F32 R40, R4, R14, R40 ;  /* 0x0000000e0428723c */ /* 0x000fe20000001828 */
[----:B------:R-:W-:-:S05]  /*1be10*/  LOP3.LUT R28, R28, 0x6, RZ, 0xc0, !PT ;  /* 0x000000061c1c7812 */ /* 0x000fca00078ec0ff */
[C---:B------:R-:W-:Y:S06]  /*1be20*/  HMMA.16816.F32 R36, R4.reuse, R8, R36 ;  /* 0x000000080424723c */ /* 0x040fec0000001824 */
[C---:B------:R-:W-:Y:S06]  /*1be30*/  HMMA.16816.F32 R68, R4.reuse, R10, R68 ;  /* 0x0000000a0444723c */ /* 0x040fec0000001844 */
[C---:B------:R-:W-:Y:S06]  /*1be40*/  HMMA.16816.F32 R24, R4.reuse, R88, R24 ;  /* 0x000000580418723c */ /* 0x040fec0000001818 */
[C---:B------:R-:W-:Y:S06]  /*1be50*/  HMMA.16816.F32 R20, R4.reuse, R90, R20 ;  /* 0x0000005a0414723c */ /* 0x040fec0000001814 */
        /* <DEDUP_REMOVED lines=67> */
.L_x_7189:
[----:B------:R-:W2:Y:S02]  /*1c290*/  LD.E R5, desc[UR6][R18.64+0x38] ;  /* 0x0000380612057980 */ /* 0x000ea4000c101900 */
[----:B--2---:R-:W-:-:S04]  /*1c2a0*/  LEA R5, -R5, RZ, 0x6 ;  /* 0x000000ff05057211 */ /* 0x004fc800078e31ff */
[----:B------:R-:W-:Y:S02]  /*1c2b0*/  SHF.R.S32.HI R0, RZ, 0x1f, R5 ;  /* 0x0000001fff007819 */ /* 0x000fe40000011405 */
.L_x_7190:
[----:B------:R-:W-:Y:S05]  /*1c2c0*/  BSYNC B0 ;  /* 0x0000000000007941 */ /* 0x000fea0003800000 */
.L_x_7188:
        /* <DEDUP_REMOVED lines=125> */
.L_x_7187:
[----:B------:R-:W-:Y:S05]  /*1caa0*/  BSYNC B1 ;  /* 0x0000000000017941 */ /* 0x000fea0003800000 */
.L_x_7186:
[----:B------:R2:W3:Y:S01]  /*1cab0*/  LD.E R190, desc[UR6][R18.64+0xdc] ;  /* 0x0000dc0612be7980 */ /* 0x0004e2000c101900 */
[----:B------:R-:W-:-:S04]  /*1cac0*/  IMAD.IADD R28, R3, 0x1, R28 ;  /* 0x00000001031c7824 */ /* 0x000fc800078e021c */
[----:B-1----:R-:W-:-:S05]  /*1cad0*/  IMAD.IADD R12, R244, 0x1, -R28 ;  /* 0x00000001f40c7824 */ /* 0x002fca00078e0a1c */
[----:B------:R-:W-:Y:S01]  /*1cae0*/  IABS R12, R12 ;  /* 0x0000000c000c7213 */ /* 0x000fe20000000000 */
[C---:B------:R-:W-:Y:S01]  /*1caf0*/  VIADD R10, R28.reuse, 0x1 ;  /* 0x000000011c0a7836 */ /* 0x040fe20000000000 */
[C---:B------:R-:W-:Y:S02]  /*1cb00*/  ISETP.GE.AND P4, PT, R28.reuse, R248, PT ;  /* 0x000000f81c00720c */ /* 0x040fe40003f86270 */
[----:B------:R-:W-:Y:S01]  /*1cb10*/  I2FP.F32.S32 R12, R12 ;  /* 0x0000000c000c7245 */ /* 0x000fe20000201400 */
[C---:B------:R-:W-:Y:S01]  /*1cb20*/  VIADD R7, R28.reuse, 0x8 ;  /* 0x000000081c077836 */ /* 0x040fe20000000000 */
[----:B------:R-:W-:Y:S01]  /*1cb30*/  ISETP.GE.OR P4, PT, R28, R243, !P4 ;  /* 0x000000f31c00720c */ /* 0x000fe20006786670 */
[----:B------:R-:W-:Y:S02]  /*1cb40*/  IMAD.IADD R11, R242, 0x1, -R28 ;  /* 0x00000001f20b7824 */ /* 0x000fe400078e0a1c */
[----:B------:R-:W-:Y:S01]  /*1cb50*/  FFMA.FTZ R12, -R246, R12, R56 ;  /* 0x0000000cf60c7223 */ /* 0x000fe20000010138 */
[----:B------:R-:W-:Y:S01]  /*1cb60*/  IMAD.IADD R3, R244, 0x1, -R10 ;  /* 0x00000001f4037824 */ /* 0x000fe200078e0a0a */
[----:B------:R-:W-:Y:S01]  /*1cb70*/  ISETP.GE.AND P3, PT, R7, R248, PT ;  /* 0x000000f80700720c */ /* 0x000fe20003f66270 */
[----:B------:R-:W-:-:S02]  /*1cb80*/  VIADD R4, R28, 0x9 ;  /* 0x000000091c047836 */ /* 0x000fc40000000000 */
[----:B------:R-:W-:Y:S02]  /*1cb90*/  FSEL R12, R12, -INF , !P4 ;  /* 0xff8000000c0c7808 */ /* 0x000fe40006000000 */
[C---:B------:R-:W-:Y:S02]  /*1cba0*/  ISETP.GE.AND P4, PT, R7.reuse, R247, PT ;  /* 0x000000f70700720c */ /* 0x040fe40003f86270 */
[----:B------:R-:W-:Y:S02]  /*1cbb0*/  IABS R11, R11 ;  /* 0x0000000b000b7213 */ /* 0x000fe40000000000 */
[----:B------:R-:W-:Y:S01]  /*1cbc0*/  IABS R3, R3 ;  /* 0x0000000300037213 */ /* 0x000fe20000000000 */
[C-C-:B------:R-:W-:Y:S01]  /*1cbd0*/  IMAD.IADD R0, R244.reuse, 0x1, -R7.reuse ;  /* 0x00000001f4007824 */ /* 0x140fe200078e0a07 */
[C---:B------:R-:W-:Y:S01]  /*1cbe0*/  ISETP.GE.OR P3, PT, R7.reuse, R243, !P3 ;  /* 0x000000f30700720c */ /* 0x040fe20005f66670 */
[----:B------:R-:W-:Y:S01]  /*1cbf0*/  IMAD.IADD R15, R244, 0x1, -R4 ;  /* 0x00000001f40f7824 */ /* 0x000fe200078e0a04 */
[----:B------:R-:W-:Y:S01]  /*1cc00*/  ISETP.GE.OR P4, PT, R7, R245, !P4 ;  /* 0x000000f50700720c */ /* 0x000fe20006786670 */
[----:B------:R-:W-:Y:S01]  /*1cc10*/  IMAD.IADD R7, R242, 0x1, -R7 ;  /* 0x00000001f2077824 */ /* 0x000fe200078e0a07 */
[----:B------:R-:W-:-:S02]  /*1cc20*/  I2FP.F32.S32 R11, R11 ;  /* 0x0000000b000b7245 */ /* 0x000fc40000201400 */
[----:B------:R-:W-:Y:S02]  /*1cc30*/  I2FP.F32.S32 R3, R3 ;  /* 0x0000000300037245 */ /* 0x000fe40000201400 */
[----:B------:R-:W-:Y:S02]  /*1cc40*/  ISETP.GE.AND P2, PT, R10, R248, PT ;  /* 0x000000f80a00720c */ /* 0x000fe40003f46270 */
[----:B------:R-:W-:Y:S01]  /*1cc50*/  ISETP.GE.AND P1, PT, R28, R247, PT ;  /* 0x000000f71c00720c */ /* 0x000fe20003f26270 */
[----:B------:R-:W-:Y:S01]  /*1cc60*/  FFMA.FTZ R11, -R246, R11, R58 ;  /* 0x0000000bf60b7223 */ /* 0x000fe2000001013a */
[----:B------:R-:W-:Y:S01]  /*1cc70*/  ISETP.GE.AND P5, PT, R10, R247, PT ;  /* 0x000000f70a00720c */ /* 0x000fe20003fa6270 */
[----:B------:R-:W-:Y:S01]  /*1cc80*/  FFMA.FTZ R3, -R246, R3, R57 ;  /* 0x00000003f6037223 */ /* 0x000fe20000010139 */
[----:B------:R-:W-:Y:S02]  /*1cc90*/  IABS R7, R7 ;  /* 0x0000000700077213 */ /* 0x000fe40000000000 */
[----:B------:R-:W-:-:S02]  /*1cca0*/  IABS R15, R15 ;  /* 0x0000000f000f7213 */ /* 0x000fc40000000000 */
[----:B------:R-:W-:Y:S02]  /*1ccb0*/  ISETP.GE.OR P2, PT, R10, R243, !P2 ;  /* 0x000000f30a00720c */ /* 0x000fe40005746670 */
[-C--:B------:R-:W-:Y:S02]  /*1ccc0*/  ISETP.GE.OR P1, PT, R28, R245.reuse, !P1 ;  /* 0x000000f51c00720c */ /* 0x080fe40004f26670 */
[----:B------:R-:W-:Y:S01]  /*1ccd0*/  ISETP.GE.OR P5, PT, R10, R245, !P5 ;  /* 0x000000f50a00720c */ /* 0x000fe20006fa6670 */
[----:B------:R-:W-:Y:S01]  /*1cce0*/  IMAD.IADD R10, R242, 0x1, -R10 ;  /* 0x00000001f20a7824 */ /* 0x000fe200078e0a0a */
[----:B------:R-:W-:Y:S02]  /*1ccf0*/  I2FP.F32.S32 R7, R7 ;  /* 0x0000000700077245 */ /* 0x000fe40000201400 */
[----:B------:R-:W-:Y:S02]  /*1cd00*/  I2FP.F32.S32 R15, R15 ;  /* 0x0000000f000f7245 */ /* 0x000fe40000201400 */
[----:B------:R-:W-:-:S02]  /*1cd10*/  FSEL R11, R11, -INF , !P1 ;  /* 0xff8000000b0b7808 */ /* 0x000fc40004800000 */
[----:B------:R-:W-:Y:S02]  /*1cd20*/  FSEL R3, R3, -INF , !P2 ;  /* 0xff80000003037808 */ /* 0x000fe40005000000 */
[C---:B------:R-:W-:Y:S02]  /*1cd30*/  ISETP.GE.AND P1, PT, R4.reuse, R248, PT ;  /* 0x000000f80400720c */ /* 0x040fe40003f26270 */
[----:B------:R-:W-:Y:S01]  /*1cd40*/  ISETP.GE.AND P2, PT, R4, R247, PT ;  /* 0x000000f70400720c */ /* 0x000fe20003f46270 */
[C---:B------:R-:W-:Y:S01]  /*1cd50*/  FFMA.FTZ R7, -R246.reuse, R7, R42 ;  /* 0x00000007f6077223 */ /* 0x040fe2000001012a */
[----:B------:R-:W-:Y:S01]  /*1cd60*/  FFMA.FTZ R15, -R246, R15, R41 ;  /* 0x0000000ff60f7223 */ /* 0x000fe20000010129 */
[----:B------:R-:W-:Y:S01]  /*1cd70*/  IABS R10, R10 ;  /* 0x0000000a000a7213 */ /* 0x000fe20000000000 */
[C---:B------:R-:W-:Y:S01]  /*1cd80*/  VIADD R6, R28.reuse, 0x10 ;  /* 0x000000101c067836 */ /* 0x040fe20000000000 */
[----:B------:R-:W-:Y:S01]  /*1cd90*/  IABS R0, R0 ;  /* 0x0000000000007213 */ /* 0x000fe20000000000 */
[----:B------:R-:W-:Y:S01]  /*1cda0*/  VIADD R5, R28, 0x11 ;  /* 0x000000111c057836 */ /* 0x000fe20000000000 */
[----:B------:R-:W-:-:S02]  /*1cdb0*/  ISETP.GE.OR P1, PT, R4, R243, !P1 ;  /* 0x000000f30400720c */ /* 0x000fc40004f26670 */
[----:B------:R-:W-:Y:S01]  /*1cdc0*/  ISETP.GE.OR P2, PT, R4, R245, !P2 ;  /* 0x000000f50400720c */ /* 0x000fe20005746670 */
[----:B------:R-:W-:Y:S01]  /*1cdd0*/  IMAD.IADD R4, R242, 0x1, -R4 ;  /* 0x00000001f2047824 */ /* 0x000fe200078e0a04 */
[----:B------:R-:W-:Y:S01]  /*1cde0*/  I2FP.F32.S32 R10, R10 ;  /* 0x0000000a000a7245 */ /* 0x000fe20000201400 */
[----:B------:R-:W-:Y:S01]  /*1cdf0*/  IMAD.IADD R14, R244, 0x1, -R6 ;  /* 0x00000001f40e7824 */ /* 0x000fe200078e0a06 */
[----:B------:R-:W-:Y:S02]  /*1ce00*/  I2FP.F32.S32 R0, R0 ;  /* 0x0000000000007245 */ /* 0x000fe40000201400 */
[----:B------:R-:W-:Y:S02]  /*1ce10*/  FSEL R7, R7, -INF , !P4 ;  /* 0xff80000007077808 */ /* 0x000fe40006000000 */
[----:B------:R-:W-:Y:S01]  /*1ce20*/  FSEL R15, R15, -INF , !P1 ;  /* 0xff8000000f0f7808 */ /* 0x000fe20004800000 */
[----:B------:R-:W-:Y:S01]  /*1ce30*/  VIADD R9, R28, 0x18 ;  /* 0x000000181c097836 */ /* 0x000fe20000000000 */
[----:B------:R-:W-:-:S02]  /*1ce40*/  ISETP.GE.AND P4, PT, R5, R248, PT ;  /* 0x000000f80500720c */ /* 0x000fc40003f86270 */
[C---:B------:R-:W-:Y:S02]  /*1ce50*/  ISETP.GE.AND P1, PT, R5.reuse, R247, PT ;  /* 0x000000f70500720c */ /* 0x040fe40003f26270 */
[----:B------:R-:W-:Y:S01]  /*1ce60*/  IABS R4, R4 ;  /* 0x0000000400047213 */ /* 0x000fe20000000000 */
[C---:B------:R-:W-:Y:S01]  /*1ce70*/  FFMA.FTZ R10, -R246.reuse, R10, R59 ;  /* 0x0000000af60a7223 */ /* 0x040fe2000001013b */
[----:B------:R-:W-:Y:S01]  /*1ce80*/  FFMA.FTZ R0, -R246, R0, R40 ;  /* 0x00000000f6007223 */ /* 0x000fe20000010128 */
[----:B------:R-:W-:Y:S01]  /*1ce90*/  IABS R14, R14 ;  /* 0x0000000e000e7213 */ /* 0x000fe20000000000 */
[C---:B------:R-:W-:Y:S01]  /*1cea0*/  IMAD.IADD R17, R244.reuse, 0x1, -R5 ;  /* 0x00000001f4117824 */ /* 0x040fe200078e0a05 */
[C---:B------:R-:W-:Y:S01]  /*1ceb0*/  ISETP.GE.OR P4, PT, R5.reuse, R243, !P4 ;  /* 0x000000f30500720c */ /* 0x040fe20006786670 */
[----:B------:R-:W-:Y:S01]  /*1cec0*/  IMAD.IADD R16, R244, 0x1, -R9 ;  /* 0x00000001f4107824 */ /* 0x000fe200078e0a09 */
[----:B------:R-:W-:Y:S01]  /*1ced0*/  ISETP.GE.OR P1, PT, R5, R245, !P1 ;  /* 0x000000f50500720c */ /* 0x000fe20004f26670 */
[----:B------:R-:W-:Y:S01]  /*1cee0*/  IMAD.IADD R5, R242, 0x1, -R5 ;  /* 0x00000001f2057824 */ /* 0x000fe200078e0a05 */
[----:B------:R-:W-:-:S02]  /*1cef0*/  I2FP.F32.S32 R4, R4 ;  /* 0x0000000400047245 */ /* 0x000fc40000201400 */
[----:B------:R-:W-:Y:S02]  /*1cf00*/  I2FP.F32.S32 R14, R14 ;  /* 0x0000000e000e7245 */ /* 0x000fe40000201400 */
[----:B------:R-:W-:Y:S01]  /*1cf10*/  FSEL R10, R10, -INF , !P5 ;  /* 0xff8000000a0a7808 */ /* 0x000fe20006800000 */
[----:B------:R-:W-:Y:S01]  /*1cf20*/  FFMA.FTZ R4, -R246, R4, R43 ;  /* 0x00000004f6047223 */ /* 0x000fe2000001012b */
[----:B------:R-:W-:Y:S02]  /*1cf30*/  FSEL R0, R0, -INF , !P3 ;  /* 0xff80000000007808 */ /* 0x000fe40005800000 */
[C---:B------:R-:W-:Y:S02]  /*1cf40*/  ISETP.GE.AND P5, PT, R6.reuse, R248, PT ;  /* 0x000000f80600720c */ /* 0x040fe40003fa6270 */
[----:B------:R-:W-:Y:S02]  /*1cf50*/  ISETP.GE.AND P3, PT, R6, R247, PT ;  /* 0x000000f70600720c */ /* 0x000fe40003f66270 */
[----:B------:R-:W-:-:S02]  /*1cf60*/  IABS R5, R5 ;  /* 0x0000000500057213 */ /* 0x000fc40000000000 */
[----:B------:R-:W-:Y:S01]  /*1cf70*/  IABS R16, R16 ;  /* 0x0000001000107213 */ /* 0x000fe20000000000 */
[----:B------:R-:W-:Y:S01]  /*1cf80*/  FFMA.FTZ R14, -R246, R14, R36 ;  /* 0x0000000ef60e7223 */ /* 0x000fe20000010124 */
[C---:B------:R-:W-:Y:S02]  /*1cf90*/  ISETP.GE.OR P5, PT, R6.reuse, R243, !P5 ;  /* 0x000000f30600720c */ /* 0x040fe40006fa6670 */
[----:B------:R-:W-:Y:S01]  /*1cfa0*/  ISETP.GE.OR P3, PT, R6, R245, !P3 ;  /* 0x000000f50600720c */ /* 0x000fe20005f66670 */
[----:B------:R-:W-:Y:S01]  /*1cfb0*/  IMAD.IADD R6, R242, 0x1, -R6 ;  /* 0x00000001f2067824 */ /* 0x000fe200078e0a06 */
[----:B------:R-:W-:Y:S02]  /*1cfc0*/  I2FP.F32.S32 R5, R5 ;  /* 0x0000000500057245 */ /* 0x000fe40000201400 */
[----:B------:R-:W-:Y:S02]  /*1cfd0*/  I2FP.F32.S32 R16, R16 ;  /* 0x0000001000107245 */ /* 0x000fe40000201400 */
[----:B------:R-:W-:-:S02]  /*1cfe0*/  FSEL R4, R4, -INF , !P2 ;  /* 0xff80000004047808 */ /* 0x000fc40005000000 */
[C---:B------:R-:W-:Y:S01]  /*1cff0*/  ISETP.GE.AND P2, PT, R9.reuse, R248, PT ;  /* 0x000000f80900720c */ /* 0x040fe20003f46270 */
[----:B------:R-:W-:Y:S01]  /*1d000*/  FFMA.FTZ R5, -R246, R5, R39 ;  /* 0x00000005f6057223 */ /* 0x000fe20000010127 */
[----:B------:R-:W-:Y:S01]  /*1d010*/  FSEL R14, R14, -INF , !P5 ;  /* 0xff8000000e0e7808 */ /* 0x000fe20006800000 */
[----:B------:R-:W-:Y:S01]  /*1d020*/  FFMA.FTZ R16, -R246, R16, R68 ;  /* 0x00000010f6107223 */ /* 0x000fe20000010144 */
[C---:B------:R-:W-:Y:S01]  /*1d030*/  ISETP.GE.AND P5, PT, R9.reuse, R247, PT ;  /* 0x000000f70900720c */ /* 0x040fe20003fa6270 */
[C---:B------:R-:W-:Y:S01]  /*1d040*/  VIADD R8, R28.reuse, 0x19 ;  /* 0x000000191c087836 */ /* 0x040fe20000000000 */
[----:B------:R-:W-:Y:S01]  /*1d050*/  IABS R6, R6 ;  /* 0x0000000600067213 */ /* 0x000fe20000000000 */
[----:B------:R-:W-:Y:S01]  /*1d060*/  VIADD R251, R28, 0x20 ;  /* 0x000000201cfb7836 */ /* 0x000fe20000000000 */
[C---:B------:R-:W-:Y:S02]  /*1d070*/  ISETP.GE.OR P2, PT, R9.reuse, R243, !P2 ;  /* 0x000000f30900720c */ /* 0x040fe40005746670 */
[----:B------:R-:W-:Y:S01]  /*1d080*/  IABS R17, R17 ;  /* 0x0000001100117213 */ /* 0x000fe20000000000 */
[----:B------:R-:W-:Y:S01]  /*1d090*/  IMAD.IADD R13, R244, 0x1, -R8 ;  /* 0x00000001f40d7824 */ /* 0x000fe200078e0a08 */
[----:B------:R-:W-:Y:S01]  /*1d0a0*/  ISETP.GE.OR P5, PT, R9, R245, !P5 ;  /* 0x000000f50900720c */ /* 0x000fe20006fa6670 */
[----:B------:R-:W-:Y:S01]  /*1d0b0*/  IMAD.IADD R9, R242, 0x1, -R9 ;  /* 0x00000001f2097824 */ /* 0x000fe200078e0a09 */
[----:B------:R-:W-:-:S02]  /*1d0c0*/  I2FP.F32.S32 R6, R6 ;  /* 0x0000000600067245 */ /* 0x000fc40000201400 */
[----:B------:R-:W-:Y:S02]  /*1d0d0*/  I2FP.F32.S32 R17, R17 ;  /* 0x0000001100117245 */ /* 0x000fe40000201400 */
[----:B------:R-:W-:Y:S02]  /*1d0e0*/  FSEL R5, R5, -INF , !P1 ;  /* 0xff80000005057808 */ /* 0x000fe40004800000 */
[----:B------:R-:W-:Y:S02]  /*1d0f0*/  FSEL R16, R16, -INF , !P2 ;  /* 0xff80000010107808 */ /* 0x000fe40005000000 */
[C---:B------:R-:W-:Y:S02]  /*1d100*/  ISETP.GE.AND P1, PT, R251.reuse, R248, PT ;  /* 0x000000f8fb00720c */ /* 0x040fe40003f26270 */
[C---:B------:R-:W-:Y:S01]  /*1d110*/  ISETP.GE.AND P2, PT, R251.reuse, R247, PT ;  /* 0x000000f7fb00720c */ /* 0x040fe20003f46270 */
[C---:B------:R-:W-:Y:S01]  /*1d120*/  FFMA.FTZ R6, -R246.reuse, R6, R38 ;  /* 0x00000006f6067223 */ /* 0x040fe20000010126 */
[----:B------:R-:W-:Y:S01]  /*1d130*/  IABS R9, R9 ;  /* 0x0000000900097213 */ /* 0x000fe20000000000 */
[----:B------:R-:W-:Y:S01]  /*1d140*/  FFMA.FTZ R17, -R246, R17, R37 ;  /* 0x00000011f6117223 */ /* 0x000fe20000010125 */
[----:B------:R-:W-:Y:S01]  /*1d150*/  IABS R13, R13 ;  /* 0x0000000d000d7213 */ /* 0x000fe20000000000 */
[--C-:B--2---:R-:W-:Y:S01]  /*1d160*/  IMAD.IADD R18, R244, 0x1, -R251.reuse ;  /* 0x00000001f4127824 */ /* 0x104fe200078e0afb */
[C---:B------:R-:W-:Y:S01]  /*1d170*/  ISETP.GE.OR P1, PT, R251.reuse, R243, !P1 ;  /* 0x000000f3fb00720c */ /* 0x040fe20004f26670 */
[----:B------:R-:W-:Y:S01]  /*1d180*/  VIADD R19, R28, 0x21 ;  /* 0x000000211c137836 */ /* 0x000fe20000000000 */
[----:B------:R-:W-:Y:S01]  /*1d190*/  ISETP.GE.OR P2, PT, R251, R245, !P2 ;  /* 0x000000f5fb00720c */ /* 0x000fe20005746670 */
[----:B------:R-:W-:Y:S01]  /*1d1a0*/  IMAD.IADD R251, R242, 0x1, -R251 ;  /* 0x00000001f2fb7824 */ /* 0x000fe200078e0afb */
[----:B------:R-:W-:Y:S01]  /*1d1b0*/  I2FP.F32.S32 R9, R9 ;  /* 0x0000000900097245 */ /* 0x000fe20000201400 */
[----:B------:R-:W-:Y:S01]  /*1d1c0*/  IMAD.IADD R29, R244, 0x1, -R19 ;  /* 0x00000001f41d7824 */ /* 0x000fe200078e0a13 */
[----:B------:R-:W-:-:S02]  /*1d1d0*/  I2FP.F32.S32 R13, R13 ;  /* 0x0000000d000d7245 */ /* 0x000fc40000201400 */
[----:B------:R-:W-:Y:S02]  /*1d1e0*/  FSEL R6, R6, -INF , !P3 ;  /* 0xff80000006067808 */ /* 0x000fe40005800000 */
[----:B------:R-:W-:Y:S02]  /*1d1f0*/  FSEL R17, R17, -INF , !P4 ;  /* 0xff80000011117808 */ /* 0x000fe40006000000 */
[C---:B------:R-:W-:Y:S02]  /*1d200*/  ISETP.GE.AND P3, PT, R8.reuse, R248, PT ;  /* 0x000000f80800720c */ /* 0x040fe40003f66270 */
[----:B------:R-:W-:Y:S02]  /*1d210*/  ISETP.GE.AND P4, PT, R8, R247, PT ;  /* 0x000000f70800720c */ /* 0x000fe40003f86270 */
[----:B------:R-:W-:Y:S01]  /*1d220*/  IABS R251, R251 ;  /* 0x000000fb00fb7213 */ /* 0x000fe20000000000 */
[C---:B------:R-:W-:Y:S01]  /*1d230*/  FFMA.FTZ R9, -R246.reuse, R9, R70 ;  /* 0x00000009f6097223 */ /* 0x040fe20000010146 */
[----:B------:R-:W-:Y:S01]  /*1d240*/  FFMA.FTZ R13, -R246, R13, R69 ;  /* 0x0000000df60d7223 */ /* 0x000fe20000010145 */
[----:B------:R-:W-:-:S02]  /*1d250*/  ISETP.GE.OR P3, PT, R8, R243, !P3 ;  /* 0x000000f30800720c */ /* 0x000fc40005f66670 */
[----:B------:R-:W-:Y:S01]  /*1d260*/  ISETP.GE.OR P4, PT, R8, R245, !P4 ;  /* 0x000000f50800720c */ /* 0x000fe20006786670 */
[----:B------:R-:W-:Y:S01]  /*1d270*/  IMAD.IADD R8, R242, 0x1, -R8 ;  /* 0x00000001f2087824 */ /* 0x000fe200078e0a08 */
[----:B------:R-:W-:Y:S02]  /*1d280*/  IABS R29, R29 ;  /* 0x0000001d001d7213 */ /* 0x000fe40000000000 */
[----:B------:R-:W-:Y:S02]  /*1d290*/  I2FP.F32.S32 R251, R251 ;  /* 0x000000fb00fb7245 */ /* 0x000fe40000201400 */
[----:B------:R-:W-:Y:S02]  /*1d2a0*/  FSEL R9, R9, -INF , !P5 ;  /* 0xff80000009097808 */ /* 0x000fe40006800000 */
[----:B------:R-:W-:Y:S01]  /*1d2b0*/  FSEL R13, R13, -INF , !P3 ;  /* 0xff8000000d0d7808 */ /* 0x000fe20005800000 */
[----:B------:R-:W-:Y:S01]  /*1d2c0*/  FFMA.FTZ R251, -R246, R251, R26 ;  /* 0x000000fbf6fb7223 */ /* 0x000fe2000001011a */
[----:B------:R-:W-:Y:S01]  /*1d2d0*/  I2FP.F32.S32 R29, R29 ;  /* 0x0000001d001d7245 */ /* 0x000fe20000201400 */
[----:B------:R-:W-:Y:S01]  /*1d2e0*/  VIADD R26, R28, 0x28 ;  /* 0x000000281c1a7836 */ /* 0x000fe20000000000 */
[----:B------:R-:W-:-:S02]  /*1d2f0*/  ISETP.GE.AND P5, PT, R19, R248, PT ;  /* 0x000000f81300720c */ /* 0x000fc40003fa6270 */
[C---:B------:R-:W-:Y:S02]  /*1d300*/  ISETP.GE.AND P3, PT, R19.reuse, R247, PT ;  /* 0x000000f71300720c */ /* 0x040fe40003f66270 */
[----:B------:R-:W-:Y:S01]  /*1d310*/  IABS R8, R8 ;  /* 0x0000000800087213 */ /* 0x000fe20000000000 */
[----:B------:R-:W-:Y:S01]  /*1d320*/  FFMA.FTZ R25, -R246, R29, R25 ;  /* 0x0000001df6197223 */ /* 0x000fe20000010119 */
[C---:B------:R-:W-:Y:S01]  /*1d330*/  ISETP.GE.OR P5, PT, R19.reuse, R243, !P5 ;  /* 0x000000f31300720c */ /* 0x040fe20006fa6670 */
[----:B------:R-:W-:Y:S01]  /*1d340*/  IMAD.IADD R29, R244, 0x1, -R26 ;  /* 0x00000001f41d7824 */ /* 0x000fe200078e0a1a */
[----:B------:R-:W-:Y:S01]  /*1d350*/  ISETP.GE.OR P3, PT, R19, R245, !P3 ;  /* 0x000000f51300720c */ /* 0x000fe20005f66670 */
[----:B------:R-:W-:Y:S01]  /*1d360*/  IMAD.IADD R19, R242, 0x1, -R19 ;  /* 0x00000001f2137824 */ /* 0x000fe200078e0a13 */
[----:B------:R-:W-:Y:S02]  /*1d370*/  I2FP.F32.S32 R8, R8 ;  /* 0x0000000800087245 */ /* 0x000fe40000201400 */
[----:B------:R-:W-:-:S02]  /*1d380*/  IABS R29, R29 ;  /* 0x0000001d001d7213 */ /* 0x000fc40000000000 */
[----:B------:R-:W-:Y:S01]  /*1d390*/  IABS R19, R19 ;  /* 0x0000001300137213 */ /* 0x000fe20000000000 */
[----:B------:R-:W-:Y:S01]  /*1d3a0*/  FFMA.FTZ R8, -R246, R8, R71 ;  /* 0x00000008f6087223 */ /* 0x000fe20000010147 */
[----:B------:R-:W-:Y:S02]  /*1d3b0*/  IABS R18, R18 ;  /* 0x0000001200127213 */ /* 0x000fe40000000000 */
[----:B------:R-:W-:Y:S02]  /*1d3c0*/  I2FP.F32.S32 R19, R19 ;  /* 0x0000001300137245 */ /* 0x000fe40000201400 */
[----:B------:R-:W-:Y:S02]  /*1d3d0*/  I2FP.F32.S32 R29, R29 ;  /* 0x0000001d001d7245 */ /* 0x000fe40000201400 */
[----:B------:R-:W-:Y:S02]  /*1d3e0*/  FSEL R8, R8, -INF , !P4 ;  /* 0xff80000008087808 */ /* 0x000fe40006000000 */
[----:B------:R-:W-:Y:S01]  /*1d3f0*/  ISETP.GE.AND P4, PT, R26, R248, PT ;  /* 0x000000f81a00720c */ /* 0x000fe20003f86270 */
[C---:B------:R-:W-:Y:S01]  /*1d400*/  FFMA.FTZ R27, -R246.reuse, R19, R27 ;  /* 0x00000013f61b7223 */ /* 0x040fe2000001011b */
[----:B------:R-:W-:Y:S01]  /*1d410*/  I2FP.F32.S32 R18, R18 ;  /* 0x0000001200127245 */ /* 0x000fe20000201400 */
[----:B------:R-:W-:Y:S01]  /*1d420*/  FFMA.FTZ R20, -R246, R29, R20 ;  /* 0x0000001df6147223 */ /* 0x000fe20000010114 */
[----:B------:R-:W-:Y:S01]  /*1d430*/  VIADD R19, R28, 0x29 ;  /* 0x000000291c137836 */ /* 0x000fe20000000000 */
[----:B------:R-:W-:-:S02]  /*1d440*/  ISETP.GE.OR P4, PT, R26, R243, !P4 ;  /* 0x000000f31a00720c */ /* 0x000fc40006786670 */
[----:B------:R-:W-:Y:S01]  /*1d450*/  FFMA.FTZ R18, -R246, R18, R24 ;  /* 0x00000012f6127223 */ /* 0x000fe20000010118 */
[----:B------:R-:W-:Y:S02]  /*1d460*/  FSEL R251, R251, -INF , !P2 ;  /* 0xff800000fbfb7808 */ /* 0x000fe40005000000 */
[----:B------:R-:W-:Y:S02]  /*1d470*/  FSEL R31, R25, -INF , !P5 ;  /* 0xff800000191f7808 */ /* 0x000fe40006800000 */
[----:B------:R-:W-:Y:S02]  /*1d480*/  FSEL R231, R20, -INF , !P4 ;  /* 0xff80000014e77808 */ /* 0x000fe40006000000 */
[C---:B------:R-:W-:Y:S02]  /*1d490*/  ISETP.GE.AND P2, PT, R19.reuse, R248, PT ;  /* 0x000000f81300720c */ /* 0x040fe40003f46270 */
[----:B------:R-:W-:Y:S02]  /*1d4a0*/  ISETP.GE.AND P5, PT, R19, R247, PT ;  /* 0x000000f71300720c */ /* 0x000fe40003fa6270 */
[----:B------:R-:W-:Y:S01]  /*1d4b0*/  FMNMX.FTZ R20, R12, R3, !PT ;  /* 0x000000030c147209 */ /* 0x000fe20007810000 */
[----:B------:R-:W-:Y:S01]  /*1d4c0*/  IMAD.IADD R25, R244, 0x1, -R19 ;  /* 0x00000001f4197824 */ /* 0x000fe200078e0a13 */
[----:B------:R-:W-:-:S02]  /*1d4d0*/  FSEL R30, R18, -INF , !P1 ;  /* 0xff800000121e7808 */ /* 0x000fc40004800000 */
[----:B------:R-:W-:Y:S02]  /*1d4e0*/  ISETP.GE.AND P1, PT, R26, R247, PT ;  /* 0x000000f71a00720c */ /* 0x000fe40003f26270 */
[C---:B------:R-:W-:Y:S02]  /*1d4f0*/  ISETP.GE.OR P2, PT, R19.reuse, R243, !P2 ;  /* 0x000000f31300720c */ /* 0x040fe40005746670 */
[-C--:B------:R-:W-:Y:S01]  /*1d500*/  ISETP.GE.OR P5, PT, R19, R245.reuse, !P5 ;  /* 0x000000f51300720c */ /* 0x080fe20006fa6670 */
[----:B------:R-:W-:Y:S01]  /*1d510*/  IMAD.IADD R19, R242, 0x1, -R19 ;  /* 0x00000001f2137824 */ /* 0x000fe200078e0a13 */
[----:B------:R-:W-:Y:S01]  /*1d520*/  FMNMX.FTZ R20, R0, R20, !PT ;  /* 0x0000001400147209 */ /* 0x000fe20007810000 */
[----:B------:R-:W-:Y:S01]  /*1d530*/  VIADD R24, R28, 0x30 ;  /* 0x000000301c187836 */ /* 0x000fe20000000000 */
[----:B------:R-:W-:Y:S01]  /*1d540*/  ISETP.GE.OR P1, PT, R26, R245, !P1 ;  /* 0x000000f51a00720c */ /* 0x000fe20004f26670 */
[----:B------:R-:W-:Y:S01]  /*1d550*/  IMAD.IADD R26, R242, 0x1, -R26 ;  /* 0x00000001f21a7824 */ /* 0x000fe200078e0a1a */
[----:B------:R-:W-:Y:S01]  /*1d560*/  FMNMX.FTZ R20, R15, R20, !PT ;  /* 0x000000140f147209 */ /* 0x000fe20007810000 */
[----:B------:R-:W-:Y:S01]  /*1d570*/  IMAD.IADD R18, R244, 0x1, -R24 ;  /* 0x00000001f4127824 */ /* 0x000fe200078e0a18 */
[----:B------:R-:W-:-:S02]  /*1d580*/  IABS R19, R19 ;  /* 0x0000001300137213 */ /* 0x000fc40000000000 */
[----:B------:R-:W-:Y:S02]  /*1d590*/  FMNMX.FTZ R20, R14, R20, !PT ;  /* 0x000000140e147209 */ /* 0x000fe40007810000 */
[----:B------:R-:W-:Y:S02]  /*1d5a0*/  IABS R26, R26 ;  /* 0x0000001a001a7213 */ /* 0x000fe40000000000 */
[----:B------:R-:W-:Y:S02]  /*1d5b0*/  I2FP.F32.S32 R19, R19 ;  /* 0x0000001300137245 */ /* 0x000fe40000201400 */
[----:B------:R-:W-:Y:S02]  /*1d5c0*/  IABS R18, R18 ;  /* 0x0000001200127213 */ /* 0x000fe40000000000 */
[----:B------:R-:W-:Y:S01]  /*1d5d0*/  FMNMX.FTZ R20, R17, R20, !PT ;  /* 0x0000001411147209 */ /* 0x000fe20007810000 */
[----:B------:R-:W-:Y:S01]  /*1d5e0*/  FFMA.FTZ R23, -R246, R19, R23 ;  /* 0x00000013f6177223 */ /* 0x000fe20000010117 */
[----:B------:R-:W-:Y:S01]  /*1d5f0*/  I2FP.F32.S32 R26, R26 ;  /* 0x0000001a001a7245 */ /* 0x000fe20000201400 */
[----:B------:R-:W-:Y:S01]  /*1d600*/  VIADD R19, R28, 0x31 ;  /* 0x000000311c137836 */ /* 0x000fe20000000000 */
[----:B------:R-:W-:-:S02]  /*1d610*/  IABS R25, R25 ;  /* 0x0000001900197213 */ /* 0x000fc40000000000 */
[----:B------:R-:W-:Y:S02]  /*1d620*/  I2FP.F32.S32 R18, R18 ;  /* 0x0000001200127245 */ /* 0x000fe40000201400 */
[----:B------:R-:W-:Y:S01]  /*1d630*/  FMNMX.FTZ R20, R16, R20, !PT ;  /* 0x0000001410147209 */ /* 0x000fe20007810000 */
[C---:B------:R-:W-:Y:S01]  /*1d640*/  FFMA.FTZ R22, -R246.reuse, R26, R22 ;  /* 0x0000001af6167223 */ /* 0x040fe20000010116 */
[----:B------:R-:W-:Y:S01]  /*1d650*/  I2FP.F32.S32 R25, R25 ;  /* 0x0000001900197245 */ /* 0x000fe20000201400 */
[----:B------:R-:W-:Y:S01]  /*1d660*/  FFMA.FTZ R84, -R246, R18, R84 ;  /* 0x00000012f6547223 */ /* 0x000fe20000010154 */
[----:B------:R-:W-:Y:S01]  /*1d670*/  IMAD.IADD R26, R244, 0x1, -R19 ;  /* 0x00000001f41a7824 */ /* 0x000fe200078e0a13 */
[----:B------:R-:W-:Y:S01]  /*1d680*/  FMNMX.FTZ R20, R13, R20, !PT ;  /* 0x000000140d147209 */ /* 0x000fe20007810000 */
[----:B------:R-:W-:Y:S01]  /*1d690*/  VIADD R18, R28, 0x38 ;  /* 0x000000381c127836 */ /* 0x000fe20000000000 */
[----:B------:R-:W-:Y:S01]  /*1d6a0*/  FSEL R250, R27, -INF , !P3 ;  /* 0xff8000001bfa7808 */ /* 0x000fe20005800000 */
[----:B------:R-:W-:Y:S01]  /*1d6b0*/  FFMA.FTZ R21, -R246, R25, R21 ;  /* 0x00000019f6157223 */ /* 0x000fe20000010115 */
[----:B------:R-:W-:Y:S01]  /*1d6c0*/  ISETP.GE.AND P3, PT, R24, R248, PT ;  /* 0x000000f81800720c */ /* 0x000fe20003f66270 */
[----:B------:R-:W-:Y:S01]  /*1d6d0*/  VIADD R28, R28, 0x39 ;  /* 0x000000391c1c7836 */ /* 0x000fe20000000000 */
[----:B------:R-:W-:Y:S01]  /*1d6e0*/  ISETP.GE.AND P4, PT, R24, R247, PT ;  /* 0x000000f71800720c */ /* 0x000fe20003f86270 */
[----:B------:R-:W-:Y:S01]  /*1d6f0*/  IMAD.IADD R25, R244, 0x1, -R18 ;  /* 0x00000001f4197824 */ /* 0x000fe200078e0a12 */
[----:B------:R-:W-:-:S02]  /*1d700*/  FMNMX.FTZ R20, R30, R20, !PT ;  /* 0x000000141e147209 */ /* 0x000fc40007810000 */
[----:B------:R-:W-:Y:S01]  /*1d710*/  IABS R26, R26 ;  /* 0x0000001a001a7213 */ /* 0x000fe20000000000 */
[----:B------:R-:W-:Y:S01]  /*1d720*/  IMAD.IADD R27, R242, 0x1, -R24 ;  /* 0x00000001f21b7824 */ /* 0x000fe200078e0a18 */
[C---:B------:R-:W-:Y:S02]  /*1d730*/  ISETP.GE.OR P3, PT, R24.reuse, R243, !P3 ;  /* 0x000000f31800720c */ /* 0x040fe40005f66670 */
[----:B------:R-:W-:Y:S01]  /*1d740*/  ISETP.GE.OR P4, PT, R24, R245, !P4 ;  /* 0x000000f51800720c */ /* 0x000fe20006786670 */
[----:B------:R-:W-:Y:S01]  /*1d750*/  IMAD.IADD R24, R244, 0x1, -R28 ;  /* 0x00000001f4187824 */ /* 0x000fe200078e0a1c */
[----:B------:R-:W-:Y:S02]  /*1d760*/  FMNMX.FTZ R20, R31, R20, !PT ;  /* 0x000000141f147209 */ /* 0x000fe40007810000 */
[----:B------:R-:W-:Y:S02]  /*1d770*/  I2FP.F32.S32 R26, R26 ;  /* 0x0000001a001a7245 */ /* 0x000fe40000201400 */
[----:B------:R-:W-:-:S02]  /*1d780*/  IABS R25, R25 ;  /* 0x0000001900197213 */ /* 0x000fc40000000000 */
[----:B------:R-:W-:Y:S02]  /*1d790*/  FSEL R252, R21, -INF , !P2 ;  /* 0xff80000015fc7808 */ /* 0x000fe40005000000 */
[----:B------:R-:W-:Y:S02]  /*1d7a0*/  ISETP.GE.AND P2, PT, R19, R248, PT ;  /* 0x000000f81300720c */ /* 0x000fe40003f46270 */
[----:B------:R-:W-:Y:S01]  /*1d7b0*/  FMNMX.FTZ R21, R231, R20, !PT ;  /* 0x00000014e7157209 */ /* 0x000fe20007810000 */
[----:B------:R-:W-:Y:S01]  /*1d7c0*/  FFMA.FTZ R26, -R246, R26, R85 ;  /* 0x0000001af61a7223 */ /* 0x000fe20000010155 */
[----:B------:R-:W-:Y:S02]  /*1d7d0*/  I2FP.F32.S32 R25, R25 ;  /* 0x0000001900197245 */ /* 0x000fe40000201400 */
[----:B------:R-:W-:Y:S02]  /*1d7e0*/  IABS R24, R24 ;  /* 0x0000001800187213 */ /* 0x000fe40000000000 */
[----:B------:R-:W-:-:S02]  /*1d7f0*/  FSEL R199, R84, -INF , !P3 ;  /* 0xff80000054c77808 */ /* 0x000fc40005800000 */
[----:B------:R-:W-:Y:S02]  /*1d800*/  ISETP.GE.OR P2, PT, R19, R243, !P2 ;  /* 0x000000f31300720c */ /* 0x000fe40005746670 */
[----:B------:R-:W-:Y:S02]  /*1d810*/  FMNMX.FTZ R20, R11, R10, !PT ;  /* 0x0000000a0b147209 */ /* 0x000fe40007810000 */
[----:B------:R-:W-:Y:S02]  /*1d820*/  ISETP.GE.AND P3, PT, R18, R248, PT ;  /* 0x000000f81200720c */ /* 0x000fe40003f66270 */
[----:B------:R-:W-:Y:S01]  /*1d830*/  FMNMX.FTZ R21, R252, R21, !PT ;  /* 0x00000015fc157209 */ /* 0x000fe20007810000 */
[----:B------:R-:W-:Y:S01]  /*1d840*/  FFMA.FTZ R25, -R246, R25, R80 ;  /* 0x00000019f6197223 */ /* 0x000fe20000010150 */
[----:B------:R-:W-:Y:S02]  /*1d850*/  I2FP.F32.S32 R24, R24 ;  /* 0x0000001800187245 */ /* 0x000fe40000201400 */
[----:B------:R-:W-:-:S02]  /*1d860*/  FSEL R198, R26, -INF , !P2 ;  /* 0xff8000001ac67808 */ /* 0x000fc40005000000 */
[----:B------:R-:W-:Y:S02]  /*1d870*/  FMNMX.FTZ R20, R7, R20, !PT ;  /* 0x0000001407147209 */ /* 0x000fe40007810000 */
[----:B------:R-:W-:Y:S02]  /*1d880*/  ISETP.GE.OR P3, PT, R18, R243, !P3 ;  /* 0x000000f31200720c */ /* 0x000fe40005f66670 */
[----:B------:R-:W-:Y:S02]  /*1d890*/  ISETP.GE.AND P2, PT, R28, R248, PT ;  /* 0x000000f81c00720c */ /* 0x000fe40003f46270 */
[----:B------:R-:W-:Y:S01]  /*1d8a0*/  FMNMX.FTZ R21, R199, R21, !PT ;  /* 0x00000015c7157209 */ /* 0x000fe20007810000 */
[----:B------:R-:W-:Y:S01]  /*1d8b0*/  FFMA.FTZ R81, -R246, R24, R81 ;  /* 0x00000018f6517223 */ /* 0x000fe20000010151 */
[----:B------:R-:W-:Y:S02]  /*1d8c0*/  FMNMX.FTZ R20, R4, R20, !PT ;  /* 0x0000001404147209 */ /* 0x000fe40007810000 */
[----:B------:R-:W-:-:S02]  /*1d8d0*/  FSEL R197, R25, -INF , !P3 ;  /* 0xff80000019c57808 */ /* 0x000fc40005800000 */
[----:B------:R-:W-:Y:S02]  /*1d8e0*/  ISETP.GE.OR P2, PT, R28, R243, !P2 ;  /* 0x000000f31c00720c */ /* 0x000fe40005746670 */
[----:B------:R-:W-:Y:S02]  /*1d8f0*/  FMNMX.FTZ R21, R198, R21, !PT ;  /* 0x00000015c6157209 */ /* 0x000fe40007810000 */
[----:B------:R-:W-:Y:S02]  /*1d900*/  ISETP.GE.AND P3, PT, R19, R247, PT ;  /* 0x000000f71300720c */ /* 0x000fe40003f66270 */
[----:B------:R-:W-:Y:S02]  /*1d910*/  FMNMX.FTZ R20, R6, R20, !PT ;  /* 0x0000001406147209 */ /* 0x000fe40007810000 */
[----:B------:R-:W-:Y:S02]  /*1d920*/  FSEL R196, R81, -INF , !P2 ;  /* 0xff80000051c47808 */ /* 0x000fe40005000000 */
[----:B------:R-:W-:Y:S01]  /*1d930*/  FMNMX.FTZ R21, R197, R21, !PT ;  /* 0x00000015c5157209 */ /* 0x000fe20007810000 */
[----:B------:R-:W-:Y:S01]  /*1d940*/  IMAD.IADD R24, R242, 0x1, -R19 ;  /* 0x00000001f2187824 */ /* 0x000fe200078e0a13 */
[----:B------:R-:W-:-:S02]  /*1d950*/  ISETP.GE.OR P3, PT, R19, R245, !P3 ;  /* 0x000000f51300720c */ /* 0x000fc40005f66670 */
[----:B------:R-:W-:Y:S02]  /*1d960*/  FMNMX.FTZ R20, R5, R20, !PT ;  /* 0x0000001405147209 */ /* 0x000fe40007810000 */
[----:B------:R-:W-:Y:S02]  /*1d970*/  FMNMX.FTZ R19, R196, R21, !PT ;  /* 0x00000015c4137209 */ /* 0x000fe40007810000 */
[----:B------:R-:W-:Y:S02]  /*1d980*/  FSEL R249, R22, -INF , !P1 ;  /* 0xff80000016f97808 */ /* 0x000fe40004800000 */
[----:B------:R-:W-:Y:S02]  /*1d990*/  FMNMX.FTZ R22, R9, R20, !PT ;  /* 0x0000001409167209 */ /* 0x000fe40007810000 */
[----:B------:R-:W1:Y:S02]  /*1d9a0*/  SHFL.BFLY PT, R20, R19, 0x2, 0x1f ;  /* 0x0c401f0013147f89 */ /* 0x000e6400000e0000 */
[----:B------:R-:W-:-:S02]  /*1d9b0*/  FMNMX.FTZ R22, R8, R22, !PT ;  /* 0x0000001608167209 */ /* 0x000fc40007810000 */
[----:B------:R-:W-:Y:S01]  /*1d9c0*/  IABS R27, R27 ;  /* 0x0000001b001b7213 */ /* 0x000fe20000000000 */
[----:B------:R-:W-:Y:S01]  /*1d9d0*/  IMAD.IADD R21, R242, 0x1, -R18 ;  /* 0x00000001f2157824 */ /* 0x000fe200078e0a12 */
[C---:B------:R-:W-:Y:S02]  /*1d9e0*/  ISETP.GE.AND P2, PT, R18.reuse, R247, PT ;  /* 0x000000f71200720c */ /* 0x040fe40003f46270 */
[----:B------:R-:W-:Y:S02]  /*1d9f0*/  FMNMX.FTZ R22, R251, R22, !PT ;  /* 0x00000016fb167209 */ /* 0x000fe40007810000 */
[----:B------:R-:W-:Y:S02]  /*1da00*/  I2FP.F32.S32 R27, R27 ;  /* 0x0000001b001b7245 */ /* 0x000fe40000201400 */
[----:B------:R-:W-:Y:S02]  /*1da10*/  IABS R24, R24 ;  /* 0x0000001800187213 */ /* 0x000fe40000000000 */
[----:B------:R-:W-:Y:S01]  /*1da20*/  ISETP.GE.OR P2, PT, R18, R245, !P2 ;  /* 0x000000f51200720c */ /* 0x000fe20005746670 */
[----:B------:R-:W-:Y:S01]  /*1da30*/  IMAD.IADD R18, R242, 0x1, -R28 ;  /* 0x00000001f2127824 */ /* 0x000fe200078e0a1c */
[----:B------:R-:W-:Y:S01]  /*1da40*/  FMNMX.FTZ R22, R250, R22, !PT ;  /* 0x00000016fa167209 */ /* 0x000fe20007810000 */
[----:B------:R-:W-:Y:S01]  /*1da50*/  FFMA.FTZ R86, -R246, R27, R86 ;  /* 0x0000001bf6567223 */ /* 0x000fe20000010156 */
[----:B------:R-:W-:-:S02]  /*1da60*/  IABS R21, R21 ;  /* 0x0000001500157213 */ /* 0x000fc40000000000 */
[----:B------:R-:W-:Y:S02]  /*1da70*/  I2FP.F32.S32 R24, R24 ;  /* 0x0000001800187245 */ /* 0x000fe40000201400 */
[----:B------:R-:W-:Y:S02]  /*1da80*/  FSEL R183, R23, -INF , !P5 ;  /* 0xff80000017b77808 */ /* 0x000fe40006800000 */
[----:B------:R-:W-:Y:S01]  /*1da90*/  FMNMX.FTZ R22, R249, R22, !PT ;  /* 0x00000016f9167209 */ /* 0x000fe20007810000 */
[----:B------:R-:W-:Y:S01]  /*1daa0*/  FFMA.FTZ R24, -R246, R24, R87 ;  /* 0x00000018f6187223 */ /* 0x000fe20000010157 */
[----:B------:R-:W-:Y:S02]  /*1dab0*/  IABS R18, R18 ;  /* 0x0000001200127213 */ /* 0x000fe40000000000 */
[----:B------:R-:W-:Y:S02]  /*1dac0*/  I2FP.F32.S32 R21, R21 ;  /* 0x0000001500157245 */ /* 0x000fe40000201400 */
[----:B------:R-:W-:-:S02]  /*1dad0*/  FSEL R194, R86, -INF , !P4 ;  /* 0xff80000056c27808 */ /* 0x000fc40006000000 */
[----:B------:R-:W-:Y:S01]  /*1dae0*/  FMNMX.FTZ R22, R183, R22, !PT ;  /* 0x00000016b7167209 */ /* 0x000fe20007810000 */
[----:B------:R-:W-:Y:S01]  /*1daf0*/  FFMA.FTZ R21, -R246, R21, R82 ;  /* 0x00000015f6157223 */ /* 0x000fe20000010152 */
[----:B------:R-:W-:Y:S02]  /*1db00*/  I2FP.F32.S32 R18, R18 ;  /* 0x0000001200127245 */ /* 0x000fe40000201400 */
[----:B------:R-:W-:Y:S02]  /*1db10*/  ISETP.GE.AND P1, PT, R28, R247, PT ;  /* 0x000000f71c00720c */ /* 0x000fe40003f26270 */
[----:B------:R-:W-:Y:S02]  /*1db20*/  FSEL R193, R24, -INF , !P3 ;  /* 0xff80000018c17808 */ /* 0x000fe40005800000 */
[----:B------:R-:W-:Y:S02]  /*1db30*/  FMNMX.FTZ R22, R194, R22, !PT ;  /* 0x00000016c2167209 */ /* 0x000fe40007810000 */
[----:B-1----:R-:W-:Y:S01]  /*1db40*/  FMNMX.FTZ R20, R19, R20, !PT ;  /* 0x0000001413147209 */ /* 0x002fe20007810000 */
[----:B------:R-:W-:Y:S01]  /*1db50*/  FFMA.FTZ R18, -R246, R18, R83 ;  /* 0x00000012f6127223 */ /* 0x000fe20000010153 */
[----:B------:R-:W-:-:S02]  /*1db60*/  ISETP.GE.OR P1, PT, R28, R245, !P1 ;  /* 0x000000f51c00720c */ /* 0x000fc40004f26670 */
[----:B------:R-:W-:Y:S02]  /*1db70*/  FSEL R192, R21, -INF , !P2 ;  /* 0xff80000015c07808 */ /* 0x000fe40005000000 */
[----:B------:R-:W-:Y:S01]  /*1db80*/  FMNMX.FTZ R22, R193, R22, !PT ;  /* 0x00000016c1167209 */ /* 0x000fe20007810000 */
[----:B------:R-:W1:Y:S01]  /*1db90*/  SHFL.BFLY PT, R164, R20, 0x1, 0x1f ;  /* 0x0c201f0014a47f89 */ /* 0x000e6200000e0000 */
[----:B------:R-:W-:Y:S02]  /*1dba0*/  FSEL R191, R18, -INF , !P1 ;  /* 0xff80000012bf7808 */ /* 0x000fe40004800000 */
[----:B------:R-:W-:-:S04]  /*1dbb0*/  FMNMX.FTZ R19, R192, R22, !PT ;  /* 0x00000016c0137209 */ /* 0x000fc80007810000 */
[----:B------:R-:W-:-:S05]  /*1dbc0*/  FMNMX.FTZ R19, R191, R19, !PT ;  /* 0x00000013bf137209 */ /* 0x000fca0007810000 */
[----:B------:R-:W2:Y:S01]  /*1dbd0*/  SHFL.BFLY PT, R18, R19, 0x2, 0x1f ;  /* 0x0c401f0013127f89 */ /* 0x000ea200000e0000 */
[----:B-1----:R-:W-:-:S04]  /*1dbe0*/  FMNMX.FTZ R164, R20, R164, !PT ;  /* 0x000000a414a47209 */ /* 0x002fc80007810000 */
[----:B------:R-:W-:Y:S01]  /*1dbf0*/  FSETP.NEU.FTZ.AND P1, PT, R164, -INF , PT ;  /* 0xff800000a400780b */ /* 0x000fe20003f3d000 */
[----:B---3--:R-:W-:-:S05]  /*1dc00*/  FMUL.FTZ R195, R190, R164 ;  /* 0x000000a4bec37220 */ /* 0x008fca0000410000 */
[----:B------:R-:W-:Y:S02]  /*1dc10*/  FSEL R195, R195, RZ, P1 ;  /* 0x000000ffc3c37208 */ /* 0x000fe40000800000 */
[----:B--2---:R-:W-:-:S03]  /*1dc20*/  FMNMX.FTZ R18, R19, R18, !PT ;  /* 0x0000001213127209 */ /* 0x004fc60007810000 */
[-CC-:B------:R-:W-:Y:S02]  /*1dc30*/  FFMA.FTZ R178, R12, R190.reuse, -R195.reuse ;  /* 0x000000be0cb27223 */ /* 0x180fe400000108c3 */
[----:B------:R-:W1:Y:S01]  /*1dc40*/  SHFL.BFLY PT, R12, R18, 0x1, 0x1f ;  /* 0x0c201f00120c7f89 */ /* 0x000e6200000e0000 */
[----:B------:R-:W-:Y:S01]  /*1dc50*/  FFMA.FTZ R177, R3, R190, -R195 ;  /* 0x000000be03b17223 */ /* 0x000fe200000108c3 */
[----:B------:R-:W-:-:S05]  /*1dc60*/  LEA R223, R35, UR4, 0x1 ;  /* 0x0000000423df7c11 */ /* 0x000fca000f8e08ff */
[----:B------:R-:W2:Y:S01]  /*1dc70*/  LDSM.16.MT88.4 R156, [R223+0x10000] ;  /* 0x01000000df9c783b */ /* 0x000ea20000004200 */
[-CC-:B------:R-:W-:Y:S01]  /*1dc80*/  FFMA.FTZ R175, R0, R190.reuse, -R195.reuse ;  /* 0x000000be00af7223 */ /* 0x180fe200000108c3 */
[--C-:B------:R-:W-:Y:S01]  /*1dc90*/  FFMA.FTZ R173, R15, R190, -R195.reuse ;  /* 0x000000be0fad7223 */ /* 0x100fe200000108c3 */
[----:B-1----:R-:W-:Y:S01]  /*1dca0*/  FMNMX.FTZ R3, R18, R12, !PT ;  /* 0x0000000c12037209 */ /* 0x002fe20007810000 */
[----:B------:R-:W-:Y:S01]  /*1dcb0*/  MUFU.EX2 R178, R178 ;  /* 0x000000b200b27308 */ /* 0x000fe20000000800 */
[-CC-:B------:R-:W-:Y:S01]  /*1dcc0*/  FFMA.FTZ R171, R14, R190.reuse, -R195.reuse ;  /* 0x000000be0eab7223 */ /* 0x180fe200000108c3 */
[-CC-:B------:R-:W-:Y:S01]  /*1dcd0*/  FFMA.FTZ R168, R17, R190.reuse, -R195.reuse ;  /* 0x000000be11a87223 */ /* 0x180fe200000108c3 */
[----:B------:R-:W-:Y:S01]  /*1dce0*/  FSETP.NEU.FTZ.AND P1, PT, R3, -INF , PT ;  /* 0xff8000000300780b */ /* 0x000fe20003f3d000 */
[----:B------:R-:W-:Y:S01]  /*1dcf0*/  FMUL.FTZ R189, R190, R3 ;  /* 0x00000003bebd7220 */ /* 0x000fe20000410000 */
[-C--:B------:R-:W-:Y:S01]  /*1dd00*/  FFMA.FTZ R167, R16, R190.reuse, -R195 ;  /* 0x000000be10a77223 */ /* 0x080fe200000108c3 */
[----:B------:R-:W1:Y:S03]  /*1dd10*/  LDSM.16.MT88.4 R40, [R223+0x12000] ;  /* 0x01200000df28783b */ /* 0x000e660000004200 */
[----:B------:R-:W-:Y:S01]  /*1dd20*/  FSEL R189, R189, RZ, P1 ;  /* 0x000000ffbdbd7208 */ /* 0x000fe20000800000 */
[----:B------:R-:W3:Y:S01]  /*1dd30*/  MUFU.EX2 R177, R177 ;  /* 0x000000b100b17308 */ /* 0x000ee20000000800 */
[----:B------:R-:W-:Y:S03]  /*1dd40*/  LDSM.16.MT88.4 R20, [R223+0x12800] ;  /* 0x01280000df14783b */ /* 0x000fe60000004200 */
[-CC-:B------:R-:W-:Y:S01]  /*1dd50*/  FFMA.FTZ R182, R11, R190.reuse, -R189.reuse ;  /* 0x000000be0bb67223 */ /* 0x180fe200000108bd */
[-CC-:B------:R-:W-:Y:S01]  /*1dd60*/  FFMA.FTZ R179, R10, R190.reuse, -R189.reuse ;  /* 0x000000be0ab37223 */ /* 0x180fe200000108bd */
[-CC-:B------:R-:W-:Y:S01]  /*1dd70*/  FFMA.FTZ R176, R7, R190.reuse, -R189.reuse ;  /* 0x000000be07b07223 */ /* 0x180fe200000108bd */
[-CC-:B------:R-:W-:Y:S01]  /*1dd80*/  FFMA.FTZ R174, R4, R190.reuse, -R189.reuse ;  /* 0x000000be04ae7223 */ /* 0x180fe200000108bd */
[----:B------:R-:W-:Y:S01]  /*1dd90*/  MUFU.EX2 R175, R175 ;  /* 0x000000af00af7308 */ /* 0x000fe20000000800 */
[----:B------:R-:W4:Y:S04]  /*1dda0*/  LDSM.16.MT88.4 R104, [R223+0x16000] ;  /* 0x01600000df68783b */ /* 0x000f280000004200 */
[----:B------:R-:W-:Y:S03]  /*1ddb0*/  LDSM.16.MT88.4 R72, [R223+0x14000] ;  /* 0x01400000df48783b */ /* 0x000fe60000004200 */
[----:B------:R-:W5:Y:S08]  /*1ddc0*/  MUFU.EX2 R173, R173 ;  /* 0x000000ad00ad7308 */ /* 0x000f700000000800 */
[----:B------:R-:W-:Y:S08]  /*1ddd0*/  MUFU.EX2 R182, R182 ;  /* 0x000000b600b67308 */ /* 0x000ff00000000800 */
[----:B------:R-:W2:Y:S08]  /*1dde0*/  MUFU.EX2 R179, R179 ;  /* 0x000000b300b37308 */ /* 0x000eb00000000800 */
[----:B------:R-:W-:Y:S08]  /*1ddf0*/  MUFU.EX2 R176, R176 ;  /* 0x000000b000b07308 */ /* 0x000ff00000000800 */
[----:B------:R-:W1:Y:S01]  /*1de00*/  MUFU.EX2 R174, R174 ;  /* 0x000000ae00ae7308 */ /* 0x000e620000000800 */
[-CC-:B------:R-:W-:Y:S01]  /*1de10*/  FFMA.FTZ R172, R6, R190.reuse, -R189.reuse ;  /* 0x000000be06ac7223 */ /* 0x180fe200000108bd */
[----:B------:R-:W-:-:S02]  /*1de20*/  FFMA.FTZ R170, R5, R190, -R189 ;  /* 0x000000be05aa7223 */ /* 0x000fc400000108bd */
[----:B------:R-:W4:Y:S01]  /*1de30*/  LDSM.16.MT88.4 R4, [R223+0x10800] ;  /* 0x01080000df04783b */ /* 0x000f220000004200 */
[----:B------:R-:W-:Y:S01]  /*1de40*/  IMAD R222, R34, 0x2, R223 ;  /* 0x0000000222de7824 */ /* 0x000fe200078e02df */
[----:B---3--:R-:W-:Y:S02]  /*1de50*/  F2FP.F16.F32.PACK_AB R128, R177, R178 ;  /* 0x000000b2b180723e */ /* 0x008fe400000000ff */
[----:B-----5:R-:W-:Y:S02]  /*1de60*/  F2FP.F16.F32.PACK_AB R130, R173, R175 ;  /* 0x000000afad82723e */ /* 0x020fe400000000ff */
[----:B--2---:R-:W-:Y:S01]  /*1de70*/  F2FP.F16.F32.PACK_AB R129, R179, R182 ;  /* 0x000000b6b381723e */ /* 0x004fe200000000ff */
[-C--:B------:R-:W-:Y:S01]  /*1de80*/  FFMA.FTZ R0, R13, R190.reuse, -R195 ;  /* 0x000000be0d007223 */ /* 0x080fe200000108c3 */
[-CC-:B------:R-:W-:Y:S01]  /*1de90*/  FFMA.FTZ R169, R9, R190.reuse, -R189.reuse ;  /* 0x000000be09a97223 */ /* 0x180fe200000108bd */
[----:B------:R-:W-:Y:S01]  /*1dea0*/  FFMA.FTZ R166, R8, R190, -R189 ;  /* 0x000000be08a67223 */ /* 0x000fe200000108bd */
[C---:B------:R-:W-:Y:S01]  /*1deb0*/  IMAD R221, R33.reuse, 0x2, R223 ;  /* 0x0000000221dd7824 */ /* 0x040fe200078e02df */
[----:B-1----:R-:W-:Y:S01]  /*1dec0*/  F2FP.F16.F32.PACK_AB R131, R174, R176 ;  /* 0x000000b0ae83723e */ /* 0x002fe200000000ff */
[----:B------:R-:W-:Y:S01]  /*1ded0*/  IMAD R220, R33, 0x2, R222 ;  /* 0x0000000221dc7824 */ /* 0x000fe200078e02de */
[----:B------:R-:W-:Y:S02]  /*1dee0*/  MUFU.EX2 R171, R171 ;  /* 0x000000ab00ab7308 */ /* 0x000fe40000000800 */
[----:B------:R-:W1:Y:S03]  /*1def0*/  LDSM.16.MT88.4 R56, [R221+0x12000] ;  /* 0x01200000dd38783b */ /* 0x000e660000004200 */
[C---:B------:R-:W-:Y:S01]  /*1df00*/  HMMA.16816.F32 R160, R128.reuse, R156, RZ ;  /* 0x0000009c80a0723c */ /* 0x040fe200000018ff */
[----:B------:R-:W2:Y:S02]  /*1df10*/  LDSM.16.MT88.4 R64, [R220+0x12000] ;  /* 0x01200000dc40783b */ /* 0x000ea40000004200 */
[----:B------:R-:W3:Y:S02]  /*1df20*/  MUFU.EX2 R168, R168 ;  /* 0x000000a800a87308 */ /* 0x000ee40000000800 */
[----:B------:R-:W5:Y:S01]  /*1df30*/  LDSM.16.MT88.4 R12, [R221+0x12800] ;  /* 0x01280000dd0c783b */ /* 0x000f620000004200 */
[C---:B------:R-:W-:Y:S03]  /*1df40*/  HMMA.16816.F32 R156, R128.reuse, R158, RZ ;  /* 0x0000009e809c723c */ /* 0x040fe600000018ff */
[----:B------:R-:W-:Y:S02]  /*1df50*/  LDSM.16.MT88.4 R148, [R222+0x10000] ;  /* 0x01000000de94783b */ /* 0x000fe40000004200 */
[----:B------:R-:W-:Y:S02]  /*1df60*/  MUFU.EX2 R167, R167 ;  /* 0x000000a700a77308 */ /* 0x000fe40000000800 */
[----:B------:R-:W-:Y:S04]  /*1df70*/  LDSM.16.MT88.4 R48, [R222+0x12000] ;  /* 0x01200000de30783b */ /* 0x000fe80000004200 */
[----:B------:R-:W-:Y:S02]  /*1df80*/  LDSM.16.MT88.4 R80, [R222+0x14000] ;  /* 0x01400000de50783b */ /* 0x000fe40000004200 */
[----:B------:R-:W4:Y:S02]  /*1df90*/  MUFU.EX2 R0, R0 ;  /* 0x0000000000007308 */ /* 0x000f240000000800 */
[----:B------:R-:W-:Y:S04]  /*1dfa0*/  LDSM.16.MT88.4 R184, [R222+0x10800] ;  /* 0x01080000deb8783b */ /* 0x000fe80000004200 */
[----:B------:R-:W-:Y:S02]  /*1dfb0*/  LDSM.16.MT88.4 R16, [R222+0x12800] ;  /* 0x01280000de10783b */ /* 0x000fe40000004200 */
[----:B------:R-:W-:Y:S02]  /*1dfc0*/  MUFU.EX2 R172, R172 ;  /* 0x000000ac00ac7308 */ /* 0x000fe40000000800 */
[----:B------:R-:W-:Y:S06]  /*1dfd0*/  LDSM.16.MT88.4 R112, [R222+0x16000] ;  /* 0x01600000de70783b */ /* 0x000fec0000004200 */
[----:B------:R-:W1:Y:S08]  /*1dfe0*/  MUFU.EX2 R170, R170 ;  /* 0x000000aa00aa7308 */ /* 0x000e700000000800 */
[----:B------:R-:W-:Y:S08]  /*1dff0*/  MUFU.EX2 R169, R169 ;  /* 0x000000a900a97308 */ /* 0x000ff00000000800 */
[----:B------:R-:W2:Y:S01]  /*1e000*/  MUFU.EX2 R166, R166 ;  /* 0x000000a600a67308 */ /* 0x000ea20000000800 */
[----:B---3--:R-:W-:Y:S01]  /*1e010*/  F2FP.F16.F32.PACK_AB R8, R168, R171 ;  /* 0x000000aba808723e */ /* 0x008fe200000000ff */
[----:B------:R-:W-:Y:S01]  /*1e020*/  HMMA.16816.F32 R36, R128, R40, RZ ;  /* 0x000000288024723c */ /* 0x000fe200000018ff */
[----:B----4-:R-:W-:Y:S01]  /*1e030*/  F2FP.F16.F32.PACK_AB R10, R0, R167 ;  /* 0x000000a7000a723e */ /* 0x010fe200000000ff */
[----:B------:R-:W-:Y:S01]  /*1e040*/  LDSM.16.MT88.4 R132, [R220+0x10000] ;  /* 0x01000000dc84783b */ /* 0x000fe20000004200 */
[----:B-1----:R-:W-:-:S03]  /*1e050*/  F2FP.F16.F32.PACK_AB R9, R170, R172 ;  /* 0x000000acaa09723e */ /* 0x002fc600000000ff */
[----:B------:R-:W-:Y:S04]  /*1e060*/  LDSM.16.MT88.4 R96, [R220+0x14000] ;  /* 0x01400000dc60783b */ /* 0x000fe80000004200 */
[----:B------:R-:W-:Y:S01]  /*1e070*/  LDSM.16.MT88.4 R24, [R220+0x10800] ;  /* 0x01080000dc18783b */ /* 0x000fe20000004200 */
[----:B------:R-:W-:Y:S03]  /*1e080*/  HMMA.16816.F32 R100, R128, R104, RZ ;  /* 0x000000688064723c */ /* 0x000fe600000018ff */
[----:B------:R-:W-:Y:S01]  /*1e090*/  LDSM.16.MT88.4 R140, [R221+0x10000] ;  /* 0x01000000dd8c783b */ /* 0x000fe20000004200 */
[----:B--2---:R-:W-:-:S03]  /*1e0a0*/  F2FP.F16.F32.PACK_AB R11, R166, R169 ;  /* 0x000000a9a60b723e */ /* 0x004fc600000000ff */
[----:B------:R-:W-:Y:S04]  /*1e0b0*/  LDSM.16.MT88.4 R88, [R221+0x14000] ;  /* 0x01400000dd58783b */ /* 0x000fe80000004200 */
[C---:B------:R-:W-:Y:S01]  /*1e0c0*/  HMMA.16816.F32 R160, R8.reuse, R4, R160 ;  /* 0x0000000408a0723c */ /* 0x040fe200000018a0 */
[----:B------:R-:W-:Y:S04]  /*1e0d0*/  LDSM.16.MT88.4 R120, [R221+0x16000] ;  /* 0x01600000dd78783b */ /* 0x000fe80000004200 */
[----:B------:R-:W-:Y:S01]  /*1e0e0*/  LDSM.16.MT88.4 R32, [R220+0x16000] ;  /* 0x01600000dc20783b */ /* 0x000fe20000004200 */
[----:B------:R-:W-:Y:S03]  /*1e0f0*/  HMMA.16816.F32 R156, R8, R6, R156 ;  /* 0x00000006089c723c */ /* 0x000fe6000000189c */
[----:B------:R-:W1:Y:S03]  /*1e100*/  LDSM.16.MT88.4 R4, [R220+0x12800] ;  /* 0x01280000dc04783b */ /* 0x000e660000004200 */
        /* <DEDUP_REMOVED lines=8> */
[C---:B-----5:R-:W-:Y:S06]  /*1e190*/  HMMA.16816.F32 R52, R8.reuse, R12, R52 ;  /* 0x0000000c0834723c */ /* 0x060fec0000001834 */
[C---:B------:R-:W-:Y:S01]  /*1e1a0*/  HMMA.16816.F32 R56, R8.reuse, R14, R56 ;  /* 0x0000000e0838723c */ /* 0x040fe20000001838 */
[----:B------:R-:W-:Y:S05]  /*1e1b0*/  LDSM.16.MT88.4 R12, [R223+0x16800] ;  /* 0x01680000df0c783b */ /* 0x000fea0000004200 */
        /* <DEDUP_REMOVED lines=12> */
[----:B------:R-:W-:Y:S06]  /*1e280*/  HMMA.16816.F32 R104, R128, R106, RZ ;  /* 0x0000006a8068723c */ /* 0x000fec00000018ff */
[C---:B------:R-:W-:Y:S06]  /*1e290*/  HMMA.16816.F32 R152, R8.reuse, R184, R152 ;  /* 0x000000b80898723c */ /* 0x040fec0000001898 */
[----:B------:R-:W-:Y:S01]  /*1e2a0*/  HMMA.16816.F32 R136, R8, R24, R136 ;  /* 0x000000180888723c */ /* 0x000fe20000001888 */
[----:B------:R-:W-:-:S02]  /*1e2b0*/  IMAD.MOV.U32 R185, RZ, RZ, R31 ;  /* 0x000000ffffb97224 */ /* 0x000fc400078e001f */
[----:B------:R-:W-:Y:S02]  /*1e2c0*/  IMAD.MOV.U32 R184, RZ, RZ, R30 ;  /* 0x000000ffffb87224 */ /* 0x000fe400078e001e */
[----:B------:R-:W3:Y:S01]  /*1e2d0*/  LDSM.16.MT88.4 R28, [R221+0x10800] ;  /* 0x01080000dd1c783b */ /* 0x000ee20000004200 */
[C---:B------:R-:W-:Y:S03]  /*1e2e0*/  HMMA.16816.F32 R132, R8.reuse, R26, R132 ;  /* 0x0000001a0884723c */ /* 0x040fe60000001884 */
[----:B------:R-:W4:Y:S03]  /*1e2f0*/  LDSM.16.MT88.4 R24, [R223+0x14800] ;  /* 0x01480000df18783b */ /* 0x000f260000004200 */
[C---:B------:R-:W-:Y:S06]  /*1e300*/  HMMA.16816.F32 R44, R8.reuse, R16, R44 ;  /* 0x00000010082c723c */ /* 0x040fec000000182c */
        /* <DEDUP_REMOVED lines=34> */
[C---:B------:R-:W-:Y:S06]  /*1e530*/  HMMA.16816.F32 R120, R8.reuse, R6, R120 ;  /* 0x000000060878723c */ /* 0x040fec0000001878 */
[C---:B------:R-:W-:Y:S06]  /*1e540*/  HMMA.16816.F32 R124, R8.reuse, R12, R124 ;  /* 0x0000000c087c723c */ /* 0x040fec000000187c */
[----:B------:R-:W-:Y:S01]  /*1e550*/  HMMA.16816.F32 R128, R8, R14, R128 ;  /* 0x0000000e0880723c */ /* 0x000fe20000001880 */
[----:B------:R-:W1:Y:S01]  /*1e560*/  LDSM.16.MT88.4 R8, [R222+0x13000] ;  /* 0x01300000de08783b */ /* 0x000e620000004200 */
[-CC-:B------:R-:W-:Y:S01]  /*1e570*/  FFMA.FTZ R32, R184, R190.reuse, -R195.reuse ;  /* 0x000000beb8207223 */ /* 0x180fe200000108c3 */
[-CC-:B------:R-:W-:Y:S01]  /*1e580*/  FFMA.FTZ R33, R185, R190.reuse, -R195.reuse ;  /* 0x000000beb9217223 */ /* 0x180fe200000108c3 */
[-CC-:B------:R-:W-:Y:S01]  /*1e590*/  FFMA.FTZ R34, R231, R190.reuse, -R195.reuse ;  /* 0x000000bee7227223 */ /* 0x180fe200000108c3 */
[-C--:B------:R-:W-:Y:S01]  /*1e5a0*/  FFMA.FTZ R35, R252, R190.reuse, -R195 ;  /* 0x000000befc237223 */ /* 0x080fe200000108c3 */
[-CC-:B------:R-:W-:Y:S01]  /*1e5b0*/  FFMA.FTZ R186, R251, R190.reuse, -R189.reuse ;  /* 0x000000befbba7223 */ /* 0x180fe200000108bd */
[-CC-:B------:R-:W-:Y:S01]  /*1e5c0*/  FFMA.FTZ R185, R250, R190.reuse, -R189.reuse ;  /* 0x000000befab97223 */ /* 0x180fe200000108bd */
[-CC-:B------:R-:W-:Y:S01]  /*1e5d0*/  FFMA.FTZ R184, R249, R190.reuse, -R189.reuse ;  /* 0x000000bef9b87223 */ /* 0x180fe200000108bd */
[----:B------:R-:W-:Y:S01]  /*1e5e0*/  FFMA.FTZ R183, R183, R190, -R189 ;  /* 0x000000beb7b77223 */ /* 0x000fe200000108bd */
[----:B------:R-:W-:Y:S01]  /*1e5f0*/  MUFU.EX2 R32, R32 ;  /* 0x0000002000207308 */ /* 0x000fe20000000800 */
[----:B------:R-:W2:Y:S04]  /*1e600*/  LDSM.16.MT88.4 R16, [R223+0x11000] ;  /* 0x01100000df10783b */ /* 0x000ea80000004200 */
[----:B------:R-:W3:Y:S03]  /*1e610*/  LDSM.16.MT88.4 R12, [R223+0x13000] ;  /* 0x01300000df0c783b */ /* 0x000ee60000004200 */
[----:B------:R-:W4:Y:S01]  /*1e620*/  MUFU.EX2 R33, R33 ;  /* 0x0000002100217308 */ /* 0x000f220000000800 */
[----:B------:R-:W-:Y:S04]  /*1e630*/  LDSM.16.MT88.4 R20, [R220+0x11000] ;  /* 0x01100000dc14783b */ /* 0x000fe80000004200 */
[----:B------:R-:W-:Y:S03]  /*1e640*/  LDSM.16.MT88.4 R28, [R222+0x11000] ;  /* 0x01100000de1c783b */ /* 0x000fe60000004200 */
[----:B------:R-:W-:Y:S01]  /*1e650*/  MUFU.EX2 R34, R34 ;  /* 0x0000002200227308 */ /* 0x000fe20000000800 */
[----:B------:R-:W-:Y:S07]  /*1e660*/  LDSM.16.MT88.4 R24, [R221+0x11000] ;  /* 0x01100000dd18783b */ /* 0x000fee0000004200 */
[----:B------:R-:W5:Y:S08]  /*1e670*/  MUFU.EX2 R35, R35 ;  /* 0x0000002300237308 */ /* 0x000f700000000800 */
[----:B------:R-:W-:Y:S08]  /*1e680*/  MUFU.EX2 R186, R186 ;  /* 0x000000ba00ba7308 */ /* 0x000ff00000000800 */
[----:B------:R-:W1:Y:S08]  /*1e690*/  MUFU.EX2 R185, R185 ;  /* 0x000000b900b97308 */ /* 0x000e700000000800 */
[----:B------:R-:W-:Y:S08]  /*1e6a0*/  MUFU.EX2 R184, R184 ;  /* 0x000000b800b87308 */ /* 0x000ff00000000800 */
[----:B------:R-:W2:Y:S01]  /*1e6b0*/  MUFU.EX2 R183, R183 ;  /* 0x000000b700b77308 */ /* 0x000ea20000000800 */
[----:B----4-:R-:W-:-:S02]  /*1e6c0*/  F2FP.F16.F32.PACK_AB R4, R33, R32 ;  /* 0x000000202104723e */ /* 0x010fc400000000ff */
[----:B-----5:R-:W-:Y:S02]  /*1e6d0*/  F2FP.F16.F32.PACK_AB R6, R35, R34 ;  /* 0x000000222306723e */ /* 0x020fe400000000ff */
[----:B-1----:R-:W-:Y:S02]  /*1e6e0*/  F2FP.F16.F32.PACK_AB R5, R185, R186 ;  /* 0x000000bab905723e */ /* 0x002fe400000000ff */
[----:B--2---:R-:W-:-:S07]  /*1e6f0*/  F2FP.F16.F32.PACK_AB R7, R183, R184 ;  /* 0x000000b8b707723e */ /* 0x004fce00000000ff */
        /* <DEDUP_REMOVED lines=34> */
[----:B------:R-:W-:Y:S01]  /*1e920*/  HMMA.16816.F32 R128, R4, R10, R128 ;  /* 0x0000000a0480723c */ /* 0x000fe20000001880 */
[----:B------:R-:W1:Y:S01]  /*1e930*/  LDSM.16.MT88.4 R8, [R220+0x11800] ;  /* 0x01180000dc08783b */ /* 0x000e620000004200 */
[-C--:B------:R-:W-:Y:S01]  /*1e940*/  FFMA.FTZ R250, R196, R190.reuse, -R195 ;  /* 0x000000bec4fa7223 */ /* 0x080fe200000108c3 */
[-CC-:B------:R-:W-:Y:S01]  /*1e950*/  FFMA.FTZ R187, R193, R190.reuse, -R189.reuse ;  /* 0x000000bec1bb7223 */ /* 0x180fe200000108bd */
[----:B------:R-:W-:-:S02]  /*1e960*/  FFMA.FTZ R249, R191, R190, -R189 ;  /* 0x000000bebff97223 */ /* 0x000fc400000108bd */
[----:B------:R-:W-:Y:S01]  /*1e970*/  HMMA.16816.F32 R152, R4, R28, R152 ;  /* 0x0000001c0498723c */ /* 0x000fe20000001898 */
[----:B------:R-:W-:-:S05]  /*1e980*/  FFMA.FTZ R192, R192, R190, -R189 ;  /* 0x000000bec0c07223 */ /* 0x000fca00000108bd */
[----:B------:R-:W-:Y:S01]  /*1e990*/  HMMA.16816.F32 R148, R4, R30, R148 ;  /* 0x0000001e0494723c */ /* 0x000fe20000001894 */
[-CC-:B------:R-:W-:Y:S01]  /*1e9a0*/  FFMA.FTZ R28, R199, R190.reuse, -R195.reuse ;  /* 0x000000bec71c7223 */ /* 0x180fe200000108c3 */
[----:B------:R-:W-:-:S05]  /*1e9b0*/  FFMA.FTZ R29, R198, R190, -R195 ;  /* 0x000000bec61d7223 */ /* 0x000fca00000108c3 */
[-C--:B------:R-:W-:Y:S01]  /*1e9c0*/  FFMA.FTZ R30, R197, R190.reuse, -R195 ;  /* 0x000000bec51e7223 */ /* 0x080fe200000108c3 */
[----:B------:R-:W-:Y:S01]  /*1e9d0*/  FFMA.FTZ R31, R194, R190, -R189 ;  /* 0x000000bec21f7223 */ /* 0x000fe200000108bd */
[----:B------:R-:W-:Y:S08]  /*1e9e0*/  MUFU.EX2 R28, R28 ;  /* 0x0000001c001c7308 */ /* 0x000ff00000000800 */
[----:B------:R-:W5:Y:S08]  /*1e9f0*/  MUFU.EX2 R29, R29 ;  /* 0x0000001d001d7308 */ /* 0x000f700000000800 */
[----:B------:R-:W-:Y:S08]  /*1ea00*/  MUFU.EX2 R30, R30 ;  /* 0x0000001e001e7308 */ /* 0x000ff00000000800 */
[----:B------:R-:W3:Y:S08]  /*1ea10*/  MUFU.EX2 R250, R250 ;  /* 0x000000fa00fa7308 */ /* 0x000ef00000000800 */
[----:B------:R-:W-:Y:S08]  /*1ea20*/  MUFU.EX2 R31, R31 ;  /* 0x0000001f001f7308 */ /* 0x000ff00000000800 */
[----:B------:R-:W1:Y:S08]  /*1ea30*/  MUFU.EX2 R187, R187 ;  /* 0x000000bb00bb7308 */ /* 0x000e700000000800 */
[----:B------:R-:W-:Y:S08]  /*1ea40*/  MUFU.EX2 R189, R192 ;  /* 0x000000c000bd7308 */ /* 0x000ff00000000800 */
[----:B------:R-:W1:Y:S01]  /*1ea50*/  MUFU.EX2 R249, R249 ;  /* 0x000000f900f97308 */ /* 0x000e620000000800 */
[C---:B------:R-:W-:Y:S06]  /*1ea60*/  HMMA.16816.F32 R144, R4.reuse, R24, R144 ;  /* 0x000000180490723c */ /* 0x040fec0000001890 */
[C---:B------:R-:W-:Y:S01]  /*1ea70*/  HMMA.16816.F32 R140, R4.reuse, R26, R140 ;  /* 0x0000001a048c723c */ /* 0x040fe2000000188c */
[----:B------:R-:W-:Y:S05]  /*1ea80*/  LDSM.16.MT88.4 R24, [R222+0x13800] ;  /* 0x01380000de18783b */ /* 0x000fea0000004200 */
[C---:B----4-:R-:W-:Y:S06]  /*1ea90*/  HMMA.16816.F32 R108, R4.reuse, R20, R108 ;  /* 0x00000014046c723c */ /* 0x050fec000000186c */
[C---:B------:R-:W-:Y:S01]  /*1eaa0*/  HMMA.16816.F32 R112, R4.reuse, R22, R112 ;  /* 0x000000160470723c */ /* 0x040fe20000001870 */
[----:B------:R-:W4:Y:S05]  /*1eab0*/  LDSM.16.MT88.4 R20, [R222+0x11800] ;  /* 0x01180000de14783b */ /* 0x000f2a0000004200 */
[C---:B--2---:R-:W-:Y:S06]  /*1eac0*/  HMMA.16816.F32 R116, R4.reuse, R16, R116 ;  /* 0x000000100474723c */ /* 0x044fec0000001874 */
[----:B------:R-:W-:Y:S01]  /*1ead0*/  HMMA.16816.F32 R120, R4, R18, R120 ;  /* 0x000000120478723c */ /* 0x000fe20000001878 */
[----:B------:R-:W2:Y:S06]  /*1eae0*/  LDSM.16.MT88.4 R16, [R221+0x11800] ;  /* 0x01180000dd10783b */ /* 0x000eac0000004200 */
[----:B-----5:R-:W-:-:S02]  /*1eaf0*/  F2FP.F16.F32.PACK_AB R4, R29, R28 ;  /* 0x0000001c1d04723e */ /* 0x020fc400000000ff */
[----:B---3--:R-:W-:Y:S02]  /*1eb00*/  F2FP.F16.F32.PACK_AB R6, R250, R30 ;  /* 0x0000001efa06723e */ /* 0x008fe400000000ff */
[----:B-1----:R-:W-:Y:S02]  /*1eb10*/  F2FP.F16.F32.PACK_AB R5, R187, R31 ;  /* 0x0000001fbb05723e */ /* 0x002fe400000000ff */
[----:B------:R-:W-:-:S07]  /*1eb20*/  F2FP.F16.F32.PACK_AB R7, R249, R189 ;  /* 0x000000bdf907723e */ /* 0x000fce00000000ff */
[C---:B------:R-:W-:Y:S06]  /*1eb30*/  HMMA.16816.F32 R160, R4.reuse, R12, R160 ;  /* 0x0000000c04a0723c */ /* 0x040fec00000018a0 */
[C---:B------:R-:W-:Y:S01]  /*1eb40*/  HMMA.16816.F32 R156, R4.reuse, R14, R156 ;  /* 0x0000000e049c723c */ /* 0x040fe2000000189c */
[----:B------:R-:W1:Y:S05]  /*1eb50*/  LDSM.16.MT88.4 R12, [R223+0x13800] ;  /* 0x01380000df0c783b */ /* 0x000e6a0000004200 */
        /* <DEDUP_REMOVED lines=13> */
[----:B------:R-:W-:Y:S01]  /*1ec30*/  HMMA.16816.F32 R64, R4, R10, R64 ;  /* 0x0000000a0440723c */ /* 0x000fe20000001840 */
[----:B------:R-:W3:Y:S01]  /*1ec40*/  LDSM.16.MT88.4 R8, [R220+0x15800] ;  /* 0x01580000dc08783b */ /* 0x000ee20000004200 */
        /* <DEDUP_REMOVED lines=9> */
[----:B------:R-:W-:Y:S01]  /*1ece0*/  HMMA.16816.F32 R48, R4, R26, R48 ;  /* 0x0000001a0430723c */ /* 0x000fe20000001830 */
[----:B------:R-:W5:Y:S01]  /*1ecf0*/  LDSM.16.MT88.4 R24, [R221+0x15800] ;  /* 0x01580000dd18783b */ /* 0x000f620000004200 */
[----:B------:R-:W-:-:S04]  /*1ed00*/  FADD.FTZ R177, R168, R177 ;  /* 0x000000b1a8b17221 */ /* 0x000fc80000010000 */
[----:B----4-:R-:W-:Y:S01]  /*1ed10*/  HMMA.16816.F32 R52, R4, R20, R52 ;  /* 0x000000140434723c */ /* 0x010fe20000001834 */
[----:B------:R-:W-:-:S05]  /*1ed20*/  FADD.FTZ R179, R170, R179 ;  /* 0x000000b3aab37221 */ /* 0x000fca0000010000 */
        /* <DEDUP_REMOVED lines=27> */
[----:B-----5:R-:W-:Y:S02]  /*1eee0*/  HMMA.16816.F32 R84, R4, R24, R84 ;  /* 0x000000180454723c */ /* 0x020fe40000001854 */
[----:B------:R-:W-:Y:S01]  /*1eef0*/  FADD.FTZ R34, R30, R34 ;  /* 0x000000221e227221 */ /* 0x000fe20000010000 */
[----:B------:R-:W-:-:S03]  /*1ef00*/  FADD.FTZ R184, R189, R184 ;  /* 0x000000b8bdb87221 */ /* 0x000fc60000010000 */
[----:B------:R-:W-:Y:S01]  /*1ef10*/  HMMA.16816.F32 R88, R4, R26, R88 ;  /* 0x0000001a0458723c */ /* 0x000fe20000001858 */
[----:B------:R-:W-:Y:S01]  /*1ef20*/  MOV R231, 0x90 ;  /* 0x0000009000e77802 */ /* 0x000fe20000000f00 */
[----:B------:R-:W-:Y:S01]  /*1ef30*/  FADD.FTZ R250, R250, R34 ;  /* 0x00000022fafa7221 */ /* 0x000fe20000010000 */
[----:B------:R-:W-:-:S03]  /*1ef40*/  FADD.FTZ R249, R249, R184 ;  /* 0x000000b8f9f97221 */ /* 0x000fc60000010000 */
[C---:B----4-:R-:W-:Y:S06]  /*1ef50*/  HMMA.16816.F32 R100, R4.reuse, R20, R100 ;  /* 0x000000140464723c */ /* 0x050fec0000001864 */
[C---:B------:R-:W-:Y:S06]  /*1ef60*/  HMMA.16816.F32 R104, R4.reuse, R22, R104 ;  /* 0x000000160468723c */ /* 0x040fec0000001868 */
[C---:B--2---:R-:W-:Y:S06]  /*1ef70*/  HMMA.16816.F32 R108, R4.reuse, R16, R108 ;  /* 0x00000010046c723c */ /* 0x044fec000000186c */
[C---:B------:R-:W-:Y:S06]  /*1ef80*/  HMMA.16816.F32 R112, R4.reuse, R18, R112 ;  /* 0x000000120470723c */ /* 0x040fec0000001870 */
[C---:B-1----:R-:W-:Y:S06]  /*1ef90*/  HMMA.16816.F32 R116, R4.reuse, R12, R116 ;  /* 0x0000000c0474723c */ /* 0x042fec0000001874 */
[C---:B------:R-:W-:Y:S06]  /*1efa0*/  HMMA.16816.F32 R120, R4.reuse, R14, R120 ;  /* 0x0000000e0478723c */ /* 0x040fec0000001878 */
[C---:B---3--:R-:W-:Y:S06]  /*1efb0*/  HMMA.16816.F32 R124, R4.reuse, R8, R124 ;  /* 0x00000008047c723c */ /* 0x048fec000000187c */
[----:B------:R-:W-:Y:S01]  /*1efc0*/  HMMA.16816.F32 R128, R4, R10, R128 ;  /* 0x0000000a0480723c */ /* 0x000fe20000001880 */
[----:B------:R-:W-:-:S08]  /*1efd0*/  NOP ;  /* 0x0000000000007918 */ /* 0x000fd00000000000 */
[----:B------:R-:W-:-:S15]  /*1efe0*/  @!P6 BRA `(.L_x_7191) ;  /* 0x000000580048e947 */ /* 0x000fde0003800000 */
[----:B------:R-:W1:Y:S01]  /*1eff0*/  LDC.64 R196, c[0x0][0x208] ;  /* 0x00008200ffc47b82 */ /* 0x000e620000000a00 */
[----:B------:R-:W-:-:S04]  /*1f000*/  DEPBAR.LE SB0, 0x0 ;  /* 0x000080000000791a */ /* 0x000fc80000000000 */
[----:B------:R-:W-:Y:S05]  /*1f010*/  WARPSYNC.ALL ;  /* 0x0000000000007948 */ /* 0x000fea0003800000 */
[----:B------:R-:W2:Y:S01]  /*1f020*/  LDC.64 R166, c[0x0][0x198] ;  /* 0x00006600ffa67b82 */ /* 0x000ea20000000a00 */
[----:B------:R-:W-:Y:S01]  /*1f030*/  BSSY B0, `(.L_x_7192) ;  /* 0x000004f000007945 */ /* 0x000fe20003800000 */
[----:B------:R-:W-:-:S06]  /*1f040*/  IADD3 R240, R165, -0x2, RZ ;  /* 0xfffffffea5f07810 */ /* 0x000fcc0007ffe0ff */
[----:B------:R-:W-:Y:S06]  /*1f050*/  BAR.SYNC.DEFER_BLOCKING 0x0 ;  /* 0x0000000000007b1d */ /* 0x000fec0000010000 */
[----:B------:R-:W-:Y:S05]  /*1f060*/  @!P0 BRA `(.L_x_7193) ;  /* 0x0000000400188947 */ /* 0x000fea0003800000 */
[----:B-1----:R-:W-:Y:S02]  /*1f070*/  R2UR UR4, R196 ;  /* 0x00000000c40472ca */ /* 0x002fe400000e0000 */
[----:B------:R-:W-:-:S13]  /*1f080*/  R2UR UR5, R197 ;  /* 0x00000000c50572ca */ /* 0x000fda00000e0000 */
[----:B--2---:R-:W2:Y:S01]  /*1f090*/  LD.E R10, desc[UR4][R166.64+0x170] ;  /* 0x00017004a60a7980 */ /* 0x004ea2000c101900 */
        /* <DEDUP_REMOVED lines=31> */
[-C--:B------:R-:W-:Y:S01]  /*1f290*/  @!P2 IADD3 R4, R4, -R7.reuse, RZ ;  /* 0x800000070404a210 */ /* 0x080fe20007ffe0ff */
[----:B------:R-:W-:Y:S01]  /*1f2a0*/  @!P2 VIADD R8, R8, 0x1 ;  /* 0x000000010808a836 */ /* 0x000fe20000000000 */
[----:B------:R-:W-:Y:S02]  /*1f2b0*/  ISETP.NE.AND P2, PT, R10, RZ, PT ;  /* 0x000000ff0a00720c */ /* 0x000fe40003f45270 */
[----:B------:R-:W-:Y:S02]  /*1f2c0*/  ISETP.GE.U32.AND P5, PT, R4, R7, PT ;  /* 0x000000070400720c */ /* 0x000fe40003fa6070 */
[----:B------:R-:W-:Y:S01]  /*1f2d0*/  @!P4 IMAD.IADD R5, R5, 0x1, -R7 ;  /* 0x000000010505c824 */ /* 0x000fe200078e0a07 */
[----:B------:R-:W-:-:S04]  /*1f2e0*/  @!P4 IADD3 R9, R9, 0x1, RZ ;  /* 0x000000010909c810 */ /* 0x000fc80007ffe0ff */
[----:B------:R-:W-:Y:S02]  /*1f2f0*/  ISETP.GE.U32.AND P6, PT, R5, R7, PT ;  /* 0x000000070500720c */ /* 0x000fe40003fc6070 */
[----:B------:R-:W-:-:S04]  /*1f300*/  LOP3.LUT R5, RZ, R10, RZ, 0x33, !PT ;  /* 0x0000000aff057212 */ /* 0x000fc800078e33ff */
[----:B------:R-:W-:-:S05]  /*1f310*/  @P5 VIADD R8, R8, 0x1 ;  /* 0x0000000108085836 */ /* 0x000fca0000000000 */
[----:B------:R-:W-:Y:S02]  /*1f320*/  MOV R6, R8 ;  /* 0x0000000800067202 */ /* 0x000fe40000000f00 */
[----:B------:R-:W-:-:S03]  /*1f330*/  @P6 VIADD R9, R9, 0x1 ;  /* 0x0000000109096836 */ /* 0x000fc60000000000 */
[----:B------:R-:W-:Y:S02]  /*1f340*/  @!P1 IMAD.MOV R6, RZ, RZ, -R6 ;  /* 0x000000ffff069224 */ /* 0x000fe400078e0a06 */
[----:B------:R-:W-:-:S03]  /*1f350*/  @!P3 IMAD.MOV R9, RZ, RZ, -R9 ;  /* 0x000000ffff09b224 */ /* 0x000fc600078e0a09 */
[C---:B------:R-:W-:Y:S02]  /*1f360*/  SEL R6, R5.reuse, R6, !P2 ;  /* 0x0000000605067207 */ /* 0x040fe40005000000 */
[----:B------:R-:W-:Y:S02]  /*1f370*/  SEL R5, R5, R9, !P2 ;  /* 0x0000000905057207 */ /* 0x000fe40005000000 */
[----:B------:R-:W2:Y:S01]  /*1f380*/  LD.E.64 R8, desc[UR4][R166.64+0x40] ;  /* 0x00004004a6087980 */ /* 0x000ea2000c101b00 */
[----:B------:R-:W-:-:S04]  /*1f390*/  IMAD.WIDE R14, R6, 0x4, R238 ;  /* 0x00000004060e7825 */ /* 0x000fc800078e02ee */
[C---:B------:R-:W-:Y:S01]  /*1f3a0*/  IMAD.WIDE R12, R5.reuse, 0x4, R238 ;  /* 0x00000004050c7825 */ /* 0x040fe200078e02ee */
        /* <DEDUP_REMOVED lines=8> */
[----:B------:R-:W-:Y:S02]  /*1f430*/  IMAD R5, R8, R6, R5 ;  /* 0x0000000608057224 */ /* 0x000fe400078e0205 */
[----:B---3--:R-:W-:Y:S02]  /*1f440*/  IMAD.IADD R0, R0, 0x1, -R4 ;  /* 0x0000000100007824 */ /* 0x008fe400078e0a04 */
[----:B------:R-:W-:-:S03]  /*1f450*/  IMAD.IADD R11, R11, 0x1, R5 ;  /* 0x000000010b0b7824 */ /* 0x000fc600078e0205 */
[----:B------:R-:W-:Y:S01]  /*1f460*/  SHF.R.S32.HI R6, RZ, 0x1f, R0 ;  /* 0x0000001fff067819 */ /* 0x000fe20000011400 */
[----:B----4-:R-:W-:Y:S02]  /*1f470*/  IMAD R4, R13, R0, RZ ;  /* 0x000000000d047224 */ /* 0x010fe400078e02ff */
[----:B------:R-:W-:-:S04]  /*1f480*/  IMAD.WIDE.U32 R10, R0, R12, R10 ;  /* 0x0000000c000a7225 */ /* 0x000fc800078e000a */
[----:B------:R-:W-:Y:S02]  /*1f490*/  IMAD R4, R12, R6, R4 ;  /* 0x000000060c047224 */ /* 0x000fe400078e0204 */
[----:B------:R-:W-:-:S03]  /*1f4a0*/  IMAD.MOV.U32 R5, RZ, RZ, R10 ;  /* 0x000000ffff057224 */ /* 0x000fc600078e000a */
[----:B------:R-:W-:Y:S01]  /*1f4b0*/  IADD3 R4, R11, R4, RZ ;  /* 0x000000040b047210 */ /* 0x000fe20007ffe0ff */
[----:B------:R-:W-:Y:S05]  /*1f4c0*/  BRA `(.L_x_7194) ;  /* 0x0000000000147947 */ /* 0x000fea0003800000 */
.L_x_7193:
[----:B-1----:R-:W-:Y:S02]  /*1f4d0*/  R2UR UR4, R196 ;  /* 0x00000000c40472ca */ /* 0x002fe400000e0000 */
[----:B------:R-:W-:-:S13]  /*1f4e0*/  R2UR UR5, R197 ;  /* 0x00000000c50572ca */ /* 0x000fda00000e0000 */
[----:B--2---:R-:W2:Y:S02]  /*1f4f0*/  LD.E R5, desc[UR4][R166.64+0x40] ;  /* 0x00004004a6057980 */ /* 0x004ea4000c101900 */
[----:B--2---:R-:W-:-:S05]  /*1f500*/  IMAD.U32 R5, R5, -0x40, RZ ;  /* 0xffffffc005057824 */ /* 0x004fca00078e00ff */
[----:B------:R-:W-:Y:S02]  /*1f510*/  SHF.R.S32.HI R4, RZ, 0x1f, R5 ;  /* 0x0000001fff047819 */ /* 0x000fe40000011405 */
.L_x_7194:
[----:B------:R-:W-:Y:S05]  /*1f520*/  BSYNC B0 ;  /* 0x0000000000007941 */ /* 0x000fea0003800000 */
.L_x_7192:
[C---:B------:R-:W-:Y:S01]  /*1f530*/  LOP3.LUT P6, RZ, R241.reuse, 0x1, RZ, 0xc0, !PT ;  /* 0x00000001f1ff7812 */ /* 0x040fe200078cc0ff */
[----:B------:R-:W-:Y:S01]  /*1f540*/  BSSY B1, `(.L_x_7195) ;  /* 0x0000350000017945 */ /* 0x000fe20003800000 */
[C---:B------:R-:W-:Y:S02]  /*1f550*/  LOP3.LUT P5, RZ, R241.reuse, 0x2, RZ, 0xc0, !PT ;  /* 0x00000002f1ff7812 */ /* 0x040fe400078ac0ff */
[----:B------:R-:W-:Y:S02]  /*1f560*/  LOP3.LUT P4, RZ, R241, 0x4, RZ, 0xc0, !PT ;  /* 0x00000004f1ff7812 */ /* 0x000fe4000788c0ff */
[C---:B------:R-:W-:Y:S02]  /*1f570*/  LEA R198, P2, R5.reuse, R181, 0x1 ;  /* 0x000000b505c67211 */ /* 0x040fe400078408ff */
[----:B------:R-:W-:Y:S02]  /*1f580*/  IADD3 R0, P1, R5, R224, RZ ;  /* 0x000000e005007210 */ /* 0x000fe40007f3e0ff */
[----:B------:R-:W-:-:S02]  /*1f590*/  LOP3.LUT P3, RZ, R241, 0x8, RZ, 0xc0, !PT ;  /* 0x00000008f1ff7812 */ /* 0x000fc4000786c0ff */
[-C--:B------:R-:W-:Y:S01]  /*1f5a0*/  LEA.HI.X R199, R5, R180.reuse, R4, 0x1, P2 ;  /* 0x000000b405c77211 */ /* 0x080fe200010f0c04 */
[----:B------:R-:W-:Y:S01]  /*1f5b0*/  IMAD.X R4, R4, 0x1, R225, P1 ;  /* 0x0000000104047824 */ /* 0x000fe200008e06e1 */
[CC--:B------:R-:W-:Y:S02]  /*1f5c0*/  @P6 LEA R12, P2, R0.reuse, R181.reuse, 0x1 ;  /* 0x000000b5000c6211 */ /* 0x0c0fe400078408ff */
[CC--:B------:R-:W-:Y:S02]  /*1f5d0*/  @P5 LEA R10, P1, R0.reuse, R181.reuse, 0x1 ;  /* 0x000000b5000a5211 */ /* 0x0c0fe400078208ff */
[CCC-:B------:R-:W-:Y:S02]  /*1f5e0*/  @P6 LEA.HI.X R13, R0.reuse, R180.reuse, R4.reuse, 0x1, P2 ;  /* 0x000000b4000d6211 */ /* 0x1c0fe400010f0c04 */
[C---:B------:R-:W-:Y:S02]  /*1f5f0*/  @P4 LEA R8, P2, R0.reuse, R181, 0x1 ;  /* 0x000000b500084211 */ /* 0x040fe400078408ff */
[----:B------:R-:W-:-:S02]  /*1f600*/  @P5 LEA.HI.X R11, R0, R180, R4, 0x1, P1 ;  /* 0x000000b4000b5211 */ /* 0x000fc400008f0c04 */
[C-C-:B------:R-:W-:Y:S02]  /*1f610*/  @P4 LEA.HI.X R9, R0.reuse, R180, R4.reuse, 0x1, P2 ;  /* 0x000000b400094211 */ /* 0x140fe400010f0c04 */
[CC--:B------:R-:W-:Y:S02]  /*1f620*/  @P3 LEA R6, P1, R0.reuse, R181.reuse, 0x1 ;  /* 0x000000b500063211 */ /* 0x0c0fe400078208ff */
[C---:B------:R-:W-:Y:S02]  /*1f630*/  IADD3 R5, P2, R0.reuse, R224, RZ ;  /* 0x000000e000057210 */ /* 0x040fe40007f5e0ff */
[----:B------:R-:W-:Y:S02]  /*1f640*/  @P3 LEA.HI.X R7, R0, R180, R4, 0x1, P1 ;  /* 0x000000b400073211 */ /* 0x000fe400008f0c04 */
[CC--:B------:R-:W-:Y:S01]  /*1f650*/  @P5 LEA R18, P1, R5.reuse, R181.reuse, 0x1 ;  /* 0x000000b505125211 */ /* 0x0c0fe200078208ff */
[----:B------:R-:W-:Y:S01]  /*1f660*/  IMAD.X R4, R4, 0x1, R225, P2 ;  /* 0x0000000104047824 */ /* 0x000fe200010e06e1 */
[----:B------:R-:W-:-:S02]  /*1f670*/  @P6 LEA R20, P2, R5, R181, 0x1 ;  /* 0x000000b505146211 */ /* 0x000fc400078408ff */
[----:B------:R-:W-:Y:S02]  /*1f680*/  @P6 R2UR UR10, R196 ;  /* 0x00000000c40a62ca */ /* 0x000fe400000e0000 */
[CCC-:B------:R-:W-:Y:S02]  /*1f690*/  @P6 LEA.HI.X R21, R5.reuse, R180.reuse, R4.reuse, 0x1, P2 ;  /* 0x000000b405156211 */ /* 0x1c0fe400010f0c04 */
[CC--:B------:R-:W-:Y:S02]  /*1f6a0*/  @P4 LEA R16, P2, R5.reuse, R181.reuse, 0x1 ;  /* 0x000000b505104211 */ /* 0x0c0fe400078408ff */
[CCC-:B------:R-:W-:Y:S02]  /*1f6b0*/  @P5 LEA.HI.X R19, R5.reuse, R180.reuse, R4.reuse, 0x1, P1 ;  /* 0x000000b405135211 */ /* 0x1c0fe400008f0c04 */
[C---:B------:R-:W-:Y:S02]  /*1f6c0*/  @P4 LEA.HI.X R17, R5.reuse, R180, R4, 0x1, P2 ;  /* 0x000000b405114211 */ /* 0x040fe400010f0c04 */
[----:B------:R-:W-:-:S02]  /*1f6d0*/  @P3 LEA R14, P1, R5, R181, 0x1 ;  /* 0x000000b5050e3211 */ /* 0x000fc400078208ff */
[C---:B------:R-:W-:Y:S02]  /*1f6e0*/  IADD3 R0, P2, R5.reuse, R224, RZ ;  /* 0x000000e005007210 */ /* 0x040fe40007f5e0ff */
[----:B------:R-:W-:Y:S01]  /*1f6f0*/  @P3 LEA.HI.X R15, R5, R180, R4, 0x1, P1 ;  /* 0x000000b4050f3211 */ /* 0x000fe200008f0c04 */
[----:B------:R-:W-:Y:S01]  /*1f700*/  @P5 IMAD.MOV.U32 R5, RZ, RZ, R199 ;  /* 0x000000ffff055224 */ /* 0x000fe200078e00c7 */
[----:B------:R-:W-:Y:S01]  /*1f710*/  @P6 R2UR UR11, R197 ;  /* 0x00000000c50b62ca */ /* 0x000fe200000e0000 */
[----:B------:R-:W-:Y:S01]  /*1f720*/  IMAD.X R4, R4, 0x1, R225, P2 ;  /* 0x0000000104047824 */ /* 0x000fe200010e06e1 */
[CC--:B------:R-:W-:Y:S02]  /*1f730*/  @P6 LEA R26, P2, R0.reuse, R181.reuse, 0x1 ;  /* 0x000000b5001a6211 */ /* 0x0c0fe400078408ff */
[----:B------:R-:W-:Y:S02]  /*1f740*/  @P5 LEA R24, P1, R0, R181, 0x1 ;  /* 0x000000b500185211 */ /* 0x000fe400078208ff */
[----:B------:R-:W-:-:S02]  /*1f750*/  @P5 R2UR UR8, R196 ;  /* 0x00000000c40852ca */ /* 0x000fc400000e0000 */
[----:B------:R-:W-:Y:S02]  /*1f760*/  @P5 R2UR UR9, R197 ;  /* 0x00000000c50952ca */ /* 0x000fe400000e0000 */
[CCC-:B------:R-:W-:Y:S02]  /*1f770*/  @P6 LEA.HI.X R27, R0.reuse, R180.reuse, R4.reuse, 0x1, P2 ;  /* 0x000000b4001b6211 */ /* 0x1c0fe400010f0c04 */
        /* <DEDUP_REMOVED lines=9> */
[C---:B------:R-:W-:Y:S02]  /*1f810*/  @P4 R2UR UR5, R197.reuse ;  /* 0x00000000c50542ca */ /* 0x040fe400000e0000 */
[CCC-:B------:R-:W-:Y:S02]  /*1f820*/  @P4 LEA.HI.X R23, R0.reuse, R180.reuse, R4.reuse, 0x1, P2 ;  /* 0x000000b400174211 */ /* 0x1c0fe400010f0c04 */
[----:B------:R-:W-:Y:S01]  /*1f830*/  @P3 LEA.HI.X R29, R0, R180, R4, 0x1, P1 ;  /* 0x000000b4001d3211 */ /* 0x000fe200008f0c04 */
[----:B------:R-:W-:Y:S01]  /*1f840*/  @P5 IMAD.MOV.U32 R4, RZ, RZ, R198 ;  /* 0x000000ffff045224 */ /* 0x000fe200078e00c6 */
[C---:B------:R-:W-:Y:S01]  /*1f850*/  @P3 R2UR UR12, R196.reuse ;  /* 0x00000000c40c32ca */ /* 0x040fe200000e0000 */
[----:B------:R-:W1:Y:S01]  /*1f860*/  S2R R0, SR_TID.X ;  /* 0x0000000000007919 */ /* 0x000e620000002100 */
[C---:B------:R-:W-:Y:S02]  /*1f870*/  @P3 R2UR UR13, R197.reuse ;  /* 0x00000000c50d32ca */ /* 0x040fe400000e0000 */
[----:B------:R-:W-:Y:S01]  /*1f880*/  @P3 R2UR UR14, R196 ;  /* 0x00000000c40e32ca */ /* 0x000fe200000e0000 */
[----:B------:R-:W-:Y:S01]  /*1f890*/  @!PT LDS RZ, [RZ] ;  /* 0x00000000fffff984 */ /* 0x000fe20000000800 */
[----:B------:R-:W-:Y:S01]  /*1f8a0*/  @!PT LDS RZ, [RZ] ;  /* 0x00000000fffff984 */ /* 0x000fe20000000800 */
[----:B------:R-:W-:Y:S01]  /*1f8b0*/  @!PT LDS RZ, [RZ] ;  /* 0x00000000fffff984 */ /* 0x000fe20000000800 */
[----:B------:R2:W-:Y:S01]  /*1f8c0*/  @P5 LDGSTS.E.BYPASS.LTC128B.128 [R237+0x12000], desc[UR8][R4.64+0x80] ;  /* 0x1200008004ed5fae */ /* 0x0005e2000b901d48 */
[----:B------:R-:W-:-:S03]  /*1f8d0*/  @P3 R2UR UR15, R197 ;  /* 0x00000000c50f32ca */ /* 0x000fc600000e0000 */
[----:B------:R-:W-:Y:S01]  /*1f8e0*/  @!P5 STS.128 [R237+0x12000], RZ ;  /* 0x012000ffed00d388 */ /* 0x000fe20000000c00 */
[----:B--2---:R-:W-:Y:S02]  /*1f8f0*/  @P4 IMAD.MOV.U32 R4, RZ, RZ, R198 ;  /* 0x000000ffff044224 */ /* 0x004fe400078e00c6 */
[----:B------:R-:W-:-:S05]  /*1f900*/  @P4 IMAD.MOV.U32 R5, RZ, RZ, R199 ;  /* 0x000000ffff054224 */ /* 0x000fca00078e00c7 */
[----:B------:R-:W-:Y:S01]  /*1f910*/  @!PT LDS RZ, [RZ] ;  /* 0x00000000fffff984 */ /* 0x000fe20000000800 */
[----:B------:R-:W-:Y:S01]  /*1f920*/  @!PT LDS RZ, [RZ] ;  /* 0x00000000fffff984 */ /* 0x000fe20000000800 */
[----:B------:R-:W-:Y:S01]  /*1f930*/  @!PT LDS RZ, [RZ] ;  /* 0x00000000fffff984 */ /* 0x000fe20000000800 */
[----:B------:R2:W-:Y:S04]  /*1f940*/  @P4 LDGSTS.E.BYPASS.LTC128B.128 [R237+0x14000], desc[UR4][R4.64+0x100] ;  /* 0x1400010004ed4fae */ /* 0x0005e8000b901d44 */
[----:B------:R-:W-:Y:S01]  /*1f950*/  @!P4 STS.128 [R237+0x14000], RZ ;  /* 0x014000ffed00c388 */ /* 0x000fe20000000c00 */
[----:B--2---:R-:W-:Y:S02]  /*1f960*/  @P3 IMAD.MOV.U32 R4, RZ, RZ, R198 ;  /* 0x000000ffff043224 */ /* 0x004fe400078e00c6 */
        /* <DEDUP_REMOVED lines=74> */
[----:B--2---:R-:W-:Y:S04]  /*1fe10*/  LDSM.16.M88.4 R12, [R219] ;  /* 0x00000000db0c783b */ /* 0x004fe80000000200 */
[----:B------:R-:W2:Y:S04]  /*1fe20*/  LDSM.16.M88.4 R168, [R218+0x8000] ;  /* 0x00800000daa8783b */ /* 0x000ea80000000200 */
[----:B------:R-:W4:Y:S04]  /*1fe30*/  LDSM.16.M88.4 R180, [R218+0x9800] ;  /* 0x00980000dab4783b */ /* 0x000f280000000200 */
[----:B------:R-:W-:Y:S04]  /*1fe40*/  LDSM.16.M88.4 R4, [R188] ;  /* 0x00000000bc04783b */ /* 0x000fe80000000200 */
[----:B------:R-:W-:Y:S04]  /*1fe50*/  LDSM.16.M88.4 R176, [R217] ;  /* 0x00000000d9b0783b */ /* 0x000fe80000000200 */
[----:B---3--:R-:W3:Y:S04]  /*1fe60*/  LDSM.16.M88.4 R28, [R218+0x8800] ;  /* 0x00880000da1c783b */ /* 0x008ee80000000200 */
[----:B------:R-:W5:Y:S04]  /*1fe70*/  LDSM.16.M88.4 R8, [R215] ;  /* 0x00000000d708783b */ /* 0x000f680000000200 */
[----:B------:R-:W5:Y:S04]  /*1fe80*/  LDSM.16.M88.4 R20, [R218+0x9000] ;  /* 0x00900000da14783b */ /* 0x000f680000000200 */
[----:B------:R-:W-:Y:S04]  /*1fe90*/  LDSM.16.M88.4 R184, [R216+0x8000] ;  /* 0x00800000d8b8783b */ /* 0x000fe80000000200 */
[----:B------:R-:W0:Y:S01]  /*1fea0*/  LDGDEPBAR ;  /* 0x00000000000079af */ /* 0x000e220000000000 */
[C---:B--2---:R-:W-:Y:S06]  /*1feb0*/  HMMA.16816.F32 R172, R12.reuse, R168, RZ ;  /* 0x000000a80cac723c */ /* 0x044fec00000018ff */
[C---:B------:R-:W-:Y:S06]  /*1fec0*/  HMMA.16816.F32 R168, R12.reuse, R170, RZ ;  /* 0x000000aa0ca8723c */ /* 0x040fec00000018ff */
[C---:B----4-:R-:W-:Y:S06]  /*1fed0*/  HMMA.16816.F32 R16, R12.reuse, R180, RZ ;  /* 0x000000b40c10723c */ /* 0x050fec00000018ff */
[----:B---3--:R-:W-:Y:S01]  /*1fee0*/  HMMA.16816.F32 R32, R12, R28, RZ ;  /* 0x0000001c0c20723c */ /* 0x008fe200000018ff */
[----:B-1----:R-:W-:-:S04]  /*1fef0*/  SHF.R.S32.HI R180, RZ, 0x1f, R0 ;  /* 0x0000001fffb47819 */ /* 0x002fc80000011400 */
[----:B------:R-:W-:Y:S01]  /*1ff00*/  LEA.HI R180, R180, R0, RZ, 0x4 ;  /* 0x00000000b4b47211 */ /* 0x000fe200078f20ff */
[----:B------:R-:W-:Y:S03]  /*1ff10*/  HMMA.16816.F32 R28, R12, R30, RZ ;  /* 0x0000001e0c1c723c */ /* 0x000fe600000018ff */
[----:B------:R-:W-:-:S03]  /*1ff20*/  LOP3.LUT R180, R180, 0xfffffff0, RZ, 0xc0, !PT ;  /* 0xfffffff0b4b47812 */ /* 0x000fc600078ec0ff */
[C---:B------:R-:W-:Y:S02]  /*1ff30*/  HMMA.16816.F32 R172, R4.reuse, R176, R172 ;  /* 0x000000b004ac723c */ /* 0x040fe400000018ac */
[C---:B------:R-:W-:Y:S02]  /*1ff40*/  IMAD.IADD R180, R0.reuse, 0x1, -R180 ;  /* 0x0000000100b47824 */ /* 0x040fe400078e0ab4 */
[----:B------:R-:W-:Y:S02]  /*1ff50*/  IMAD.SHL.U32 R0, R0, 0x2, RZ ;  /* 0x0000000200007824 */ /* 0x000fe400078e00ff */
[----:B------:R-:W-:Y:S01]  /*1ff60*/  HMMA.16816.F32 R168, R4, R178, R168 ;  /* 0x000000b204a8723c */ /* 0x000fe200000018a8 */
[----:B------:R-:W1:Y:S01]  /*1ff70*/  LDSM.16.M88.4 R176, [R214] ;  /* 0x00000000d6b0783b */ /* 0x000e620000000200 */
[----:B------:R-:W-:Y:S02]  /*1ff80*/  SHF.R.S32.HI R165, RZ, 0x1f, R180 ;  /* 0x0000001fffa57819 */ /* 0x000fe400000114b4 */
[----:B------:R-:W-:-:S02]  /*1ff90*/  LOP3.LUT R0, R0, 0x6, RZ, 0xc0, !PT ;  /* 0x0000000600007812 */ /* 0x000fc400078ec0ff */
[C---:B-----5:R-:W-:Y:S01]  /*1ffa0*/  HMMA.16816.F32 R32, R4.reuse, R8, R32 ;  /* 0x000000080420723c */ /* 0x060fe20000001820 */
[----:B------:R-:W-:Y:S02]  /*1ffb0*/  LEA.HI R165, R165, R180, RZ, 0x3 ;  /* 0x000000b4a5a57211 */ /* 0x000fe400078f18ff */
[----:B------:R-:W-:Y:S02]  /*1ffc0*/  IMAD R0, R240, 0x40, R0 ;  /* 0x00000040f0007824 */ /* 0x000fe400078e0200 */
[----:B------:R-:W-:Y:S01]  /*1ffd0*/  LOP3.LUT R165, R165, 0xfffffff8, RZ, 0xc0, !PT ;  /* 0xfffffff8a5a57812 */ /* 0x000fe200078ec0ff */
[----:B------:R-:W-:Y:S01]  /*1ffe0*/  HMMA.16816.F32 R28, R4, R10, R28 ;  /* 0x0000000a041c723c */ /* 0x000fe2000000181c */
[----:B------:R-:W2:Y:S01]  /*1fff0*/  LDSM.16.M88.4 R8, [R213] ;  /* 0x00000000d508783b */ /* 0x000ea20000000200 */
[----:B------:R-:W-:Y:S02]  /*20000*/  ISETP.GE.AND P2, PT, R0, R248, PT ;  /* 0x000000f80000720c */ /* 0x000fe40003f46270 */
[----:B------:R-:W-:-:S02]  /*20010*/  IMAD.IADD R165, R180, 0x1, -R165 ;  /* 0x00000001b4a57824 */ /* 0x000fc400078e0aa5 */
[C---:B------:R-:W-:Y:S01]  /*20020*/  HMMA.16816.F32 R24, R12.reuse, R20, RZ ;  /* 0x000000140c18723c */ /* 0x040fe200000018ff */
[C---:B------:R-:W-:Y:S02]  /*20030*/  ISETP.GE.OR P2, PT, R0.reuse, R243, !P2 ;  /* 0x000000f30000720c */ /* 0x040fe40005746670 */
[----:B------:R-:W-:Y:S01]  /*20040*/  LOP3.LUT P1, RZ, R165, 0x4, RZ, 0xc0, !PT ;  /* 0x00000004a5ff7812 */ /* 0x000fe2000782c0ff */
[----:B------:R-:W-:Y:S02]  /*20050*/  IMAD.MOV.U32 R165, RZ, RZ, 0x20 ;  /* 0x00000020ffa57424 */ /* 0x000fe400078e00ff */
[C---:B------:R-:W-:Y:S03]  /*20060*/  HMMA.16816.F32 R20, R12.reuse, R22, RZ ;  /* 0x000000160c14723c */ /* 0x040fe600000018ff */
[----:B------:R-:W-:Y:S02]  /*20070*/  SEL R165, R165, 0xffffffe0, !P1 ;  /* 0xffffffe0a5a57807 */ /* 0x000fe40004800000 */
[C---:B------:R-:W-:Y:S01]  /*20080*/  ISETP.GE.AND P1, PT, R0.reuse, R247, PT ;  /* 0x000000f70000720c */ /* 0x040fe20003f26270 */
[----:B------:R-:W-:Y:S01]  /*20090*/  HMMA.16816.F32 R12, R12, R182, RZ ;  /* 0x000000b60c0c723c */ /* 0x000fe200000018ff */
[----:B------:R-:W-:Y:S01]  /*200a0*/  LDSM.16.M88.4 R180, [R216+0x8800] ;  /* 0x00880000d8b4783b */ /* 0x000fe20000000200 */
[----:B------:R-:W-:Y:S01]  /*200b0*/  IMAD R192, R165, 0x2, R219 ;  /* 0x00000002a5c07824 */ /* 0x000fe200078e02db */
[----:B------:R-:W-:-:S09]  /*200c0*/  ISETP.GE.OR P1, PT, R0, R245, !P1 ;  /* 0x000000f50000720c */ /* 0x000fd20004f26670 */
[C---:B-1----:R-:W-:Y:S06]  /*200d0*/  HMMA.16816.F32 R24, R4.reuse, R176, R24 ;  /* 0x000000b00418723c */ /* 0x042fec0000001818 */
[C---:B------:R-:W-:Y:S01]  /*200e0*/  HMMA.16816.F32 R20, R4.reuse, R178, R20 ;  /* 0x000000b20414723c */ /* 0x040fe20000001814 */
[----:B------:R-:W-:Y:S05]  /*200f0*/  LDSM.16.M88.4 R176, [R216+0x9000] ;  /* 0x00900000d8b0783b */ /* 0x000fea0000000200 */
[C---:B--2---:R-:W-:Y:S06]  /*20100*/  HMMA.16816.F32 R16, R4.reuse, R8, R16 ;  /* 0x000000080410723c */ /* 0x044fec0000001810 */
[----:B------:R-:W-:Y:S01]  /*20110*/  HMMA.16816.F32 R12, R4, R10, R12 ;  /* 0x0000000a040c723c */ /* 0x000fe2000000180c */
[----:B------:R-:W1:Y:S04]  /*20120*/  LDSM.16.M88.4 R4, [R192] ;  /* 0x00000000c004783b */ /* 0x000e680000000200 */
[----:B------:R-:W2:Y:S01]  /*20130*/  LDSM.16.M88.4 R8, [R216+0x9800] ;  /* 0x00980000d808783b */ /* 0x000ea20000000200 */
[C---:B-1----:R-:W-:Y:S06]  /*20140*/  HMMA.16816.F32 R172, R4.reuse, R184, R172 ;  /* 0x000000b804ac723c */ /* 0x042fec00000018ac */
[C---:B------:R-:W-:Y:S01]  /*20150*/  HMMA.16816.F32 R168, R4.reuse, R186, R168 ;  /* 0x000000ba04a8723c */ /* 0x040fe200000018a8 */
[----:B------:R-:W-:Y:S05]  /*20160*/  LDSM.16.M88.4 R184, [R212] ;  /* 0x00000000d4b8783b */ /* 0x000fea0000000200 */
        /* <DEDUP_REMOVED lines=31> */
[----:B------:R-:W-:Y:S05]  /*20360*/  LDSM.16.M88.4 R176, [R209] ;  /* 0x00000000d1b0783b */ /* 0x000fea0000000200 */
[C---:B--2---:R-:W-:Y:S06]  /*20370*/  HMMA.16816.F32 R16, R4.reuse, R8, R16 ;  /* 0x000000080410723c */ /* 0x044fec0000001810 */
[----:B------:R-:W-:Y:S01]  /*20380*/  HMMA.16816.F32 R12, R4, R10, R12 ;  /* 0x0000000a040c723c */ /* 0x000fe2000000180c */
[----:B------:R-:W1:Y:S04]  /*20390*/  LDSM.16.M88.4 R4, [R188+0x2000] ;  /* 0x00200000bc04783b */ /* 0x000e680000000200 */
[----:B------:R-:W2:Y:S01]  /*203a0*/  LDSM.16.M88.4 R8, [R208] ;  /* 0x00000000d008783b */ /* 0x000ea20000000200 */
        /* <DEDUP_REMOVED lines=64> */
[----:B------:R-:W2:Y:S04]  /*207b0*/  LDSM.16.M88.4 R8, [R216+0xd800] ;  /* 0x00d80000d808783b */ /* 0x000ea80000000200 */
[----:B------:R-:W-:Y:S01]  /*207c0*/  LDSM.16.M88.4 R192, [R192+0x6000] ;  /* 0x00600000c0c0783b */ /* 0x000fe20000000200 */
        /* <DEDUP_REMOVED lines=38> */
[----:B------:R-:W2:Y:S04]  /*20a30*/  LDSM.16.M88.4 R8, [R200] ;  /* 0x00000000c808783b */ /* 0x000ea80000000200 */
[----:B------:R-:W3:Y:S01]  /*20a40*/  LDSM.16.M88.4 R188, [R216+0xe000] ;  /* 0x00e00000d8bc783b */ /* 0x000ee20000000200 */
        /* <DEDUP_REMOVED lines=8> */
[----:B------:R-:W4:Y:S05]  /*20ad0*/  LDSM.16.M88.4 R176, [R216+0xf800] ;  /* 0x00f80000d8b0783b */ /* 0x000f2a0000000200 */
[C---:B--2---:R-:W-:Y:S06]  /*20ae0*/  HMMA.16816.F32 R16, R4.reuse, R8, R16 ;  /* 0x000000080410723c */ /* 0x044fec0000001810 */
[----:B------:R-:W-:Y:S01]  /*20af0*/  HMMA.16816.F32 R12, R4, R10, R12 ;  /* 0x0000000a040c723c */ /* 0x000fe2000000180c */
[----:B------:R2:W-:Y:S04]  /*20b00*/  LDSM.16.M88.4 R8, [R2+0x6000] ;  /* 0x006000000208783b */ /* 0x0005e80000000200 */
[----:B------:R-:W5:Y:S01]  /*20b10*/  LDSM.16.M88.4 R4, [R212+0x6000] ;  /* 0x00600000d404783b */ /* 0x000f620000000200 */
[C---:B---3--:R-:W-:Y:S06]  /*20b20*/  HMMA.16816.F32 R172, R192.reuse, R188, R172 ;  /* 0x000000bcc0ac723c */ /* 0x048fec00000018ac */
[C---:B------:R-:W-:Y:S06]  /*20b30*/  HMMA.16816.F32 R168, R192.reuse, R190, R168 ;  /* 0x000000bec0a8723c */ /* 0x040fec00000018a8 */
[----:B-1----:R-:W-:Y:S01]  /*20b40*/  HMMA.16816.F32 R32, R192, R184, R32 ;  /* 0x000000b8c020723c */ /* 0x002fe20000001820 */
[----:B--2---:R-:W-:-:S05]  /*20b50*/  VIADD R2, R0, 0x1 ;  /* 0x0000000100027836 */ /* 0x004fca0000000000 */
[----:B------:R-:W-:Y:S01]  /*20b60*/  HMMA.16816.F32 R28, R192, R186, R28 ;  /* 0x000000bac01c723c */ /* 0x000fe2000000181c */
[----:B------:R-:W-:-:S05]  /*20b70*/  ISETP.GE.AND P6, PT, R2, R248, PT ;  /* 0x000000f80200720c */ /* 0x000fca0003fc6270 */
[----:B----4-:R-:W-:Y:S01]  /*20b80*/  HMMA.16816.F32 R16, R192, R176, R16 ;  /* 0x000000b0c010723c */ /* 0x010fe20000001810 */
[----:B------:R-:W-:-:S05]  /*20b90*/  ISETP.GE.OR P6, PT, R2, R243, !P6 ;  /* 0x000000f30200720c */ /* 0x000fca00077c6670 */
[----:B------:R-:W-:Y:S01]  /*20ba0*/  HMMA.16816.F32 R12, R192, R178, R12 ;  /* 0x000000b2c00c723c */ /* 0x000fe2000000180c */
[----:B------:R-:W-:-:S05]  /*20bb0*/  IMAD.IADD R176, R242, 0x1, -R0 ;  /* 0x00000001f2b07824 */ /* 0x000fca00078e0a00 */
[----:B------:R-:W-:Y:S06]  /*20bc0*/  HMMA.16816.F32 R24, R192, R180, R24 ;  /* 0x000000b4c018723c */ /* 0x000fec0000001818 */
[----:B-----5:R-:W-:Y:S01]  /*20bd0*/  HMMA.16816.F32 R172, R8, R4, R172 ;  /* 0x0000000408ac723c */ /* 0x020fe200000018ac */
[----:B------:R-:W-:Y:S02]  /*20be0*/  IMAD.MOV.U32 R181, RZ, RZ, R198 ;  /* 0x000000ffffb57224 */ /* 0x000fe400078e00c6 */
[----:B------:R-:W-:-:S03]  /*20bf0*/  IMAD.MOV.U32 R180, RZ, RZ, R199 ;  /* 0x000000ffffb47224 */ /* 0x000fc600078e00c7 */
[----:B------:R-:W-:Y:S01]  /*20c00*/  HMMA.16816.F32 R168, R8, R6, R168 ;  /* 0x0000000608a8723c */ /* 0x000fe200000018a8 */
[C---:B------:R-:W-:Y:S02]  /*20c10*/  IMAD.IADD R4, R244.reuse, 0x1, -R0 ;  /* 0x00000001f4047824 */ /* 0x040fe400078e0a00 */
[----:B------:R-:W-:-:S03]  /*20c20*/  IMAD.IADD R5, R244, 0x1, -R2 ;  /* 0x00000001f4057824 */ /* 0x000fc600078e0a02 */
[----:B------:R-:W-:Y:S01]  /*20c30*/  IABS R165, R4 ;  /* 0x0000000400a57213 */ /* 0x000fe20000000000 */
[----:B------:R-:W-:Y:S01]  /*20c40*/  VIADD R7, R0, 0x8 ;  /* 0x0000000800077836 */ /* 0x000fe20000000000 */
[----:B------:R-:W-:Y:S01]  /*20c50*/  IABS R4, R176 ;  /* 0x000000b000047213 */ /* 0x000fe20000000000 */
[----:B------:R-:W-:Y:S01]  /*20c60*/  HMMA.16816.F32 R20, R192, R182, R20 ;  /* 0x000000b6c014723c */ /* 0x000fe20000001814 */
[----:B------:R-:W1:Y:S01]  /*20c70*/  LDSM.16.M88.4 R176, [R212+0x6800] ;  /* 0x00680000d4b0783b */ /* 0x000e620000000200 */
[----:B------:R-:W-:Y:S01]  /*20c80*/  I2FP.F32.S32 R165, R165 ;  /* 0x000000a500a57245 */ /* 0x000fe20000201400 */
[----:B------:R-:W-:Y:S01]  /*20c90*/  IMAD.IADD R6, R244, 0x1, -R7 ;  /* 0x00000001f4067824 */ /* 0x000fe200078e0a07 */
[----:B------:R-:W-:Y:S02]  /*20ca0*/  IABS R5, R5 ;  /* 0x0000000500057213 */ /* 0x000fe40000000000 */
[----:B------:R-:W-:Y:S02]  /*20cb0*/  I2FP.F32.S32 R4, R4 ;  /* 0x0000000400047245 */ /* 0x000fe40000201400 */
[----:B------:R-:W-:Y:S01]  /*20cc0*/  I2FP.F32.S32 R5, R5 ;  /* 0x0000000500057245 */ /* 0x000fe20000201400 */
[C---:B------:R-:W-:Y:S01]  /*20cd0*/  FFMA.FTZ R165, -R246.reuse, R165, R172 ;  /* 0x000000a5f6a57223 */ /* 0x040fe200000101ac */
[----:B------:R-:W-:Y:S01]  /*20ce0*/  IABS R6, R6 ;  /* 0x0000000600067213 */ /* 0x000fe20000000000 */
[----:B------:R-:W-:Y:S01]  /*20cf0*/  FFMA.FTZ R174, -R246, R4, R174 ;  /* 0x00000004f6ae7223 */ /* 0x000fe200000101ae */
[----:B------:R-:W-:-:S02]  /*20d00*/  VIADD R4, R0, 0x9 ;  /* 0x0000000900047836 */ /* 0x000fc40000000000 */
[----:B------:R-:W-:Y:S01]  /*20d10*/  FFMA.FTZ R5, -R246, R5, R173 ;  /* 0x00000005f6057223 */ /* 0x000fe200000101ad */
[----:B------:R-:W-:Y:S01]  /*20d20*/  FSEL R192, R165, -INF , !P2 ;  /* 0xff800000a5c07808 */ /* 0x000fe20005000000 */
[----:B------:R-:W-:Y:S01]  /*20d30*/  IMAD.IADD R165, R242, 0x1, -R2 ;  /* 0x00000001f2a57824 */ /* 0x000fe200078e0a02 */
[----:B------:R-:W-:Y:S01]  /*20d40*/  ISETP.GE.AND P2, PT, R2, R247, PT ;  /* 0x000000f70200720c */ /* 0x000fe20003f46270 */
[----:B------:R-:W-:Y:S01]  /*20d50*/  IMAD.IADD R172, R244, 0x1, -R4 ;  /* 0x00000001f4ac7824 */ /* 0x000fe200078e0a04 */
[----:B------:R-:W-:Y:S01]  /*20d60*/  FSEL R191, R5, -INF , !P6 ;  /* 0xff80000005bf7808 */ /* 0x000fe20007000000 */
[----:B------:R-:W-:Y:S01]  /*20d70*/  IMAD.IADD R5, R242, 0x1, -R7 ;  /* 0x00000001f2057824 */ /* 0x000fe200078e0a07 */
[----:B------:R-:W-:Y:S02]  /*20d80*/  IABS R165, R165 ;  /* 0x000000a500a57213 */ /* 0x000fe40000000000 */
[----:B------:R-:W-:Y:S02]  /*20d90*/  ISETP.GE.OR P2, PT, R2, R245, !P2 ;  /* 0x000000f50200720c */ /* 0x000fe40005746670 */
[----:B------:R-:W-:-:S02]  /*20da0*/  I2FP.F32.S32 R165, R165 ;  /* 0x000000a500a57245 */ /* 0x000fc40000201400 */
[----:B------:R-:W-:Y:S02]  /*20db0*/  I2FP.F32.S32 R6, R6 ;  /* 0x0000000600067245 */ /* 0x000fe40000201400 */
[----:B------:R-:W-:Y:S01]  /*20dc0*/  FSEL R2, R174, -INF , !P1 ;  /* 0xff800000ae027808 */ /* 0x000fe20004800000 */
[C---:B------:R-:W-:Y:S01]  /*20dd0*/  FFMA.FTZ R175, -R246.reuse, R165, R175 ;  /* 0x000000a5f6af7223 */ /* 0x040fe200000101af */
[C---:B------:R-:W-:Y:S01]  /*20de0*/  ISETP.GE.AND P1, PT, R7.reuse, R248, PT ;  /* 0x000000f80700720c */ /* 0x040fe20003f26270 */
[----:B------:R-:W-:Y:S01]  /*20df0*/  FFMA.FTZ R6, -R246, R6, R168 ;  /* 0x00000006f6067223 */ /* 0x000fe200000101a8 */
[C---:B------:R-:W-:Y:S01]  /*20e00*/  ISETP.GE.AND P6, PT, R7.reuse, R247, PT ;  /* 0x000000f70700720c */ /* 0x040fe20003fc6270 */
[----:B------:R-:W-:Y:S01]  /*20e10*/  VIADD R165, R0, 0x11 ;  /* 0x0000001100a57836 */ /* 0x000fe20000000000 */
[----:B------:R-:W-:Y:S02]  /*20e20*/  IABS R5, R5 ;  /* 0x0000000500057213 */ /* 0x000fe40000000000 */
[----:B------:R-:W-:-:S02]  /*20e30*/  ISETP.GE.OR P1, PT, R7, R243, !P1 ;  /* 0x000000f30700720c */ /* 0x000fc40004f26670 */
[----:B------:R-:W-:Y:S02]  /*20e40*/  ISETP.GE.OR P6, PT, R7, R245, !P6 ;  /* 0x000000f50700720c */ /* 0x000fe400077c6670 */
[----:B------:R-:W-:Y:S01]  /*20e50*/  IABS R7, R172 ;  /* 0x000000ac00077213 */ /* 0x000fe20000000000 */
[C---:B-1----:R-:W-:Y:S01]  /*20e60*/  HMMA.16816.F32 R32, R8.reuse, R176, R32 ;  /* 0x000000b00820723c */ /* 0x042fe20000001820 */
[----:B------:R-:W-:Y:S02]  /*20e70*/  I2FP.F32.S32 R5, R5 ;  /* 0x0000000500057245 */ /* 0x000fe40000201400 */
[----:B------:R-:W-:Y:S02]  /*20e80*/  FSEL R194, R175, -INF , !P2 ;  /* 0xff800000afc27808 */ /* 0x000fe40005000000 */
[----:B------:R-:W-:Y:S01]  /*20e90*/  FSEL R251, R6, -INF , !P1 ;  /* 0xff80000006fb7808 */ /* 0x000fe20004800000 */
[----:B------:R-:W-:Y:S01]  /*20ea0*/  FFMA.FTZ R170, -R246, R5, R170 ;  /* 0x00000005f6aa7223 */ /* 0x000fe200000101aa */
[----:B------:R-:W-:Y:S01]  /*20eb0*/  ISETP.GE.AND P2, PT, R4, R248, PT ;  /* 0x000000f80400720c */ /* 0x000fe20003f46270 */
[----:B------:R-:W-:Y:S01]  /*20ec0*/  VIADD R5, R0, 0x10 ;  /* 0x0000001000057836 */ /* 0x000fe20000000000 */
[----:B------:R-:W-:Y:S01]  /*20ed0*/  ISETP.GE.AND P1, PT, R4, R247, PT ;  /* 0x000000f70400720c */ /* 0x000fe20003f26270 */
[----:B------:R-:W-:Y:S01]  /*20ee0*/  HMMA.16816.F32 R28, R8, R178, R28 ;  /* 0x000000b2081c723c */ /* 0x000fe2000000181c */
[----:B------:R-:W-:Y:S01]  /*20ef0*/  I2FP.F32.S32 R7, R7 ;  /* 0x0000000700077245 */ /* 0x000fe20000201400 */
[----:B------:R-:W-:Y:S01]  /*20f00*/  IMAD.IADD R168, R242, 0x1, -R5 ;  /* 0x00000001f2a87824 */ /* 0x000fe200078e0a05 */
[----:B------:R-:W-:-:S02]  /*20f10*/  ISETP.GE.OR P2, PT, R4, R243, !P2 ;  /* 0x000000f30400720c */ /* 0x000fc40005746670 */
[----:B------:R-:W-:Y:S01]  /*20f20*/  ISETP.GE.OR P1, PT, R4, R245, !P1 ;  /* 0x000000f50400720c */ /* 0x000fe20004f26670 */
[----:B------:R-:W-:Y:S02]  /*20f30*/  IMAD.IADD R4, R242, 0x1, -R4 ;  /* 0x00000001f2047824 */ /* 0x000fe400078e0a04 */
[----:B------:R-:W-:Y:S01]  /*20f40*/  FFMA.FTZ R169, -R246, R7, R169 ;  /* 0x00000007f6a97223 */ /* 0x000fe200000101a9 */
[----:B------:R-:W-:Y:S01]  /*20f50*/  FSEL R193, R170, -INF , !P6 ;  /* 0xff800000aac17808 */ /* 0x000fe20007000000 */
[----:B------:R-:W-:Y:S01]  /*20f60*/  IMAD.IADD R170, R244, 0x1, -R5 ;  /* 0x00000001f4aa7824 */ /* 0x000fe200078e0a05 */
[----:B------:R-:W-:Y:S01]  /*20f70*/  IABS R168, R168 ;  /* 0x000000a800a87213 */ /* 0x000fe20000000000 */
[--C-:B------:R-:W-:Y:S01]  /*20f80*/  IMAD.IADD R178, R242, 0x1, -R165.reuse ;  /* 0x00000001f2b27824 */ /* 0x100fe200078e0aa5 */
[----:B------:R-:W-:Y:S02]  /*20f90*/  IABS R4, R4 ;  /* 0x0000000400047213 */ /* 0x000fe40000000000 */
[----:B------:R-:W-:Y:S01]  /*20fa0*/  FSEL R195, R169, -INF , !P2 ;  /* 0xff800000a9c37808 */ /* 0x000fe20005000000 */
[----:B------:R-:W-:Y:S01]  /*20fb0*/  IMAD.IADD R169, R244, 0x1, -R165 ;  /* 0x00000001f4a97824 */ /* 0x000fe200078e0aa5 */
[----:B------:R-:W-:-:S02]  /*20fc0*/  I2FP.F32.S32 R4, R4 ;  /* 0x0000000400047245 */ /* 0x000fc40000201400 */
[----:B------:R-:W-:Y:S02]  /*20fd0*/  IABS R170, R170 ;  /* 0x000000aa00aa7213 */ /* 0x000fe40000000000 */
[C---:B------:R-:W-:Y:S01]  /*20fe0*/  ISETP.GE.AND P6, PT, R5.reuse, R248, PT ;  /* 0x000000f80500720c */ /* 0x040fe20003fc6270 */
[C---:B------:R-:W-:Y:S01]  /*20ff0*/  FFMA.FTZ R171, -R246.reuse, R4, R171 ;  /* 0x00000004f6ab7223 */ /* 0x040fe200000101ab */
[C---:B------:R-:W-:Y:S02]  /*21000*/  ISETP.GE.AND P2, PT, R5.reuse, R247, PT ;  /* 0x000000f70500720c */ /* 0x040fe40003f46270 */
[----:B------:R-:W-:Y:S02]  /*21010*/  I2FP.F32.S32 R168, R168 ;  /* 0x000000a800a87245 */ /* 0x000fe40000201400 */
[----:B------:R-:W-:Y:S02]  /*21020*/  IABS R169, R169 ;  /* 0x000000a900a97213 */ /* 0x000fe40000000000 */
[----:B------:R-:W-:Y:S01]  /*21030*/  I2FP.F32.S32 R170, R170 ;  /* 0x000000aa00aa7245 */ /* 0x000fe20000201400 */
[----:B------:R-:W-:Y:S01]  /*21040*/  FFMA.FTZ R176, -R246, R168, R34 ;  /* 0x000000a8f6b07223 */ /* 0x000fe20000010122 */
[C---:B------:R-:W-:Y:S01]  /*21050*/  ISETP.GE.OR P6, PT, R5.reuse, R243, !P6 ;  /* 0x000000f30500720c */ /* 0x040fe200077c6670 */
[----:B------:R-:W-:Y:S01]  /*21060*/  VIADD R168, R0, 0x18 ;  /* 0x0000001800a87836 */ /* 0x000fe20000000000 */
[----:B------:R-:W-:Y:S01]  /*21070*/  ISETP.GE.OR P2, PT, R5, R245, !P2 ;  /* 0x000000f50500720c */ /* 0x000fe20005746670 */
[----:B------:R-:W-:Y:S01]  /*21080*/  FFMA.FTZ R32, -R246, R170, R32 ;  /* 0x000000aaf6207223 */ /* 0x000fe20000010120 */
[----:B------:R-:W1:Y:S01]  /*21090*/  LDSM.16.M88.4 R4, [R212+0x7000] ;  /* 0x00700000d404783b */ /* 0x000e620000000200 */
[----:B------:R-:W-:-:S02]  /*210a0*/  I2FP.F32.S32 R169, R169 ;  /* 0x000000a900a97245 */ /* 0x000fc40000201400 */
[----:B------:R-:W-:Y:S02]  /*210b0*/  FSEL R34, R171, -INF , !P1 ;  /* 0xff800000ab227808 */ /* 0x000fe40004800000 */
[CC--:B------:R-:W-:Y:S01]  /*210c0*/  ISETP.GE.AND P1, PT, R165.reuse, R248.reuse, PT ;  /* 0x000000f8a500720c */ /* 0x0c0fe20003f26270 */
[----:B------:R-:W-:Y:S01]  /*210d0*/  FFMA.FTZ R33, -R246, R169, R33 ;  /* 0x000000a9f6217223 */ /* 0x000fe20000010121 */
[----:B------:R-:W-:Y:S01]  /*210e0*/  FSEL R190, R32, -INF , !P6 ;  /* 0xff80000020be7808 */ /* 0x000fe20007000000 */
[----:B------:R-:W-:Y:S01]  /*210f0*/  VIADD R32, R0, 0x19 ;  /* 0x0000001900207836 */ /* 0x000fe20000000000 */
[C---:B------:R-:W-:Y:S02]  /*21100*/  ISETP.GE.OR P1, PT, R165.reuse, R243, !P1 ;  /* 0x000000f3a500720c */ /* 0x040fe40004f26670 */
[----:B------:R-:W-:Y:S01]  /*21110*/  ISETP.GE.AND P6, PT, R165, R247, PT ;  /* 0x000000f7a500720c */ /* 0x000fe20003fc6270 */
[--C-:B------:R-:W-:Y:S01]  /*21120*/  IMAD.IADD R169, R244, 0x1, -R32.reuse ;  /* 0x00000001f4a97824 */ /* 0x100fe200078e0a20 */
[----:B------:R-:W-:Y:S01]  /*21130*/  FSEL R176, R176, -INF , !P2 ;  /* 0xff800000b0b07808 */ /* 0x000fe20005000000 */
[C---:B------:R-:W-:Y:S01]  /*21140*/  IMAD.IADD R179, R242.reuse, 0x1, -R32 ;  /* 0x00000001f2b37824 */ /* 0x040fe200078e0a20 */
[----:B------:R-:W-:Y:S01]  /*21150*/  FSEL R173, R33, -INF , !P1 ;  /* 0xff80000021ad7808 */ /* 0x000fe20004800000 */
[--C-:B------:R-:W-:Y:S01]  /*21160*/  IMAD.IADD R33, R242, 0x1, -R168.reuse ;  /* 0x00000001f2217824 */ /* 0x100fe200078e0aa8 */
[----:B------:R-:W-:Y:S01]  /*21170*/  ISETP.GE.OR P6, PT, R165, R245, !P6 ;  /* 0x000000f5a500720c */ /* 0x000fe200077c6670 */
[----:B------:R-:W-:Y:S01]  /*21180*/  IMAD.IADD R165, R244, 0x1, -R168 ;  /* 0x00000001f4a57824 */ /* 0x000fe200078e0aa8 */
[----:B------:R-:W-:-:S02]  /*21190*/  ISETP.GE.AND P2, PT, R168, R248, PT ;  /* 0x000000f8a800720c */ /* 0x000fc40003f46270 */
[C---:B------:R-:W-:Y:S02]  /*211a0*/  ISETP.GE.AND P1, PT, R168.reuse, R247, PT ;  /* 0x000000f7a800720c */ /* 0x040fe40003f26270 */
[----:B------:R-:W-:Y:S02]  /*211b0*/  IABS R178, R178 ;  /* 0x000000b200b27213 */ /* 0x000fe40000000000 */
[C---:B------:R-:W-:Y:S02]  /*211c0*/  ISETP.GE.OR P2, PT, R168.reuse, R243, !P2 ;  /* 0x000000f3a800720c */ /* 0x040fe40005746670 */
[----:B------:R-:W-:Y:S02]  /*211d0*/  I2FP.F32.S32 R178, R178 ;  /* 0x000000b200b27245 */ /* 0x000fe40000201400 */
[----:B------:R-:W-:Y:S02]  /*211e0*/  ISETP.GE.OR P1, PT, R168, R245, !P1 ;  /* 0x000000f5a800720c */ /* 0x000fe40004f26670 */
[----:B------:R-:W-:Y:S01]  /*211f0*/  IABS R168, R169 ;  /* 0x000000a900a87213 */ /* 0x000fe20000000000 */
[----:B------:R-:W-:Y:S01]  /*21200*/  FFMA.FTZ R178, -R246, R178, R35 ;  /* 0x000000b2f6b27223 */ /* 0x000fe20000010123 */
[----:B------:R-:W-:-:S02]  /*21210*/  IABS R165, R165 ;  /* 0x000000a500a57213 */ /* 0x000fc40000000000 */
[----:B------:R-:W-:Y:S01]  /*21220*/  IABS R33, R33 ;  /* 0x0000002100217213 */ /* 0x000fe20000000000 */
[----:B------:R-:W-:Y:S01]  /*21230*/  IMAD.MOV.U32 R35, RZ, RZ, R168 ;  /* 0x000000ffff237224 */ /* 0x000fe200078e00a8 */
[----:B------:R-:W-:Y:S02]  /*21240*/  I2FP.F32.S32 R165, R165 ;  /* 0x000000a500a57245 */ /* 0x000fe40000201400 */
[----:B------:R-:W-:Y:S01]  /*21250*/  I2FP.F32.S32 R33, R33 ;  /* 0x0000002100217245 */ /* 0x000fe20000201400 */
[C---:B-1----:R-:W-:Y:S01]  /*21260*/  HMMA.16816.F32 R24, R8.reuse, R4, R24 ;  /* 0x000000040818723c */ /* 0x042fe20000001818 */
[----:B------:R-:W-:Y:S01]  /*21270*/  I2FP.F32.S32 R35, R35 ;  /* 0x0000002300237245 */ /* 0x000fe20000201400 */
[----:B------:R-:W-:Y:S01]  /*21280*/  FFMA.FTZ R28, -R246, R165, R28 ;  /* 0x000000a5f61c7223 */ /* 0x000fe2000001011c */
[----:B------:R-:W-:Y:S01]  /*21290*/  FSEL R178, R178, -INF , !P6 ;  /* 0xff800000b2b27808 */ /* 0x000fe20007000000 */
[----:B------:R-:W-:Y:S01]  /*212a0*/  FFMA.FTZ R30, -R246, R33, R30 ;  /* 0x00000021f61e7223 */ /* 0x000fe2000001011e */
[----:B------:R-:W-:Y:S01]  /*212b0*/  ISETP.GE.AND P6, PT, R32, R248, PT ;  /* 0x000000f82000720c */ /* 0x000fe20003fc6270 */
[----:B------:R-:W-:Y:S01]  /*212c0*/  FFMA.FTZ R29, -R246, R35, R29 ;  /* 0x00000023f61d7223 */ /* 0x000fe2000001011d */
[----:B------:R-:W-:Y:S01]  /*212d0*/  FSEL R174, R28, -INF , !P2 ;  /* 0xff8000001cae7808 */ /* 0x000fe20005000000 */
[----:B------:R-:W-:Y:S01]  /*212e0*/  VIADD R28, R0, 0x20 ;  /* 0x00000020001c7836 */ /* 0x000fe20000000000 */
[----:B------:R-:W-:Y:S01]  /*212f0*/  ISETP.GE.OR P6, PT, R32, R243, !P6 ;  /* 0x000000f32000720c */ /* 0x000fe200077c6670 */
[----:B------:R-:W-:Y:S01]  /*21300*/  VIADD R4, R0, 0x21 ;  /* 0x0000002100047836 */ /* 0x000fe20000000000 */
[----:B------:R-:W-:Y:S01]  /*21310*/  IABS R179, R179 ;  /* 0x000000b300b37213 */ /* 0x000fe20000000000 */
[--C-:B------:R-:W-:Y:S01]  /*21320*/  IMAD.IADD R33, R244, 0x1, -R28.reuse ;  /* 0x00000001f4217824 */ /* 0x100fe200078e0a1c */
[----:B------:R-:W-:Y:S01]  /*21330*/  FSEL R177, R30, -INF , !P1 ;  /* 0xff8000001eb17808 */ /* 0x000fe20004800000 */
[----:B------:R-:W-:Y:S01]  /*21340*/  IMAD.IADD R5, R242, 0x1, -R28 ;  /* 0x00000001f2057824 */ /* 0x000fe200078e0a1c */
[----:B------:R-:W-:Y:S01]  /*21350*/  FSEL R175, R29, -INF , !P6 ;  /* 0xff8000001daf7808 */ /* 0x000fe20007000000 */
[----:B------:R-:W-:Y:S01]  /*21360*/  HMMA.16816.F32 R20, R8, R6, R20 ;  /* 0x000000060814723c */ /* 0x000fe20000001814 */
[----:B------:R-:W-:-:S02]  /*21370*/  I2FP.F32.S32 R179, R179 ;  /* 0x000000b300b37245 */ /* 0x000fc40000201400 */
[C---:B------:R-:W-:Y:S02]  /*21380*/  ISETP.GE.AND P1, PT, R28.reuse, R248, PT ;  /* 0x000000f81c00720c */ /* 0x040fe40003f26270 */
[----:B------:R-:W-:Y:S01]  /*21390*/  ISETP.GE.AND P6, PT, R28, R247, PT ;  /* 0x000000f71c00720c */ /* 0x000fe20003fc6270 */
[----:B------:R-:W-:Y:S01]  /*213a0*/  FFMA.FTZ R179, -R246, R179, R31 ;  /* 0x000000b3f6b37223 */ /* 0x000fe2000001011f */
[----:B------:R-:W-:Y:S01]  /*213b0*/  ISETP.GE.OR P1, PT, R28, R243, !P1 ;  /* 0x000000f31c00720c */ /* 0x000fe20004f26670 */
[----:B------:R-:W-:Y:S01]  /*213c0*/  VIADD R7, R0, 0x28 ;  /* 0x0000002800077836 */ /* 0x000fe20000000000 */
[----:B------:R-:W-:Y:S02]  /*213d0*/  ISETP.GE.OR P6, PT, R28, R245, !P6 ;  /* 0x000000f51c00720c */ /* 0x000fe400077c6670 */
[----:B------:R-:W1:Y:S01]  /*213e0*/  LDSM.16.M88.4 R28, [R212+0x7800] ;  /* 0x00780000d41c783b */ /* 0x000e620000000200 */
[----:B------:R-:W-:Y:S01]  /*213f0*/  ISETP.GE.AND P2, PT, R32, R247, PT ;  /* 0x000000f72000720c */ /* 0x000fe20003f46270 */
[----:B------:R-:W-:-:S04]  /*21400*/  DEPBAR.LE SB0, 0x0 ;  /* 0x000080000000791a */ /* 0x000fc80000000000 */
[----:B------:R-:W-:Y:S01]  /*21410*/  BAR.SYNC.DEFER_BLOCKING 0x0 ;  /* 0x0000000000007b1d */ /* 0x000fe20000010000 */
[----:B------:R-:W-:Y:S01]  /*21420*/  ISETP.GE.OR P2, PT, R32, R245, !P2 ;  /* 0x000000f52000720c */ /* 0x000fe20005746670 */
[----:B------:R-:W-:Y:S01]  /*21430*/  IMAD.IADD R32, R244, 0x1, -R4 ;  /* 0x00000001f4207824 */ /* 0x000fe200078e0a04 */
[----:B------:R-:W-:Y:S02]  /*21440*/  IABS R33, R33 ;  /* 0x0000002100217213 */ /* 0x000fe40000000000 */
[----:B------:R-:W-:Y:S02]  /*21450*/  IABS R5, R5 ;  /* 0x0000000500057213 */ /* 0x000fe40000000000 */
[----:B------:R-:W-:Y:S02]  /*21460*/  IABS R32, R32 ;  /* 0x0000002000207213 */ /* 0x000fe40000000000 */
[----:B------:R-:W-:Y:S02]  /*21470*/  I2FP.F32.S32 R33, R33 ;  /* 0x0000002100217245 */ /* 0x000fe40000201400 */
[----:B------:R-:W-:-:S02]  /*21480*/  I2FP.F32.S32 R32, R32 ;  /* 0x0000002000207245 */ /* 0x000fc40000201400 */
[----:B------:R-:W-:Y:S01]  /*21490*/  FSEL R179, R179, -INF , !P2 ;  /* 0xff800000b3b37808 */ /* 0x000fe20005000000 */
[----:B------:R-:W-:Y:S01]  /*214a0*/  FFMA.FTZ R24, -R246, R33, R24 ;  /* 0x00000021f6187223 */ /* 0x000fe20000010118 */
[----:B------:R-:W-:Y:S01]  /*214b0*/  ISETP.GE.AND P2, PT, R4, R248, PT ;  /* 0x000000f80400720c */ /* 0x000fe20003f46270 */
[----:B------:R-:W-:Y:S01]  /*214c0*/  FFMA.FTZ R25, -R246, R32, R25 ;  /* 0x00000020f6197223 */ /* 0x000fe20000010119 */
[----:B------:R-:W-:Y:S02]  /*214d0*/  I2FP.F32.S32 R5, R5 ;  /* 0x0000000500057245 */ /* 0x000fe40000201400 */
[----:B------:R-:W-:Y:S02]  /*214e0*/  ISETP.GE.OR P2, PT, R4, R243, !P2 ;  /* 0x000000f30400720c */ /* 0x000fe40005746670 */
[----:B------:R-:W-:Y:S01]  /*214f0*/  FSEL R189, R24, -INF , !P1 ;  /* 0xff80000018bd7808 */ /* 0x000fe20004800000 */
[----:B------:R-:W-:Y:S01]  /*21500*/  FFMA.FTZ R26, -R246, R5, R26 ;  /* 0x00000005f61a7223 */ /* 0x000fe2000001011a */
[----:B------:R-:W-:Y:S01]  /*21510*/  FSEL R186, R25, -INF , !P2 ;  /* 0xff80000019ba7808 */ /* 0x000fe20005000000 */
[----:B------:R-:W-:Y:S01]  /*21520*/  IMAD.IADD R24, R242, 0x1, -R4 ;  /* 0x00000001f2187824 */ /* 0x000fe200078e0a04 */
[----:B------:R-:W-:Y:S01]  /*21530*/  ISETP.GE.AND P1, PT, R4, R247, PT ;  /* 0x000000f70400720c */ /* 0x000fe20003f26270 */
[----:B------:R-:W-:Y:S01]  /*21540*/  IMAD.IADD R25, R244, 0x1, -R7 ;  /* 0x00000001f4197824 */ /* 0x000fe200078e0a07 */
[----:B------:R-:W-:Y:S01]  /*21550*/  FSEL R183, R26, -INF , !P6 ;  /* 0xff8000001ab77808 */ /* 0x000fe20007000000 */
[----:B------:R-:W-:Y:S01]  /*21560*/  VIADD R5, R0, 0x29 ;  /* 0x0000002900057836 */ /* 0x000fe20000000000 */
[----:B------:R-:W-:-:S02]  /*21570*/  ISETP.GE.AND P6, PT, R7, R248, PT ;  /* 0x000000f80700720c */ /* 0x000fc40003fc6270 */
[C---:B------:R-:W-:Y:S01]  /*21580*/  ISETP.GE.AND P2, PT, R7.reuse, R247, PT ;  /* 0x000000f70700720c */ /* 0x040fe20003f46270 */
[----:B------:R-:W-:Y:S01]  /*21590*/  IMAD.IADD R6, R244, 0x1, -R5 ;  /* 0x00000001f4067824 */ /* 0x000fe200078e0a05 */
[----:B------:R-:W-:Y:S01]  /*215a0*/  IABS R24, R24 ;  /* 0x0000001800187213 */ /* 0x000fe20000000000 */
[C---:B-1----:R-:W-:Y:S01]  /*215b0*/  HMMA.16816.F32 R16, R8.reuse, R28, R16 ;  /* 0x0000001c0810723c */ /* 0x042fe20000001810 */
[----:B------:R-:W-:Y:S02]  /*215c0*/  IABS R25, R25 ;  /* 0x0000001900197213 */ /* 0x000fe40000000000 */
[----:B------:R-:W-:Y:S01]  /*215d0*/  ISETP.GE.OR P1, PT, R4, R245, !P1 ;  /* 0x000000f50400720c */ /* 0x000fe20004f26670 */
[----:B------:R-:W-:Y:S01]  /*215e0*/  IMAD.IADD R4, R242, 0x1, -R7 ;  /* 0x00000001f2047824 */ /* 0x000fe200078e0a07 */
[C---:B------:R-:W-:Y:S01]  /*215f0*/  ISETP.GE.OR P6, PT, R7.reuse, R243, !P6 ;  /* 0x000000f30700720c */ /* 0x040fe200077c6670 */
[----:B------:R-:W-:Y:S01]  /*21600*/  HMMA.16816.F32 R12, R8, R30, R12 ;  /* 0x0000001e080c723c */ /* 0x000fe2000000180c */
[----:B------:R-:W-:-:S02]  /*21610*/  ISETP.GE.OR P2, PT, R7, R245, !P2 ;  /* 0x000000f50700720c */ /* 0x000fc40005746670 */
[----:B------:R-:W-:Y:S02]  /*21620*/  I2FP.F32.S32 R24, R24 ;  /* 0x0000001800187245 */ /* 0x000fe40000201400 */
[----:B------:R-:W-:Y:S02]  /*21630*/  I2FP.F32.S32 R7, R25 ;  /* 0x0000001900077245 */ /* 0x000fe40000201400 */
[----:B------:R-:W-:Y:S01]  /*21640*/  IABS R6, R6 ;  /* 0x0000000600067213 */ /* 0x000fe20000000000 */
[C---:B------:R-:W-:Y:S01]  /*21650*/  FFMA.FTZ R27, -R246.reuse, R24, R27 ;  /* 0x00000018f61b7223 */ /* 0x040fe2000001011b */
[----:B------:R-:W-:Y:S01]  /*21660*/  IABS R4, R4 ;  /* 0x0000000400047213 */ /* 0x000fe20000000000 */
[----:B------:R-:W-:Y:S01]  /*21670*/  FFMA.FTZ R7, -R246, R7, R20 ;  /* 0x00000007f6077223 */ /* 0x000fe20000010114 */
[----:B------:R-:W-:Y:S01]  /*21680*/  I2FP.F32.S32 R6, R6 ;  /* 0x0000000600067245 */ /* 0x000fe20000201400 */
[----:B------:R-:W-:Y:S01]  /*21690*/  IMAD.IADD R20, R242, 0x1, -R5 ;  /* 0x00000001f2147824 */ /* 0x000fe200078e0a05 */
[----:B------:R-:W-:-:S02]  /*216a0*/  FSEL R184, R27, -INF , !P1 ;  /* 0xff8000001bb87808 */ /* 0x000fc40004800000 */
[----:B------:R-:W-:Y:S01]  /*216b0*/  FSEL R188, R7, -INF , !P6 ;  /* 0xff80000007bc7808 */ /* 0x000fe20007000000 */
[----:B------:R-:W-:Y:S01]  /*216c0*/  VIADD R7, R0, 0x30 ;  /* 0x0000003000077836 */ /* 0x000fe20000000000 */
[C---:B------:R-:W-:Y:S01]  /*216d0*/  ISETP.GE.AND P1, PT, R5.reuse, R248, PT ;  /* 0x000000f80500720c */ /* 0x040fe20003f26270 */
[----:B------:R-:W-:Y:S01]  /*216e0*/  FFMA.FTZ R6, -R246, R6, R21 ;  /* 0x00000006f6067223 */ /* 0x000fe20000010115 */
[----:B------:R-:W-:Y:S01]  /*216f0*/  I2FP.F32.S32 R4, R4 ;  /* 0x0000000400047245 */ /* 0x000fe20000201400 */
[----:B------:R-:W-:Y:S01]  /*21700*/  IMAD.IADD R21, R244, 0x1, -R7 ;  /* 0x00000001f4157824 */ /* 0x000fe200078e0a07 */
[----:B------:R-:W-:Y:S02]  /*21710*/  ISETP.GE.OR P1, PT, R5, R243, !P1 ;  /* 0x000000f30500720c */ /* 0x000fe40004f26670 */
[----:B------:R-:W-:Y:S01]  /*21720*/  IABS R20, R20 ;  /* 0x0000001400147213 */ /* 0x000fe20000000000 */
[----:B------:R-:W-:Y:S01]  /*21730*/  FFMA.FTZ R22, -R246, R4, R22 ;  /* 0x00000004f6167223 */ /* 0x000fe20000010116 */
[----:B------:R-:W-:Y:S01]  /*21740*/  FSEL R187, R6, -INF , !P1 ;  /* 0xff80000006bb7808 */ /* 0x000fe20004800000 */
[----:B------:R-:W-:Y:S01]  /*21750*/  VIADD R4, R0, 0x31 ;  /* 0x0000003100047836 */ /* 0x000fe20000000000 */
[----:B------:R-:W-:-:S02]  /*21760*/  IABS R6, R21 ;  /* 0x0000001500067213 */ /* 0x000fc40000000000 */
[----:B------:R-:W-:Y:S02]  /*21770*/  ISETP.GE.AND P6, PT, R5, R247, PT ;  /* 0x000000f70500720c */ /* 0x000fe40003fc6270 */
[----:B------:R-:W-:Y:S02]  /*21780*/  I2FP.F32.S32 R20, R20 ;  /* 0x0000001400147245 */ /* 0x000fe40000201400 */
[----:B------:R-:W-:Y:S02]  /*21790*/  I2FP.F32.S32 R6, R6 ;  /* 0x0000000600067245 */ /* 0x000fe40000201400 */
[----:B------:R-:W-:Y:S01]  /*217a0*/  FSEL R182, R22, -INF , !P2 ;  /* 0xff80000016b67808 */ /* 0x000fe20005000000 */
[C---:B------:R-:W-:Y:S01]  /*217b0*/  FFMA.FTZ R23, -R246.reuse, R20, R23 ;  /* 0x00000014f6177223 */ /* 0x040fe20000010117 */
[----:B------:R-:W-:Y:S01]  /*217c0*/  ISETP.GE.AND P2, PT, R7, R248, PT ;  /* 0x000000f80700720c */ /* 0x000fe20003f46270 */
[----:B------:R-:W-:Y:S01]  /*217d0*/  FFMA.FTZ R6, -R246, R6, R16 ;  /* 0x00000006f6067223 */ /* 0x000fe20000010110 */
[----:B------:R-:W-:Y:S01]  /*217e0*/  ISETP.GE.OR P6, PT, R5, R245, !P6 ;  /* 0x000000f50500720c */ /* 0x000fe200077c6670 */
[----:B------:R-:W-:Y:S01]  /*217f0*/  IMAD.IADD R5, R242, 0x1, -R7 ;  /* 0x00000001f2057824 */ /* 0x000fe200078e0a07 */
[----:B------:R-:W-:-:S02]  /*21800*/  ISETP.GE.OR P2, PT, R7, R243, !P2 ;  /* 0x000000f30700720c */ /* 0x000fc40005746670 */
[----:B------:R-:W-:Y:S02]  /*21810*/  ISETP.GE.AND P1, PT, R7, R247, PT ;  /* 0x000000f70700720c */ /* 0x000fe40003f26270 */
[----:B------:R-:W-:Y:S02]  /*21820*/  IABS R5, R5 ;  /* 0x0000000500057213 */ /* 0x000fe40000000000 */
[----:B------:R-:W-:Y:S02]  /*21830*/  FSEL R185, R23, -INF , !P6 ;  /* 0xff80000017b97808 */ /* 0x000fe40007000000 */
[----:B------:R-:W-:Y:S01]  /*21840*/  FSEL R172, R6, -INF , !P2 ;  /* 0xff80000006ac7808 */ /* 0x000fe20005000000 */
[----:B------:R-:W-:Y:S01]  /*21850*/  VIADD R6, R0, 0x38 ;  /* 0x0000003800067836 */ /* 0x000fe20000000000 */
[----:B------:R-:W-:Y:S01]  /*21860*/  ISETP.GE.OR P1, PT, R7, R245, !P1 ;  /* 0x000000f50700720c */ /* 0x000fe20004f26670 */
[----:B------:R-:W-:Y:S01]  /*21870*/  IMAD.IADD R7, R244, 0x1, -R4 ;  /* 0x00000001f4077824 */ /* 0x000fe200078e0a04 */
[----:B------:R-:W-:Y:S01]  /*21880*/  ISETP.GE.AND P6, PT, R4, R248, PT ;  /* 0x000000f80400720c */ /* 0x000fe20003fc6270 */
[----:B------:R-:W-:Y:S01]  /*21890*/  VIADD R0, R0, 0x39 ;  /* 0x0000003900007836 */ /* 0x000fe20000000000 */
[----:B------:R-:W-:-:S02]  /*218a0*/  ISETP.GE.AND P2, PT, R4, R247, PT ;  /* 0x000000f70400720c */ /* 0x000fc40003f46270 */
[----:B------:R-:W-:Y:S02]  /*218b0*/  I2FP.F32.S32 R5, R5 ;  /* 0x0000000500057245 */ /* 0x000fe40000201400 */
[C---:B------:R-:W-:Y:S02]  /*218c0*/  ISETP.GE.OR P6, PT, R4.reuse, R243, !P6 ;  /* 0x000000f30400720c */ /* 0x040fe400077c6670 */
[----:B------:R-:W-:Y:S01]  /*218d0*/  ISETP.GE.OR P2, PT, R4, R245, !P2 ;  /* 0x000000f50400720c */ /* 0x000fe20005746670 */
[----:B------:R-:W-:Y:S01]  /*218e0*/  IMAD.IADD R4, R242, 0x1, -R4 ;  /* 0x00000001f2047824 */ /* 0x000fe200078e0a04 */
[----:B------:R-:W-:Y:S01]  /*218f0*/  IABS R7, R7 ;  /* 0x0000000700077213 */ /* 0x000fe20000000000 */
[----:B------:R-:W-:-:S03]  /*21900*/  FFMA.FTZ R5, -R246, R5, R18 ;  /* 0x00000005f6057223 */ /* 0x000fc60000010112 */
[----:B------:R-:W-:Y:S02]  /*21910*/  I2FP.F32.S32 R7, R7 ;  /* 0x0000000700077245 */ /* 0x000fe40000201400 */
[----:B------:R-:W-:Y:S02]  /*21920*/  IABS R4, R4 ;  /* 0x0000000400047213 */ /* 0x000fe40000000000 */
[----:B------:R-:W-:Y:S01]  /*21930*/  FSEL R168, R5, -INF , !P1 ;  /* 0xff80000005a87808 */ /* 0x000fe20004800000 */
[----:B------:R-:W-:Y:S01]  /*21940*/  FFMA.FTZ R17, -R246, R7, R17 ;  /* 0x00000007f6117223 */ /* 0x000fe20000010111 */
[----:B------:R-:W-:Y:S01]  /*21950*/  I2FP.F32.S32 R5, R4 ;  /* 0x0000000400057245 */ /* 0x000fe20000201400 */
[--C-:B------:R-:W-:Y:S01]  /*21960*/  IMAD.IADD R4, R242, 0x1, -R6.reuse ;  /* 0x00000001f2047824 */ /* 0x100fe200078e0a06 */
[----:B------:R-:W-:Y:S01]  /*21970*/  ISETP.GE.AND P1, PT, R6, R248, PT ;  /* 0x000000f80600720c */ /* 0x000fe20003f26270 */
[----:B------:R-:W-:Y:S01]  /*21980*/  IMAD.IADD R7, R244, 0x1, -R6 ;  /* 0x00000001f4077824 */ /* 0x000fe200078e0a06 */
[----:B------:R-:W-:Y:S01]  /*21990*/  FSEL R171, R17, -INF , !P6 ;  /* 0xff80000011ab7808 */ /* 0x000fe20007000000 */
[----:B------:R-:W-:Y:S01]  /*219a0*/  FFMA.FTZ R5, -R246, R5, R19 ;  /* 0x00000005f6057223 */ /* 0x000fe20000010113 */
[----:B------:R-:W-:-:S02]  /*219b0*/  IABS R4, R4 ;  /* 0x0000000400047213 */ /* 0x000fc40000000000 */
[----:B------:R-:W-:Y:S02]  /*219c0*/  IABS R7, R7 ;  /* 0x0000000700077213 */ /* 0x000fe40000000000 */
[----:B------:R-:W-:Y:S02]  /*219d0*/  I2FP.F32.S32 R4, R4 ;  /* 0x0000000400047245 */ /* 0x000fe40000201400 */
[----:B------:R-:W-:Y:S02]  /*219e0*/  I2FP.F32.S32 R7, R7 ;  /* 0x0000000700077245 */ /* 0x000fe40000201400 */
[----:B------:R-:W-:Y:S01]  /*219f0*/  ISETP.GE.AND P6, PT, R6, R247, PT ;  /* 0x000000f70600720c */ /* 0x000fe20003fc6270 */
[----:B------:R-:W-:Y:S01]  /*21a00*/  FFMA.FTZ R4, -R246, R4, R14 ;  /* 0x00000004f6047223 */ /* 0x000fe2000001010e */
[----:B------:R-:W-:Y:S01]  /*21a10*/  ISETP.GE.OR P1, PT, R6, R243, !P1 ;  /* 0x000000f30600720c */ /* 0x000fe20004f26670 */
[----:B------:R-:W-:Y:S01]  /*21a20*/  FFMA.FTZ R12, -R246, R7, R12 ;  /* 0x00000007f60c7223 */ /* 0x000fe2000001010c */
[----:B------:R-:W-:Y:S01]  /*21a30*/  ISETP.GE.OR P6, PT, R6, R245, !P6 ;  /* 0x000000f50600720c */ /* 0x000fe200077c6670 */
[--C-:B------:R-:W-:Y:S01]  /*21a40*/  IMAD.IADD R6, R244, 0x1, -R0.reuse ;  /* 0x00000001f4067824 */ /* 0x100fe200078e0a00 */
[----:B------:R-:W-:Y:S01]  /*21a50*/  FSEL R165, R5, -INF , !P2 ;  /* 0xff80000005a57808 */ /* 0x000fe20005000000 */
[----:B------:R-:W-:Y:S01]  /*21a60*/  IMAD.IADD R7, R242, 0x1, -R0 ;  /* 0x00000001f2077824 */ /* 0x000fe200078e0a00 */
[----:B------:R-:W-:-:S02]  /*21a70*/  FSEL R24, R4, -INF , !P6 ;  /* 0xff80000004187808 */ /* 0x000fc40007000000 */
[----:B------:R-:W-:Y:S02]  /*21a80*/  ISETP.GT.AND P6, PT, R240, R228, PT ;  /* 0x000000e4f000720c */ /* 0x000fe40003fc4270 */
[----:B------:R-:W-:Y:S02]  /*21a90*/  IABS R6, R6 ;  /* 0x0000000600067213 */ /* 0x000fe40000000000 */
[----:B------:R-:W-:Y:S02]  /*21aa0*/  IABS R7, R7 ;  /* 0x0000000700077213 */ /* 0x000fe40000000000 */
[----:B------:R-:W-:Y:S02]  /*21ab0*/  I2FP.F32.S32 R6, R6 ;  /* 0x0000000600067245 */ /* 0x000fe40000201400 */
[----:B------:R-:W-:Y:S02]  /*21ac0*/  I2FP.F32.S32 R7, R7 ;  /* 0x0000000700077245 */ /* 0x000fe40000201400 */
[----:B------:R-:W-:Y:S01]  /*21ad0*/  FSEL R170, R12, -INF , !P1 ;  /* 0xff8000000caa7808 */ /* 0x000fe20004800000 */
[----:B------:R-:W-:Y:S01]  /*21ae0*/  FFMA.FTZ R6, -R246, R6, R13 ;  /* 0x00000006f6067223 */ /* 0x000fe2000001010d */
[----:B------:R-:W-:Y:S01]  /*21af0*/  ISETP.GE.AND P2, PT, R0, R248, PT ;  /* 0x000000f80000720c */ /* 0x000fe20003f46270 */
[----:B------:R-:W-:Y:S01]  /*21b00*/  FFMA.FTZ R7, -R246, R7, R15 ;  /* 0x00000007f6077223 */ /* 0x000fe2000001010f */
[----:B------:R-:W-:-:S02]  /*21b10*/  ISETP.GE.AND P1, PT, R0, R247, PT ;  /* 0x000000f70000720c */ /* 0x000fc40003f26270 */
[C---:B------:R-:W-:Y:S02]  /*21b20*/  ISETP.GE.OR P2, PT, R0.reuse, R243, !P2 ;  /* 0x000000f30000720c */ /* 0x040fe40005746670 */
        /* <DEDUP_REMOVED lines=11> */
[C---:B------:R-:W-:Y:S02]  /*21be0*/  R2UR UR13, R197.reuse ;  /* 0x00000000c50d72ca */ /* 0x040fe400000e0000 */
[----:B------:R-:W-:Y:S02]  /*21bf0*/  IABS R6, R4 ;  /* 0x0000000400067213 */ /* 0x000fe40000000000 */
[----:B------:R-:W-:Y:S02]  /*21c00*/  R2UR UR10, R196 ;  /* 0x00000000c40a72ca */ /* 0x000fe400000e0000 */
[----:B------:R-:W-:-:S02]  /*21c10*/  R2UR UR11, R197 ;  /* 0x00000000c50b72ca */ /* 0x000fc400000e0000 */
[----:B------:R-:W-:Y:S02]  /*21c20*/  R2UR UR8, R196 ;  /* 0x00000000c40872ca */ /* 0x000fe400000e0000 */
[----:B------:R-:W-:Y:S02]  /*21c30*/  R2UR UR9, R197 ;  /* 0x00000000c50972ca */ /* 0x000fe400000e0000 */
[-C--:B--2---:R-:W-:Y:S02]  /*21c40*/  IABS R7, R11.reuse ;  /* 0x0000000b00077213 */ /* 0x084fe40000000000 */
[----:B------:R-:W-:Y:S02]  /*21c50*/  IABS R5, R11 ;  /* 0x0000000b00057213 */ /* 0x000fe40000000000 */
[----:B------:R-:W1:Y:S03]  /*21c60*/  I2F.RP R8, R7 ;  /* 0x0000000700087306 */ /* 0x000e660000209400 */
[----:B------:R-:W-:-:S05]  /*21c70*/  IMAD.MOV R5, RZ, RZ, -R5 ;  /* 0x000000ffff057224 */ /* 0x000fca00078e0a05 */
[----:B-1----:R-:W1:Y:S02]  /*21c80*/  MUFU.RCP R8, R8 ;  /* 0x0000000800087308 */ /* 0x002e640000001000 */
[----:B-1----:R-:W-:-:S06]  /*21c90*/  VIADD R8, R8, 0xffffffe ;  /* 0x0ffffffe08087836 */ /* 0x002fcc0000000000 */
[----:B------:R-:W1:Y:S02]  /*21ca0*/  F2I.FTZ.U32.TRUNC.NTZ R9, R8 ;  /* 0x0000000800097305 */ /* 0x000e64000021f000 */
[----:B-1----:R-:W-:Y:S01]  /*21cb0*/  IMAD.MOV R10, RZ, RZ, -R9 ;  /* 0x000000ffff0a7224 */ /* 0x002fe200078e0a09 */
[----:B------:R-:W-:-:S03]  /*21cc0*/  MOV R8, RZ ;  /* 0x000000ff00087202 */ /* 0x000fc60000000f00 */
[----:B------:R-:W-:-:S04]  /*21cd0*/  IMAD R10, R10, R7, RZ ;  /* 0x000000070a0a7224 */ /* 0x000fc800078e02ff */
[----:B------:R-:W-:-:S04]  /*21ce0*/  IMAD.HI.U32 R10, R9, R10, R8 ;  /* 0x0000000a090a7227 */ /* 0x000fc800078e0008 */
[C---:B------:R-:W-:Y:S01]  /*21cf0*/  VIADD R8, R4.reuse, 0xffffffc0 ;  /* 0xffffffc004087836 */ /* 0x040fe20000000000 */
[----:B------:R-:W-:Y:S01]  /*21d00*/  LOP3.LUT R4, R4, R11, RZ, 0x3c, !PT ;  /* 0x0000000b04047212 */ /* 0x000fe200078e3cff */
[----:B------:R-:W-:-:S03]  /*21d10*/  IMAD.HI.U32 R9, R10, R6, RZ ;  /* 0x000000060a097227 */ /* 0x000fc600078e00ff */
[----:B------:R-:W-:Y:S01]  /*21d20*/  IABS R0, R8 ;  /* 0x0000000800007213 */ /* 0x000fe20000000000 */
[----:B------:R-:W-:Y:S01]  /*21d30*/  IMAD R6, R9, R5, R6 ;  /* 0x0000000509067224 */ /* 0x000fe200078e0206 */
[----:B------:R-:W-:-:S03]  /*21d40*/  LOP3.LUT R8, R8, R11, RZ, 0x3c, !PT ;  /* 0x0000000b08087212 */ /* 0x000fc600078e3cff */
[----:B------:R-:W-:Y:S01]  /*21d50*/  IMAD.HI.U32 R10, R10, R0, RZ ;  /* 0x000000000a0a7227 */ /* 0x000fe200078e00ff */
[----:B------:R-:W-:-:S03]  /*21d60*/  ISETP.GT.U32.AND P2, PT, R7, R6, PT ;  /* 0x000000060700720c */ /* 0x000fc60003f44070 */
[----:B------:R-:W-:-:S05]  /*21d70*/  IMAD R0, R10, R5, R0 ;  /* 0x000000050a007224 */ /* 0x000fca00078e0200 */
[----:B------:R-:W-:-:S05]  /*21d80*/  ISETP.GT.U32.AND P0, PT, R7, R0, PT ;  /* 0x000000000700720c */ /* 0x000fca0003f04070 */
[----:B------:R-:W-:Y:S01]  /*21d90*/  @!P2 IADD3 R6, R6, -R7, RZ ;  /* 0x800000070606a210 */ /* 0x000fe20007ffe0ff */
[----:B------:R-:W-:-:S03]  /*21da0*/  @!P2 VIADD R9, R9, 0x1 ;  /* 0x000000010909a836 */ /* 0x000fc60000000000 */
[----:B------:R-:W-:-:S04]  /*21db0*/  ISETP.GE.U32.AND P1, PT, R6, R7, PT ;  /* 0x000000070600720c */ /* 0x000fc80003f26070 */
[----:B------:R-:W-:Y:S02]  /*21dc0*/  @!P0 IMAD.IADD R0, R0, 0x1, -R7 ;  /* 0x0000000100008824 */ /* 0x000fe400078e0a07 */
[----:B------:R-:W-:Y:S01]  /*21dd0*/  @!P0 VIADD R10, R10, 0x1 ;  /* 0x000000010a0a8836 */ /* 0x000fe20000000000 */
[----:B------:R-:W-:Y:S02]  /*21de0*/  ISETP.GE.AND P0, PT, R8, RZ, PT ;  /* 0x000000ff0800720c */ /* 0x000fe40003f06270 */
[----:B------:R-:W-:Y:S02]  /*21df0*/  ISETP.GE.U32.AND P2, PT, R0, R7, PT ;  /* 0x000000070000720c */ /* 0x000fe40003f46070 */
[----:B------:R-:W-:Y:S02]  /*21e00*/  LOP3.LUT R0, RZ, R11, RZ, 0x33, !PT ;  /* 0x0000000bff007212 */ /* 0x000fe400078e33ff */
[----:B------:R-:W-:Y:S02]  /*21e10*/  @P1 IADD3 R9, R9, 0x1, RZ ;  /* 0x0000000109091810 */ /* 0x000fe40007ffe0ff */
[----:B------:R-:W-:-:S02]  /*21e20*/  ISETP.GE.AND P1, PT, R4, RZ, PT ;  /* 0x000000ff0400720c */ /* 0x000fc40003f26270 */
[----:B------:R-:W-:Y:S02]  /*21e30*/  MOV R5, R9 ;  /* 0x0000000900057202 */ /* 0x000fe40000000f00 */
[----:B------:R-:W2:Y:S03]  /*21e40*/  LD.E.64 R8, desc[UR4][R166.64+0x38] ;  /* 0x00003804a6087980 */ /* 0x000ea6000c101b00 */
[----:B------:R-:W-:Y:S01]  /*21e50*/  @P2 VIADD R10, R10, 0x1 ;  /* 0x000000010a0a2836 */ /* 0x000fe20000000000 */
[----:B------:R-:W-:-:S03]  /*21e60*/  ISETP.NE.AND P2, PT, R11, RZ, PT ;  /* 0x000000ff0b00720c */ /* 0x000fc60003f45270 */
[----:B------:R-:W-:Y:S02]  /*21e70*/  IMAD.MOV.U32 R6, RZ, RZ, R10 ;  /* 0x000000ffff067224 */ /* 0x000fe400078e000a */
[----:B------:R-:W-:-:S03]  /*21e80*/  @!P1 IMAD.MOV R5, RZ, RZ, -R5 ;  /* 0x000000ffff059224 */ /* 0x000fc600078e0a05 */
[----:B------:R-:W-:Y:S02]  /*21e90*/  @!P0 IADD3 R6, -R6, RZ, RZ ;  /* 0x000000ff06068210 */ /* 0x000fe40007ffe1ff */
[C---:B------:R-:W-:Y:S02]  /*21ea0*/  SEL R5, R0.reuse, R5, !P2 ;  /* 0x0000000500057207 */ /* 0x040fe40005000000 */
[----:B------:R-:W-:-:S03]  /*21eb0*/  SEL R6, R0, R6, !P2 ;  /* 0x0000000600067207 */ /* 0x000fc60005000000 */
[----:B------:R-:W-:-:S04]  /*21ec0*/  IMAD.WIDE R14, R5, 0x4, R238 ;  /* 0x00000004050e7825 */ /* 0x000fc800078e02ee */
[----:B------:R-:W-:Y:S01]  /*21ed0*/  IMAD.WIDE R12, R6, 0x4, R238 ;  /* 0x00000004060c7825 */ /* 0x000fe200078e02ee */
        /* <DEDUP_REMOVED lines=14> */
[----:B------:R-:W-:-:S04]  /*21fc0*/  IMAD R4, R12, R6, R4 ;  /* 0x000000060c047224 */ /* 0x000fc800078e0204 */
[----:B------:R-:W-:Y:S01]  /*21fd0*/  IMAD.IADD R7, R9, 0x1, R4 ;  /* 0x0000000109077824 */ /* 0x000fe200078e0204 */
[----:B------:R-:W-:Y:S05]  /*21fe0*/  BRA `(.L_x_7199) ;  /* 0x0000000000147947 */ /* 0x000fea0003800000 */
.L_x_7198:
[----:B------:R-:W-:Y:S02]  /*21ff0*/  R2UR UR4, R196 ;  /* 0x00000000c40472ca */ /* 0x000fe400000e0000 */
[----:B------:R-:W-:-:S13]  /*22000*/  R2UR UR5, R197 ;  /* 0x00000000c50572ca */ /* 0x000fda00000e0000 */
[----:B------:R-:W2:Y:S02]  /*22010*/  LD.E R8, desc[UR4][R166.64+0x38] ;  /* 0x00003804a6087980 */ /* 0x000ea4000c101900 */
[----:B--2---:R-:W-:-:S05]  /*22020*/  IMAD.U32 R8, R8, -0x40, RZ ;  /* 0xffffffc008087824 */ /* 0x004fca00078e00ff */
[----:B------:R-:W-:Y:S02]  /*22030*/  SHF.R.S32.HI R7, RZ, 0x1f, R8 ;  /* 0x0000001fff077819 */ /* 0x000fe40000011408 */
.L_x_7199:
[----:B------:R-:W-:Y:S05]  /*22040*/  BSYNC B0 ;  /* 0x0000000000007941 */ /* 0x000fea0003800000 */
.L_x_7197:
[C---:B------:R-:W-:Y:S02]  /*22050*/  @P5 IADD3 R4, P0, R8.reuse, R226, RZ ;  /* 0x000000e208045210 */ /* 0x040fe40007f1e0ff */
[CC--:B------:R-:W-:Y:S02]  /*22060*/  LEA R18, P1, R8.reuse, R230.reuse, 0x1 ;  /* 0x000000e608127211 */ /* 0x0c0fe400078208ff */
[----:B------:R-:W-:Y:S01]  /*22070*/  LOP3.LUT R6, R241, 0x1, RZ, 0xc0, !PT ;  /* 0x00000001f1067812 */ /* 0x000fe200078ec0ff */
[----:B------:R-:W-:Y:S01]  /*22080*/  @P5 IMAD.X R0, R7, 0x1, R227, P0 ;  /* 0x0000000107005824 */ /* 0x000fe200000e06e3 */
[----:B------:R-:W-:Y:S02]  /*22090*/  LEA.HI.X R19, R8, R229, R7, 0x1, P1 ;  /* 0x000000e508137211 */ /* 0x000fe400008f0c07 */
[----:B------:R-:W-:Y:S02]  /*220a0*/  @P5 LEA R14, P1, R4, R230, 0x1 ;  /* 0x000000e6040e5211 */ /* 0x000fe400078208ff */
[----:B------:R-:W-:Y:S01]  /*220b0*/  @P4 IADD3 R5, P0, R8, R226, RZ ;  /* 0x000000e208054210 */ /* 0x000fe20007f1e0ff */
[----:B------:R-:W-:Y:S01]  /*220c0*/  @P5 IMAD.MOV.U32 R9, RZ, RZ, R19 ;  /* 0x000000ffff095224 */ /* 0x000fe200078e0013 */
[----:B------:R-:W-:-:S02]  /*220d0*/  ISETP.NE.U32.AND P2, PT, R6, 0x1, PT ;  /* 0x000000010600780c */ /* 0x000fc40003f45070 */
[-C--:B------:R-:W-:Y:S01]  /*220e0*/  @P5 LEA.HI.X R15, R4, R229.reuse, R0, 0x1, P1 ;  /* 0x000000e5040f5211 */ /* 0x080fe200008f0c00 */
[--C-:B------:R-:W-:Y:S01]  /*220f0*/  @P4 IMAD.X R0, R7, 0x1, R227.reuse, P0 ;  /* 0x0000000107004824 */ /* 0x100fe200000e06e3 */
[C---:B------:R-:W-:Y:S02]  /*22100*/  @P4 LEA R12, P1, R5.reuse, R230, 0x1 ;  /* 0x000000e6050c4211 */ /* 0x040fe400078208ff */
[-C--:B------:R-:W-:Y:S02]  /*22110*/  @P3 IADD3 R4, P0, R8, R226.reuse, RZ ;  /* 0x000000e208043210 */ /* 0x080fe40007f1e0ff */
[----:B------:R-:W-:Y:S02]  /*22120*/  @P4 LEA.HI.X R13, R5, R229, R0, 0x1, P1 ;  /* 0x000000e5050d4211 */ /* 0x000fe400008f0c00 */
[----:B------:R-:W-:Y:S01]  /*22130*/  @P5 R2UR UR12, R196 ;  /* 0x00000000c40c52ca */ /* 0x000fe200000e0000 */
[----:B------:R-:W-:Y:S01]  /*22140*/  @P3 IMAD.X R0, R7, 0x1, R227, P0 ;  /* 0x0000000107003824 */ /* 0x000fe200000e06e3 */
[----:B------:R-:W-:-:S02]  /*22150*/  IADD3 R6, P1, P0, R226, R226, R8 ;  /* 0x000000e2e2067210 */ /* 0x000fc4000783e008 */
[----:B------:R-:W-:Y:S02]  /*22160*/  @!P2 R2UR UR4, R196 ;  /* 0x00000000c404a2ca */ /* 0x000fe400000e0000 */
[----:B------:R-:W-:Y:S02]  /*22170*/  IADD3.X R5, R227, R227, R7, P1, P0 ;  /* 0x000000e3e3057210 */ /* 0x000fe40000fe0407 */
[-C--:B------:R-:W-:Y:S02]  /*22180*/  @P3 LEA R10, P0, R4, R230.reuse, 0x1 ;  /* 0x000000e6040a3211 */ /* 0x080fe400078008ff */
[----:B------:R-:W-:Y:S02]  /*22190*/  @!P2 LEA R16, P1, R6, R230, 0x1 ;  /* 0x000000e60610a211 */ /* 0x000fe400078208ff */
[-C--:B------:R-:W-:Y:S02]  /*221a0*/  @P3 LEA.HI.X R11, R4, R229.reuse, R0, 0x1, P0 ;  /* 0x000000e5040b3211 */ /* 0x080fe400000f0c00 */
[----:B------:R-:W-:-:S02]  /*221b0*/  @!P2 LEA.HI.X R17, R6, R229, R5, 0x1, P1 ;  /* 0x000000e50611a211 */ /* 0x000fc400008f0c05 */
[CC--:B------:R-:W-:Y:S02]  /*221c0*/  @P5 LEA R26, P0, R6.reuse, R230.reuse, 0x1 ;  /* 0x000000e6061a5211 */ /* 0x0c0fe400078008ff */
[CC--:B------:R-:W-:Y:S02]  /*221d0*/  @P4 LEA R22, P1, R6.reuse, R230.reuse, 0x1 ;  /* 0x000000e606164211 */ /* 0x0c0fe400078208ff */
[CCC-:B------:R-:W-:Y:S02]  /*221e0*/  @P5 LEA.HI.X R27, R6.reuse, R229.reuse, R5.reuse, 0x1, P0 ;  /* 0x000000e5061b5211 */ /* 0x1c0fe400000f0c05 */
[C---:B------:R-:W-:Y:S02]  /*221f0*/  @P4 LEA.HI.X R23, R6.reuse, R229, R5, 0x1, P1 ;  /* 0x000000e506174211 */ /* 0x040fe400008f0c05 */
[C---:B------:R-:W-:Y:S02]  /*22200*/  @P3 LEA R20, P0, R6.reuse, R230, 0x1 ;  /* 0x000000e606143211 */ /* 0x040fe400078008ff */
[----:B------:R-:W-:-:S02]  /*22210*/  IADD3 R0, P1, R6, R226, RZ ;  /* 0x000000e206007210 */ /* 0x000fc40007f3e0ff */
[-C--:B------:R-:W-:Y:S02]  /*22220*/  @P3 LEA.HI.X R21, R6, R229.reuse, R5, 0x1, P0 ;  /* 0x000000e506153211 */ /* 0x080fe400000f0c05 */
[----:B------:R-:W-:Y:S01]  /*22230*/  @!P2 IADD3 R8, P0, R8, R226, RZ ;  /* 0x000000e20808a210 */ /* 0x000fe20007f1e0ff */
[--C-:B------:R-:W-:Y:S01]  /*22240*/  IMAD.X R5, R5, 0x1, R227.reuse, P1 ;  /* 0x0000000105057824 */ /* 0x100fe200008e06e3 */
[CC--:B------:R-:W-:Y:S02]  /*22250*/  @!P2 LEA R32, P1, R0.reuse, R230.reuse, 0x1 ;  /* 0x000000e60020a211 */ /* 0x0c0fe400078208ff */
[----:B------:R-:W-:Y:S01]  /*22260*/  @!P2 R2UR UR5, R197 ;  /* 0x00000000c505a2ca */ /* 0x000fe200000e0000 */
[----:B------:R-:W-:Y:S01]  /*22270*/  @!P2 IMAD.X R7, R7, 0x1, R227, P0 ;  /* 0x000000010707a824 */ /* 0x000fe200000e06e3 */
[C---:B------:R-:W-:Y:S02]  /*22280*/  @!P2 LEA.HI.X R33, R0.reuse, R229, R5, 0x1, P1 ;  /* 0x000000e50021a211 */ /* 0x040fe400008f0c05 */
[----:B------:R-:W-:-:S02]  /*22290*/  @P4 LEA R28, P1, R0, R230, 0x1 ;  /* 0x000000e6001c4211 */ /* 0x000fc400078208ff */
[C---:B------:R-:W-:Y:S02]  /*222a0*/  @P5 R2UR UR13, R197.reuse ;  /* 0x00000000c50d52ca */ /* 0x040fe400000e0000 */
[-C--:B------:R-:W-:Y:S02]  /*222b0*/  @P4 LEA.HI.X R29, R0, R229.reuse, R5, 0x1, P1 ;  /* 0x000000e5001d4211 */ /* 0x080fe400008f0c05 */
[----:B------:R-:W-:Y:S02]  /*222c0*/  @!P2 LEA R6, P1, R8, R230, 0x1 ;  /* 0x000000e60806a211 */ /* 0x000fe400078208ff */
[----:B------:R-:W-:Y:S01]  /*222d0*/  @P4 R2UR UR10, R196 ;  /* 0x00000000c40a42ca */ /* 0x000fe200000e0000 */
[----:B------:R-:W-:Y:S01]  /*222e0*/  @!PT LDS RZ, [RZ] ;  /* 0x00000000fffff984 */ /* 0x000fe20000000800 */
[----:B------:R-:W-:Y:S01]  /*222f0*/  @!PT LDS RZ, [RZ] ;  /* 0x00000000fffff984 */ /* 0x000fe20000000800 */
[----:B------:R-:W-:Y:S01]  /*22300*/  @!PT LDS RZ, [RZ] ;  /* 0x00000000fffff984 */ /* 0x000fe20000000800 */
[----:B------:R-:W-:Y:S01]  /*22310*/  @!P2 LDGSTS.E.BYPASS.LTC128B.128 [R237+0x8000], desc[UR4][R18.64] ;  /* 0x0800000012edafae */ /* 0x000fe2000b901d44 */
[C---:B------:R-:W-:Y:S02]  /*22320*/  @P4 R2UR UR11, R197.reuse ;  /* 0x00000000c50b42ca */ /* 0x040fe400000e0000 */
[----:B------:R-:W-:Y:S01]  /*22330*/  @!P2 LEA.HI.X R7, R8, R229, R7, 0x1, P1 ;  /* 0x000000e50807a211 */ /* 0x000fe200008f0c07 */
[----:B------:R-:W-:Y:S01]  /*22340*/  @P5 IMAD.MOV.U32 R8, RZ, RZ, R18 ;  /* 0x000000ffff085224 */ /* 0x000fe200078e0012 */
        /* <DEDUP_REMOVED lines=8> */
[C---:B------:R-:W-:Y:S02]  /*223d0*/  @P3 R2UR UR15, R197.reuse ;  /* 0x00000000c50f32ca */ /* 0x040fe400000e0000 */
[----:B------:R-:W-:Y:S01]  /*223e0*/  @!P2 R2UR UR12, R196 ;  /* 0x00000000c40ca2ca */ /* 0x000fe200000e0000 */
[----:B------:R1:W-:Y:S01]  /*223f0*/  @!P5 STS.128 [R237+0xa000], RZ ;  /* 0x00a000ffed00d388 */ /* 0x0003e20000000c00 */
[----:B------:R-:W-:Y:S02]  /*22400*/  @!P2 R2UR UR13, R197 ;  /* 0x00000000c50da2ca */ /* 0x000fe400000e0000 */
[----:B------:R-:W-:-:S04]  /*22410*/  @P5 LEA R30, P0, R0, R230, 0x1 ;  /* 0x000000e6001e5211 */ /* 0x000fc800078008ff */
[C---:B------:R-:W-:Y:S02]  /*22420*/  @P5 LEA.HI.X R31, R0.reuse, R229, R5, 0x1, P0 ;  /* 0x000000e5001f5211 */ /* 0x040fe400000f0c05 */
[----:B------:R-:W-:Y:S01]  /*22430*/  @P3 LEA R4, P0, R0, R230, 0x1 ;  /* 0x000000e600043211 */ /* 0x000fe200078008ff */
[----:B------:R-:W-:-:S03]  /*22440*/  IMAD.MOV.U32 R230, RZ, RZ, R18 ;  /* 0x000000ffffe67224 */ /* 0x000fc600078e0012 */
[----:B------:R-:W-:Y:S01]  /*22450*/  @P3 LEA.HI.X R5, R0, R229, R5, 0x1, P0 ;  /* 0x000000e500053211 */ /* 0x000fe200000f0c05 */
[--C-:B------:R-:W-:Y:S02]  /*22460*/  IMAD.MOV.U32 R229, RZ, RZ, R19.reuse ;  /* 0x000000ffffe57224 */ /* 0x100fe400078e0013 */
        /* <DEDUP_REMOVED lines=14> */
[----:B------:R1:W-:Y:S01]  /*22550*/  @P3 LDGSTS.E.BYPASS.LTC128B.128 [R237+0xe000], desc[UR8][R8.64+0x180] ;  /* 0x0e00018008ed3fae */ /* 0x0003e2000b901d48 */
        /* <DEDUP_REMOVED lines=78> */
.L_x_7196:
[----:B------:R-:W-:Y:S05]  /*22a40*/  BSYNC B1 ;  /* 0x0000000000017941 */ /* 0x000fea0003800000 */
.L_x_7195:
[----:B------:R-:W-:Y:S01]  /*22a50*/  R2UR UR4, R196 ;  /* 0x00000000c40472ca */ /* 0x000fe200000e0000 */
[----:B-1----:R-:W-:Y:S01]  /*22a60*/  LDSM.16.MT88.4 R16, [R223+0x10000] ;  /* 0x01000000df10783b */ /* 0x002fe20000004200 */
[----:B------:R-:W-:Y:S02]  /*22a70*/  R2UR UR5, R197 ;  /* 0x00000000c50572ca */ /* 0x000fe400000e0000 */
[----:B------:R-:W-:Y:S01]  /*22a80*/  FMNMX.FTZ R5, R3, R2, !PT ;  /* 0x0000000203057209 */ /* 0x000fe20007810000 */
[----:B------:R-:W-:Y:S01]  /*22a90*/  LDSM.16.MT88.4 R12, [R222+0x10000] ;  /* 0x01000000de0c783b */ /* 0x000fe20000004200 */
[----:B------:R-:W-:-:S03]  /*22aa0*/  FMNMX.FTZ R6, R164, R192, !PT ;  /* 0x000000c0a4067209 */ /* 0x000fc60007810000 */
[----:B------:R-:W-:Y:S06]  /*22ab0*/  LDSM.16.MT88.4 R8, [R221+0x10000] ;  /* 0x01000000dd08783b */ /* 0x000fec0000004200 */
[----:B------:R-:W2:Y:S01]  /*22ac0*/  LD.E R27, desc[UR4][R166.64+0xdc] ;  /* 0x0000dc04a61b7980 */ /* 0x000ea2000c101900 */
        /* <DEDUP_REMOVED lines=40> */
[----:B------:R-:W-:Y:S02]  /*22d50*/  FSEL R5, R32, RZ, P0 ;  /* 0x000000ff20057208 */ /* 0x000fe40000000000 */
[----:B------:R-:W-:-:S03]  /*22d60*/  FSEL R4, R33, RZ, P1 ;  /* 0x000000ff21047208 */ /* 0x000fc60000800000 */
[----:B------:R-:W-:Y:S02]  /*22d70*/  FADD.FTZ R5, R3, -R5 ;  /* 0x8000000503057221 */ /* 0x000fe40000010000 */
[----:B------:R-:W-:Y:S01]  /*22d80*/  FADD.FTZ R4, R164, -R4 ;  /* 0x80000004a4047221 */ /* 0x000fe20000010000 */
[C---:B--2---:R-:W-:Y:S01]  /*22d90*/  FMUL.FTZ R26, R27.reuse, R32 ;  /* 0x000000201b1a7220 */ /* 0x044fe20000410000 */
[C---:B------:R-:W-:Y:S01]  /*22da0*/  FMUL.FTZ R166, R27.reuse, R33 ;  /* 0x000000211ba67220 */ /* 0x040fe20000410000 */
[C---:B------:R-:W-:Y:S01]  /*22db0*/  FMUL.FTZ R3, R27.reuse, R5 ;  /* 0x000000051b037220 */ /* 0x040fe20000410000 */
[----:B------:R-:W-:Y:S02]  /*22dc0*/  FMUL.FTZ R4, R27, R4 ;  /* 0x000000041b047220 */ /* 0x000fe40000410000 */
[----:B------:R-:W-:Y:S02]  /*22dd0*/  FSEL R26, R26, RZ, P0 ;  /* 0x000000ff1a1a7208 */ /* 0x000fe40000000000 */
[----:B------:R-:W-:Y:S01]  /*22de0*/  FSEL R166, R166, RZ, P1 ;  /* 0x000000ffa6a67208 */ /* 0x000fe20000800000 */
[----:B------:R-:W1:Y:S02]  /*22df0*/  MUFU.EX2 R164, R4 ;  /* 0x0000000400a47308 */ /* 0x000e640000000800 */
[-CC-:B------:R-:W-:Y:S01]  /*22e00*/  FFMA.FTZ R28, R2, R27.reuse, -R26.reuse ;  /* 0x0000001b021c7223 */ /* 0x180fe2000001081a */
[-C--:B------:R-:W-:Y:S01]  /*22e10*/  FFMA.FTZ R2, R194, R27.reuse, -R26 ;  /* 0x0000001bc2027223 */ /* 0x080fe2000001081a */
[-CC-:B------:R-:W-:Y:S01]  /*22e20*/  FFMA.FTZ R35, R192, R27.reuse, -R166.reuse ;  /* 0x0000001bc0237223 */ /* 0x180fe200000108a6 */
[-CC-:B------:R-:W-:Y:S01]  /*22e30*/  FFMA.FTZ R31, R191, R27.reuse, -R166.reuse ;  /* 0x0000001bbf1f7223 */ /* 0x180fe200000108a6 */
[-CC-:B------:R-:W-:Y:S01]  /*22e40*/  FFMA.FTZ R30, R251, R27.reuse, -R166.reuse ;  /* 0x0000001bfb1e7223 */ /* 0x180fe200000108a6 */
[-C--:B------:R-:W-:Y:S01]  /*22e50*/  FFMA.FTZ R29, R195, R27.reuse, -R166 ;  /* 0x0000001bc31d7223 */ /* 0x080fe200000108a6 */
        /* <DEDUP_REMOVED lines=8> */
[--C-:B------:R-:W-:Y:S01]  /*22ee0*/  FFMA.FTZ R176, R176, R27, -R26.reuse ;  /* 0x0000001bb0b07223 */ /* 0x100fe2000001081a */
[-C--:B-1----:R-:W-:Y:S01]  /*22ef0*/  FMUL.FTZ R160, R160, R164.reuse ;  /* 0x000000a4a0a07220 */ /* 0x082fe20000410000 */
        /* <DEDUP_REMOVED lines=65> */
[----:B--2---:R-:W-:Y:S01]  /*23310*/  F2FP.F16.F32.PACK_AB R7, R34, R0 ;  /* 0x000000002207723e */ /* 0x004fe200000000ff */
[-C--:B------:R-:W-:Y:S01]  /*23320*/  FMUL.FTZ R113, R113, R164.reuse ;  /* 0x000000a471717220 */ /* 0x080fe20000410000 */
[-C--:B------:R-:W-:Y:S01]  /*23330*/  FMUL.FTZ R116, R116, R164.reuse ;  /* 0x000000a474747220 */ /* 0x080fe20000410000 */
[-C--:B------:R-:W-:Y:S01]  /*23340*/  FMUL.FTZ R117, R117, R164.reuse ;  /* 0x000000a475757220 */ /* 0x080fe20000410000 */
[-C--:B------:R-:W-:Y:S01]  /*23350*/  FMUL.FTZ R120, R120, R164.reuse ;  /* 0x000000a478787220 */ /* 0x080fe20000410000 */
[-C--:B------:R-:W-:Y:S01]  /*23360*/  FMUL.FTZ R121, R121, R164.reuse ;  /* 0x000000a479797220 */ /* 0x080fe20000410000 */
[-CC-:B------:R-:W-:Y:S01]  /*23370*/  FFMA.FTZ R178, R177, R27.reuse, -R26.reuse ;  /* 0x0000001bb1b27223 */ /* 0x180fe2000001081a */
[----:B------:R-:W-:Y:S01]  /*23380*/  FFMA.FTZ R179, R179, R27, -R26 ;  /* 0x0000001bb3b37223 */ /* 0x000fe2000001081a */
        /* <DEDUP_REMOVED lines=75> */
[----:B------:R-:W4:Y:S01]  /*23840*/  MUFU.EX2 R167, R167 ;  /* 0x000000a700a77308 */ /* 0x000f220000000800 */
        /* <DEDUP_REMOVED lines=11> */
[----:B------:R-:W-:Y:S01]  /*23900*/  FMUL.FTZ R131, R131, R3 ;  /* 0x0000000383837220 */ /* 0x000fe20000410000 */
        /* <DEDUP_REMOVED lines=12> */
[-CC-:B------:R-:W-:Y:S01]  /*239d0*/  FFMA.FTZ R170, R170, R27.reuse, -R166.reuse ;  /* 0x0000001baaaa7223 */ /* 0x180fe200000108a6 */
[-C--:B------:R-:W-:Y:S01]  /*239e0*/  FFMA.FTZ R166, R169, R27.reuse, -R166 ;  /* 0x0000001ba9a67223 */ /* 0x080fe200000108a6 */
[C---:B-1----:R-:W-:Y:S01]  /*239f0*/  HMMA.16816.F32 R52, R4.reuse, R16, R52 ;  /* 0x000000100434723c */ /* 0x042fe20000001834 */
[-CC-:B------:R-:W-:Y:S01]  /*23a00*/  FFMA.FTZ R168, R168, R27.reuse, -R26.reuse ;  /* 0x0000001ba8a87223 */ /* 0x180fe2000001081a */
[-CC-:B------:R-:W-:Y:S01]  /*23a10*/  FFMA.FTZ R165, R165, R27.reuse, -R26.reuse ;  /* 0x0000001ba5a57223 */ /* 0x180fe2000001081a */
[-CC-:B------:R-:W-:Y:S01]  /*23a20*/  FFMA.FTZ R169, R24, R27.reuse, -R26.reuse ;  /* 0x0000001b18a97223 */ /* 0x180fe2000001081a */
[----:B------:R-:W-:Y:S01]  /*23a30*/  FFMA.FTZ R190, R25, R27, -R26 ;  /* 0x0000001b19be7223 */ /* 0x000fe2000001081a */
[----:B------:R-:W1:Y:S01]  /*23a40*/  MUFU.EX2 R176, R176 ;  /* 0x000000b000b07308 */ /* 0x000e620000000800 */
[C---:B------:R-:W-:Y:S01]  /*23a50*/  HMMA.16816.F32 R56, R4.reuse, R18, R56 ;  /* 0x000000120438723c */ /* 0x040fe20000001838 */
[----:B------:R-:W5:Y:S01]  /*23a60*/  LDSM.16.MT88.4 R16, [R222+0x14000] ;  /* 0x01400000de10783b */ /* 0x000f620000004200 */
[----:B------:R-:W-:Y:S01]  /*23a70*/  FFMA.FTZ R35, R250, R164, R35 ;  /* 0x000000a4fa237223 */ /* 0x000fe20000010023 */
[----:B------:R-:W-:Y:S01]  /*23a80*/  FFMA.FTZ R3, R249, R3, R28 ;  /* 0x00000003f9037223 */ /* 0x000fe2000001001c */
[----:B------:R-:W-:Y:S01]  /*23a90*/  MOV R164, R33 ;  /* 0x0000002100a47202 */ /* 0x000fe20000000f00 */
[----:B------:R-:W-:Y:S01]  /*23aa0*/  LDSM.16.MT88.4 R24, [R221+0x13800] ;  /* 0x01380000dd18783b */ /* 0x000fe20000004200 */
[----:B--2---:R-:W-:Y:S01]  /*23ab0*/  HMMA.16816.F32 R60, R4, R12, R60 ;  /* 0x0000000c043c723c */ /* 0x004fe2000000183c */
[----:B------:R2:W5:Y:S01]  /*23ac0*/  MUFU.EX2 R177, R20 ;  /* 0x0000001400b17308 */ /* 0x0005620000000800 */
[----:B------:R-:W-:Y:S01]  /*23ad0*/  FADD.FTZ R35, R31, R35 ;  /* 0x000000231f237221 */ /* 0x000fe20000010000 */
[----:B------:R-:W-:-:S03]  /*23ae0*/  FADD.FTZ R3, R2, R3 ;  /* 0x0000000302037221 */ /* 0x000fc60000010000 */
[C---:B------:R-:W-:Y:S01]  /*23af0*/  HMMA.16816.F32 R64, R4.reuse, R14, R64 ;  /* 0x0000000e0440723c */ /* 0x040fe20000001840 */
[----:B------:R-:W5:Y:S01]  /*23b00*/  LDSM.16.MT88.4 R12, [R221+0x14000] ;  /* 0x01400000dd0c783b */ /* 0x000f620000004200 */
[----:B------:R-:W-:Y:S01]  /*23b10*/  FADD.FTZ R35, R30, R35 ;  /* 0x000000231e237221 */ /* 0x000fe20000010000 */
[----:B------:R-:W-:Y:S01]  /*23b20*/  MUFU.EX2 R178, R178 ;  /* 0x000000b200b27308 */ /* 0x000fe20000000800 */
[----:B------:R-:W-:Y:S02]  /*23b30*/  FADD.FTZ R3, R0, R3 ;  /* 0x0000000300037221 */ /* 0x000fe40000010000 */
[----:B---3--:R-:W-:Y:S01]  /*23b40*/  HMMA.16816.F32 R68, R4, R8, R68 ;  /* 0x000000080444723c */ /* 0x008fe20000001844 */
[----:B------:R-:W-:Y:S01]  /*23b50*/  FADD.FTZ R35, R29, R35 ;  /* 0x000000231d237221 */ /* 0x000fe20000010000 */
[----:B------:R-:W-:-:S03]  /*23b60*/  FADD.FTZ R3, R34, R3 ;  /* 0x0000000322037221 */ /* 0x000fc60000010000 */
[----:B------:R-:W3:Y:S01]  /*23b70*/  MUFU.EX2 R179, R179 ;  /* 0x000000b300b37308 */ /* 0x000ee20000000800 */
[C---:B------:R-:W-:Y:S01]  /*23b80*/  HMMA.16816.F32 R72, R4.reuse, R10, R72 ;  /* 0x0000000a0448723c */ /* 0x040fe20000001848 */
[----:B------:R-:W3:Y:S01]  /*23b90*/  LDSM.16.MT88.4 R8, [R220+0x14000] ;  /* 0x01400000dc08783b */ /* 0x000ee20000004200 */
[----:B----4-:R-:W-:Y:S01]  /*23ba0*/  FADD.FTZ R35, R167, R35 ;  /* 0x00000023a7237221 */ /* 0x010fe20000010000 */
[----:B-1----:R-:W-:Y:S02]  /*23bb0*/  FADD.FTZ R3, R176, R3 ;  /* 0x00000003b0037221 */ /* 0x002fe40000010000 */
[----:B--2---:R-:W-:Y:S02]  /*23bc0*/  LDSM.16.MT88.4 R20, [R222+0x12800] ;  /* 0x01280000de14783b */ /* 0x004fe40000004200 */
[----:B------:R-:W1:Y:S08]  /*23bd0*/  MUFU.EX2 R189, R189 ;  /* 0x000000bd00bd7308 */ /* 0x000e700000000800 */
[----:B------:R-:W-:Y:S01]  /*23be0*/  MUFU.EX2 R186, R186 ;  /* 0x000000ba00ba7308 */ /* 0x000fe20000000800 */
[C---:B-----5:R-:W-:Y:S06]  /*23bf0*/  HMMA.16816.F32 R76, R4.reuse, R16, R76 ;  /* 0x00000010044c723c */ /* 0x060fec000000184c */
[C---:B------:R-:W-:Y:S01]  /*23c00*/  HMMA.16816.F32 R80, R4.reuse, R18, R80 ;  /* 0x000000120450723c */ /* 0x040fe20000001850 */
[----:B------:R-:W2:Y:S01]  /*23c10*/  LDSM.16.MT88.4 R16, [R223+0x16000] ;  /* 0x01600000df10783b */ /* 0x000ea20000004200 */
[----:B------:R-:W-:Y:S04]  /*23c20*/  MUFU.EX2 R188, R188 ;  /* 0x000000bc00bc7308 */ /* 0x000fe80000000800 */
[C---:B------:R-:W-:Y:S04]  /*23c30*/  HMMA.16816.F32 R84, R4.reuse, R12, R84 ;  /* 0x0000000c0454723c */ /* 0x040fe80000001854 */
[----:B------:R-:W-:Y:S02]  /*23c40*/  MUFU.EX2 R187, R187 ;  /* 0x000000bb00bb7308 */ /* 0x000fe40000000800 */
[C---:B------:R-:W-:Y:S01]  /*23c50*/  HMMA.16816.F32 R88, R4.reuse, R14, R88 ;  /* 0x0000000e0458723c */ /* 0x040fe20000001858 */
[----:B------:R-:W4:Y:S05]  /*23c60*/  LDSM.16.MT88.4 R12, [R222+0x16000] ;  /* 0x01600000de0c783b */ /* 0x000f2a0000004200 */
[C---:B---3--:R-:W-:Y:S01]  /*23c70*/  HMMA.16816.F32 R92, R4.reuse, R8, R92 ;  /* 0x00000008045c723c */ /* 0x048fe2000000185c */
[----:B------:R-:W3:Y:S05]  /*23c80*/  MUFU.EX2 R183, R183 ;  /* 0x000000b700b77308 */ /* 0x000eea0000000800 */
[C---:B------:R-:W-:Y:S01]  /*23c90*/  HMMA.16816.F32 R96, R4.reuse, R10, R96 ;  /* 0x0000000a0460723c */ /* 0x040fe20000001860 */
[----:B------:R-:W5:Y:S02]  /*23ca0*/  LDSM.16.MT88.4 R8, [R221+0x16000] ;  /* 0x01600000dd08783b */ /* 0x000f640000004200 */
[----:B------:R-:W3:Y:S08]  /*23cb0*/  MUFU.EX2 R184, R184 ;  /* 0x000000b800b87308 */ /* 0x000ef00000000800 */
[----:B------:R-:W-:Y:S01]  /*23cc0*/  MUFU.EX2 R182, R182 ;  /* 0x000000b600b67308 */ /* 0x000fe20000000800 */
[C---:B--2---:R-:W-:Y:S07]  /*23cd0*/  HMMA.16816.F32 R100, R4.reuse, R16, R100 ;  /* 0x000000100464723c */ /* 0x044fee0000001864 */
[----:B------:R-:W2:Y:S01]  /*23ce0*/  MUFU.EX2 R185, R185 ;  /* 0x000000b900b97308 */ /* 0x000ea20000000800 */
[C---:B------:R-:W-:Y:S01]  /*23cf0*/  HMMA.16816.F32 R104, R4.reuse, R18, R104 ;  /* 0x000000120468723c */ /* 0x040fe20000001868 */
[----:B------:R-:W1:Y:S06]  /*23d00*/  LDSM.16.MT88.4 R16, [R220+0x16000] ;  /* 0x01600000dc10783b */ /* 0x000e6c0000004200 */
[----:B------:R-:W2:Y:S01]  /*23d10*/  MUFU.EX2 R172, R172 ;  /* 0x000000ac00ac7308 */ /* 0x000ea20000000800 */
[C---:B----4-:R-:W-:Y:S06]  /*23d20*/  HMMA.16816.F32 R108, R4.reuse, R12, R108 ;  /* 0x0000000c046c723c */ /* 0x050fec000000186c */
[C---:B------:R-:W-:Y:S01]  /*23d30*/  HMMA.16816.F32 R112, R4.reuse, R14, R112 ;  /* 0x0000000e0470723c */ /* 0x040fe20000001870 */
[----:B------:R-:W4:Y:S01]  /*23d40*/  LDSM.16.MT88.4 R12, [R223+0x10800] ;  /* 0x01080000df0c783b */ /* 0x000f220000004200 */
[----:B------:R-:W-:Y:S04]  /*23d50*/  MUFU.EX2 R171, R171 ;  /* 0x000000ab00ab7308 */ /* 0x000fe80000000800 */
[C---:B-----5:R-:W-:Y:S04]  /*23d60*/  HMMA.16816.F32 R116, R4.reuse, R8, R116 ;  /* 0x000000080474723c */ /* 0x060fe80000001874 */
[----:B------:R-:W-:Y:S02]  /*23d70*/  MUFU.EX2 R170, R170 ;  /* 0x000000aa00aa7308 */ /* 0x000fe40000000800 */
[C---:B------:R-:W-:Y:S01]  /*23d80*/  HMMA.16816.F32 R120, R4.reuse, R10, R120 ;  /* 0x0000000a0478723c */ /* 0x040fe20000001878 */
[----:B------:R-:W5:Y:S05]  /*23d90*/  LDSM.16.MT88.4 R8, [R222+0x10800] ;  /* 0x01080000de08783b */ /* 0x000f6a0000004200 */
[----:B------:R-:W-:Y:S08]  /*23da0*/  MUFU.EX2 R166, R166 ;  /* 0x000000a600a67308 */ /* 0x000ff00000000800 */
[----:B------:R-:W2:Y:S01]  /*23db0*/  MUFU.EX2 R168, R168 ;  /* 0x000000a800a87308 */ /* 0x000ea20000000800 */
[C---:B-1----:R-:W-:Y:S07]  /*23dc0*/  HMMA.16816.F32 R124, R4.reuse, R16, R124 ;  /* 0x00000010047c723c */ /* 0x042fee000000187c */
[----:B------:R-:W1:Y:S01]  /*23dd0*/  MUFU.EX2 R165, R165 ;  /* 0x000000a500a57308 */ /* 0x000e620000000800 */
[----:B------:R-:W-:Y:S01]  /*23de0*/  HMMA.16816.F32 R128, R4, R18, R128 ;  /* 0x000000120480723c */ /* 0x000fe20000001880 */
[----:B------:R-:W2:Y:S06]  /*23df0*/  LDSM.16.MT88.4 R16, [R221+0x10800] ;  /* 0x01080000dd10783b */ /* 0x000eac0000004200 */
[----:B------:R-:W-:Y:S01]  /*23e00*/  F2FP.F16.F32.PACK_AB R4, R173, R167 ;  /* 0x000000a7ad04723e */ /* 0x000fe200000000ff */
[----:B------:R-:W1:Y:S01]  /*23e10*/  MUFU.EX2 R169, R169 ;  /* 0x000000a900a97308 */ /* 0x000e620000000800 */
[----:B------:R-:W-:Y:S01]  /*23e20*/  F2FP.F16.F32.PACK_AB R5, R177, R176 ;  /* 0x000000b0b105723e */ /* 0x000fe200000000ff */
[----:B------:R-:W-:Y:S01]  /*23e30*/  FADD.FTZ R173, R173, R35 ;  /* 0x00000023adad7221 */ /* 0x000fe20000010000 */
[----:B------:R-:W-:Y:S01]  /*23e40*/  F2FP.F16.F32.PACK_AB R6, R175, R174 ;  /* 0x000000aeaf06723e */ /* 0x000fe200000000ff */
[----:B------:R-:W-:Y:S01]  /*23e50*/  FADD.FTZ R177, R177, R3 ;  /* 0x00000003b1b17221 */ /* 0x000fe20000010000 */
[----:B------:R-:W-:Y:S01]  /*23e60*/  F2FP.F16.F32.PACK_AB R7, R179, R178 ;  /* 0x000000b2b307723e */ /* 0x000fe200000000ff */
[----:B------:R-:W-:Y:S01]  /*23e70*/  FADD.FTZ R173, R174, R173 ;  /* 0x000000adaead7221 */ /* 0x000fe20000010000 */
[----:B------:R-:W-:Y:S01]  /*23e80*/  MOV R3, R32 ;  /* 0x0000002000037202 */ /* 0x000fe20000000f00 */
[----:B------:R-:W1:Y:S01]  /*23e90*/  MUFU.EX2 R190, R190 ;  /* 0x000000be00be7308 */ /* 0x000e620000000800 */
[----:B------:R-:W-:Y:S01]  /*23ea0*/  FADD.FTZ R177, R178, R177 ;  /* 0x000000b1b2b17221 */ /* 0x000fe20000010000 */
[----:B------:R-:W-:-:S02]  /*23eb0*/  FADD.FTZ R175, R175, R173 ;  /* 0x000000adafaf7221 */ /* 0x000fc40000010000 */
[----:B----4-:R-:W-:Y:S01]  /*23ec0*/  HMMA.16816.F32 R160, R4, R12, R160 ;  /* 0x0000000c04a0723c */ /* 0x010fe200000018a0 */
[----:B------:R-:W-:Y:S01]  /*23ed0*/  FADD.FTZ R179, R179, R177 ;  /* 0x000000b1b3b37221 */ /* 0x000fe20000010000 */
[----:B------:R-:W-:-:S03]  /*23ee0*/  FADD.FTZ R175, R189, R175 ;  /* 0x000000afbdaf7221 */ /* 0x000fc60000010000 */
[----:B---3--:R-:W-:Y:S01]  /*23ef0*/  FADD.FTZ R179, R183, R179 ;  /* 0x000000b3b7b37221 */ /* 0x008fe20000010000 */
[C---:B------:R-:W-:Y:S01]  /*23f00*/  HMMA.16816.F32 R156, R4.reuse, R14, R156 ;  /* 0x0000000e049c723c */ /* 0x040fe2000000189c */
[----:B------:R-:W3:Y:S05]  /*23f10*/  LDSM.16.MT88.4 R12, [R220+0x10800] ;  /* 0x01080000dc0c783b */ /* 0x000eea0000004200 */
[C---:B-----5:R-:W-:Y:S06]  /*23f20*/  HMMA.16816.F32 R152, R4.reuse, R8, R152 ;  /* 0x000000080498723c */ /* 0x060fec0000001898 */
        /* <DEDUP_REMOVED lines=17> */
[C---:B-----5:R-:W-:Y:S06]  /*24040*/  HMMA.16816.F32 R76, R4.reuse, R20, R76 ;  /* 0x00000014044c723c */ /* 0x060fec000000184c */
        /* <DEDUP_REMOVED lines=24> */
[----:B------:R-:W-:Y:S01]  /*241d0*/  HMMA.16816.F32 R128, R4, R10, R128 ;  /* 0x0000000a0480723c */ /* 0x000fe20000001880 */
[----:B------:R-:W4:Y:S06]  /*241e0*/  LDSM.16.MT88.4 R8, [R221+0x11000] ;  /* 0x01100000dd08783b */ /* 0x000f2c0000004200 */
        /* <DEDUP_REMOVED lines=12> */
[----:B------:R-:W-:-:S03]  /*242b0*/  FADD.FTZ R185, R168, R185 ;  /* 0x000000b9a8b97221 */ /* 0x000fc60000010000 */
[----:B------:R-:W-:Y:S01]  /*242c0*/  FADD.FTZ R187, R171, R187 ;  /* 0x000000bbabbb7221 */ /* 0x000fe20000010000 */
[----:B------:R-:W-:Y:S01]  /*242d0*/  HMMA.16816.F32 R156, R4, R18, R156 ;  /* 0x00000012049c723c */ /* 0x000fe2000000189c */
[----:B------:R-:W2:Y:S01]  /*242e0*/  LDSM.16.MT88.4 R16, [R220+0x11000] ;  /* 0x01100000dc10783b */ /* 0x000ea20000004200 */
[----:B-1----:R-:W-:Y:S01]  /*242f0*/  FADD.FTZ R185, R165, R185 ;  /* 0x000000b9a5b97221 */ /* 0x002fe20000010000 */
[----:B------:R-:W-:-:S03]  /*24300*/  FADD.FTZ R187, R170, R187 ;  /* 0x000000bbaabb7221 */ /* 0x000fc60000010000 */
[----:B---3--:R-:W-:Y:S01]  /*24310*/  HMMA.16816.F32 R152, R4, R12, R152 ;  /* 0x0000000c0498723c */ /* 0x008fe20000001898 */
[----:B------:R-:W-:Y:S01]  /*24320*/  FADD.FTZ R185, R169, R185 ;  /* 0x000000b9a9b97221 */ /* 0x000fe20000010000 */
[----:B------:R-:W-:-:S03]  /*24330*/  FADD.FTZ R250, R166, R187 ;  /* 0x000000bba6fa7221 */ /* 0x000fc60000010000 */
        /* <DEDUP_REMOVED lines=42> */
[C---:B--2---:R-:W-:Y:S06]  /*245e0*/  HMMA.16816.F32 R124, R4.reuse, R16, R124 ;  /* 0x00000010047c723c */ /* 0x044fec000000187c */
        /* <DEDUP_REMOVED lines=50> */
.L_x_7191:
[----:B------:R-:W-:Y:S05]  /*24910*/  @!P6 BRA `(.L_x_7200) ;  /* 0x0000005c0040e947 */ /* 0x000fea0003800000 */
[----:B------:R-:W-:Y:S02]  /*24920*/  MOV R2, R3 ;  /* 0x0000000300027202 */ /* 0x000fe40000000f00 */
[----:B------:R-:W-:-:S07]  /*24930*/  MOV R0, R164 ;  /* 0x000000a400007202 */ /* 0x000fce0000000f00 */
.L_x_7209:
        /* <DEDUP_REMOVED lines=64> */
[C---:B------:R-:W-:Y:S03]  /*24d40*/  LEA.HI.X.SX32 R5, R9.reuse, R239, 0x2, P0 ;  /* 0x000000ef09057211 */ /* 0x040fe600000f16ff */
[----:B------:R1:W2:Y:S04]  /*24d50*/  LD.E R3, desc[UR10][R6.64] ;  /* 0x0000000a06037980 */ /* 0x0002a8000c101900 */
[----:B------:R3:W2:Y:S01]  /*24d60*/  LD.E R4, desc[UR12][R4.64] ;  /* 0x0000000c04047980 */ /* 0x0006a2000c101900 */
[----:B-1----:R-:W-:Y:S05]  /*24d70*/  IADD3 R6, R9, -R8, RZ ;  /* 0x8000000809067210 */ /* 0x002fea0007ffe0ff */
[----:B------:R-:W-:Y:S04]  /*24d80*/  IMAD R6, R10, R6, -0x40 ;  /* 0xffffffc00a067424 */ /* 0x000fe800078e0206 */
[-C--:B---3--:R-:W-:Y:S01]  /*24d90*/  IMAD R5, R13, R6.reuse, RZ ;  /* 0x000000060d057224 */ /* 0x088fe200078e02ff */
[----:B------:R-:W-:Y:S01]  /*24da0*/  SHF.R.S32.HI R8, RZ, 0x1f, R6 ;  /* 0x0000001fff087819 */ /* 0x000fe20000011406 */
        /* <DEDUP_REMOVED lines=10> */
.L_x_7202:
[----:B-1----:R-:W-:Y:S02]  /*24e50*/  R2UR UR4, R166 ;  /* 0x00000000a60472ca */ /* 0x002fe400000e0000 */
[----:B------:R-:W-:Y:S11]  /*24e60*/  R2UR UR5, R167 ;  /* 0x00000000a70572ca */ /* 0x000ff600000e0000 */
[----:B------:R-:W-:Y:S02]  /*24e70*/  @!UPT UIADD3 URZ, URZ, URZ, URZ ;  /* 0x0000003f3f3ff290 */ /* 0x000fe4000fffe03f */
[----:B--2---:R-:W2:Y:S02]  /*24e80*/  LD.E R6, desc[UR4][R164.64+0x40] ;  /* 0x00004004a4067980 */ /* 0x004ea4000c101900 */
[----:B--2---:R-:W-:Y:S05]  /*24e90*/  IMAD.U32 R6, R6, -0x40, RZ ;  /* 0xffffffc006067824 */ /* 0x004fea00078e00ff */
[----:B------:R-:W-:Y:S02]  /*24ea0*/  SHF.R.S32.HI R4, RZ, 0x1f, R6 ;  /* 0x0000001fff047819 */ /* 0x000fe40000011406 */
.L_x_7203:
[----:B------:R-:W-:Y:S05]  /*24eb0*/  BSYNC B0 ;  /* 0x0000000000007941 */ /* 0x000fea0003800000 */
.L_x_7201:
[----:B------:R1:W-:Y:S01]  /*24ec0*/  STL.64 [R1], R36 ;  /* 0x0000002401007387 */ /* 0x0003e20000100a00 */
[C---:B------:R-:W-:Y:S01]  /*24ed0*/  LOP3.LUT P4, RZ, R241.reuse, 0x1, RZ, 0xc0, !PT ;  /* 0x00000001f1ff7812 */ /* 0x040fe2000788c0ff */
[----:B------:R-:W-:Y:S01]  /*24ee0*/  IMAD.MOV.U32 R198, RZ, RZ, 0x10 ;  /* 0x00000010ffc67424 */ /* 0x000fe200078e00ff */
[C---:B------:R-:W-:Y:S01]  /*24ef0*/  LOP3.LUT P3, RZ, R241.reuse, 0x2, RZ, 0xc0, !PT ;  /* 0x00000002f1ff7812 */ /* 0x040fe2000786c0ff */
[----:B------:R-:W-:Y:S01]  /*24f00*/  IMAD.MOV.U32 R196, RZ, RZ, 0x20 ;  /* 0x00000020ffc47424 */ /* 0x000fe200078e00ff */
[C---:B------:R-:W-:Y:S01]  /*24f10*/  LOP3.LUT P2, RZ, R241.reuse, 0x4, RZ, 0xc0, !PT ;  /* 0x00000004f1ff7812 */ /* 0x040fe2000784c0ff */
[----:B------:R-:W-:Y:S01]  /*24f20*/  BSSY B1, `(.L_x_7204) ;  /* 0x0000256000017945 */ /* 0x000fe20003800000 */
[----:B------:R-:W-:Y:S02]  /*24f30*/  LOP3.LUT P1, RZ, R241, 0x8, RZ, 0xc0, !PT ;  /* 0x00000008f1ff7812 */ /* 0x000fe4000782c0ff */
[----:B------:R-:W-:Y:S05]  /*24f40*/  IADD3 R3, P0, R6, R224, RZ ;  /* 0x000000e006037210 */ /* 0x000fea0007f1e0ff */
[----:B------:R-:W-:Y:S01]  /*24f50*/  IMAD.X R5, R4, 0x1, R225, P0 ;  /* 0x0000000104057824 */ /* 0x000fe200000e06e1 */
[CC--:B------:R-:W-:Y:S02]  /*24f60*/  @P4 LEA R28, P0, R3.reuse, R181.reuse, 0x1 ;  /* 0x000000b5031c4211 */ /* 0x0c0fe400078008ff */
[CC--:B------:R-:W-:Y:S02]  /*24f70*/  @P3 LEA R24, P6, R3.reuse, R181.reuse, 0x1 ;  /* 0x000000b503183211 */ /* 0x0c0fe400078c08ff */
[CCC-:B------:R-:W-:Y:S02]  /*24f80*/  @P4 LEA.HI.X R29, R3.reuse, R180.reuse, R5.reuse, 0x1, P0 ;  /* 0x000000b4031d4211 */ /* 0x1c0fe400000f0c05 */
[CCC-:B------:R-:W-:Y:S02]  /*24f90*/  @P3 LEA.HI.X R25, R3.reuse, R180.reuse, R5.reuse, 0x1, P6 ;  /* 0x000000b403193211 */ /* 0x1c0fe400030f0c05 */
[-C--:B------:R-:W-:Y:S02]  /*24fa0*/  @P1 LEA R20, P0, R3, R181.reuse, 0x1 ;  /* 0x000000b503141211 */ /* 0x080fe400078008ff */
[----:B------:R-:W-:Y:S02]  /*24fb0*/  @P4 R2UR UR4, R166 ;  /* 0x00000000a60442ca */ /* 0x000fe400000e0000 */
[CC--:B-1----:R-:W-:Y:S02]  /*24fc0*/  LEA R36, P5, R6.reuse, R181.reuse, 0x1 ;  /* 0x000000b506247211 */ /* 0x0c2fe400078a08ff */
[----:B------:R-:W-:Y:S02]  /*24fd0*/  @P4 R2UR UR5, R167 ;  /* 0x00000000a70542ca */ /* 0x000fe400000e0000 */
[----:B------:R-:W-:Y:S02]  /*24fe0*/  LEA.HI.X R37, R6, R180, R4, 0x1, P5 ;  /* 0x000000b406257211 */ /* 0x000fe400028f0c04 */
[CC--:B------:R-:W-:Y:S02]  /*24ff0*/  @P2 LEA R22, P5, R3.reuse, R181.reuse, 0x1 ;  /* 0x000000b503162211 */ /* 0x0c0fe400078a08ff */
[C---:B------:R-:W-:Y:S02]  /*25000*/  IADD3 R6, P6, R3.reuse, R224, RZ ;  /* 0x000000e003067210 */ /* 0x040fe40007fde0ff */
[CCC-:B------:R-:W-:Y:S02]  /*25010*/  @P2 LEA.HI.X R23, R3.reuse, R180.reuse, R5.reuse, 0x1, P5 ;  /* 0x000000b403172211 */ /* 0x1c0fe400028f0c05 */
[----:B------:R-:W-:Y:S01]  /*25020*/  @P1 LEA.HI.X R21, R3, R180, R5, 0x1, P0 ;  /* 0x000000b403151211 */ /* 0x000fe200000f0c05 */
[--C-:B------:R-:W-:Y:S01]  /*25030*/  IMAD.X R5, R5, 0x1, R225.reuse, P6 ;  /* 0x0000000105057824 */ /* 0x100fe200030e06e1 */
[C---:B------:R-:W-:Y:S01]  /*25040*/  IADD3 R4, P6, R6.reuse, R224, RZ ;  /* 0x000000e006047210 */ /* 0x040fe20007fde0ff */
[----:B------:R-:W-:Y:S01]  /*25050*/  @!PT LDS RZ, [RZ] ;  /* 0x00000000fffff984 */ /* 0x000fe20000000800 */
[----:B------:R-:W-:Y:S01]  /*25060*/  @!PT LDS RZ, [RZ] ;  /* 0x00000000fffff984 */ /* 0x000fe20000000800 */
[----:B------:R-:W-:Y:S01]  /*25070*/  @!PT LDS RZ, [RZ] ;  /* 0x00000000fffff984 */ /* 0x000fe20000000800 */
[----:B------:R-:W-:Y:S01]  /*25080*/  @P4 LDGSTS.E.BYPASS.LTC128B.128 [R237+0x10000], desc[UR4][R36.64] ;  /* 0x1000000024ed4fae */ /* 0x000fe2000b901d44 */
[CC--:B------:R-:W-:Y:S02]  /*25090*/  @P4 LEA R26, P5, R6.reuse, R181.reuse, 0x1 ;  /* 0x000000b5061a4211 */ /* 0x0c0fe400078a08ff */
[CC--:B------:R-:W-:Y:S01]  /*250a0*/  @P3 LEA R18, P0, R6.reuse, R181.reuse, 0x1 ;  /* 0x000000b506123211 */ /* 0x0c0fe200078008ff */
[----:B------:R-:W-:Y:S01]  /*250b0*/  IMAD.X R3, R5, 0x1, R225, P6 ;  /* 0x0000000105037824 */ /* 0x000fe200030e06e1 */
[CCC-:B------:R-:W-:Y:S01]  /*250c0*/  @P4 LEA.HI.X R27, R6.reuse, R180.reuse, R5.reuse, 0x1, P5 ;  /* 0x000000b4061b4211 */ /* 0x1c0fe200028f0c05 */
[----:B------:R-:W-:Y:S01]  /*250d0*/  @!P4 STS.128 [R237+0x10000], RZ ;  /* 0x010000ffed00c388 */ /* 0x000fe20000000c00 */
[CCC-:B------:R-:W-:Y:S02]  /*250e0*/  @P3 LEA.HI.X R19, R6.reuse, R180.reuse, R5.reuse, 0x1, P0 ;  /* 0x000000b406133211 */ /* 0x1c0fe400000f0c05 */
[CC--:B------:R-:W-:Y:S02]  /*250f0*/  @P2 LEA R16, P6, R6.reuse, R181.reuse, 0x1 ;  /* 0x000000b506102211 */ /* 0x0c0fe400078c08ff */
[-C--:B------:R-:W-:Y:S02]  /*25100*/  @P1 LEA R14, P5, R6, R181.reuse, 0x1 ;  /* 0x000000b5060e1211 */ /* 0x080fe400078a08ff */
[-C--:B------:R-:W-:Y:S02]  /*25110*/  @P4 LEA R12, P0, R4, R181.reuse, 0x1 ;  /* 0x000000b5040c4211 */ /* 0x080fe400078008ff */
[----:B------:R-:W-:Y:S02]  /*25120*/  @P3 R2UR UR4, R166 ;  /* 0x00000000a60432ca */ /* 0x000fe400000e0000 */
[C---:B------:R-:W-:Y:S02]  /*25130*/  @P3 R2UR UR5, R167.reuse ;  /* 0x00000000a70532ca */ /* 0x040fe400000e0000 */
[CCC-:B------:R-:W-:Y:S02]  /*25140*/  @P2 LEA.HI.X R17, R6.reuse, R180.reuse, R5.reuse, 0x1, P6 ;  /* 0x000000b406112211 */ /* 0x1c0fe400030f0c05 */
[-C--:B------:R-:W-:Y:S01]  /*25150*/  @P1 LEA.HI.X R15, R6, R180.reuse, R5, 0x1, P5 ;  /* 0x000000b4060f1211 */ /* 0x080fe200028f0c05 */
[----:B------:R-:W-:Y:S01]  /*25160*/  @P3 IMAD.MOV.U32 R5, RZ, RZ, R37 ;  /* 0x000000ffff053224 */ /* 0x000fe200078e0025 */
[CCC-:B------:R-:W-:Y:S02]  /*25170*/  @P4 LEA.HI.X R13, R4.reuse, R180.reuse, R3.reuse, 0x1, P0 ;  /* 0x000000b4040d4211 */ /* 0x1c0fe400000f0c03 */
[CC--:B------:R-:W-:Y:S02]  /*25180*/  @P3 LEA R10, P6, R4.reuse, R181.reuse, 0x1 ;  /* 0x000000b5040a3211 */ /* 0x0c0fe400078c08ff */
[CC--:B------:R-:W-:Y:S02]  /*25190*/  @P2 LEA R8, P5, R4.reuse, R181.reuse, 0x1 ;  /* 0x000000b504082211 */ /* 0x0c0fe400078a08ff */
[C---:B------:R-:W-:Y:S02]  /*251a0*/  @P1 LEA R6, P0, R4.reuse, R181, 0x1 ;  /* 0x000000b504061211 */ /* 0x040fe400078008ff */
[CCC-:B------:R-:W-:Y:S02]  /*251b0*/  @P3 LEA.HI.X R11, R4.reuse, R180.reuse, R3.reuse, 0x1, P6 ;  /* 0x000000b4040b3211 */ /* 0x1c0fe400030f0c03 */
[CCC-:B------:R-:W-:Y:S02]  /*251c0*/  @P2 LEA.HI.X R9, R4.reuse, R180.reuse, R3.reuse, 0x1, P5 ;  /* 0x000000b404092211 */ /* 0x1c0fe400028f0c03 */
[----:B------:R-:W-:Y:S01]  /*251d0*/  @P1 LEA.HI.X R7, R4, R180, R3, 0x1, P0 ;  /* 0x000000b404071211 */ /* 0x000fe200000f0c03 */
[--C-:B------:R-:W-:Y:S01]  /*251e0*/  @P3 IMAD.MOV.U32 R4, RZ, RZ, R36.reuse ;  /* 0x000000ffff043224 */ /* 0x100fe200078e0024 */
[C---:B------:R-:W-:Y:S01]  /*251f0*/  @P2 R2UR UR8, R166.reuse ;  /* 0x00000000a60822ca */ /* 0x040fe200000e0000 */
[----:B------:R-:W1:Y:S01]  /*25200*/  S2R R3, SR_TID.X ;  /* 0x0000000000037919 */ /* 0x000e620000002100 */
        /* <DEDUP_REMOVED lines=11> */
[C---:B------:R-:W-:Y:S01]  /*252c0*/  @P3 R2UR UR11, R167.reuse ;  /* 0x00000000a70b32ca */ /* 0x040fe200000e0000 */
[--C-:B--2---:R-:W-:Y:S02]  /*252d0*/  @P2 IMAD.MOV.U32 R4, RZ, RZ, R36.reuse ;  /* 0x000000ffff042224 */ /* 0x104fe400078e0024 */
[--C-:B------:R-:W-:Y:S05]  /*252e0*/  @P2 IMAD.MOV.U32 R5, RZ, RZ, R37.reuse ;  /* 0x000000ffff052224 */ /* 0x100fea00078e0025 */
[----:B------:R-:W-:Y:S01]  /*252f0*/  @!PT LDS RZ, [RZ] ;  /* 0x00000000fffff984 */ /* 0x000fe20000000800 */
[----:B------:R-:W-:Y:S01]  /*25300*/  @!PT LDS RZ, [RZ] ;  /* 0x00000000fffff984 */ /* 0x000fe20000000800 */
[----:B------:R-:W-:Y:S01]  /*25310*/  @!PT LDS RZ, [RZ] ;  /* 0x00000000fffff984 */ /* 0x000fe20000000800 */
[----:B------:R2:W-:Y:S04]  /*25320*/  @P2 LDGSTS.E.BYPASS.LTC128B.128 [R237+0x14000], desc[UR8][R4.64+0x100] ;  /* 0x1400010004ed2fae */ /* 0x0005e8000b901d48 */
[----:B------:R-:W-:Y:S01]  /*25330*/  @!P2 STS.128 [R237+0x14000], RZ ;  /* 0x014000ffed00a388 */ /* 0x000fe20000000c00 */
[----:B--2---:R-:W-:Y:S02]  /*25340*/  @P1 IMAD.MOV.U32 R4, RZ, RZ, R36 ;  /* 0x000000ffff041224 */ /* 0x004fe400078e0024 */
[----:B------:R-:W-:Y:S05]  /*25350*/  @P1 IMAD.MOV.U32 R5, RZ, RZ, R37 ;  /* 0x000000ffff051224 */ /* 0x000fea00078e0025 */
        /* <DEDUP_REMOVED lines=19> */
[----:B-1----:R-:W-:Y:S03]  /*25490*/  SHF.R.S32.HI R4, RZ, 0x1f, R3 ;  /* 0x0000001fff047819 */ /* 0x002fe60000011403 */
[----:B------:R-:W-:Y:S01]  /*254a0*/  @!P2 STS.128 [R237+0x14800], RZ ;  /* 0x014800ffed00a388 */ /* 0x000fe20000000c00 */
[----:B------:R-:W-:Y:S03]  /*254b0*/  LEA.HI R4, R4, R3, RZ, 0x4 ;  /* 0x0000000304047211 */ /* 0x000fe600078f20ff */
[----:B------:R-:W-:Y:S01]  /*254c0*/  @!PT LDS RZ, [RZ] ;  /* 0x00000000fffff984 */ /* 0x000fe20000000800 */
[----:B------:R-:W-:Y:S01]  /*254d0*/  @!PT LDS RZ, [RZ] ;  /* 0x00000000fffff984 */ /* 0x000fe20000000800 */
[----:B------:R-:W-:Y:S01]  /*254e0*/  @!PT LDS RZ, [RZ] ;  /* 0x00000000fffff984 */ /* 0x000fe20000000800 */
[----:B------:R-:W-:Y:S01]  /*254f0*/  @P1 LDGSTS.E.BYPASS.LTC128B.128 [R237+0x16800], desc[UR12][R20.64+0x180] ;  /* 0x1680018014ed1fae */ /* 0x000fe2000b901d4c */
[----:B------:R-:W-:Y:S02]  /*25500*/  @P4 R2UR UR12, R166 ;  /* 0x00000000a60c42ca */ /* 0x000fe400000e0000 */
[----:B------:R-:W-:Y:S01]  /*25510*/  @P4 R2UR UR13, R167 ;  /* 0x00000000a70d42ca */ /* 0x000fe200000e0000 */
[----:B------:R-:W-:Y:S01]  /*25520*/  @!P1 STS.128 [R237+0x16800], RZ ;  /* 0x016800ffed009388 */ /* 0x000fe20000000c00 */
[----:B------:R-:W-:Y:S03]  /*25530*/  LOP3.LUT R4, R4, 0xfffffff0, RZ, 0xc0, !PT ;  /* 0xfffffff004047812 */ /* 0x000fe600078ec0ff */
[----:B------:R-:W-:Y:S01]  /*25540*/  @!PT LDS RZ, [RZ] ;  /* 0x00000000fffff984 */ /* 0x000fe20000000800 */
[----:B------:R-:W-:Y:S01]  /*25550*/  @!PT LDS RZ, [RZ] ;  /* 0x00000000fffff984 */ /* 0x000fe20000000800 */
[----:B------:R-:W-:Y:S01]  /*25560*/  @!PT LDS RZ, [RZ] ;  /* 0x00000000fffff984 */ /* 0x000fe20000000800 */
[----:B------:R-:W-:Y:S01]  /*25570*/  @P4 LDGSTS.E.BYPASS.LTC128B.128 [R237+0x11000], desc[UR4][R26.64] ;  /* 0x110000001aed4fae */ /* 0x000fe2000b901d44 */
[----:B------:R-:W-:Y:S01]  /*25580*/  @P1 R2UR UR4, R166 ;  /* 0x00000000a60412ca */ /* 0x000fe200000e0000 */
[----:B------:R-:W-:Y:S01]  /*25590*/  IMAD.IADD R4, R3, 0x1, -R4 ;  /* 0x0000000103047824 */ /* 0x000fe200078e0a04 */
[----:B------:R-:W-:Y:S01]  /*255a0*/  @P1 R2UR UR5, R167 ;  /* 0x00000000a70512ca */ /* 0x000fe200000e0000 */
[----:B------:R-:W-:Y:S03]  /*255b0*/  @!P4 STS.128 [R237+0x11000], RZ ;  /* 0x011000ffed00c388 */ /* 0x000fe60000000c00 */
[----:B------:R-:W-:Y:S01]  /*255c0*/  SHF.R.S32.HI R192, RZ, 0x1f, R4 ;  /* 0x0000001fffc07819 */ /* 0x000fe20000011404 */
[----:B------:R-:W-:Y:S01]  /*255d0*/  @!PT LDS RZ, [RZ] ;  /* 0x00000000fffff984 */ /* 0x000fe20000000800 */
[----:B------:R-:W-:Y:S01]  /*255e0*/  @!PT LDS RZ, [RZ] ;  /* 0x00000000fffff984 */ /* 0x000fe20000000800 */
[----:B------:R-:W-:Y:S01]  /*255f0*/  @!PT LDS RZ, [RZ] ;  /* 0x00000000fffff984 */ /* 0x000fe20000000800 */
[----:B------:R-:W-:Y:S03]  /*25600*/  @P3 LDGSTS.E.BYPASS.LTC128B.128 [R237+0x13000], desc[UR10][R18.64+0x80] ;  /* 0x1300008012ed3fae */ /* 0x000fe6000b901d4a */
[----:B------:R-:W-:Y:S01]  /*25610*/  LEA.HI R192, R192, R4, RZ, 0x3 ;  /* 0x00000004c0c07211 */ /* 0x000fe200078f18ff */
[----:B------:R-:W-:Y:S03]  /*25620*/  @!P3 STS.128 [R237+0x13000], RZ ;  /* 0x013000ffed00b388 */ /* 0x000fe60000000c00 */
[----:B------:R-:W-:Y:S01]  /*25630*/  LOP3.LUT R192, R192, 0xfffffff8, RZ, 0xc0, !PT ;  /* 0xfffffff8c0c07812 */ /* 0x000fe200078ec0ff */
[----:B------:R-:W-:Y:S01]  /*25640*/  @!PT LDS RZ, [RZ] ;  /* 0x00000000fffff984 */ /* 0x000fe20000000800 */
[----:B------:R-:W-:Y:S01]  /*25650*/  @!PT LDS RZ, [RZ] ;  /* 0x00000000fffff984 */ /* 0x000fe20000000800 */
[----:B------:R-:W-:Y:S01]  /*25660*/  @!PT LDS RZ, [RZ] ;  /* 0x00000000fffff984 */ /* 0x000fe20000000800 */
[----:B------:R1:W-:Y:S04]  /*25670*/  @P2 LDGSTS.E.BYPASS.LTC128B.128 [R237+0x15000], desc[UR8][R16.64+0x100] ;  /* 0x1500010010ed2fae */ /* 0x0003e8000b901d48 */
[----:B------:R-:W-:Y:S01]  /*25680*/  @!P2 STS.128 [R237+0x15000], RZ ;  /* 0x015000ffed00a388 */ /* 0x000fe20000000c00 */
[----:B------:R-:W-:Y:S03]  /*25690*/  IMAD.IADD R192, R4, 0x1, -R192 ;  /* 0x0000000104c07824 */ /* 0x000fe600078e0ac0 */
[----:B------:R-:W-:Y:S01]  /*256a0*/  @!PT LDS RZ, [RZ] ;  /* 0x00000000fffff984 */ /* 0x000fe20000000800 */
[----:B------:R-:W-:Y:S01]  /*256b0*/  @!PT LDS RZ, [RZ] ;  /* 0x00000000fffff984 */ /* 0x000fe20000000800 */
[----:B------:R-:W-:Y:S01]  /*256c0*/  @!PT LDS RZ, [RZ] ;  /* 0x00000000fffff984 */ /* 0x000fe20000000800 */
[----:B------:R-:W-:Y:S02]  /*256d0*/  @P1 LDGSTS.E.BYPASS.LTC128B.128 [R237+0x17000], desc[UR4][R14.64+0x180] ;  /* 0x170001800eed1fae */ /* 0x000fe4000b901d44 */
[----:B------:R-:W-:Y:S02]  /*256e0*/  LOP3.LUT P0, RZ, R192, 0x2, RZ, 0xc0, !PT ;  /* 0x00000002c0ff7812 */ /* 0x000fe4000780c0ff */
[----:B------:R-:W-:Y:S02]  /*256f0*/  @!P1 STS.128 [R237+0x17000], RZ ;  /* 0x017000ffed009388 */ /* 0x000fe40000000c00 */
[----:B------:R-:W-:Y:S02]  /*25700*/  SEL R198, R198, 0xfffffff0, !P0 ;  /* 0xfffffff0c6c67807 */ /* 0x000fe40004000000 */
[----:B------:R-:W-:Y:S01]  /*25710*/  @!PT LDS RZ, [RZ] ;  /* 0x00000000fffff984 */ /* 0x000fe20000000800 */
[----:B------:R-:W-:Y:S01]  /*25720*/  @!PT LDS RZ, [RZ] ;  /* 0x00000000fffff984 */ /* 0x000fe20000000800 */
[----:B------:R-:W-:Y:S01]  /*25730*/  @!PT LDS RZ, [RZ] ;  /* 0x00000000fffff984 */ /* 0x000fe20000000800 */
[----:B------:R-:W-:Y:S01]  /*25740*/  @P4 LDGSTS.E.BYPASS.LTC128B.128 [R237+0x11800], desc[UR12][R12.64] ;  /* 0x118000000ced4fae */ /* 0x000fe2000b901d4c */
[----:B------:R-:W-:Y:S02]  /*25750*/  LOP3.LUT P0, RZ, R192, 0x4, RZ, 0xc0, !PT ;  /* 0x00000004c0ff7812 */ /* 0x000fe4000780c0ff */
[--C-:B------:R-:W-:Y:S01]  /*25760*/  IMAD R198, R198, 0x2, R219.reuse ;  /* 0x00000002c6c67824 */ /* 0x100fe200078e02db */
[----:B------:R-:W-:Y:S01]  /*25770*/  @!P4 STS.128 [R237+0x11800], RZ ;  /* 0x011800ffed00c388 */ /* 0x000fe20000000c00 */
[----:B------:R-:W-:Y:S02]  /*25780*/  SEL R196, R196, 0xffffffe0, !P0 ;  /* 0xffffffe0c4c47807 */ /* 0x000fe40004000000 */
[----:B------:R-:W-:Y:S01]  /*25790*/  ISETP.GT.AND P0, PT, R240, R228, PT ;  /* 0x000000e4f000720c */ /* 0x000fe20003f04270 */
[----:B------:R-:W-:Y:S01]  /*257a0*/  @!PT LDS RZ, [RZ] ;  /* 0x00000000fffff984 */ /* 0x000fe20000000800 */
[----:B------:R-:W-:Y:S01]  /*257b0*/  @!PT LDS RZ, [RZ] ;  /* 0x00000000fffff984 */ /* 0x000fe20000000800 */
[----:B------:R-:W-:Y:S01]  /*257c0*/  @!PT LDS RZ, [RZ] ;  /* 0x00000000fffff984 */ /* 0x000fe20000000800 */
[----:B------:R-:W-:Y:S02]  /*257d0*/  @P3 LDGSTS.E.BYPASS.LTC128B.128 [R237+0x13800], desc[UR10][R10.64+0x80] ;  /* 0x138000800aed3fae */ /* 0x000fe4000b901d4a */
[C---:B------:R-:W-:Y:S02]  /*257e0*/  IMAD R197, R196.reuse, 0x2, R219 ;  /* 0x00000002c4c57824 */ /* 0x040fe400078e02db */
[----:B------:R-:W-:Y:S01]  /*257f0*/  @!P3 STS.128 [R237+0x13800], RZ ;  /* 0x013800ffed00b388 */ /* 0x000fe20000000c00 */
[----:B------:R-:W-:Y:S03]  /*25800*/  IMAD R196, R196, 0x2, R198 ;  /* 0x00000002c4c47824 */ /* 0x000fe600078e02c6 */
        /* <DEDUP_REMOVED lines=21> */
[----:B------:R-:W-:Y:S01]  /*25960*/  LDSM.16.M88.4 R192, [R216+0x8800] ;  /* 0x00880000d8c0783b */ /* 0x000fe20000000200 */
[C---:B---3--:R-:W-:Y:S06]  /*25970*/  HMMA.16816.F32 R4, R32.reuse, R8, RZ ;  /* 0x000000082004723c */ /* 0x048fec00000018ff */
[C---:B------:R-:W-:Y:S06]  /*25980*/  HMMA.16816.F32 R8, R32.reuse, R10, RZ ;  /* 0x0000000a2008723c */ /* 0x040fec00000018ff */
[C---:B------:R-:W-:Y:S06]  /*25990*/  HMMA.16816.F32 R12, R32.reuse, R16, RZ ;  /* 0x00000010200c723c */ /* 0x040fec00000018ff */
[C---:B------:R-:W-:Y:S06]  /*259a0*/  HMMA.16816.F32 R16, R32.reuse, R18, RZ ;  /* 0x000000122010723c */ /* 0x040fec00000018ff */
[C---:B------:R-:W-:Y:S06]  /*259b0*/  HMMA.16816.F32 R20, R32.reuse, R24, RZ ;  /* 0x000000182014723c */ /* 0x040fec00000018ff */
[C---:B------:R-:W-:Y:S06]  /*259c0*/  HMMA.16816.F32 R24, R32.reuse, R26, RZ ;  /* 0x0000001a2018723c */ /* 0x040fec00000018ff */
[C---:B-1----:R-:W-:Y:S06]  /*259d0*/  HMMA.16816.F32 R28, R32.reuse, R168, RZ ;  /* 0x000000a8201c723c */ /* 0x042fec00000018ff */
[----:B------:R-:W-:Y:S01]  /*259e0*/  HMMA.16816.F32 R32, R32, R170, RZ ;  /* 0x000000aa2020723c */ /* 0x000fe200000018ff */
[----:B------:R-:W-:Y:S05]  /*259f0*/  LDSM.16.M88.4 R168, [R197] ;  /* 0x00000000c5a8783b */ /* 0x000fea0000000200 */
[C---:B--2---:R-:W-:Y:S06]  /*25a00*/  HMMA.16816.F32 R4, R172.reuse, R176, R4 ;  /* 0x000000b0ac04723c */ /* 0x044fec0000001804 */
[C---:B------:R-:W-:Y:S01]  /*25a10*/  HMMA.16816.F32 R8, R172.reuse, R178, R8 ;  /* 0x000000b2ac08723c */ /* 0x040fe20000001808 */
[----:B------:R-:W1:Y:S05]  /*25a20*/  LDSM.16.M88.4 R176, [R216+0x8000] ;  /* 0x00800000d8b0783b */ /* 0x000e6a0000000200 */
[C---:B----4-:R-:W-:Y:S06]  /*25a30*/  HMMA.16816.F32 R12, R172.reuse, R180, R12 ;  /* 0x000000b4ac0c723c */ /* 0x050fec000000180c */
[C---:B------:R-:W-:Y:S01]  /*25a40*/  HMMA.16816.F32 R16, R172.reuse, R182, R16 ;  /* 0x000000b6ac10723c */ /* 0x040fe20000001810 */
[----:B------:R-:W2:Y:S05]  /*25a50*/  LDSM.16.M88.4 R180, [R216+0x9000] ;  /* 0x00900000d8b4783b */ /* 0x000eaa0000000200 */
[C---:B------:R-:W-:Y:S06]  /*25a60*/  HMMA.16816.F32 R20, R172.reuse, R184, R20 ;  /* 0x000000b8ac14723c */ /* 0x040fec0000001814 */
[C---:B------:R-:W-:Y:S01]  /*25a70*/  HMMA.16816.F32 R24, R172.reuse, R186, R24 ;  /* 0x000000baac18723c */ /* 0x040fe20000001818 */
[----:B------:R-:W3:Y:S05]  /*25a80*/  LDSM.16.M88.4 R184, [R216+0x9800] ;  /* 0x00980000d8b8783b */ /* 0x000eea0000000200 */
[C---:B------:R-:W-:Y:S06]  /*25a90*/  HMMA.16816.F32 R28, R172.reuse, R188, R28 ;  /* 0x000000bcac1c723c */ /* 0x040fec000000181c */
[----:B------:R-:W-:Y:S01]  /*25aa0*/  HMMA.16816.F32 R32, R172, R190, R32 ;  /* 0x000000beac20723c */ /* 0x000fe20000001820 */
[----:B------:R-:W-:Y:S04]  /*25ab0*/  LDSM.16.M88.4 R172, [R196] ;  /* 0x00000000c4ac783b */ /* 0x000fe80000000200 */
[----:B------:R-:W4:Y:S01]  /*25ac0*/  LDSM.16.M88.4 R188, [R212] ;  /* 0x00000000d4bc783b */ /* 0x000f220000000200 */
        /* <DEDUP_REMOVED lines=23> */
[----:B------:R-:W-:Y:S01]  /*25c40*/  HMMA.16816.F32 R32, R172, R182, R32 ;  /* 0x000000b6ac20723c */ /* 0x000fe20000001820 */
[----:B------:R-:W-:Y:S04]  /*25c50*/  LDSM.16.M88.4 R172, [R198+0x2000] ;  /* 0x00200000c6ac783b */ /* 0x000fe80000000200 */
        /* <DEDUP_REMOVED lines=52> */
[----:B------:R-:W-:Y:S01]  /*25fa0*/  LDSM.16.M88.4 R192, [R206] ;  /* 0x00000000cec0783b */ /* 0x000fe20000000200 */
        /* <DEDUP_REMOVED lines=38> */
[----:B------:R-:W3:Y:S01]  /*26210*/  LDSM.16.M88.4 R192, [R218+0xe000] ;  /* 0x00e00000dac0783b */ /* 0x000ee20000000200 */
[C---:B-1----:R-:W-:Y:S06]  /*26220*/  HMMA.16816.F32 R4, R172.reuse, R176, R4 ;  /* 0x000000b0ac04723c */ /* 0x042fec0000001804 */
[C---:B------:R-:W-:Y:S05]  /*26230*/  HMMA.16816.F32 R8, R172.reuse, R178, R8 ;  /* 0x000000b2ac08723c */ /* 0x040fea0000001808 */
[----:B------:R-:W-:Y:S01]  /*26240*/  IMAD.MOV.U32 R176, RZ, RZ, R36 ;  /* 0x000000ffffb07224 */ /* 0x000fe200078e0024 */
[C---:B------:R-:W-:Y:S05]  /*26250*/  HMMA.16816.F32 R12, R172.reuse, R184, R12 ;  /* 0x000000b8ac0c723c */ /* 0x040fea000000180c */
[----:B------:R-:W-:Y:S01]  /*26260*/  IMAD.MOV.U32 R177, RZ, RZ, R37 ;  /* 0x000000ffffb17224 */ /* 0x000fe200078e0025 */
[C---:B------:R-:W-:Y:S01]  /*26270*/  HMMA.16816.F32 R16, R172.reuse, R186, R16 ;  /* 0x000000baac10723c */ /* 0x040fe20000001810 */
[----:B------:R1:W5:Y:S04]  /*26280*/  LDL.LU.64 R36, [R1] ;  /* 0x0000000001247983 */ /* 0x0003680000300a00 */
[----:B------:R-:W-:Y:S01]  /*26290*/  IMAD.MOV.U32 R184, RZ, RZ, R176 ;  /* 0x000000ffffb87224 */ /* 0x000fe200078e00b0 */
[C---:B--2---:R-:W-:Y:S05]  /*262a0*/  HMMA.16816.F32 R20, R172.reuse, R180, R20 ;  /* 0x000000b4ac14723c */ /* 0x044fea0000001814 */
[----:B------:R-:W-:Y:S01]  /*262b0*/  IMAD.MOV.U32 R185, RZ, RZ, R177 ;  /* 0x000000ffffb97224 */ /* 0x000fe200078e00b1 */
[C---:B------:R-:W-:Y:S01]  /*262c0*/  HMMA.16816.F32 R24, R172.reuse, R182, R24 ;  /* 0x000000b6ac18723c */ /* 0x040fe20000001818 */
[----:B------:R-:W2:Y:S04]  /*262d0*/  LDSM.16.M88.4 R176, [R218+0xe800] ;  /* 0x00e80000dab0783b */ /* 0x000ea80000000200 */
[----:B------:R-:W4:Y:S01]  /*262e0*/  LDSM.16.M88.4 R180, [R218+0xf000] ;  /* 0x00f00000dab4783b */ /* 0x000f220000000200 */
[C---:B------:R-:W-:Y:S06]  /*262f0*/  HMMA.16816.F32 R28, R172.reuse, R188, R28 ;  /* 0x000000bcac1c723c */ /* 0x040fec000000181c */
[----:B------:R-:W-:Y:S01]  /*26300*/  HMMA.16816.F32 R32, R172, R190, R32 ;  /* 0x000000beac20723c */ /* 0x000fe20000001820 */
[----:B------:R-:W1:Y:S04]  /*26310*/  LDSM.16.M88.4 R172, [R218+0xf800] ;  /* 0x00f80000daac783b */ /* 0x000e680000000200 */
[----:B------:R-:W-:Y:S01]  /*26320*/  IMAD.MOV.U32 R188, RZ, RZ, R184 ;  /* 0x000000ffffbc7224 */ /* 0x000fe200078e00b8 */
[C---:B---3--:R-:W-:Y:S05]  /*26330*/  HMMA.16816.F32 R4, R168.reuse, R192, R4 ;  /* 0x000000c0a804723c */ /* 0x048fea0000001804 */
[----:B------:R-:W-:Y:S01]  /*26340*/  IMAD.MOV.U32 R189, RZ, RZ, R185 ;  /* 0x000000ffffbd7224 */ /* 0x000fe200078e00b9 */
[C---:B------:R-:W-:Y:S01]  /*26350*/  HMMA.16816.F32 R8, R168.reuse, R194, R8 ;  /* 0x000000c2a808723c */ /* 0x040fe20000001808 */
[----:B------:R3:W-:Y:S04]  /*26360*/  LDSM.16.M88.4 R184, [R198+0x6000] ;  /* 0x00600000c6b8783b */ /* 0x0007e80000000200 */
[----:B------:R-:W-:Y:S01]  /*26370*/  IMAD.MOV.U32 R199, RZ, RZ, R189 ;  /* 0x000000ffffc77224 */ /* 0x000fe200078e00bd */
[----:B------:R-:W-:Y:S01]  /*26380*/  LDSM.16.M88.4 R192, [R202] ;  /* 0x00000000cac0783b */ /* 0x000fe20000000200 */
[C---:B--2---:R-:W-:Y:S06]  /*26390*/  HMMA.16816.F32 R12, R168.reuse, R176, R12 ;  /* 0x000000b0a80c723c */ /* 0x044fec000000180c */
[C---:B------:R-:W-:Y:S01]  /*263a0*/  HMMA.16816.F32 R16, R168.reuse, R178, R16 ;  /* 0x000000b2a810723c */ /* 0x040fe20000001810 */
[----:B------:R-:W-:Y:S04]  /*263b0*/  LDSM.16.M88.4 R176, [R201] ;  /* 0x00000000c9b0783b */ /* 0x000fe80000000200 */
[----:B---3--:R-:W-:Y:S01]  /*263c0*/  IMAD.MOV.U32 R198, RZ, RZ, R188 ;  /* 0x000000ffffc67224 */ /* 0x008fe200078e00bc */
[C---:B----4-:R-:W-:Y:S01]  /*263d0*/  HMMA.16816.F32 R20, R168.reuse, R180, R20 ;  /* 0x000000b4a814723c */ /* 0x050fe20000001814 */
[----:B------:R-:W2:Y:S05]  /*263e0*/  LDSM.16.M88.4 R188, [R203] ;  /* 0x00000000cbbc783b */ /* 0x000eaa0000000200 */
[C---:B------:R-:W-:Y:S01]  /*263f0*/  HMMA.16816.F32 R24, R168.reuse, R182, R24 ;  /* 0x000000b6a818723c */ /* 0x040fe20000001818 */
[----:B------:R-:W-:Y:S05]  /*26400*/  LDSM.16.M88.4 R180, [R216+0xe000] ;  /* 0x00e00000d8b4783b */ /* 0x000fea0000000200 */
[C---:B-1----:R-:W-:Y:S06]  /*26410*/  HMMA.16816.F32 R28, R168.reuse, R172, R28 ;  /* 0x000000aca81c723c */ /* 0x042fec000000181c */
[----:B------:R-:W-:Y:S01]  /*26420*/  HMMA.16816.F32 R32, R168, R174, R32 ;  /* 0x000000aea820723c */ /* 0x000fe20000001820 */
[----:B------:R-:W1:Y:S04]  /*26430*/  LDSM.16.M88.4 R168, [R200] ;  /* 0x00000000c8a8783b */ /* 0x000e680000000200 */
[----:B------:R-:W3:Y:S01]  /*26440*/  LDSM.16.M88.4 R172, [R197+0x6000] ;  /* 0x00600000c5ac783b */ /* 0x000ee20000000200 */
[C---:B--2---:R-:W-:Y:S06]  /*26450*/  HMMA.16816.F32 R4, R184.reuse, R188, R4 ;  /* 0x000000bcb804723c */ /* 0x044fec0000001804 */
[C---:B------:R-:W-:Y:S01]  /*26460*/  HMMA.16816.F32 R8, R184.reuse, R190, R8 ;  /* 0x000000beb808723c */ /* 0x040fe20000001808 */
[----:B------:R-:W2:Y:S05]  /*26470*/  LDSM.16.M88.4 R188, [R216+0xe800] ;  /* 0x00e80000d8bc783b */ /* 0x000eaa0000000200 */
        /* <DEDUP_REMOVED lines=8> */
[----:B------:R-:W-:Y:S04]  /*26500*/  LDSM.16.M88.4 R168, [R196+0x6000] ;  /* 0x00600000c4a8783b */ /* 0x000fe80000000200 */
[----:B------:R-:W-:Y:S01]  /*26510*/  LDSM.16.M88.4 R184, [R212+0x6800] ;  /* 0x00680000d4b8783b */ /* 0x000fe20000000200 */
[C---:B---3--:R-:W-:Y:S06]  /*26520*/  HMMA.16816.F32 R4, R172.reuse, R180, R4 ;  /* 0x000000b4ac04723c */ /* 0x048fec0000001804 */
[C---:B------:R-:W-:Y:S01]  /*26530*/  HMMA.16816.F32 R8, R172.reuse, R182, R8 ;  /* 0x000000b6ac08723c */ /* 0x040fe20000001808 */
[----:B------:R-:W1:Y:S05]  /*26540*/  LDSM.16.M88.4 R180, [R212+0x6000] ;  /* 0x00600000d4b4783b */ /* 0x000e6a0000000200 */
[C---:B--2---:R-:W-:Y:S06]  /*26550*/  HMMA.16816.F32 R12, R172.reuse, R188, R12 ;  /* 0x000000bcac0c723c */ /* 0x044fec000000180c */
[C---:B------:R-:W-:Y:S01]  /*26560*/  HMMA.16816.F32 R16, R172.reuse, R190, R16 ;  /* 0x000000beac10723c */ /* 0x040fe20000001810 */
[----:B------:R-:W2:Y:S05]  /*26570*/  LDSM.16.M88.4 R188, [R212+0x7000] ;  /* 0x00700000d4bc783b */ /* 0x000eaa0000000200 */
[C---:B----4-:R-:W-:Y:S06]  /*26580*/  HMMA.16816.F32 R20, R172.reuse, R192, R20 ;  /* 0x000000c0ac14723c */ /* 0x050fec0000001814 */
[C---:B------:R-:W-:Y:S05]  /*26590*/  HMMA.16816.F32 R24, R172.reuse, R194, R24 ;  /* 0x000000c2ac18723c */ /* 0x040fea0000001818 */
[----:B------:R-:W-:Y:S01]  /*265a0*/  IMAD.MOV.U32 R192, RZ, RZ, R198 ;  /* 0x000000ffffc07224 */ /* 0x000fe200078e00c6 */
[C---:B------:R-:W-:Y:S05]  /*265b0*/  HMMA.16816.F32 R28, R172.reuse, R176, R28 ;  /* 0x000000b0ac1c723c */ /* 0x040fea000000181c */
[----:B------:R-:W-:Y:S01]  /*265c0*/  IMAD.MOV.U32 R193, RZ, RZ, R199 ;  /* 0x000000ffffc17224 */ /* 0x000fe200078e00c7 */
[----:B------:R-:W-:Y:S01]  /*265d0*/  HMMA.16816.F32 R32, R172, R178, R32 ;  /* 0x000000b2ac20723c */ /* 0x000fe20000001820 */
[----:B------:R-:W3:Y:S01]  /*265e0*/  LDSM.16.M88.4 R196, [R212+0x7800] ;  /* 0x00780000d4c4783b */ /* 0x000ee20000000200 */
[----:B------:R-:W-:Y:S04]  /*265f0*/  DEPBAR.LE SB0, 0x0 ;  /* 0x000080000000791a */ /* 0x000fe80000000000 */
[C---:B-1----:R-:W-:Y:S01]  /*26600*/  HMMA.16816.F32 R4, R168.reuse, R180, R4 ;  /* 0x000000b4a804723c */ /* 0x042fe20000001804 */
[----:B------:R-:W-:Y:S05]  /*26610*/  BAR.SYNC.DEFER_BLOCKING 0x0 ;  /* 0x0000000000007b1d */ /* 0x000fea0000010000 */
[C---:B------:R-:W-:Y:S05]  /*26620*/  HMMA.16816.F32 R8, R168.reuse, R182, R8 ;  /* 0x000000b6a808723c */ /* 0x040fea0000001808 */
[----:B------:R-:W-:Y:S01]  /*26630*/  IMAD.MOV.U32 R181, RZ, RZ, R192 ;  /* 0x000000ffffb57224 */ /* 0x000fe200078e00c0 */
[C---:B------:R-:W-:Y:S05]  /*26640*/  HMMA.16816.F32 R12, R168.reuse, R184, R12 ;  /* 0x000000b8a80c723c */ /* 0x040fea000000180c */
[----:B------:R-:W-:Y:S01]  /*26650*/  IMAD.MOV.U32 R180, RZ, RZ, R193 ;  /* 0x000000ffffb47224 */ /* 0x000fe200078e00c1 */
[C---:B------:R-:W-:Y:S06]  /*26660*/  HMMA.16816.F32 R16, R168.reuse, R186, R16 ;  /* 0x000000baa810723c */ /* 0x040fec0000001810 */
[C---:B--2---:R-:W-:Y:S06]  /*26670*/  HMMA.16816.F32 R20, R168.reuse, R188, R20 ;  /* 0x000000bca814723c */ /* 0x044fec0000001814 */
        /* <DEDUP_REMOVED lines=60> */
[----:B------:R-:W-:Y:S05]  /*26a40*/  @!P5 IMAD.MOV R175, RZ, RZ, -R175 ;  /* 0x000000ffffafd224 */ /* 0x000fea00078e0aaf */
        /* <DEDUP_REMOVED lines=8> */
[----:B------:R1:W4:Y:S04]  /*26ad0*/  LD.E R169, desc[UR12][R170.64] ;  /* 0x0000000caaa97980 */ /* 0x000328000c101900 */
        /* <DEDUP_REMOVED lines=12> */
.L_x_7207:
[----:B------:R-:W-:Y:S02]  /*26ba0*/  R2UR UR4, R166 ;  /* 0x00000000a60472ca */ /* 0x000fe400000e0000 */
[----:B------:R-:W-:Y:S11]  /*26bb0*/  R2UR UR5, R167 ;  /* 0x00000000a70572ca */ /* 0x000ff600000e0000 */
[----:B------:R-:W-:Y:S02]  /*26bc0*/  @!UPT UIADD3 URZ, URZ, URZ, URZ ;  /* 0x0000003f3f3ff290 */ /* 0x000fe4000fffe03f */
[----:B------:R-:W2:Y:S02]  /*26bd0*/  LD.E R176, desc[UR4][R164.64+0x38] ;  /* 0x00003804a4b07980 */ /* 0x000ea4000c101900 */
[----:B--2---:R-:W-:Y:S05]  /*26be0*/  IMAD.U32 R176, R176, -0x40, RZ ;  /* 0xffffffc0b0b07824 */ /* 0x004fea00078e00ff */
[----:B------:R-:W-:Y:S02]  /*26bf0*/  SHF.R.S32.HI R169, RZ, 0x1f, R176 ;  /* 0x0000001fffa97819 */ /* 0x000fe400000114b0 */
.L_x_7208:
[----:B------:R-:W-:Y:S05]  /*26c00*/  BSYNC B0 ;  /* 0x0000000000007941 */ /* 0x000fea0003800000 */
.L_x_7206:
        /* <DEDUP_REMOVED lines=135> */
.L_x_7205:
[----:B------:R-:W-:Y:S05]  /*27480*/  BSYNC B1 ;  /* 0x0000000000017941 */ /* 0x000fea0003800000 */
.L_x_7204:
[----:B------:R-:W-:Y:S02]  /*27490*/  R2UR UR4, R166 ;  /* 0x00000000a60472ca */ /* 0x000fe400000e0000 */
[----:B------:R-:W-:Y:S02]  /*274a0*/  R2UR UR5, R167 ;  /* 0x00000000a70572ca */ /* 0x000fe400000e0000 */
[----:B------:R-:W-:Y:S04]  /*274b0*/  SHF.L.U32 R3, R3, 0x1, RZ ;  /* 0x0000000103037819 */ /* 0x000fe800000006ff */
[----:B------:R-:W-:Y:S05]  /*274c0*/  LOP3.LUT R3, R3, 0x6, RZ, 0xc0, !PT ;  /* 0x0000000603037812 */ /* 0x000fea00078ec0ff */
[----:B------:R-:W-:Y:S02]  /*274d0*/  IMAD R3, R240, 0x40, R3 ;  /* 0x00000040f0037824 */ /* 0x000fe400078e0203 */
[----:B------:R2:W3:Y:S02]  /*274e0*/  LD.E R165, desc[UR4][R164.64+0xdc] ;  /* 0x0000dc04a4a57980 */ /* 0x0004e4000c101900 */
[----:B-1----:R-:W-:Y:S01]  /*274f0*/  IMAD.IADD R173, R242, 0x1, -R3 ;  /* 0x00000001f2ad7824 */ /* 0x002fe200078e0a03 */
[C---:B------:R-:W-:Y:S02]  /*27500*/  IADD3 R168, R244.reuse, -R3, RZ ;  /* 0x80000003f4a87210 */ /* 0x040fe40007ffe0ff */
[C---:B------:R-:W-:Y:S02]  /*27510*/  ISETP.GE.AND P0, PT, R3.reuse, R248, PT ;  /* 0x000000f80300720c */ /* 0x040fe40003f06270 */
[----:B------:R-:W-:Y:S02]  /*27520*/  IABS R168, R168 ;  /* 0x000000a800a87213 */ /* 0x000fe40000000000 */
[----:B------:R-:W-:Y:S02]  /*27530*/  IABS R173, R173 ;  /* 0x000000ad00ad7213 */ /* 0x000fe40000000000 */
[----:B------:R-:W-:Y:S01]  /*27540*/  I2FP.F32.S32 R166, R168 ;  /* 0x000000a800a67245 */ /* 0x000fe20000201400 */
[C---:B------:R-:W-:Y:S01]  /*27550*/  VIADD R168, R3.reuse, 0x10 ;  /* 0x0000001003a87836 */ /* 0x040fe20000000000 */
[----:B------:R-:W-:Y:S02]  /*27560*/  I2FP.F32.S32 R173, R173 ;  /* 0x000000ad00ad7245 */ /* 0x000fe40000201400 */
[C---:B------:R-:W-:Y:S01]  /*27570*/  ISETP.GE.AND P1, PT, R3.reuse, R247, PT ;  /* 0x000000f70300720c */ /* 0x040fe20003f26270 */
[----:B------:R-:W-:Y:S02]  /*27580*/  IMAD.IADD R167, R244, 0x1, -R168 ;  /* 0x00000001f4a77824 */ /* 0x000fe400078e0aa8 */
[C---:B------:R-:W-:Y:S01]  /*27590*/  FFMA.FTZ R4, -R246.reuse, R166, R4 ;  /* 0x000000a6f6047223 */ /* 0x040fe20000010104 */
[C---:B------:R-:W-:Y:S01]  /*275a0*/  IADD3 R166, R3.reuse, 0x1, RZ ;  /* 0x0000000103a67810 */ /* 0x040fe20007ffe0ff */
[----:B------:R-:W-:Y:S01]  /*275b0*/  FFMA.FTZ R6, -R246, R173, R6 ;  /* 0x000000adf6067223 */ /* 0x000fe20000010106 */
[C---:B------:R-:W-:Y:S02]  /*275c0*/  ISETP.GE.OR P0, PT, R3.reuse, R243, !P0 ;  /* 0x000000f30300720c */ /* 0x040fe40004706670 */
[----:B------:R-:W-:Y:S01]  /*275d0*/  IABS R167, R167 ;  /* 0x000000a700a77213 */ /* 0x000fe20000000000 */
[----:B------:R-:W-:Y:S01]  /*275e0*/  IMAD.IADD R173, R242, 0x1, -R166 ;  /* 0x00000001f2ad7824 */ /* 0x000fe200078e0aa6 */
[C---:B------:R-:W-:Y:S01]  /*275f0*/  IADD3 R172, R244.reuse, -R166, RZ ;  /* 0x800000a6f4ac7210 */ /* 0x040fe20007ffe0ff */
[C---:B--2---:R-:W-:Y:S01]  /*27600*/  VIADD R164, R3.reuse, 0x8 ;  /* 0x0000000803a47836 */ /* 0x044fe20000000000 */
[----:B------:R-:W-:Y:S02]  /*27610*/  I2FP.F32.S32 R167, R167 ;  /* 0x000000a700a77245 */ /* 0x000fe40000201400 */
[----:B------:R-:W-:Y:S01]  /*27620*/  IABS R172, R172 ;  /* 0x000000ac00ac7213 */ /* 0x000fe20000000000 */
[----:B------:R-:W-:Y:S01]  /*27630*/  IMAD.IADD R170, R244, 0x1, -R164 ;  /* 0x00000001f4aa7824 */ /* 0x000fe200078e0aa4 */
[----:B------:R-:W-:Y:S01]  /*27640*/  ISETP.GE.AND P4, PT, R164, R248, PT ;  /* 0x000000f8a400720c */ /* 0x000fe20003f86270 */
[----:B------:R-:W-:Y:S01]  /*27650*/  FFMA.FTZ R12, -R246, R167, R12 ;  /* 0x000000a7f60c7223 */ /* 0x000fe2000001010c */
[C---:B------:R-:W-:Y:S02]  /*27660*/  ISETP.GE.AND P6, PT, R164.reuse, R247, PT ;  /* 0x000000f7a400720c */ /* 0x040fe40003fc6270 */
[----:B------:R-:W-:Y:S02]  /*27670*/  IABS R170, R170 ;  /* 0x000000aa00aa7213 */ /* 0x000fe40000000000 */
[C---:B------:R-:W-:Y:S02]  /*27680*/  ISETP.GE.OR P4, PT, R164.reuse, R243, !P4 ;  /* 0x000000f3a400720c */ /* 0x040fe40006786670 */
[----:B------:R-:W-:Y:S02]  /*27690*/  I2FP.F32.S32 R170, R170 ;  /* 0x000000aa00aa7245 */ /* 0x000fe40000201400 */
[----:B------:R-:W-:Y:S01]  /*276a0*/  ISETP.GE.OR P6, PT, R164, R245, !P6 ;  /* 0x000000f5a400720c */ /* 0x000fe200077c6670 */
[----:B------:R-:W-:Y:S01]  /*276b0*/  IMAD.IADD R164, R242, 0x1, -R164 ;  /* 0x00000001f2a47824 */ /* 0x000fe200078e0aa4 */
[----:B------:R-:W-:Y:S01]  /*276c0*/  I2FP.F32.S32 R172, R172 ;  /* 0x000000ac00ac7245 */ /* 0x000fe20000201400 */
[----:B------:R-:W-:Y:S01]  /*276d0*/  FFMA.FTZ R8, -R246, R170, R8 ;  /* 0x000000aaf6087223 */ /* 0x000fe20000010108 */
[C---:B------:R-:W-:Y:S01]  /*276e0*/  VIADD R170, R3.reuse, 0x18 ;  /* 0x0000001803aa7836 */ /* 0x040fe20000000000 */
[----:B------:R-:W-:Y:S02]  /*276f0*/  ISETP.GE.AND P2, PT, R166, R248, PT ;  /* 0x000000f8a600720c */ /* 0x000fe40003f46270 */
[----:B------:R-:W-:Y:S01]  /*27700*/  IABS R164, R164 ;  /* 0x000000a400a47213 */ /* 0x000fe20000000000 */
[----:B------:R-:W-:Y:S01]  /*27710*/  FFMA.FTZ R5, -R246, R172, R5 ;  /* 0x000000acf6057223 */ /* 0x000fe20000010105 */
[----:B------:R-:W-:Y:S02]  /*27720*/  IADD3 R167, R244, -R170, RZ ;  /* 0x800000aaf4a77210 */ /* 0x000fe40007ffe0ff */
[----:B------:R-:W-:Y:S02]  /*27730*/  IABS R173, R173 ;  /* 0x000000ad00ad7213 */ /* 0x000fe40000000000 */
[----:B------:R-:W-:Y:S02]  /*27740*/  IABS R167, R167 ;  /* 0x000000a700a77213 */ /* 0x000fe40000000000 */
[----:B------:R-:W-:Y:S02]  /*27750*/  I2FP.F32.S32 R164, R164 ;  /* 0x000000a400a47245 */ /* 0x000fe40000201400 */
[----:B------:R-:W-:Y:S02]  /*27760*/  I2FP.F32.S32 R167, R167 ;  /* 0x000000a700a77245 */ /* 0x000fe40000201400 */
[C---:B------:R-:W-:Y:S01]  /*27770*/  IADD3 R171, R3.reuse, 0x9, RZ ;  /* 0x0000000903ab7810 */ /* 0x040fe20007ffe0ff */
[C---:B------:R-:W-:Y:S01]  /*27780*/  FFMA.FTZ R10, -R246.reuse, R164, R10 ;  /* 0x000000a4f60a7223 */ /* 0x040fe2000001010a */
[C---:B------:R-:W-:Y:S01]  /*27790*/  ISETP.GE.OR P1, PT, R3.reuse, R245, !P1 ;  /* 0x000000f50300720c */ /* 0x040fe20004f26670 */
[----:B------:R-:W-:Y:S01]  /*277a0*/  FFMA.FTZ R16, -R246, R167, R16 ;  /* 0x000000a7f6107223 */ /* 0x000fe20000010110 */
[----:B------:R-:W-:Y:S01]  /*277b0*/  ISETP.GE.OR P2, PT, R166, R243, !P2 ;  /* 0x000000f3a600720c */ /* 0x000fe20005746670 */
[----:B------:R-:W-:Y:S01]  /*277c0*/  VIADD R164, R3, 0x21 ;  /* 0x0000002103a47836 */ /* 0x000fe20000000000 */
[----:B------:R-:W-:Y:S02]  /*277d0*/  I2FP.F32.S32 R173, R173 ;  /* 0x000000ad00ad7245 */ /* 0x000fe40000201400 */
[----:B------:R-:W-:Y:S02]  /*277e0*/  FSEL R167, R4, -INF , !P0 ;  /* 0xff80000004a77808 */ /* 0x000fe40004000000 */
[----:B------:R-:W-:Y:S01]  /*277f0*/  FSEL R6, R6, -INF , !P1 ;  /* 0xff80000006067808 */ /* 0x000fe20004800000 */
[----:B------:R-:W-:Y:S01]  /*27800*/  FFMA.FTZ R7, -R246, R173, R7 ;  /* 0x000000adf6077223 */ /* 0x000fe20000010107 */
[----:B------:R-:W-:Y:S02]  /*27810*/  FSEL R5, R5, -INF , !P2 ;  /* 0xff80000005057808 */ /* 0x000fe40005000000 */
[CC--:B------:R-:W-:Y:S02]  /*27820*/  ISETP.GE.AND P3, PT, R171.reuse, R248.reuse, PT ;  /* 0x000000f8ab00720c */ /* 0x0c0fe40003f66270 */
[-C--:B------:R-:W-:Y:S02]  /*27830*/  ISETP.GE.AND P0, PT, R171, R247.reuse, PT ;  /* 0x000000f7ab00720c */ /* 0x080fe40003f06270 */
[C---:B------:R-:W-:Y:S02]  /*27840*/  ISETP.GE.AND P1, PT, R168.reuse, R248, PT ;  /* 0x000000f8a800720c */ /* 0x040fe40003f26270 */
[----:B------:R-:W-:Y:S02]  /*27850*/  ISETP.GE.AND P2, PT, R168, R247, PT ;  /* 0x000000f7a800720c */ /* 0x000fe40003f46270 */
[----:B------:R-:W-:Y:S02]  /*27860*/  IADD3 R172, R3, 0x11, RZ ;  /* 0x0000001103ac7810 */ /* 0x000fe40007ffe0ff */
[C---:B------:R-:W-:Y:S02]  /*27870*/  ISETP.GE.OR P3, PT, R171.reuse, R243, !P3 ;  /* 0x000000f3ab00720c */ /* 0x040fe40005f66670 */
[----:B------:R-:W-:Y:S01]  /*27880*/  ISETP.GE.OR P0, PT, R171, R245, !P0 ;  /* 0x000000f5ab00720c */ /* 0x000fe20004706670 */
[C---:B------:R-:W-:Y:S01]  /*27890*/  IMAD.IADD R4, R242.reuse, 0x1, -R172 ;  /* 0x00000001f2047824 */ /* 0x040fe200078e0aac */
[-C--:B------:R-:W-:Y:S02]  /*278a0*/  IADD3 R173, R242, -R171.reuse, RZ ;  /* 0x800000abf2ad7210 */ /* 0x080fe40007ffe0ff */
[----:B------:R-:W-:Y:S01]  /*278b0*/  IADD3 R169, R244, -R171, RZ ;  /* 0x800000abf4a97210 */ /* 0x000fe20007ffe0ff */
[----:B------:R-:W-:Y:S01]  /*278c0*/  IMAD.IADD R171, R242, 0x1, -R168 ;  /* 0x00000001f2ab7824 */ /* 0x000fe200078e0aa8 */
[C---:B------:R-:W-:Y:S02]  /*278d0*/  ISETP.GE.OR P1, PT, R168.reuse, R243, !P1 ;  /* 0x000000f3a800720c */ /* 0x040fe40004f26670 */
[----:B------:R-:W-:Y:S02]  /*278e0*/  ISETP.GE.OR P2, PT, R168, R245, !P2 ;  /* 0x000000f5a800720c */ /* 0x000fe40005746670 */
[C---:B------:R-:W-:Y:S02]  /*278f0*/  IADD3 R174, R244.reuse, -R172, RZ ;  /* 0x800000acf4ae7210 */ /* 0x040fe40007ffe0ff */
[----:B------:R-:W-:Y:S02]  /*27900*/  IADD3 R168, R244, -R164, RZ ;  /* 0x800000a4f4a87210 */ /* 0x000fe40007ffe0ff */
[----:B------:R-:W-:Y:S02]  /*27910*/  IABS R174, R174 ;  /* 0x000000ae00ae7213 */ /* 0x000fe40000000000 */
[----:B------:R-:W-:Y:S02]  /*27920*/  IABS R168, R168 ;  /* 0x000000a800a87213 */ /* 0x000fe40000000000 */
[----:B------:R-:W-:Y:S02]  /*27930*/  IABS R169, R169 ;  /* 0x000000a900a97213 */ /* 0x000fe40000000000 */
[----:B------:R-:W-:Y:S02]  /*27940*/  I2FP.F32.S32 R174, R174 ;  /* 0x000000ae00ae7245 */ /* 0x000fe40000201400 */
[----:B------:R-:W-:Y:S02]  /*27950*/  I2FP.F32.S32 R168, R168 ;  /* 0x000000a800a87245 */ /* 0x000fe40000201400 */
[----:B------:R-:W-:Y:S01]  /*27960*/  IABS R171, R171 ;  /* 0x000000ab00ab7213 */ /* 0x000fe20000000000 */
[----:B------:R-:W-:Y:S01]  /*27970*/  FFMA.FTZ R13, -R246, R174, R13 ;  /* 0x000000aef60d7223 */ /* 0x000fe2000001010d */
[----:B------:R-:W-:Y:S01]  /*27980*/  FSEL R8, R8, -INF , !P4 ;  /* 0xff80000008087808 */ /* 0x000fe20006000000 */
[----:B------:R-:W-:Y:S01]  /*27990*/  FFMA.FTZ R21, -R246, R168, R21 ;  /* 0x000000a8f6157223 */ /* 0x000fe20000010115 */
[----:B------:R-:W-:Y:S01]  /*279a0*/  FSEL R191, R12, -INF , !P1 ;  /* 0xff8000000cbf7808 */ /* 0x000fe20004800000 */
[C---:B------:R-:W-:Y:S01]  /*279b0*/  VIADD R168, R3.reuse, 0x28 ;  /* 0x0000002803a87836 */ /* 0x040fe20000000000 */
[----:B------:R-:W-:Y:S02]  /*279c0*/  I2FP.F32.S32 R169, R169 ;  /* 0x000000a900a97245 */ /* 0x000fe40000201400 */
[-C--:B------:R-:W-:Y:S02]  /*279d0*/  ISETP.GE.AND P4, PT, R172, R248.reuse, PT ;  /* 0x000000f8ac00720c */ /* 0x080fe40003f86270 */
[----:B------:R-:W-:Y:S01]  /*279e0*/  ISETP.GE.AND P1, PT, R170, R248, PT ;  /* 0x000000f8aa00720c */ /* 0x000fe20003f26270 */
[----:B------:R-:W-:Y:S01]  /*279f0*/  FFMA.FTZ R9, -R246, R169, R9 ;  /* 0x000000a9f6097223 */ /* 0x000fe20000010109 */
[----:B------:R-:W-:Y:S02]  /*27a00*/  ISETP.GE.AND P5, PT, R166, R247, PT ;  /* 0x000000f7a600720c */ /* 0x000fe40003fa6270 */
[----:B------:R-:W-:Y:S02]  /*27a10*/  I2FP.F32.S32 R171, R171 ;  /* 0x000000ab00ab7245 */ /* 0x000fe40000201400 */
[----:B------:R-:W-:Y:S02]  /*27a20*/  IABS R4, R4 ;  /* 0x0000000400047213 */ /* 0x000fe40000000000 */
[----:B------:R-:W-:Y:S01]  /*27a30*/  ISETP.GE.OR P4, PT, R172, R243, !P4 ;  /* 0x000000f3ac00720c */ /* 0x000fe20006786670 */
[----:B------:R-:W-:Y:S01]  /*27a40*/  FFMA.FTZ R14, -R246, R171, R14 ;  /* 0x000000abf60e7223 */ /* 0x000fe2000001010e */
[----:B------:R-:W-:Y:S01]  /*27a50*/  ISETP.GE.OR P1, PT, R170, R243, !P1 ;  /* 0x000000f3aa00720c */ /* 0x000fe20004f26670 */
[----:B------:R-:W-:Y:S01]  /*27a60*/  IMAD.IADD R171, R244, 0x1, -R168 ;  /* 0x00000001f4ab7824 */ /* 0x000fe200078e0aa8 */
[----:B------:R-:W-:Y:S02]  /*27a70*/  ISETP.GE.OR P5, PT, R166, R245, !P5 ;  /* 0x000000f5a600720c */ /* 0x000fe40006fa6670 */
[----:B------:R-:W-:Y:S02]  /*27a80*/  IADD3 R169, R3, 0x19, RZ ;  /* 0x0000001903a97810 */ /* 0x000fe40007ffe0ff */
[----:B------:R-:W-:Y:S02]  /*27a90*/  I2FP.F32.S32 R4, R4 ;  /* 0x0000000400047245 */ /* 0x000fe40000201400 */
[----:B------:R-:W-:Y:S01]  /*27aa0*/  FSEL R193, R16, -INF , !P1 ;  /* 0xff80000010c17808 */ /* 0x000fe20004800000 */
[----:B------:R-:W-:Y:S01]  /*27ab0*/  IMAD.IADD R166, R244, 0x1, -R169 ;  /* 0x00000001f4a67824 */ /* 0x000fe200078e0aa9 */
[----:B------:R-:W-:Y:S01]  /*27ac0*/  FSEL R190, R13, -INF , !P4 ;  /* 0xff8000000dbe7808 */ /* 0x000fe20006000000 */
[----:B------:R-:W-:Y:S01]  /*27ad0*/  FFMA.FTZ R15, -R246, R4, R15 ;  /* 0x00000004f60f7223 */ /* 0x000fe2000001010f */
[----:B------:R-:W-:Y:S01]  /*27ae0*/  FSEL R7, R7, -INF , !P5 ;  /* 0xff80000007077808 */ /* 0x000fe20006800000 */
[C---:B------:R-:W-:Y:S01]  /*27af0*/  VIADD R4, R3.reuse, 0x30 ;  /* 0x0000003003047836 */ /* 0x040fe20000000000 */
[----:B------:R-:W-:Y:S02]  /*27b00*/  IADD3 R12, R3, 0x29, RZ ;  /* 0x00000029030c7810 */ /* 0x000fe40007ffe0ff */
[C---:B------:R-:W-:Y:S02]  /*27b10*/  ISETP.GE.AND P5, PT, R169.reuse, R248, PT ;  /* 0x000000f8a900720c */ /* 0x040fe40003fa6270 */
[CC--:B------:R-:W-:Y:S02]  /*27b20*/  ISETP.GE.AND P1, PT, R169.reuse, R247.reuse, PT ;  /* 0x000000f7a900720c */ /* 0x0c0fe40003f26270 */
[C---:B------:R-:W-:Y:S02]  /*27b30*/  ISETP.GE.AND P4, PT, R170.reuse, R247, PT ;  /* 0x000000f7aa00720c */ /* 0x040fe40003f86270 */
[C---:B------:R-:W-:Y:S02]  /*27b40*/  ISETP.GE.OR P5, PT, R169.reuse, R243, !P5 ;  /* 0x000000f3a900720c */ /* 0x040fe40006fa6670 */
[-C--:B------:R-:W-:Y:S02]  /*27b50*/  ISETP.GE.OR P1, PT, R169, R245.reuse, !P1 ;  /* 0x000000f5a900720c */ /* 0x080fe40004f26670 */
[----:B------:R-:W-:Y:S02]  /*27b60*/  ISETP.GE.OR P4, PT, R170, R245, !P4 ;  /* 0x000000f5aa00720c */ /* 0x000fe40006786670 */
[----:B------:R-:W-:Y:S02]  /*27b70*/  IABS R171, R171 ;  /* 0x000000ab00ab7213 */ /* 0x000fe40000000000 */
[----:B------:R-:W-:Y:S01]  /*27b80*/  IADD3 R16, R242, -R169, RZ ;  /* 0x800000a9f2107210 */ /* 0x000fe20007ffe0ff */
[----:B------:R-:W-:Y:S01]  /*27b90*/  IMAD.IADD R169, R244, 0x1, -R12 ;  /* 0x00000001f4a97824 */ /* 0x000fe200078e0a0c */
[----:B------:R-:W-:Y:S02]  /*27ba0*/  IADD3 R170, R242, -R170, RZ ;  /* 0x800000aaf2aa7210 */ /* 0x000fe40007ffe0ff */
[----:B------:R-:W-:Y:S02]  /*27bb0*/  FSEL R9, R9, -INF , !P3 ;  /* 0xff80000009097808 */ /* 0x000fe40005800000 */
[----:B------:R-:W-:Y:S02]  /*27bc0*/  IABS R166, R166 ;  /* 0x000000a600a67213 */ /* 0x000fe40000000000 */
[----:B------:R-:W-:Y:S02]  /*27bd0*/  ISETP.GE.AND P3, PT, R172, R247, PT ;  /* 0x000000f7ac00720c */ /* 0x000fe40003f66270 */
[----:B------:R-:W-:Y:S02]  /*27be0*/  I2FP.F32.S32 R171, R171 ;  /* 0x000000ab00ab7245 */ /* 0x000fe40000201400 */
[----:B------:R-:W-:Y:S02]  /*27bf0*/  FSEL R195, R14, -INF , !P2 ;  /* 0xff8000000ec37808 */ /* 0x000fe40005000000 */
[----:B------:R-:W-:Y:S01]  /*27c00*/  IADD3 R13, R244, -R4, RZ ;  /* 0x80000004f40d7210 */ /* 0x000fe20007ffe0ff */
[----:B------:R-:W-:Y:S01]  /*27c10*/  FFMA.FTZ R24, -R246, R171, R24 ;  /* 0x000000abf6187223 */ /* 0x000fe20000010118 */
[----:B------:R-:W-:Y:S02]  /*27c20*/  IABS R170, R170 ;  /* 0x000000aa00aa7213 */ /* 0x000fe40000000000 */
[----:B------:R-:W-:Y:S02]  /*27c30*/  ISETP.GE.AND P2, PT, R168, R248, PT ;  /* 0x000000f8a800720c */ /* 0x000fe40003f46270 */
[----:B------:R-:W-:Y:S02]  /*27c40*/  I2FP.F32.S32 R166, R166 ;  /* 0x000000a600a67245 */ /* 0x000fe40000201400 */
[----:B------:R-:W-:Y:S02]  /*27c50*/  IABS R169, R169 ;  /* 0x000000a900a97213 */ /* 0x000fe40000000000 */
[----:B------:R-:W-:Y:S01]  /*27c60*/  ISETP.GE.OR P3, PT, R172, R245, !P3 ;  /* 0x000000f5ac00720c */ /* 0x000fe20005f66670 */
[C---:B------:R-:W-:Y:S01]  /*27c70*/  FFMA.FTZ R17, -R246.reuse, R166, R17 ;  /* 0x000000a6f6117223 */ /* 0x040fe20000010111 */
[----:B------:R-:W-:Y:S02]  /*27c80*/  IABS R13, R13 ;  /* 0x0000000d000d7213 */ /* 0x000fe40000000000 */
[----:B------:R-:W-:Y:S02]  /*27c90*/  I2FP.F32.S32 R170, R170 ;  /* 0x000000aa00aa7245 */ /* 0x000fe40000201400 */
[----:B------:R-:W-:Y:S02]  /*27ca0*/  IABS R16, R16 ;  /* 0x0000001000107213 */ /* 0x000fe40000000000 */
[----:B------:R-:W-:Y:S01]  /*27cb0*/  I2FP.F32.S32 R169, R169 ;  /* 0x000000a900a97245 */ /* 0x000fe20000201400 */
[----:B------:R-:W-:Y:S01]  /*27cc0*/  FFMA.FTZ R18, -R246, R170, R18 ;  /* 0x000000aaf6127223 */ /* 0x000fe20000010112 */
[----:B------:R-:W-:Y:S02]  /*27cd0*/  ISETP.GE.OR P2, PT, R168, R243, !P2 ;  /* 0x000000f3a800720c */ /* 0x000fe40005746670 */
[----:B------:R-:W-:Y:S01]  /*27ce0*/  IADD3 R14, R242, -R168, RZ ;  /* 0x800000a8f20e7210 */ /* 0x000fe20007ffe0ff */
[----:B------:R-:W-:Y:S01]  /*27cf0*/  FFMA.FTZ R25, -R246, R169, R25 ;  /* 0x000000a9f6197223 */ /* 0x000fe20000010119 */
[----:B------:R-:W-:Y:S01]  /*27d00*/  FSEL R194, R15, -INF , !P3 ;  /* 0xff8000000fc27808 */ /* 0x000fe20005800000 */
[----:B------:R-:W-:Y:S01]  /*27d10*/  IMAD.IADD R15, R242, 0x1, -R12 ;  /* 0x00000001f20f7824 */ /* 0x000fe200078e0a0c */
[C---:B------:R-:W-:Y:S02]  /*27d20*/  IADD3 R166, R3.reuse, 0x20, RZ ;  /* 0x0000002003a67810 */ /* 0x040fe40007ffe0ff */
[----:B------:R-:W-:Y:S02]  /*27d30*/  ISETP.GE.AND P3, PT, R12, R248, PT ;  /* 0x000000f80c00720c */ /* 0x000fe40003f66270 */
[----:B------:R-:W-:Y:S02]  /*27d40*/  I2FP.F32.S32 R13, R13 ;  /* 0x0000000d000d7245 */ /* 0x000fe40000201400 */
[----:B------:R-:W-:Y:S02]  /*27d50*/  I2FP.F32.S32 R16, R16 ;  /* 0x0000001000107245 */ /* 0x000fe40000201400 */
[----:B------:R-:W-:Y:S01]  /*27d60*/  FSEL R24, R24, -INF , !P2 ;  /* 0xff80000018187808 */ /* 0x000fe20005000000 */
[C---:B------:R-:W-:Y:S01]  /*27d70*/  FFMA.FTZ R28, -R246.reuse, R13, R28 ;  /* 0x0000000df61c7223 */ /* 0x040fe2000001011c */
[----:B------:R-:W-:Y:S01]  /*27d80*/  IABS R14, R14 ;  /* 0x0000000e000e7213 */ /* 0x000fe20000000000 */
[----:B------:R-:W-:Y:S01]  /*27d90*/  FFMA.FTZ R19, -R246, R16, R19 ;  /* 0x00000010f6137223 */ /* 0x000fe20000010113 */
[----:B------:R-:W-:Y:S01]  /*27da0*/  ISETP.GE.AND P2, PT, R4, R248, PT ;  /* 0x000000f80400720c */ /* 0x000fe20003f46270 */
[----:B------:R-:W-:Y:S01]  /*27db0*/  VIADD R16, R3, 0x31 ;  /* 0x0000003103107836 */ /* 0x000fe20000000000 */
[----:B------:R-:W-:Y:S02]  /*27dc0*/  IABS R173, R173 ;  /* 0x000000ad00ad7213 */ /* 0x000fe40000000000 */
[----:B------:R-:W-:Y:S02]  /*27dd0*/  IADD3 R174, R244, -R166, RZ ;  /* 0x800000a6f4ae7210 */ /* 0x000fe40007ffe0ff */
[-C--:B------:R-:W-:Y:S02]  /*27de0*/  ISETP.GE.OR P3, PT, R12, R243.reuse, !P3 ;  /* 0x000000f30c00720c */ /* 0x080fe40005f66670 */
[----:B------:R-:W-:Y:S02]  /*27df0*/  FSEL R192, R17, -INF , !P5 ;  /* 0xff80000011c07808 */ /* 0x000fe40006800000 */
[----:B------:R-:W-:Y:S02]  /*27e00*/  I2FP.F32.S32 R14, R14 ;  /* 0x0000000e000e7245 */ /* 0x000fe40000201400 */
[----:B------:R-:W-:Y:S02]  /*27e10*/  ISETP.GE.OR P2, PT, R4, R243, !P2 ;  /* 0x000000f30400720c */ /* 0x000fe40005746670 */
[----:B------:R-:W-:Y:S01]  /*27e20*/  I2FP.F32.S32 R173, R173 ;  /* 0x000000ad00ad7245 */ /* 0x000fe20000201400 */
[----:B------:R-:W-:Y:S01]  /*27e30*/  FFMA.FTZ R26, -R246, R14, R26 ;  /* 0x0000000ef61a7223 */ /* 0x000fe2000001011a */
[C---:B------:R-:W-:Y:S01]  /*27e40*/  IADD3 R13, R3.reuse, 0x38, RZ ;  /* 0x00000038030d7810 */ /* 0x040fe20007ffe0ff */
[----:B------:R-:W-:Y:S01]  /*27e50*/  VIADD R3, R3, 0x39 ;  /* 0x0000003903037836 */ /* 0x000fe20000000000 */
[----:B------:R-:W-:Y:S01]  /*27e60*/  FSEL R196, R18, -INF , !P4 ;  /* 0xff80000012c47808 */ /* 0x000fe20006000000 */
[----:B------:R-:W-:Y:S01]  /*27e70*/  FFMA.FTZ R11, -R246, R173, R11 ;  /* 0x000000adf60b7223 */ /* 0x000fe2000001010b */
[----:B------:R-:W-:Y:S01]  /*27e80*/  ISETP.GE.AND P5, PT, R164, R248, PT ;  /* 0x000000f8a400720c */ /* 0x000fe20003fa6270 */
[C---:B------:R-:W-:Y:S01]  /*27e90*/  IMAD.IADD R14, R244.reuse, 0x1, -R3 ;  /* 0x00000001f40e7824 */ /* 0x040fe200078e0a03 */
[----:B------:R-:W-:Y:S01]  /*27ea0*/  IABS R172, R174 ;  /* 0x000000ae00ac7213 */ /* 0x000fe20000000000 */
[----:B------:R-:W-:Y:S01]  /*27eb0*/  IMAD.IADD R17, R244, 0x1, -R13 ;  /* 0x00000001f4117824 */ /* 0x000fe200078e0a0d */
[----:B------:R-:W-:Y:S02]  /*27ec0*/  FSEL R25, R25, -INF , !P3 ;  /* 0xff80000019197808 */ /* 0x000fe40005800000 */
[-C--:B------:R-:W-:Y:S02]  /*27ed0*/  ISETP.GE.AND P4, PT, R12, R247.reuse, PT ;  /* 0x000000f70c00720c */ /* 0x080fe40003f86270 */
[----:B------:R-:W-:Y:S02]  /*27ee0*/  ISETP.GE.AND P3, PT, R4, R247, PT ;  /* 0x000000f70400720c */ /* 0x000fe40003f66270 */
[----:B------:R-:W-:Y:S02]  /*27ef0*/  FSEL R189, R28, -INF , !P2 ;  /* 0xff8000001cbd7808 */ /* 0x000fe40005000000 */
[----:B------:R-:W-:Y:S02]  /*27f00*/  FSEL R197, R19, -INF , !P1 ;  /* 0xff80000013c57808 */ /* 0x000fe40004800000 */
[----:B------:R-:W-:Y:S02]  /*27f10*/  ISETP.GE.OR P5, PT, R164, R243, !P5 ;  /* 0x000000f3a400720c */ /* 0x000fe40006fa6670 */
[----:B------:R-:W-:Y:S02]  /*27f20*/  I2FP.F32.S32 R172, R172 ;  /* 0x000000ac00ac7245 */ /* 0x000fe40000201400 */
[C---:B------:R-:W-:Y:S02]  /*27f30*/  ISETP.GE.AND P1, PT, R16.reuse, R248, PT ;  /* 0x000000f81000720c */ /* 0x040fe40003f26270 */
[----:B------:R-:W-:Y:S01]  /*27f40*/  ISETP.GE.AND P2, PT, R16, R247, PT ;  /* 0x000000f71000720c */ /* 0x000fe20003f46270 */
[----:B------:R-:W-:Y:S01]  /*27f50*/  FFMA.FTZ R20, -R246, R172, R20 ;  /* 0x000000acf6147223 */ /* 0x000fe20000010114 */
[-C--:B------:R-:W-:Y:S02]  /*27f60*/  ISETP.GE.OR P4, PT, R12, R245.reuse, !P4 ;  /* 0x000000f50c00720c */ /* 0x080fe40006786670 */
        /* <DEDUP_REMOVED lines=8> */
[----:B------:R-:W-:Y:S02]  /*27ff0*/  ISETP.GE.OR P2, PT, R16, R245, !P2 ;  /* 0x000000f51000720c */ /* 0x000fe40005746670 */
[----:B------:R-:W-:Y:S02]  /*28000*/  FSEL R11, R11, -INF , !P0 ;  /* 0xff8000000b0b7808 */ /* 0x000fe40004000000 */
[----:B------:R-:W-:Y:S02]  /*28010*/  IABS R16, R14 ;  /* 0x0000000e00107213 */ /* 0x000fe40000000000 */
[C---:B------:R-:W-:Y:S02]  /*28020*/  ISETP.GE.OR P6, PT, R166.reuse, R243, !P6 ;  /* 0x000000f3a600720c */ /* 0x040fe400077c6670 */
[----:B------:R-:W-:Y:S02]  /*28030*/  ISETP.GE.AND P0, PT, R166, R247, PT ;  /* 0x000000f7a600720c */ /* 0x000fe40003f06270 */
[----:B------:R-:W-:Y:S02]  /*28040*/  FMNMX.FTZ R14, R167, R0, !PT ;  /* 0x00000000a70e7209 */ /* 0x000fe40007810000 */
[----:B------:R-:W-:Y:S02]  /*28050*/  IABS R4, R4 ;  /* 0x0000000400047213 */ /* 0x000fe40000000000 */
[----:B------:R-:W-:Y:S02]  /*28060*/  FSEL R176, R20, -INF , !P6 ;  /* 0xff80000014b07808 */ /* 0x000fe40007000000 */
[----:B------:R-:W-:Y:S01]  /*28070*/  ISETP.GE.OR P0, PT, R166, R245, !P0 ;  /* 0x000000f5a600720c */ /* 0x000fe20004706670 */
[----:B------:R-:W-:Y:S01]  /*28080*/  IMAD.IADD R166, R242, 0x1, -R166 ;  /* 0x00000001f2a67824 */ /* 0x000fe200078e0aa6 */
[----:B------:R-:W-:Y:S02]  /*28090*/  I2FP.F32.S32 R4, R4 ;  /* 0x0000000400047245 */ /* 0x000fe40000201400 */
[----:B------:R-:W-:Y:S02]  /*280a0*/  FMNMX.FTZ R14, R5, R14, !PT ;  /* 0x0000000e050e7209 */ /* 0x000fe40007810000 */
[----:B------:R-:W-:Y:S01]  /*280b0*/  ISETP.GE.AND P6, PT, R164, R247, PT ;  /* 0x000000f7a400720c */ /* 0x000fe20003fc6270 */
[----:B------:R-:W-:Y:S01]  /*280c0*/  FFMA.FTZ R31, -R246, R4, R31 ;  /* 0x00000004f61f7223 */ /* 0x000fe2000001011f */
[----:B------:R-:W-:Y:S02]  /*280d0*/  FMNMX.FTZ R14, R8, R14, !PT ;  /* 0x0000000e080e7209 */ /* 0x000fe40007810000 */
[----:B------:R-:W-:Y:S02]  /*280e0*/  ISETP.GE.OR P6, PT, R164, R245, !P6 ;  /* 0x000000f5a400720c */ /* 0x000fe400077c6670 */
[----:B------:R-:W-:Y:S02]  /*280f0*/  IADD3 R20, R242, -R164, RZ ;  /* 0x800000a4f2147210 */ /* 0x000fe40007ffe0ff */
[----:B------:R-:W-:Y:S02]  /*28100*/  IABS R21, R21 ;  /* 0x0000001500157213 */ /* 0x000fe40000000000 */
[----:B------:R-:W-:Y:S02]  /*28110*/  IABS R164, R166 ;  /* 0x000000a600a47213 */ /* 0x000fe40000000000 */
[----:B------:R-:W-:Y:S02]  /*28120*/  FMNMX.FTZ R4, R6, R2, !PT ;  /* 0x0000000206047209 */ /* 0x000fe40007810000 */
[----:B------:R-:W-:Y:S02]  /*28130*/  FMNMX.FTZ R14, R9, R14, !PT ;  /* 0x0000000e090e7209 */ /* 0x000fe40007810000 */
[----:B------:R-:W-:Y:S02]  /*28140*/  I2FP.F32.S32 R21, R21 ;  /* 0x0000001500157245 */ /* 0x000fe40000201400 */
[----:B------:R-:W-:Y:S02]  /*28150*/  I2FP.F32.S32 R164, R164 ;  /* 0x000000a400a47245 */ /* 0x000fe40000201400 */
[----:B------:R-:W-:Y:S01]  /*28160*/  FMNMX.FTZ R4, R7, R4, !PT ;  /* 0x0000000407047209 */ /* 0x000fe20007810000 */
[C---:B------:R-:W-:Y:S01]  /*28170*/  FFMA.FTZ R29, -R246.reuse, R21, R29 ;  /* 0x00000015f61d7223 */ /* 0x040fe2000001011d */
[----:B------:R-:W-:Y:S01]  /*28180*/  FMNMX.FTZ R14, R191, R14, !PT ;  /* 0x0000000ebf0e7209 */ /* 0x000fe20007810000 */
[----:B------:R-:W-:Y:S01]  /*28190*/  FFMA.FTZ R22, -R246, R164, R22 ;  /* 0x000000a4f6167223 */ /* 0x000fe20000010116 */
[----:B------:R-:W-:Y:S02]  /*281a0*/  FMNMX.FTZ R4, R10, R4, !PT ;  /* 0x000000040a047209 */ /* 0x000fe40007810000 */
[----:B------:R-:W-:Y:S02]  /*281b0*/  IABS R12, R12 ;  /* 0x0000000c000c7213 */ /* 0x000fe40000000000 */
[----:B------:R-:W-:Y:S02]  /*281c0*/  FMNMX.FTZ R14, R190, R14, !PT ;  /* 0x0000000ebe0e7209 */ /* 0x000fe40007810000 */
[----:B------:R-:W-:Y:S02]  /*281d0*/  I2FP.F32.S32 R12, R12 ;  /* 0x0000000c000c7245 */ /* 0x000fe40000201400 */
[----:B------:R-:W-:Y:S02]  /*281e0*/  FMNMX.FTZ R4, R11, R4, !PT ;  /* 0x000000040b047209 */ /* 0x000fe40007810000 */
[----:B------:R-:W-:Y:S01]  /*281f0*/  IABS R17, R17 ;  /* 0x0000001100117213 */ /* 0x000fe20000000000 */
[----:B------:R-:W-:Y:S01]  /*28200*/  FFMA.FTZ R30, -R246, R12, R30 ;  /* 0x0000000cf61e7223 */ /* 0x000fe2000001011e */
[----:B------:R-:W-:Y:S02]  /*28210*/  FSEL R252, R22, -INF , !P0 ;  /* 0xff80000016fc7808 */ /* 0x000fe40004000000 */
[----:B------:R-:W-:Y:S02]  /*28220*/  FSEL R179, R29, -INF , !P1 ;  /* 0xff8000001db37808 */ /* 0x000fe40004800000 */
[----:B------:R-:W-:Y:S02]  /*28230*/  FMNMX.FTZ R14, R193, R14, !PT ;  /* 0x0000000ec10e7209 */ /* 0x000fe40007810000 */
[C---:B------:R-:W-:Y:S02]  /*28240*/  ISETP.GE.AND P0, PT, R13.reuse, R248, PT ;  /* 0x000000f80d00720c */ /* 0x040fe40003f06270 */
[----:B------:R-:W-:Y:S02]  /*28250*/  ISETP.GE.AND P1, PT, R13, R247, PT ;  /* 0x000000f70d00720c */ /* 0x000fe40003f26270 */
[----:B------:R-:W-:Y:S02]  /*28260*/  I2FP.F32.S32 R17, R17 ;  /* 0x0000001100117245 */ /* 0x000fe40000201400 */
[----:B------:R-:W-:Y:S02]  /*28270*/  FMNMX.FTZ R4, R195, R4, !PT ;  /* 0x00000004c3047209 */ /* 0x000fe40007810000 */
[----:B------:R-:W-:Y:S01]  /*28280*/  IABS R20, R20 ;  /* 0x0000001400147213 */ /* 0x000fe20000000000 */
[----:B------:R-:W-:Y:S01]  /*28290*/  FFMA.FTZ R32, -R246, R17, R32 ;  /* 0x00000011f6207223 */ /* 0x000fe20000010120 */
[----:B------:R-:W-:Y:S01]  /*282a0*/  FMNMX.FTZ R12, R192, R14, !PT ;  /* 0x0000000ec00c7209 */ /* 0x000fe20007810000 */
[----:B------:R-:W-:Y:S01]  /*282b0*/  IMAD.IADD R14, R242, 0x1, -R13 ;  /* 0x00000001f20e7824 */ /* 0x000fe200078e0a0d */
[C---:B------:R-:W-:Y:S02]  /*282c0*/  ISETP.GE.OR P0, PT, R13.reuse, R243, !P0 ;  /* 0x000000f30d00720c */ /* 0x040fe40004706670 */
[----:B------:R-:W-:Y:S02]  /*282d0*/  ISETP.GE.OR P1, PT, R13, R245, !P1 ;  /* 0x000000f50d00720c */ /* 0x000fe40004f26670 */
[----:B------:R-:W-:Y:S02]  /*282e0*/  FMNMX.FTZ R13, R194, R4, !PT ;  /* 0x00000004c20d7209 */ /* 0x000fe40007810000 */
[----:B------:R-:W-:Y:S02]  /*282f0*/  I2FP.F32.S32 R20, R20 ;  /* 0x0000001400147245 */ /* 0x000fe40000201400 */
[----:B------:R-:W-:Y:S02]  /*28300*/  MOV R17, R176 ;  /* 0x000000b000117202 */ /* 0x000fe40000000f00 */
[----:B------:R-:W-:Y:S01]  /*28310*/  FMNMX.FTZ R13, R196, R13, !PT ;  /* 0x0000000dc40d7209 */ /* 0x000fe20007810000 */
[----:B------:R-:W-:Y:S01]  /*28320*/  FFMA.FTZ R23, -R246, R20, R23 ;  /* 0x00000014f6177223 */ /* 0x000fe20000010117 */
[----:B------:R-:W-:Y:S02]  /*28330*/  MOV R18, R175 ;  /* 0x000000af00127202 */ /* 0x000fe40000000f00 */
[----:B------:R-:W-:Y:S02]  /*28340*/  FMNMX.FTZ R12, R17, R12, !PT ;  /* 0x0000000c110c7209 */ /* 0x000fe40007810000 */
[----:B------:R-:W-:Y:S02]  /*28350*/  IABS R15, R15 ;  /* 0x0000000f000f7213 */ /* 0x000fe40000000000 */
[----:B------:R-:W-:Y:S02]  /*28360*/  ISETP.GE.AND P5, PT, R168, R247, PT ;  /* 0x000000f7a800720c */ /* 0x000fe40003fa6270 */
[----:B------:R-:W-:Y:S02]  /*28370*/  FMNMX.FTZ R13, R197, R13, !PT ;  /* 0x0000000dc50d7209 */ /* 0x000fe40007810000 */
[----:B------:R-:W-:Y:S02]  /*28380*/  FMNMX.FTZ R12, R18, R12, !PT ;  /* 0x0000000c120c7209 */ /* 0x000fe40007810000 */
[----:B------:R-:W-:Y:S02]  /*28390*/  I2FP.F32.S32 R15, R15 ;  /* 0x0000000f000f7245 */ /* 0x000fe40000201400 */
[----:B------:R-:W-:Y:S02]  /*283a0*/  FSEL R251, R23, -INF , !P6 ;  /* 0xff80000017fb7808 */ /* 0x000fe40007000000 */
[----:B------:R-:W-:Y:S01]  /*283b0*/  ISETP.GE.OR P5, PT, R168, R245, !P5 ;  /* 0x000000f5a800720c */ /* 0x000fe20006fa6670 */
[----:B------:R-:W-:Y:S01]  /*283c0*/  FFMA.FTZ R27, -R246, R15, R27 ;  /* 0x0000000ff61b7223 */ /* 0x000fe2000001011b */
[----:B------:R-:W-:Y:S01]  /*283d0*/  FMNMX.FTZ R13, R252, R13, !PT ;  /* 0x0000000dfc0d7209 */ /* 0x000fe20007810000 */
[----:B------:R-:W-:Y:S01]  /*283e0*/  LDSM.16.MT88.4 R20, [R222+0x10000] ;  /* 0x01000000de14783b */ /* 0x000fe20000004200 */
[----:B------:R-:W-:Y:S02]  /*283f0*/  FMNMX.FTZ R12, R24, R12, !PT ;  /* 0x0000000c180c7209 */ /* 0x000fe40007810000 */
[----:B------:R-:W-:Y:S02]  /*28400*/  FSEL R199, R26, -INF , !P5 ;  /* 0xff8000001ac77808 */ /* 0x000fe40006800000 */
[----:B------:R-:W-:Y:S02]  /*28410*/  FMNMX.FTZ R13, R251, R13, !PT ;  /* 0x0000000dfb0d7209 */ /* 0x000fe40007810000 */
[----:B------:R-:W-:Y:S02]  /*28420*/  IADD3 R4, R242, -R3, RZ ;  /* 0x80000003f2047210 */ /* 0x000fe40007ffe0ff */
[----:B------:R-:W-:Y:S02]  /*28430*/  FMNMX.FTZ R12, R25, R12, !PT ;  /* 0x0000000c190c7209 */ /* 0x000fe40007810000 */
[----:B------:R-:W-:Y:S02]  /*28440*/  IABS R14, R14 ;  /* 0x0000000e000e7213 */ /* 0x000fe40000000000 */
[----:B------:R-:W-:Y:S02]  /*28450*/  I2FP.F32.S32 R16, R16 ;  /* 0x0000001000107245 */ /* 0x000fe40000201400 */
[----:B------:R-:W-:Y:S02]  /*28460*/  FSEL R198, R27, -INF , !P4 ;  /* 0xff8000001bc67808 */ /* 0x000fe40006000000 */
[----:B------:R-:W-:Y:S01]  /*28470*/  FMNMX.FTZ R13, R199, R13, !PT ;  /* 0x0000000dc70d7209 */ /* 0x000fe20007810000 */
[C---:B------:R-:W-:Y:S01]  /*28480*/  FFMA.FTZ R33, -R246.reuse, R16, R33 ;  /* 0x00000010f6217223 */ /* 0x040fe20000010121 */
[----:B------:R-:W-:Y:S02]  /*28490*/  I2FP.F32.S32 R14, R14 ;  /* 0x0000000e000e7245 */ /* 0x000fe40000201400 */
[----:B------:R-:W-:Y:S02]  /*284a0*/  ISETP.GE.AND P6, PT, R3, R248, PT ;  /* 0x000000f80300720c */ /* 0x000fe40003fc6270 */
[----:B------:R-:W-:Y:S01]  /*284b0*/  FMNMX.FTZ R12, R189, R12, !PT ;  /* 0x0000000cbd0c7209 */ /* 0x000fe20007810000 */
[----:B------:R-:W-:Y:S01]  /*284c0*/  FFMA.FTZ R34, -R246, R14, R34 ;  /* 0x0000000ef6227223 */ /* 0x000fe20000010122 */
[----:B------:R-:W-:Y:S02]  /*284d0*/  IABS R4, R4 ;  /* 0x0000000400047213 */ /* 0x000fe40000000000 */
[----:B------:R-:W-:Y:S02]  /*284e0*/  FSEL R175, R30, -INF , !P3 ;  /* 0xff8000001eaf7808 */ /* 0x000fe40005800000 */
[----:B------:R-:W-:Y:S02]  /*284f0*/  FMNMX.FTZ R15, R198, R13, !PT ;  /* 0x0000000dc60f7209 */ /* 0x000fe40007810000 */
[----:B------:R-:W-:Y:S02]  /*28500*/  FSEL R178, R32, -INF , !P0 ;  /* 0xff80000020b27808 */ /* 0x000fe40004000000 */
[----:B------:R-:W-:Y:S02]  /*28510*/  ISETP.GE.OR P6, PT, R3, R243, !P6 ;  /* 0x000000f30300720c */ /* 0x000fe400077c6670 */
[----:B------:R-:W-:Y:S02]  /*28520*/  FMNMX.FTZ R12, R179, R12, !PT ;  /* 0x0000000cb30c7209 */ /* 0x000fe40007810000 */
[----:B------:R-:W-:Y:S02]  /*28530*/  I2FP.F32.S32 R4, R4 ;  /* 0x0000000400047245 */ /* 0x000fe40000201400 */
[----:B------:R-:W-:Y:S02]  /*28540*/  ISETP.GE.AND P0, PT, R3, R247, PT ;  /* 0x000000f70300720c */ /* 0x000fe40003f06270 */
[----:B------:R-:W-:Y:S01]  /*28550*/  FSEL R174, R31, -INF , !P2 ;  /* 0xff8000001fae7808 */ /* 0x000fe20005000000 */
[----:B------:R-:W-:Y:S01]  /*28560*/  FFMA.FTZ R35, -R246, R4, R35 ;  /* 0x00000004f6237223 */ /* 0x000fe20000010123 */
[----:B------:R-:W-:Y:S01]  /*28570*/  FMNMX.FTZ R15, R175, R15, !PT ;  /* 0x0000000faf0f7209 */ /* 0x000fe20007810000 */
[----:B------:R-:W-:Y:S01]  /*28580*/  LDSM.16.MT88.4 R28, [R221+0x10000] ;  /* 0x01000000dd1c783b */ /* 0x000fe20000004200 */
[----:B------:R-:W-:Y:S02]  /*28590*/  FSEL R176, R33, -INF , !P6 ;  /* 0xff80000021b07808 */ /* 0x000fe40007000000 */
[----:B------:R-:W-:Y:S02]  /*285a0*/  FMNMX.FTZ R12, R178, R12, !PT ;  /* 0x0000000cb20c7209 */ /* 0x000fe40007810000 */
[----:B------:R-:W-:Y:S02]  /*285b0*/  ISETP.GE.OR P0, PT, R3, R245, !P0 ;  /* 0x000000f50300720c */ /* 0x000fe40004706670 */
[----:B------:R-:W-:Y:S02]  /*285c0*/  FMNMX.FTZ R3, R174, R15, !PT ;  /* 0x0000000fae037209 */ /* 0x000fe40007810000 */
[----:B------:R-:W-:Y:S02]  /*285d0*/  FSEL R173, R34, -INF , !P1 ;  /* 0xff80000022ad7808 */ /* 0x000fe40004800000 */
        /* <DEDUP_REMOVED lines=12> */
[----:B---3--:R-:W-:Y:S01]  /*286a0*/  FMUL.FTZ R172, R165, R3 ;  /* 0x00000003a5ac7220 */ /* 0x008fe20000410000 */
[----:B------:R-:W-:Y:S01]  /*286b0*/  FSETP.NEU.FTZ.AND P0, PT, R3, -INF , PT ;  /* 0xff8000000300780b */ /* 0x000fe20003f1d000 */
[----:B------:R-:W1:Y:S01]  /*286c0*/  LDSM.16.MT88.4 R12, [R223+0x10000] ;  /* 0x01000000df0c783b */ /* 0x000e620000004200 */
[----:B------:R-:W-:Y:S01]  /*286d0*/  FSETP.NEU.FTZ.AND P1, PT, R164, -INF , PT ;  /* 0xff800000a400780b */ /* 0x000fe20003f3d000 */
[----:B------:R-:W-:Y:S01]  /*286e0*/  FMUL.FTZ R177, R165, R164 ;  /* 0x000000a4a5b17220 */ /* 0x000fe20000410000 */
[----:B------:R-:W-:Y:S02]  /*286f0*/  FSEL R172, R172, RZ, P0 ;  /* 0x000000ffacac7208 */ /* 0x000fe40000000000 */
[----:B------:R-:W-:Y:S02]  /*28700*/  FSEL R4, R164, RZ, P1 ;  /* 0x000000ffa4047208 */ /* 0x000fe40000800000 */
[----:B------:R-:W-:Y:S01]  /*28710*/  FSEL R177, R177, RZ, P1 ;  /* 0x000000ffb1b17208 */ /* 0x000fe20000800000 */
[-CC-:B------:R-:W-:Y:S01]  /*28720*/  FFMA.FTZ R188, R6, R165.reuse, -R172.reuse ;  /* 0x000000a506bc7223 */ /* 0x180fe200000108ac */
[-C--:B------:R-:W-:Y:S01]  /*28730*/  FFMA.FTZ R182, R7, R165.reuse, -R172 ;  /* 0x000000a507b67223 */ /* 0x080fe200000108ac */
[----:B------:R-:W-:Y:S01]  /*28740*/  FADD.FTZ R4, -R4, R0 ;  /* 0x0000000004047221 */ /* 0x000fe20000010100 */
[----:B------:R-:W-:Y:S01]  /*28750*/  FSEL R0, R3, RZ, P0 ;  /* 0x000000ff03007208 */ /* 0x000fe20000000000 */
[-CC-:B------:R-:W-:Y:S01]  /*28760*/  FFMA.FTZ R187, R167, R165.reuse, -R177.reuse ;  /* 0x000000a5a7bb7223 */ /* 0x180fe200000108b1 */
[-CC-:B------:R-:W-:Y:S01]  /*28770*/  FFMA.FTZ R185, R5, R165.reuse, -R177.reuse ;  /* 0x000000a505b97223 */ /* 0x180fe200000108b1 */
[-CC-:B------:R-:W-:Y:S01]  /*28780*/  FFMA.FTZ R184, R8, R165.reuse, -R177.reuse ;  /* 0x000000a508b87223 */ /* 0x180fe200000108b1 */
[-CC-:B------:R-:W-:Y:S01]  /*28790*/  FFMA.FTZ R183, R9, R165.reuse, -R177.reuse ;  /* 0x000000a509b77223 */ /* 0x180fe200000108b1 */
[----:B------:R-:W-:Y:S01]  /*287a0*/  FADD.FTZ R0, -R0, R2 ;  /* 0x0000000200007221 */ /* 0x000fe20000010100 */
        /* <DEDUP_REMOVED lines=30> */
[----:B------:R-:W-:Y:S02]  /*28990*/  IMAD.MOV.U32 R160, RZ, RZ, R18 ;  /* 0x000000ffffa07224 */ /* 0x000fe400078e0012 */
[----:B------:R-:W-:Y:S01]  /*289a0*/  FMUL.FTZ R16, R2, R148 ;  /* 0x0000009402107220 */ /* 0x000fe20000410000 */
[----:B------:R-:W-:Y:S02]  /*289b0*/  MOV R161, R24 ;  /* 0x0000001800a17202 */ /* 0x000fe40000000f00 */
        /* <DEDUP_REMOVED lines=218> */
[----:B------:R-:W-:Y:S01]  /*29760*/  IMAD.MOV.U32 R168, RZ, RZ, R163 ;  /* 0x000000ffffa87224 */ /* 0x000fe200078e00a3 */
        /* <DEDUP_REMOVED lines=55> */
[-C--:B---3--:R-:W-:Y:S01]  /*29ae0*/  FFMA.FTZ R140, R171, R165.reuse, -R177 ;  /* 0x000000a5ab8c7223 */ /* 0x088fe200000108b1 */
[----:B------:R-:W-:Y:S01]  /*29af0*/  IMAD.MOV.U32 R132, RZ, RZ, R163 ;  /* 0x000000ffff847224 */ /* 0x000fe200078e00a3 */
        /* <DEDUP_REMOVED lines=15> */
[----:B------:R-:W-:Y:S01]  /*29bf0*/  IMAD.MOV.U32 R148, RZ, RZ, R134 ;  /* 0x000000ffff947224 */ /* 0x000fe200078e0086 */
        /* <DEDUP_REMOVED lines=14> */
[----:B------:R-:W-:Y:S01]  /*29ce0*/  IMAD.MOV.U32 R156, RZ, RZ, R148 ;  /* 0x000000ffff9c7224 */ /* 0x000fe200078e0094 */
        /* <DEDUP_REMOVED lines=9> */
[----:B------:R-:W-:Y:S01]  /*29d80*/  IMAD.MOV.U32 R169, RZ, RZ, R156 ;  /* 0x000000ffffa97224 */ /* 0x000fe200078e009c */
        /* <DEDUP_REMOVED lines=27> */
[----:B------:R-:W-:Y:S01]  /*29f40*/  IMAD.MOV.U32 R161, RZ, RZ, R171 ;  /* 0x000000ffffa17224 */ /* 0x000fe200078e00ab */
[C---:B------:R-:W-:Y:S04]  /*29f50*/  HMMA.16816.F32 R92, R132.reuse, R144, R92 ;  /* 0x00000090845c723c */ /* 0x040fe8000000185c */
[----:B--2---:R-:W-:Y:S02]  /*29f60*/  IMAD.MOV.U32 R163, RZ, RZ, R149 ;  /* 0x000000ffffa37224 */ /* 0x004fe400078e0095 */
        /* <DEDUP_REMOVED lines=22> */
[----:B------:R-:W-:Y:S03]  /*2a0d0*/  IMAD.MOV.U32 R149, RZ, RZ, R169 ;  /* 0x000000ffff957224 */ /* 0x000fe600078e00a9 */
[C---:B------:R-:W-:Y:S05]  /*2a0e0*/  HMMA.16816.F32 R124, R132.reuse, R152, R124 ;  /* 0x00000098847c723c */ /* 0x040fea000000187c */
[----:B------:R-:W-:Y:S01]  /*2a0f0*/  F2FP.F16.F32.PACK_AB R169, R162, R160 ;  /* 0x000000a0a2a9723e */ /* 0x000fe200000000ff */
[----:B------:R-:W-:Y:S07]  /*2a100*/  HMMA.16816.F32 R128, R132, R154, R128 ;  /* 0x0000009a8480723c */ /* 0x000fee0000001880 */
[----:B------:R-:W-:Y:S01]  /*2a110*/  MOV R132, R162 ;  /* 0x000000a200847202 */ /* 0x000fe20000000f00 */
[----:B------:R-:W-:Y:S03]  /*2a120*/  IMAD.MOV.U32 R133, RZ, RZ, R163 ;  /* 0x000000ffff857224 */ /* 0x000fe600078e00a3 */
        /* <DEDUP_REMOVED lines=8> */
[----:B------:R-:W-:Y:S01]  /*2a1b0*/  IMAD.MOV.U32 R136, RZ, RZ, R149 ;  /* 0x000000ffff887224 */ /* 0x000fe200078e0095 */
[----:B------:R-:W-:Y:S01]  /*2a1c0*/  MOV R137, R146 ;  /* 0x0000009200897202 */ /* 0x000fe20000000f00 */
[C---:B------:R-:W-:Y:S07]  /*2a1d0*/  HMMA.16816.F32 R148, R168.reuse, R138, R16 ;  /* 0x0000008aa894723c */ /* 0x040fee0000001810 */
[----:B------:R-:W-:Y:S01]  /*2a1e0*/  MOV R17, R147 ;  /* 0x0000009300117202 */ /* 0x000fe20000000f00 */
[----:B------:R-:W-:Y:S03]  /*2a1f0*/  IMAD.MOV.U32 R18, RZ, RZ, R144 ;  /* 0x000000ffff127224 */ /* 0x000fe600078e0090 */
[----:B------:R-:W-:Y:S02]  /*2a200*/  MOV R19, R145 ;  /* 0x0000009100137202 */ /* 0x000fe40000000f00 */
[C---:B---3--:R-:W-:Y:S06]  /*2a210*/  HMMA.16816.F32 R144, R168.reuse, R140, R20 ;  /* 0x0000008ca890723c */ /* 0x048fec0000001814 */
[C---:B------:R-:W-:Y:S05]  /*2a220*/  HMMA.16816.F32 R140, R168.reuse, R142, R24 ;  /* 0x0000008ea88c723c */ /* 0x040fea0000001818 */
[----:B------:R-:W-:Y:S01]  /*2a230*/  MOV R23, R136 ;  /* 0x0000008800177202 */ /* 0x000fe20000000f00 */
[----:B------:R-:W-:Y:S01]  /*2a240*/  IMAD.MOV.U32 R21, RZ, RZ, R18 ;  /* 0x000000ffff157224 */ /* 0x000fe200078e0012 */
[----:B------:R-:W-:Y:S01]  /*2a250*/  MOV R20, R17 ;  /* 0x0000001100147202 */ /* 0x000fe20000000f00 */
[----:B------:R-:W-:Y:S02]  /*2a260*/  IMAD.MOV.U32 R27, RZ, RZ, R137 ;  /* 0x000000ffff1b7224 */ /* 0x000fe400078e0089 */
[C---:B-1----:R-:W-:Y:S03]  /*2a270*/  HMMA.16816.F32 R136, R168.reuse, R172, R28 ;  /* 0x000000aca888723c */ /* 0x042fe6000000181c */
[----:B------:R-:W-:Y:S02]  /*2a280*/  MOV R22, R19 ;  /* 0x0000001300167202 */ /* 0x000fe40000000f00 */
[----:B------:R-:W1:Y:S02]  /*2a290*/  LDSM.16.MT88.4 R16, [R223+0x15800] ;  /* 0x01580000df10783b */ /* 0x000e640000004200 */
[----:B------:R-:W-:Y:S01]  /*2a2a0*/  IMAD.MOV.U32 R29, RZ, RZ, R132 ;  /* 0x000000ffff1d7224 */ /* 0x000fe200078e0084 */
[----:B------:R-:W-:Y:S03]  /*2a2b0*/  MOV R28, R133 ;  /* 0x00000085001c7202 */ /* 0x000fe60000000f00 */
[----:B------:R-:W-:Y:S01]  /*2a2c0*/  MOV R173, R134 ;  /* 0x0000008600ad7202 */ /* 0x000fe20000000f00 */
[----:B------:R-:W-:Y:S01]  /*2a2d0*/  IMAD.MOV.U32 R172, RZ, RZ, R135 ;  /* 0x000000ffffac7224 */ /* 0x000fe200078e0087 */
[----:B------:R-:W-:Y:S01]  /*2a2e0*/  MOV R30, R20 ;  /* 0x00000014001e7202 */ /* 0x000fe20000000f00 */
[C---:B------:R-:W-:Y:S03]  /*2a2f0*/  HMMA.16816.F32 R132, R168.reuse, R174, R32 ;  /* 0x000000aea884723c */ /* 0x040fe60000001820 */
[----:B------:R-:W-:Y:S01]  /*2a300*/  MOV R31, R27 ;  /* 0x0000001b001f7202 */ /* 0x000fe20000000f00 */
[----:B------:R-:W-:Y:S01]  /*2a310*/  FADD.FTZ R188, R173, R188 ;  /* 0x000000bcadbc7221 */ /* 0x000fe20000010000 */
[----:B------:R-:W-:Y:S01]  /*2a320*/  LDSM.16.MT88.4 R24, [R221+0x15800] ;  /* 0x01580000dd18783b */ /* 0x000fe20000004200 */
        /* <DEDUP_REMOVED lines=47> */
.L_x_7200:
        /* <DEDUP_REMOVED lines=14> */
.L_x_7226:
        /* <DEDUP_REMOVED lines=341> */
.L_x_7212:
        /* <DEDUP_REMOVED lines=8> */
.L_x_7213:
[----:B------:R-:W-:Y:S05]  /*2bcd0*/  BSYNC B0 ;  /* 0x0000000000007941 */ /* 0x000fea0003800000 */
.L_x_7211:
        /* <DEDUP_REMOVED lines=58> */
.L_x_7215:
[----:B------:R-:W-:Y:S05]  /*2c080*/  BSYNC B0 ;  /* 0x0000000000007941 */ /* 0x000fea0003800000 */
.L_x_7214:
[----:B---3--:R-:W-:Y:S02]  /*2c090*/  LEA.HI R4, R12, R6, RZ, 0x3 ;  /* 0x000000060c047211 */ /* 0x008fe400078f18ff */
[----:B------:R-:W-:Y:S02]  /*2c0a0*/  R2UR UR4, R8 ;  /* 0x00000000080472ca */ /* 0x000fe400000e0000 */
[----:B------:R-:W-:Y:S02]  /*2c0b0*/  LOP3.LUT R4, R4, 0xfffffff8, RZ, 0xc0, !PT ;  /* 0xfffffff804047812 */ /* 0x000fe400078ec0ff */
[----:B------:R-:W-:-:S03]  /*2c0c0*/  R2UR UR5, R9 ;  /* 0x00000000090572ca */ /* 0x000fc600000e0000 */
[----:B------:R-:W-:-:S04]  /*2c0d0*/  IMAD.IADD R4, R6, 0x1, -R4 ;  /* 0x0000000106047824 */ /* 0x000fc800078e0a04 */
[----:B------:R-:W-:Y:S02]  /*2c0e0*/  IMAD.SHL.U32 R12, R4, 0x8, RZ ;  /* 0x00000008040c7824 */ /* 0x000fe400078e00ff */
[----:B------:R-:W-:-:S03]  /*2c0f0*/  IMAD.SHL.U32 R234, R234, 0x40, RZ ;  /* 0x00000040eaea7824 */ /* 0x000fc600078e00ff */
[----:B------:R-:W-:Y:S01]  /*2c100*/  SHF.R.S32.HI R13, RZ, 0x1f, R12 ;  /* 0x0000001fff0d7819 */ /* 0x000fe2000001140c */
        /* <DEDUP_REMOVED lines=54> */
.L_x_7217:
[----:B------:R-:W-:Y:S05]  /*2c470*/  BSYNC B0 ;  /* 0x0000000000007941 */ /* 0x000fea0003800000 */
.L_x_7216:
        /* <DEDUP_REMOVED lines=28> */
.L_x_7219:
[----:B------:R-:W-:Y:S05]  /*2c640*/  BSYNC B0 ;  /* 0x0000000000007941 */ /* 0x000fea0003800000 */
.L_x_7218:
        /* <DEDUP_REMOVED lines=28> */
.L_x_7221:
[----:B------:R-:W-:Y:S05]  /*2c810*/  BSYNC B0 ;  /* 0x0000000000007941 */ /* 0x000fea0003800000 */
.L_x_7220:
[----:B---34-:R-:W-:Y:S02]  /*2c820*/  MOV R6, R231 ;  /* 0x000000e700067202 */ /* 0x018fe40000000f00 */
[----:B------:R-:W-:-:S04]  /*2c830*/  MOV R7, 0x0 ;  /* 0x0000000000077802 */ /* 0x000fc80000000f00 */
[----:B-12--5:R-:W-:Y:S05]  /*2c840*/  @P5 RET.REL.NODEC R6 `(_ZN5flash24flash_fwd_splitkv_kernelI23Flash_fwd_kernel_traitsILi256ELi64ELi64ELi4ELb0ELb0EN7cutlass6half_tE19Flash_kernel_traitsILi256ELi64ELi64ELi4ES3_EELb0ELb1ELb1ELb0ELb0ELb0ELb0ELb1EEEvNS_16Flash_fwd_paramsE) ;  /* 0xfffffd3406ec5950 */ /* 0x026fea0003c3ffff */
        /* <DEDUP_REMOVED lines=11> */
[----:B------:R-:W-:Y:S02]  /*2c900*/  IMAD.MOV.U32 R4, RZ, RZ, R231 ;  /* 0x000000ffff047224 */ /* 0x000fe400078e00e7 */
        /* <DEDUP_REMOVED lines=9> */
[----:B------:R-:W-:-:S04]  /*2c9a0*/  IMAD.MOV.U32 R5, RZ, RZ, 0x0 ;  /* 0x00000000ff057424 */ /* 0x000fc800078e00ff */
[----:B------:R-:W-:Y:S04]  /*2c9b0*/  @!P3 ST.E.128 desc[UR10][R2.64], R60 ;  /* 0x0000003c0200b985 */ /* 0x000fe8000c101d0a */
[----:B------:R-:W-:Y:S04]  /*2c9c0*/  @!P2 ST.E.128 desc[UR8][R2.64+0x80], R44 ;  /* 0x0000802c0200a985 */ /* 0x000fe8000c101d08 */
[----:B------:R1:W-:Y:S02]  /*2c9d0*/  @!P1 ST.E.128 desc[UR4][R2.64+0x100], R28 ;  /* 0x0001001c02009985 */ /* 0x0003e4000c101d04 */
[----:B-1----:R-:W-:Y:S05]  /*2c9e0*/  @P0 RET.REL.NODEC R4 `(_ZN5flash24flash_fwd_splitkv_kernelI23Flash_fwd_kernel_traitsILi256ELi64ELi64ELi4ELb0ELb0EN7cutlass6half_tE19Flash_kernel_traitsILi256ELi64ELi64ELi4ES3_EELb0ELb1ELb1ELb0ELb0ELb0ELb0ELb1EEEvNS_16Flash_fwd_paramsE) ;  /* 0xfffffd3404840950 */ /* 0x002fea0003c3ffff */
[----:B------:R-:W-:Y:S02]  /*2c9f0*/  R2UR UR4, R8 ;  /* 0x00000000080472ca */ /* 0x000fe400000e0000 */
[----:B------:R-:W-:-:S13]  /*2ca00*/  R2UR UR5, R9 ;  /* 0x00000000090572ca */ /* 0x000fda00000e0000 */
[----:B------:R1:W-:Y:S02]  /*2ca10*/  ST.E.128 desc[UR4][R2.64+0x180], R76 ;  /* 0x0001804c02007985 */ /* 0x0003e4000c101d04 */
[----:B-1----:R-:W-:Y:S02]  /*2ca20*/  IMAD.MOV.U32 R2, RZ, RZ, R231 ;  /* 0x000000ffff027224 */ /* 0x002fe400078e00e7 */
[----:B------:R-:W-:-:S04]  /*2ca30*/  IMAD.MOV.U32 R3, RZ, RZ, 0x0 ;  /* 0x00000000ff037424 */ /* 0x000fc800078e00ff */
[----:B------:R-:W-:Y:S05]  /*2ca40*/  RET.REL.NODEC R2 `(_ZN5flash24flash_fwd_splitkv_kernelI23Flash_fwd_kernel_traitsILi256ELi64ELi64ELi4ELb0ELb0EN7cutlass6half_tE19Flash_kernel_traitsILi256ELi64ELi64ELi4ES3_EELb0ELb1ELb1ELb0ELb0ELb0ELb0ELb1EEEvNS_16Flash_fwd_paramsE) ;  /* 0xfffffd34026c7950 */ /* 0x000fea0003c3ffff */
.L_x_7210:
[----:B------:R-:W-:Y:S01]  /*2ca50*/  MOV R0, 0x1f ;  /* 0x0000001f00007802 */ /* 0x000fe20000000f00 */
[----:B------:R-:W-:Y:S01]  /*2ca60*/  IMAD.MOV.U32 R2, RZ, RZ, 0x2 ;  /* 0x00000002ff027424 */ /* 0x000fe200078e00ff */
[----:B------:R-:W-:Y:S01]  /*2ca70*/  MOV R6, R250 ;  /* 0x000000fa00067202 */ /* 0x000fe20000000f00 */
[----:B------:R-:W-:-:S07]  /*2ca80*/  IMAD.MOV.U32 R4, RZ, RZ, -0x1 ;  /* 0xffffffffff047424 */ /* 0x000fce00078e00ff */
[----:B-1---5:R-:W-:Y:S05]  /*2ca90*/  WARPSYNC.COLLECTIVE R4, `(.L_x_7222) ;  /* 0x0000000004087348 */ /* 0x022fea0003c00000 */
[----:B------:R2:W3:Y:S02]  /*2caa0*/  SHFL.BFLY P0, R0, R6, R2, R0 ;  /* 0x0c00000206007389 */ /* 0x0004e40000000000 */
[----:B-123-5:R-:W-:Y:S01]  /*2cab0*/  ENDCOLLECTIVE ;  /* 0x000000000000791b */ /* 0x02efe20003800000 */
.L_x_7222:
        /* <DEDUP_REMOVED lines=8> */
.L_x_7223:
        /* <DEDUP_REMOVED lines=8> */
.L_x_7224:
[----:B------:R-:W-:Y:S01]  /*2cbc0*/  FADD.FTZ R249, R0, R249 ;  /* 0x000000f900f97221 */ /* 0x000fe20000010000 */
[----:B------:R-:W-:Y:S02]  /*2cbd0*/  MOV R0, 0x1f ;  /* 0x0000001f00007802 */ /* 0x000fe40000000f00 */
[----:B------:R-:W-:Y:S01]  /*2cbe0*/  MOV R2, 0x1 ;  /* 0x0000000100027802 */ /* 0x000fe20000000f00 */
[----:B------:R-:W-:-:S07]  /*2cbf0*/  IMAD.MOV.U32 R6, RZ, RZ, R249 ;  /* 0x000000ffff067224 */ /* 0x000fce00078e00f9 */
[----:B------:R-:W-:Y:S05]  /*2cc00*/  WARPSYNC.COLLECTIVE R4, `(.L_x_7225) ;  /* 0x0000000004087348 */ /* 0x000fea0003c00000 */
[----:B------:R1:W2:Y:S02]  /*2cc10*/  SHFL.BFLY P0, R0, R6, R2, R0 ;  /* 0x0c00000206007389 */ /* 0x0002a40000000000 */
[----:B-12---:R-:W-:Y:S01]  /*2cc20*/  ENDCOLLECTIVE ;  /* 0x000000000000791b */ /* 0x006fe20003800000 */
.L_x_7225:
[----:B------:R-:W-:Y:S05]  /*2cc30*/  BRA `(.L_x_7226) ;  /* 0xffffffd800b07947 */ /* 0x000fea000383ffff */
.L_x_7227:
        /* <DEDUP_REMOVED lines=12> */
.L_x_8864:


//--------------------- .text._ZN5flash24flash_fwd_splitkv_kernelI23Flash_fwd_kernel_traitsILi256ELi64ELi64ELi4ELb0ELb0EN7cutlass6half_tE19Flash_kernel_traitsILi256ELi64ELi64ELi4ES3_EELb0ELb1ELb1ELb0ELb0ELb1ELb0ELb1EEEvNS_16Flash_fwd_paramsE --------------------------
	.section	.text._ZN5flash24flash_fwd_splitkv_kernelI23Flash_fwd_kernel_traitsILi256ELi64ELi64ELi4ELb0ELb0EN7cutlass6half_tE19Flash_kernel_traitsILi256ELi64ELi64ELi4ES3_EELb0ELb1ELb1ELb0ELb0ELb1ELb0ELb1EEEvNS_16Flash_fwd_paramsE,"ax",@progbits
	.align	128
        .global         _ZN5flash24flash_fwd_splitkv_kernelI23Flash_fwd_kernel_traitsILi256ELi64ELi64ELi4ELb0ELb0EN7cutlass6half_tE19Flash_kernel_traitsILi256ELi64ELi64ELi4ES3_EELb0ELb1ELb1ELb0ELb0ELb1ELb0ELb1EEEvNS_16Flash_fwd_paramsE
        .type           _ZN5flash24flash_fwd_splitkv_kernelI23Flash_fwd_kernel_traitsILi256ELi64ELi64ELi4ELb0ELb0EN7cutlass6half_tE19Flash_kernel_traitsILi256ELi64ELi64ELi4ES3_EELb0ELb1ELb1ELb0ELb0ELb1ELb0ELb1EEEvNS_16Flash_fwd_paramsE,@function
        .size           _ZN5flash24flash_fwd_splitkv_kernelI23Flash_fwd_kernel_traitsILi256ELi64ELi64ELi4ELb0ELb0EN7cutlass6half_tE19Flash_kernel_traitsILi256ELi64ELi64ELi4ES3_EELb0ELb1ELb1ELb0ELb0ELb1ELb0ELb1EEEvNS_16Flash_fwd_paramsE,(.L_x_8865 - _ZN5flash24flash_fwd_splitkv_kernelI23Flash_fwd_kernel_traitsILi256ELi64ELi64ELi4ELb0ELb0EN7cutlass6half_tE19Flash_kernel_traitsILi256ELi64ELi64ELi4ES3_EELb0ELb1ELb1ELb0ELb0ELb1ELb0ELb1EEEvNS_16Flash_fwd_paramsE)
        .other          _ZN5flash24flash_fwd_splitkv_kernelI23Flash_fwd_kernel_traitsILi256ELi64ELi64ELi4ELb0ELb0EN7cutlass6half_tE19Flash_kernel_traitsILi256ELi64ELi64ELi4ES3_EELb0ELb1ELb1ELb0ELb0ELb1ELb0ELb1EEEvNS_16Flash_fwd_paramsE,@"STO_CUDA_ENTRY STV_DEFAULT"
_ZN5flash24flash_fwd_splitkv_kernelI23Flash_fwd_kernel_traitsILi256ELi64ELi64ELi4ELb0ELb0EN7cutlass6half_tE19Flash_kernel_traitsILi256ELi64ELi64ELi4ES3_EELb0ELb1ELb1ELb0ELb0ELb1ELb0ELb1EEEvNS_16Flash_fwd_paramsE:
.text._ZN5flash24flash_fwd_splitkv_kernelI23Flash_fwd_kernel_traitsILi256ELi64ELi64ELi4ELb0ELb0EN7cutlass6half_tE19Flash_kernel_traitsILi256ELi64ELi64ELi4ES3_EELb0ELb1ELb1ELb0ELb0ELb1ELb0ELb1EEEvNS_16Flash_fwd_paramsE:
        /* <DEDUP_REMOVED lines=8> */
[----:B-1-34-:R-:W-:Y:S05]  /*0080*/  CALL.REL.NOINC `($_ZN5flash24flash_fwd_splitkv_kernelI23Flash_fwd_kernel_traitsILi256ELi64ELi64ELi4ELb0ELb0EN7cutlass6half_tE19Flash_kernel_traitsILi256ELi64ELi64ELi4ES3_EELb0ELb1ELb1ELb0ELb0ELb1ELb0ELb1EEEvNS_16Flash_fwd_paramsE$_ZN5flash30compute_attn_1rowblock_splitkvI23Flash_fwd_kernel_traitsILi256ELi64ELi64ELi4ELb0ELb0EN7cutlass6half_tE19Flash_kernel_traitsILi256ELi64ELi64ELi4ES3_EELb0ELb1ELb1ELb0ELb0ELb1ELb0ELb1ENS_16Flash_fwd_paramsEEEvRKT8_iiiii) ;  /* 0x0000000000087944 */ /* 0x01afea0003c00000 */
[----:B------:R-:W-:Y:S05]  /*0090*/  BSYNC B4 ;  /* 0x0000000000047941 */ /* 0x000fea0003800000 */
.L_x_7228:
[----:B------:R-:W-:Y:S05]  /*00a0*/  EXIT ;  /* 0x000000000000794d */ /* 0x000fea0003800000 */
        .type           $_ZN5flash24flash_fwd_splitkv_kernelI23Flash_fwd_kernel_traitsILi256ELi64ELi64ELi4ELb0ELb0EN7cutlass6half_tE19Flash_kernel_traitsILi256ELi64ELi64ELi4ES3_EELb0ELb1ELb1ELb0ELb0ELb1ELb0ELb1EEEvNS_16Flash_fwd_paramsE$_ZN5flash30compute_attn_1rowblock_splitkvI23Flash_fwd_kernel_traitsILi256ELi64ELi64ELi4ELb0ELb0EN7cutlass6half_tE19Flash_kernel_traitsILi256ELi64ELi64ELi4ES3_EELb0ELb1ELb1ELb0ELb0ELb1ELb0ELb1ENS_16Flash_fwd_paramsEEEvRKT8_iiiii,@function
        .size           $_ZN5flash24flash_fwd_splitkv_kernelI23Flash_fwd_kernel_traitsILi256ELi64ELi64ELi4ELb0ELb0EN7cutlass6half_tE19Flash_kernel_traitsILi256ELi64ELi64ELi4ES3_EELb0ELb1ELb1ELb0ELb0ELb1ELb0ELb1EEEvNS_16Flash_fwd_paramsE$_ZN5flash30compute_attn_1rowblock_splitkvI23Flash_fwd_kernel_traitsILi256ELi64ELi64ELi4ELb0ELb0EN7cutlass6half_tE19Flash_kernel_traitsILi256ELi64ELi64ELi4ES3_EELb0ELb1ELb1ELb0ELb0ELb1ELb0ELb1ENS_16Flash_fwd_paramsEEEvRKT8_iiiii,(.L_x_8865 - $_ZN5flash24flash_fwd_splitkv_kernelI23Flash_fwd_kernel_traitsILi256ELi64ELi64ELi4ELb0ELb0EN7cutlass6half_tE19Flash_kernel_traitsILi256ELi64ELi64ELi4ES3_EELb0ELb1ELb1ELb0ELb0ELb1ELb0ELb1EEEvNS_16Flash_fwd_paramsE$_ZN5flash30compute_attn_1rowblock_splitkvI23Flash_fwd_kernel_traitsILi256ELi64ELi64ELi4ELb0ELb0EN7cutlass6half_tE19Flash_kernel_traitsILi256ELi64ELi64ELi4ES3_EELb0ELb1ELb1ELb0ELb0ELb1ELb0ELb1ENS_16Flash_fwd_paramsEEEvRKT8_iiiii)
$_ZN5flash24flash_fwd_splitkv_kernelI23Flash_fwd_kernel_traitsILi256ELi64ELi64ELi4ELb0ELb0EN7cutlass6half_tE19Flash_kernel_traitsILi256ELi64ELi64ELi4ES3_EELb0ELb1ELb1ELb0ELb0ELb1ELb0ELb1EEEvNS_16Flash_fwd_paramsE$_ZN5flash30compute_attn_1rowblock_splitkvI23Flash_fwd_kernel_traitsILi256ELi64ELi64ELi4ELb0ELb0EN7cutlass6half_tE19Flash_kernel_traitsILi256ELi64ELi64ELi4ES3_EELb0ELb1ELb1ELb0ELb0ELb1ELb0ELb1ENS_16Flash_fwd_paramsEEEvRKT8_iiiii:
        /* <DEDUP_REMOVED lines=27> */
.L_x_7230:
[----:B------:R-:W-:Y:S05]  /*0260*/  BSYNC B0 ;  /* 0x0000000000007941 */ /* 0x000fea0003800000 */
.L_x_7229:
        /* <DEDUP_REMOVED lines=8> */
.L_x_7232:
[----:B------:R2:W5:Y:S02]  /*02f0*/  LD.E R84, desc[UR6][R18.64+0xb8] ;  /* 0x0000b80612547980 */ /* 0x000564000c101900 */
.L_x_7233:
[----:B------:R-:W-:Y:S05]  /*0300*/  BSYNC B0 ;  /* 0x0000000000007941 */ /* 0x000fea0003800000 */
.L_x_7231:
        /* <DEDUP_REMOVED lines=10> */
.L_x_7235:
[----:B------:R-:W3:Y:S01]  /*03b0*/  LD.E.64 R2, desc[UR6][R18.64+0x108] ;  /* 0x0001080612027980 */ /* 0x000ee2000c101b00 */
[----:B------:R-:W-:Y:S01]  /*03c0*/  BSSY B0, `(.L_x_7237) ;  /* 0x0000006000007945 */ /* 0x000fe20003800000 */
[----:B------:R-:W-:Y:S01]  /*03d0*/  IMAD.MOV.U32 R53, RZ, RZ, RZ ;  /* 0x000000ffff357224 */ /* 0x000fe200078e00ff */
[----:B---3--:R-:W-:-:S04]  /*03e0*/  ISETP.NE.U32.AND P0, PT, R2, RZ, PT ;  /* 0x000000ff0200720c */ /* 0x008fc80003f05070 */
[----:B------:R-:W-:-:S13]  /*03f0*/  ISETP.NE.AND.EX P0, PT, R3, RZ, PT, P0 ;  /* 0x000000ff0300720c */ /* 0x000fda0003f05300 */
[----:B------:R-:W-:Y:S05]  /*0400*/  @!P0 BRA `(.L_x_7238) ;  /* 0x0000000000048947 */ /* 0x000fea0003800000 */
[----:B------:R1:W5:Y:S02]  /*0410*/  LD.E R53, desc[UR6][R18.64+0xbc] ;  /* 0x0000bc0612357980 */ /* 0x000364000c101900 */
.L_x_7238:
[----:B------:R-:W-:Y:S05]  /*0420*/  BSYNC B0 ;  /* 0x0000000000007941 */ /* 0x000fea0003800000 */
.L_x_7237:
[----:B-----5:R-:W-:Y:S02]  /*0430*/  IADD3 R53, R84, R53, RZ ;  /* 0x0000003554357210 */ /* 0x020fe40007ffe0ff */
.L_x_7236:
[----:B------:R-:W-:Y:S05]  /*0440*/  BSYNC B1 ;  /* 0x0000000000017941 */ /* 0x000fea0003800000 */
.L_x_7234:
[----:B------:R-:W-:Y:S01]  /*0450*/  IMAD.SHL.U32 R52, R233, 0x40, RZ ;  /* 0x00000040e9347824 */ /* 0x000fe200078e00ff */
[----:B------:R-:W-:Y:S01]  /*0460*/  MOV R2, R230 ;  /* 0x000000e600027202 */ /* 0x000fe20000000f00 */
[----:B------:R-:W-:-:S03]  /*0470*/  IMAD.MOV.U32 R3, RZ, RZ, 0x0 ;  /* 0x00000000ff037424 */ /* 0x000fc600078e00ff */
[----:B------:R-:W-:-:S13]  /*0480*/  ISETP.GT.AND P0, PT, R234, R52, PT ;  /* 0x00000034ea00720c */ /* 0x000fda0003f04270 */
[----:B-12---:R-:W-:Y:S05]  /*0490*/  @!P0 RET.REL.NODEC R2 `(_ZN5flash24flash_fwd_splitkv_kernelI23Flash_fwd_kernel_traitsILi256ELi64ELi64ELi4ELb0ELb0EN7cutlass6half_tE19Flash_kernel_traitsILi256ELi64ELi64ELi4ES3_EELb0ELb1ELb1ELb0ELb0ELb1ELb0ELb1EEEvNS_16Flash_fwd_paramsE) ;  /* 0xfffffff802d88950 */ /* 0x006fea0003c3ffff */
        /* <DEDUP_REMOVED lines=89> */
.L_x_7241:
[----:B------:R-:W-:Y:S05]  /*0a30*/  BSYNC B0 ;  /* 0x0000000000007941 */ /* 0x000fea0003800000 */
.L_x_7240:
        /* <DEDUP_REMOVED lines=21> */
.L_x_7243:
[----:B------:R-:W-:Y:S05]  /*0b90*/  BSYNC B0 ;  /* 0x0000000000007941 */ /* 0x000fea0003800000 */
.L_x_7242:
        /* <DEDUP_REMOVED lines=23> */
.L_x_7245:
[----:B------:R-:W-:Y:S05]  /*0d10*/  BSYNC B0 ;  /* 0x0000000000007941 */ /* 0x000fea0003800000 */
.L_x_7244:
        /* <DEDUP_REMOVED lines=32> */
.L_x_7247:
[----:B------:R-:W-:Y:S05]  /*0f20*/  BSYNC B0 ;  /* 0x0000000000007941 */ /* 0x000fea0003800000 */
.L_x_7246:
[----:B------:R5:W-:Y:S01]  /*0f30*/  @!P5 ST.E desc[UR6][R12.64+0x40], R3 ;  /* 0x000040030c00d985 */ /* 0x000be2000c101906 */
[----:B------:R-:W-:-:S03]  /*0f40*/  MOV R2, R230 ;  /* 0x000000e600027202 */ /* 0x000fc60000000f00 */
[----:B------:R-:W-:Y:S04]  /*0f50*/  @!P6 ST.E desc[UR6][R12.64], R4 ;  /* 0x000000040c00e985 */ /* 0x000fe8000c101906 */
[----:B------:R1:W-:Y:S01]  /*0f60*/  @!P4 ST.E desc[UR6][R12.64+0x80], R0 ;  /* 0x000080000c00c985 */ /* 0x0003e2000c101906 */
[----:B-----5:R-:W-:-:S04]  /*0f70*/  MOV R3, 0x0 ;  /* 0x0000000000037802 */ /* 0x020fc80000000f00 */
[----:B-1234-:R-:W-:Y:S05]  /*0f80*/  @P3 RET.REL.NODEC R2 `(_ZN5flash24flash_fwd_splitkv_kernelI23Flash_fwd_kernel_traitsILi256ELi64ELi64ELi4ELb0ELb0EN7cutlass6half_tE19Flash_kernel_traitsILi256ELi64ELi64ELi4ES3_EELb0ELb1ELb1ELb0ELb0ELb1ELb0ELb1EEEvNS_16Flash_fwd_paramsE) ;  /* 0xfffffff0021c3950 */ /* 0x01efea0003c3ffff */
[----:B------:R-:W-:Y:S02]  /*0f90*/  MOV R0, 0x7f800000 ;  /* 0x7f80000000007802 */ /* 0x000fe40000000f00 */
[----:B------:R-:W-:-:S03]  /*0fa0*/  MOV R231, 0x0 ;  /* 0x0000000000e77802 */ /* 0x000fc60000000f00 */
[----:B------:R1:W-:Y:S02]  /*0fb0*/  ST.E desc[UR6][R12.64+0xc0], R0 ;  /* 0x0000c0000c007985 */ /* 0x0003e4000c101906 */
[----:B-1----:R-:W-:Y:S05]  /*0fc0*/  RET.REL.NODEC R230 `(_ZN5flash24flash_fwd_splitkv_kernelI23Flash_fwd_kernel_traitsILi256ELi64ELi64ELi4ELb0ELb0EN7cutlass6half_tE19Flash_kernel_traitsILi256ELi64ELi64ELi4ES3_EELb0ELb1ELb1ELb0ELb0ELb1ELb0ELb1EEEvNS_16Flash_fwd_paramsE) ;  /* 0xfffffff0e60c7950 */ /* 0x002fea0003c3ffff */
.L_x_7239:
        /* <DEDUP_REMOVED lines=109> */
.L_x_7249:
        /* <DEDUP_REMOVED lines=81> */
.L_x_7250:
[----:B------:R-:W-:Y:S05]  /*1bb0*/  BSYNC B0 ;  /* 0x0000000000007941 */ /* 0x000fea0003800000 */
.L_x_7248:
        /* <DEDUP_REMOVED lines=101> */
[CC--:B------:R-:W-:Y:S01]  /*2210*/  ISETP.GE.AND P1, PT, R14.reuse, R154.reuse, PT ;  /* 0x0000009a0e00720c */ /* 0x0c0fe20003f26270 */
        /* <DEDUP_REMOVED lines=200> */
.L_x_7369:
        /* <DEDUP_REMOVED lines=33> */
.L_x_7253:
[----:B------:R-:W-:Y:S05]  /*30b0*/  BSYNC B0 ;  /* 0x0000000000007941 */ /* 0x000fea0003800000 */
.L_x_7252:
        /* <DEDUP_REMOVED lines=18> */
.L_x_7255:
[----:B------:R-:W-:Y:S05]  /*31e0*/  BSYNC B0 ;  /* 0x0000000000007941 */ /* 0x000fea0003800000 */
.L_x_7254:
        /* <DEDUP_REMOVED lines=21> */
.L_x_7257:
[----:B------:R-:W-:Y:S05]  /*3340*/  BSYNC B0 ;  /* 0x0000000000007941 */ /* 0x000fea0003800000 */
.L_x_7256:
        /* <DEDUP_REMOVED lines=18> */
.L_x_7259:
[----:B------:R-:W-:Y:S05]  /*3470*/  BSYNC B0 ;  /* 0x0000000000007941 */ /* 0x000fea0003800000 */
.L_x_7258:
        /* <DEDUP_REMOVED lines=72> */
.L_x_7266:
[----:B------:R-:W-:Y:S05]  /*3900*/  BSYNC B0 ;  /* 0x0000000000007941 */ /* 0x000fea0003800000 */
.L_x_7265:
        /* <DEDUP_REMOVED lines=53> */
.L_x_7268:
[----:B------:R-:W-:Y:S05]  /*3c60*/  BSYNC B0 ;  /* 0x0000000000007941 */ /* 0x000fea0003800000 */
.L_x_7267:
        /* <DEDUP_REMOVED lines=53> */
.L_x_7270:
[----:B------:R-:W-:Y:S05]  /*3fc0*/  BSYNC B0 ;  /* 0x0000000000007941 */ /* 0x000fea0003800000 */
.L_x_7269:
        /* <DEDUP_REMOVED lines=52> */
.L_x_7264:
[----:B------:R-:W-:Y:S05]  /*4310*/  BSYNC B1 ;  /* 0x0000000000017941 */ /* 0x000fea0003800000 */
.L_x_7263:
        /* <DEDUP_REMOVED lines=70> */
.L_x_7274:
[----:B------:R-:W-:Y:S05]  /*4780*/  BSYNC B0 ;  /* 0x0000000000007941 */ /* 0x000fea0003800000 */
.L_x_7273:
        /* <DEDUP_REMOVED lines=55> */
.L_x_7276:
[----:B------:R-:W-:Y:S05]  /*4b00*/  BSYNC B0 ;  /* 0x0000000000007941 */ /* 0x000fea0003800000 */
.L_x_7275:
        /* <DEDUP_REMOVED lines=55> */
.L_x_7278:
[----:B------:R-:W-:Y:S05]  /*4e80*/  BSYNC B0 ;  /* 0x0000000000007941 */ /* 0x000fea0003800000 */
.L_x_7277:
        /* <DEDUP_REMOVED lines=54> */
.L_x_7272:
[----:B------:R-:W-:Y:S05]  /*51f0*/  BSYNC B1 ;  /* 0x0000000000017941 */ /* 0x000fea0003800000 */
.L_x_7271:
        /* <DEDUP_REMOVED lines=70> */
.L_x_7282:
[----:B------:R-:W-:Y:S05]  /*5660*/  BSYNC B0 ;  /* 0x0000000000007941 */ /* 0x000fea0003800000 */
.L_x_7281:
        /* <DEDUP_REMOVED lines=55> */
.L_x_7284:
[----:B------:R-:W-:Y:S05]  /*59e0*/  BSYNC B0 ;  /* 0x0000000000007941 */ /* 0x000fea0003800000 */
.L_x_7283:
        /* <DEDUP_REMOVED lines=55> */
.L_x_7286:
[----:B------:R-:W-:Y:S05]  /*5d60*/  BSYNC B0 ;  /* 0x0000000000007941 */ /* 0x000fea0003800000 */
.L_x_7285:
        /* <DEDUP_REMOVED lines=54> */
.L_x_7280:
[----:B------:R-:W-:Y:S05]  /*60d0*/  BSYNC B1 ;  /* 0x0000000000017941 */ /* 0x000fea0003800000 */
.L_x_7279:
        /* <DEDUP_REMOVED lines=74> */
.L_x_7290:
[----:B------:R-:W-:Y:S05]  /*6580*/  BSYNC B0 ;  /* 0x0000000000007941 */ /* 0x000fea0003800000 */
.L_x_7289:
        /* <DEDUP_REMOVED lines=55> */
.L_x_7292:
[----:B------:R-:W-:Y:S05]  /*6900*/  BSYNC B0 ;  /* 0x0000000000007941 */ /* 0x000fea0003800000 */
.L_x_7291:
        /* <DEDUP_REMOVED lines=55> */
.L_x_7294:
[----:B------:R-:W-:Y:S05]  /*6c80*/  BSYNC B0 ;  /* 0x0000000000007941 */ /* 0x000fea0003800000 */
.L_x_7293:
        /* <DEDUP_REMOVED lines=54> */
.L_x_7288:
[----:B------:R-:W-:Y:S05]  /*6ff0*/  BSYNC B1 ;  /* 0x0000000000017941 */ /* 0x000fea0003800000 */
.L_x_7287:
[----:B------:R-:W2:Y:S02]  /*7000*/  LD.E R0, desc[UR6][R18.64+0xd0] ;  /* 0x0000d00612007980 */ /* 0x000ea4000c101900 */
[----:B--2---:R-:W-:Y:S05]  /*7010*/  IMAD.U32 R0, R0, -0x20, RZ ;  /* 0xffffffe000007824 */ /* 0x004fea00078e00ff */
[C---:B------:R-:W-:Y:S02]  /*7020*/  LEA R20, P1, R0.reuse, R20, 0x1 ;  /* 0x0000001400147211 */ /* 0x040fe400078208ff */
[C---:B------:R-:W-:Y:S02]  /*7030*/  LEA R36, P0, R0.reuse, R36, 0x1 ;  /* 0x0000002400247211 */ /* 0x040fe400078008ff */
[C---:B------:R-:W-:Y:S02]  /*7040*/  LEA.HI.X.SX32 R21, R0.reuse, R21, 0x1, P1 ;  /* 0x0000001500157211 */ /* 0x040fe400008f0eff */
[----:B------:R-:W-:Y:S01]  /*7050*/  LEA.HI.X.SX32 R37, R0, R37, 0x1, P0 ;  /* 0x0000002500257211 */ /* 0x000fe200000f0eff */
[----:B------:R-:W-:Y:S05]  /*7060*/  BRA `(.L_x_7295) ;  /* 0x0000007000487947 */ /* 0x000fea0003800000 */
.L_x_7262:
        /* <DEDUP_REMOVED lines=101> */
.L_x_7301:
[----:B------:R-:W-:Y:S05]  /*76c0*/  BSYNC B0 ;  /* 0x0000000000007941 */ /* 0x000fea0003800000 */
.L_x_7300:
[----:B-----5:R2:W-:Y:S02]  /*76d0*/  ST.E.128 desc[UR6][R120.64], R28 ;  /* 0x0000001c78007985 */ /* 0x0205e4000c101d06 */
.L_x_7299:
[----:B------:R-:W-:Y:S05]  /*76e0*/  BSYNC B1 ;  /* 0x0000000000017941 */ /* 0x000fea0003800000 */
.L_x_7298:
        /* <DEDUP_REMOVED lines=99> */
.L_x_7305:
[----:B------:R-:W-:Y:S05]  /*7d20*/  BSYNC B0 ;  /* 0x0000000000007941 */ /* 0x000fea0003800000 */
.L_x_7304:
[----:B-----5:R3:W-:Y:S02]  /*7d30*/  ST.E.128 desc[UR6][R120.64+0x80], R28 ;  /* 0x0000801c78007985 */ /* 0x0207e4000c101d06 */
.L_x_7303:
[----:B------:R-:W-:Y:S05]  /*7d40*/  BSYNC B1 ;  /* 0x0000000000017941 */ /* 0x000fea0003800000 */
.L_x_7302:
        /* <DEDUP_REMOVED lines=99> */
.L_x_7309:
[----:B------:R-:W-:Y:S05]  /*8380*/  BSYNC B0 ;  /* 0x0000000000007941 */ /* 0x000fea0003800000 */
.L_x_7308:
[----:B-----5:R3:W-:Y:S02]  /*8390*/  ST.E.128 desc[UR6][R120.64+0x100], R28 ;  /* 0x0001001c78007985 */ /* 0x0207e4000c101d06 */
.L_x_7307:
[----:B------:R-:W-:Y:S05]  /*83a0*/  BSYNC B1 ;  /* 0x0000000000017941 */ /* 0x000fea0003800000 */
.L_x_7306:
        /* <DEDUP_REMOVED lines=98> */
.L_x_7311:
[----:B------:R-:W-:Y:S05]  /*89d0*/  BSYNC B0 ;  /* 0x0000000000007941 */ /* 0x000fea0003800000 */
.L_x_7310:
[----:B-----5:R3:W-:Y:S02]  /*89e0*/  ST.E.128 desc[UR6][R120.64+0x180], R28 ;  /* 0x0001801c78007985 */ /* 0x0207e4000c101d06 */
.L_x_7297:
[----:B------:R-:W-:Y:S05]  /*89f0*/  BSYNC B2 ;  /* 0x0000000000027941 */ /* 0x000fea0003800000 */
.L_x_7296:
        /* <DEDUP_REMOVED lines=106> */
.L_x_7317:
[----:B------:R-:W-:Y:S05]  /*90a0*/  BSYNC B0 ;  /* 0x0000000000007941 */ /* 0x000fea0003800000 */
.L_x_7316:
[----:B-----5:R3:W-:Y:S02]  /*90b0*/  ST.E.128 desc[UR6][R186.64], R28 ;  /* 0x0000001cba007985 */ /* 0x0207e4000c101d06 */
.L_x_7315:
[----:B------:R-:W-:Y:S05]  /*90c0*/  BSYNC B1 ;  /* 0x0000000000017941 */ /* 0x000fea0003800000 */
.L_x_7314:
        /* <DEDUP_REMOVED lines=101> */
.L_x_7321:
[----:B------:R-:W-:Y:S05]  /*9720*/  BSYNC B0 ;  /* 0x0000000000007941 */ /* 0x000fea0003800000 */
.L_x_7320:
[----:B-----5:R3:W-:Y:S02]  /*9730*/  ST.E.128 desc[UR6][R186.64], R28 ;  /* 0x0000001cba007985 */ /* 0x0207e4000c101d06 */
.L_x_7319:
[----:B------:R-:W-:Y:S05]  /*9740*/  BSYNC B1 ;  /* 0x0000000000017941 */ /* 0x000fea0003800000 */
.L_x_7318:
        /* <DEDUP_REMOVED lines=101> */
.L_x_7325:
[----:B------:R-:W-:Y:S05]  /*9da0*/  BSYNC B0 ;  /* 0x0000000000007941 */ /* 0x000fea0003800000 */
.L_x_7324:
[----:B-----5:R3:W-:Y:S02]  /*9db0*/  ST.E.128 desc[UR6][R186.64], R28 ;  /* 0x0000001cba007985 */ /* 0x0207e4000c101d06 */
.L_x_7323:
[----:B------:R-:W-:Y:S05]  /*9dc0*/  BSYNC B1 ;  /* 0x0000000000017941 */ /* 0x000fea0003800000 */
.L_x_7322:
        /* <DEDUP_REMOVED lines=100> */
.L_x_7327:
[----:B------:R-:W-:Y:S05]  /*a410*/  BSYNC B0 ;  /* 0x0000000000007941 */ /* 0x000fea0003800000 */
.L_x_7326:
[----:B-----5:R3:W-:Y:S02]  /*a420*/  ST.E.128 desc[UR6][R186.64], R28 ;  /* 0x0000001cba007985 */ /* 0x0207e4000c101d06 */
.L_x_7313:
[----:B------:R-:W-:Y:S05]  /*a430*/  BSYNC B2 ;  /* 0x0000000000027941 */ /* 0x000fea0003800000 */
.L_x_7312:
        /* <DEDUP_REMOVED lines=106> */
.L_x_7333:
[----:B------:R-:W-:Y:S05]  /*aae0*/  BSYNC B0 ;  /* 0x0000000000007941 */ /* 0x000fea0003800000 */
.L_x_7332:
[----:B-----5:R3:W-:Y:S02]  /*aaf0*/  ST.E.128 desc[UR6][R186.64], R28 ;  /* 0x0000001cba007985 */ /* 0x0207e4000c101d06 */
.L_x_7331:
[----:B------:R-:W-:Y:S05]  /*ab00*/  BSYNC B1 ;  /* 0x0000000000017941 */ /* 0x000fea0003800000 */
.L_x_7330:
        /* <DEDUP_REMOVED lines=101> */
.L_x_7337:
[----:B------:R-:W-:Y:S05]  /*b160*/  BSYNC B0 ;  /* 0x0000000000007941 */ /* 0x000fea0003800000 */
.L_x_7336:
[----:B-----5:R3:W-:Y:S02]  /*b170*/  ST.E.128 desc[UR6][R186.64], R28 ;  /* 0x0000001cba007985 */ /* 0x0207e4000c101d06 */
.L_x_7335:
[----:B------:R-:W-:Y:S05]  /*b180*/  BSYNC B1 ;  /* 0x0000000000017941 */ /* 0x000fea0003800000 */
.L_x_7334:
        /* <DEDUP_REMOVED lines=101> */
.L_x_7341:
[----:B------:R-:W-:Y:S05]  /*b7e0*/  BSYNC B0 ;  /* 0x0000000000007941 */ /* 0x000fea0003800000 */
.L_x_7340:
[----:B-----5:R3:W-:Y:S02]  /*b7f0*/  ST.E.128 desc[UR6][R186.64], R28 ;  /* 0x0000001cba007985 */ /* 0x0207e4000c101d06 */
.L_x_7339:
[----:B------:R-:W-:Y:S05]  /*b800*/  BSYNC B1 ;  /* 0x0000000000017941 */ /* 0x000fea0003800000 */
.L_x_7338:
        /* <DEDUP_REMOVED lines=100> */
.L_x_7343:
[----:B------:R-:W-:Y:S05]  /*be50*/  BSYNC B0 ;  /* 0x0000000000007941 */ /* 0x000fea0003800000 */
.L_x_7342:
[----:B-----5:R3:W-:Y:S02]  /*be60*/  ST.E.128 desc[UR6][R186.64], R28 ;  /* 0x0000001cba007985 */ /* 0x0207e4000c101d06 */
.L_x_7329:
[----:B------:R-:W-:Y:S05]  /*be70*/  BSYNC B2 ;  /* 0x0000000000027941 */ /* 0x000fea0003800000 */
.L_x_7328:
        /* <DEDUP_REMOVED lines=110> */
.L_x_7349:
[----:B------:R-:W-:Y:S05]  /*c560*/  BSYNC B0 ;  /* 0x0000000000007941 */ /* 0x000fea0003800000 */
.L_x_7348:
[----:B-----5:R3:W-:Y:S02]  /*c570*/  ST.E.128 desc[UR6][R188.64], R28 ;  /* 0x0000001cbc007985 */ /* 0x0207e4000c101d06 */
.L_x_7347:
[----:B------:R-:W-:Y:S05]  /*c580*/  BSYNC B1 ;  /* 0x0000000000017941 */ /* 0x000fea0003800000 */
.L_x_7346:
        /* <DEDUP_REMOVED lines=101> */
.L_x_7353:
[----:B------:R-:W-:Y:S05]  /*cbe0*/  BSYNC B0 ;  /* 0x0000000000007941 */ /* 0x000fea0003800000 */
.L_x_7352:
[----:B-----5:R3:W-:Y:S02]  /*cbf0*/  ST.E.128 desc[UR6][R188.64], R28 ;  /* 0x0000001cbc007985 */ /* 0x0207e4000c101d06 */
.L_x_7351:
[----:B------:R-:W-:Y:S05]  /*cc00*/  BSYNC B1 ;  /* 0x0000000000017941 */ /* 0x000fea0003800000 */
.L_x_7350:
        /* <DEDUP_REMOVED lines=101> */
.L_x_7357:
[----:B------:R-:W-:Y:S05]  /*d260*/  BSYNC B0 ;  /* 0x0000000000007941 */ /* 0x000fea0003800000 */
.L_x_7356:
[----:B-----5:R3:W-:Y:S02]  /*d270*/  ST.E.128 desc[UR6][R188.64], R28 ;  /* 0x0000001cbc007985 */ /* 0x0207e4000c101d06 */
.L_x_7355:
[----:B------:R-:W-:Y:S05]  /*d280*/  BSYNC B1 ;  /* 0x0000000000017941 */ /* 0x000fea0003800000 */
.L_x_7354:
        /* <DEDUP_REMOVED lines=101> */
.L_x_7359:
[----:B------:R-:W-:Y:S05]  /*d8e0*/  BSYNC B0 ;  /* 0x0000000000007941 */ /* 0x000fea0003800000 */
.L_x_7358:
[----:B-----5:R3:W-:Y:S02]  /*d8f0*/  ST.E.128 desc[UR6][R188.64], R40 ;  /* 0x00000028bc007985 */ /* 0x0207e4000c101d06 */
.L_x_7345:
[----:B------:R-:W-:Y:S05]  /*d900*/  BSYNC B2 ;  /* 0x0000000000027941 */ /* 0x000fea0003800000 */
.L_x_7344:
        /* <DEDUP_REMOVED lines=11> */
.L_x_7261:
        /* <DEDUP_REMOVED lines=29> */
.L_x_7361:
[----:B------:R-:W-:Y:S05]  /*db90*/  BSYNC B0 ;  /* 0x0000000000007941 */ /* 0x000fea0003800000 */
.L_x_7360:
        /* <DEDUP_REMOVED lines=30> */
.L_x_7363:
[----:B------:R-:W-:Y:S05]  /*dd80*/  BSYNC B0 ;  /* 0x0000000000007941 */ /* 0x000fea0003800000 */
.L_x_7362:
        /* <DEDUP_REMOVED lines=30> */
.L_x_7365:
[----:B------:R-:W-:Y:S05]  /*df70*/  BSYNC B0 ;  /* 0x0000000000007941 */ /* 0x000fea0003800000 */
.L_x_7364:
        /* <DEDUP_REMOVED lines=33> */
.L_x_7295:
[----:B------:R-:W-:Y:S05]  /*e190*/  BSYNC B3 ;  /* 0x0000000000037941 */ /* 0x000fea0003800000 */
.L_x_7260:
        /* <DEDUP_REMOVED lines=91> */
.L_x_7367:
        /* <DEDUP_REMOVED lines=10> */
.L_x_7368:
[----:B------:R-:W-:Y:S05]  /*e7f0*/  BSYNC B0 ;  /* 0x0000000000007941 */ /* 0x000fea0003800000 */
.L_x_7366:
[----:B------:R-:W-:Y:S04]  /*e800*/  IADD3 R12, R12, -0x1, RZ ;  /* 0xffffffff0c0c7810 */ /* 0x000fe80007ffe0ff */
[----:B------:R-:W-:Y:S11]  /*e810*/  ISETP.GT.AND P0, PT, R12, R83, PT ;  /* 0x000000530c00720c */ /* 0x000ff60003f04270 */
[----:B------:R-:W-:Y:S02]  /*e820*/  @!UPT UIADD3 URZ, URZ, URZ, URZ ;  /* 0x0000003f3f3ff290 */ /* 0x000fe4000fffe03f */
[----:B------:R-:W-:Y:S05]  /*e830*/  @P0 BRA `(.L_x_7369) ;  /* 0xffffff4400980947 */ /* 0x000fea000383ffff */
.L_x_7251:
        /* <DEDUP_REMOVED lines=117> */
.L_x_7378:
[----:B------:R-:W-:Y:S05]  /*ef90*/  BSYNC B0 ;  /* 0x0000000000007941 */ /* 0x000fea0003800000 */
.L_x_7377:
[----:B-----5:R3:W-:Y:S02]  /*efa0*/  STS.128 [R238], R40 ;  /* 0x00000028ee007388 */ /* 0x0207e40000000c00 */
.L_x_7376:
[----:B------:R-:W-:Y:S05]  /*efb0*/  BSYNC B1 ;  /* 0x0000000000017941 */ /* 0x000fea0003800000 */
.L_x_7375:
        /* <DEDUP_REMOVED lines=53> */
.L_x_7382:
[----:B------:R-:W-:Y:S05]  /*f310*/  BSYNC B0 ;  /* 0x0000000000007941 */ /* 0x000fea0003800000 */
.L_x_7381:
[----:B-----5:R1:W-:Y:S02]  /*f320*/  STS.128 [R238+0x2000], R40 ;  /* 0x00200028ee007388 */ /* 0x0203e40000000c00 */
.L_x_7380:
[----:B------:R-:W-:Y:S05]  /*f330*/  BSYNC B1 ;  /* 0x0000000000017941 */ /* 0x000fea0003800000 */
.L_x_7379:
        /* <DEDUP_REMOVED lines=53> */
.L_x_7386:
[----:B------:R-:W-:Y:S05]  /*f690*/  BSYNC B0 ;  /* 0x0000000000007941 */ /* 0x000fea0003800000 */
.L_x_7385:
[----:B-----5:R3:W-:Y:S02]  /*f6a0*/  STS.128 [R238+0x4000], R40 ;  /* 0x00400028ee007388 */ /* 0x0207e40000000c00 */
.L_x_7384:
[----:B------:R-:W-:Y:S05]  /*f6b0*/  BSYNC B1 ;  /* 0x0000000000017941 */ /* 0x000fea0003800000 */
.L_x_7383:
        /* <DEDUP_REMOVED lines=51> */
.L_x_7388:
[----:B------:R-:W-:Y:S05]  /*f9f0*/  BSYNC B0 ;  /* 0x0000000000007941 */ /* 0x000fea0003800000 */
.L_x_7387:
[----:B-----5:R3:W-:Y:S02]  /*fa00*/  STS.128 [R238+0x6000], R40 ;  /* 0x00600028ee007388 */ /* 0x0207e40000000c00 */
.L_x_7374:
[----:B------:R-:W-:Y:S05]  /*fa10*/  BSYNC B2 ;  /* 0x0000000000027941 */ /* 0x000fea0003800000 */
.L_x_7373:
        /* <DEDUP_REMOVED lines=67> */
.L_x_7394:
[----:B------:R-:W-:Y:S05]  /*fe50*/  BSYNC B0 ;  /* 0x0000000000007941 */ /* 0x000fea0003800000 */
.L_x_7393:
[----:B-----5:R3:W-:Y:S02]  /*fe60*/  STS.128 [R238+0x800], R40 ;  /* 0x00080028ee007388 */ /* 0x0207e40000000c00 */
.L_x_7392:
[----:B------:R-:W-:Y:S05]  /*fe70*/  BSYNC B1 ;  /* 0x0000000000017941 */ /* 0x000fea0003800000 */
.L_x_7391:
        /* <DEDUP_REMOVED lines=54> */
.L_x_7398:
[----:B------:R-:W-:Y:S05]  /*101e0*/  BSYNC B0 ;  /* 0x0000000000007941 */ /* 0x000fea0003800000 */
.L_x_7397:
[----:B-----5:R3:W-:Y:S02]  /*101f0*/  STS.128 [R238+0x2800], R40 ;  /* 0x00280028ee007388 */ /* 0x0207e40000000c00 */
.L_x_7396:
[----:B------:R-:W-:Y:S05]  /*10200*/  BSYNC B1 ;  /* 0x0000000000017941 */ /* 0x000fea0003800000 */
.L_x_7395:
        /* <DEDUP_REMOVED lines=54> */
.L_x_7402:
[----:B------:R-:W-:Y:S05]  /*10570*/  BSYNC B0 ;  /* 0x0000000000007941 */ /* 0x000fea0003800000 */
.L_x_7401:
[----:B-----5:R3:W-:Y:S02]  /*10580*/  STS.128 [R238+0x4800], R40 ;  /* 0x00480028ee007388 */ /* 0x0207e40000000c00 */
.L_x_7400:
[----:B------:R-:W-:Y:S05]  /*10590*/  BSYNC B1 ;  /* 0x0000000000017941 */ /* 0x000fea0003800000 */
.L_x_7399:
        /* <DEDUP_REMOVED lines=53> */
.L_x_7404:
[----:B------:R-:W-:Y:S05]  /*108f0*/  BSYNC B0 ;  /* 0x0000000000007941 */ /* 0x000fea0003800000 */
.L_x_7403:
[----:B-----5:R1:W-:Y:S02]  /*10900*/  STS.128 [R238+0x6800], R36 ;  /* 0x00680024ee007388 */ /* 0x0203e40000000c00 */
.L_x_7390:
[----:B------:R-:W-:Y:S05]  /*10910*/  BSYNC B2 ;  /* 0x0000000000027941 */ /* 0x000fea0003800000 */
.L_x_7389:
        /* <DEDUP_REMOVED lines=67> */
.L_x_7410:
[----:B------:R-:W-:Y:S05]  /*10d50*/  BSYNC B0 ;  /* 0x0000000000007941 */ /* 0x000fea0003800000 */
.L_x_7409:
[----:B-----5:R3:W-:Y:S02]  /*10d60*/  STS.128 [R238+0x1000], R36 ;  /* 0x00100024ee007388 */ /* 0x0207e40000000c00 */
.L_x_7408:
[----:B------:R-:W-:Y:S05]  /*10d70*/  BSYNC B1 ;  /* 0x0000000000017941 */ /* 0x000fea0003800000 */
.L_x_7407:
        /* <DEDUP_REMOVED lines=53> */
.L_x_7414:
[----:B------:R-:W-:Y:S05]  /*110d0*/  BSYNC B0 ;  /* 0x0000000000007941 */ /* 0x000fea0003800000 */
.L_x_7413:
[----:B-----5:R3:W-:Y:S02]  /*110e0*/  STS.128 [R238+0x3000], R36 ;  /* 0x00300024ee007388 */ /* 0x0207e40000000c00 */
.L_x_7412:
[----:B------:R-:W-:Y:S05]  /*110f0*/  BSYNC B1 ;  /* 0x0000000000017941 */ /* 0x000fea0003800000 */
.L_x_7411:
        /* <DEDUP_REMOVED lines=53> */
.L_x_7418:
[----:B------:R-:W-:Y:S05]  /*11450*/  BSYNC B0 ;  /* 0x0000000000007941 */ /* 0x000fea0003800000 */
.L_x_7417:
[----:B-----5:R3:W-:Y:S02]  /*11460*/  STS.128 [R238+0x5000], R36 ;  /* 0x00500024ee007388 */ /* 0x0207e40000000c00 */
.L_x_7416:
[----:B------:R-:W-:Y:S05]  /*11470*/  BSYNC B1 ;  /* 0x0000000000017941 */ /* 0x000fea0003800000 */
.L_x_7415:
        /* <DEDUP_REMOVED lines=53> */
.L_x_7420:
[----:B------:R-:W-:Y:S05]  /*117d0*/  BSYNC B0 ;  /* 0x0000000000007941 */ /* 0x000fea0003800000 */
.L_x_7419:
[----:B-----5:R3:W-:Y:S02]  /*117e0*/  STS.128 [R238+0x7000], R36 ;  /* 0x00700024ee007388 */ /* 0x0207e40000000c00 */
.L_x_7406:
[----:B------:R-:W-:Y:S05]  /*117f0*/  BSYNC B2 ;  /* 0x0000000000027941 */ /* 0x000fea0003800000 */
.L_x_7405:
        /* <DEDUP_REMOVED lines=67> */
.L_x_7425:
[----:B------:R-:W-:Y:S05]  /*11c30*/  BSYNC B0 ;  /* 0x0000000000007941 */ /* 0x000fea0003800000 */
.L_x_7424:
[----:B-----5:R1:W-:Y:S02]  /*11c40*/  STS.128 [R238+0x1800], R20 ;  /* 0x00180014ee007388 */ /* 0x0203e40000000c00 */
.L_x_7423:
[----:B------:R-:W-:Y:S05]  /*11c50*/  BSYNC B1 ;  /* 0x0000000000017941 */ /* 0x000fea0003800000 */
.L_x_7422:
        /* <DEDUP_REMOVED lines=53> */
.L_x_7429:
[----:B------:R-:W-:Y:S05]  /*11fb0*/  BSYNC B0 ;  /* 0x0000000000007941 */ /* 0x000fea0003800000 */
.L_x_7428:
[----:B-----5:R1:W-:Y:S02]  /*11fc0*/  STS.128 [R238+0x3800], R12 ;  /* 0x0038000cee007388 */ /* 0x0203e40000000c00 */
.L_x_7427:
[----:B------:R-:W-:Y:S05]  /*11fd0*/  BSYNC B1 ;  /* 0x0000000000017941 */ /* 0x000fea0003800000 */
.L_x_7426:
        /* <DEDUP_REMOVED lines=53> */
.L_x_7433:
[----:B------:R-:W-:Y:S05]  /*12330*/  BSYNC B0 ;  /* 0x0000000000007941 */ /* 0x000fea0003800000 */
.L_x_7432:
[----:B-----5:R1:W-:Y:S02]  /*12340*/  STS.128 [R238+0x5800], R12 ;  /* 0x0058000cee007388 */ /* 0x0203e40000000c00 */
.L_x_7431:
[----:B------:R-:W-:Y:S05]  /*12350*/  BSYNC B1 ;  /* 0x0000000000017941 */ /* 0x000fea0003800000 */
.L_x_7430:
        /* <DEDUP_REMOVED lines=53> */
.L_x_7435:
[----:B------:R-:W-:Y:S05]  /*126b0*/  BSYNC B0 ;  /* 0x0000000000007941 */ /* 0x000fea0003800000 */
.L_x_7434:
[----:B-----5:R1:W-:Y:S01]  /*126c0*/  STS.128 [R238+0x7800], R12 ;  /* 0x0078000cee007388 */ /* 0x0203e20000000c00 */
[----:B------:R-:W-:Y:S05]  /*126d0*/  BRA `(.L_x_7421) ;  /* 0x0000007000147947 */ /* 0x000fea0003800000 */
.L_x_7372:
        /* <DEDUP_REMOVED lines=99> */
.L_x_7441:
[----:B------:R-:W-:Y:S05]  /*12d10*/  BSYNC B0 ;  /* 0x0000000000007941 */ /* 0x000fea0003800000 */
.L_x_7440:
[----:B-----5:R3:W-:Y:S02]  /*12d20*/  STS.128 [R238], R60 ;  /* 0x0000003cee007388 */ /* 0x0207e40000000c00 */
.L_x_7439:
[----:B------:R-:W-:Y:S05]  /*12d30*/  BSYNC B1 ;  /* 0x0000000000017941 */ /* 0x000fea0003800000 */
.L_x_7438:
        /* <DEDUP_REMOVED lines=97> */
.L_x_7445:
[----:B------:R-:W-:Y:S05]  /*13350*/  BSYNC B0 ;  /* 0x0000000000007941 */ /* 0x000fea0003800000 */
.L_x_7444:
[----:B-----5:R1:W-:Y:S02]  /*13360*/  STS.128 [R238+0x2000], R60 ;  /* 0x0020003cee007388 */ /* 0x0203e40000000c00 */
.L_x_7443:
[----:B------:R-:W-:Y:S05]  /*13370*/  BSYNC B1 ;  /* 0x0000000000017941 */ /* 0x000fea0003800000 */
.L_x_7442:
        /* <DEDUP_REMOVED lines=97> */
.L_x_7449:
[----:B------:R-:W-:Y:S05]  /*13990*/  BSYNC B0 ;  /* 0x0000000000007941 */ /* 0x000fea0003800000 */
.L_x_7448:
[----:B-----5:R3:W-:Y:S02]  /*139a0*/  STS.128 [R238+0x4000], R60 ;  /* 0x0040003cee007388 */ /* 0x0207e40000000c00 */
.L_x_7447:
[----:B------:R-:W-:Y:S05]  /*139b0*/  BSYNC B1 ;  /* 0x0000000000017941 */ /* 0x000fea0003800000 */
.L_x_7446:
        /* <DEDUP_REMOVED lines=96> */
.L_x_7451:
[----:B------:R-:W-:Y:S05]  /*13fc0*/  BSYNC B0 ;  /* 0x0000000000007941 */ /* 0x000fea0003800000 */
.L_x_7450:
[----:B-----5:R3:W-:Y:S02]  /*13fd0*/  STS.128 [R238+0x6000], R60 ;  /* 0x0060003cee007388 */ /* 0x0207e40000000c00 */
.L_x_7437:
[----:B------:R-:W-:Y:S05]  /*13fe0*/  BSYNC B2 ;  /* 0x0000000000027941 */ /* 0x000fea0003800000 */
.L_x_7436:
        /* <DEDUP_REMOVED lines=104> */
.L_x_7457:
[----:B------:R-:W-:Y:S05]  /*14670*/  BSYNC B0 ;  /* 0x0000000000007941 */ /* 0x000fea0003800000 */
.L_x_7456:
[----:B-----5:R3:W-:Y:S02]  /*14680*/  STS.128 [R238+0x800], R60 ;  /* 0x0008003cee007388 */ /* 0x0207e40000000c00 */
.L_x_7455:
[----:B------:R-:W-:Y:S05]  /*14690*/  BSYNC B1 ;  /* 0x0000000000017941 */ /* 0x000fea0003800000 */
.L_x_7454:
        /* <DEDUP_REMOVED lines=100> */
.L_x_7461:
[----:B------:R-:W-:Y:S05]  /*14ce0*/  BSYNC B0 ;  /* 0x0000000000007941 */ /* 0x000fea0003800000 */
.L_x_7460:
[----:B-----5:R3:W-:Y:S02]  /*14cf0*/  STS.128 [R238+0x2800], R60 ;  /* 0x0028003cee007388 */ /* 0x0207e40000000c00 */
.L_x_7459:
[----:B------:R-:W-:Y:S05]  /*14d00*/  BSYNC B1 ;  /* 0x0000000000017941 */ /* 0x000fea0003800000 */
.L_x_7458:
        /* <DEDUP_REMOVED lines=100> */
.L_x_7465:
[----:B------:R-:W-:Y:S05]  /*15350*/  BSYNC B0 ;  /* 0x0000000000007941 */ /* 0x000fea0003800000 */
.L_x_7464:
[----:B-----5:R3:W-:Y:S02]  /*15360*/  STS.128 [R238+0x4800], R60 ;  /* 0x0048003cee007388 */ /* 0x0207e40000000c00 */
.L_x_7463:
[----:B------:R-:W-:Y:S05]  /*15370*/  BSYNC B1 ;  /* 0x0000000000017941 */ /* 0x000fea0003800000 */
.L_x_7462:
        /* <DEDUP_REMOVED lines=98> */
.L_x_7467:
[----:B------:R-:W-:Y:S05]  /*159a0*/  BSYNC B0 ;  /* 0x0000000000007941 */ /* 0x000fea0003800000 */
.L_x_7466:
[----:B-----5:R1:W-:Y:S02]  /*159b0*/  STS.128 [R238+0x6800], R40 ;  /* 0x00680028ee007388 */ /* 0x0203e40000000c00 */
.L_x_7453:
[----:B------:R-:W-:Y:S05]  /*159c0*/  BSYNC B2 ;  /* 0x0000000000027941 */ /* 0x000fea0003800000 */
.L_x_7452:
        /* <DEDUP_REMOVED lines=103> */
.L_x_7473:
[----:B------:R-:W-:Y:S05]  /*16040*/  BSYNC B0 ;  /* 0x0000000000007941 */ /* 0x000fea0003800000 */
.L_x_7472:
[----:B-----5:R1:W-:Y:S02]  /*16050*/  STS.128 [R238+0x1000], R40 ;  /* 0x00100028ee007388 */ /* 0x0203e40000000c00 */
.L_x_7471:
[----:B------:R-:W-:Y:S05]  /*16060*/  BSYNC B1 ;  /* 0x0000000000017941 */ /* 0x000fea0003800000 */
.L_x_7470:
        /* <DEDUP_REMOVED lines=98> */
.L_x_7477:
[----:B------:R-:W-:Y:S05]  /*16690*/  BSYNC B0 ;  /* 0x0000000000007941 */ /* 0x000fea0003800000 */
.L_x_7476:
[----:B-----5:R1:W-:Y:S02]  /*166a0*/  STS.128 [R238+0x3000], R40 ;  /* 0x00300028ee007388 */ /* 0x0203e40000000c00 */
.L_x_7475:
[----:B------:R-:W-:Y:S05]  /*166b0*/  BSYNC B1 ;  /* 0x0000000000017941 */ /* 0x000fea0003800000 */
.L_x_7474:
        /* <DEDUP_REMOVED lines=98> */
.L_x_7481:
[----:B------:R-:W-:Y:S05]  /*16ce0*/  BSYNC B0 ;  /* 0x0000000000007941 */ /* 0x000fea0003800000 */
.L_x_7480:
[----:B-----5:R1:W-:Y:S02]  /*16cf0*/  STS.128 [R238+0x5000], R40 ;  /* 0x00500028ee007388 */ /* 0x0203e40000000c00 */
.L_x_7479:
[----:B------:R-:W-:Y:S05]  /*16d00*/  BSYNC B1 ;  /* 0x0000000000017941 */ /* 0x000fea0003800000 */
.L_x_7478:
        /* <DEDUP_REMOVED lines=101> */
.L_x_7483:
[----:B------:R-:W-:Y:S05]  /*17360*/  BSYNC B0 ;  /* 0x0000000000007941 */ /* 0x000fea0003800000 */
.L_x_7482:
[----:B-----5:R2:W-:Y:S02]  /*17370*/  STS.128 [R238+0x7000], R36 ;  /* 0x00700024ee007388 */ /* 0x0205e40000000c00 */
.L_x_7469:
[----:B------:R-:W-:Y:S05]  /*17380*/  BSYNC B2 ;  /* 0x0000000000027941 */ /* 0x000fea0003800000 */
.L_x_7468:
        /* <DEDUP_REMOVED lines=103> */
.L_x_7487:
[----:B------:R-:W-:Y:S05]  /*17a00*/  BSYNC B0 ;  /* 0x0000000000007941 */ /* 0x000fea0003800000 */
.L_x_7486:
[----:B-----5:R1:W-:Y:S02]  /*17a10*/  STS.128 [R238+0x1800], R20 ;  /* 0x00180014ee007388 */ /* 0x0203e40000000c00 */
.L_x_7485:
[----:B------:R-:W-:Y:S05]  /*17a20*/  BSYNC B1 ;  /* 0x0000000000017941 */ /* 0x000fea0003800000 */
.L_x_7484:
        /* <DEDUP_REMOVED lines=102> */
.L_x_7491:
[----:B------:R-:W-:Y:S05]  /*18090*/  BSYNC B0 ;  /* 0x0000000000007941 */ /* 0x000fea0003800000 */
.L_x_7490:
[----:B-----5:R1:W-:Y:S02]  /*180a0*/  STS.128 [R238+0x3800], R20 ;  /* 0x00380014ee007388 */ /* 0x0203e40000000c00 */
.L_x_7489:
[----:B------:R-:W-:Y:S05]  /*180b0*/  BSYNC B1 ;  /* 0x0000000000017941 */ /* 0x000fea0003800000 */
.L_x_7488:
        /* <DEDUP_REMOVED lines=100> */
.L_x_7495:
[----:B------:R-:W-:Y:S05]  /*18700*/  BSYNC B0 ;  /* 0x0000000000007941 */ /* 0x000fea0003800000 */
.L_x_7494:
[----:B-----5:R1:W-:Y:S02]  /*18710*/  STS.128 [R238+0x5800], R20 ;  /* 0x00580014ee007388 */ /* 0x0203e40000000c00 */
.L_x_7493:
[----:B------:R-:W-:Y:S05]  /*18720*/  BSYNC B1 ;  /* 0x0000000000017941 */ /* 0x000fea0003800000 */
.L_x_7492:
        /* <DEDUP_REMOVED lines=104> */
.L_x_7497:
[----:B------:R-:W-:Y:S05]  /*18db0*/  BSYNC B0 ;  /* 0x0000000000007941 */ /* 0x000fea0003800000 */
.L_x_7496:
[----:B-----5:R1:W-:Y:S01]  /*18dc0*/  STS.128 [R238+0x7800], R12 ;  /* 0x0078000cee007388 */ /* 0x0203e20000000c00 */
[----:B------:R-:W-:Y:S05]  /*18dd0*/  BRA `(.L_x_7421) ;  /* 0x0000000800547947 */ /* 0x000fea0003800000 */
.L_x_7371:
        /* <DEDUP_REMOVED lines=42> */
.L_x_7499:
[----:B------:R-:W-:Y:S05]  /*19080*/  BSYNC B0 ;  /* 0x0000000000007941 */ /* 0x000fea0003800000 */
.L_x_7498:
        /* <DEDUP_REMOVED lines=35> */
.L_x_7501:
[----:B------:R-:W-:Y:S05]  /*192c0*/  BSYNC B0 ;  /* 0x0000000000007941 */ /* 0x000fea0003800000 */
.L_x_7500:
        /* <DEDUP_REMOVED lines=34> */
.L_x_7503:
[----:B------:R-:W-:Y:S05]  /*194f0*/  BSYNC B0 ;  /* 0x0000000000007941 */ /* 0x000fea0003800000 */
.L_x_7502:
        /* <DEDUP_REMOVED lines=35> */
.L_x_7421:
[----:B------:R-:W-:Y:S05]  /*19730*/  BSYNC B3 ;  /* 0x0000000000037941 */ /* 0x000fea0003800000 */
.L_x_7370:
        /* <DEDUP_REMOVED lines=41> */
.L_x_7505:
[----:B------:R-:W-:Y:S05]  /*199d0*/  BSYNC B0 ;  /* 0x0000000000007941 */ /* 0x000fea0003800000 */
.L_x_7504:
[----:B------:R-:W-:Y:S04]  /*199e0*/  BSSY B0, `(.L_x_7506) ;  /* 0x0000025000007945 */ /* 0x000fe80003800000 */
[----:B------:R-:W-:Y:S05]  /*199f0*/  @P5 BRA `(.L_x_7507) ;  /* 0x00000000008c5947 */ /* 0x000fea0003800000 */
[C---:B-----5:R-:W-:Y:S02]  /*19a00*/  LOP3.LUT R2, R240.reuse, 0x1, RZ, 0xc0, !PT ;  /* 0x00000001f0027812 */ /* 0x060fe400078ec0ff */
[----:B------:R-:W-:Y:S02]  /*19a10*/  LOP3.LUT P5, RZ, R240, 0x2, RZ, 0xc0, !PT ;  /* 0x00000002f0ff7812 */ /* 0x000fe400078ac0ff */
[----:B------:R-:W-:Y:S02]  /*19a20*/  ISETP.NE.U32.AND P6, PT, R2, 0x1, PT ;  /* 0x000000010200780c */ /* 0x000fe40003fc5070 */
[----:B------:R-:W-:Y:S02]  /*19a30*/  LOP3.LUT P3, RZ, R240, 0x4, RZ, 0xc0, !PT ;  /* 0x00000004f0ff7812 */ /* 0x000fe4000786c0ff */
[----:B----4-:R-:W-:-:S05]  /*19a40*/  IADD3 R4, P1, R225, R156, RZ ;  /* 0x0000009ce1047210 */ /* 0x010fca0007f3e0ff */
        /* <DEDUP_REMOVED lines=30> */
.L_x_7507:
[----:B------:R-:W-:Y:S05]  /*19c30*/  BSYNC B0 ;  /* 0x0000000000007941 */ /* 0x000fea0003800000 */
.L_x_7506:
[----:B------:R-:W-:Y:S04]  /*19c40*/  BSSY B0, `(.L_x_7508) ;  /* 0x0000027000007945 */ /* 0x000fe80003800000 */
[----:B------:R-:W-:Y:S05]  /*19c50*/  @P4 BRA `(.L_x_7509) ;  /* 0x0000000000944947 */ /* 0x000fea0003800000 */
[C---:B-----5:R-:W-:Y:S02]  /*19c60*/  LOP3.LUT R2, R240.reuse, 0x1, RZ, 0xc0, !PT ;  /* 0x00000001f0027812 */ /* 0x060fe400078ec0ff */
[----:B------:R-:W-:Y:S02]  /*19c70*/  LOP3.LUT P5, RZ, R240, 0x2, RZ, 0xc0, !PT ;  /* 0x00000002f0ff7812 */ /* 0x000fe400078ac0ff */
[----:B------:R-:W-:Y:S01]  /*19c80*/  ISETP.NE.U32.AND P6, PT, R2, 0x1, PT ;  /* 0x000000010200780c */ /* 0x000fe20003fc5070 */
[----:B------:R-:W-:Y:S01]  /*19c90*/  IMAD.SHL.U32 R2, R48, 0x20, RZ ;  /* 0x0000002030027824 */ /* 0x000fe200078e00ff */
        /* <DEDUP_REMOVED lines=33> */
.L_x_7509:
[----:B------:R-:W-:Y:S05]  /*19eb0*/  BSYNC B0 ;  /* 0x0000000000007941 */ /* 0x000fea0003800000 */
.L_x_7508:
[----:B------:R-:W-:Y:S04]  /*19ec0*/  BSSY B0, `(.L_x_7510) ;  /* 0x000002a000007945 */ /* 0x000fe80003800000 */
[----:B------:R-:W-:Y:S05]  /*19ed0*/  @P0 BRA `(.L_x_7511) ;  /* 0x0000000000a00947 */ /* 0x000fea0003800000 */
[C---:B-----5:R-:W-:Y:S01]  /*19ee0*/  LOP3.LUT R2, R240.reuse, 0x1, RZ, 0xc0, !PT ;  /* 0x00000001f0027812 */ /* 0x060fe200078ec0ff */
[----:B------:R-:W-:Y:S01]  /*19ef0*/  IMAD.MOV.U32 R160, RZ, RZ, R156 ;  /* 0x000000ffffa07224 */ /* 0x000fe200078e009c */
[----:B------:R-:W-:Y:S02]  /*19f00*/  LOP3.LUT P4, RZ, R240, 0x2, RZ, 0xc0, !PT ;  /* 0x00000002f0ff7812 */ /* 0x000fe4000788c0ff */
[----:B------:R-:W-:Y:S01]  /*19f10*/  ISETP.NE.U32.AND P5, PT, R2, 0x1, PT ;  /* 0x000000010200780c */ /* 0x000fe20003fa5070 */
[----:B------:R-:W-:Y:S01]  /*19f20*/  IMAD R2, R49, 0x30, RZ ;  /* 0x0000003031027824 */ /* 0x000fe200078e02ff */
[----:B------:R-:W-:Y:S01]  /*19f30*/  LOP3.LUT P3, RZ, R240, 0x4, RZ, 0xc0, !PT ;  /* 0x00000004f0ff7812 */ /* 0x000fe2000786c0ff */
        /* <DEDUP_REMOVED lines=34> */
.L_x_7511:
[----:B------:R-:W-:Y:S05]  /*1a160*/  BSYNC B0 ;  /* 0x0000000000007941 */ /* 0x000fea0003800000 */
.L_x_7510:
        /* <DEDUP_REMOVED lines=67> */
.L_x_7513:
[----:B------:R-:W-:Y:S05]  /*1a5a0*/  BSYNC B0 ;  /* 0x0000000000007941 */ /* 0x000fea0003800000 */
.L_x_7512:
        /* <DEDUP_REMOVED lines=39> */
.L_x_7515:
[----:B------:R-:W-:Y:S05]  /*1a820*/  BSYNC B0 ;  /* 0x0000000000007941 */ /* 0x000fea0003800000 */
.L_x_7514:
        /* <DEDUP_REMOVED lines=41> */
.L_x_7517:
[----:B------:R-:W-:Y:S05]  /*1aac0*/  BSYNC B0 ;  /* 0x0000000000007941 */ /* 0x000fea0003800000 */
.L_x_7516:
        /* <DEDUP_REMOVED lines=53> */
.L_x_7519:
[----:B------:R-:W-:Y:S05]  /*1ae20*/  BSYNC B0 ;  /* 0x0000000000007941 */ /* 0x000fea0003800000 */
.L_x_7518:
[----:B-12-4-:R-:W-:Y:S01]  /*1ae30*/  LDSM.16.M88.4 R8, [R215] ;  /* 0x00000000d708783b */ /* 0x016fe20000000200 */
[----:B------:R-:W-:Y:S02]  /*1ae40*/  R2P PR, R54, 0x6 ;  /* 0x0000000636007804 */ /* 0x000fe40000000000 */
[C---:B------:R-:W-:Y:S01]  /*1ae50*/  IADD3 R0, R214.reuse, 0x8000, RZ ;  /* 0x00008000d6007810 */ /* 0x040fe20007ffe0ff */
[----:B------:R-:W1:Y:S01]  /*1ae60*/  LDSM.16.M88.4 R12, [R214+0x8000] ;  /* 0x00800000d60c783b */ /* 0x000e620000000200 */
[----:B------:R-:W-:Y:S02]  /*1ae70*/  IADD3 R213, R214, 0x8020, RZ ;  /* 0x00008020d6d57810 */ /* 0x000fe40007ffe0ff */
[-C--:B------:R-:W-:Y:S01]  /*1ae80*/  LEA R222, R34, R215.reuse, 0x1 ;  /* 0x000000d722de7211 */ /* 0x080fe200078e08ff */
[----:B------:R-:W2:Y:S01]  /*1ae90*/  LDSM.16.M88.4 R60, [R214+0x8800] ;  /* 0x00880000d63c783b */ /* 0x000ea20000000200 */
[C---:B------:R-:W-:Y:S02]  /*1aea0*/  LEA R46, R33.reuse, R215, 0x1 ;  /* 0x000000d7212e7211 */ /* 0x040fe400078e08ff */
[----:B------:R-:W-:Y:S01]  /*1aeb0*/  LEA R2, R33, R222, 0x1 ;  /* 0x000000de21027211 */ /* 0x000fe200078e08ff */
[----:B------:R-:W-:Y:S02]  /*1aec0*/  LDSM.16.M88.4 R64, [R222] ;  /* 0x00000000de40783b */ /* 0x000fe40000000200 */
[----:B------:R-:W-:Y:S01]  /*1aed0*/  @P1 IADD3 R213, R0, -0x20, RZ ;  /* 0xffffffe000d51810 */ /* 0x000fe20007ffe0ff */
[----:B------:R-:W-:Y:S01]  /*1aee0*/  IMAD.MOV.U32 R0, RZ, RZ, 0x40 ;  /* 0x00000040ff007424 */ /* 0x000fe200078e00ff */
[----:B------:R-:W4:Y:S04]  /*1aef0*/  LDSM.16.M88.4 R76, [R214+0x9000] ;  /* 0x00900000d64c783b */ /* 0x000f280000000200 */
[----:B------:R-:W3:Y:S01]  /*1af00*/  LDSM.16.M88.4 R100, [R213] ;  /* 0x00000000d564783b */ /* 0x000ee20000000200 */
[----:B------:R-:W-:-:S03]  /*1af10*/  SEL R0, R0, 0xffffffc0, !P2 ;  /* 0xffffffc000007807 */ /* 0x000fc60005000000 */
[----:B------:R-:W3:Y:S01]  /*1af20*/  LDSM.16.M88.4 R28, [R214+0x9800] ;  /* 0x00980000d61c783b */ /* 0x000ee20000000200 */
[----:B------:R-:W-:Y:S01]  /*1af30*/  IADD3 R212, R214, R0, RZ ;  /* 0x00000000d6d47210 */ /* 0x000fe20007ffe0ff */
[----:B------:R-:W-:Y:S02]  /*1af40*/  IMAD.IADD R208, R0, 0x1, R213 ;  /* 0x0000000100d07824 */ /* 0x000fe400078e02d5 */
[----:B------:R-:W-:Y:S04]  /*1af50*/  LDSM.16.M88.4 R96, [R46] ;  /* 0x000000002e60783b */ /* 0x000fe80000000200 */
[----:B------:R-:W3:Y:S04]  /*1af60*/  LDSM.16.M88.4 R88, [R212+0x8000] ;  /* 0x00800000d458783b */ /* 0x000ee80000000200 */
[----:B------:R-:W3:Y:S04]  /*1af70*/  LDSM.16.M88.4 R24, [R213+0x800] ;  /* 0x00080000d518783b */ /* 0x000ee80000000200 */
[----:B------:R-:W3:Y:S01]  /*1af80*/  LDSM.16.M88.4 R4, [R213+0x1000] ;  /* 0x00100000d504783b */ /* 0x000ee20000000200 */
[C---:B-1----:R-:W-:Y:S03]  /*1af90*/  HMMA.16816.F32 R20, R8.reuse, R12, RZ ;  /* 0x0000000c0814723c */ /* 0x042fe600000018ff */
[----:B------:R-:W1:Y:S04]  /*1afa0*/  LDSM.16.M88.4 R92, [R213+0x1800] ;  /* 0x00180000d55c783b */ /* 0x000e680000000200 */
[----:B------:R-:W-:Y:S01]  /*1afb0*/  LDSM.16.M88.4 R56, [R2] ;  /* 0x000000000238783b */ /* 0x000fe20000000200 */
[C---:B------:R-:W-:Y:S03]  /*1afc0*/  HMMA.16816.F32 R12, R8.reuse, R14, RZ ;  /* 0x0000000e080c723c */ /* 0x040fe600000018ff */
[----:B------:R-:W-:Y:S03]  /*1afd0*/  LDSM.16.M88.4 R84, [R212+0x8800] ;  /* 0x00880000d454783b */ /* 0x000fe60000000200 */
[C---:B--2---:R-:W-:Y:S01]  /*1afe0*/  HMMA.16816.F32 R36, R8.reuse, R60, RZ ;  /* 0x0000003c0824723c */ /* 0x044fe200000018ff */
[----:B------:R-:W-:Y:S04]  /*1aff0*/  LDSM.16.M88.4 R40, [R212+0x9000] ;  /* 0x00900000d428783b */ /* 0x000fe80000000200 */
[----:B------:R-:W-:Y:S01]  /*1b000*/  LDSM.16.M88.4 R68, [R212+0x9800] ;  /* 0x00980000d444783b */ /* 0x000fe20000000200 */
[----:B----4-:R-:W-:Y:S03]  /*1b010*/  HMMA.16816.F32 R80, R8, R76, RZ ;  /* 0x0000004c0850723c */ /* 0x010fe600000018ff */
[----:B------:R-:W-:Y:S03]  /*1b020*/  LDSM.16.M88.4 R104, [R213+0x2000] ;  /* 0x00200000d568783b */ /* 0x000fe60000000200 */
[----:B---3--:R-:W-:Y:S01]  /*1b030*/  HMMA.16816.F32 R20, R64, R100, R20 ;  /* 0x000000644014723c */ /* 0x008fe20000001814 */
[----:B------:R-:W2:Y:S04]  /*1b040*/  LD.E R0, desc[UR6][R18.64+0x18c] ;  /* 0x00018c0612007980 */ /* 0x000ea8000c101900 */
[----:B------:R-:W-:Y:S01]  /*1b050*/  LDSM.16.M88.4 R108, [R212+0xd800] ;  /* 0x00d80000d46c783b */ /* 0x000fe20000000200 */
[C---:B------:R-:W-:Y:S01]  /*1b060*/  HMMA.16816.F32 R60, R8.reuse, R62, RZ ;  /* 0x0000003e083c723c */ /* 0x040fe200000018ff */
[----:B------:R-:W3:Y:S02]  /*1b070*/  MUFU.RCP R244, R44 ;  /* 0x0000002c00f47308 */ /* 0x000ee40000001000 */
[----:B------:R-:W0:Y:S03]  /*1b080*/  LDGDEPBAR ;  /* 0x00000000000079af */ /* 0x000e260000000000 */
[C---:B------:R-:W-:Y:S06]  /*1b090*/  HMMA.16816.F32 R76, R8.reuse, R78, RZ ;  /* 0x0000004e084c723c */ /* 0x040fec00000018ff */
[C---:B------:R-:W-:Y:S06]  /*1b0a0*/  HMMA.16816.F32 R72, R8.reuse, R28, RZ ;  /* 0x0000001c0848723c */ /* 0x040fec00000018ff */
[----:B------:R-:W-:Y:S01]  /*1b0b0*/  HMMA.16816.F32 R8, R8, R30, RZ ;  /* 0x0000001e0808723c */ /* 0x000fe200000018ff */
[----:B------:R-:W4:Y:S05]  /*1b0c0*/  LDSM.16.M88.4 R28, [R208] ;  /* 0x00000000d01c783b */ /* 0x000f2a0000000200 */
[----:B------:R-:W-:Y:S01]  /*1b0d0*/  HMMA.16816.F32 R12, R64, R102, R12 ;  /* 0x00000066400c723c */ /* 0x000fe2000000180c */
[----:B------:R-:W-:Y:S05]  /*1b0e0*/  LDSM.16.M88.4 R100, [R214+0xa000] ;  /* 0x00a00000d664783b */ /* 0x000fea0000000200 */
[----:B------:R-:W-:Y:S06]  /*1b0f0*/  HMMA.16816.F32 R20, R96, R88, R20 ;  /* 0x000000586014723c */ /* 0x000fec0000001814 */
[C---:B------:R-:W-:Y:S06]  /*1b100*/  HMMA.16816.F32 R36, R64.reuse, R24, R36 ;  /* 0x000000184024723c */ /* 0x040fec0000001824 */
        /* <DEDUP_REMOVED lines=9> */
[----:B------:R-:W-:Y:S03]  /*1b1a0*/  HMMA.16816.F32 R12, R96, R90, R12 ;  /* 0x0000005a600c723c */ /* 0x000fe6000000180c */
[----:B------:R-:W-:Y:S03]  /*1b1b0*/  LDSM.16.M88.4 R88, [R214+0xb000] ;  /* 0x00b00000d658783b */ /* 0x000fe60000000200 */
[----:B----4-:R-:W-:Y:S06]  /*1b1c0*/  HMMA.16816.F32 R20, R56, R28, R20 ;  /* 0x0000001c3814723c */ /* 0x010fec0000001814 */
        /* <DEDUP_REMOVED lines=10> */
[----:B------:R-:W-:Y:S03]  /*1b270*/  HMMA.16816.F32 R12, R56, R30, R12 ;  /* 0x0000001e380c723c */ /* 0x000fe6000000180c */
[----:B------:R-:W-:Y:S03]  /*1b280*/  LDSM.16.M88.4 R28, [R213+0x3000] ;  /* 0x00300000d51c783b */ /* 0x000fe60000000200 */
[----:B-1----:R-:W-:Y:S06]  /*1b290*/  HMMA.16816.F32 R20, R8, R100, R20 ;  /* 0x000000640814723c */ /* 0x002fec0000001814 */
[C---:B------:R-:W-:Y:S06]  /*1b2a0*/  HMMA.16816.F32 R80, R56.reuse, R24, R80 ;  /* 0x000000183850723c */ /* 0x040fec0000001850 */
[----:B------:R-:W-:Y:S01]  /*1b2b0*/  HMMA.16816.F32 R76, R56, R26, R76 ;  /* 0x0000001a384c723c */ /* 0x000fe2000000184c */
[----:B------:R-:W1:Y:S05]  /*1b2c0*/  LDSM.16.M88.4 R24, [R46+0x2000] ;  /* 0x002000002e18783b */ /* 0x000e6a0000000200 */
[----:B------:R-:W-:Y:S01]  /*1b2d0*/  HMMA.16816.F32 R12, R8, R102, R12 ;  /* 0x00000066080c723c */ /* 0x000fe2000000180c */
[----:B------:R-:W-:Y:S05]  /*1b2e0*/  LDSM.16.M88.4 R100, [R208+0x2000] ;  /* 0x00200000d064783b */ /* 0x000fea0000000200 */
[C---:B------:R-:W-:Y:S06]  /*1b2f0*/  HMMA.16816.F32 R36, R56.reuse, R4, R36 ;  /* 0x000000043824723c */ /* 0x040fec0000001824 */
[----:B------:R-:W-:Y:S01]  /*1b300*/  HMMA.16816.F32 R60, R56, R6, R60 ;  /* 0x00000006383c723c */ /* 0x000fe2000000183c */
[----:B------:R-:W3:Y:S05]  /*1b310*/  LDSM.16.M88.4 R4, [R213+0x2800] ;  /* 0x00280000d504783b */ /* 0x000eea0000000200 */
[----:B----4-:R-:W-:Y:S06]  /*1b320*/  HMMA.16816.F32 R20, R64, R104, R20 ;  /* 0x000000684014723c */ /* 0x010fec0000001814 */
[C---:B------:R-:W-:Y:S06]  /*1b330*/  HMMA.16816.F32 R72, R56.reuse, R84, R72 ;  /* 0x000000543848723c */ /* 0x040fec0000001848 */
[----:B------:R-:W-:Y:S01]  /*1b340*/  HMMA.16816.F32 R96, R56, R86, R96 ;  /* 0x000000563860723c */ /* 0x000fe20000001860 */
[----:B------:R-:W-:Y:S04]  /*1b350*/  LDSM.16.M88.4 R84, [R213+0x3800] ;  /* 0x00380000d554783b */ /* 0x000fe80000000200 */
[----:B------:R-:W-:Y:S01]  /*1b360*/  LDSM.16.M88.4 R56, [R212+0xb000] ;  /* 0x00b00000d438783b */ /* 0x000fe20000000200 */
[C---:B------:R-:W-:Y:S06]  /*1b370*/  HMMA.16816.F32 R80, R8.reuse, R88, R80 ;  /* 0x000000580850723c */ /* 0x040fec0000001850 */
[----:B------:R-:W-:Y:S01]  /*1b380*/  HMMA.16816.F32 R76, R8, R90, R76 ;  /* 0x0000005a084c723c */ /* 0x000fe2000000184c */
[----:B------:R-:W4:Y:S05]  /*1b390*/  LDSM.16.M88.4 R88, [R2+0x2000] ;  /* 0x002000000258783b */ /* 0x000f2a0000000200 */
[----:B------:R-:W-:Y:S01]  /*1b3a0*/  HMMA.16816.F32 R12, R64, R106, R12 ;  /* 0x0000006a400c723c */ /* 0x000fe2000000180c */
[----:B------:R-:W-:Y:S05]  /*1b3b0*/  LDSM.16.M88.4 R104, [R214+0xc000] ;  /* 0x00c00000d668783b */ /* 0x000fea0000000200 */
        /* <DEDUP_REMOVED lines=8> */
[C---:B------:R-:W-:Y:S06]  /*1b440*/  HMMA.16816.F32 R80, R64.reuse, R28, R80 ;  /* 0x0000001c4050723c */ /* 0x040fec0000001850 */
[----:B------:R-:W-:Y:S01]  /*1b450*/  HMMA.16816.F32 R76, R64, R30, R76 ;  /* 0x0000001e404c723c */ /* 0x000fe2000000184c */
[----:B------:R-:W1:Y:S05]  /*1b460*/  LDSM.16.M88.4 R28, [R215+0x4000] ;  /* 0x00400000d71c783b */ /* 0x000e6a0000000200 */
[----:B------:R-:W-:Y:S01]  /*1b470*/  HMMA.16816.F32 R12, R24, R94, R12 ;  /* 0x0000005e180c723c */ /* 0x000fe2000000180c */
[----:B------:R-:W-:Y:S05]  /*1b480*/  LDSM.16.M88.4 R92, [R208+0x3800] ;  /* 0x00380000d05c783b */ /* 0x000fea0000000200 */
[C---:B---3--:R-:W-:Y:S06]  /*1b490*/  HMMA.16816.F32 R36, R64.reuse, R4, R36 ;  /* 0x000000044024723c */ /* 0x048fec0000001824 */
        /* <DEDUP_REMOVED lines=14> */
[----:B------:R-:W2:Y:S05]  /*1b580*/  LDSM.16.M88.4 R40, [R214+0xd000] ;  /* 0x00d00000d628783b */ /* 0x000eaa0000000200 */
[----:B-1----:R-:W-:Y:S06]  /*1b590*/  HMMA.16816.F32 R20, R28, R104, R20 ;  /* 0x000000681c14723c */ /* 0x002fec0000001814 */
[C---:B------:R-:W-:Y:S06]  /*1b5a0*/  HMMA.16816.F32 R72, R24.reuse, R68, R72 ;  /* 0x000000441848723c */ /* 0x040fec0000001848 */
[----:B------:R-:W-:Y:S01]  /*1b5b0*/  HMMA.16816.F32 R96, R24, R70, R96 ;  /* 0x000000461860723c */ /* 0x000fe20000001860 */
[----:B------:R-:W-:Y:S04]  /*1b5c0*/  LDSM.16.M88.4 R68, [R214+0xd800] ;  /* 0x00d80000d644783b */ /* 0x000fe80000000200 */
[----:B------:R-:W-:Y:S01]  /*1b5d0*/  LDSM.16.M88.4 R24, [R213+0x4800] ;  /* 0x00480000d518783b */ /* 0x000fe20000000200 */
[C---:B---3--:R-:W-:Y:S06]  /*1b5e0*/  HMMA.16816.F32 R80, R88.reuse, R4, R80 ;  /* 0x000000045850723c */ /* 0x048fec0000001850 */
        /* <DEDUP_REMOVED lines=12> */
[C---:B--2---:R-:W-:Y:S06]  /*1b6b0*/  HMMA.16816.F32 R80, R28.reuse, R40, R80 ;  /* 0x000000281c50723c */ /* 0x044fec0000001850 */
[----:B------:R-:W-:Y:S01]  /*1b6c0*/  HMMA.16816.F32 R76, R28, R42, R76 ;  /* 0x0000002a1c4c723c */ /* 0x000fe2000000184c */
[----:B------:R-:W2:Y:S05]  /*1b6d0*/  LDSM.16.M88.4 R40, [R208+0x4000] ;  /* 0x00400000d028783b */ /* 0x000eaa0000000200 */
        /* <DEDUP_REMOVED lines=18> */
[----:B--2---:R-:W-:Y:S06]  /*1b800*/  HMMA.16816.F32 R20, R92, R40, R20 ;  /* 0x000000285c14723c */ /* 0x004fec0000001814 */
[C---:B----4-:R-:W-:Y:S06]  /*1b810*/  HMMA.16816.F32 R72, R56.reuse, R64, R72 ;  /* 0x000000403848723c */ /* 0x050fec0000001848 */
[----:B------:R-:W-:Y:S01]  /*1b820*/  HMMA.16816.F32 R96, R56, R66, R96 ;  /* 0x000000423860723c */ /* 0x000fe20000001860 */
[----:B------:R-:W-:Y:S04]  /*1b830*/  LDSM.16.M88.4 R56, [R222+0x6000] ;  /* 0x00600000de38783b */ /* 0x000fe80000000200 */
[----:B------:R-:W2:Y:S01]  /*1b840*/  LDSM.16.M88.4 R64, [R213+0x6000] ;  /* 0x00600000d540783b */ /* 0x000ea20000000200 */
[----:B------:R-:W-:Y:S03]  /*1b850*/  HMMA.16816.F32 R12, R92, R42, R12 ;  /* 0x0000002a5c0c723c */ /* 0x000fe6000000180c */
[----:B------:R-:W-:Y:S03]  /*1b860*/  LDSM.16.M88.4 R40, [R213+0x6800] ;  /* 0x00680000d528783b */ /* 0x000fe60000000200 */
[----:B-1----:R-:W-:Y:S06]  /*1b870*/  HMMA.16816.F32 R20, R68, R8, R20 ;  /* 0x000000084414723c */ /* 0x002fec0000001814 */
[C---:B------:R-:W-:Y:S06]  /*1b880*/  HMMA.16816.F32 R36, R100.reuse, R28, R36 ;  /* 0x0000001c6424723c */ /* 0x040fec0000001824 */
[C---:B------:R-:W-:Y:S01]  /*1b890*/  HMMA.16816.F32 R60, R100.reuse, R30, R60 ;  /* 0x0000001e643c723c */ /* 0x040fe2000000183c */
[----:B------:R-:W-:Y:S05]  /*1b8a0*/  LDSM.16.M88.4 R28, [R46+0x6000] ;  /* 0x006000002e1c783b */ /* 0x000fea0000000200 */
[C---:B---3--:R-:W-:Y:S06]  /*1b8b0*/  HMMA.16816.F32 R80, R100.reuse, R24, R80 ;  /* 0x000000186450723c */ /* 0x048fec0000001850 */
[----:B------:R-:W-:Y:S01]  /*1b8c0*/  HMMA.16816.F32 R76, R100, R26, R76 ;  /* 0x0000001a644c723c */ /* 0x000fe2000000184c */
[----:B------:R-:W1:Y:S05]  /*1b8d0*/  LDSM.16.M88.4 R24, [R212+0xe000] ;  /* 0x00e00000d418783b */ /* 0x000e6a0000000200 */
[----:B------:R-:W-:Y:S01]  /*1b8e0*/  HMMA.16816.F32 R12, R68, R10, R12 ;  /* 0x0000000a440c723c */ /* 0x000fe2000000180c */
[----:B------:R-:W-:Y:S05]  /*1b8f0*/  LDSM.16.M88.4 R8, [R2+0x6000] ;  /* 0x006000000208783b */ /* 0x000fea0000000200 */
[----:B--2---:R-:W-:Y:S06]  /*1b900*/  HMMA.16816.F32 R20, R56, R64, R20 ;  /* 0x000000403814723c */ /* 0x004fec0000001814 */
[C---:B------:R-:W-:Y:S06]  /*1b910*/  HMMA.16816.F32 R36, R92.reuse, R4, R36 ;  /* 0x000000045c24723c */ /* 0x040fec0000001824 */
[----:B------:R-:W-:Y:S01]  /*1b920*/  HMMA.16816.F32 R60, R92, R6, R60 ;  /* 0x000000065c3c723c */ /* 0x000fe2000000183c */
[----:B------:R-:W2:Y:S05]  /*1b930*/  LDSM.16.M88.4 R4, [R208+0x6000] ;  /* 0x00600000d004783b */ /* 0x000eaa0000000200 */
[----:B------:R-:W-:Y:S01]  /*1b940*/  HMMA.16816.F32 R12, R56, R66, R12 ;  /* 0x00000042380c723c */ /* 0x000fe2000000180c */
[----:B------:R-:W3:Y:S05]  /*1b950*/  LDSM.16.M88.4 R64, [R214+0xf000] ;  /* 0x00f00000d640783b */ /* 0x000eea0000000200 */
[----:B------:R-:W-:Y:S06]  /*1b960*/  HMMA.16816.F32 R80, R92, R88, R80 ;  /* 0x000000585c50723c */ /* 0x000fec0000001850 */
[----:B-1----:R-:W-:-:S12]  /*1b970*/  HMMA.16816.F32 R20, R28, R24, R20 ;  /* 0x000000181c14723c */ /* 0x002fd80000001814 */
[----:B------:R-:W-:Y:S01]  /*1b980*/  HMMA.16816.F32 R12, R28, R26, R12 ;  /* 0x0000001a1c0c723c */ /* 0x000fe2000000180c */
[----:B------:R-:W1:Y:S05]  /*1b990*/  LDSM.16.M88.4 R24, [R213+0x7000] ;  /* 0x00700000d518783b */ /* 0x000e6a0000000200 */
[C---:B------:R-:W-:Y:S06]  /*1b9a0*/  HMMA.16816.F32 R72, R100.reuse, R108, R72 ;  /* 0x0000006c6448723c */ /* 0x040fec0000001848 */
[----:B------:R-:W-:Y:S01]  /*1b9b0*/  HMMA.16816.F32 R100, R100, R110, R96 ;  /* 0x0000006e6464723c */ /* 0x000fe20000001860 */
[----:B------:R-:W-:Y:S05]  /*1b9c0*/  LDSM.16.M88.4 R96, [R212+0xe800] ;  /* 0x00e80000d460783b */ /* 0x000fea0000000200 */
[----:B--2---:R-:W-:Y:S06]  /*1b9d0*/  HMMA.16816.F32 R20, R8, R4, R20 ;  /* 0x000000040814723c */ /* 0x004fec0000001814 */
[----:B------:R-:W-:Y:S06]  /*1b9e0*/  HMMA.16816.F32 R76, R92, R90, R76 ;  /* 0x0000005a5c4c723c */ /* 0x000fec000000184c */
[C---:B---3--:R-:W-:Y:S06]  /*1b9f0*/  HMMA.16816.F32 R80, R68.reuse, R64, R80 ;  /* 0x000000404450723c */ /* 0x048fec0000001850 */
[C---:B------:R-:W-:Y:S06]  /*1ba00*/  HMMA.16816.F32 R36, R68.reuse, R104, R36 ;  /* 0x000000684424723c */ /* 0x040fec0000001824 */
[----:B------:R-:W-:Y:S01]  /*1ba10*/  HMMA.16816.F32 R60, R68, R106, R60 ;  /* 0x0000006a443c723c */ /* 0x000fe2000000183c */
[----:B------:R-:W2:Y:S01]  /*1ba20*/  LDSM.16.M88.4 R104, [R214+0xf800] ;  /* 0x00f80000d668783b */ /* 0x000ea20000000200 */
[-C--:B------:R-:W-:Y:S01]  /*1ba30*/  FMUL.FTZ R20, R20, R0.reuse ;  /* 0x0000000014147220 */ /* 0x080fe20000410000 */
[-C--:B------:R-:W-:Y:S01]  /*1ba40*/  FMUL.FTZ R21, R21, R0.reuse ;  /* 0x0000000015157220 */ /* 0x080fe20000410000 */
[----:B------:R-:W-:-:S02]  /*1ba50*/  FMUL.FTZ R22, R22, R0 ;  /* 0x0000000016167220 */ /* 0x000fc40000410000 */
[C---:B------:R-:W-:Y:S06]  /*1ba60*/  HMMA.16816.F32 R88, R92.reuse, R84, R72 ;  /* 0x000000545c58723c */ /* 0x040fec0000001848 */
[----:B------:R-:W-:Y:S01]  /*1ba70*/  HMMA.16816.F32 R100, R92, R86, R100 ;  /* 0x000000565c64723c */ /* 0x000fe20000001864 */
[----:B------:R-:W3:Y:S01]  /*1ba80*/  MUFU.TANH R44, R20 ;  /* 0x00000014002c7308 */ /* 0x000ee20000002400 */
[----:B------:R-:W-:Y:S04]  /*1ba90*/  LDSM.16.M88.4 R72, [R208+0x6800] ;  /* 0x00680000d048783b */ /* 0x000fe80000000200 */
[----:B------:R-:W-:Y:S01]  /*1baa0*/  HMMA.16816.F32 R12, R8, R6, R12 ;  /* 0x00000006080c723c */ /* 0x000fe2000000180c */
[----:B------:R-:W-:Y:S02]  /*1bab0*/  LDSM.16.M88.4 R4, [R212+0xf000] ;  /* 0x00f00000d404783b */ /* 0x000fe40000000200 */
[----:B------:R-:W4:Y:S03]  /*1bac0*/  MUFU.TANH R46, R21 ;  /* 0x00000015002e7308 */ /* 0x000f260000002400 */
[----:B------:R-:W-:Y:S06]  /*1bad0*/  HMMA.16816.F32 R76, R68, R66, R76 ;  /* 0x00000042444c723c */ /* 0x000fec000000184c */
[----:B-1----:R-:W-:Y:S01]  /*1bae0*/  HMMA.16816.F32 R80, R56, R24, R80 ;  /* 0x000000183850723c */ /* 0x002fe20000001850 */
[----:B------:R1:W1:Y:S06]  /*1baf0*/  MUFU.TANH R24, R22 ;  /* 0x0000001600187308 */ /* 0x00026c0000002400 */
[----:B------:R-:W-:-:S02]  /*1bb00*/  FMUL.FTZ R25, R23, R0 ;  /* 0x0000000017197220 */ /* 0x000fc40000410000 */
[----:B-1----:R-:W1:Y:S01]  /*1bb10*/  LDSM.16.M88.4 R20, [R213+0x7800] ;  /* 0x00780000d514783b */ /* 0x002e620000000200 */
[C---:B--2---:R-:W-:Y:S02]  /*1bb20*/  HMMA.16816.F32 R88, R68.reuse, R104, R88 ;  /* 0x000000684458723c */ /* 0x044fe40000001858 */
[-C--:B------:R-:W-:Y:S01]  /*1bb30*/  FMUL.FTZ R12, R12, R0.reuse ;  /* 0x000000000c0c7220 */ /* 0x080fe20000410000 */
[-C--:B------:R-:W-:Y:S01]  /*1bb40*/  FMUL.FTZ R13, R13, R0.reuse ;  /* 0x000000000d0d7220 */ /* 0x080fe20000410000 */
[-C--:B------:R-:W-:Y:S01]  /*1bb50*/  FMUL.FTZ R14, R14, R0.reuse ;  /* 0x000000000e0e7220 */ /* 0x080fe20000410000 */
[----:B------:R-:W-:Y:S01]  /*1bb60*/  FMUL.FTZ R15, R15, R0 ;  /* 0x000000000f0f7220 */ /* 0x000fe20000410000 */
[----:B------:R-:W-:Y:S01]  /*1bb70*/  HMMA.16816.F32 R100, R68, R106, R100 ;  /* 0x0000006a4464723c */ /* 0x000fe20000001864 */
[----:B------:R-:W2:Y:S05]  /*1bb80*/  MUFU.TANH R47, R12 ;  /* 0x0000000c002f7308 */ /* 0x000eaa0000002400 */
[C---:B------:R-:W-:Y:S03]  /*1bb90*/  HMMA.16816.F32 R76, R56.reuse, R26, R76 ;  /* 0x0000001a384c723c */ /* 0x040fe6000000184c */
[----:B------:R-:W1:Y:S08]  /*1bba0*/  MUFU.TANH R48, R13 ;  /* 0x0000000d00307308 */ /* 0x000e700000002400 */
[----:B------:R-:W1:Y:S08]  /*1bbb0*/  MUFU.TANH R26, R14 ;  /* 0x0000000e001a7308 */ /* 0x000e700000002400 */
[----:B------:R3:W1:Y:S01]  /*1bbc0*/  MUFU.TANH R27, R15 ;  /* 0x0000000f001b7308 */ /* 0x0006620000002400 */
[C---:B------:R-:W-:Y:S01]  /*1bbd0*/  HMMA.16816.F32 R36, R56.reuse, R40, R36 ;  /* 0x000000283824723c */ /* 0x040fe20000001824 */
[----:B---3--:R-:W3:Y:S05]  /*1bbe0*/  LDSM.16.M88.4 R12, [R212+0xf800] ;  /* 0x00f80000d40c783b */ /* 0x008eea0000000200 */
[C---:B------:R-:W-:Y:S01]  /*1bbf0*/  HMMA.16816.F32 R60, R56.reuse, R42, R60 ;  /* 0x0000002a383c723c */ /* 0x040fe2000000183c */
[----:B------:R-:W4:Y:S05]  /*1bc00*/  LDSM.16.M88.4 R40, [R208+0x7000] ;  /* 0x00700000d028783b */ /* 0x000f2a0000000200 */
[C---:B-1----:R-:W-:Y:S06]  /*1bc10*/  HMMA.16816.F32 R88, R56.reuse, R20, R88 ;  /* 0x000000143858723c */ /* 0x042fec0000001858 */
[----:B------:R-:W-:Y:S06]  /*1bc20*/  HMMA.16816.F32 R100, R56, R22, R100 ;  /* 0x000000163864723c */ /* 0x000fec0000001864 */
[C---:B------:R-:W-:Y:S06]  /*1bc30*/  HMMA.16816.F32 R80, R28.reuse, R4, R80 ;  /* 0x000000041c50723c */ /* 0x040fec0000001850 */
[----:B------:R-:W-:Y:S01]  /*1bc40*/  HMMA.16816.F32 R76, R28, R6, R76 ;  /* 0x000000061c4c723c */ /* 0x000fe2000000184c */
[----:B------:R-:W1:Y:S01]  /*1bc50*/  LDSM.16.M88.4 R4, [R208+0x7800] ;  /* 0x00780000d004783b */ /* 0x000e620000000200 */
[----:B------:R-:W-:Y:S01]  /*1bc60*/  ISETP.GT.AND P6, PT, R239, R227, PT ;  /* 0x000000e3ef00720c */ /* 0x000fe20003fc4270 */
[----:B------:R-:W1:Y:S01]  /*1bc70*/  MUFU.TANH R25, R25 ;  /* 0x0000001900197308 */ /* 0x000e620000002400 */
[----:B------:R-:W-:Y:S01]  /*1bc80*/  IADD3 R241, R53, -R234, RZ ;  /* 0x800000ea35f17210 */ /* 0x000fe20007ffe0ff */
[----:B------:R-:W-:-:S04]  /*1bc90*/  DEPBAR.LE SB0, 0x0 ;  /* 0x000080000000791a */ /* 0x000fc80000000000 */
[C---:B------:R-:W-:Y:S06]  /*1bca0*/  HMMA.16816.F32 R36, R28.reuse, R96, R36 ;  /* 0x000000601c24723c */ /* 0x040fec0000001824 */
[C---:B------:R-:W-:Y:S06]  /*1bcb0*/  HMMA.16816.F32 R60, R28.reuse, R98, R60 ;  /* 0x000000621c3c723c */ /* 0x040fec000000183c */
[C---:B---3--:R-:W-:Y:S06]  /*1bcc0*/  HMMA.16816.F32 R88, R28.reuse, R12, R88 ;  /* 0x0000000c1c58723c */ /* 0x048fec0000001858 */
[----:B------:R-:W-:Y:S06]  /*1bcd0*/  HMMA.16816.F32 R100, R28, R14, R100 ;  /* 0x0000000e1c64723c */ /* 0x000fec0000001864 */
[C---:B------:R-:W-:Y:S06]  /*1bce0*/  HMMA.16816.F32 R36, R8.reuse, R72, R36 ;  /* 0x000000480824723c */ /* 0x040fec0000001824 */
[C---:B------:R-:W-:Y:S06]  /*1bcf0*/  HMMA.16816.F32 R60, R8.reuse, R74, R60 ;  /* 0x0000004a083c723c */ /* 0x040fec000000183c */
[C---:B----4-:R-:W-:Y:S06]  /*1bd00*/  HMMA.16816.F32 R80, R8.reuse, R40, R80 ;  /* 0x000000280850723c */ /* 0x050fec0000001850 */
[C---:B------:R-:W-:Y:S06]  /*1bd10*/  HMMA.16816.F32 R76, R8.reuse, R42, R76 ;  /* 0x0000002a084c723c */ /* 0x040fec000000184c */
[C---:B-1----:R-:W-:Y:S06]  /*1bd20*/  HMMA.16816.F32 R88, R8.reuse, R4, R88 ;  /* 0x000000040858723c */ /* 0x042fec0000001858 */
[----:B------:R-:W-:Y:S01]  /*1bd30*/  HMMA.16816.F32 R100, R8, R6, R100 ;  /* 0x000000060864723c */ /* 0x000fe20000001864 */
[----:B------:R-:W-:-:S04]  /*1bd40*/  SHF.R.S32.HI R29, RZ, 0x1f, R50 ;  /* 0x0000001fff1d7819 */ /* 0x000fc80000011432 */
[----:B------:R-:W-:Y:S02]  /*1bd50*/  LEA.HI R50, R29, R50, RZ, 0x2 ;  /* 0x000000321d327211 */ /* 0x000fe400078f10ff */
[----:B------:R-:W-:Y:S02]  /*1bd60*/  IADD3 R6, R53, 0x1, -R234 ;  /* 0x0000000135067810 */ /* 0x000fe40007ffe8ea */
[----:B------:R-:W-:Y:S01]  /*1bd70*/  SHF.R.S32.HI R50, RZ, 0x2, R50 ;  /* 0x00000002ff327819 */ /* 0x000fe20000011432 */
[-C--:B------:R-:W-:Y:S01]  /*1bd80*/  FMUL.FTZ R20, R38, R0.reuse ;  /* 0x0000000026147220 */ /* 0x080fe20000410000 */
[----:B------:R-:W-:Y:S02]  /*1bd90*/  FMUL.FTZ R21, R39, R0 ;  /* 0x0000000027157220 */ /* 0x000fe40000410000 */
        /* <DEDUP_REMOVED lines=22> */
[----:B-----5:R-:W-:-:S02]  /*1bf00*/  IMAD.IADD R32, R32, 0x1, R6 ;  /* 0x0000000120207824 */ /* 0x020fc400078e0206 */
[----:B------:R-:W-:Y:S01]  /*1bf10*/  FMUL.FTZ R0, R103, R0 ;  /* 0x0000000067007220 */ /* 0x000fe20000410000 */
[----:B------:R-:W-:Y:S01]  /*1bf20*/  IADD3 R52, R52, R50, RZ ;  /* 0x0000003234347210 */ /* 0x000fe20007ffe0ff */
[----:B------:R-:W1:Y:S03]  /*1bf30*/  MUFU.TANH R36, R36 ;  /* 0x0000002400247308 */ /* 0x000e660000002400 */
[C---:B------:R-:W-:Y:S02]  /*1bf40*/  IADD3 R245, R32.reuse, 0x8, R52 ;  /* 0x0000000820f57810 */ /* 0x040fe40007ffe034 */
[----:B------:R-:W-:-:S03]  /*1bf50*/  VIADDMNMX R242, R32, R52, R53, PT ;  /* 0x0000003420f27246 */ /* 0x000fc60003800135 */
[----:B------:R-:W3:Y:S01]  /*1bf60*/  MUFU.TANH R37, R37 ;  /* 0x0000002500257308 */ /* 0x000ee20000002400 */
[----:B------:R-:W-:-:S07]  /*1bf70*/  IADD3 R243, R52, R241, RZ ;  /* 0x000000f134f37210 */ /* 0x000fce0007ffe0ff */
[----:B------:R-:W4:Y:S08]  /*1bf80*/  MUFU.TANH R20, R20 ;  /* 0x0000001400147308 */ /* 0x000f300000002400 */
        /* <DEDUP_REMOVED lines=17> */
[----:B------:R1:W1:Y:S08]  /*1c0a0*/  MUFU.TANH R32, R100 ;  /* 0x0000006400207308 */ /* 0x0002700000002400 */
[----:B------:R-:W1:Y:S08]  /*1c0b0*/  MUFU.TANH R42, R42 ;  /* 0x0000002a002a7308 */ /* 0x000e700000002400 */
[----:B------:R-:W1:Y:S08]  /*1c0c0*/  MUFU.TANH R31, R31 ;  /* 0x0000001f001f7308 */ /* 0x000e700000002400 */
[----:B------:R-:W1:Y:S01]  /*1c0d0*/  MUFU.TANH R0, R0 ;  /* 0x0000000000007308 */ /* 0x000e620000002400 */
[----:B------:R-:W-:Y:S01]  /*1c0e0*/  IADD3 R241, R241, 0x8, R52 ;  /* 0x00000008f1f17810 */ /* 0x000fe20007ffe034 */
[----:B------:R-:W-:Y:S01]  /*1c0f0*/  BSSY B1, `(.L_x_7520) ;  /* 0x00000d9000017945 */ /* 0x000fe20003800000 */
[----:B------:R-:W-:-:S02]  /*1c100*/  SHF.L.U32 R43, R45, 0x1, RZ ;  /* 0x000000012d2b7819 */ /* 0x000fc400000006ff */
[----:B------:R-:W-:Y:S01]  /*1c110*/  ISETP.NE.U32.AND P0, PT, R236, RZ, PT ;  /* 0x000000ffec00720c */ /* 0x000fe20003f05070 */
[----:B------:R-:W-:Y:S01]  /*1c120*/  FMUL.FTZ R244, R17, R244 ;  /* 0x000000f411f47220 */ /* 0x000fe20000410000 */
[----:B------:R-:W-:Y:S01]  /*1c130*/  VIMNMX R245, R245, R53, PT ;  /* 0x00000035f5f57248 */ /* 0x000fe20003fe0100 */
[----:B------:R-:W-:Y:S01]  /*1c140*/  VIADD R210, R213, 0x1000 ;  /* 0x00001000d5d27836 */ /* 0x000fe20000000000 */
[----:B------:R-:W-:Y:S01]  /*1c150*/  LOP3.LUT R43, R43, 0x6, RZ, 0xc0, !PT ;  /* 0x000000062b2b7812 */ /* 0x000fe200078ec0ff */
[----:B------:R-:W-:Y:S01]  /*1c160*/  VIADD R205, R213, 0x3000 ;  /* 0x00003000d5cd7836 */ /* 0x000fe20000000000 */
[----:B------:R-:W-:Y:S01]  /*1c170*/  ISETP.NE.AND.EX P0, PT, R237, RZ, PT, P0 ;  /* 0x000000ffed00720c */ /* 0x000fe20003f05300 */
[----:B------:R-:W-:Y:S01]  /*1c180*/  VIADD R200, R213, 0x5800 ;  /* 0x00005800d5c87836 */ /* 0x000fe20000000000 */
[-C--:B------:R-:W-:Y:S02]  /*1c190*/  VIADDMNMX R247, R243, -R16.reuse, RZ, !PT ;  /* 0x80000010f3f77246 */ /* 0x080fe400078001ff */
[----:B------:R-:W-:-:S02]  /*1c1a0*/  VIADDMNMX R246, R241, -R16, RZ, !PT ;  /* 0x80000010f1f67246 */ /* 0x000fc400078001ff */
[C---:B------:R-:W-:Y:S02]  /*1c1b0*/  IADD3 R211, R213.reuse, 0x800, RZ ;  /* 0x00000800d5d37810 */ /* 0x040fe40007ffe0ff */
        /* <DEDUP_REMOVED lines=43> */
[-C--:B------:R-:W-:Y:S02]  /*1c470*/  @!P3 IADD3 R7, R7, -R11.reuse, RZ ;  /* 0x8000000b0707b210 */ /* 0x080fe40007ffe0ff */
        /* <DEDUP_REMOVED lines=31> */
.L_x_7523:
[----:B------:R-:W2:Y:S02]  /*1c670*/  LD.E R8, desc[UR6][R18.64+0x38] ;  /* 0x0000380612087980 */ /* 0x000ea4000c101900 */
[----:B--2---:R-:W-:-:S04]  /*1c680*/  LEA R8, -R8, RZ, 0x6 ;  /* 0x000000ff08087211 */ /* 0x004fc800078e31ff */
[----:B------:R-:W-:Y:S02]  /*1c690*/  SHF.R.S32.HI R6, RZ, 0x1f, R8 ;  /* 0x0000001fff067819 */ /* 0x000fe40000011408 */
.L_x_7524:
[----:B------:R-:W-:Y:S05]  /*1c6a0*/  BSYNC B0 ;  /* 0x0000000000007941 */ /* 0x000fea0003800000 */
.L_x_7522:
        /* <DEDUP_REMOVED lines=12> */
[----:B------:R-:W-:Y:S03]  /*1c770*/  @P5 LDGSTS.E.BYPASS.LTC128B.128 [R238+0x8000], desc[UR6][R62.64] ;  /* 0x080000003eee5fae */ /* 0x000fe6000b901d46 */
[C---:B------:R-:W-:Y:S01]  /*1c780*/  @P5 LEA.HI.X R61, R7.reuse, R228, R6, 0x1, P1 ;  /* 0x000000e4073d5211 */ /* 0x040fe200008f0c06 */
[----:B------:R1:W-:Y:S01]  /*1c790*/  @!P5 STS.128 [R238+0x8000], RZ ;  /* 0x008000ffee00d388 */ /* 0x0003e20000000c00 */
        /* <DEDUP_REMOVED lines=28> */
[--C-:B------:R-:W-:Y:S02]  /*1c960*/  @P4 IMAD.MOV.U32 R7, RZ, RZ, R63.reuse ;  /* 0x000000ffff074224 */ /* 0x100fe400078e003f */
        /* <DEDUP_REMOVED lines=81> */
.L_x_7521:
[----:B------:R-:W-:Y:S05]  /*1ce80*/  BSYNC B1 ;  /* 0x0000000000017941 */ /* 0x000fea0003800000 */
.L_x_7520:
[----:B------:R2:W3:Y:S01]  /*1ce90*/  LD.E R189, desc[UR6][R18.64+0xdc] ;  /* 0x0000dc0612bd7980 */ /* 0x0004e2000c101900 */
[----:B------:R-:W-:-:S04]  /*1cea0*/  IMAD.IADD R43, R3, 0x1, R43 ;  /* 0x00000001032b7824 */ /* 0x000fc800078e022b */
[----:B-1----:R-:W-:Y:S02]  /*1ceb0*/  VIADD R16, R43, 0x1 ;  /* 0x000000012b107836 */ /* 0x002fe40000000000 */
[----:B------:R-:W-:-:S03]  /*1cec0*/  IMAD.IADD R17, R241, 0x1, -R43 ;  /* 0x00000001f1117824 */ /* 0x000fc600078e0a2b */
[C---:B------:R-:W-:Y:S02]  /*1ced0*/  ISETP.GE.AND P2, PT, R16.reuse, R247, PT ;  /* 0x000000f71000720c */ /* 0x040fe40003f46270 */
[C---:B------:R-:W-:Y:S01]  /*1cee0*/  ISETP.GE.AND P5, PT, R16.reuse, R246, PT ;  /* 0x000000f61000720c */ /* 0x040fe20003fa6270 */
[----:B------:R-:W-:Y:S01]  /*1cef0*/  VIADD R11, R43, 0x8 ;  /* 0x000000082b0b7836 */ /* 0x000fe20000000000 */
[----:B------:R-:W-:Y:S02]  /*1cf00*/  IABS R17, R17 ;  /* 0x0000001100117213 */ /* 0x000fe40000000000 */
[----:B------:R-:W-:Y:S01]  /*1cf10*/  ISETP.GE.OR P2, PT, R16, R242, !P2 ;  /* 0x000000f21000720c */ /* 0x000fe20005746670 */
[C---:B--2---:R-:W-:Y:S02]  /*1cf20*/  IMAD.IADD R19, R243.reuse, 0x1, -R43 ;  /* 0x00000001f3137824 */ /* 0x044fe400078e0a2b */
[----:B------:R-:W-:-:S03]  /*1cf30*/  IMAD.IADD R18, R243, 0x1, -R16 ;  /* 0x00000001f3127824 */ /* 0x000fc600078e0a10 */
[----:B------:R-:W-:Y:S02]  /*1cf40*/  IABS R19, R19 ;  /* 0x0000001300137213 */ /* 0x000fe40000000000 */
[----:B------:R-:W-:Y:S02]  /*1cf50*/  IABS R18, R18 ;  /* 0x0000001200127213 */ /* 0x000fe40000000000 */
[----:B------:R-:W-:Y:S01]  /*1cf60*/  ISETP.GE.OR P5, PT, R16, R245, !P5 ;  /* 0x000000f51000720c */ /* 0x000fe20006fa6670 */
[----:B------:R-:W-:Y:S01]  /*1cf70*/  IMAD.IADD R16, R241, 0x1, -R16 ;  /* 0x00000001f1107824 */ /* 0x000fe200078e0a10 */
[----:B------:R-:W-:Y:S01]  /*1cf80*/  I2FP.F32.S32 R19, R19 ;  /* 0x0000001300137245 */ /* 0x000fe20000201400 */
[----:B------:R-:W-:Y:S01]  /*1cf90*/  IMAD.IADD R3, R243, 0x1, -R11 ;  /* 0x00000001f3037824 */ /* 0x000fe200078e0a0b */
[----:B------:R-:W-:Y:S02]  /*1cfa0*/  I2FP.F32.S32 R17, R17 ;  /* 0x0000001100117245 */ /* 0x000fe40000201400 */
[----:B------:R-:W-:-:S02]  /*1cfb0*/  I2FP.F32.S32 R18, R18 ;  /* 0x0000001200127245 */ /* 0x000fc40000201400 */
[C---:B------:R-:W-:Y:S02]  /*1cfc0*/  ISETP.GE.AND P4, PT, R43.reuse, R247, PT ;  /* 0x000000f72b00720c */ /* 0x040fe40003f86270 */
[C---:B------:R-:W-:Y:S01]  /*1cfd0*/  ISETP.GE.AND P1, PT, R43.reuse, R246, PT ;  /* 0x000000f62b00720c */ /* 0x040fe20003f26270 */
[C---:B------:R-:W-:Y:S01]  /*1cfe0*/  FFMA.FTZ R19, -R244.reuse, R19, R44 ;  /* 0x00000013f4137223 */ /* 0x040fe2000001012c */
[----:B------:R-:W-:Y:S01]  /*1cff0*/  IABS R16, R16 ;  /* 0x0000001000107213 */ /* 0x000fe20000000000 */
[C---:B------:R-:W-:Y:S01]  /*1d000*/  FFMA.FTZ R17, -R244.reuse, R17, R24 ;  /* 0x00000011f4117223 */ /* 0x040fe20000010118 */
[----:B------:R-:W-:Y:S01]  /*1d010*/  FFMA.FTZ R18, -R244, R18, R46 ;  /* 0x00000012f4127223 */ /* 0x000fe2000001012e */
[C---:B------:R-:W-:Y:S01]  /*1d020*/  ISETP.GE.OR P4, PT, R43.reuse, R242, !P4 ;  /* 0x000000f22b00720c */ /* 0x040fe20006786670 */
[C---:B------:R-:W-:Y:S01]  /*1d030*/  VIADD R6, R43.reuse, 0x9 ;  /* 0x000000092b067836 */ /* 0x040fe20000000000 */
[----:B------:R-:W-:Y:S02]  /*1d040*/  IABS R3, R3 ;  /* 0x0000000300037213 */ /* 0x000fe40000000000 */
[----:B------:R-:W-:-:S02]  /*1d050*/  ISETP.GE.OR P1, PT, R43, R245, !P1 ;  /* 0x000000f52b00720c */ /* 0x000fc40004f26670 */
[----:B------:R-:W-:Y:S02]  /*1d060*/  I2FP.F32.S32 R16, R16 ;  /* 0x0000001000107245 */ /* 0x000fe40000201400 */
[----:B------:R-:W-:Y:S02]  /*1d070*/  FSEL R19, R19, -INF , !P4 ;  /* 0xff80000013137808 */ /* 0x000fe40006000000 */
[----:B------:R-:W-:Y:S02]  /*1d080*/  I2FP.F32.S32 R3, R3 ;  /* 0x0000000300037245 */ /* 0x000fe40000201400 */
[C---:B------:R-:W-:Y:S02]  /*1d090*/  ISETP.GE.AND P3, PT, R11.reuse, R247, PT ;  /* 0x000000f70b00720c */ /* 0x040fe40003f66270 */
[----:B------:R-:W-:Y:S02]  /*1d0a0*/  ISETP.GE.AND P4, PT, R11, R246, PT ;  /* 0x000000f60b00720c */ /* 0x000fe40003f86270 */
[----:B------:R-:W-:-:S02]  /*1d0b0*/  FSEL R17, R17, -INF , !P1 ;  /* 0xff80000011117808 */ /* 0x000fc40004800000 */
[----:B------:R-:W-:Y:S01]  /*1d0c0*/  FSEL R18, R18, -INF , !P2 ;  /* 0xff80000012127808 */ /* 0x000fe20005000000 */
[----:B------:R-:W-:Y:S01]  /*1d0d0*/  VIADD R9, R43, 0x10 ;  /* 0x000000102b097836 */ /* 0x000fe20000000000 */
[C---:B------:R-:W-:Y:S02]  /*1d0e0*/  ISETP.GE.AND P1, PT, R6.reuse, R247, PT ;  /* 0x000000f70600720c */ /* 0x040fe40003f26270 */
[----:B------:R-:W-:Y:S01]  /*1d0f0*/  ISETP.GE.AND P2, PT, R6, R246, PT ;  /* 0x000000f60600720c */ /* 0x000fe20003f46270 */
[C---:B------:R-:W-:Y:S01]  /*1d100*/  FFMA.FTZ R16, -R244.reuse, R16, R25 ;  /* 0x00000010f4107223 */ /* 0x040fe20000010119 */
[CC--:B------:R-:W-:Y:S01]  /*1d110*/  ISETP.GE.OR P3, PT, R11.reuse, R242.reuse, !P3 ;  /* 0x000000f20b00720c */ /* 0x0c0fe20005f66670 */
[----:B------:R-:W-:Y:S01]  /*1d120*/  FFMA.FTZ R3, -R244, R3, R47 ;  /* 0x00000003f4037223 */ /* 0x000fe2000001012f */
[-C--:B------:R-:W-:Y:S01]  /*1d130*/  ISETP.GE.OR P4, PT, R11, R245.reuse, !P4 ;  /* 0x000000f50b00720c */ /* 0x080fe20006786670 */
[----:B------:R-:W-:Y:S01]  /*1d140*/  IMAD.IADD R11, R241, 0x1, -R11 ;  /* 0x00000001f10b7824 */ /* 0x000fe200078e0a0b */
[C---:B------:R-:W-:Y:S01]  /*1d150*/  ISETP.GE.OR P1, PT, R6.reuse, R242, !P1 ;  /* 0x000000f20600720c */ /* 0x040fe20004f26670 */
[--C-:B------:R-:W-:Y:S01]  /*1d160*/  IMAD.IADD R25, R243, 0x1, -R6.reuse ;  /* 0x00000001f3197824 */ /* 0x100fe200078e0a06 */
[----:B------:R-:W-:Y:S01]  /*1d170*/  ISETP.GE.OR P2, PT, R6, R245, !P2 ;  /* 0x000000f50600720c */ /* 0x000fe20005746670 */
[----:B------:R-:W-:-:S02]  /*1d180*/  IMAD.IADD R6, R241, 0x1, -R6 ;  /* 0x00000001f1067824 */ /* 0x000fc400078e0a06 */
[----:B------:R-:W-:Y:S01]  /*1d190*/  IMAD.IADD R24, R243, 0x1, -R9 ;  /* 0x00000001f3187824 */ /* 0x000fe200078e0a09 */
[----:B------:R-:W-:Y:S02]  /*1d1a0*/  FSEL R16, R16, -INF , !P5 ;  /* 0xff80000010107808 */ /* 0x000fe40006800000 */
[----:B------:R-:W-:Y:S02]  /*1d1b0*/  FSEL R3, R3, -INF , !P3 ;  /* 0xff80000003037808 */ /* 0x000fe40005800000 */
[----:B------:R-:W-:Y:S02]  /*1d1c0*/  IABS R11, R11 ;  /* 0x0000000b000b7213 */ /* 0x000fe40000000000 */
[----:B------:R-:W-:Y:S02]  /*1d1d0*/  IABS R25, R25 ;  /* 0x0000001900197213 */ /* 0x000fe40000000000 */
[C---:B------:R-:W-:Y:S02]  /*1d1e0*/  ISETP.GE.AND P5, PT, R9.reuse, R247, PT ;  /* 0x000000f70900720c */ /* 0x040fe40003fa6270 */
[----:B------:R-:W-:-:S02]  /*1d1f0*/  ISETP.GE.AND P3, PT, R9, R246, PT ;  /* 0x000000f60900720c */ /* 0x000fc40003f66270 */
[----:B------:R-:W-:Y:S02]  /*1d200*/  IABS R6, R6 ;  /* 0x0000000600067213 */ /* 0x000fe40000000000 */
[----:B------:R-:W-:Y:S02]  /*1d210*/  IABS R24, R24 ;  /* 0x0000001800187213 */ /* 0x000fe40000000000 */
[----:B------:R-:W-:Y:S02]  /*1d220*/  I2FP.F32.S32 R11, R11 ;  /* 0x0000000b000b7245 */ /* 0x000fe40000201400 */
[----:B------:R-:W-:Y:S02]  /*1d230*/  I2FP.F32.S32 R25, R25 ;  /* 0x0000001900197245 */ /* 0x000fe40000201400 */
[C---:B------:R-:W-:Y:S02]  /*1d240*/  ISETP.GE.OR P5, PT, R9.reuse, R242, !P5 ;  /* 0x000000f20900720c */ /* 0x040fe40006fa6670 */
[----:B------:R-:W-:Y:S01]  /*1d250*/  ISETP.GE.OR P3, PT, R9, R245, !P3 ;  /* 0x000000f50900720c */ /* 0x000fe20005f66670 */
[----:B------:R-:W-:Y:S01]  /*1d260*/  IMAD.IADD R9, R241, 0x1, -R9 ;  /* 0x00000001f1097824 */ /* 0x000fe200078e0a09 */
[----:B------:R-:W-:-:S02]  /*1d270*/  I2FP.F32.S32 R6, R6 ;  /* 0x0000000600067245 */ /* 0x000fc40000201400 */
[----:B------:R-:W-:Y:S01]  /*1d280*/  I2FP.F32.S32 R24, R24 ;  /* 0x0000001800187245 */ /* 0x000fe20000201400 */
[C---:B------:R-:W-:Y:S01]  /*1d290*/  FFMA.FTZ R11, -R244.reuse, R11, R26 ;  /* 0x0000000bf40b7223 */ /* 0x040fe2000001011a */
[C---:B------:R-:W-:Y:S01]  /*1d2a0*/  FFMA.FTZ R25, -R244.reuse, R25, R48 ;  /* 0x00000019f4197223 */ /* 0x040fe20000010130 */
[C---:B------:R-:W-:Y:S01]  /*1d2b0*/  FFMA.FTZ R6, -R244.reuse, R6, R27 ;  /* 0x00000006f4067223 */ /* 0x040fe2000001011b */
[C---:B------:R-:W-:Y:S02]  /*1d2c0*/  VIADD R7, R43.reuse, 0x11 ;  /* 0x000000112b077836 */ /* 0x040fe40000000000 */
[----:B------:R-:W-:Y:S01]  /*1d2d0*/  FFMA.FTZ R24, -R244, R24, R36 ;  /* 0x00000018f4187223 */ /* 0x000fe20000010124 */
[----:B------:R-:W-:Y:S01]  /*1d2e0*/  IABS R9, R9 ;  /* 0x0000000900097213 */ /* 0x000fe20000000000 */
[----:B------:R-:W-:Y:S01]  /*1d2f0*/  VIADD R8, R43, 0x18 ;  /* 0x000000182b087836 */ /* 0x000fe20000000000 */
[----:B------:R-:W-:Y:S02]  /*1d300*/  FSEL R11, R11, -INF , !P4 ;  /* 0xff8000000b0b7808 */ /* 0x000fe40006000000 */
[----:B------:R-:W-:-:S02]  /*1d310*/  FSEL R25, R25, -INF , !P1 ;  /* 0xff80000019197808 */ /* 0x000fc40004800000 */
[----:B------:R-:W-:Y:S02]  /*1d320*/  I2FP.F32.S32 R9, R9 ;  /* 0x0000000900097245 */ /* 0x000fe40000201400 */
[CC--:B------:R-:W-:Y:S02]  /*1d330*/  ISETP.GE.AND P4, PT, R7.reuse, R247.reuse, PT ;  /* 0x000000f70700720c */ /* 0x0c0fe40003f86270 */
[----:B------:R-:W-:Y:S02]  /*1d340*/  ISETP.GE.AND P1, PT, R7, R246, PT ;  /* 0x000000f60700720c */ /* 0x000fe40003f26270 */
[----:B------:R-:W-:Y:S02]  /*1d350*/  FSEL R6, R6, -INF , !P2 ;  /* 0xff80000006067808 */ /* 0x000fe40005000000 */
[----:B------:R-:W-:Y:S01]  /*1d360*/  FSEL R24, R24, -INF , !P5 ;  /* 0xff80000018187808 */ /* 0x000fe20006800000 */
[----:B------:R-:W-:Y:S01]  /*1d370*/  VIADD R166, R43, 0x19 ;  /* 0x000000192ba67836 */ /* 0x000fe20000000000 */
[----:B------:R-:W-:-:S02]  /*1d380*/  ISETP.GE.AND P2, PT, R8, R247, PT ;  /* 0x000000f70800720c */ /* 0x000fc40003f46270 */
[----:B------:R-:W-:Y:S01]  /*1d390*/  ISETP.GE.AND P5, PT, R8, R246, PT ;  /* 0x000000f60800720c */ /* 0x000fe20003fa6270 */
[--C-:B------:R-:W-:Y:S01]  /*1d3a0*/  IMAD.IADD R26, R243, 0x1, -R7.reuse ;  /* 0x00000001f31a7824 */ /* 0x100fe200078e0a07 */
[CC--:B------:R-:W-:Y:S01]  /*1d3b0*/  ISETP.GE.OR P4, PT, R7.reuse, R242.reuse, !P4 ;  /* 0x000000f20700720c */ /* 0x0c0fe20006786670 */
[----:B------:R-:W-:Y:S01]  /*1d3c0*/  FFMA.FTZ R9, -R244, R9, R20 ;  /* 0x00000009f4097223 */ /* 0x000fe20000010114 */
[-C--:B------:R-:W-:Y:S01]  /*1d3d0*/  ISETP.GE.OR P1, PT, R7, R245.reuse, !P1 ;  /* 0x000000f50700720c */ /* 0x080fe20004f26670 */
[----:B------:R-:W-:Y:S01]  /*1d3e0*/  IMAD.IADD R7, R241, 0x1, -R7 ;  /* 0x00000001f1077824 */ /* 0x000fe200078e0a07 */
[C---:B------:R-:W-:Y:S01]  /*1d3f0*/  ISETP.GE.OR P2, PT, R8.reuse, R242, !P2 ;  /* 0x000000f20800720c */ /* 0x040fe20005746670 */
[--C-:B------:R-:W-:Y:S01]  /*1d400*/  IMAD.IADD R27, R243, 0x1, -R8.reuse ;  /* 0x00000001f31b7824 */ /* 0x100fe200078e0a08 */
[----:B------:R-:W-:Y:S01]  /*1d410*/  ISETP.GE.OR P5, PT, R8, R245, !P5 ;  /* 0x000000f50800720c */ /* 0x000fe20006fa6670 */
[----:B------:R-:W-:Y:S02]  /*1d420*/  IMAD.IADD R8, R241, 0x1, -R8 ;  /* 0x00000001f1087824 */ /* 0x000fe400078e0a08 */
[----:B------:R-:W-:Y:S01]  /*1d430*/  IMAD.IADD R20, R243, 0x1, -R166 ;  /* 0x00000001f3147824 */ /* 0x000fe200078e0aa6 */
[----:B------:R-:W-:-:S02]  /*1d440*/  IABS R7, R7 ;  /* 0x0000000700077213 */ /* 0x000fc40000000000 */
[----:B------:R-:W-:Y:S02]  /*1d450*/  IABS R27, R27 ;  /* 0x0000001b001b7213 */ /* 0x000fe40000000000 */
[----:B------:R-:W-:Y:S02]  /*1d460*/  IABS R8, R8 ;  /* 0x0000000800087213 */ /* 0x000fe40000000000 */
[----:B------:R-:W-:Y:S02]  /*1d470*/  IABS R20, R20 ;  /* 0x0000001400147213 */ /* 0x000fe40000000000 */
[----:B------:R-:W-:Y:S02]  /*1d480*/  IABS R26, R26 ;  /* 0x0000001a001a7213 */ /* 0x000fe40000000000 */
[----:B------:R-:W-:Y:S02]  /*1d490*/  I2FP.F32.S32 R7, R7 ;  /* 0x0000000700077245 */ /* 0x000fe40000201400 */
[----:B------:R-:W-:-:S02]  /*1d4a0*/  I2FP.F32.S32 R27, R27 ;  /* 0x0000001b001b7245 */ /* 0x000fc40000201400 */
[----:B------:R-:W-:Y:S02]  /*1d4b0*/  I2FP.F32.S32 R8, R8 ;  /* 0x0000000800087245 */ /* 0x000fe40000201400 */
[----:B------:R-:W-:Y:S02]  /*1d4c0*/  I2FP.F32.S32 R20, R20 ;  /* 0x0000001400147245 */ /* 0x000fe40000201400 */
[----:B------:R-:W-:Y:S02]  /*1d4d0*/  FSEL R9, R9, -INF , !P3 ;  /* 0xff80000009097808 */ /* 0x000fe40005800000 */
[----:B------:R-:W-:Y:S01]  /*1d4e0*/  ISETP.GE.AND P3, PT, R166, R247, PT ;  /* 0x000000f7a600720c */ /* 0x000fe20003f66270 */
[C---:B------:R-:W-:Y:S01]  /*1d4f0*/  FFMA.FTZ R7, -R244.reuse, R7, R21 ;  /* 0x00000007f4077223 */ /* 0x040fe20000010115 */
[----:B------:R-:W-:Y:S01]  /*1d500*/  I2FP.F32.S32 R26, R26 ;  /* 0x0000001a001a7245 */ /* 0x000fe20000201400 */
[C---:B------:R-:W-:Y:S01]  /*1d510*/  FFMA.FTZ R21, -R244.reuse, R27, R38 ;  /* 0x0000001bf4157223 */ /* 0x040fe20000010126 */
[C---:B------:R-:W-:Y:S01]  /*1d520*/  FFMA.FTZ R8, -R244.reuse, R8, R40 ;  /* 0x00000008f4087223 */ /* 0x040fe20000010128 */
[----:B------:R-:W-:Y:S01]  /*1d530*/  FFMA.FTZ R20, -R244, R20, R39 ;  /* 0x00000014f4147223 */ /* 0x000fe20000010127 */
[C---:B------:R-:W-:Y:S01]  /*1d540*/  VIADD R27, R43.reuse, 0x21 ;  /* 0x000000212b1b7836 */ /* 0x040fe20000000000 */
[----:B------:R-:W-:Y:S01]  /*1d550*/  ISETP.GE.OR P3, PT, R166, R242, !P3 ;  /* 0x000000f2a600720c */ /* 0x000fe20005f66670 */
[----:B------:R-:W-:Y:S01]  /*1d560*/  FFMA.FTZ R26, -R244, R26, R37 ;  /* 0x0000001af41a7223 */ /* 0x000fe20000010125 */
[----:B------:R-:W-:Y:S01]  /*1d570*/  FSEL R8, R8, -INF , !P5 ;  /* 0xff80000008087808 */ /* 0x000fe20006800000 */
[----:B------:R-:W-:Y:S01]  /*1d580*/  VIADD R251, R43, 0x20 ;  /* 0x000000202bfb7836 */ /* 0x000fe20000000000 */
[----:B------:R-:W-:-:S02]  /*1d590*/  FSEL R20, R20, -INF , !P3 ;  /* 0xff80000014147808 */ /* 0x000fc40005800000 */
[C---:B------:R-:W-:Y:S02]  /*1d5a0*/  ISETP.GE.AND P5, PT, R27.reuse, R247, PT ;  /* 0x000000f71b00720c */ /* 0x040fe40003fa6270 */
[-C--:B------:R-:W-:Y:S02]  /*1d5b0*/  ISETP.GE.AND P3, PT, R27, R246.reuse, PT ;  /* 0x000000f61b00720c */ /* 0x080fe40003f66270 */
[----:B------:R-:W-:Y:S01]  /*1d5c0*/  FSEL R26, R26, -INF , !P4 ;  /* 0xff8000001a1a7808 */ /* 0x000fe20006000000 */
[C---:B------:R-:W-:Y:S01]  /*1d5d0*/  IMAD.IADD R37, R243.reuse, 0x1, -R251 ;  /* 0x00000001f3257824 */ /* 0x040fe200078e0afb */
[C---:B------:R-:W-:Y:S01]  /*1d5e0*/  ISETP.GE.AND P4, PT, R166.reuse, R246, PT ;  /* 0x000000f6a600720c */ /* 0x040fe20003f86270 */
[--C-:B------:R-:W-:Y:S01]  /*1d5f0*/  IMAD.IADD R36, R243, 0x1, -R27.reuse ;  /* 0x00000001f3247824 */ /* 0x100fe200078e0a1b */
[C---:B------:R-:W-:Y:S02]  /*1d600*/  ISETP.GE.OR P5, PT, R27.reuse, R242, !P5 ;  /* 0x000000f21b00720c */ /* 0x040fe40006fa6670 */
[-C--:B------:R-:W-:Y:S01]  /*1d610*/  ISETP.GE.OR P3, PT, R27, R245.reuse, !P3 ;  /* 0x000000f51b00720c */ /* 0x080fe20005f66670 */
[C---:B------:R-:W-:Y:S01]  /*1d620*/  IMAD.IADD R27, R241.reuse, 0x1, -R27 ;  /* 0x00000001f11b7824 */ /* 0x040fe200078e0a1b */
[----:B------:R-:W-:Y:S01]  /*1d630*/  ISETP.GE.OR P4, PT, R166, R245, !P4 ;  /* 0x000000f5a600720c */ /* 0x000fe20006786670 */
[----:B------:R-:W-:Y:S01]  /*1d640*/  IMAD.IADD R166, R241, 0x1, -R166 ;  /* 0x00000001f1a67824 */ /* 0x000fe200078e0aa6 */
[----:B------:R-:W-:-:S02]  /*1d650*/  IABS R37, R37 ;  /* 0x0000002500257213 */ /* 0x000fc40000000000 */
[----:B------:R-:W-:Y:S02]  /*1d660*/  IABS R27, R27 ;  /* 0x0000001b001b7213 */ /* 0x000fe40000000000 */
[----:B------:R-:W-:Y:S02]  /*1d670*/  IABS R166, R166 ;  /* 0x000000a600a67213 */ /* 0x000fe40000000000 */
[----:B------:R-:W-:Y:S02]  /*1d680*/  I2FP.F32.S32 R37, R37 ;  /* 0x0000002500257245 */ /* 0x000fe40000201400 */
[----:B------:R-:W-:Y:S02]  /*1d690*/  FSEL R7, R7, -INF , !P1 ;  /* 0xff80000007077808 */ /* 0x000fe40004800000 */
[----:B------:R-:W-:Y:S02]  /*1d6a0*/  I2FP.F32.S32 R27, R27 ;  /* 0x0000001b001b7245 */ /* 0x000fe40000201400 */
[C---:B------:R-:W-:Y:S01]  /*1d6b0*/  ISETP.GE.AND P1, PT, R251.reuse, R247, PT ;  /* 0x000000f7fb00720c */ /* 0x040fe20003f26270 */
[C---:B------:R-:W-:Y:S01]  /*1d6c0*/  FFMA.FTZ R13, -R244.reuse, R37, R13 ;  /* 0x00000025f40d7223 */ /* 0x040fe2000001010d */
[----:B------:R-:W-:Y:S01]  /*1d6d0*/  I2FP.F32.S32 R166, R166 ;  /* 0x000000a600a67245 */ /* 0x000fe20000201400 */
[C---:B------:R-:W-:Y:S01]  /*1d6e0*/  FFMA.FTZ R41, -R244.reuse, R27, R41 ;  /* 0x0000001bf4297223 */ /* 0x040fe20000010129 */
[----:B------:R-:W-:Y:S01]  /*1d6f0*/  ISETP.GE.OR P1, PT, R251, R242, !P1 ;  /* 0x000000f2fb00720c */ /* 0x000fe20004f26670 */
[----:B------:R-:W-:Y:S01]  /*1d700*/  VIADD R27, R43, 0x28 ;  /* 0x000000282b1b7836 */ /* 0x000fe20000000000 */
[----:B------:R-:W-:Y:S01]  /*1d710*/  FSEL R21, R21, -INF , !P2 ;  /* 0xff80000015157808 */ /* 0x000fe20005000000 */
[----:B------:R-:W-:Y:S01]  /*1d720*/  FFMA.FTZ R166, -R244, R166, R12 ;  /* 0x000000a6f4a67223 */ /* 0x000fe2000001010c */
[----:B------:R-:W-:-:S02]  /*1d730*/  ISETP.GE.AND P2, PT, R251, R246, PT ;  /* 0x000000f6fb00720c */ /* 0x000fc40003f46270 */
[----:B------:R-:W-:Y:S01]  /*1d740*/  FSEL R45, R13, -INF , !P1 ;  /* 0xff8000000d2d7808 */ /* 0x000fe20004800000 */
[----:B------:R-:W-:Y:S01]  /*1d750*/  IMAD.IADD R13, R243, 0x1, -R27 ;  /* 0x00000001f30d7824 */ /* 0x000fe200078e0a1b */
[----:B------:R-:W-:Y:S01]  /*1d760*/  ISETP.GE.OR P2, PT, R251, R245, !P2 ;  /* 0x000000f5fb00720c */ /* 0x000fe20005746670 */
[----:B------:R-:W-:Y:S01]  /*1d770*/  IMAD.IADD R251, R241, 0x1, -R251 ;  /* 0x00000001f1fb7824 */ /* 0x000fe200078e0afb */
[----:B------:R-:W-:Y:S02]  /*1d780*/  FSEL R166, R166, -INF , !P4 ;  /* 0xff800000a6a67808 */ /* 0x000fe40006000000 */
[C---:B------:R-:W-:Y:S02]  /*1d790*/  ISETP.GE.AND P4, PT, R27.reuse, R247, PT ;  /* 0x000000f71b00720c */ /* 0x040fe40003f86270 */
[----:B------:R-:W-:Y:S02]  /*1d7a0*/  ISETP.GE.AND P1, PT, R27, R246, PT ;  /* 0x000000f61b00720c */ /* 0x000fe40003f26270 */
[----:B------:R-:W-:-:S02]  /*1d7b0*/  IABS R13, R13 ;  /* 0x0000000d000d7213 */ /* 0x000fc40000000000 */
[----:B------:R-:W-:Y:S02]  /*1d7c0*/  IABS R251, R251 ;  /* 0x000000fb00fb7213 */ /* 0x000fe40000000000 */
[C---:B------:R-:W-:Y:S02]  /*1d7d0*/  ISETP.GE.OR P4, PT, R27.reuse, R242, !P4 ;  /* 0x000000f21b00720c */ /* 0x040fe40006786670 */
[----:B------:R-:W-:Y:S01]  /*1d7e0*/  ISETP.GE.OR P1, PT, R27, R245, !P1 ;  /* 0x000000f51b00720c */ /* 0x000fe20004f26670 */
[----:B------:R-:W-:Y:S01]  /*1d7f0*/  IMAD.IADD R27, R241, 0x1, -R27 ;  /* 0x00000001f11b7824 */ /* 0x000fe200078e0a1b */
[----:B------:R-:W-:Y:S02]  /*1d800*/  IABS R36, R36 ;  /* 0x0000002400247213 */ /* 0x000fe40000000000 */
[----:B------:R-:W-:Y:S02]  /*1d810*/  I2FP.F32.S32 R13, R13 ;  /* 0x0000000d000d7245 */ /* 0x000fe40000201400 */
[----:B------:R-:W-:-:S02]  /*1d820*/  I2FP.F32.S32 R251, R251 ;  /* 0x000000fb00fb7245 */ /* 0x000fc40000201400 */
[----:B------:R-:W-:Y:S01]  /*1d830*/  I2FP.F32.S32 R36, R36 ;  /* 0x0000002400247245 */ /* 0x000fe20000201400 */
[C---:B------:R-:W-:Y:S01]  /*1d840*/  FFMA.FTZ R13, -R244.reuse, R13, R4 ;  /* 0x0000000df40d7223 */ /* 0x040fe20000010104 */
[----:B------:R-:W-:Y:S01]  /*1d850*/  IABS R27, R27 ;  /* 0x0000001b001b7213 */ /* 0x000fe20000000000 */
[C---:B------:R-:W-:Y:S02]  /*1d860*/  VIADD R12, R43.reuse, 0x30 ;  /* 0x000000302b0c7836 */ /* 0x040fe40000000000 */
[C---:B------:R-:W-:Y:S01]  /*1d870*/  FFMA.FTZ R251, -R244.reuse, R251, R23 ;  /* 0x000000fbf4fb7223 */ /* 0x040fe20000010117 */
[----:B------:R-:W-:Y:S01]  /*1d880*/  FFMA.FTZ R22, -R244, R36, R22 ;  /* 0x00000024f4167223 */ /* 0x000fe20000010116 */
[----:B------:R-:W-:Y:S01]  /*1d890*/  VIADD R23, R43, 0x29 ;  /* 0x000000292b177836 */ /* 0x000fe20000000000 */
[----:B------:R-:W-:Y:S02]  /*1d8a0*/  I2FP.F32.S32 R27, R27 ;  /* 0x0000001b001b7245 */ /* 0x000fe40000201400 */
[----:B------:R-:W-:-:S02]  /*1d8b0*/  FSEL R250, R41, -INF , !P3 ;  /* 0xff80000029fa7808 */ /* 0x000fc40005800000 */
[----:B------:R-:W-:Y:S02]  /*1d8c0*/  FSEL R230, R13, -INF , !P4 ;  /* 0xff8000000de67808 */ /* 0x000fe40006000000 */
[C---:B------:R-:W-:Y:S02]  /*1d8d0*/  ISETP.GE.AND P3, PT, R12.reuse, R247, PT ;  /* 0x000000f70c00720c */ /* 0x040fe40003f66270 */
[----:B------:R-:W-:Y:S01]  /*1d8e0*/  ISETP.GE.AND P4, PT, R12, R246, PT ;  /* 0x000000f60c00720c */ /* 0x000fe20003f86270 */
[----:B------:R-:W-:Y:S01]  /*1d8f0*/  IMAD.IADD R252, R243, 0x1, -R23 ;  /* 0x00000001f3fc7824 */ /* 0x000fe200078e0a17 */
[----:B------:R-:W-:Y:S01]  /*1d900*/  FMNMX.FTZ R13, R19, R18, !PT ;  /* 0x00000012130d7209 */ /* 0x000fe20007810000 */
[----:B------:R-:W-:Y:S01]  /*1d910*/  FFMA.FTZ R14, -R244, R27, R14 ;  /* 0x0000001bf40e7223 */ /* 0x000fe2000001010e */
[----:B------:R-:W-:Y:S01]  /*1d920*/  FSEL R49, R22, -INF , !P5 ;  /* 0xff80000016317808 */ /* 0x000fe20006800000 */
[--C-:B------:R-:W-:Y:S01]  /*1d930*/  IMAD.IADD R22, R243, 0x1, -R12.reuse ;  /* 0x00000001f3167824 */ /* 0x100fe200078e0a0c */
[C---:B------:R-:W-:Y:S01]  /*1d940*/  ISETP.GE.OR P3, PT, R12.reuse, R242, !P3 ;  /* 0x000000f20c00720c */ /* 0x040fe20005f66670 */
[----:B------:R-:W-:Y:S01]  /*1d950*/  IMAD.IADD R27, R241, 0x1, -R12 ;  /* 0x00000001f11b7824 */ /* 0x000fe200078e0a0c */
[----:B------:R-:W-:-:S02]  /*1d960*/  ISETP.GE.OR P4, PT, R12, R245, !P4 ;  /* 0x000000f50c00720c */ /* 0x000fc40006786670 */
[----:B------:R-:W-:Y:S02]  /*1d970*/  FMNMX.FTZ R12, R3, R13, !PT ;  /* 0x0000000d030c7209 */ /* 0x000fe40007810000 */
[----:B------:R-:W-:Y:S02]  /*1d980*/  IABS R252, R252 ;  /* 0x000000fc00fc7213 */ /* 0x000fe40000000000 */
[----:B------:R-:W-:Y:S02]  /*1d990*/  FMNMX.FTZ R12, R25, R12, !PT ;  /* 0x0000000c190c7209 */ /* 0x000fe40007810000 */
[----:B------:R-:W-:Y:S02]  /*1d9a0*/  I2FP.F32.S32 R252, R252 ;  /* 0x000000fc00fc7245 */ /* 0x000fe40000201400 */
[----:B------:R-:W-:Y:S02]  /*1d9b0*/  FSEL R251, R251, -INF , !P2 ;  /* 0xff800000fbfb7808 */ /* 0x000fe40005000000 */
[----:B------:R-:W-:-:S02]  /*1d9c0*/  FMNMX.FTZ R12, R24, R12, !PT ;  /* 0x0000000c180c7209 */ /* 0x000fc40007810000 */
[C---:B------:R-:W-:Y:S02]  /*1d9d0*/  ISETP.GE.AND P2, PT, R23.reuse, R247, PT ;  /* 0x000000f71700720c */ /* 0x040fe40003f46270 */
[----:B------:R-:W-:Y:S01]  /*1d9e0*/  ISETP.GE.AND P5, PT, R23, R246, PT ;  /* 0x000000f61700720c */ /* 0x000fe20003fa6270 */
[----:B------:R-:W-:Y:S01]  /*1d9f0*/  FFMA.FTZ R252, -R244, R252, R5 ;  /* 0x000000fcf4fc7223 */ /* 0x000fe20000010105 */
[C---:B------:R-:W-:Y:S01]  /*1da00*/  VIADD R5, R43.reuse, 0x31 ;  /* 0x000000312b057836 */ /* 0x040fe20000000000 */
[----:B------:R-:W-:Y:S01]  /*1da10*/  FMNMX.FTZ R12, R26, R12, !PT ;  /* 0x0000000c1a0c7209 */ /* 0x000fe20007810000 */
[----:B------:R-:W-:Y:S01]  /*1da20*/  VIADD R4, R43, 0x38 ;  /* 0x000000382b047836 */ /* 0x000fe20000000000 */
[----:B------:R-:W-:Y:S01]  /*1da30*/  ISETP.GE.OR P2, PT, R23, R242, !P2 ;  /* 0x000000f21700720c */ /* 0x000fe20005746670 */
[----:B------:R-:W-:Y:S01]  /*1da40*/  VIADD R43, R43, 0x39 ;  /* 0x000000392b2b7836 */ /* 0x000fe20000000000 */
[----:B------:R-:W-:Y:S01]  /*1da50*/  ISETP.GE.OR P5, PT, R23, R245, !P5 ;  /* 0x000000f51700720c */ /* 0x000fe20006fa6670 */
[----:B------:R-:W-:Y:S01]  /*1da60*/  IMAD.IADD R23, R241, 0x1, -R23 ;  /* 0x00000001f1177824 */ /* 0x000fe200078e0a17 */
[----:B------:R-:W-:Y:S01]  /*1da70*/  FMNMX.FTZ R12, R21, R12, !PT ;  /* 0x0000000c150c7209 */ /* 0x000fe20007810000 */
[----:B------:R-:W-:-:S03]  /*1da80*/  IMAD.IADD R13, R243, 0x1, -R43 ;  /* 0x00000001f30d7824 */ /* 0x000fc600078e0a2b */
[----:B------:R-:W-:Y:S02]  /*1da90*/  IABS R23, R23 ;  /* 0x0000001700177213 */ /* 0x000fe40000000000 */
[----:B------:R-:W-:Y:S02]  /*1daa0*/  FMNMX.FTZ R12, R20, R12, !PT ;  /* 0x0000000c140c7209 */ /* 0x000fe40007810000 */
[----:B------:R-:W-:Y:S02]  /*1dab0*/  IABS R13, R13 ;  /* 0x0000000d000d7213 */ /* 0x000fe40000000000 */
[----:B------:R-:W-:Y:S02]  /*1dac0*/  I2FP.F32.S32 R23, R23 ;  /* 0x0000001700177245 */ /* 0x000fe40000201400 */
[----:B------:R-:W-:Y:S02]  /*1dad0*/  IABS R22, R22 ;  /* 0x0000001600167213 */ /* 0x000fe40000000000 */
[----:B------:R-:W-:-:S02]  /*1dae0*/  FMNMX.FTZ R12, R45, R12, !PT ;  /* 0x0000000c2d0c7209 */ /* 0x000fc40007810000 */
[----:B------:R-:W-:Y:S01]  /*1daf0*/  I2FP.F32.S32 R13, R13 ;  /* 0x0000000d000d7245 */ /* 0x000fe20000201400 */
[C---:B------:R-:W-:Y:S01]  /*1db00*/  FFMA.FTZ R15, -R244.reuse, R23, R15 ;  /* 0x00000017f40f7223 */ /* 0x040fe2000001010f */
[----:B------:R-:W-:Y:S01]  /*1db10*/  I2FP.F32.S32 R22, R22 ;  /* 0x0000001600167245 */ /* 0x000fe20000201400 */
[----:B------:R-:W-:Y:S01]  /*1db20*/  IMAD.IADD R23, R243, 0x1, -R5 ;  /* 0x00000001f3177824 */ /* 0x000fe200078e0a05 */
[----:B------:R-:W-:Y:S01]  /*1db30*/  FMNMX.FTZ R12, R49, R12, !PT ;  /* 0x0000000c310c7209 */ /* 0x000fe20007810000 */
[C---:B------:R-:W-:Y:S02]  /*1db40*/  FFMA.FTZ R42, -R244.reuse, R13, R42 ;  /* 0x0000000df42a7223 */ /* 0x040fe4000001012a */
[----:B------:R-:W-:Y:S01]  /*1db50*/  FFMA.FTZ R28, -R244, R22, R28 ;  /* 0x00000016f41c7223 */ /* 0x000fe2000001011c */
[----:B------:R-:W-:Y:S01]  /*1db60*/  FMNMX.FTZ R13, R230, R12, !PT ;  /* 0x0000000ce60d7209 */ /* 0x000fe20007810000 */
[----:B------:R-:W-:Y:S01]  /*1db70*/  IMAD.IADD R22, R243, 0x1, -R4 ;  /* 0x00000001f3167824 */ /* 0x000fe200078e0a04 */
[----:B------:R-:W-:-:S02]  /*1db80*/  FMNMX.FTZ R12, R17, R16, !PT ;  /* 0x00000010110c7209 */ /* 0x000fc40007810000 */
[----:B------:R-:W-:Y:S02]  /*1db90*/  IABS R23, R23 ;  /* 0x0000001700177213 */ /* 0x000fe40000000000 */
[----:B------:R-:W-:Y:S02]  /*1dba0*/  FMNMX.FTZ R12, R11, R12, !PT ;  /* 0x0000000c0b0c7209 */ /* 0x000fe40007810000 */
[----:B------:R-:W-:Y:S02]  /*1dbb0*/  I2FP.F32.S32 R23, R23 ;  /* 0x0000001700177245 */ /* 0x000fe40000201400 */
[----:B------:R-:W-:Y:S02]  /*1dbc0*/  IABS R22, R22 ;  /* 0x0000001600167213 */ /* 0x000fe40000000000 */
[----:B------:R-:W-:Y:S02]  /*1dbd0*/  FSEL R252, R252, -INF , !P2 ;  /* 0xff800000fcfc7808 */ /* 0x000fe40005000000 */
[----:B------:R-:W-:-:S02]  /*1dbe0*/  ISETP.GE.AND P2, PT, R5, R247, PT ;  /* 0x000000f70500720c */ /* 0x000fc40003f46270 */
[----:B------:R-:W-:Y:S01]  /*1dbf0*/  FMNMX.FTZ R12, R6, R12, !PT ;  /* 0x0000000c060c7209 */ /* 0x000fe20007810000 */
[----:B------:R-:W-:Y:S01]  /*1dc00*/  FFMA.FTZ R23, -R244, R23, R29 ;  /* 0x00000017f4177223 */ /* 0x000fe2000001011d */
[----:B------:R-:W-:Y:S02]  /*1dc10*/  I2FP.F32.S32 R22, R22 ;  /* 0x0000001600167245 */ /* 0x000fe40000201400 */
[----:B------:R-:W-:Y:S02]  /*1dc20*/  FSEL R248, R28, -INF , !P3 ;  /* 0xff8000001cf87808 */ /* 0x000fe40005800000 */
[----:B------:R-:W-:Y:S02]  /*1dc30*/  ISETP.GE.OR P2, PT, R5, R242, !P2 ;  /* 0x000000f20500720c */ /* 0x000fe40005746670 */
[----:B------:R-:W-:Y:S02]  /*1dc40*/  ISETP.GE.AND P3, PT, R4, R247, PT ;  /* 0x000000f70400720c */ /* 0x000fe40003f66270 */
[----:B------:R-:W-:-:S02]  /*1dc50*/  FMNMX.FTZ R13, R252, R13, !PT ;  /* 0x0000000dfc0d7209 */ /* 0x000fc40007810000 */
[----:B------:R-:W-:Y:S01]  /*1dc60*/  FMNMX.FTZ R12, R9, R12, !PT ;  /* 0x0000000c090c7209 */ /* 0x000fe20007810000 */
[----:B------:R-:W-:Y:S01]  /*1dc70*/  FFMA.FTZ R22, -R244, R22, R32 ;  /* 0x00000016f4167223 */ /* 0x000fe20000010120 */
[----:B------:R-:W-:Y:S02]  /*1dc80*/  FSEL R221, R23, -INF , !P2 ;  /* 0xff80000017dd7808 */ /* 0x000fe40005000000 */
[----:B------:R-:W-:Y:S02]  /*1dc90*/  ISETP.GE.OR P3, PT, R4, R242, !P3 ;  /* 0x000000f20400720c */ /* 0x000fe40005f66670 */
[----:B------:R-:W-:Y:S02]  /*1dca0*/  ISETP.GE.AND P2, PT, R43, R247, PT ;  /* 0x000000f72b00720c */ /* 0x000fe40003f46270 */
[----:B------:R-:W-:Y:S02]  /*1dcb0*/  FMNMX.FTZ R13, R248, R13, !PT ;  /* 0x0000000df80d7209 */ /* 0x000fe40007810000 */
[----:B------:R-:W-:-:S02]  /*1dcc0*/  FMNMX.FTZ R12, R7, R12, !PT ;  /* 0x0000000c070c7209 */ /* 0x000fc40007810000 */
[----:B------:R-:W-:Y:S02]  /*1dcd0*/  FSEL R249, R14, -INF , !P1 ;  /* 0xff8000000ef97808 */ /* 0x000fe40004800000 */
[----:B------:R-:W-:Y:S02]  /*1dce0*/  FSEL R220, R22, -INF , !P3 ;  /* 0xff80000016dc7808 */ /* 0x000fe40005800000 */
[----:B------:R-:W-:Y:S02]  /*1dcf0*/  ISETP.GE.OR P2, PT, R43, R242, !P2 ;  /* 0x000000f22b00720c */ /* 0x000fe40005746670 */
[----:B------:R-:W-:Y:S02]  /*1dd00*/  FMNMX.FTZ R13, R221, R13, !PT ;  /* 0x0000000ddd0d7209 */ /* 0x000fe40007810000 */
[----:B------:R-:W-:Y:S02]  /*1dd10*/  FMNMX.FTZ R14, R8, R12, !PT ;  /* 0x0000000c080e7209 */ /* 0x000fe40007810000 */
[----:B------:R-:W-:Y:S01]  /*1dd20*/  ISETP.GE.AND P3, PT, R5, R246, PT ;  /* 0x000000f60500720c */ /* 0x000fe20003f66270 */
[----:B------:R-:W-:Y:S01]  /*1dd30*/  IMAD.IADD R22, R241, 0x1, -R5 ;  /* 0x00000001f1167824 */ /* 0x000fe200078e0a05 */
[----:B------:R-:W-:-:S02]  /*1dd40*/  FSEL R195, R42, -INF , !P2 ;  /* 0xff8000002ac37808 */ /* 0x000fc40005000000 */
[----:B------:R-:W-:Y:S02]  /*1dd50*/  FMNMX.FTZ R13, R220, R13, !PT ;  /* 0x0000000ddc0d7209 */ /* 0x000fe40007810000 */
[----:B------:R-:W-:Y:S02]  /*1dd60*/  FMNMX.FTZ R14, R166, R14, !PT ;  /* 0x0000000ea60e7209 */ /* 0x000fe40007810000 */
[----:B------:R-:W-:Y:S02]  /*1dd70*/  IABS R27, R27 ;  /* 0x0000001b001b7213 */ /* 0x000fe40000000000 */
[----:B------:R-:W-:Y:S02]  /*1dd80*/  ISETP.GE.OR P3, PT, R5, R245, !P3 ;  /* 0x000000f50500720c */ /* 0x000fe40005f66670 */
[----:B------:R-:W-:Y:S02]  /*1dd90*/  ISETP.GE.AND P2, PT, R4, R246, PT ;  /* 0x000000f60400720c */ /* 0x000fe40003f46270 */
[----:B------:R-:W-:Y:S01]  /*1dda0*/  FMNMX.FTZ R5, R195, R13, !PT ;  /* 0x0000000dc3057209 */ /* 0x000fe20007810000 */
[----:B------:R-:W-:Y:S01]  /*1ddb0*/  IMAD.IADD R13, R241, 0x1, -R4 ;  /* 0x00000001f10d7824 */ /* 0x000fe200078e0a04 */
[----:B------:R-:W-:-:S02]  /*1ddc0*/  FMNMX.FTZ R14, R251, R14, !PT ;  /* 0x0000000efb0e7209 */ /* 0x000fc40007810000 */
[----:B------:R-:W-:Y:S02]  /*1ddd0*/  I2FP.F32.S32 R27, R27 ;  /* 0x0000001b001b7245 */ /* 0x000fe40000201400 */
[----:B------:R-:W-:Y:S02]  /*1dde0*/  IABS R22, R22 ;  /* 0x0000001600167213 */ /* 0x000fe40000000000 */
[----:B------:R-:W-:Y:S01]  /*1ddf0*/  ISETP.GE.OR P2, PT, R4, R245, !P2 ;  /* 0x000000f50400720c */ /* 0x000fe20005746670 */
[----:B------:R-:W-:Y:S01]  /*1de00*/  IMAD.IADD R4, R241, 0x1, -R43 ;  /* 0x00000001f1047824 */ /* 0x000fe200078e0a2b */
[----:B------:R-:W-:Y:S01]  /*1de10*/  FMNMX.FTZ R14, R250, R14, !PT ;  /* 0x0000000efa0e7209 */ /* 0x000fe20007810000 */
[----:B------:R-:W-:Y:S01]  /*1de20*/  FFMA.FTZ R30, -R244, R27, R30 ;  /* 0x0000001bf41e7223 */ /* 0x000fe2000001011e */
[----:B------:R-:W-:Y:S02]  /*1de30*/  IABS R13, R13 ;  /* 0x0000000d000d7213 */ /* 0x000fe40000000000 */
[----:B------:R-:W-:-:S02]  /*1de40*/  I2FP.F32.S32 R22, R22 ;  /* 0x0000001600167245 */ /* 0x000fc40000201400 */
[----:B------:R-:W-:Y:S02]  /*1de50*/  FSEL R183, R15, -INF , !P5 ;  /* 0xff8000000fb77808 */ /* 0x000fe40006800000 */
[----:B------:R-:W-:Y:S01]  /*1de60*/  FMNMX.FTZ R14, R249, R14, !PT ;  /* 0x0000000ef90e7209 */ /* 0x000fe20007810000 */
[----:B------:R-:W-:Y:S01]  /*1de70*/  FFMA.FTZ R10, -R244, R22, R10 ;  /* 0x00000016f40a7223 */ /* 0x000fe2000001010a */
[----:B------:R-:W-:Y:S02]  /*1de80*/  IABS R4, R4 ;  /* 0x0000000400047213 */ /* 0x000fe40000000000 */
[----:B------:R-:W-:Y:S02]  /*1de90*/  I2FP.F32.S32 R13, R13 ;  /* 0x0000000d000d7245 */ /* 0x000fe40000201400 */
[----:B------:R-:W-:Y:S02]  /*1dea0*/  FSEL R193, R30, -INF , !P4 ;  /* 0xff8000001ec17808 */ /* 0x000fe40006000000 */
[----:B------:R-:W-:Y:S01]  /*1deb0*/  FMNMX.FTZ R14, R183, R14, !PT ;  /* 0x0000000eb70e7209 */ /* 0x000fe20007810000 */
[----:B------:R-:W-:Y:S01]  /*1dec0*/  FFMA.FTZ R13, -R244, R13, R31 ;  /* 0x0000000df40d7223 */ /* 0x000fe2000001011f */
[----:B------:R-:W-:Y:S01]  /*1ded0*/  I2FP.F32.S32 R4, R4 ;  /* 0x0000000400047245 */ /* 0x000fe20000201400 */
[----:B------:R-:W1:Y:S01]  /*1dee0*/  SHFL.BFLY PT, R12, R5, 0x2, 0x1f ;  /* 0x0c401f00050c7f89 */ /* 0x000e6200000e0000 */
[----:B------:R-:W-:-:S02]  /*1def0*/  ISETP.GE.AND P1, PT, R43, R246, PT ;  /* 0x000000f62b00720c */ /* 0x000fc40003f26270 */
[----:B------:R-:W-:Y:S02]  /*1df00*/  FSEL R192, R10, -INF , !P3 ;  /* 0xff8000000ac07808 */ /* 0x000fe40005800000 */
[----:B------:R-:W-:Y:S01]  /*1df10*/  FMNMX.FTZ R14, R193, R14, !PT ;  /* 0x0000000ec10e7209 */ /* 0x000fe20007810000 */
[----:B------:R-:W-:Y:S01]  /*1df20*/  FFMA.FTZ R0, -R244, R4, R0 ;  /* 0x00000004f4007223 */ /* 0x000fe20000010100 */
[----:B------:R-:W-:Y:S02]  /*1df30*/  ISETP.GE.OR P1, PT, R43, R245, !P1 ;  /* 0x000000f52b00720c */ /* 0x000fe40004f26670 */
[----:B------:R-:W-:Y:S02]  /*1df40*/  FSEL R191, R13, -INF , !P2 ;  /* 0xff8000000dbf7808 */ /* 0x000fe40005000000 */
[----:B------:R-:W-:Y:S02]  /*1df50*/  FMNMX.FTZ R14, R192, R14, !PT ;  /* 0x0000000ec00e7209 */ /* 0x000fe40007810000 */
[----:B------:R-:W-:-:S02]  /*1df60*/  FSEL R190, R0, -INF , !P1 ;  /* 0xff80000000be7808 */ /* 0x000fc40004800000 */
[----:B------:R-:W-:-:S04]  /*1df70*/  FMNMX.FTZ R4, R191, R14, !PT ;  /* 0x0000000ebf047209 */ /* 0x000fc80007810000 */
        /* <DEDUP_REMOVED lines=8> */
[----:B---3--:R-:W-:-:S05]  /*1e000*/  FMUL.FTZ R194, R189, R164 ;  /* 0x000000a4bdc27220 */ /* 0x008fca0000410000 */
[----:B------:R-:W-:Y:S02]  /*1e010*/  FSEL R194, R194, RZ, P1 ;  /* 0x000000ffc2c27208 */ /* 0x000fe40000800000 */
[----:B------:R-:W-:-:S03]  /*1e020*/  LEA R219, R35, UR4, 0x1 ;  /* 0x0000000423db7c11 */ /* 0x000fc6000f8e08ff */
[-CC-:B------:R-:W-:Y:S02]  /*1e030*/  FFMA.FTZ R175, R3, R189.reuse, -R194.reuse ;  /* 0x000000bd03af7223 */ /* 0x180fe400000108c2 */
[----:B------:R-:W1:Y:S01]  /*1e040*/  LDSM.16.MT88.4 R156, [R219+0x10000] ;  /* 0x01000000db9c783b */ /* 0x000e620000004200 */
[-CC-:B------:R-:W-:Y:S01]  /*1e050*/  FFMA.FTZ R178, R19, R189.reuse, -R194.reuse ;  /* 0x000000bd13b27223 */ /* 0x180fe200000108c2 */
[-CC-:B------:R-:W-:Y:S01]  /*1e060*/  FFMA.FTZ R177, R18, R189.reuse, -R194.reuse ;  /* 0x000000bd12b17223 */ /* 0x180fe200000108c2 */
[-CC-:B------:R-:W-:Y:S01]  /*1e070*/  FFMA.FTZ R173, R25, R189.reuse, -R194.reuse ;  /* 0x000000bd19ad7223 */ /* 0x180fe200000108c2 */
[-CC-:B------:R-:W-:Y:S01]  /*1e080*/  FFMA.FTZ R171, R24, R189.reuse, -R194.reuse ;  /* 0x000000bd18ab7223 */ /* 0x180fe200000108c2 */
[-CC-:B------:R-:W-:Y:S01]  /*1e090*/  FFMA.FTZ R168, R26, R189.reuse, -R194.reuse ;  /* 0x000000bd1aa87223 */ /* 0x180fe200000108c2 */
[----:B--2---:R-:W-:Y:S01]  /*1e0a0*/  FMNMX.FTZ R3, R0, R4, !PT ;  /* 0x0000000400037209 */ /* 0x004fe20007810000 */
[----:B------:R-:W-:Y:S01]  /*1e0b0*/  FFMA.FTZ R167, R21, R189, -R194 ;  /* 0x000000bd15a77223 */ /* 0x000fe200000108c2 */
[----:B------:R-:W-:Y:S02]  /*1e0c0*/  LDSM.16.MT88.4 R40, [R219+0x12000] ;  /* 0x01200000db28783b */ /* 0x000fe40000004200 */
[----:B------:R-:W-:Y:S01]  /*1e0d0*/  FSETP.NEU.FTZ.AND P1, PT, R3, -INF , PT ;  /* 0xff8000000300780b */ /* 0x000fe20003f3d000 */
[----:B------:R-:W-:Y:S01]  /*1e0e0*/  FMUL.FTZ R188, R189, R3 ;  /* 0x00000003bdbc7220 */ /* 0x000fe20000410000 */
[----:B------:R-:W-:Y:S04]  /*1e0f0*/  LDSM.16.MT88.4 R104, [R219+0x16000] ;  /* 0x01600000db68783b */ /* 0x000fe80000004200 */
[----:B------:R-:W-:Y:S01]  /*1e100*/  FSEL R188, R188, RZ, P1 ;  /* 0x000000ffbcbc7208 */ /* 0x000fe20000800000 */
[--C-:B------:R-:W-:Y:S01]  /*1e110*/  IMAD R218, R34, 0x2, R219.reuse ;  /* 0x0000000222da7824 */ /* 0x100fe200078e02db */
[----:B------:R-:W-:Y:S03]  /*1e120*/  LDSM.16.MT88.4 R72, [R219+0x14000] ;  /* 0x01400000db48783b */ /* 0x000fe60000004200 */
[-CC-:B------:R-:W-:Y:S01]  /*1e130*/  FFMA.FTZ R182, R17, R189.reuse, -R188.reuse ;  /* 0x000000bd11b67223 */ /* 0x180fe200000108bc */
[-CC-:B------:R-:W-:Y:S01]  /*1e140*/  FFMA.FTZ R179, R16, R189.reuse, -R188.reuse ;  /* 0x000000bd10b37223 */ /* 0x180fe200000108bc */
[-CC-:B------:R-:W-:Y:S01]  /*1e150*/  FFMA.FTZ R176, R11, R189.reuse, -R188.reuse ;  /* 0x000000bd0bb07223 */ /* 0x180fe200000108bc */
[-CC-:B------:R-:W-:Y:S01]  /*1e160*/  FFMA.FTZ R174, R6, R189.reuse, -R188.reuse ;  /* 0x000000bd06ae7223 */ /* 0x180fe200000108bc */
[----:B------:R-:W-:Y:S01]  /*1e170*/  MUFU.EX2 R178, R178 ;  /* 0x000000b200b27308 */ /* 0x000fe20000000800 */
[----:B------:R-:W2:Y:S07]  /*1e180*/  LDSM.16.MT88.4 R148, [R218+0x10000] ;  /* 0x01000000da94783b */ /* 0x000eae0000004200 */
[----:B------:R-:W3:Y:S08]  /*1e190*/  MUFU.EX2 R177, R177 ;  /* 0x000000b100b17308 */ /* 0x000ef00000000800 */
[----:B------:R-:W-:Y:S08]  /*1e1a0*/  MUFU.EX2 R175, R175 ;  /* 0x000000af00af7308 */ /* 0x000ff00000000800 */
[----:B------:R-:W4:Y:S01]  /*1e1b0*/  MUFU.EX2 R173, R173 ;  /* 0x000000ad00ad7308 */ /* 0x000f220000000800 */
[-C--:B------:R-:W-:Y:S01]  /*1e1c0*/  FFMA.FTZ R170, R7, R189.reuse, -R188 ;  /* 0x000000bd07aa7223 */ /* 0x080fe200000108bc */
[-C--:B------:R-:W-:Y:S01]  /*1e1d0*/  FFMA.FTZ R0, R20, R189.reuse, -R194 ;  /* 0x000000bd14007223 */ /* 0x080fe200000108c2 */
[----:B------:R-:W5:Y:S01]  /*1e1e0*/  LDSM.16.MT88.4 R4, [R219+0x10800] ;  /* 0x01080000db04783b */ /* 0x000f620000004200 */
[-CC-:B------:R-:W-:Y:S01]  /*1e1f0*/  FFMA.FTZ R172, R9, R189.reuse, -R188.reuse ;  /* 0x000000bd09ac7223 */ /* 0x180fe200000108bc */
[-CC-:B------:R-:W-:Y:S01]  /*1e200*/  FFMA.FTZ R169, R8, R189.reuse, -R188.reuse ;  /* 0x000000bd08a97223 */ /* 0x180fe200000108bc */
[----:B------:R-:W-:Y:S01]  /*1e210*/  FFMA.FTZ R166, R166, R189, -R188 ;  /* 0x000000bda6a67223 */ /* 0x000fe200000108bc */
[C---:B------:R-:W-:Y:S01]  /*1e220*/  IMAD R217, R33.reuse, 0x2, R219 ;  /* 0x0000000221d97824 */ /* 0x040fe200078e02db */
[----:B------:R-:W-:Y:S01]  /*1e230*/  MUFU.EX2 R182, R182 ;  /* 0x000000b600b67308 */ /* 0x000fe20000000800 */
[----:B------:R-:W-:Y:S01]  /*1e240*/  IMAD R216, R33, 0x2, R218 ;  /* 0x0000000221d87824 */ /* 0x000fe200078e02da */
[----:B------:R-:W5:Y:S04]  /*1e250*/  LDSM.16.MT88.4 R184, [R218+0x10800] ;  /* 0x01080000dab8783b */ /* 0x000f680000004200 */
[----:B------:R-:W-:Y:S02]  /*1e260*/  LDSM.16.MT88.4 R80, [R218+0x14000] ;  /* 0x01400000da50783b */ /* 0x000fe40000004200 */
[----:B------:R-:W1:Y:S02]  /*1e270*/  MUFU.EX2 R179, R179 ;  /* 0x000000b300b37308 */ /* 0x000e640000000800 */
[----:B------:R-:W-:Y:S04]  /*1e280*/  LDSM.16.MT88.4 R16, [R218+0x12800] ;  /* 0x01280000da10783b */ /* 0x000fe80000004200 */
[----:B------:R-:W-:Y:S02]  /*1e290*/  LDSM.16.MT88.4 R112, [R218+0x16000] ;  /* 0x01600000da70783b */ /* 0x000fe40000004200 */
[----:B------:R-:W-:Y:S08]  /*1e2a0*/  MUFU.EX2 R176, R176 ;  /* 0x000000b000b07308 */ /* 0x000ff00000000800 */
[----:B------:R-:W2:Y:S01]  /*1e2b0*/  MUFU.EX2 R174, R174 ;  /* 0x000000ae00ae7308 */ /* 0x000ea20000000800 */
[----:B---3--:R-:W-:Y:S01]  /*1e2c0*/  F2FP.F16.F32.PACK_AB R128, R177, R178 ;  /* 0x000000b2b180723e */ /* 0x008fe200000000ff */
[----:B------:R-:W3:Y:S01]  /*1e2d0*/  LDSM.16.MT88.4 R56, [R217+0x12000] ;  /* 0x01200000d938783b */ /* 0x000ee20000004200 */
[----:B----4-:R-:W-:-:S02]  /*1e2e0*/  F2FP.F16.F32.PACK_AB R130, R173, R175 ;  /* 0x000000afad82723e */ /* 0x010fc400000000ff */
[----:B-1----:R-:W-:Y:S01]  /*1e2f0*/  F2FP.F16.F32.PACK_AB R129, R179, R182 ;  /* 0x000000b6b381723e */ /* 0x002fe200000000ff */
[----:B------:R-:W1:Y:S02]  /*1e300*/  LDSM.16.MT88.4 R64, [R216+0x12000] ;  /* 0x01200000d840783b */ /* 0x000e640000004200 */
[----:B------:R-:W-:Y:S02]  /*1e310*/  MUFU.EX2 R171, R171 ;  /* 0x000000ab00ab7308 */ /* 0x000fe40000000800 */
[----:B------:R-:W4:Y:S04]  /*1e320*/  LDSM.16.MT88.4 R20, [R219+0x12800] ;  /* 0x01280000db14783b */ /* 0x000f280000004200 */
[----:B------:R-:W4:Y:S01]  /*1e330*/  LDSM.16.MT88.4 R12, [R217+0x12800] ;  /* 0x01280000d90c783b */ /* 0x000f220000004200 */
[----:B--2---:R-:W-:Y:S01]  /*1e340*/  F2FP.F16.F32.PACK_AB R131, R174, R176 ;  /* 0x000000b0ae83723e */ /* 0x004fe200000000ff */
[----:B------:R-:W2:Y:S02]  /*1e350*/  MUFU.EX2 R168, R168 ;  /* 0x000000a800a87308 */ /* 0x000ea40000000800 */
[----:B------:R-:W-:Y:S04]  /*1e360*/  LDSM.16.MT88.4 R132, [R216+0x10000] ;  /* 0x01000000d884783b */ /* 0x000fe80000004200 */
[----:B------:R-:W-:Y:S01]  /*1e370*/  LDSM.16.MT88.4 R96, [R216+0x14000] ;  /* 0x01400000d860783b */ /* 0x000fe20000004200 */
[C---:B------:R-:W-:Y:S01]  /*1e380*/  HMMA.16816.F32 R160, R128.reuse, R156, RZ ;  /* 0x0000009c80a0723c */ /* 0x040fe200000018ff */
[----:B------:R-:W-:Y:S02]  /*1e390*/  MUFU.EX2 R167, R167 ;  /* 0x000000a700a77308 */ /* 0x000fe40000000800 */
[----:B------:R-:W-:Y:S03]  /*1e3a0*/  LDSM.16.MT88.4 R24, [R216+0x10800] ;  /* 0x01080000d818783b */ /* 0x000fe60000004200 */
[C---:B------:R-:W-:Y:S01]  /*1e3b0*/  HMMA.16816.F32 R156, R128.reuse, R158, RZ ;  /* 0x0000009e809c723c */ /* 0x040fe200000018ff */
[----:B------:R-:W-:Y:S02]  /*1e3c0*/  LDSM.16.MT88.4 R140, [R217+0x10000] ;  /* 0x01000000d98c783b */ /* 0x000fe40000004200 */
[----:B------:R-:W5:Y:S02]  /*1e3d0*/  MUFU.EX2 R0, R0 ;  /* 0x0000000000007308 */ /* 0x000f640000000800 */
[----:B------:R-:W-:Y:S06]  /*1e3e0*/  LDSM.16.MT88.4 R88, [R217+0x14000] ;  /* 0x01400000d958783b */ /* 0x000fec0000004200 */
[----:B------:R-:W-:Y:S08]  /*1e3f0*/  MUFU.EX2 R172, R172 ;  /* 0x000000ac00ac7308 */ /* 0x000ff00000000800 */
[----:B------:R-:W3:Y:S08]  /*1e400*/  MUFU.EX2 R170, R170 ;  /* 0x000000aa00aa7308 */ /* 0x000ef00000000800 */
[----:B------:R-:W-:Y:S08]  /*1e410*/  MUFU.EX2 R169, R169 ;  /* 0x000000a900a97308 */ /* 0x000ff00000000800 */
[----:B------:R-:W1:Y:S01]  /*1e420*/  MUFU.EX2 R166, R166 ;  /* 0x000000a600a67308 */ /* 0x000e620000000800 */
[----:B------:R-:W-:Y:S01]  /*1e430*/  HMMA.16816.F32 R152, R128, R148, RZ ;  /* 0x000000948098723c */ /* 0x000fe200000018ff */
[----:B--2---:R-:W-:Y:S01]  /*1e440*/  F2FP.F16.F32.PACK_AB R8, R168, R171 ;  /* 0x000000aba808723e */ /* 0x004fe200000000ff */
[----:B------:R-:W-:Y:S01]  /*1e450*/  LDSM.16.MT88.4 R120, [R217+0x16000] ;  /* 0x01600000d978783b */ /* 0x000fe20000004200 */
[----:B-----5:R-:W-:-:S02]  /*1e460*/  F2FP.F16.F32.PACK_AB R10, R0, R167 ;  /* 0x000000a7000a723e */ /* 0x020fc400000000ff */
[----:B---3--:R-:W-:Y:S01]  /*1e470*/  F2FP.F16.F32.PACK_AB R9, R170, R172 ;  /* 0x000000acaa09723e */ /* 0x008fe200000000ff */
[----:B------:R-:W-:Y:S04]  /*1e480*/  LDSM.16.MT88.4 R32, [R216+0x16000] ;  /* 0x01600000d820783b */ /* 0x000fe80000004200 */
[----:B------:R-:W-:Y:S01]  /*1e490*/  LDSM.16.MT88.4 R28, [R217+0x10800] ;  /* 0x01080000d91c783b */ /* 0x000fe20000004200 */
[----:B-1----:R-:W-:-:S07]  /*1e4a0*/  F2FP.F16.F32.PACK_AB R11, R166, R169 ;  /* 0x000000a9a60b723e */ /* 0x002fce00000000ff */
[C---:B------:R-:W-:Y:S06]  /*1e4b0*/  HMMA.16816.F32 R160, R8.reuse, R4, R160 ;  /* 0x0000000408a0723c */ /* 0x040fec00000018a0 */
[C---:B------:R-:W-:Y:S01]  /*1e4c0*/  HMMA.16816.F32 R156, R8.reuse, R6, R156 ;  /* 0x00000006089c723c */ /* 0x040fe2000000189c */
[----:B------:R-:W1:Y:S05]  /*1e4d0*/  LDSM.16.MT88.4 R4, [R216+0x12800] ;  /* 0x01280000d804783b */ /* 0x000e6a0000004200 */
[----:B------:R-:W-:Y:S06]  /*1e4e0*/  HMMA.16816.F32 R152, R8, R184, R152 ;  /* 0x000000b80898723c */ /* 0x000fec0000001898 */
[----:B------:R-:W-:Y:S01]  /*1e4f0*/  HMMA.16816.F32 R36, R128, R40, RZ ;  /* 0x000000288024723c */ /* 0x000fe200000018ff */
[----:B------:R-:W-:-:S02]  /*1e500*/  IMAD.MOV.U32 R185, RZ, RZ, R49 ;  /* 0x000000ffffb97224 */ /* 0x000fc400078e0031 */
[----:B------:R-:W2:Y:S03]  /*1e510*/  LDSM.16.MT88.4 R48, [R218+0x12000] ;  /* 0x01200000da30783b */ /* 0x000ea60000004200 */
[C---:B------:R-:W-:Y:S06]  /*1e520*/  HMMA.16816.F32 R52, R128.reuse, R56, RZ ;  /* 0x000000388034723c */ /* 0x040fec00000018ff */
[C---:B------:R-:W-:Y:S06]  /*1e530*/  HMMA.16816.F32 R60, R128.reuse, R64, RZ ;  /* 0x00000040803c723c */ /* 0x040fec00000018ff */
[C---:B------:R-:W-:Y:S06]  /*1e540*/  HMMA.16816.F32 R40, R128.reuse, R42, RZ ;  /* 0x0000002a8028723c */ /* 0x040fec00000018ff */
[C---:B------:R-:W-:Y:S06]  /*1e550*/  HMMA.16816.F32 R56, R128.reuse, R58, RZ ;  /* 0x0000003a8038723c */ /* 0x040fec00000018ff */
[----:B------:R-:W-:Y:S06]  /*1e560*/  HMMA.16816.F32 R64, R128, R66, RZ ;  /* 0x000000428040723c */ /* 0x000fec00000018ff */
[C---:B----4-:R-:W-:Y:S06]  /*1e570*/  HMMA.16816.F32 R36, R8.reuse, R20, R36 ;  /* 0x000000140824723c */ /* 0x050fec0000001824 */
[C---:B------:R-:W-:Y:S01]  /*1e580*/  HMMA.16816.F32 R40, R8.reuse, R22, R40 ;  /* 0x000000160828723c */ /* 0x040fe20000001828 */
[----:B------:R-:W3:Y:S05]  /*1e590*/  LDSM.16.MT88.4 R20, [R218+0x14800] ;  /* 0x01480000da14783b */ /* 0x000eea0000004200 */
[C---:B------:R-:W-:Y:S06]  /*1e5a0*/  HMMA.16816.F32 R52, R8.reuse, R12, R52 ;  /* 0x0000000c0834723c */ /* 0x040fec0000001834 */
[C---:B------:R-:W-:Y:S01]  /*1e5b0*/  HMMA.16816.F32 R56, R8.reuse, R14, R56 ;  /* 0x0000000e0838723c */ /* 0x040fe20000001838 */
[----:B------:R-:W-:Y:S05]  /*1e5c0*/  LDSM.16.MT88.4 R12, [R219+0x16800] ;  /* 0x01680000db0c783b */ /* 0x000fea0000004200 */
[C---:B-1----:R-:W-:Y:S06]  /*1e5d0*/  HMMA.16816.F32 R60, R8.reuse, R4, R60 ;  /* 0x00000004083c723c */ /* 0x042fec000000183c */
[----:B------:R-:W-:Y:S01]  /*1e5e0*/  HMMA.16816.F32 R64, R8, R6, R64 ;  /* 0x000000060840723c */ /* 0x000fe20000001840 */
[----:B------:R-:W1:Y:S01]  /*1e5f0*/  LDSM.16.MT88.4 R4, [R216+0x14800] ;  /* 0x01480000d804783b */ /* 0x000e620000004200 */
[----:B------:R-:W-:-:S04]  /*1e600*/  IMAD.MOV.U32 R184, RZ, RZ, R45 ;  /* 0x000000ffffb87224 */ /* 0x000fc800078e002d */
[C---:B------:R-:W-:Y:S06]  /*1e610*/  HMMA.16816.F32 R136, R128.reuse, R132, RZ ;  /* 0x000000848088723c */ /* 0x040fec00000018ff */
[C---:B--2---:R-:W-:Y:S06]  /*1e620*/  HMMA.16816.F32 R44, R128.reuse, R48, RZ ;  /* 0x00000030802c723c */ /* 0x044fec00000018ff */
        /* <DEDUP_REMOVED lines=37> */
[C---:B------:R-:W-:Y:S06]  /*1e880*/  HMMA.16816.F32 R144, R8.reuse, R28, R144 ;  /* 0x0000001c0890723c */ /* 0x040fec0000001890 */
        /* <DEDUP_REMOVED lines=8> */
[C---:B------:R-:W-:Y:S06]  /*1e910*/  HMMA.16816.F32 R120, R8.reuse, R6, R120 ;  /* 0x000000060878723c */ /* 0x040fec0000001878 */
[C---:B-----5:R-:W-:Y:S06]  /*1e920*/  HMMA.16816.F32 R124, R8.reuse, R12, R124 ;  /* 0x0000000c087c723c */ /* 0x060fec000000187c */
        /* <DEDUP_REMOVED lines=64> */
[----:B------:R-:W-:-:S03]  /*1ed30*/  FFMA.FTZ R187, R192, R189, -R188 ;  /* 0x000000bdc0bb7223 */ /* 0x000fc600000108bc */
[----:B------:R-:W-:Y:S01]  /*1ed40*/  HMMA.16816.F32 R152, R4, R28, R152 ;  /* 0x0000001c0498723c */ /* 0x000fe20000001898 */
[----:B------:R-:W-:-:S05]  /*1ed50*/  FFMA.FTZ R191, R191, R189, -R188 ;  /* 0x000000bdbfbf7223 */ /* 0x000fca00000108bc */
[----:B------:R-:W-:Y:S01]  /*1ed60*/  HMMA.16816.F32 R148, R4, R30, R148 ;  /* 0x0000001e0494723c */ /* 0x000fe20000001894 */
[-CC-:B------:R-:W-:Y:S01]  /*1ed70*/  FFMA.FTZ R28, R248, R189.reuse, -R194.reuse ;  /* 0x000000bdf81c7223 */ /* 0x180fe200000108c2 */
[-C--:B------:R-:W-:Y:S01]  /*1ed80*/  FFMA.FTZ R29, R221, R189.reuse, -R194 ;  /* 0x000000bddd1d7223 */ /* 0x080fe200000108c2 */
[----:B------:R-:W-:-:S04]  /*1ed90*/  FFMA.FTZ R248, R190, R189, -R188 ;  /* 0x000000bdbef87223 */ /* 0x000fc800000108bc */
        /* <DEDUP_REMOVED lines=107> */
[----:B--2---:R-:W-:Y:S02]  /*1f450*/  R2UR UR4, R166 ;  /* 0x00000000a60472ca */ /* 0x004fe400000e0000 */
[----:B------:R-:W-:-:S13]  /*1f460*/  R2UR UR5, R167 ;  /* 0x00000000a70572ca */ /* 0x000fda00000e0000 */
[----:B-1----:R-:W2:Y:S01]  /*1f470*/  LD.E R10, desc[UR4][R220.64+0x170] ;  /* 0x00017004dc0a7980 */ /* 0x002ea2000c101900 */
        /* <DEDUP_REMOVED lines=67> */
.L_x_7527:
[----:B--2---:R-:W-:Y:S02]  /*1f8b0*/  R2UR UR4, R166 ;  /* 0x00000000a60472ca */ /* 0x004fe400000e0000 */
[----:B------:R-:W-:-:S13]  /*1f8c0*/  R2UR UR5, R167 ;  /* 0x00000000a70572ca */ /* 0x000fda00000e0000 */
[----:B-1----:R-:W2:Y:S02]  /*1f8d0*/  LD.E R5, desc[UR4][R220.64+0x40] ;  /* 0x00004004dc057980 */ /* 0x002ea4000c101900 */
[----:B--2---:R-:W-:-:S05]  /*1f8e0*/  IMAD.U32 R5, R5, -0x40, RZ ;  /* 0xffffffc005057824 */ /* 0x004fca00078e00ff */
[----:B------:R-:W-:Y:S02]  /*1f8f0*/  SHF.R.S32.HI R4, RZ, 0x1f, R5 ;  /* 0x0000001fff047819 */ /* 0x000fe40000011405 */
.L_x_7528:
[----:B------:R-:W-:Y:S05]  /*1f900*/  BSYNC B0 ;  /* 0x0000000000007941 */ /* 0x000fea0003800000 */
.L_x_7526:
[C---:B------:R-:W-:Y:S02]  /*1f910*/  LOP3.LUT P6, RZ, R240.reuse, 0x1, RZ, 0xc0, !PT ;  /* 0x00000001f0ff7812 */ /* 0x040fe400078cc0ff */
[C---:B------:R-:W-:Y:S02]  /*1f920*/  LOP3.LUT P5, RZ, R240.reuse, 0x2, RZ, 0xc0, !PT ;  /* 0x00000002f0ff7812 */ /* 0x040fe400078ac0ff */
[C---:B------:R-:W-:Y:S02]  /*1f930*/  LOP3.LUT P4, RZ, R240.reuse, 0x4, RZ, 0xc0, !PT ;  /* 0x00000004f0ff7812 */ /* 0x040fe4000788c0ff */
        /* <DEDUP_REMOVED lines=10> */
[CCC-:B------:R-:W-:Y:S02]  /*1f9e0*/  @P4 LEA.HI.X R9, R0.reuse, R180.reuse, R4.reuse, 0x1, P2 ;  /* 0x000000b400094211 */ /* 0x1c0fe400010f0c04 */
[C---:B------:R-:W-:Y:S02]  /*1f9f0*/  @P3 LEA R6, P1, R0.reuse, R181, 0x1 ;  /* 0x000000b500063211 */ /* 0x040fe400078208ff */
        /* <DEDUP_REMOVED lines=137> */
[----:B------:R-:W-:Y:S04]  /*20290*/  LDSM.16.M88.4 R192, [R222+0x2000] ;  /* 0x00200000dec0783b */ /* 0x000fe80000000200 */
[----:B------:R-:W-:Y:S01]  /*202a0*/  LDSM.16.M88.4 R188, [R207] ;  /* 0x00000000cfbc783b */ /* 0x000fe20000000200 */
[C---:B--2---:R-:W-:Y:S03]  /*202b0*/  HMMA.16816.F32 R172, R12.reuse, R168, RZ ;  /* 0x000000a80cac723c */ /* 0x044fe600000018ff */
[----:B------:R-:W0:Y:S03]  /*202c0*/  LDGDEPBAR ;  /* 0x00000000000079af */ /* 0x000e260000000000 */
[C---:B------:R-:W-:Y:S06]  /*202d0*/  HMMA.16816.F32 R168, R12.reuse, R170, RZ ;  /* 0x000000aa0ca8723c */ /* 0x040fec00000018ff */
[C---:B----4-:R-:W-:Y:S06]  /*202e0*/  HMMA.16816.F32 R16, R12.reuse, R180, RZ ;  /* 0x000000b40c10723c */ /* 0x050fec00000018ff */
[----:B---3--:R-:W-:Y:S01]  /*202f0*/  HMMA.16816.F32 R32, R12, R28, RZ ;  /* 0x0000001c0c20723c */ /* 0x008fe200000018ff */
[----:B-1----:R-:W-:-:S04]  /*20300*/  SHF.R.S32.HI R180, RZ, 0x1f, R0 ;  /* 0x0000001fffb47819 */ /* 0x002fc80000011400 */
[----:B------:R-:W-:Y:S01]  /*20310*/  LEA.HI R180, R180, R0, RZ, 0x4 ;  /* 0x00000000b4b47211 */ /* 0x000fe200078f20ff */
[----:B------:R-:W-:Y:S03]  /*20320*/  HMMA.16816.F32 R28, R12, R30, RZ ;  /* 0x0000001e0c1c723c */ /* 0x000fe600000018ff */
[----:B------:R-:W-:-:S03]  /*20330*/  LOP3.LUT R180, R180, 0xfffffff0, RZ, 0xc0, !PT ;  /* 0xfffffff0b4b47812 */ /* 0x000fc600078ec0ff */
[----:B------:R-:W-:Y:S02]  /*20340*/  HMMA.16816.F32 R172, R4, R176, R172 ;  /* 0x000000b004ac723c */ /* 0x000fe400000018ac */
[----:B------:R-:W-:-:S04]  /*20350*/  IMAD.IADD R180, R0, 0x1, -R180 ;  /* 0x0000000100b47824 */ /* 0x000fc800078e0ab4 */
[----:B------:R-:W-:Y:S01]  /*20360*/  HMMA.16816.F32 R168, R4, R178, R168 ;  /* 0x000000b204a8723c */ /* 0x000fe200000018a8 */
[----:B------:R-:W1:Y:S01]  /*20370*/  LDSM.16.M88.4 R176, [R210] ;  /* 0x00000000d2b0783b */ /* 0x000e620000000200 */
[----:B------:R-:W-:-:S04]  /*20380*/  SHF.R.S32.HI R165, RZ, 0x1f, R180 ;  /* 0x0000001fffa57819 */ /* 0x000fc800000114b4 */
[----:B-----5:R-:W-:Y:S01]  /*20390*/  HMMA.16816.F32 R32, R4, R8, R32 ;  /* 0x000000080420723c */ /* 0x020fe20000001820 */
[----:B------:R-:W-:-:S04]  /*203a0*/  LEA.HI R165, R165, R180, RZ, 0x3 ;  /* 0x000000b4a5a57211 */ /* 0x000fc800078f18ff */
[----:B------:R-:W-:Y:S01]  /*203b0*/  LOP3.LUT R165, R165, 0xfffffff8, RZ, 0xc0, !PT ;  /* 0xfffffff8a5a57812 */ /* 0x000fe200078ec0ff */
[----:B------:R-:W-:Y:S01]  /*203c0*/  HMMA.16816.F32 R28, R4, R10, R28 ;  /* 0x0000000a041c723c */ /* 0x000fe2000000181c */
[----:B------:R-:W2:Y:S03]  /*203d0*/  LDSM.16.M88.4 R8, [R209] ;  /* 0x00000000d108783b */ /* 0x000ea60000000200 */
[----:B------:R-:W-:Y:S02]  /*203e0*/  IMAD.IADD R165, R180, 0x1, -R165 ;  /* 0x00000001b4a57824 */ /* 0x000fe400078e0aa5 */
[----:B------:R-:W-:Y:S03]  /*203f0*/  HMMA.16816.F32 R24, R12, R20, RZ ;  /* 0x000000140c18723c */ /* 0x000fe600000018ff */
[----:B------:R-:W-:Y:S01]  /*20400*/  LOP3.LUT P1, RZ, R165, 0x4, RZ, 0xc0, !PT ;  /* 0x00000004a5ff7812 */ /* 0x000fe2000782c0ff */
[----:B------:R-:W-:-:S02]  /*20410*/  IMAD.MOV.U32 R165, RZ, RZ, 0x20 ;  /* 0x00000020ffa57424 */ /* 0x000fc400078e00ff */
[----:B------:R-:W-:Y:S03]  /*20420*/  HMMA.16816.F32 R20, R12, R22, RZ ;  /* 0x000000160c14723c */ /* 0x000fe600000018ff */
[----:B------:R-:W-:-:S03]  /*20430*/  SEL R165, R165, 0xffffffe0, !P1 ;  /* 0xffffffe0a5a57807 */ /* 0x000fc60004800000 */
[----:B------:R-:W-:Y:S01]  /*20440*/  HMMA.16816.F32 R12, R12, R182, RZ ;  /* 0x000000b60c0c723c */ /* 0x000fe200000018ff */
[----:B------:R-:W-:Y:S01]  /*20450*/  LDSM.16.M88.4 R180, [R212+0x8800] ;  /* 0x00880000d4b4783b */ /* 0x000fe20000000200 */
[----:B------:R-:W-:-:S10]  /*20460*/  IMAD R165, R165, 0x2, R215 ;  /* 0x00000002a5a57824 */ /* 0x000fd400078e02d7 */
        /* <DEDUP_REMOVED lines=35> */
[----:B------:R-:W1:Y:S05]  /*206a0*/  LDSM.16.M88.4 R184, [R206] ;  /* 0x00000000ceb8783b */ /* 0x000e6a0000000200 */
[C---:B------:R-:W-:Y:S06]  /*206b0*/  HMMA.16816.F32 R32, R4.reuse, R180, R32 ;  /* 0x000000b40420723c */ /* 0x040fec0000001820 */
[C---:B------:R-:W-:Y:S01]  /*206c0*/  HMMA.16816.F32 R28, R4.reuse, R182, R28 ;  /* 0x000000b6041c723c */ /* 0x040fe2000000181c */
[----:B------:R-:W3:Y:S05]  /*206d0*/  LDSM.16.M88.4 R180, [R205] ;  /* 0x00000000cdb4783b */ /* 0x000eea0000000200 */
[C---:B------:R-:W-:Y:S06]  /*206e0*/  HMMA.16816.F32 R24, R4.reuse, R176, R24 ;  /* 0x000000b00418723c */ /* 0x040fec0000001818 */
[C---:B------:R-:W-:Y:S01]  /*206f0*/  HMMA.16816.F32 R20, R4.reuse, R178, R20 ;  /* 0x000000b20414723c */ /* 0x040fe20000001814 */
[----:B------:R-:W4:Y:S05]  /*20700*/  LDSM.16.M88.4 R176, [R204] ;  /* 0x00000000ccb0783b */ /* 0x000f2a0000000200 */
[C---:B--2---:R-:W-:Y:S06]  /*20710*/  HMMA.16816.F32 R16, R4.reuse, R8, R16 ;  /* 0x000000080410723c */ /* 0x044fec0000001810 */
        /* <DEDUP_REMOVED lines=14> */
[----:B------:R-:W-:Y:S04]  /*20800*/  LDSM.16.M88.4 R188, [R2+0x2000] ;  /* 0x0020000002bc783b */ /* 0x000fe80000000200 */
[----:B------:R-:W3:Y:S01]  /*20810*/  LD.E R192, desc[UR4][R220.64+0x18c] ;  /* 0x00018c04dcc07980 */ /* 0x000ee2000c101900 */
        /* <DEDUP_REMOVED lines=15> */
[----:B------:R-:W-:Y:S05]  /*20910*/  LDSM.16.M88.4 R184, [R203] ;  /* 0x00000000cbb8783b */ /* 0x000fea0000000200 */
[C---:B----4-:R-:W-:Y:S06]  /*20920*/  HMMA.16816.F32 R172, R188.reuse, R4, R172 ;  /* 0x00000004bcac723c */ /* 0x050fec00000018ac */
[C---:B------:R-:W-:Y:S01]  /*20930*/  HMMA.16816.F32 R168, R188.reuse, R6, R168 ;  /* 0x00000006bca8723c */ /* 0x040fe200000018a8 */
[----:B------:R-:W1:Y:S05]  /*20940*/  LDSM.16.M88.4 R4, [R214+0xc000] ;  /* 0x00c00000d604783b */ /* 0x000e6a0000000200 */
[C---:B--2---:R-:W-:Y:S06]  /*20950*/  HMMA.16816.F32 R32, R188.reuse, R8, R32 ;  /* 0x00000008bc20723c */ /* 0x044fec0000001820 */
[C---:B------:R-:W-:Y:S01]  /*20960*/  HMMA.16816.F32 R28, R188.reuse, R10, R28 ;  /* 0x0000000abc1c723c */ /* 0x040fe2000000181c */
[----:B------:R-:W2:Y:S05]  /*20970*/  LDSM.16.M88.4 R8, [R214+0xc800] ;  /* 0x00c80000d608783b */ /* 0x000eaa0000000200 */
[C---:B-----5:R-:W-:Y:S06]  /*20980*/  HMMA.16816.F32 R16, R188.reuse, R180, R16 ;  /* 0x000000b4bc10723c */ /* 0x060fec0000001810 */
        /* <DEDUP_REMOVED lines=8> */
[----:B------:R-:W2:Y:S05]  /*20a10*/  LDSM.16.M88.4 R8, [R202] ;  /* 0x00000000ca08783b */ /* 0x000eaa0000000200 */
[C---:B----4-:R-:W-:Y:S06]  /*20a20*/  HMMA.16816.F32 R24, R176.reuse, R180, R24 ;  /* 0x000000b4b018723c */ /* 0x050fec0000001818 */
[C---:B------:R-:W-:Y:S01]  /*20a30*/  HMMA.16816.F32 R20, R176.reuse, R182, R20 ;  /* 0x000000b6b014723c */ /* 0x040fe20000001814 */
[----:B------:R-:W4:Y:S05]  /*20a40*/  LDSM.16.M88.4 R180, [R200] ;  /* 0x00000000c8b4783b */ /* 0x000f2a0000000200 */
[C---:B-1----:R-:W-:Y:S06]  /*20a50*/  HMMA.16816.F32 R16, R176.reuse, R4, R16 ;  /* 0x00000004b010723c */ /* 0x042fec0000001810 */
[----:B------:R-:W-:Y:S01]  /*20a60*/  HMMA.16816.F32 R12, R176, R6, R12 ;  /* 0x00000006b00c723c */ /* 0x000fe2000000180c */
[----:B------:R-:W1:Y:S04]  /*20a70*/  LDSM.16.M88.4 R4, [R201] ;  /* 0x00000000c904783b */ /* 0x000e680000000200 */
[----:B------:R-:W-:Y:S01]  /*20a80*/  LDSM.16.M88.4 R176, [R165+0x4000] ;  /* 0x00400000a5b0783b */ /* 0x000fe20000000200 */
[C---:B------:R-:W-:Y:S06]  /*20a90*/  HMMA.16816.F32 R172, R188.reuse, R184, R172 ;  /* 0x000000b8bcac723c */ /* 0x040fec00000018ac */
[C---:B------:R-:W-:Y:S01]  /*20aa0*/  HMMA.16816.F32 R168, R188.reuse, R186, R168 ;  /* 0x000000babca8723c */ /* 0x040fe200000018a8 */
[----:B------:R-:W-:Y:S05]  /*20ab0*/  LDSM.16.M88.4 R184, [R2+0x4000] ;  /* 0x0040000002b8783b */ /* 0x000fea0000000200 */
[C---:B--2---:R-:W-:Y:S06]  /*20ac0*/  HMMA.16816.F32 R32, R188.reuse, R8, R32 ;  /* 0x00000008bc20723c */ /* 0x044fec0000001820 */
[C---:B------:R-:W-:Y:S01]  /*20ad0*/  HMMA.16816.F32 R28, R188.reuse, R10, R28 ;  /* 0x0000000abc1c723c */ /* 0x040fe2000000181c */
[----:B------:R-:W2:Y:S05]  /*20ae0*/  LDSM.16.M88.4 R8, [R212+0xc000] ;  /* 0x00c00000d408783b */ /* 0x000eaa0000000200 */
[C---:B----4-:R-:W-:Y:S06]  /*20af0*/  HMMA.16816.F32 R16, R188.reuse, R180, R16 ;  /* 0x000000b4bc10723c */ /* 0x050fec0000001810 */
[C---:B------:R-:W-:Y:S01]  /*20b00*/  HMMA.16816.F32 R12, R188.reuse, R182, R12 ;  /* 0x000000b6bc0c723c */ /* 0x040fe2000000180c */
[----:B------:R-:W-:Y:S05]  /*20b10*/  LDSM.16.M88.4 R180, [R212+0xd000] ;  /* 0x00d00000d4b4783b */ /* 0x000fea0000000200 */
[C---:B-1----:R-:W-:Y:S06]  /*20b20*/  HMMA.16816.F32 R24, R188.reuse, R4, R24 ;  /* 0x00000004bc18723c */ /* 0x042fec0000001818 */
[----:B------:R-:W-:Y:S01]  /*20b30*/  HMMA.16816.F32 R20, R188, R6, R20 ;  /* 0x00000006bc14723c */ /* 0x000fe20000001814 */
[----:B------:R-:W1:Y:S04]  /*20b40*/  LDSM.16.M88.4 R4, [R212+0xc800] ;  /* 0x00c80000d404783b */ /* 0x000e680000000200 */
[----:B------:R-:W-:Y:S01]  /*20b50*/  LDSM.16.M88.4 R188, [R196] ;  /* 0x00000000c4bc783b */ /* 0x000fe20000000200 */
[C---:B--2---:R-:W-:Y:S06]  /*20b60*/  HMMA.16816.F32 R172, R176.reuse, R8, R172 ;  /* 0x00000008b0ac723c */ /* 0x044fec00000018ac */
[C---:B------:R-:W-:Y:S01]  /*20b70*/  HMMA.16816.F32 R168, R176.reuse, R10, R168 ;  /* 0x0000000ab0a8723c */ /* 0x040fe200000018a8 */
[----:B------:R-:W2:Y:S05]  /*20b80*/  LDSM.16.M88.4 R8, [R212+0xd800] ;  /* 0x00d80000d408783b */ /* 0x000eaa0000000200 */
[C---:B-1----:R-:W-:Y:S06]  /*20b90*/  HMMA.16816.F32 R32, R176.reuse, R4, R32 ;  /* 0x00000004b020723c */ /* 0x042fec0000001820 */
[C---:B------:R-:W-:Y:S01]  /*20ba0*/  HMMA.16816.F32 R28, R176.reuse, R6, R28 ;  /* 0x00000006b01c723c */ /* 0x040fe2000000181c */
[----:B------:R-:W1:Y:S05]  /*20bb0*/  LDSM.16.M88.4 R4, [R208+0x4000] ;  /* 0x00400000d004783b */ /* 0x000e6a0000000200 */
[C---:B--2---:R-:W-:Y:S06]  /*20bc0*/  HMMA.16816.F32 R16, R176.reuse, R8, R16 ;  /* 0x00000008b010723c */ /* 0x044fec0000001810 */
[C---:B------:R-:W-:Y:S01]  /*20bd0*/  HMMA.16816.F32 R12, R176.reuse, R10, R12 ;  /* 0x0000000ab00c723c */ /* 0x040fe2000000180c */
[----:B------:R-:W2:Y:S05]  /*20be0*/  LDSM.16.M88.4 R8, [R208+0x4800] ;  /* 0x00480000d008783b */ /* 0x000eaa0000000200 */
[----:B------:R-:W-:Y:S06]  /*20bf0*/  HMMA.16816.F32 R24, R176, R180, R24 ;  /* 0x000000b4b018723c */ /* 0x000fec0000001818 */
[C---:B-1----:R-:W-:Y:S06]  /*20c00*/  HMMA.16816.F32 R172, R184.reuse, R4, R172 ;  /* 0x00000004b8ac723c */ /* 0x042fec00000018ac */
[----:B------:R-:W-:Y:S01]  /*20c10*/  HMMA.16816.F32 R168, R184, R6, R168 ;  /* 0x00000006b8a8723c */ /* 0x000fe200000018a8 */
[----:B------:R-:W1:Y:S05]  /*20c20*/  LDSM.16.M88.4 R4, [R208+0x5800] ;  /* 0x00580000d004783b */ /* 0x000e6a0000000200 */
[----:B------:R-:W-:Y:S01]  /*20c30*/  HMMA.16816.F32 R20, R176, R182, R20 ;  /* 0x000000b6b014723c */ /* 0x000fe20000001814 */
[----:B------:R-:W-:Y:S04]  /*20c40*/  LDSM.16.M88.4 R180, [R215+0x6000] ;  /* 0x00600000d7b4783b */ /* 0x000fe80000000200 */
[----:B------:R-:W-:Y:S01]  /*20c50*/  LDSM.16.M88.4 R176, [R208+0x5000] ;  /* 0x00500000d0b0783b */ /* 0x000fe20000000200 */
[C---:B--2---:R-:W-:Y:S06]  /*20c60*/  HMMA.16816.F32 R32, R184.reuse, R8, R32 ;  /* 0x00000008b820723c */ /* 0x044fec0000001820 */
[C---:B------:R-:W-:Y:S01]  /*20c70*/  HMMA.16816.F32 R28, R184.reuse, R10, R28 ;  /* 0x0000000ab81c723c */ /* 0x040fe2000000181c */
[----:B------:R-:W2:Y:S05]  /*20c80*/  LDSM.16.M88.4 R8, [R214+0xe000] ;  /* 0x00e00000d608783b */ /* 0x000eaa0000000200 */
[C---:B-1----:R-:W-:Y:S06]  /*20c90*/  HMMA.16816.F32 R16, R184.reuse, R4, R16 ;  /* 0x00000004b810723c */ /* 0x042fec0000001810 */
[----:B------:R-:W-:Y:S01]  /*20ca0*/  HMMA.16816.F32 R12, R184, R6, R12 ;  /* 0x00000006b80c723c */ /* 0x000fe2000000180c */
[----:B------:R-:W1:Y:S05]  /*20cb0*/  LDSM.16.M88.4 R4, [R214+0xe800] ;  /* 0x00e80000d604783b */ /* 0x000e6a0000000200 */
[C---:B--2---:R-:W-:Y:S06]  /*20cc0*/  HMMA.16816.F32 R172, R180.reuse, R8, R172 ;  /* 0x00000008b4ac723c */ /* 0x044fec00000018ac */
[----:B------:R-:W-:Y:S01]  /*20cd0*/  HMMA.16816.F32 R168, R180, R10, R168 ;  /* 0x0000000ab4a8723c */ /* 0x000fe200000018a8 */
[----:B------:R-:W2:Y:S05]  /*20ce0*/  LDSM.16.M88.4 R8, [R214+0xf800] ;  /* 0x00f80000d608783b */ /* 0x000eaa0000000200 */
        /* <DEDUP_REMOVED lines=10> */
[C---:B----4-:R-:W-:Y:S06]  /*20d90*/  HMMA.16816.F32 R24, R180.reuse, R176, R24 ;  /* 0x000000b0b418723c */ /* 0x050fec0000001818 */
        /* <DEDUP_REMOVED lines=11> */
[----:B------:R-:W-:Y:S05]  /*20e50*/  LDSM.16.M88.4 R176, [R212+0xf000] ;  /* 0x00f00000d4b0783b */ /* 0x000fea0000000200 */
[C---:B-1----:R-:W-:Y:S06]  /*20e60*/  HMMA.16816.F32 R172, R180.reuse, R4, R172 ;  /* 0x00000004b4ac723c */ /* 0x042fec00000018ac */
[----:B------:R-:W-:Y:S01]  /*20e70*/  HMMA.16816.F32 R168, R180, R6, R168 ;  /* 0x00000006b4a8723c */ /* 0x000fe200000018a8 */
[----:B------:R-:W1:Y:S05]  /*20e80*/  LDSM.16.M88.4 R4, [R212+0xf800] ;  /* 0x00f80000d404783b */ /* 0x000e6a0000000200 */
[C---:B------:R-:W-:Y:S06]  /*20e90*/  HMMA.16816.F32 R16, R184.reuse, R188, R16 ;  /* 0x000000bcb810723c */ /* 0x040fec0000001810 */
[----:B------:R-:W-:Y:S01]  /*20ea0*/  HMMA.16816.F32 R12, R184, R190, R12 ;  /* 0x000000beb80c723c */ /* 0x000fe2000000180c */
[----:B------:R-:W-:Y:S05]  /*20eb0*/  LDSM.16.M88.4 R184, [R2+0x6000] ;  /* 0x0060000002b8783b */ /* 0x000fea0000000200 */
[C---:B--2---:R-:W-:Y:S06]  /*20ec0*/  HMMA.16816.F32 R32, R180.reuse, R8, R32 ;  /* 0x00000008b420723c */ /* 0x044fec0000001820 */
[C---:B------:R-:W-:Y:S01]  /*20ed0*/  HMMA.16816.F32 R28, R180.reuse, R10, R28 ;  /* 0x0000000ab41c723c */ /* 0x040fe2000000181c */
[----:B------:R-:W2:Y:S05]  /*20ee0*/  LDSM.16.M88.4 R8, [R208+0x6000] ;  /* 0x00600000d008783b */ /* 0x000eaa0000000200 */
[C---:B-1----:R-:W-:Y:S06]  /*20ef0*/  HMMA.16816.F32 R16, R180.reuse, R4, R16 ;  /* 0x00000004b410723c */ /* 0x042fec0000001810 */
[C---:B------:R-:W-:Y:S01]  /*20f00*/  HMMA.16816.F32 R12, R180.reuse, R6, R12 ;  /* 0x00000006b40c723c */ /* 0x040fe2000000180c */
[----:B------:R-:W1:Y:S05]  /*20f10*/  LDSM.16.M88.4 R4, [R208+0x7000] ;  /* 0x00700000d004783b */ /* 0x000e6a0000000200 */
[----:B------:R-:W-:Y:S06]  /*20f20*/  HMMA.16816.F32 R24, R180, R176, R24 ;  /* 0x000000b0b418723c */ /* 0x000fec0000001818 */
[C---:B--2---:R-:W-:Y:S06]  /*20f30*/  HMMA.16816.F32 R172, R184.reuse, R8, R172 ;  /* 0x00000008b8ac723c */ /* 0x044fec00000018ac */
[----:B------:R-:W-:Y:S01]  /*20f40*/  HMMA.16816.F32 R168, R184, R10, R168 ;  /* 0x0000000ab8a8723c */ /* 0x000fe200000018a8 */
[----:B------:R-:W2:Y:S05]  /*20f50*/  LDSM.16.M88.4 R8, [R208+0x7800] ;  /* 0x00780000d008783b */ /* 0x000eaa0000000200 */
[----:B------:R-:W-:Y:S01]  /*20f60*/  HMMA.16816.F32 R20, R180, R178, R20 ;  /* 0x000000b2b414723c */ /* 0x000fe20000001814 */
[----:B------:R-:W-:Y:S01]  /*20f70*/  IMAD.SHL.U32 R0, R0, 0x2, RZ ;  /* 0x0000000200007824 */ /* 0x000fe200078e00ff */
[----:B------:R-:W4:Y:S01]  /*20f80*/  LDSM.16.M88.4 R176, [R208+0x6800] ;  /* 0x00680000d0b0783b */ /* 0x000f220000000200 */
[----:B------:R-:W-:-:S04]  /*20f90*/  DEPBAR.LE SB0, 0x0 ;  /* 0x000080000000791a */ /* 0x000fc80000000000 */
[----:B------:R-:W-:-:S05]  /*20fa0*/  LOP3.LUT R0, R0, 0x6, RZ, 0xc0, !PT ;  /* 0x0000000600007812 */ /* 0x000fca00078ec0ff */
[----:B------:R-:W-:Y:S02]  /*20fb0*/  IMAD R0, R239, 0x40, R0 ;  /* 0x00000040ef007824 */ /* 0x000fe400078e0200 */
[----:B---3--:R-:W-:Y:S01]  /*20fc0*/  FMUL.FTZ R2, R172, R192 ;  /* 0x000000c0ac027220 */ /* 0x008fe20000410000 */
[----:B-1----:R-:W-:Y:S01]  /*20fd0*/  HMMA.16816.F32 R24, R184, R4, R24 ;  /* 0x00000004b818723c */ /* 0x002fe20000001818 */
[----:B------:R-:W-:-:S04]  /*20fe0*/  IMAD.IADD R172, R243, 0x1, -R0 ;  /* 0x00000001f3ac7824 */ /* 0x000fc800078e0a00 */
[----:B------:R-:W1:Y:S02]  /*20ff0*/  MUFU.TANH R2, R2 ;  /* 0x0000000200027308 */ /* 0x000e640000002400 */
[----:B------:R-:W-:Y:S01]  /*21000*/  FMUL.FTZ R4, R174, R192 ;  /* 0x000000c0ae047220 */ /* 0x000fe20000410000 */
[----:B------:R-:W-:Y:S01]  /*21010*/  VIADD R5, R0, 0x1 ;  /* 0x0000000100057836 */ /* 0x000fe20000000000 */
[----:B------:R-:W-:Y:S01]  /*21020*/  HMMA.16816.F32 R20, R184, R6, R20 ;  /* 0x00000006b814723c */ /* 0x000fe20000001814 */
[----:B------:R-:W-:Y:S02]  /*21030*/  IABS R172, R172 ;  /* 0x000000ac00ac7213 */ /* 0x000fe40000000000 */
[----:B------:R-:W-:-:S04]  /*21040*/  IMAD.IADD R165, R243, 0x1, -R5 ;  /* 0x00000001f3a57824 */ /* 0x000fc800078e0a05 */
[----:B------:R-:W-:Y:S01]  /*21050*/  FMUL.FTZ R6, R173, R192 ;  /* 0x000000c0ad067220 */ /* 0x000fe20000410000 */
[----:B------:R-:W3:Y:S01]  /*21060*/  MUFU.TANH R4, R4 ;  /* 0x0000000400047308 */ /* 0x000ee20000002400 */
[----:B--2---:R-:W-:Y:S01]  /*21070*/  HMMA.16816.F32 R16, R184, R8, R16 ;  /* 0x00000008b810723c */ /* 0x004fe20000001810 */
[----:B------:R-:W-:Y:S01]  /*21080*/  IMAD.IADD R7, R241, 0x1, -R0 ;  /* 0x00000001f1077824 */ /* 0x000fe200078e0a00 */
[----:B------:R-:W-:-:S05]  /*21090*/  IABS R165, R165 ;  /* 0x000000a500a57213 */ /* 0x000fca0000000000 */
[----:B------:R-:W2:Y:S01]  /*210a0*/  MUFU.TANH R6, R6 ;  /* 0x0000000600067308 */ /* 0x000ea20000002400 */
[----:B------:R-:W-:Y:S01]  /*210b0*/  IMAD.MOV.U32 R9, RZ, RZ, R172 ;  /* 0x000000ffff097224 */ /* 0x000fe200078e00ac */
[----:B------:R-:W-:Y:S01]  /*210c0*/  IABS R7, R7 ;  /* 0x0000000700077213 */ /* 0x000fe20000000000 */
[----:B------:R-:W-:Y:S01]  /*210d0*/  IMAD.MOV.U32 R8, RZ, RZ, R165 ;  /* 0x000000ffff087224 */ /* 0x000fe200078e00a5 */
[C---:B------:R-:W-:Y:S02]  /*210e0*/  ISETP.GE.AND P2, PT, R0.reuse, R247, PT ;  /* 0x000000f70000720c */ /* 0x040fe40003f46270 */
[----:B------:R-:W-:Y:S02]  /*210f0*/  I2FP.F32.S32 R9, R9 ;  /* 0x0000000900097245 */ /* 0x000fe40000201400 */
[----:B------:R-:W-:Y:S02]  /*21100*/  I2FP.F32.S32 R7, R7 ;  /* 0x0000000700077245 */ /* 0x000fe40000201400 */
[----:B------:R-:W-:Y:S01]  /*21110*/  ISETP.GE.OR P2, PT, R0, R242, !P2 ;  /* 0x000000f20000720c */ /* 0x000fe20005746670 */
[C---:B-1----:R-:W-:Y:S01]  /*21120*/  FFMA.FTZ R9, -R244.reuse, R9, R2 ;  /* 0x00000009f4097223 */ /* 0x042fe20000010102 */
[----:B------:R-:W-:Y:S01]  /*21130*/  I2FP.F32.S32 R8, R8 ;  /* 0x0000000800087245 */ /* 0x000fe20000201400 */
[----:B------:R-:W-:Y:S01]  /*21140*/  HMMA.16816.F32 R12, R184, R10, R12 ;  /* 0x0000000ab80c723c */ /* 0x000fe2000000180c */
[----:B------:R-:W-:Y:S01]  /*21150*/  FMUL.FTZ R175, R175, R192 ;  /* 0x000000c0afaf7220 */ /* 0x000fe20000410000 */
[C---:B---3--:R-:W-:Y:S01]  /*21160*/  FFMA.FTZ R2, -R244.reuse, R7, R4 ;  /* 0x00000007f4027223 */ /* 0x048fe20000010104 */
[----:B------:R-:W-:Y:S01]  /*21170*/  FSEL R9, R9, -INF , !P2 ;  /* 0xff80000009097808 */ /* 0x000fe20005000000 */
[----:B--2---:R-:W-:Y:S01]  /*21180*/  FFMA.FTZ R7, -R244, R8, R6 ;  /* 0x00000008f4077223 */ /* 0x004fe20000010106 */
[----:B------:R-:W-:-:S02]  /*21190*/  ISETP.GE.AND P6, PT, R5, R247, PT ;  /* 0x000000f70500720c */ /* 0x000fc40003fc6270 */
[----:B------:R-:W-:Y:S01]  /*211a0*/  FMUL.FTZ R10, R168, R192 ;  /* 0x000000c0a80a7220 */ /* 0x000fe20000410000 */
[C---:B------:R-:W-:Y:S01]  /*211b0*/  ISETP.GE.AND P2, PT, R5.reuse, R246, PT ;  /* 0x000000f60500720c */ /* 0x040fe20003f46270 */
[----:B------:R-:W1:Y:S01]  /*211c0*/  MUFU.TANH R8, R175 ;  /* 0x000000af00087308 */ /* 0x000e620000002400 */
[----:B------:R-:W-:Y:S01]  /*211d0*/  VIADD R4, R0, 0x8 ;  /* 0x0000000800047836 */ /* 0x000fe20000000000 */
[C---:B------:R-:W-:Y:S01]  /*211e0*/  ISETP.GE.OR P6, PT, R5.reuse, R242, !P6 ;  /* 0x000000f20500720c */ /* 0x040fe200077c6670 */
[-C--:B------:R-:W-:Y:S01]  /*211f0*/  FMUL.FTZ R168, R170, R192.reuse ;  /* 0x000000c0aaa87220 */ /* 0x080fe20000410000 */
[----:B------:R-:W-:Y:S01]  /*21200*/  ISETP.GE.OR P2, PT, R5, R245, !P2 ;  /* 0x000000f50500720c */ /* 0x000fe20005746670 */
[----:B------:R-:W-:Y:S02]  /*21210*/  IMAD.IADD R5, R241, 0x1, -R5 ;  /* 0x00000001f1057824 */ /* 0x000fe400078e0a05 */
[----:B------:R-:W-:Y:S01]  /*21220*/  FMUL.FTZ R165, R169, R192 ;  /* 0x000000c0a9a57220 */ /* 0x000fe20000410000 */
[----:B----4-:R-:W-:Y:S01]  /*21230*/  HMMA.16816.F32 R32, R184, R176, R32 ;  /* 0x000000b0b820723c */ /* 0x010fe20000001820 */
[----:B------:R-:W2:Y:S01]  /*21240*/  MUFU.TANH R10, R10 ;  /* 0x0000000a000a7308 */ /* 0x000ea20000002400 */
[C---:B------:R-:W-:Y:S01]  /*21250*/  ISETP.GE.AND P1, PT, R0.reuse, R246, PT ;  /* 0x000000f60000720c */ /* 0x040fe20003f26270 */
[----:B------:R-:W-:Y:S01]  /*21260*/  IMAD.IADD R170, R243, 0x1, -R4 ;  /* 0x00000001f3aa7824 */ /* 0x000fe200078e0a04 */
[----:B------:R-:W-:Y:S01]  /*21270*/  IABS R5, R5 ;  /* 0x0000000500057213 */ /* 0x000fe20000000000 */
[C---:B------:R-:W-:Y:S01]  /*21280*/  VIADD R6, R0.reuse, 0x9 ;  /* 0x0000000900067836 */ /* 0x040fe20000000000 */
[----:B------:R-:W-:-:S03]  /*21290*/  ISETP.GE.OR P1, PT, R0, R245, !P1 ;  /* 0x000000f50000720c */ /* 0x000fc60004f26670 */
[----:B------:R-:W3:Y:S01]  /*212a0*/  MUFU.TANH R168, R168 ;  /* 0x000000a800a87308 */ /* 0x000ee20000002400 */
[----:B------:R-:W-:Y:S01]  /*212b0*/  IABS R170, R170 ;  /* 0x000000aa00aa7213 */ /* 0x000fe20000000000 */
[----:B------:R-:W-:Y:S01]  /*212c0*/  IMAD.IADD R169, R241, 0x1, -R4 ;  /* 0x00000001f1a97824 */ /* 0x000fe200078e0a04 */
[----:B------:R-:W-:Y:S01]  /*212d0*/  I2FP.F32.S32 R5, R5 ;  /* 0x0000000500057245 */ /* 0x000fe20000201400 */
[----:B------:R-:W-:-:S04]  /*212e0*/  IMAD.IADD R11, R243, 0x1, -R6 ;  /* 0x00000001f30b7824 */ /* 0x000fc800078e0a06 */
[----:B------:R-:W4:Y:S01]  /*212f0*/  MUFU.TANH R165, R165 ;  /* 0x000000a500a57308 */ /* 0x000f220000002400 */
[----:B------:R-:W-:Y:S02]  /*21300*/  FSEL R2, R2, -INF , !P1 ;  /* 0xff80000002027808 */ /* 0x000fe40004800000 */
[----:B------:R-:W-:Y:S02]  /*21310*/  FSEL R7, R7, -INF , !P6 ;  /* 0xff80000007077808 */ /* 0x000fe40007000000 */
[C---:B------:R-:W-:Y:S02]  /*21320*/  ISETP.GE.AND P1, PT, R4.reuse, R247, PT ;  /* 0x000000f70400720c */ /* 0x040fe40003f26270 */
[----:B------:R-:W-:Y:S02]  /*21330*/  ISETP.GE.AND P6, PT, R4, R246, PT ;  /* 0x000000f60400720c */ /* 0x000fe40003fc6270 */
[----:B------:R-:W-:Y:S01]  /*21340*/  I2FP.F32.S32 R170, R170 ;  /* 0x000000aa00aa7245 */ /* 0x000fe20000201400 */
[----:B-1----:R-:W-:Y:S01]  /*21350*/  FFMA.FTZ R5, -R244, R5, R8 ;  /* 0x00000005f4057223 */ /* 0x002fe20000010108 */
[----:B------:R-:W-:-:S02]  /*21360*/  IABS R169, R169 ;  /* 0x000000a900a97213 */ /* 0x000fc40000000000 */
[----:B------:R-:W-:Y:S02]  /*21370*/  IABS R11, R11 ;  /* 0x0000000b000b7213 */ /* 0x000fe40000000000 */
[C---:B------:R-:W-:Y:S02]  /*21380*/  ISETP.GE.OR P1, PT, R4.reuse, R242, !P1 ;  /* 0x000000f20400720c */ /* 0x040fe40004f26670 */
[----:B------:R-:W-:Y:S01]  /*21390*/  ISETP.GE.OR P6, PT, R4, R245, !P6 ;  /* 0x000000f50400720c */ /* 0x000fe200077c6670 */
[----:B------:R-:W-:Y:S01]  /*213a0*/  FMUL.FTZ R4, R171, R192 ;  /* 0x000000c0ab047220 */ /* 0x000fe20000410000 */
[----:B--2---:R-:W-:Y:S01]  /*213b0*/  FFMA.FTZ R10, -R244, R170, R10 ;  /* 0x000000aaf40a7223 */ /* 0x004fe2000001010a */
[----:B------:R-:W-:Y:S02]  /*213c0*/  I2FP.F32.S32 R169, R169 ;  /* 0x000000a900a97245 */ /* 0x000fe40000201400 */
[----:B------:R-:W-:Y:S02]  /*213d0*/  I2FP.F32.S32 R11, R11 ;  /* 0x0000000b000b7245 */ /* 0x000fe40000201400 */
[----:B------:R-:W-:-:S02]  /*213e0*/  FSEL R5, R5, -INF , !P2 ;  /* 0xff80000005057808 */ /* 0x000fc40005000000 */
[----:B------:R-:W-:Y:S01]  /*213f0*/  ISETP.GE.AND P2, PT, R6, R247, PT ;  /* 0x000000f70600720c */ /* 0x000fe20003f46270 */
[----:B------:R-:W1:Y:S01]  /*21400*/  MUFU.TANH R4, R4 ;  /* 0x0000000400047308 */ /* 0x000e620000002400 */
[----:B------:R-:W-:Y:S01]  /*21410*/  FSEL R10, R10, -INF , !P1 ;  /* 0xff8000000a0a7808 */ /* 0x000fe20004800000 */
[C---:B---3--:R-:W-:Y:S01]  /*21420*/  FFMA.FTZ R168, -R244.reuse, R169, R168 ;  /* 0x000000a9f4a87223 */ /* 0x048fe200000101a8 */
[----:B----4-:R-:W-:Y:S01]  /*21430*/  FFMA.FTZ R8, -R244, R11, R165 ;  /* 0x0000000bf4087223 */ /* 0x010fe200000101a5 */
[----:B------:R-:W-:Y:S01]  /*21440*/  ISETP.GE.AND P1, PT, R6, R246, PT ;  /* 0x000000f60600720c */ /* 0x000fe20003f26270 */
[----:B------:R-:W-:Y:S01]  /*21450*/  VIADD R11, R0, 0x10 ;  /* 0x00000010000b7836 */ /* 0x000fe20000000000 */
[----:B------:R-:W-:Y:S01]  /*21460*/  ISETP.GE.OR P2, PT, R6, R242, !P2 ;  /* 0x000000f20600720c */ /* 0x000fe20005746670 */
[----:B------:R-:W-:Y:S02]  /*21470*/  IMAD.IADD R169, R241, 0x1, -R6 ;  /* 0x00000001f1a97824 */ /* 0x000fe400078e0a06 */
[-C--:B------:R-:W-:Y:S01]  /*21480*/  FMUL.FTZ R34, R34, R192.reuse ;  /* 0x000000c022227220 */ /* 0x080fe20000410000 */
[----:B------:R-:W-:Y:S01]  /*21490*/  ISETP.GE.OR P1, PT, R6, R245, !P1 ;  /* 0x000000f50600720c */ /* 0x000fe20004f26670 */
[-C--:B------:R-:W-:Y:S01]  /*214a0*/  FMUL.FTZ R33, R33, R192.reuse ;  /* 0x000000c021217220 */ /* 0x080fe20000410000 */
[----:B------:R-:W-:Y:S01]  /*214b0*/  FMUL.FTZ R32, R32, R192 ;  /* 0x000000c020207220 */ /* 0x000fe20000410000 */
[----:B------:R-:W-:Y:S01]  /*214c0*/  FSEL R6, R168, -INF , !P6 ;  /* 0xff800000a8067808 */ /* 0x000fe20007000000 */
[----:B------:R-:W-:Y:S01]  /*214d0*/  HMMA.16816.F32 R28, R184, R178, R28 ;  /* 0x000000b2b81c723c */ /* 0x000fe2000000181c */
[----:B------:R-:W-:Y:S01]  /*214e0*/  FSEL R8, R8, -INF , !P2 ;  /* 0xff80000008087808 */ /* 0x000fe20005000000 */
[----:B------:R2:W3:Y:S01]  /*214f0*/  MUFU.TANH R176, R34 ;  /* 0x0000002200b07308 */ /* 0x0004e20000002400 */
[C---:B------:R-:W-:Y:S01]  /*21500*/  ISETP.GE.AND P6, PT, R11.reuse, R247, PT ;  /* 0x000000f70b00720c */ /* 0x040fe20003fc6270 */
[----:B------:R-:W-:Y:S01]  /*21510*/  VIADD R165, R0, 0x11 ;  /* 0x0000001100a57836 */ /* 0x000fe20000000000 */
[----:B------:R-:W-:Y:S01]  /*21520*/  ISETP.GE.AND P2, PT, R11, R246, PT ;  /* 0x000000f60b00720c */ /* 0x000fe20003f46270 */
[----:B------:R-:W-:Y:S01]  /*21530*/  IMAD.IADD R168, R243, 0x1, -R11 ;  /* 0x00000001f3a87824 */ /* 0x000fe200078e0a0b */
[----:B------:R-:W-:-:S03]  /*21540*/  ISETP.GE.OR P6, PT, R11, R242, !P6 ;  /* 0x000000f20b00720c */ /* 0x000fc600077c6670 */
[----:B------:R-:W4:Y:S01]  /*21550*/  MUFU.TANH R173, R33 ;  /* 0x0000002100ad7308 */ /* 0x000f220000002400 */
[----:B------:R-:W-:Y:S02]  /*21560*/  ISETP.GE.OR P2, PT, R11, R245, !P2 ;  /* 0x000000f50b00720c */ /* 0x000fe40005746670 */
[----:B--2---:R-:W-:-:S05]  /*21570*/  IABS R34, R169 ;  /* 0x000000a900227213 */ /* 0x004fca0000000000 */
[----:B------:R2:W5:Y:S01]  /*21580*/  MUFU.TANH R179, R32 ;  /* 0x0000002000b37308 */ /* 0x0005620000002400 */
[----:B------:R-:W-:-:S05]  /*21590*/  I2FP.F32.S32 R34, R34 ;  /* 0x0000002200227245 */ /* 0x000fca0000201400 */
[----:B-1----:R-:W-:Y:S01]  /*215a0*/  FFMA.FTZ R4, -R244, R34, R4 ;  /* 0x00000022f4047223 */ /* 0x002fe20000010104 */
[----:B--2---:R-:W-:Y:S02]  /*215b0*/  IMAD.IADD R32, R241, 0x1, -R11 ;  /* 0x00000001f1207824 */ /* 0x004fe400078e0a0b */
[----:B------:R-:W-:-:S03]  /*215c0*/  IMAD.IADD R11, R243, 0x1, -R165 ;  /* 0x00000001f30b7824 */ /* 0x000fc600078e0aa5 */
[----:B------:R-:W-:Y:S02]  /*215d0*/  IABS R32, R32 ;  /* 0x0000002000207213 */ /* 0x000fe40000000000 */
[----:B------:R-:W-:Y:S02]  /*215e0*/  IABS R11, R11 ;  /* 0x0000000b000b7213 */ /* 0x000fe40000000000 */
[----:B------:R-:W-:Y:S02]  /*215f0*/  IABS R33, R168 ;  /* 0x000000a800217213 */ /* 0x000fe40000000000 */
[----:B------:R-:W-:Y:S02]  /*21600*/  I2FP.F32.S32 R32, R32 ;  /* 0x0000002000207245 */ /* 0x000fe40000201400 */
[----:B------:R-:W-:Y:S02]  /*21610*/  I2FP.F32.S32 R11, R11 ;  /* 0x0000000b000b7245 */ /* 0x000fe40000201400 */
[----:B------:R-:W-:Y:S01]  /*21620*/  FSEL R4, R4, -INF , !P1 ;  /* 0xff80000004047808 */ /* 0x000fe20004800000 */
[----:B------:R-:W-:Y:S01]  /*21630*/  FMUL.FTZ R35, R35, R192 ;  /* 0x000000c023237220 */ /* 0x000fe20000410000 */
[C---:B------:R-:W-:Y:S01]  /*21640*/  ISETP.GE.AND P1, PT, R165.reuse, R247, PT ;  /* 0x000000f7a500720c */ /* 0x040fe20003f26270 */
[C---:B---3--:R-:W-:Y:S01]  /*21650*/  FFMA.FTZ R176, -R244.reuse, R32, R176 ;  /* 0x00000020f4b07223 */ /* 0x048fe200000101b0 */
[----:B------:R-:W-:Y:S01]  /*21660*/  I2FP.F32.S32 R33, R33 ;  /* 0x0000002100217245 */ /* 0x000fe20000201400 */
[----:B----4-:R-:W-:Y:S01]  /*21670*/  FFMA.FTZ R173, -R244, R11, R173 ;  /* 0x0000000bf4ad7223 */ /* 0x010fe200000101ad */
[----:B------:R-:W-:Y:S01]  /*21680*/  VIADD R11, R0, 0x18 ;  /* 0x00000018000b7836 */ /* 0x000fe20000000000 */
[----:B------:R-:W-:Y:S01]  /*21690*/  ISETP.GE.OR P1, PT, R165, R242, !P1 ;  /* 0x000000f2a500720c */ /* 0x000fe20004f26670 */
[----:B------:R-:W1:Y:S01]  /*216a0*/  MUFU.TANH R178, R35 ;  /* 0x0000002300b27308 */ /* 0x000e620000002400 */
[----:B-----5:R-:W-:Y:S01]  /*216b0*/  FFMA.FTZ R179, -R244, R33, R179 ;  /* 0x00000021f4b37223 */ /* 0x020fe200000101b3 */
[-C--:B------:R-:W-:Y:S01]  /*216c0*/  FMUL.FTZ R28, R28, R192.reuse ;  /* 0x000000c01c1c7220 */ /* 0x080fe20000410000 */
[----:B------:R-:W-:Y:S01]  /*216d0*/  FMUL.FTZ R30, R30, R192 ;  /* 0x000000c01e1e7220 */ /* 0x000fe20000410000 */
[----:B------:R-:W-:Y:S01]  /*216e0*/  IMAD.IADD R33, R241, 0x1, -R165 ;  /* 0x00000001f1217824 */ /* 0x000fe200078e0aa5 */
[----:B------:R-:W-:-:S02]  /*216f0*/  FSEL R176, R176, -INF , !P2 ;  /* 0xff800000b0b07808 */ /* 0x000fc40005000000 */
[----:B------:R-:W-:Y:S01]  /*21700*/  FSEL R173, R173, -INF , !P1 ;  /* 0xff800000adad7808 */ /* 0x000fe20004800000 */
[----:B------:R-:W-:Y:S01]  /*21710*/  FMUL.FTZ R29, R29, R192 ;  /* 0x000000c01d1d7220 */ /* 0x000fe20000410000 */
[C---:B------:R-:W-:Y:S02]  /*21720*/  ISETP.GE.AND P2, PT, R11.reuse, R247, PT ;  /* 0x000000f70b00720c */ /* 0x040fe40003f46270 */
[C---:B------:R-:W-:Y:S01]  /*21730*/  ISETP.GE.AND P1, PT, R11.reuse, R246, PT ;  /* 0x000000f60b00720c */ /* 0x040fe20003f26270 */
[----:B------:R2:W-:Y:S01]  /*21740*/  MUFU.TANH R174, R28 ;  /* 0x0000001c00ae7308 */ /* 0x0005e20000002400 */
[----:B------:R-:W-:Y:S01]  /*21750*/  VIADD R32, R0, 0x19 ;  /* 0x0000001900207836 */ /* 0x000fe20000000000 */
[C---:B------:R-:W-:Y:S02]  /*21760*/  ISETP.GE.OR P2, PT, R11.reuse, R242, !P2 ;  /* 0x000000f20b00720c */ /* 0x040fe40005746670 */
[----:B------:R-:W-:Y:S02]  /*21770*/  ISETP.GE.OR P1, PT, R11, R245, !P1 ;  /* 0x000000f50b00720c */ /* 0x000fe40004f26670 */
[----:B------:R-:W-:-:S02]  /*21780*/  IABS R33, R33 ;  /* 0x0000002100217213 */ /* 0x000fc40000000000 */
[----:B------:R3:W4:Y:S01]  /*21790*/  MUFU.TANH R177, R30 ;  /* 0x0000001e00b17308 */ /* 0x0007220000002400 */
[----:B------:R-:W-:Y:S01]  /*217a0*/  IMAD.IADD R175, R243, 0x1, -R32 ;  /* 0x00000001f3af7824 */ /* 0x000fe200078e0a20 */
[----:B------:R-:W-:Y:S02]  /*217b0*/  I2FP.F32.S32 R33, R33 ;  /* 0x0000002100217245 */ /* 0x000fe40000201400 */
[----:B------:R-:W-:Y:S01]  /*217c0*/  FSEL R179, R179, -INF , !P6 ;  /* 0xff800000b3b37808 */ /* 0x000fe20007000000 */
[--C-:B--2---:R-:W-:Y:S01]  /*217d0*/  IMAD.IADD R28, R241, 0x1, -R11.reuse ;  /* 0x00000001f11c7824 */ /* 0x104fe200078e0a0b */
[----:B------:R-:W-:Y:S01]  /*217e0*/  ISETP.GE.AND P6, PT, R165, R246, PT ;  /* 0x000000f6a500720c */ /* 0x000fe20003fc6270 */
[----:B---3--:R-:W-:Y:S02]  /*217f0*/  IMAD.IADD R30, R243, 0x1, -R11 ;  /* 0x00000001f31e7824 */ /* 0x008fe400078e0a0b */
[----:B------:R2:W3:Y:S01]  /*21800*/  MUFU.TANH R11, R29 ;  /* 0x0000001d000b7308 */ /* 0x0004e20000002400 */
[----:B------:R-:W-:Y:S01]  /*21810*/  IABS R28, R28 ;  /* 0x0000001c001c7213 */ /* 0x000fe20000000000 */
[----:B-1----:R-:W-:Y:S01]  /*21820*/  FFMA.FTZ R178, -R244, R33, R178 ;  /* 0x00000021f4b27223 */ /* 0x002fe200000101b2 */
[----:B------:R-:W-:-:S02]  /*21830*/  IABS R175, R175 ;  /* 0x000000af00af7213 */ /* 0x000fc40000000000 */
[----:B------:R-:W-:Y:S02]  /*21840*/  ISETP.GE.OR P6, PT, R165, R245, !P6 ;  /* 0x000000f5a500720c */ /* 0x000fe400077c6670 */
[----:B------:R-:W-:Y:S02]  /*21850*/  I2FP.F32.S32 R28, R28 ;  /* 0x0000001c001c7245 */ /* 0x000fe40000201400 */
[----:B------:R-:W-:Y:S01]  /*21860*/  I2FP.F32.S32 R175, R175 ;  /* 0x000000af00af7245 */ /* 0x000fe20000201400 */
[-C--:B------:R-:W-:Y:S01]  /*21870*/  FMUL.FTZ R24, R24, R192.reuse ;  /* 0x000000c018187220 */ /* 0x080fe20000410000 */
[----:B------:R-:W-:Y:S02]  /*21880*/  FSEL R178, R178, -INF , !P6 ;  /* 0xff800000b2b27808 */ /* 0x000fe40007000000 */
[----:B------:R-:W-:Y:S01]  /*21890*/  ISETP.GE.AND P6, PT, R32, R247, PT ;  /* 0x000000f72000720c */ /* 0x000fe20003fc6270 */
[----:B--2---:R-:W-:Y:S01]  /*218a0*/  FMUL.FTZ R29, R31, R192 ;  /* 0x000000c01f1d7220 */ /* 0x004fe20000410000 */
[----:B------:R-:W-:Y:S01]  /*218b0*/  IABS R30, R30 ;  /* 0x0000001e001e7213 */ /* 0x000fe20000000000 */
[C---:B----4-:R-:W-:Y:S01]  /*218c0*/  FFMA.FTZ R177, -R244.reuse, R28, R177 ;  /* 0x0000001cf4b17223 */ /* 0x050fe200000101b1 */
[----:B---3--:R-:W-:Y:S01]  /*218d0*/  FFMA.FTZ R175, -R244, R175, R11 ;  /* 0x000000aff4af7223 */ /* 0x008fe2000001010b */
[----:B------:R-:W-:-:S02]  /*218e0*/  VIADD R11, R0, 0x20 ;  /* 0x00000020000b7836 */ /* 0x000fc40000000000 */
[----:B------:R-:W1:Y:S01]  /*218f0*/  MUFU.TANH R29, R29 ;  /* 0x0000001d001d7308 */ /* 0x000e620000002400 */
[----:B------:R-:W-:Y:S01]  /*21900*/  ISETP.GE.OR P6, PT, R32, R242, !P6 ;  /* 0x000000f22000720c */ /* 0x000fe200077c6670 */
[----:B------:R-:W-:Y:S01]  /*21910*/  FMUL.FTZ R188, R25, R192 ;  /* 0x000000c019bc7220 */ /* 0x000fe20000410000 */
[----:B------:R-:W-:Y:S01]  /*21920*/  I2FP.F32.S32 R30, R30 ;  /* 0x0000001e001e7245 */ /* 0x000fe20000201400 */
[----:B------:R-:W-:-:S04]  /*21930*/  FMUL.FTZ R26, R26, R192 ;  /* 0x000000c01a1a7220 */ /* 0x000fc80000410000 */
[----:B------:R2:W-:Y:S01]  /*21940*/  MUFU.TANH R189, R24 ;  /* 0x0000001800bd7308 */ /* 0x0005e20000002400 */
[----:B------:R-:W-:Y:S02]  /*21950*/  FSEL R177, R177, -INF , !P1 ;  /* 0xff800000b1b17808 */ /* 0x000fe40004800000 */
[----:B------:R-:W-:Y:S01]  /*21960*/  FSEL R175, R175, -INF , !P6 ;  /* 0xff800000afaf7808 */ /* 0x000fe20007000000 */
[----:B------:R-:W-:Y:S01]  /*21970*/  FFMA.FTZ R174, -R244, R30, R174 ;  /* 0x0000001ef4ae7223 */ /* 0x000fe200000101ae */
[C---:B------:R-:W-:Y:S01]  /*21980*/  ISETP.GE.AND P1, PT, R11.reuse, R247, PT ;  /* 0x000000f70b00720c */ /* 0x040fe20003f26270 */
[----:B------:R-:W-:Y:S01]  /*21990*/  VIADD R28, R0, 0x21 ;  /* 0x00000021001c7836 */ /* 0x000fe20000000000 */
[C---:B------:R-:W-:Y:S01]  /*219a0*/  ISETP.GE.AND P6, PT, R11.reuse, R246, PT ;  /* 0x000000f60b00720c */ /* 0x040fe20003fc6270 */
[----:B------:R3:W4:Y:S01]  /*219b0*/  MUFU.TANH R184, R26 ;  /* 0x0000001a00b87308 */ /* 0x0007220000002400 */
[----:B------:R-:W-:Y:S01]  /*219c0*/  ISETP.GE.OR P1, PT, R11, R242, !P1 ;  /* 0x000000f20b00720c */ /* 0x000fe20004f26670 */
[----:B--2---:R-:W-:-:S06]  /*219d0*/  IMAD.IADD R24, R241, 0x1, -R32 ;  /* 0x00000001f1187824 */ /* 0x004fcc00078e0a20 */
[----:B------:R-:W2:Y:S01]  /*219e0*/  MUFU.TANH R188, R188 ;  /* 0x000000bc00bc7308 */ /* 0x000ea20000002400 */
[----:B------:R-:W-:Y:S02]  /*219f0*/  ISETP.GE.OR P6, PT, R11, R245, !P6 ;  /* 0x000000f50b00720c */ /* 0x000fe400077c6670 */
[----:B------:R-:W-:Y:S01]  /*21a00*/  IABS R24, R24 ;  /* 0x0000001800187213 */ /* 0x000fe20000000000 */
[--C-:B------:R-:W-:Y:S02]  /*21a10*/  IMAD.IADD R25, R241, 0x1, -R11.reuse ;  /* 0x00000001f1197824 */ /* 0x100fe400078e0a0b */
[C---:B---3--:R-:W-:Y:S01]  /*21a20*/  IMAD.IADD R26, R243.reuse, 0x1, -R11 ;  /* 0x00000001f31a7824 */ /* 0x048fe200078e0a0b */
[----:B------:R-:W-:Y:S01]  /*21a30*/  I2FP.F32.S32 R24, R24 ;  /* 0x0000001800187245 */ /* 0x000fe20000201400 */
[----:B------:R-:W-:Y:S01]  /*21a40*/  IMAD.IADD R11, R243, 0x1, -R28 ;  /* 0x00000001f30b7824 */ /* 0x000fe200078e0a1c */
[----:B------:R-:W-:Y:S02]  /*21a50*/  FSEL R174, R174, -INF , !P2 ;  /* 0xff800000aeae7808 */ /* 0x000fe40005000000 */
[----:B------:R-:W-:Y:S01]  /*21a60*/  ISETP.GE.AND P2, PT, R32, R246, PT ;  /* 0x000000f62000720c */ /* 0x000fe20003f46270 */
[----:B-1----:R-:W-:Y:S01]  /*21a70*/  FFMA.FTZ R24, -R244, R24, R29 ;  /* 0x00000018f4187223 */ /* 0x002fe2000001011d */
[----:B------:R-:W-:-:S02]  /*21a80*/  IABS R25, R25 ;  /* 0x0000001900197213 */ /* 0x000fc40000000000 */
[----:B------:R-:W-:Y:S02]  /*21a90*/  IABS R11, R11 ;  /* 0x0000000b000b7213 */ /* 0x000fe40000000000 */
[----:B------:R-:W-:Y:S01]  /*21aa0*/  ISETP.GE.OR P2, PT, R32, R245, !P2 ;  /* 0x000000f52000720c */ /* 0x000fe20005746670 */
[-C--:B------:R-:W-:Y:S01]  /*21ab0*/  FMUL.FTZ R186, R20, R192.reuse ;  /* 0x000000c014ba7220 */ /* 0x080fe20000410000 */
[----:B------:R-:W-:Y:S02]  /*21ac0*/  I2FP.F32.S32 R25, R25 ;  /* 0x0000001900197245 */ /* 0x000fe40000201400 */
[----:B------:R-:W-:Y:S02]  /*21ad0*/  I2FP.F32.S32 R11, R11 ;  /* 0x0000000b000b7245 */ /* 0x000fe40000201400 */
[----:B------:R-:W-:Y:S01]  /*21ae0*/  FSEL R20, R24, -INF , !P2 ;  /* 0xff80000018147808 */ /* 0x000fe20005000000 */
[----:B------:R-:W-:Y:S01]  /*21af0*/  FMUL.FTZ R27, R27, R192 ;  /* 0x000000c01b1b7220 */ /* 0x000fe20000410000 */
[----:B------:R-:W-:-:S02]  /*21b00*/  IABS R26, R26 ;  /* 0x0000001a001a7213 */ /* 0x000fc40000000000 */
[----:B------:R-:W-:Y:S01]  /*21b10*/  ISETP.GE.AND P2, PT, R28, R247, PT ;  /* 0x000000f71c00720c */ /* 0x000fe20003f46270 */
[C---:B----4-:R-:W-:Y:S01]  /*21b20*/  FFMA.FTZ R184, -R244.reuse, R25, R184 ;  /* 0x00000019f4b87223 */ /* 0x050fe200000101b8 */
[----:B--2---:R-:W-:Y:S01]  /*21b30*/  FFMA.FTZ R188, -R244, R11, R188 ;  /* 0x0000000bf4bc7223 */ /* 0x004fe200000101bc */
[----:B------:R-:W-:Y:S01]  /*21b40*/  FMUL.FTZ R22, R22, R192 ;  /* 0x000000c016167220 */ /* 0x000fe20000410000 */
[----:B------:R-:W-:Y:S01]  /*21b50*/  I2FP.F32.S32 R26, R26 ;  /* 0x0000001a001a7245 */ /* 0x000fe20000201400 */
[----:B------:R-:W-:Y:S01]  /*21b60*/  VIADD R11, R0, 0x28 ;  /* 0x00000028000b7836 */ /* 0x000fe20000000000 */
[----:B------:R-:W-:Y:S01]  /*21b70*/  ISETP.GE.OR P2, PT, R28, R242, !P2 ;  /* 0x000000f21c00720c */ /* 0x000fe20005746670 */
[----:B------:R-:W1:Y:S01]  /*21b80*/  MUFU.TANH R185, R27 ;  /* 0x0000001b00b97308 */ /* 0x000e620000002400 */
[----:B------:R-:W-:Y:S01]  /*21b90*/  IMAD.IADD R25, R241, 0x1, -R28 ;  /* 0x00000001f1197824 */ /* 0x000fe200078e0a1c */
[----:B------:R-:W-:Y:S01]  /*21ba0*/  FSEL R184, R184, -INF , !P6 ;  /* 0xff800000b8b87808 */ /* 0x000fe20007000000 */
[----:B------:R-:W-:Y:S01]  /*21bb0*/  FFMA.FTZ R189, -R244, R26, R189 ;  /* 0x0000001af4bd7223 */ /* 0x000fe200000101bd */
[----:B------:R-:W-:-:S04]  /*21bc0*/  FSEL R188, R188, -INF , !P2 ;  /* 0xff800000bcbc7808 */ /* 0x000fc80005000000 */
[----:B------:R-:W2:Y:S01]  /*21bd0*/  MUFU.TANH R186, R186 ;  /* 0x000000ba00ba7308 */ /* 0x000ea20000002400 */
[----:B------:R-:W-:Y:S01]  /*21be0*/  ISETP.GE.AND P6, PT, R11, R247, PT ;  /* 0x000000f70b00720c */ /* 0x000fe20003fc6270 */
[----:B------:R-:W-:Y:S01]  /*21bf0*/  FMUL.FTZ R26, R21, R192 ;  /* 0x000000c0151a7220 */ /* 0x000fe20000410000 */
[----:B------:R-:W-:-:S05]  /*21c00*/  ISETP.GE.AND P2, PT, R11, R246, PT ;  /* 0x000000f60b00720c */ /* 0x000fca0003f46270 */
[----:B------:R3:W4:Y:S01]  /*21c10*/  MUFU.TANH R182, R22 ;  /* 0x0000001600b67308 */ /* 0x0007220000002400 */
[----:B------:R-:W-:Y:S01]  /*21c20*/  VIADD R24, R0, 0x29 ;  /* 0x0000002900187836 */ /* 0x000fe20000000000 */
[----:B------:R-:W-:Y:S01]  /*21c30*/  ISETP.GE.OR P6, PT, R11, R242, !P6 ;  /* 0x000000f20b00720c */ /* 0x000fe200077c6670 */
[--C-:B------:R-:W-:Y:S01]  /*21c40*/  IMAD.IADD R21, R241, 0x1, -R11.reuse ;  /* 0x00000001f1157824 */ /* 0x100fe200078e0a0b */
[----:B------:R-:W-:Y:S02]  /*21c50*/  ISETP.GE.OR P2, PT, R11, R245, !P2 ;  /* 0x000000f50b00720c */ /* 0x000fe40005746670 */
[----:B------:R-:W-:Y:S01]  /*21c60*/  IABS R25, R25 ;  /* 0x0000001900197213 */ /* 0x000fe20000000000 */
[C---:B------:R-:W-:Y:S02]  /*21c70*/  IMAD.IADD R187, R243.reuse, 0x1, -R24 ;  /* 0x00000001f3bb7824 */ /* 0x040fe400078e0a18 */
[----:B---3--:R-:W-:Y:S02]  /*21c80*/  IMAD.IADD R22, R243, 0x1, -R11 ;  /* 0x00000001f3167824 */ /* 0x008fe400078e0a0b */
[----:B------:R-:W3:Y:S03]  /*21c90*/  MUFU.TANH R11, R26 ;  /* 0x0000001a000b7308 */ /* 0x000ee60000002400 */
[----:B------:R-:W-:-:S02]  /*21ca0*/  IABS R22, R22 ;  /* 0x0000001600167213 */ /* 0x000fc40000000000 */
[----:B------:R-:W-:Y:S02]  /*21cb0*/  I2FP.F32.S32 R25, R25 ;  /* 0x0000001900197245 */ /* 0x000fe40000201400 */
[----:B------:R-:W-:Y:S02]  /*21cc0*/  I2FP.F32.S32 R22, R22 ;  /* 0x0000001600167245 */ /* 0x000fe40000201400 */
[----:B------:R-:W-:Y:S02]  /*21cd0*/  FSEL R189, R189, -INF , !P1 ;  /* 0xff800000bdbd7808 */ /* 0x000fe40004800000 */
[----:B------:R-:W-:Y:S01]  /*21ce0*/  ISETP.GE.AND P1, PT, R28, R246, PT ;  /* 0x000000f61c00720c */ /* 0x000fe20003f26270 */
[C---:B-1----:R-:W-:Y:S01]  /*21cf0*/  FFMA.FTZ R185, -R244.reuse, R25, R185 ;  /* 0x00000019f4b97223 */ /* 0x042fe200000101b9 */
[----:B------:R-:W-:Y:S01]  /*21d00*/  IABS R21, R21 ;  /* 0x0000001500157213 */ /* 0x000fe20000000000 */
[----:B--2---:R-:W-:Y:S01]  /*21d10*/  FFMA.FTZ R186, -R244, R22, R186 ;  /* 0x00000016f4ba7223 */ /* 0x004fe200000101ba */
[----:B------:R-:W-:-:S02]  /*21d20*/  IABS R187, R187 ;  /* 0x000000bb00bb7213 */ /* 0x000fc40000000000 */
[----:B------:R-:W-:Y:S01]  /*21d30*/  ISETP.GE.OR P1, PT, R28, R245, !P1 ;  /* 0x000000f51c00720c */ /* 0x000fe20004f26670 */
[-C--:B------:R-:W-:Y:S01]  /*21d40*/  FMUL.FTZ R23, R23, R192.reuse ;  /* 0x000000c017177220 */ /* 0x080fe20000410000 */
[----:B------:R-:W-:Y:S02]  /*21d50*/  I2FP.F32.S32 R21, R21 ;  /* 0x0000001500157245 */ /* 0x000fe40000201400 */
[----:B------:R-:W-:Y:S01]  /*21d60*/  I2FP.F32.S32 R187, R187 ;  /* 0x000000bb00bb7245 */ /* 0x000fe20000201400 */
[----:B------:R-:W-:Y:S01]  /*21d70*/  FMUL.FTZ R16, R16, R192 ;  /* 0x000000c010107220 */ /* 0x000fe20000410000 */
[----:B------:R-:W-:Y:S02]  /*21d80*/  FSEL R185, R185, -INF , !P1 ;  /* 0xff800000b9b97808 */ /* 0x000fe40004800000 */
[----:B------:R-:W-:Y:S02]  /*21d90*/  FSEL R186, R186, -INF , !P6 ;  /* 0xff800000baba7808 */ /* 0x000fe40007000000 */
[----:B------:R-:W-:-:S02]  /*21da0*/  ISETP.GE.AND P1, PT, R24, R247, PT ;  /* 0x000000f71800720c */ /* 0x000fc40003f26270 */
[----:B------:R-:W-:Y:S01]  /*21db0*/  ISETP.GE.AND P6, PT, R24, R246, PT ;  /* 0x000000f61800720c */ /* 0x000fe20003fc6270 */
[----:B------:R1:W2:Y:S01]  /*21dc0*/  MUFU.TANH R183, R23 ;  /* 0x0000001700b77308 */ /* 0x0002a20000002400 */
[C---:B----4-:R-:W-:Y:S01]  /*21dd0*/  FFMA.FTZ R182, -R244.reuse, R21, R182 ;  /* 0x00000015f4b67223 */ /* 0x050fe200000101b6 */
[----:B---3--:R-:W-:Y:S01]  /*21de0*/  FFMA.FTZ R187, -R244, R187, R11 ;  /* 0x000000bbf4bb7223 */ /* 0x008fe2000001010b */
[----:B------:R-:W-:Y:S01]  /*21df0*/  VIADD R21, R0, 0x30 ;  /* 0x0000003000157836 */ /* 0x000fe20000000000 */
[----:B------:R-:W-:Y:S01]  /*21e00*/  ISETP.GE.OR P1, PT, R24, R242, !P1 ;  /* 0x000000f21800720c */ /* 0x000fe20004f26670 */
[-C--:B------:R-:W-:Y:S01]  /*21e10*/  FMUL.FTZ R18, R18, R192.reuse ;  /* 0x000000c012127220 */ /* 0x080fe20000410000 */
[----:B------:R-:W-:Y:S01]  /*21e20*/  ISETP.GE.OR P6, PT, R24, R245, !P6 ;  /* 0x000000f51800720c */ /* 0x000fe200077c6670 */
[----:B------:R-:W-:Y:S02]  /*21e30*/  IMAD.IADD R24, R241, 0x1, -R24 ;  /* 0x00000001f1187824 */ /* 0x000fe400078e0a18 */
[----:B------:R-:W-:Y:S01]  /*21e40*/  FMUL.FTZ R17, R17, R192 ;  /* 0x000000c011117220 */ /* 0x000fe20000410000 */
[----:B------:R-:W3:Y:S01]  /*21e50*/  MUFU.TANH R16, R16 ;  /* 0x0000001000107308 */ /* 0x000ee20000002400 */
[----:B------:R-:W-:-:S02]  /*21e60*/  FSEL R182, R182, -INF , !P2 ;  /* 0xff800000b6b67808 */ /* 0x000fc40005000000 */
[----:B------:R-:W-:Y:S01]  /*21e70*/  FSEL R187, R187, -INF , !P1 ;  /* 0xff800000bbbb7808 */ /* 0x000fe20004800000 */
[----:B------:R-:W-:Y:S01]  /*21e80*/  VIADD R11, R0, 0x31 ;  /* 0x00000031000b7836 */ /* 0x000fe20000000000 */
[C---:B------:R-:W-:Y:S02]  /*21e90*/  ISETP.GE.AND P2, PT, R21.reuse, R247, PT ;  /* 0x000000f71500720c */ /* 0x040fe40003f46270 */
[----:B------:R-:W-:Y:S01]  /*21ea0*/  ISETP.GE.AND P1, PT, R21, R246, PT ;  /* 0x000000f61500720c */ /* 0x000fe20003f26270 */
[----:B-1----:R-:W-:Y:S01]  /*21eb0*/  IMAD.IADD R23, R243, 0x1, -R21 ;  /* 0x00000001f3177824 */ /* 0x002fe200078e0a15 */
[----:B------:R-:W-:Y:S01]  /*21ec0*/  IABS R24, R24 ;  /* 0x0000001800187213 */ /* 0x000fe20000000000 */
[----:B------:R-:W1:Y:S01]  /*21ed0*/  MUFU.TANH R18, R18 ;  /* 0x0000001200127308 */ /* 0x000e620000002400 */
[----:B------:R-:W-:Y:S01]  /*21ee0*/  ISETP.GE.OR P2, PT, R21, R242, !P2 ;  /* 0x000000f21500720c */ /* 0x000fe20005746670 */
[----:B------:R-:W-:Y:S01]  /*21ef0*/  IMAD.IADD R22, R243, 0x1, -R11 ;  /* 0x00000001f3167824 */ /* 0x000fe200078e0a0b */
[----:B------:R-:W-:Y:S01]  /*21f00*/  ISETP.GE.OR P1, PT, R21, R245, !P1 ;  /* 0x000000f51500720c */ /* 0x000fe20004f26670 */
[----:B------:R-:W-:Y:S01]  /*21f10*/  IMAD.IADD R21, R241, 0x1, -R21 ;  /* 0x00000001f1157824 */ /* 0x000fe200078e0a15 */
[----:B------:R-:W-:-:S03]  /*21f20*/  IABS R23, R23 ;  /* 0x0000001700177213 */ /* 0x000fc60000000000 */
[----:B------:R-:W4:Y:S01]  /*21f30*/  MUFU.TANH R17, R17 ;  /* 0x0000001100117308 */ /* 0x000f220000002400 */
[----:B------:R-:W-:Y:S02]  /*21f40*/  I2FP.F32.S32 R24, R24 ;  /* 0x0000001800187245 */ /* 0x000fe40000201400 */
[----:B------:R-:W-:Y:S02]  /*21f50*/  I2FP.F32.S32 R23, R23 ;  /* 0x0000001700177245 */ /* 0x000fe40000201400 */
[----:B------:R-:W-:Y:S01]  /*21f60*/  IABS R21, R21 ;  /* 0x0000001500157213 */ /* 0x000fe20000000000 */
[C---:B--2---:R-:W-:Y:S01]  /*21f70*/  FFMA.FTZ R183, -R244.reuse, R24, R183 ;  /* 0x00000018f4b77223 */ /* 0x044fe200000101b7 */
[----:B------:R-:W-:Y:S01]  /*21f80*/  IABS R22, R22 ;  /* 0x0000001600167213 */ /* 0x000fe20000000000 */
[----:B---3--:R-:W-:Y:S01]  /*21f90*/  FFMA.FTZ R16, -R244, R23, R16 ;  /* 0x00000017f4107223 */ /* 0x008fe20000010110 */
[----:B------:R-:W-:Y:S02]  /*21fa0*/  I2FP.F32.S32 R21, R21 ;  /* 0x0000001500157245 */ /* 0x000fe40000201400 */
[----:B------:R-:W-:-:S02]  /*21fb0*/  I2FP.F32.S32 R22, R22 ;  /* 0x0000001600167245 */ /* 0x000fc40000201400 */
[----:B------:R-:W-:Y:S02]  /*21fc0*/  FSEL R183, R183, -INF , !P6 ;  /* 0xff800000b7b77808 */ /* 0x000fe40007000000 */
[C---:B------:R-:W-:Y:S01]  /*21fd0*/  ISETP.GE.AND P6, PT, R11.reuse, R247, PT ;  /* 0x000000f70b00720c */ /* 0x040fe20003fc6270 */
[C---:B-1----:R-:W-:Y:S01]  /*21fe0*/  FFMA.FTZ R18, -R244.reuse, R21, R18 ;  /* 0x00000015f4127223 */ /* 0x042fe20000010112 */
[----:B----4-:R-:W-:Y:S01]  /*21ff0*/  FFMA.FTZ R17, -R244, R22, R17 ;  /* 0x00000016f4117223 */ /* 0x010fe20000010111 */
[----:B------:R-:W-:Y:S01]  /*22000*/  FSEL R172, R16, -INF , !P2 ;  /* 0xff80000010ac7808 */ /* 0x000fe20005000000 */
[----:B------:R-:W-:Y:S01]  /*22010*/  VIADD R16, R0, 0x38 ;  /* 0x0000003800107836 */ /* 0x000fe20000000000 */
[----:B------:R-:W-:Y:S01]  /*22020*/  ISETP.GE.OR P6, PT, R11, R242, !P6 ;  /* 0x000000f20b00720c */ /* 0x000fe200077c6670 */
[-C--:B------:R-:W-:Y:S01]  /*22030*/  FMUL.FTZ R14, R14, R192.reuse ;  /* 0x000000c00e0e7220 */ /* 0x080fe20000410000 */
[----:B------:R-:W-:Y:S01]  /*22040*/  FMUL.FTZ R12, R12, R192 ;  /* 0x000000c00c0c7220 */ /* 0x000fe20000410000 */
[----:B------:R-:W-:Y:S01]  /*22050*/  FSEL R168, R18, -INF , !P1 ;  /* 0xff80000012a87808 */ /* 0x000fe20004800000 */
[----:B------:R-:W-:Y:S01]  /*22060*/  IMAD.IADD R21, R243, 0x1, -R16 ;  /* 0x00000001f3157824 */ /* 0x000fe200078e0a10 */
[----:B------:R-:W-:-:S02]  /*22070*/  FSEL R171, R17, -INF , !P6 ;  /* 0xff80000011ab7808 */ /* 0x000fc40007000000 */
[C---:B------:R-:W-:Y:S02]  /*22080*/  ISETP.GE.AND P1, PT, R16.reuse, R247, PT ;  /* 0x000000f71000720c */ /* 0x040fe40003f26270 */
[C---:B------:R-:W-:Y:S01]  /*22090*/  ISETP.GE.AND P6, PT, R16.reuse, R246, PT ;  /* 0x000000f61000720c */ /* 0x040fe20003fc6270 */
[----:B------:R-:W1:Y:S01]  /*220a0*/  MUFU.TANH R14, R14 ;  /* 0x0000000e000e7308 */ /* 0x000e620000002400 */
[----:B------:R-:W-:Y:S01]  /*220b0*/  FMUL.FTZ R19, R19, R192 ;  /* 0x000000c013137220 */ /* 0x000fe20000410000 */
[C---:B------:R-:W-:Y:S02]  /*220c0*/  ISETP.GE.OR P1, PT, R16.reuse, R242, !P1 ;  /* 0x000000f21000720c */ /* 0x040fe40004f26670 */
[----:B------:R-:W-:Y:S01]  /*220d0*/  ISETP.GE.OR P6, PT, R16, R245, !P6 ;  /* 0x000000f51000720c */ /* 0x000fe200077c6670 */
[----:B------:R-:W-:Y:S01]  /*220e0*/  IMAD.IADD R16, R241, 0x1, -R16 ;  /* 0x00000001f1107824 */ /* 0x000fe200078e0a10 */
[----:B------:R-:W-:Y:S02]  /*220f0*/  IABS R21, R21 ;  /* 0x0000001500157213 */ /* 0x000fe40000000000 */
[----:B------:R-:W2:Y:S01]  /*22100*/  MUFU.TANH R12, R12 ;  /* 0x0000000c000c7308 */ /* 0x000ea20000002400 */
[----:B------:R-:W-:-:S02]  /*22110*/  ISETP.GE.AND P2, PT, R11, R246, PT ;  /* 0x000000f60b00720c */ /* 0x000fc40003f46270 */
[----:B------:R-:W-:Y:S01]  /*22120*/  IMAD.MOV.U32 R17, RZ, RZ, R21 ;  /* 0x000000ffff117224 */ /* 0x000fe200078e0015 */
[----:B------:R-:W-:Y:S01]  /*22130*/  IABS R18, R16 ;  /* 0x0000001000127213 */ /* 0x000fe20000000000 */
[-C--:B------:R-:W-:Y:S01]  /*22140*/  FMUL.FTZ R13, R13, R192.reuse ;  /* 0x000000c00d0d7220 */ /* 0x080fe20000410000 */
[----:B------:R-:W-:Y:S02]  /*22150*/  ISETP.GE.OR P2, PT, R11, R245, !P2 ;  /* 0x000000f50b00720c */ /* 0x000fe40005746670 */
[----:B------:R-:W3:Y:S01]  /*22160*/  MUFU.TANH R19, R19 ;  /* 0x0000001300137308 */ /* 0x000ee20000002400 */
[----:B------:R-:W-:Y:S01]  /*22170*/  FMUL.FTZ R15, R15, R192 ;  /* 0x000000c00f0f7220 */ /* 0x000fe20000410000 */
[----:B------:R-:W-:Y:S01]  /*22180*/  IMAD.IADD R11, R241, 0x1, -R11 ;  /* 0x00000001f10b7824 */ /* 0x000fe200078e0a0b */
[----:B------:R-:W-:Y:S02]  /*22190*/  I2FP.F32.S32 R18, R18 ;  /* 0x0000001200127245 */ /* 0x000fe40000201400 */
[----:B------:R-:W-:Y:S01]  /*221a0*/  I2FP.F32.S32 R17, R17 ;  /* 0x0000001100117245 */ /* 0x000fe20000201400 */
[----:B------:R-:W-:Y:S01]  /*221b0*/  VIADD R0, R0, 0x39 ;  /* 0x0000003900007836 */ /* 0x000fe20000000000 */
[----:B------:R-:W-:Y:S01]  /*221c0*/  IABS R11, R11 ;  /* 0x0000000b000b7213 */ /* 0x000fe20000000000 */
[----:B------:R-:W4:Y:S01]  /*221d0*/  MUFU.TANH R13, R13 ;  /* 0x0000000d000d7308 */ /* 0x000f220000002400 */
[C---:B-1----:R-:W-:Y:S01]  /*221e0*/  FFMA.FTZ R14, -R244.reuse, R18, R14 ;  /* 0x00000012f40e7223 */ /* 0x042fe2000001010e */
[----:B--2---:R-:W-:Y:S01]  /*221f0*/  FFMA.FTZ R12, -R244, R17, R12 ;  /* 0x00000011f40c7223 */ /* 0x004fe2000001010c */
[----:B------:R-:W-:Y:S01]  /*22200*/  I2FP.F32.S32 R11, R11 ;  /* 0x0000000b000b7245 */ /* 0x000fe20000201400 */
[----:B------:R-:W-:-:S04]  /*22210*/  IMAD.IADD R17, R243, 0x1, -R0 ;  /* 0x00000001f3117824 */ /* 0x000fc800078e0a00 */
[----:B------:R-:W1:Y:S01]  /*22220*/  MUFU.TANH R15, R15 ;  /* 0x0000000f000f7308 */ /* 0x000e620000002400 */
[----:B------:R-:W-:Y:S01]  /*22230*/  IMAD.IADD R16, R241, 0x1, -R0 ;  /* 0x00000001f1107824 */ /* 0x000fe200078e0a00 */
[----:B------:R-:W-:Y:S01]  /*22240*/  FSEL R24, R14, -INF , !P6 ;  /* 0xff8000000e187808 */ /* 0x000fe20007000000 */
[----:B---3--:R-:W-:Y:S01]  /*22250*/  FFMA.FTZ R11, -R244, R11, R19 ;  /* 0x0000000bf40b7223 */ /* 0x008fe20000010113 */
[----:B------:R-:W-:Y:S02]  /*22260*/  ISETP.GT.AND P6, PT, R239, R227, PT ;  /* 0x000000e3ef00720c */ /* 0x000fe40003fc4270 */
[----:B------:R-:W-:Y:S02]  /*22270*/  IABS R17, R17 ;  /* 0x0000001100117213 */ /* 0x000fe40000000000 */
[----:B------:R-:W-:Y:S02]  /*22280*/  IABS R16, R16 ;  /* 0x0000001000107213 */ /* 0x000fe40000000000 */
[----:B------:R-:W-:-:S02]  /*22290*/  I2FP.F32.S32 R17, R17 ;  /* 0x0000001100117245 */ /* 0x000fc40000201400 */
[----:B------:R-:W-:Y:S02]  /*222a0*/  I2FP.F32.S32 R16, R16 ;  /* 0x0000001000107245 */ /* 0x000fe40000201400 */
[----:B------:R-:W-:Y:S02]  /*222b0*/  FSEL R165, R11, -INF , !P2 ;  /* 0xff8000000ba57808 */ /* 0x000fe40005000000 */
[----:B------:R-:W-:Y:S01]  /*222c0*/  FSEL R170, R12, -INF , !P1 ;  /* 0xff8000000caa7808 */ /* 0x000fe20004800000 */
[----:B------:R-:W-:Y:S01]  /*222d0*/  BAR.SYNC.DEFER_BLOCKING 0x0 ;  /* 0x0000000000007b1d */ /* 0x000fe20000010000 */
[C---:B------:R-:W-:Y:S02]  /*222e0*/  ISETP.GE.AND P2, PT, R0.reuse, R247, PT ;  /* 0x000000f70000720c */ /* 0x040fe40003f46270 */
[----:B------:R-:W-:Y:S01]  /*222f0*/  ISETP.GE.AND P1, PT, R0, R246, PT ;  /* 0x000000f60000720c */ /* 0x000fe20003f26270 */
[C---:B----4-:R-:W-:Y:S01]  /*22300*/  FFMA.FTZ R13, -R244.reuse, R17, R13 ;  /* 0x00000011f40d7223 */ /* 0x050fe2000001010d */
[----:B-1----:R-:W-:Y:S01]  /*22310*/  FFMA.FTZ R15, -R244, R16, R15 ;  /* 0x00000010f40f7223 */ /* 0x002fe2000001010f */
[C---:B------:R-:W-:Y:S01]  /*22320*/  ISETP.GE.OR P2, PT, R0.reuse, R242, !P2 ;  /* 0x000000f20000720c */ /* 0x040fe20005746670 */
[----:B------:R-:W-:Y:S01]  /*22330*/  BSSY B1, `(.L_x_7529) ;  /* 0x00000fb000017945 */ /* 0x000fe20003800000 */
[----:B------:R-:W-:Y:S01]  /*22340*/  ISETP.GE.OR P1, PT, R0, R245, !P1 ;  /* 0x000000f50000720c */ /* 0x000fe20004f26670 */
[----:B------:R-:W-:Y:S01]  /*22350*/  IMAD.MOV.U32 R181, RZ, RZ, R250 ;  /* 0x000000ffffb57224 */ /* 0x000fe200078e00fa */
[----:B------:R-:W-:Y:S01]  /*22360*/  FSEL R169, R13, -INF , !P2 ;  /* 0xff8000000da97808 */ /* 0x000fe20005000000 */
[----:B------:R-:W-:Y:S01]  /*22370*/  IMAD.MOV.U32 R180, RZ, RZ, R251 ;  /* 0x000000ffffb47224 */ /* 0x000fe200078e00fb */
        /* <DEDUP_REMOVED lines=75> */
.L_x_7532:
[----:B------:R-:W-:Y:S02]  /*22830*/  R2UR UR4, R166 ;  /* 0x00000000a60472ca */ /* 0x000fe400000e0000 */
[----:B------:R-:W-:-:S13]  /*22840*/  R2UR UR5, R167 ;  /* 0x00000000a70572ca */ /* 0x000fda00000e0000 */
[----:B------:R-:W2:Y:S02]  /*22850*/  LD.E R15, desc[UR4][R220.64+0x38] ;  /* 0x00003804dc0f7980 */ /* 0x000ea4000c101900 */
[----:B--2---:R-:W-:-:S05]  /*22860*/  IMAD.U32 R15, R15, -0x40, RZ ;  /* 0xffffffc00f0f7824 */ /* 0x004fca00078e00ff */
[----:B------:R-:W-:Y:S02]  /*22870*/  SHF.R.S32.HI R14, RZ, 0x1f, R15 ;  /* 0x0000001fff0e7819 */ /* 0x000fe4000001140f */
.L_x_7533:
[----:B------:R-:W-:Y:S05]  /*22880*/  BSYNC B0 ;  /* 0x0000000000007941 */ /* 0x000fea0003800000 */
.L_x_7531:
        /* <DEDUP_REMOVED lines=165> */
.L_x_7530:
[----:B------:R-:W-:Y:S05]  /*232e0*/  BSYNC B1 ;  /* 0x0000000000017941 */ /* 0x000fea0003800000 */
.L_x_7529:
[----:B------:R-:W-:Y:S01]  /*232f0*/  R2UR UR4, R166 ;  /* 0x00000000a60472ca */ /* 0x000fe200000e0000 */
[----:B-1----:R-:W-:Y:S01]  /*23300*/  LDSM.16.MT88.4 R16, [R219+0x10000] ;  /* 0x01000000db10783b */ /* 0x002fe20000004200 */
[----:B------:R-:W-:-:S13]  /*23310*/  R2UR UR5, R167 ;  /* 0x00000000a70572ca */ /* 0x000fda00000e0000 */
[----:B------:R-:W2:Y:S01]  /*23320*/  LD.E R27, desc[UR4][R220.64+0xdc] ;  /* 0x0000dc04dc1b7980 */ /* 0x000ea2000c101900 */
        /* <DEDUP_REMOVED lines=37> */
[----:B------:R-:W3:Y:S04]  /*23580*/  SHFL.BFLY PT, R33, R11, 0x1, 0x1f ;  /* 0x0c201f000b217f89 */ /* 0x000ee800000e0000 */
[----:B------:R-:W4:Y:S01]  /*23590*/  LDSM.16.MT88.4 R12, [R218+0x10000] ;  /* 0x01000000da0c783b */ /* 0x000f220000004200 */
[----:B-1----:R-:W-:-:S04]  /*235a0*/  FMNMX.FTZ R32, R0, R32, !PT ;  /* 0x0000002000207209 */ /* 0x002fc80007810000 */
[----:B------:R-:W-:Y:S02]  /*235b0*/  FSETP.NEU.FTZ.AND P0, PT, R32, -INF , PT ;  /* 0xff8000002000780b */ /* 0x000fe40003f1d000 */
[----:B---3--:R-:W-:-:S04]  /*235c0*/  FMNMX.FTZ R33, R11, R33, !PT ;  /* 0x000000210b217209 */ /* 0x008fc80007810000 */
[----:B------:R-:W-:Y:S01]  /*235d0*/  FSETP.NEU.FTZ.AND P1, PT, R33, -INF , PT ;  /* 0xff8000002100780b */ /* 0x000fe20003f3d000 */
[C---:B--2---:R-:W-:Y:S01]  /*235e0*/  FMUL.FTZ R26, R27.reuse, R32 ;  /* 0x000000201b1a7220 */ /* 0x044fe20000410000 */
[----:B------:R-:W-:-:S04]  /*235f0*/  FMUL.FTZ R166, R27, R33 ;  /* 0x000000211ba67220 */ /* 0x000fc80000410000 */
[----:B------:R-:W-:Y:S02]  /*23600*/  FSEL R26, R26, RZ, P0 ;  /* 0x000000ff1a1a7208 */ /* 0x000fe40000000000 */
[----:B------:R-:W-:-:S03]  /*23610*/  FSEL R166, R166, RZ, P1 ;  /* 0x000000ffa6a67208 */ /* 0x000fc60000800000 */
[-CC-:B------:R-:W-:Y:S01]  /*23620*/  FFMA.FTZ R34, R4, R27.reuse, -R26.reuse ;  /* 0x0000001b04227223 */ /* 0x180fe2000001081a */
[-CC-:B------:R-:W-:Y:S01]  /*23630*/  FFMA.FTZ R28, R2, R27.reuse, -R26.reuse ;  /* 0x0000001b021c7223 */ /* 0x180fe2000001081a */
[----:B------:R-:W-:Y:S01]  /*23640*/  FSEL R4, R32, RZ, P0 ;  /* 0x000000ff20047208 */ /* 0x000fe20000000000 */
[-C--:B------:R-:W-:Y:S01]  /*23650*/  FFMA.FTZ R2, R5, R27.reuse, -R26 ;  /* 0x0000001b05027223 */ /* 0x080fe2000001081a */
[----:B------:R-:W-:Y:S01]  /*23660*/  FSEL R5, R33, RZ, P1 ;  /* 0x000000ff21057208 */ /* 0x000fe20000800000 */
[-CC-:B------:R-:W-:Y:S01]  /*23670*/  FFMA.FTZ R35, R9, R27.reuse, -R166.reuse ;  /* 0x0000001b09237223 */ /* 0x180fe200000108a6 */
[-C--:B------:R-:W-:Y:S01]  /*23680*/  FFMA.FTZ R30, R10, R27.reuse, -R166 ;  /* 0x0000001b0a1e7223 */ /* 0x080fe200000108a6 */
[----:B------:R-:W-:Y:S01]  /*23690*/  FADD.FTZ R4, R3, -R4 ;  /* 0x8000000403047221 */ /* 0x000fe20000010000 */
[-CC-:B------:R-:W-:Y:S01]  /*236a0*/  FFMA.FTZ R29, R8, R27.reuse, -R166.reuse ;  /* 0x0000001b081d7223 */ /* 0x180fe200000108a6 */
[----:B------:R-:W-:Y:S01]  /*236b0*/  FADD.FTZ R5, R164, -R5 ;  /* 0x80000005a4057221 */ /* 0x000fe20000010000 */
[----:B------:R-:W1:Y:S01]  /*236c0*/  LDSM.16.MT88.4 R8, [R217+0x10000] ;  /* 0x01000000d908783b */ /* 0x000e620000004200 */
[-C--:B------:R-:W-:Y:S01]  /*236d0*/  FFMA.FTZ R31, R7, R27.reuse, -R166 ;  /* 0x0000001b071f7223 */ /* 0x080fe200000108a6 */
[----:B------:R-:W-:Y:S01]  /*236e0*/  FFMA.FTZ R0, R6, R27, -R26 ;  /* 0x0000001b06007223 */ /* 0x000fe2000001081a */
[C---:B------:R-:W-:Y:S01]  /*236f0*/  FMUL.FTZ R3, R27.reuse, R4 ;  /* 0x000000041b037220 */ /* 0x040fe20000410000 */
[----:B------:R-:W-:Y:S01]  /*23700*/  FMUL.FTZ R5, R27, R5 ;  /* 0x000000051b057220 */ /* 0x000fe20000410000 */
[----:B------:R-:W-:Y:S01]  /*23710*/  MUFU.EX2 R35, R35 ;  /* 0x0000002300237308 */ /* 0x000fe20000000800 */
[-C--:B------:R-:W-:Y:S01]  /*23720*/  FFMA.FTZ R167, R179, R27.reuse, -R166 ;  /* 0x0000001bb3a77223 */ /* 0x080fe200000108a6 */
[-C--:B------:R-:W-:Y:S01]  /*23730*/  FFMA.FTZ R21, R178, R27.reuse, -R26 ;  /* 0x0000001bb2157223 */ /* 0x080fe2000001081a */
[-CC-:B------:R-:W-:Y:S01]  /*23740*/  FFMA.FTZ R173, R173, R27.reuse, -R166.reuse ;  /* 0x0000001badad7223 */ /* 0x180fe200000108a6 */
[-CC-:B------:R-:W-:Y:S01]  /*23750*/  FFMA.FTZ R174, R174, R27.reuse, -R166.reuse ;  /* 0x0000001baeae7223 */ /* 0x180fe200000108a6 */
[-C--:B------:R-:W-:Y:S01]  /*23760*/  FFMA.FTZ R175, R175, R27.reuse, -R166 ;  /* 0x0000001bafaf7223 */ /* 0x080fe200000108a6 */
[-CC-:B------:R-:W-:Y:S01]  /*23770*/  FFMA.FTZ R176, R176, R27.reuse, -R26.reuse ;  /* 0x0000001bb0b07223 */ /* 0x180fe2000001081a */
[-CC-:B------:R-:W-:Y:S01]  /*23780*/  FFMA.FTZ R178, R177, R27.reuse, -R26.reuse ;  /* 0x0000001bb1b27223 */ /* 0x180fe2000001081a */
[----:B------:R-:W2:Y:S01]  /*23790*/  MUFU.EX2 R31, R31 ;  /* 0x0000001f001f7308 */ /* 0x000ea20000000800 */
        /* <DEDUP_REMOVED lines=10> */
[-CC-:B------:R-:W-:Y:S01]  /*23840*/  FFMA.FTZ R172, R172, R27.reuse, -R166.reuse ;  /* 0x0000001bacac7223 */ /* 0x180fe200000108a6 */
[-CC-:B------:R-:W-:Y:S01]  /*23850*/  FFMA.FTZ R171, R171, R27.reuse, -R166.reuse ;  /* 0x0000001babab7223 */ /* 0x180fe200000108a6 */
[-CC-:B------:R-:W-:Y:S01]  /*23860*/  FFMA.FTZ R170, R170, R27.reuse, -R166.reuse ;  /* 0x0000001baaaa7223 */ /* 0x180fe200000108a6 */
[-C--:B------:R-:W-:Y:S01]  /*23870*/  FFMA.FTZ R166, R169, R27.reuse, -R166 ;  /* 0x0000001ba9a67223 */ /* 0x080fe200000108a6 */
[--C-:B------:R-:W-:Y:S01]  /*23880*/  FFMA.FTZ R168, R168, R27, -R26.reuse ;  /* 0x0000001ba8a87223 */ /* 0x100fe2000001081a */
[----:B------:R-:W3:Y:S01]  /*23890*/  MUFU.EX2 R29, R29 ;  /* 0x0000001d001d7308 */ /* 0x000ee20000000800 */
[----:B--2---:R-:W-:Y:S01]  /*238a0*/  F2FP.F16.F32.PACK_AB R4, R31, R35 ;  /* 0x000000231f04723e */ /* 0x004fe200000000ff */
[-CC-:B------:R-:W-:Y:S01]  /*238b0*/  FFMA.FTZ R165, R165, R27.reuse, -R26.reuse ;  /* 0x0000001ba5a57223 */ /* 0x180fe2000001081a */
[-CC-:B------:R-:W-:Y:S01]  /*238c0*/  FFMA.FTZ R169, R24, R27.reuse, -R26.reuse ;  /* 0x0000001b18a97223 */ /* 0x180fe2000001081a */
[----:B------:R-:W-:-:S02]  /*238d0*/  FFMA.FTZ R190, R25, R27, -R26 ;  /* 0x0000001b19be7223 */ /* 0x000fc4000001081a */
[----:B------:R-:W-:Y:S02]  /*238e0*/  LDSM.16.MT88.4 R24, [R217+0x13800] ;  /* 0x01380000d918783b */ /* 0x000fe40000004200 */
[----:B------:R-:W-:Y:S08]  /*238f0*/  MUFU.EX2 R28, R28 ;  /* 0x0000001c001c7308 */ /* 0x000ff00000000800 */
[----:B------:R-:W-:Y:S01]  /*23900*/  MUFU.EX2 R2, R2 ;  /* 0x0000000200027308 */ /* 0x000fe20000000800 */
[----:B---3--:R-:W-:-:S07]  /*23910*/  F2FP.F16.F32.PACK_AB R6, R29, R30 ;  /* 0x0000001e1d06723e */ /* 0x008fce00000000ff */
[----:B------:R-:W-:Y:S08]  /*23920*/  MUFU.EX2 R0, R0 ;  /* 0x0000000000007308 */ /* 0x000ff00000000800 */
[----:B------:R-:W2:Y:S08]  /*23930*/  MUFU.EX2 R34, R34 ;  /* 0x0000002200227308 */ /* 0x000eb00000000800 */
        /* <DEDUP_REMOVED lines=181> */
[----:B------:R2:W4:Y:S05]  /*24490*/  MUFU.EX2 R177, R21 ;  /* 0x0000001500b17308 */ /* 0x00052a0000000800 */
[----:B------:R-:W-:Y:S01]  /*244a0*/  HMMA.16816.F32 R96, R4, R10, R96 ;  /* 0x0000000a0460723c */ /* 0x000fe20000001860 */
[----:B------:R-:W4:Y:S02]  /*244b0*/  LDSM.16.MT88.4 R8, [R217+0x16000] ;  /* 0x01600000d908783b */ /* 0x000f240000004200 */
[----:B------:R-:W-:Y:S01]  /*244c0*/  MUFU.EX2 R178, R178 ;  /* 0x000000b200b27308 */ /* 0x000fe20000000800 */
[----:B---3--:R-:W-:-:S07]  /*244d0*/  FADD.FTZ R3, R176, R3 ;  /* 0x00000003b0037221 */ /* 0x008fce0000010000 */
[----:B------:R-:W3:Y:S01]  /*244e0*/  MUFU.EX2 R179, R179 ;  /* 0x000000b300b37308 */ /* 0x000ee20000000800 */
[----:B--2---:R-:W-:Y:S01]  /*244f0*/  LDSM.16.MT88.4 R20, [R218+0x12800] ;  /* 0x01280000da14783b */ /* 0x004fe20000004200 */
[C---:B-1----:R-:W-:Y:S06]  /*24500*/  HMMA.16816.F32 R100, R4.reuse, R16, R100 ;  /* 0x000000100464723c */ /* 0x042fec0000001864 */
        /* <DEDUP_REMOVED lines=202> */
.L_x_7525:
[----:B------:R-:W-:Y:S05]  /*251b0*/  @!P6 BRA `(.L_x_7534) ;  /* 0x0000005c00f4e947 */ /* 0x000fea0003800000 */
[----:B------:R-:W-:Y:S02]  /*251c0*/  MOV R2, R3 ;  /* 0x0000000300027202 */ /* 0x000fe40000000f00 */
[----:B------:R-:W-:-:S07]  /*251d0*/  MOV R0, R164 ;  /* 0x000000a400007202 */ /* 0x000fce0000000f00 */
.L_x_7543:
        /* <DEDUP_REMOVED lines=81> */
.L_x_7536:
[----:B--2---:R-:W-:Y:S02]  /*256f0*/  R2UR UR4, R164 ;  /* 0x00000000a40472ca */ /* 0x004fe400000e0000 */
[----:B------:R-:W-:Y:S11]  /*25700*/  R2UR UR5, R165 ;  /* 0x00000000a50572ca */ /* 0x000ff600000e0000 */
[----:B------:R-:W-:Y:S02]  /*25710*/  @!UPT UIADD3 URZ, URZ, URZ, URZ ;  /* 0x0000003f3f3ff290 */ /* 0x000fe4000fffe03f */
[----:B-1----:R-:W2:Y:S02]  /*25720*/  LD.E R10, desc[UR4][R166.64+0x40] ;  /* 0x00004004a60a7980 */ /* 0x002ea4000c101900 */
[----:B--2---:R-:W-:Y:S05]  /*25730*/  IMAD.U32 R10, R10, -0x40, RZ ;  /* 0xffffffc00a0a7824 */ /* 0x004fea00078e00ff */
[----:B------:R-:W-:Y:S02]  /*25740*/  SHF.R.S32.HI R3, RZ, 0x1f, R10 ;  /* 0x0000001fff037819 */ /* 0x000fe4000001140a */
.L_x_7537:
[----:B------:R-:W-:Y:S05]  /*25750*/  BSYNC B0 ;  /* 0x0000000000007941 */ /* 0x000fea0003800000 */
.L_x_7535:
[C---:B------:R-:W-:Y:S01]  /*25760*/  LOP3.LUT P4, RZ, R240.reuse, 0x1, RZ, 0xc0, !PT ;  /* 0x00000001f0ff7812 */ /* 0x040fe2000788c0ff */
[----:B------:R-:W-:Y:S01]  /*25770*/  IMAD.MOV.U32 R222, RZ, RZ, 0x10 ;  /* 0x00000010ffde7424 */ /* 0x000fe200078e00ff */
[C---:B------:R-:W-:Y:S01]  /*25780*/  LOP3.LUT P3, RZ, R240.reuse, 0x2, RZ, 0xc0, !PT ;  /* 0x00000002f0ff7812 */ /* 0x040fe2000786c0ff */
[----:B------:R-:W-:Y:S01]  /*25790*/  IMAD.MOV.U32 R221, RZ, RZ, 0x20 ;  /* 0x00000020ffdd7424 */ /* 0x000fe200078e00ff */
[----:B------:R-:W-:Y:S01]  /*257a0*/  LOP3.LUT P2, RZ, R240, 0x4, RZ, 0xc0, !PT ;  /* 0x00000004f0ff7812 */ /* 0x000fe2000784c0ff */
[----:B------:R-:W-:Y:S01]  /*257b0*/  BSSY B1, `(.L_x_7538) ;  /* 0x0000284000017945 */ /* 0x000fe20003800000 */
[----:B------:R-:W-:Y:S02]  /*257c0*/  LEA R250, P5, R10, R181, 0x1 ;  /* 0x000000b50afa7211 */ /* 0x000fe400078a08ff */
[----:B------:R-:W-:Y:S02]  /*257d0*/  LOP3.LUT P1, RZ, R240, 0x8, RZ, 0xc0, !PT ;  /* 0x00000008f0ff7812 */ /* 0x000fe4000782c0ff */
[CC--:B------:R-:W-:Y:S02]  /*257e0*/  LEA.HI.X R251, R10.reuse, R180.reuse, R3, 0x1, P5 ;  /* 0x000000b40afb7211 */ /* 0x0c0fe400028f0c03 */
[----:B------:R-:W-:Y:S02]  /*257f0*/  IADD3 R4, P0, R10, R223, RZ ;  /* 0x000000df0a047210 */ /* 0x000fe40007f1e0ff */
[C---:B------:R-:W-:Y:S02]  /*25800*/  @P4 R2UR UR4, R164.reuse ;  /* 0x00000000a40442ca */ /* 0x040fe400000e0000 */
[----:B------:R-:W-:Y:S01]  /*25810*/  @P4 R2UR UR5, R165 ;  /* 0x00000000a50542ca */ /* 0x000fe200000e0000 */
        /* <DEDUP_REMOVED lines=51> */
[C---:B------:R-:W-:Y:S01]  /*25b50*/  IADD3 R4, P6, R5.reuse, R223, RZ ;  /* 0x000000df05047210 */ /* 0x040fe20007fde0ff */
[----:B------:R-:W-:Y:S01]  /*25b60*/  @!PT LDS RZ, [RZ] ;  /* 0x00000000fffff984 */ /* 0x000fe20000000800 */
[----:B------:R-:W-:Y:S01]  /*25b70*/  @!PT LDS RZ, [RZ] ;  /* 0x00000000fffff984 */ /* 0x000fe20000000800 */
[----:B------:R-:W-:Y:S01]  /*25b80*/  @!PT LDS RZ, [RZ] ;  /* 0x00000000fffff984 */ /* 0x000fe20000000800 */
[----:B------:R-:W-:Y:S01]  /*25b90*/  @P3 LDGSTS.E.BYPASS.LTC128B.128 [R238+0x12800], desc[UR10][R22.64+0x80] ;  /* 0x1280008016ee3fae */ /* 0x000fe2000b901d4a */
[-C--:B------:R-:W-:Y:S02]  /*25ba0*/  @P1 LEA.HI.X R13, R5, R180.reuse, R3, 0x1, P0 ;  /* 0x000000b4050d1211 */ /* 0x080fe400000f0c03 */
[CC--:B------:R-:W-:Y:S01]  /*25bb0*/  @P4 LEA R28, P0, R4.reuse, R181.reuse, 0x1 ;  /* 0x000000b5041c4211 */ /* 0x0c0fe200078008ff */
[----:B------:R-:W-:Y:S01]  /*25bc0*/  @!P3 STS.128 [R238+0x12800], RZ ;  /* 0x012800ffee00b388 */ /* 0x000fe20000000c00 */
[----:B------:R-:W-:Y:S01]  /*25bd0*/  IMAD.X R3, R3, 0x1, R224, P6 ;  /* 0x0000000103037824 */ /* 0x000fe200030e06e0 */
[CC--:B------:R-:W-:Y:S02]  /*25be0*/  @P3 LEA R10, P6, R4.reuse, R181.reuse, 0x1 ;  /* 0x000000b5040a3211 */ /* 0x0c0fe400078c08ff */
[----:B------:R-:W-:Y:S01]  /*25bf0*/  @!PT LDS RZ, [RZ] ;  /* 0x00000000fffff984 */ /* 0x000fe20000000800 */
[----:B------:R-:W-:Y:S01]  /*25c00*/  @!PT LDS RZ, [RZ] ;  /* 0x00000000fffff984 */ /* 0x000fe20000000800 */
[----:B------:R-:W-:Y:S01]  /*25c10*/  @!PT LDS RZ, [RZ] ;  /* 0x00000000fffff984 */ /* 0x000fe20000000800 */
[----:B------:R-:W-:Y:S01]  /*25c20*/  @P2 LDGSTS.E.BYPASS.LTC128B.128 [R238+0x14800], desc[UR8][R20.64+0x100] ;  /* 0x1480010014ee2fae */ /* 0x000fe2000b901d48 */
[CC--:B------:R-:W-:Y:S02]  /*25c30*/  @P2 LEA R8, P5, R4.reuse, R181.reuse, 0x1 ;  /* 0x000000b504082211 */ /* 0x0c0fe400078a08ff */
[CCC-:B------:R-:W-:Y:S01]  /*25c40*/  @P4 LEA.HI.X R29, R4.reuse, R180.reuse, R3.reuse, 0x1, P0 ;  /* 0x000000b4041d4211 */ /* 0x1c0fe200000f0c03 */
[----:B------:R-:W-:Y:S01]  /*25c50*/  @!P2 STS.128 [R238+0x14800], RZ ;  /* 0x014800ffee00a388 */ /* 0x000fe20000000c00 */
[C---:B------:R-:W-:Y:S02]  /*25c60*/  @P1 LEA R6, P0, R4.reuse, R181, 0x1 ;  /* 0x000000b504061211 */ /* 0x040fe400078008ff */
[CCC-:B------:R-:W-:Y:S01]  /*25c70*/  @P3 LEA.HI.X R11, R4.reuse, R180.reuse, R3.reuse, 0x1, P6 ;  /* 0x000000b4040b3211 */ /* 0x1c0fe200030f0c03 */
[----:B------:R-:W-:Y:S01]  /*25c80*/  @!PT LDS RZ, [RZ] ;  /* 0x00000000fffff984 */ /* 0x000fe20000000800 */
[----:B------:R-:W-:Y:S01]  /*25c90*/  @!PT LDS RZ, [RZ] ;  /* 0x00000000fffff984 */ /* 0x000fe20000000800 */
[----:B------:R-:W-:Y:S01]  /*25ca0*/  @!PT LDS RZ, [RZ] ;  /* 0x00000000fffff984 */ /* 0x000fe20000000800 */
[----:B------:R-:W-:Y:S01]  /*25cb0*/  @P1 LDGSTS.E.BYPASS.LTC128B.128 [R238+0x16800], desc[UR4][R18.64+0x180] ;  /* 0x1680018012ee1fae */ /* 0x000fe2000b901d44 */
[CCC-:B------:R-:W-:Y:S02]  /*25cc0*/  @P2 LEA.HI.X R9, R4.reuse, R180.reuse, R3.reuse, 0x1, P5 ;  /* 0x000000b404092211 */ /* 0x1c0fe400028f0c03 */
[----:B------:R-:W-:Y:S01]  /*25cd0*/  @P1 LEA.HI.X R7, R4, R180, R3, 0x1, P0 ;  /* 0x000000b404071211 */ /* 0x000fe200000f0c03 */
        /* <DEDUP_REMOVED lines=30> */
[----:B------:R-:W2:Y:S03]  /*25ec0*/  S2R R3, SR_TID.X ;  /* 0x0000000000037919 */ /* 0x000ea60000002100 */
        /* <DEDUP_REMOVED lines=14> */
[----:B-1----:R-:W-:Y:S04]  /*25fb0*/  LDSM.16.M88.4 R16, [R214+0x8800] ;  /* 0x00880000d610783b */ /* 0x002fe80000000200 */
[----:B------:R-:W-:Y:S04]  /*25fc0*/  LDSM.16.M88.4 R24, [R214+0x9000] ;  /* 0x00900000d618783b */ /* 0x000fe80000000200 */
[----:B---3--:R-:W4:Y:S04]  /*25fd0*/  LDSM.16.M88.4 R8, [R214+0x8000] ;  /* 0x00800000d608783b */ /* 0x008f280000000200 */
[----:B------:R-:W1:Y:S04]  /*25fe0*/  LDSM.16.M88.4 R168, [R214+0x9800] ;  /* 0x00980000d6a8783b */ /* 0x000e680000000200 */
[----:B------:R-:W-:Y:S04]  /*25ff0*/  LDSM.16.M88.4 R176, [R213] ;  /* 0x00000000d5b0783b */ /* 0x000fe80000000200 */
[----:B------:R-:W-:Y:S04]  /*26000*/  LDSM.16.M88.4 R180, [R211] ;  /* 0x00000000d3b4783b */ /* 0x000fe80000000200 */
[----:B------:R-:W-:Y:S04]  /*26010*/  LDSM.16.M88.4 R184, [R210] ;  /* 0x00000000d2b8783b */ /* 0x000fe80000000200 */
[----:B------:R-:W-:Y:S04]  /*26020*/  LDSM.16.M88.4 R188, [R209] ;  /* 0x00000000d1bc783b */ /* 0x000fe80000000200 */
[----:B------:R-:W-:Y:S04]  /*26030*/  LDSM.16.M88.4 R192, [R212+0x8000] ;  /* 0x00800000d4c0783b */ /* 0x000fe80000000200 */
[----:B------:R-:W0:Y:S04]  /*26040*/  LDGDEPBAR ;  /* 0x00000000000079af */ /* 0x000e280000000000 */
[----:B------:R-:W3:Y:S01]  /*26050*/  LD.E R252, desc[UR4][R166.64+0x18c] ;  /* 0x00018c04a6fc7980 */ /* 0x000ee2000c101900 */
[----:B--2---:R-:W-:Y:S04]  /*26060*/  SHF.R.S32.HI R4, RZ, 0x1f, R3 ;  /* 0x0000001fff047819 */ /* 0x004fe80000011403 */
[----:B------:R-:W-:Y:S04]  /*26070*/  LEA.HI R4, R4, R3, RZ, 0x4 ;  /* 0x0000000304047211 */ /* 0x000fe800078f20ff */
[----:B------:R-:W-:Y:S05]  /*26080*/  LOP3.LUT R4, R4, 0xfffffff0, RZ, 0xc0, !PT ;  /* 0xfffffff004047812 */ /* 0x000fea00078ec0ff */
[----:B------:R-:W-:Y:S05]  /*26090*/  IMAD.IADD R4, R3, 0x1, -R4 ;  /* 0x0000000103047824 */ /* 0x000fea00078e0a04 */
[----:B------:R-:W-:Y:S04]  /*260a0*/  SHF.R.S32.HI R28, RZ, 0x1f, R4 ;  /* 0x0000001fff1c7819 */ /* 0x000fe80000011404 */
[----:B------:R-:W-:Y:S04]  /*260b0*/  LEA.HI R28, R28, R4, RZ, 0x3 ;  /* 0x000000041c1c7211 */ /* 0x000fe800078f18ff */
[----:B------:R-:W-:Y:S05]  /*260c0*/  LOP3.LUT R28, R28, 0xfffffff8, RZ, 0xc0, !PT ;  /* 0xfffffff81c1c7812 */ /* 0x000fea00078ec0ff */
[----:B------:R-:W-:Y:S02]  /*260d0*/  IMAD.IADD R28, R4, 0x1, -R28 ;  /* 0x00000001041c7824 */ /* 0x000fe400078e0a1c */
[C---:B----4-:R-:W-:Y:S03]  /*260e0*/  HMMA.16816.F32 R4, R32.reuse, R8, RZ ;  /* 0x000000082004723c */ /* 0x050fe600000018ff */
[----:B------:R-:W-:Y:S03]  /*260f0*/  LOP3.LUT P0, RZ, R28, 0x2, RZ, 0xc0, !PT ;  /* 0x000000021cff7812 */ /* 0x000fe6000780c0ff */
[C---:B------:R-:W-:Y:S01]  /*26100*/  HMMA.16816.F32 R8, R32.reuse, R10, RZ ;  /* 0x0000000a2008723c */ /* 0x040fe200000018ff */
[----:B------:R-:W-:Y:S02]  /*26110*/  SEL R222, R222, 0xfffffff0, !P0 ;  /* 0xfffffff0dede7807 */ /* 0x000fe40004000000 */
[----:B------:R-:W-:Y:S03]  /*26120*/  LOP3.LUT P0, RZ, R28, 0x4, RZ, 0xc0, !PT ;  /* 0x000000041cff7812 */ /* 0x000fe6000780c0ff */
[C---:B------:R-:W-:Y:S01]  /*26130*/  HMMA.16816.F32 R12, R32.reuse, R16, RZ ;  /* 0x00000010200c723c */ /* 0x040fe200000018ff */
[--C-:B------:R-:W-:Y:S01]  /*26140*/  IMAD R222, R222, 0x2, R215.reuse ;  /* 0x00000002dede7824 */ /* 0x100fe200078e02d7 */
[----:B------:R-:W-:Y:S02]  /*26150*/  SEL R221, R221, 0xffffffe0, !P0 ;  /* 0xffffffe0dddd7807 */ /* 0x000fe40004000000 */
[----:B------:R-:W-:Y:S02]  /*26160*/  ISETP.GT.AND P0, PT, R239, R227, PT ;  /* 0x000000e3ef00720c */ /* 0x000fe40003f04270 */
[C---:B------:R-:W-:Y:S01]  /*26170*/  HMMA.16816.F32 R16, R32.reuse, R18, RZ ;  /* 0x000000122010723c */ /* 0x040fe200000018ff */
[----:B------:R-:W2:Y:S01]  /*26180*/  LDSM.16.M88.4 R172, [R222] ;  /* 0x00000000deac783b */ /* 0x000ea20000000200 */
[C---:B------:R-:W-:Y:S03]  /*26190*/  IMAD R220, R221.reuse, 0x2, R215 ;  /* 0x00000002dddc7824 */ /* 0x040fe600078e02d7 */
[----:B------:R-:W-:Y:S01]  /*261a0*/  IMAD R221, R221, 0x2, R222 ;  /* 0x00000002dddd7824 */ /* 0x000fe200078e02de */
        /* <DEDUP_REMOVED lines=13> */
[----:B------:R-:W5:Y:S05]  /*26280*/  LDSM.16.M88.4 R184, [R212+0x9800] ;  /* 0x00980000d4b8783b */ /* 0x000f6a0000000200 */
        /* <DEDUP_REMOVED lines=13> */
[C---:B-----5:R-:W-:Y:S06]  /*26360*/  HMMA.16816.F32 R28, R168.reuse, R184, R28 ;  /* 0x000000b8a81c723c */ /* 0x060fec000000181c */
[----:B------:R-:W-:Y:S01]  /*26370*/  HMMA.16816.F32 R32, R168, R186, R32 ;  /* 0x000000baa820723c */ /* 0x000fe20000001820 */
[----:B------:R-:W-:Y:S04]  /*26380*/  LDSM.16.M88.4 R168, [R215+0x2000] ;  /* 0x00200000d7a8783b */ /* 0x000fe80000000200 */
[----:B------:R-:W5:Y:S01]  /*26390*/  LDSM.16.M88.4 R184, [R214+0xa000] ;  /* 0x00a00000d6b8783b */ /* 0x000f620000000200 */
[C---:B------:R-:W-:Y:S06]  /*263a0*/  HMMA.16816.F32 R4, R172.reuse, R188, R4 ;  /* 0x000000bcac04723c */ /* 0x040fec0000001804 */
        /* <DEDUP_REMOVED lines=17> */
[----:B------:R-:W3:Y:S05]  /*264c0*/  LDSM.16.M88.4 R188, [R205] ;  /* 0x00000000cdbc783b */ /* 0x000eea0000000200 */
[C---:B-1----:R-:W-:Y:S06]  /*264d0*/  HMMA.16816.F32 R20, R168.reuse, R192, R20 ;  /* 0x000000c0a814723c */ /* 0x042fec0000001814 */
[C---:B------:R-:W-:Y:S01]  /*264e0*/  HMMA.16816.F32 R24, R168.reuse, R194, R24 ;  /* 0x000000c2a818723c */ /* 0x040fe20000001818 */
[----:B------:R-:W1:Y:S05]  /*264f0*/  LDSM.16.M88.4 R192, [R204] ;  /* 0x00000000ccc0783b */ /* 0x000e6a0000000200 */
[C---:B--2---:R-:W-:Y:S06]  /*26500*/  HMMA.16816.F32 R28, R168.reuse, R176, R28 ;  /* 0x000000b0a81c723c */ /* 0x044fec000000181c */
[----:B------:R-:W-:Y:S01]  /*26510*/  HMMA.16816.F32 R32, R168, R178, R32 ;  /* 0x000000b2a820723c */ /* 0x000fe20000001820 */
[----:B------:R-:W-:Y:S04]  /*26520*/  LDSM.16.M88.4 R168, [R220+0x2000] ;  /* 0x00200000dca8783b */ /* 0x000fe80000000200 */
[----:B------:R-:W2:Y:S01]  /*26530*/  LDSM.16.M88.4 R176, [R212+0xa000] ;  /* 0x00a00000d4b0783b */ /* 0x000ea20000000200 */
[C---:B----4-:R-:W-:Y:S06]  /*26540*/  HMMA.16816.F32 R4, R172.reuse, R180, R4 ;  /* 0x000000b4ac04723c */ /* 0x050fec0000001804 */
[C---:B------:R-:W-:Y:S01]  /*26550*/  HMMA.16816.F32 R8, R172.reuse, R182, R8 ;  /* 0x000000b6ac08723c */ /* 0x040fe20000001808 */
[----:B------:R-:W4:Y:S05]  /*26560*/  LDSM.16.M88.4 R180, [R212+0xa800] ;  /* 0x00a80000d4b4783b */ /* 0x000f2a0000000200 */
[C---:B-----5:R-:W-:Y:S06]  /*26570*/  HMMA.16816.F32 R12, R172.reuse, R184, R12 ;  /* 0x000000b8ac0c723c */ /* 0x060fec000000180c */
[C---:B------:R-:W-:Y:S01]  /*26580*/  HMMA.16816.F32 R16, R172.reuse, R186, R16 ;  /* 0x000000baac10723c */ /* 0x040fe20000001810 */
[----:B------:R-:W5:Y:S05]  /*26590*/  LDSM.16.M88.4 R184, [R212+0xb000] ;  /* 0x00b00000d4b8783b */ /* 0x000f6a0000000200 */
[C---:B---3--:R-:W-:Y:S06]  /*265a0*/  HMMA.16816.F32 R20, R172.reuse, R188, R20 ;  /* 0x000000bcac14723c */ /* 0x048fec0000001814 */
        /* <DEDUP_REMOVED lines=9> */
[C---:B----4-:R-:W-:Y:S06]  /*26640*/  HMMA.16816.F32 R12, R168.reuse, R180, R12 ;  /* 0x000000b4a80c723c */ /* 0x050fec000000180c */
[C---:B------:R-:W-:Y:S01]  /*26650*/  HMMA.16816.F32 R16, R168.reuse, R182, R16 ;  /* 0x000000b6a810723c */ /* 0x040fe20000001810 */
[----:B------:R-:W4:Y:S05]  /*26660*/  LDSM.16.M88.4 R180, [R208+0x3000] ;  /* 0x00300000d0b4783b */ /* 0x000f2a0000000200 */
[C---:B-----5:R-:W-:Y:S06]  /*26670*/  HMMA.16816.F32 R20, R168.reuse, R184, R20 ;  /* 0x000000b8a814723c */ /* 0x060fec0000001814 */
[C---:B------:R-:W-:Y:S01]  /*26680*/  HMMA.16816.F32 R24, R168.reuse, R186, R24 ;  /* 0x000000baa818723c */ /* 0x040fe20000001818 */
[----:B------:R-:W5:Y:S05]  /*26690*/  LDSM.16.M88.4 R184, [R208+0x3800] ;  /* 0x00380000d0b8783b */ /* 0x000f6a0000000200 */
[C---:B---3--:R-:W-:Y:S06]  /*266a0*/  HMMA.16816.F32 R28, R168.reuse, R188, R28 ;  /* 0x000000bca81c723c */ /* 0x048fec000000181c */
[----:B------:R-:W-:Y:S01]  /*266b0*/  HMMA.16816.F32 R32, R168, R190, R32 ;  /* 0x000000bea820723c */ /* 0x000fe20000001820 */
[----:B------:R-:W-:Y:S04]  /*266c0*/  LDSM.16.M88.4 R168, [R215+0x4000] ;  /* 0x00400000d7a8783b */ /* 0x000fe80000000200 */
[----:B------:R-:W3:Y:S01]  /*266d0*/  LDSM.16.M88.4 R188, [R214+0xc000] ;  /* 0x00c00000d6bc783b */ /* 0x000ee20000000200 */
        /* <DEDUP_REMOVED lines=12> */
[----:B------:R-:W5:Y:S01]  /*267a0*/  LDSM.16.M88.4 R184, [R203] ;  /* 0x00000000cbb8783b */ /* 0x000f620000000200 */
[C---:B---3--:R-:W-:Y:S06]  /*267b0*/  HMMA.16816.F32 R4, R168.reuse, R188, R4 ;  /* 0x000000bca804723c */ /* 0x048fec0000001804 */
[C---:B------:R-:W-:Y:S01]  /*267c0*/  HMMA.16816.F32 R8, R168.reuse, R190, R8 ;  /* 0x000000bea808723c */ /* 0x040fe20000001808 */
[----:B------:R-:W3:Y:S05]  /*267d0*/  LDSM.16.M88.4 R188, [R202] ;  /* 0x00000000cabc783b */ /* 0x000eea0000000200 */
        /* <DEDUP_REMOVED lines=8> */
[----:B------:R-:W-:Y:S04]  /*26860*/  LDSM.16.M88.4 R168, [R220+0x4000] ;  /* 0x00400000dca8783b */ /* 0x000fe80000000200 */
[----:B------:R-:W4:Y:S01]  /*26870*/  LDSM.16.M88.4 R180, [R212+0xc000] ;  /* 0x00c00000d4b4783b */ /* 0x000f220000000200 */
[C---:B-----5:R-:W-:Y:S06]  /*26880*/  HMMA.16816.F32 R4, R172.reuse, R184, R4 ;  /* 0x000000b8ac04723c */ /* 0x060fec0000001804 */
[C---:B------:R-:W-:Y:S01]  /*26890*/  HMMA.16816.F32 R8, R172.reuse, R186, R8 ;  /* 0x000000baac08723c */ /* 0x040fe20000001808 */
[----:B------:R-:W5:Y:S05]  /*268a0*/  LDSM.16.M88.4 R184, [R212+0xc800] ;  /* 0x00c80000d4b8783b */ /* 0x000f6a0000000200 */
[C---:B---3--:R-:W-:Y:S06]  /*268b0*/  HMMA.16816.F32 R12, R172.reuse, R188, R12 ;  /* 0x000000bcac0c723c */ /* 0x048fec000000180c */
[C---:B------:R-:W-:Y:S01]  /*268c0*/  HMMA.16816.F32 R16, R172.reuse, R190, R16 ;  /* 0x000000beac10723c */ /* 0x040fe20000001810 */
[----:B------:R-:W3:Y:S05]  /*268d0*/  LDSM.16.M88.4 R188, [R212+0xd000] ;  /* 0x00d00000d4bc783b */ /* 0x000eea0000000200 */
[C---:B-1----:R-:W-:Y:S06]  /*268e0*/  HMMA.16816.F32 R20, R172.reuse, R192, R20 ;  /* 0x000000c0ac14723c */ /* 0x042fec0000001814 */
[C---:B------:R-:W-:Y:S01]  /*268f0*/  HMMA.16816.F32 R24, R172.reuse, R194, R24 ;  /* 0x000000c2ac18723c */ /* 0x040fe20000001818 */
[----:B------:R-:W1:Y:S05]  /*26900*/  LDSM.16.M88.4 R192, [R212+0xd800] ;  /* 0x00d80000d4c0783b */ /* 0x000e6a0000000200 */
        /* <DEDUP_REMOVED lines=36> */
[C---:B------:R-:W-:Y:S06]  /*26b50*/  HMMA.16816.F32 R20, R168.reuse, R192, R20 ;  /* 0x000000c0a814723c */ /* 0x040fec0000001814 */
[C---:B------:R-:W-:Y:S01]  /*26b60*/  HMMA.16816.F32 R24, R168.reuse, R194, R24 ;  /* 0x000000c2a818723c */ /* 0x040fe20000001818 */
[----:B------:R-:W3:Y:S05]  /*26b70*/  LDSM.16.M88.4 R192, [R196] ;  /* 0x00000000c4c0783b */ /* 0x000eea0000000200 */
        /* <DEDUP_REMOVED lines=12> */
[----:B------:R-:W5:Y:S05]  /*26c40*/  LDSM.16.M88.4 R188, [R212+0xf800] ;  /* 0x00f80000d4bc783b */ /* 0x000f6a0000000200 */
[C---:B---3--:R-:W-:Y:S06]  /*26c50*/  HMMA.16816.F32 R28, R172.reuse, R192, R28 ;  /* 0x000000c0ac1c723c */ /* 0x048fec000000181c */
[----:B------:R-:W-:Y:S01]  /*26c60*/  HMMA.16816.F32 R32, R172, R194, R32 ;  /* 0x000000c2ac20723c */ /* 0x000fe20000001820 */
[----:B------:R-:W-:Y:S04]  /*26c70*/  LDSM.16.M88.4 R172, [R221+0x6000] ;  /* 0x00600000ddac783b */ /* 0x000fe80000000200 */
[----:B------:R-:W3:Y:S01]  /*26c80*/  LDSM.16.M88.4 R192, [R208+0x6000] ;  /* 0x00600000d0c0783b */ /* 0x000ee20000000200 */
[C---:B----4-:R-:W-:Y:S06]  /*26c90*/  HMMA.16816.F32 R4, R168.reuse, R184, R4 ;  /* 0x000000b8a804723c */ /* 0x050fec0000001804 */
[C---:B------:R-:W-:Y:S06]  /*26ca0*/  HMMA.16816.F32 R8, R168.reuse, R186, R8 ;  /* 0x000000baa808723c */ /* 0x040fec0000001808 */
[C---:B-1----:R-:W-:Y:S06]  /*26cb0*/  HMMA.16816.F32 R12, R168.reuse, R176, R12 ;  /* 0x000000b0a80c723c */ /* 0x042fec000000180c */
[C---:B------:R-:W-:Y:S06]  /*26cc0*/  HMMA.16816.F32 R16, R168.reuse, R178, R16 ;  /* 0x000000b2a810723c */ /* 0x040fec0000001810 */
[C---:B--2---:R-:W-:Y:S06]  /*26cd0*/  HMMA.16816.F32 R20, R168.reuse, R180, R20 ;  /* 0x000000b4a814723c */ /* 0x044fec0000001814 */
[C---:B------:R-:W-:Y:S05]  /*26ce0*/  HMMA.16816.F32 R24, R168.reuse, R182, R24 ;  /* 0x000000b6a818723c */ /* 0x040fea0000001818 */
[----:B------:R-:W-:Y:S01]  /*26cf0*/  IMAD.MOV.U32 R181, RZ, RZ, R250 ;  /* 0x000000ffffb57224 */ /* 0x000fe200078e00fa */
[C---:B-----5:R-:W-:Y:S05]  /*26d00*/  HMMA.16816.F32 R28, R168.reuse, R188, R28 ;  /* 0x000000bca81c723c */ /* 0x060fea000000181c */
[----:B------:R-:W-:Y:S01]  /*26d10*/  IMAD.MOV.U32 R180, RZ, RZ, R251 ;  /* 0x000000ffffb47224 */ /* 0x000fe200078e00fb */
[----:B------:R-:W-:Y:S01]  /*26d20*/  HMMA.16816.F32 R32, R168, R190, R32 ;  /* 0x000000bea820723c */ /* 0x000fe20000001820 */
[----:B------:R-:W1:Y:S05]  /*26d30*/  LDSM.16.M88.4 R168, [R208+0x6800] ;  /* 0x00680000d0a8783b */ /* 0x000e6a0000000200 */
[C---:B---3--:R-:W-:Y:S06]  /*26d40*/  HMMA.16816.F32 R4, R172.reuse, R192, R4 ;  /* 0x000000c0ac04723c */ /* 0x048fec0000001804 */
[C---:B------:R-:W-:Y:S11]  /*26d50*/  HMMA.16816.F32 R8, R172.reuse, R194, R8 ;  /* 0x000000c2ac08723c */ /* 0x040ff60000001808 */
[----:B------:R-:W-:Y:S07]  /*26d60*/  @!UPT UIADD3 URZ, URZ, URZ, URZ ;  /* 0x0000003f3f3ff290 */ /* 0x000fee000fffe03f */
[-C--:B------:R-:W-:Y:S01]  /*26d70*/  FMUL.FTZ R4, R4, R252.reuse ;  /* 0x000000fc04047220 */ /* 0x080fe20000410000 */
[-C--:B------:R-:W-:Y:S01]  /*26d80*/  FMUL.FTZ R5, R5, R252.reuse ;  /* 0x000000fc05057220 */ /* 0x080fe20000410000 */
[-C--:B------:R-:W-:Y:S01]  /*26d90*/  FMUL.FTZ R6, R6, R252.reuse ;  /* 0x000000fc06067220 */ /* 0x080fe20000410000 */
[-C--:B------:R-:W-:Y:S01]  /*26da0*/  FMUL.FTZ R7, R7, R252.reuse ;  /* 0x000000fc07077220 */ /* 0x080fe20000410000 */
[----:B------:R-:W2:Y:S02]  /*26db0*/  MUFU.TANH R176, R4 ;  /* 0x0000000400b07308 */ /* 0x000ea40000002400 */
[-C--:B------:R-:W-:Y:S01]  /*26dc0*/  FMUL.FTZ R8, R8, R252.reuse ;  /* 0x000000fc08087220 */ /* 0x080fe20000410000 */
[-C--:B------:R-:W-:Y:S01]  /*26dd0*/  FMUL.FTZ R9, R9, R252.reuse ;  /* 0x000000fc09097220 */ /* 0x080fe20000410000 */
[-C--:B------:R-:W-:Y:S01]  /*26de0*/  FMUL.FTZ R10, R10, R252.reuse ;  /* 0x000000fc0a0a7220 */ /* 0x080fe20000410000 */
[-C--:B------:R-:W-:Y:S01]  /*26df0*/  FMUL.FTZ R11, R11, R252.reuse ;  /* 0x000000fc0b0b7220 */ /* 0x080fe20000410000 */
[C---:B-1----:R-:W-:Y:S04]  /*26e00*/  HMMA.16816.F32 R12, R172.reuse, R168, R12 ;  /* 0x000000a8ac0c723c */ /* 0x042fe8000000180c */
[----:B------:R-:W1:Y:S02]  /*26e10*/  MUFU.TANH R177, R5 ;  /* 0x0000000500b17308 */ /* 0x000e640000002400 */
[C---:B------:R-:W-:Y:S08]  /*26e20*/  HMMA.16816.F32 R16, R172.reuse, R170, R16 ;  /* 0x000000aaac10723c */ /* 0x040ff00000001810 */
[----:B------:R-:W3:Y:S10]  /*26e30*/  MUFU.TANH R178, R6 ;  /* 0x0000000600b27308 */ /* 0x000ef40000002400 */
[----:B------:R4:W1:Y:S01]  /*26e40*/  MUFU.TANH R168, R7 ;  /* 0x0000000700a87308 */ /* 0x0008620000002400 */
[-C--:B------:R-:W-:Y:S09]  /*26e50*/  FMUL.FTZ R12, R12, R252.reuse ;  /* 0x000000fc0c0c7220 */ /* 0x080ff20000410000 */
[----:B------:R-:W1:Y:S01]  /*26e60*/  MUFU.TANH R169, R8 ;  /* 0x0000000800a97308 */ /* 0x000e620000002400 */
[-C--:B------:R-:W-:Y:S01]  /*26e70*/  FMUL.FTZ R13, R13, R252.reuse ;  /* 0x000000fc0d0d7220 */ /* 0x080fe20000410000 */
[-C--:B------:R-:W-:Y:S01]  /*26e80*/  FMUL.FTZ R14, R14, R252.reuse ;  /* 0x000000fc0e0e7220 */ /* 0x080fe20000410000 */
[-C--:B------:R-:W-:Y:S01]  /*26e90*/  FMUL.FTZ R15, R15, R252.reuse ;  /* 0x000000fc0f0f7220 */ /* 0x080fe20000410000 */
[-C--:B------:R-:W-:Y:S01]  /*26ea0*/  FMUL.FTZ R16, R16, R252.reuse ;  /* 0x000000fc10107220 */ /* 0x080fe20000410000 */
[-C--:B------:R-:W-:Y:S05]  /*26eb0*/  FMUL.FTZ R17, R17, R252.reuse ;  /* 0x000000fc11117220 */ /* 0x080fea0000410000 */
[----:B------:R-:W1:Y:S01]  /*26ec0*/  MUFU.TANH R179, R9 ;  /* 0x0000000900b37308 */ /* 0x000e620000002400 */
[----:B----4-:R-:W4:Y:S09]  /*26ed0*/  LDSM.16.M88.4 R4, [R208+0x7000] ;  /* 0x00700000d004783b */ /* 0x010f320000000200 */
[----:B------:R-:W1:Y:S10]  /*26ee0*/  MUFU.TANH R182, R10 ;  /* 0x0000000a00b67308 */ /* 0x000e740000002400 */
[----:B------:R5:W1:Y:S10]  /*26ef0*/  MUFU.TANH R170, R11 ;  /* 0x0000000b00aa7308 */ /* 0x000a740000002400 */
[----:B------:R-:W1:Y:S10]  /*26f00*/  MUFU.TANH R12, R12 ;  /* 0x0000000c000c7308 */ /* 0x000e740000002400 */
[----:B------:R-:W1:Y:S01]  /*26f10*/  MUFU.TANH R13, R13 ;  /* 0x0000000d000d7308 */ /* 0x000e620000002400 */
[----:B-----5:R-:W5:Y:S01]  /*26f20*/  LDSM.16.M88.4 R8, [R208+0x7800] ;  /* 0x00780000d008783b */ /* 0x020f620000000200 */
[----:B------:R-:W-:Y:S08]  /*26f30*/  DEPBAR.LE SB0, 0x0 ;  /* 0x000080000000791a */ /* 0x000ff00000000000 */
[----:B------:R-:W1:Y:S01]  /*26f40*/  MUFU.TANH R14, R14 ;  /* 0x0000000e000e7308 */ /* 0x000e620000002400 */
[----:B------:R-:W-:Y:S01]  /*26f50*/  BAR.SYNC.DEFER_BLOCKING 0x0 ;  /* 0x0000000000007b1d */ /* 0x000fe20000010000 */
[C---:B----4-:R-:W-:Y:S08]  /*26f60*/  HMMA.16816.F32 R20, R172.reuse, R4, R20 ;  /* 0x00000004ac14723c */ /* 0x050ff00000001814 */
[----:B------:R-:W4:Y:S01]  /*26f70*/  MUFU.TANH R15, R15 ;  /* 0x0000000f000f7308 */ /* 0x000f220000002400 */
[C---:B------:R-:W-:Y:S03]  /*26f80*/  HMMA.16816.F32 R24, R172.reuse, R6, R24 ;  /* 0x00000006ac18723c */ /* 0x040fe60000001818 */
[-C--:B------:R-:W-:Y:S01]  /*26f90*/  FMUL.FTZ R4, R18, R252.reuse ;  /* 0x000000fc12047220 */ /* 0x080fe20000410000 */
[-C--:B------:R-:W-:Y:S05]  /*26fa0*/  FMUL.FTZ R5, R19, R252.reuse ;  /* 0x000000fc13057220 */ /* 0x080fea0000410000 */
[----:B------:R-:W1:Y:S10]  /*26fb0*/  MUFU.TANH R16, R16 ;  /* 0x0000001000107308 */ /* 0x000e740000002400 */
[----:B------:R-:W1:Y:S01]  /*26fc0*/  MUFU.TANH R17, R17 ;  /* 0x0000001100117308 */ /* 0x000e620000002400 */
[-C--:B------:R-:W-:Y:S01]  /*26fd0*/  FMUL.FTZ R18, R20, R252.reuse ;  /* 0x000000fc14127220 */ /* 0x080fe20000410000 */
[-C--:B------:R-:W-:Y:S01]  /*26fe0*/  FMUL.FTZ R6, R22, R252.reuse ;  /* 0x000000fc16067220 */ /* 0x080fe20000410000 */
[-C--:B------:R-:W-:Y:S01]  /*26ff0*/  FMUL.FTZ R19, R21, R252.reuse ;  /* 0x000000fc15137220 */ /* 0x080fe20000410000 */
[-C--:B------:R-:W-:Y:S06]  /*27000*/  FMUL.FTZ R7, R23, R252.reuse ;  /* 0x000000fc17077220 */ /* 0x080fec0000410000 */
[----:B------:R-:W1:Y:S01]  /*27010*/  MUFU.TANH R4, R4 ;  /* 0x0000000400047308 */ /* 0x000e620000002400 */
[C---:B-----5:R-:W-:Y:S03]  /*27020*/  HMMA.16816.F32 R28, R172.reuse, R8, R28 ;  /* 0x00000008ac1c723c */ /* 0x060fe6000000181c */
[-C--:B------:R-:W-:Y:S01]  /*27030*/  FMUL.FTZ R20, R24, R252.reuse ;  /* 0x000000fc18147220 */ /* 0x080fe20000410000 */
[-C--:B------:R-:W-:Y:S02]  /*27040*/  FMUL.FTZ R21, R25, R252.reuse ;  /* 0x000000fc19157220 */ /* 0x080fe40000410000 */
[----:B------:R-:W-:Y:S03]  /*27050*/  HMMA.16816.F32 R32, R172, R10, R32 ;  /* 0x0000000aac20723c */ /* 0x000fe60000001820 */
[----:B------:R-:W1:Y:S02]  /*27060*/  MUFU.TANH R5, R5 ;  /* 0x0000000500057308 */ /* 0x000e640000002400 */
[-C--:B------:R-:W-:Y:S01]  /*27070*/  FMUL.FTZ R9, R26, R252.reuse ;  /* 0x000000fc1a097220 */ /* 0x080fe20000410000 */
[-C--:B------:R-:W-:Y:S07]  /*27080*/  FMUL.FTZ R8, R27, R252.reuse ;  /* 0x000000fc1b087220 */ /* 0x080fee0000410000 */
[----:B------:R-:W1:Y:S10]  /*27090*/  MUFU.TANH R18, R18 ;  /* 0x0000001200127308 */ /* 0x000e740000002400 */
[----:B------:R-:W1:Y:S01]  /*270a0*/  MUFU.TANH R19, R19 ;  /* 0x0000001300137308 */ /* 0x000e620000002400 */
[-C--:B------:R-:W-:Y:S01]  /*270b0*/  FMUL.FTZ R28, R28, R252.reuse ;  /* 0x000000fc1c1c7220 */ /* 0x080fe20000410000 */
[-C--:B------:R-:W-:Y:S01]  /*270c0*/  FMUL.FTZ R22, R30, R252.reuse ;  /* 0x000000fc1e167220 */ /* 0x080fe20000410000 */
[-C--:B------:R-:W-:Y:S01]  /*270d0*/  FMUL.FTZ R24, R31, R252.reuse ;  /* 0x000000fc1f187220 */ /* 0x080fe20000410000 */
[-C--:B------:R-:W-:Y:S06]  /*270e0*/  FMUL.FTZ R30, R32, R252.reuse ;  /* 0x000000fc201e7220 */ /* 0x080fec0000410000 */
[----:B------:R5:W1:Y:S01]  /*270f0*/  MUFU.TANH R171, R28 ;  /* 0x0000001c00ab7308 */ /* 0x000a620000002400 */
[-C--:B------:R-:W-:Y:S01]  /*27100*/  FMUL.FTZ R26, R33, R252.reuse ;  /* 0x000000fc211a7220 */ /* 0x080fe20000410000 */
[-C--:B------:R-:W-:Y:S01]  /*27110*/  FMUL.FTZ R10, R34, R252.reuse ;  /* 0x000000fc220a7220 */ /* 0x080fe20000410000 */
[-C--:B------:R-:W-:Y:S07]  /*27120*/  FMUL.FTZ R11, R35, R252.reuse ;  /* 0x000000fc230b7220 */ /* 0x080fee0000410000 */
[----:B------:R-:W1:Y:S10]  /*27130*/  MUFU.TANH R6, R6 ;  /* 0x0000000600067308 */ /* 0x000e740000002400 */
[----:B------:R-:W1:Y:S01]  /*27140*/  MUFU.TANH R7, R7 ;  /* 0x0000000700077308 */ /* 0x000e620000002400 */
[----:B-----5:R-:W-:Y:S09]  /*27150*/  FMUL.FTZ R28, R29, R252 ;  /* 0x000000fc1d1c7220 */ /* 0x020ff20000410000 */
        /* <DEDUP_REMOVED lines=32> */
[----:B------:R-:W2:Y:S01]  /*27360*/  I2F.RP R172, R31 ;  /* 0x0000001f00ac7306 */ /* 0x000ea20000209400 */
[-C--:B------:R-:W-:Y:S02]  /*27370*/  LOP3.LUT R25, R25, R35.reuse, RZ, 0x3c, !PT ;  /* 0x0000002319197212 */ /* 0x080fe400078e3cff */
[----:B------:R-:W-:Y:S01]  /*27380*/  IMAD.MOV R29, RZ, RZ, -R29 ;  /* 0x000000ffff1d7224 */ /* 0x000fe200078e0a1d */
[----:B------:R-:W-:Y:S06]  /*27390*/  LOP3.LUT R33, R33, R35, RZ, 0x3c, !PT ;  /* 0x0000002321217212 */ /* 0x000fec00078e3cff */
[----:B--2---:R-:W2:Y:S02]  /*273a0*/  MUFU.RCP R172, R172 ;  /* 0x000000ac00ac7308 */ /* 0x004ea40000001000 */
[----:B--2---:R-:W-:Y:S08]  /*273b0*/  VIADD R172, R172, 0xffffffe ;  /* 0x0ffffffeacac7836 */ /* 0x004ff00000000000 */
[----:B------:R-:W2:Y:S02]  /*273c0*/  F2I.FTZ.U32.TRUNC.NTZ R173, R172 ;  /* 0x000000ac00ad7305 */ /* 0x000ea4000021f000 */
[--C-:B--2---:R-:W-:Y:S02]  /*273d0*/  IMAD.MOV R34, RZ, RZ, -R173.reuse ;  /* 0x000000ffff227224 */ /* 0x104fe400078e0aad */
[----:B------:R-:W-:Y:S02]  /*273e0*/  IMAD.MOV.U32 R172, RZ, RZ, RZ ;  /* 0x000000ffffac7224 */ /* 0x000fe400078e00ff */
[----:B------:R-:W-:Y:S04]  /*273f0*/  IMAD R34, R34, R31, RZ ;  /* 0x0000001f22227224 */ /* 0x000fe800078e02ff */
[----:B------:R-:W-:Y:S02]  /*27400*/  IMAD.HI.U32 R34, R173, R34, R172 ;  /* 0x00000022ad227227 */ /* 0x000fe400078e00ac */
[----:B------:R-:W2:Y:S04]  /*27410*/  LD.E.64 R172, desc[UR4][R166.64+0x38] ;  /* 0x00003804a6ac7980 */ /* 0x000ea8000c101b00 */
[----:B------:R-:W-:Y:S04]  /*27420*/  IMAD.HI.U32 R32, R34, R27, RZ ;  /* 0x0000001b22207227 */ /* 0x000fe800078e00ff */
        /* <DEDUP_REMOVED lines=25> */
[----:B------:R-:W3:Y:S01]  /*275c0*/  LD.E R23, desc[UR10][R184.64] ;  /* 0x0000000ab8177980 */ /* 0x000ee2000c101900 */
[----:B------:R-:W-:Y:S03]  /*275d0*/  LEA.HI.X.SX32 R175, R34, R237, 0x2, P0 ;  /* 0x000000ed22af7211 */ /* 0x000fe600000f16ff */
[----:B------:R-:W-:Y:S02]  /*275e0*/  IMAD R35, R35, R32, -0x40 ;  /* 0xffffffc023237424 */ /* 0x000fe400078e0220 */
[----:B------:R-:W3:Y:S03]  /*275f0*/  LD.E R25, desc[UR12][R174.64] ;  /* 0x0000000cae197980 */ /* 0x000ee6000c101900 */
[----:B------:R-:W-:Y:S01]  /*27600*/  SHF.R.S32.HI R29, RZ, 0x1f, R35 ;  /* 0x0000001fff1d7819 */ /* 0x000fe20000011423 */
[----:B------:R-:W4:Y:S01]  /*27610*/  LD.E.64 R174, desc[UR8][R166.64+0x20] ;  /* 0x00002008a6ae7980 */ /* 0x000f22000c101b00 */
        /* <DEDUP_REMOVED lines=11> */
.L_x_7541:
[----:B------:R-:W-:Y:S02]  /*276d0*/  R2UR UR4, R164 ;  /* 0x00000000a40472ca */ /* 0x000fe400000e0000 */
[----:B------:R-:W-:Y:S11]  /*276e0*/  R2UR UR5, R165 ;  /* 0x00000000a50572ca */ /* 0x000ff600000e0000 */
[----:B------:R-:W-:Y:S02]  /*276f0*/  @!UPT UIADD3 URZ, URZ, URZ, URZ ;  /* 0x0000003f3f3ff290 */ /* 0x000fe4000fffe03f */
[----:B------:R-:W2:Y:S02]  /*27700*/  LD.E R32, desc[UR4][R166.64+0x38] ;  /* 0x00003804a6207980 */ /* 0x000ea4000c101900 */
[----:B--2---:R-:W-:Y:S05]  /*27710*/  IMAD.U32 R32, R32, -0x40, RZ ;  /* 0xffffffc020207824 */ /* 0x004fea00078e00ff */
[----:B------:R-:W-:Y:S02]  /*27720*/  SHF.R.S32.HI R25, RZ, 0x1f, R32 ;  /* 0x0000001fff197819 */ /* 0x000fe40000011420 */
.L_x_7542:
[----:B------:R-:W-:Y:S05]  /*27730*/  BSYNC B0 ;  /* 0x0000000000007941 */ /* 0x000fea0003800000 */
.L_x_7540:
[----:B------:R2:W-:Y:S01]  /*27740*/  STL.64 [R1+0x8], R2 ;  /* 0x0000080201007387 */ /* 0x0005e20000100a00 */
[C---:B------:R-:W-:Y:S02]  /*27750*/  LEA R184, P5, R32.reuse, R229, 0x1 ;  /* 0x000000e520b87211 */ /* 0x040fe400078a08ff */
[C---:B------:R-:W-:Y:S02]  /*27760*/  IADD3 R23, P0, R32.reuse, R225, RZ ;  /* 0x000000e120177210 */ /* 0x040fe40007f1e0ff */
[-C--:B------:R-:W-:Y:S02]  /*27770*/  LEA.HI.X R185, R32, R228.reuse, R25, 0x1, P5 ;  /* 0x000000e420b97211 */ /* 0x080fe400028f0c19 */
[-C--:B------:R-:W-:Y:S01]  /*27780*/  @P3 LEA R172, P6, R23, R229.reuse, 0x1 ;  /* 0x000000e517ac3211 */ /* 0x080fe200078c08ff */
[--C-:B------:R-:W-:Y:S01]  /*27790*/  IMAD.X R25, R25, 0x1, R226.reuse, P0 ;  /* 0x0000000119197824 */ /* 0x100fe200000e06e2 */
        /* <DEDUP_REMOVED lines=22> */
[CC--:B--2---:R-:W-:Y:S02]  /*27900*/  @P1 LEA R2, P0, R23.reuse, R229.reuse, 0x1 ;  /* 0x000000e517021211 */ /* 0x0c4fe400078008ff */
[C---:B------:R-:W-:Y:S02]  /*27910*/  @P2 LEA R194, P5, R23.reuse, R229, 0x1 ;  /* 0x000000e517c22211 */ /* 0x040fe400078a08ff */
[CCC-:B------:R-:W-:Y:S02]  /*27920*/  @P1 LEA.HI.X R3, R23.reuse, R228.reuse, R25.reuse, 0x1, P0 ;  /* 0x000000e417031211 */ /* 0x1c0fe400000f0c19 */
[CCC-:B------:R-:W-:Y:S02]  /*27930*/  @P3 LEA.HI.X R221, R23.reuse, R228.reuse, R25.reuse, 0x1, P6 ;  /* 0x000000e417dd3211 */ /* 0x1c0fe400030f0c19 */
[----:B------:R-:W-:Y:S01]  /*27940*/  @P2 LEA.HI.X R195, R23, R228, R25, 0x1, P5 ;  /* 0x000000e417c32211 */ /* 0x000fe200028f0c19 */
[----:B------:R-:W-:Y:S01]  /*27950*/  IMAD.MOV.U32 R228, RZ, RZ, R2 ;  /* 0x000000ffffe47224 */ /* 0x000fe200078e0002 */
[C---:B------:R-:W-:Y:S01]  /*27960*/  @P4 R2UR UR4, R164.reuse ;  /* 0x00000000a40442ca */ /* 0x040fe200000e0000 */
[----:B------:R-:W-:Y:S01]  /*27970*/  IMAD.MOV.U32 R229, RZ, RZ, R3 ;  /* 0x000000ffffe57224 */ /* 0x000fe200078e0003 */
[C---:B------:R-:W-:Y:S01]  /*27980*/  @P4 R2UR UR5, R165.reuse ;  /* 0x00000000a50542ca */ /* 0x040fe200000e0000 */
[----:B------:R-:W5:Y:S01]  /*27990*/  LDL.LU.64 R2, [R1+0x8] ;  /* 0x0000080001027983 */ /* 0x000f620000300a00 */
        /* <DEDUP_REMOVED lines=98> */
[----:B------:R-:W0:Y:S01]  /*27fc0*/  LDGDEPBAR ;  /* 0x00000000000079af */ /* 0x000e220000000000 */
[----:B---3--:R-:W-:Y:S02]  /*27fd0*/  IMAD.MOV.U32 R229, RZ, RZ, R184 ;  /* 0x000000ffffe57224 */ /* 0x008fe400078e00b8 */
[----:B--2---:R-:W-:Y:S02]  /*27fe0*/  IMAD.MOV.U32 R228, RZ, RZ, R185 ;  /* 0x000000ffffe47224 */ /* 0x004fe400078e00b9 */
.L_x_7539:
[----:B------:R-:W-:Y:S05]  /*27ff0*/  BSYNC B1 ;  /* 0x0000000000017941 */ /* 0x000fea0003800000 */
.L_x_7538:
[----:B------:R-:W-:Y:S02]  /*28000*/  R2UR UR4, R164 ;  /* 0x00000000a40472ca */ /* 0x000fe400000e0000 */
[----:B------:R-:W-:Y:S02]  /*28010*/  R2UR UR5, R165 ;  /* 0x00000000a50572ca */ /* 0x000fe400000e0000 */
[----:B-----5:R-:W-:Y:S04]  /*28020*/  SHF.L.U32 R3, R3, 0x1, RZ ;  /* 0x0000000103037819 */ /* 0x020fe800000006ff */
[----:B------:R-:W-:Y:S05]  /*28030*/  LOP3.LUT R3, R3, 0x6, RZ, 0xc0, !PT ;  /* 0x0000000603037812 */ /* 0x000fea00078ec0ff */
[----:B------:R-:W-:Y:S02]  /*28040*/  IMAD R3, R239, 0x40, R3 ;  /* 0x00000040ef037824 */ /* 0x000fe400078e0203 */
[----:B------:R2:W3:Y:S02]  /*28050*/  LD.E R165, desc[UR4][R166.64+0xdc] ;  /* 0x0000dc04a6a57980 */ /* 0x0004e4000c101900 */
[----:B------:R-:W-:Y:S01]  /*28060*/  VIADD R31, R3, 0x10 ;  /* 0x00000010031f7836 */ /* 0x000fe20000000000 */
[----:B------:R-:W-:Y:S01]  /*28070*/  IADD3 R23, R243, -R3, RZ ;  /* 0x80000003f3177210 */ /* 0x000fe20007ffe0ff */
[----:B------:R-:W-:Y:S01]  /*28080*/  IMAD.IADD R35, R241, 0x1, -R3 ;  /* 0x00000001f1237824 */ /* 0x000fe200078e0a03 */
[----:B------:R-:W-:Y:S01]  /*28090*/  IADD3 R32, R3, 0x9, RZ ;  /* 0x0000000903207810 */ /* 0x000fe20007ffe0ff */
[C---:B------:R-:W-:Y:S01]  /*280a0*/  IMAD.IADD R27, R243.reuse, 0x1, -R31 ;  /* 0x00000001f31b7824 */ /* 0x040fe200078e0a1f */
[----:B------:R-:W-:Y:S02]  /*280b0*/  IABS R23, R23 ;  /* 0x0000001700177213 */ /* 0x000fe40000000000 */
[----:B------:R-:W-:Y:S02]  /*280c0*/  IADD3 R29, R243, -R32, RZ ;  /* 0x80000020f31d7210 */ /* 0x000fe40007ffe0ff */
[----:B------:R-:W-:Y:S02]  /*280d0*/  I2FP.F32.S32 R23, R23 ;  /* 0x0000001700177245 */ /* 0x000fe40000201400 */
[----:B------:R-:W-:Y:S02]  /*280e0*/  IABS R29, R29 ;  /* 0x0000001d001d7213 */ /* 0x000fe40000000000 */
[----:B------:R-:W-:Y:S01]  /*280f0*/  IABS R27, R27 ;  /* 0x0000001b001b7213 */ /* 0x000fe20000000000 */
[C---:B------:R-:W-:Y:S01]  /*28100*/  FFMA.FTZ R176, -R244.reuse, R23, R176 ;  /* 0x00000017f4b07223 */ /* 0x040fe200000101b0 */
[C---:B------:R-:W-:Y:S01]  /*28110*/  VIADD R23, R3.reuse, 0x8 ;  /* 0x0000000803177836 */ /* 0x040fe20000000000 */
[----:B------:R-:W-:Y:S02]  /*28120*/  I2FP.F32.S32 R29, R29 ;  /* 0x0000001d001d7245 */ /* 0x000fe40000201400 */
[----:B------:R-:W-:Y:S01]  /*28130*/  IADD3 R25, R3, 0x1, RZ ;  /* 0x0000000103197810 */ /* 0x000fe20007ffe0ff */
[----:B------:R-:W-:Y:S01]  /*28140*/  IMAD.IADD R33, R243, 0x1, -R23 ;  /* 0x00000001f3217824 */ /* 0x000fe200078e0a17 */
[----:B------:R-:W-:Y:S01]  /*28150*/  I2FP.F32.S32 R27, R27 ;  /* 0x0000001b001b7245 */ /* 0x000fe20000201400 */
[C---:B-1----:R-:W-:Y:S01]  /*28160*/  FFMA.FTZ R179, -R244.reuse, R29, R179 ;  /* 0x0000001df4b37223 */ /* 0x042fe200000101b3 */
[----:B------:R-:W-:Y:S01]  /*28170*/  ISETP.GE.AND P6, PT, R23, R246, PT ;  /* 0x000000f61700720c */ /* 0x000fe20003fc6270 */
[----:B--2---:R-:W-:Y:S01]  /*28180*/  VIADD R166, R3, 0x18 ;  /* 0x0000001803a67836 */ /* 0x004fe20000000000 */
[----:B------:R-:W-:Y:S01]  /*28190*/  ISETP.GE.AND P4, PT, R23, R247, PT ;  /* 0x000000f71700720c */ /* 0x000fe20003f86270 */
[----:B------:R-:W-:Y:S01]  /*281a0*/  IMAD.IADD R29, R241, 0x1, -R25 ;  /* 0x00000001f11d7824 */ /* 0x000fe200078e0a19 */
[----:B------:R-:W-:Y:S01]  /*281b0*/  IADD3 R34, R243, -R25, RZ ;  /* 0x80000019f3227210 */ /* 0x000fe20007ffe0ff */
[C---:B------:R-:W-:Y:S01]  /*281c0*/  FFMA.FTZ R12, -R244.reuse, R27, R12 ;  /* 0x0000001bf40c7223 */ /* 0x040fe2000001010c */
[C---:B------:R-:W-:Y:S02]  /*281d0*/  ISETP.GE.OR P6, PT, R23.reuse, R245, !P6 ;  /* 0x000000f51700720c */ /* 0x040fe400077c6670 */
[----:B------:R-:W-:Y:S01]  /*281e0*/  ISETP.GE.OR P4, PT, R23, R242, !P4 ;  /* 0x000000f21700720c */ /* 0x000fe20006786670 */
[----:B------:R-:W-:Y:S01]  /*281f0*/  IMAD.IADD R23, R241, 0x1, -R23 ;  /* 0x00000001f1177824 */ /* 0x000fe200078e0a17 */
[----:B------:R-:W-:Y:S02]  /*28200*/  IABS R35, R35 ;  /* 0x0000002300237213 */ /* 0x000fe40000000000 */
[----:B------:R-:W-:Y:S02]  /*28210*/  IADD3 R27, R243, -R166, RZ ;  /* 0x800000a6f31b7210 */ /* 0x000fe40007ffe0ff */
[----:B------:R-:W-:Y:S02]  /*28220*/  IABS R34, R34 ;  /* 0x0000002200227213 */ /* 0x000fe40000000000 */
[----:B------:R-:W-:Y:S02]  /*28230*/  IABS R29, R29 ;  /* 0x0000001d001d7213 */ /* 0x000fe40000000000 */
[----:B------:R-:W-:Y:S02]  /*28240*/  I2FP.F32.S32 R35, R35 ;  /* 0x0000002300237245 */ /* 0x000fe40000201400 */
[----:B------:R-:W-:Y:S02]  /*28250*/  IABS R23, R23 ;  /* 0x0000001700177213 */ /* 0x000fe40000000000 */
[----:B------:R-:W-:Y:S01]  /*28260*/  I2FP.F32.S32 R34, R34 ;  /* 0x0000002200227245 */ /* 0x000fe20000201400 */
[C---:B------:R-:W-:Y:S01]  /*28270*/  FFMA.FTZ R178, -R244.reuse, R35, R178 ;  /* 0x00000023f4b27223 */ /* 0x040fe200000101b2 */
[----:B------:R-:W-:Y:S02]  /*28280*/  IABS R27, R27 ;  /* 0x0000001b001b7213 */ /* 0x000fe40000000000 */
[CC--:B------:R-:W-:Y:S01]  /*28290*/  ISETP.GE.AND P0, PT, R3.reuse, R247.reuse, PT ;  /* 0x000000f70300720c */ /* 0x0c0fe20003f06270 */
[C---:B------:R-:W-:Y:S01]  /*282a0*/  FFMA.FTZ R177, -R244.reuse, R34, R177 ;  /* 0x00000022f4b17223 */ /* 0x040fe200000101b1 */
[----:B------:R-:W-:Y:S02]  /*282b0*/  ISETP.GE.AND P1, PT, R3, R246, PT ;  /* 0x000000f60300720c */ /* 0x000fe40003f26270 */
[----:B------:R-:W-:Y:S02]  /*282c0*/  ISETP.GE.AND P2, PT, R25, R247, PT ;  /* 0x000000f71900720c */ /* 0x000fe40003f46270 */
[----:B------:R-:W-:Y:S02]  /*282d0*/  I2FP.F32.S32 R29, R29 ;  /* 0x0000001d001d7245 */ /* 0x000fe40000201400 */
[----:B------:R-:W-:Y:S02]  /*282e0*/  I2FP.F32.S32 R23, R23 ;  /* 0x0000001700177245 */ /* 0x000fe40000201400 */
[----:B------:R-:W-:Y:S01]  /*282f0*/  I2FP.F32.S32 R27, R27 ;  /* 0x0000001b001b7245 */ /* 0x000fe20000201400 */
[C---:B------:R-:W-:Y:S01]  /*28300*/  FFMA.FTZ R168, -R244.reuse, R29, R168 ;  /* 0x0000001df4a87223 */ /* 0x040fe200000101a8 */
[CC--:B------:R-:W-:Y:S01]  /*28310*/  ISETP.GE.OR P0, PT, R3.reuse, R242.reuse, !P0 ;  /* 0x000000f20300720c */ /* 0x0c0fe20004706670 */
[C---:B------:R-:W-:Y:S01]  /*28320*/  FFMA.FTZ R182, -R244.reuse, R23, R182 ;  /* 0x00000017f4b67223 */ /* 0x040fe200000101b6 */
[----:B------:R-:W-:Y:S01]  /*28330*/  IABS R33, R33 ;  /* 0x0000002100217213 */ /* 0x000fe20000000000 */
[----:B------:R-:W-:Y:S01]  /*28340*/  FFMA.FTZ R16, -R244, R27, R16 ;  /* 0x0000001bf4107223 */ /* 0x000fe20000010110 */
[----:B------:R-:W-:Y:S02]  /*28350*/  ISETP.GE.OR P1, PT, R3, R245, !P1 ;  /* 0x000000f50300720c */ /* 0x000fe40004f26670 */
[----:B------:R-:W-:Y:S02]  /*28360*/  ISETP.GE.OR P2, PT, R25, R242, !P2 ;  /* 0x000000f21900720c */ /* 0x000fe40005746670 */
[----:B------:R-:W-:Y:S02]  /*28370*/  FSEL R29, R176, -INF , !P0 ;  /* 0xff800000b01d7808 */ /* 0x000fe40004000000 */
[----:B------:R-:W-:Y:S02]  /*28380*/  I2FP.F32.S32 R33, R33 ;  /* 0x0000002100217245 */ /* 0x000fe40000201400 */
[----:B------:R-:W-:Y:S02]  /*28390*/  FSEL R23, R178, -INF , !P1 ;  /* 0xff800000b2177808 */ /* 0x000fe40004800000 */
[----:B------:R-:W-:Y:S01]  /*283a0*/  FSEL R27, R177, -INF , !P2 ;  /* 0xff800000b11b7808 */ /* 0x000fe20005000000 */
[----:B------:R-:W-:Y:S01]  /*283b0*/  FFMA.FTZ R169, -R244, R33, R169 ;  /* 0x00000021f4a97223 */ /* 0x000fe200000101a9 */
[CC--:B------:R-:W-:Y:S02]  /*283c0*/  ISETP.GE.AND P3, PT, R32.reuse, R247.reuse, PT ;  /* 0x000000f72000720c */ /* 0x0c0fe40003f66270 */
[CC--:B------:R-:W-:Y:S02]  /*283d0*/  ISETP.GE.AND P0, PT, R32.reuse, R246.reuse, PT ;  /* 0x000000f62000720c */ /* 0x0c0fe40003f06270 */
[C---:B------:R-:W-:Y:S02]  /*283e0*/  IADD3 R35, R3.reuse, 0x11, RZ ;  /* 0x0000001103237810 */ /* 0x040fe40007ffe0ff */
[----:B------:R-:W-:Y:S02]  /*283f0*/  IADD3 R164, R3, 0x19, RZ ;  /* 0x0000001903a47810 */ /* 0x000fe40007ffe0ff */
[----:B------:R-:W-:Y:S02]  /*28400*/  ISETP.GE.AND P1, PT, R31, R247, PT ;  /* 0x000000f71f00720c */ /* 0x000fe40003f26270 */
[-C--:B------:R-:W-:Y:S02]  /*28410*/  ISETP.GE.AND P5, PT, R25, R246.reuse, PT ;  /* 0x000000f61900720c */ /* 0x080fe40003fa6270 */
[----:B------:R-:W-:Y:S02]  /*28420*/  ISETP.GE.AND P2, PT, R31, R246, PT ;  /* 0x000000f61f00720c */ /* 0x000fe40003f46270 */
[C---:B------:R-:W-:Y:S02]  /*28430*/  ISETP.GE.OR P3, PT, R32.reuse, R242, !P3 ;  /* 0x000000f22000720c */ /* 0x040fe40005f66670 */
[-C--:B------:R-:W-:Y:S02]  /*28440*/  ISETP.GE.OR P0, PT, R32, R245.reuse, !P0 ;  /* 0x000000f52000720c */ /* 0x080fe40004706670 */
[C---:B------:R-:W-:Y:S01]  /*28450*/  IADD3 R172, R241.reuse, -R32, RZ ;  /* 0x80000020f1ac7210 */ /* 0x040fe20007ffe0ff */
[----:B------:R-:W-:Y:S01]  /*28460*/  IMAD.IADD R32, R241, 0x1, -R31 ;  /* 0x00000001f1207824 */ /* 0x000fe200078e0a1f */
[----:B------:R-:W-:Y:S02]  /*28470*/  ISETP.GE.OR P1, PT, R31, R242, !P1 ;  /* 0x000000f21f00720c */ /* 0x000fe40004f26670 */
[-C--:B------:R-:W-:Y:S01]  /*28480*/  ISETP.GE.OR P5, PT, R25, R245.reuse, !P5 ;  /* 0x000000f51900720c */ /* 0x080fe20006fa6670 */
[----:B------:R-:W-:Y:S01]  /*28490*/  IMAD.IADD R25, R243, 0x1, -R164 ;  /* 0x00000001f3197824 */ /* 0x000fe200078e0aa4 */
[----:B------:R-:W-:Y:S01]  /*284a0*/  ISETP.GE.OR P2, PT, R31, R245, !P2 ;  /* 0x000000f51f00720c */ /* 0x000fe20005746670 */
[----:B------:R-:W-:Y:S01]  /*284b0*/  IMAD.IADD R31, R241, 0x1, -R35 ;  /* 0x00000001f11f7824 */ /* 0x000fe200078e0a23 */
[----:B------:R-:W-:Y:S02]  /*284c0*/  IADD3 R33, R243, -R35, RZ ;  /* 0x80000023f3217210 */ /* 0x000fe40007ffe0ff */
[----:B------:R-:W-:Y:S02]  /*284d0*/  IABS R25, R25 ;  /* 0x0000001900197213 */ /* 0x000fe40000000000 */
[----:B------:R-:W-:Y:S02]  /*284e0*/  IABS R33, R33 ;  /* 0x0000002100217213 */ /* 0x000fe40000000000 */
[----:B------:R-:W-:Y:S02]  /*284f0*/  IABS R31, R31 ;  /* 0x0000001f001f7213 */ /* 0x000fe40000000000 */
[----:B------:R-:W-:Y:S02]  /*28500*/  I2FP.F32.S32 R33, R33 ;  /* 0x0000002100217245 */ /* 0x000fe40000201400 */
[----:B------:R-:W-:Y:S02]  /*28510*/  I2FP.F32.S32 R31, R31 ;  /* 0x0000001f001f7245 */ /* 0x000fe40000201400 */
[----:B------:R-:W-:Y:S01]  /*28520*/  I2FP.F32.S32 R25, R25 ;  /* 0x0000001900197245 */ /* 0x000fe20000201400 */
[C---:B------:R-:W-:Y:S01]  /*28530*/  FFMA.FTZ R13, -R244.reuse, R33, R13 ;  /* 0x00000021f40d7223 */ /* 0x040fe2000001010d */
[C---:B------:R-:W-:Y:S02]  /*28540*/  VIADD R33, R3.reuse, 0x21 ;  /* 0x0000002103217836 */ /* 0x040fe40000000000 */
[C---:B------:R-:W-:Y:S01]  /*28550*/  FFMA.FTZ R15, -R244.reuse, R31, R15 ;  /* 0x0000001ff40f7223 */ /* 0x040fe2000001010f */
[----:B------:R-:W-:Y:S02]  /*28560*/  VIADD R31, R3, 0x30 ;  /* 0x00000030031f7836 */ /* 0x000fe40000000000 */
[----:B------:R-:W-:Y:S01]  /*28570*/  FFMA.FTZ R17, -R244, R25, R17 ;  /* 0x00000019f4117223 */ /* 0x000fe20000010111 */
[----:B------:R-:W-:Y:S02]  /*28580*/  FSEL R25, R179, -INF , !P3 ;  /* 0xff800000b3197808 */ /* 0x000fe40005800000 */
[----:B------:R-:W-:Y:S02]  /*28590*/  FSEL R169, R169, -INF , !P4 ;  /* 0xff800000a9a97808 */ /* 0x000fe40006000000 */
[C---:B------:R-:W-:Y:S02]  /*285a0*/  ISETP.GE.AND P3, PT, R35.reuse, R246, PT ;  /* 0x000000f62300720c */ /* 0x040fe40003f66270 */
[----:B------:R-:W-:Y:S02]  /*285b0*/  ISETP.GE.AND P4, PT, R35, R247, PT ;  /* 0x000000f72300720c */ /* 0x000fe40003f86270 */
[----:B------:R-:W-:Y:S02]  /*285c0*/  IADD3 R173, R243, -R33, RZ ;  /* 0x80000021f3ad7210 */ /* 0x000fe40007ffe0ff */
[----:B------:R-:W-:Y:S02]  /*285d0*/  FSEL R191, R12, -INF , !P1 ;  /* 0xff8000000cbf7808 */ /* 0x000fe40004800000 */
[----:B------:R-:W-:Y:S02]  /*285e0*/  IADD3 R34, R3, 0x20, RZ ;  /* 0x0000002003227810 */ /* 0x000fe40007ffe0ff */
[----:B------:R-:W-:Y:S02]  /*285f0*/  IADD3 R12, R243, -R31, RZ ;  /* 0x8000001ff30c7210 */ /* 0x000fe40007ffe0ff */
[C---:B------:R-:W-:Y:S02]  /*28600*/  ISETP.GE.OR P3, PT, R35.reuse, R245, !P3 ;  /* 0x000000f52300720c */ /* 0x040fe40005f66670 */
[----:B------:R-:W-:Y:S02]  /*28610*/  ISETP.GE.OR P4, PT, R35, R242, !P4 ;  /* 0x000000f22300720c */ /* 0x000fe40006786670 */
[----:B------:R-:W-:Y:S02]  /*28620*/  IABS R35, R32 ;  /* 0x0000002000237213 */ /* 0x000fe40000000000 */
[----:B------:R-:W-:Y:S02]  /*28630*/  IABS R32, R173 ;  /* 0x000000ad00207213 */ /* 0x000fe40000000000 */
[----:B------:R-:W-:Y:S02]  /*28640*/  IADD3 R167, R243, -R34, RZ ;  /* 0x80000022f3a77210 */ /* 0x000fe40007ffe0ff */
[----:B------:R-:W-:Y:S02]  /*28650*/  IABS R12, R12 ;  /* 0x0000000c000c7213 */ /* 0x000fe40000000000 */
[----:B------:R-:W-:Y:S02]  /*28660*/  IABS R172, R172 ;  /* 0x000000ac00ac7213 */ /* 0x000fe40000000000 */
[----:B------:R-:W-:Y:S02]  /*28670*/  I2FP.F32.S32 R32, R32 ;  /* 0x0000002000207245 */ /* 0x000fe40000201400 */
[----:B------:R-:W-:Y:S02]  /*28680*/  IABS R167, R167 ;  /* 0x000000a700a77213 */ /* 0x000fe40000000000 */
[----:B------:R-:W-:Y:S01]  /*28690*/  ISETP.GE.AND P1, PT, R166, R247, PT ;  /* 0x000000f7a600720c */ /* 0x000fe20003f26270 */
[C---:B------:R-:W-:Y:S01]  /*286a0*/  FFMA.FTZ R19, -R244.reuse, R32, R19 ;  /* 0x00000020f4137223 */ /* 0x040fe20000010113 */
[----:B------:R-:W-:Y:S02]  /*286b0*/  I2FP.F32.S32 R12, R12 ;  /* 0x0000000c000c7245 */ /* 0x000fe40000201400 */
[----:B------:R-:W-:Y:S02]  /*286c0*/  I2FP.F32.S32 R172, R172 ;  /* 0x000000ac00ac7245 */ /* 0x000fe40000201400 */
[----:B------:R-:W-:Y:S01]  /*286d0*/  I2FP.F32.S32 R35, R35 ;  /* 0x0000002300237245 */ /* 0x000fe20000201400 */
[C---:B------:R-:W-:Y:S01]  /*286e0*/  FFMA.FTZ R171, -R244.reuse, R12, R171 ;  /* 0x0000000cf4ab7223 */ /* 0x040fe200000101ab */
[----:B------:R-:W-:Y:S01]  /*286f0*/  I2FP.F32.S32 R167, R167 ;  /* 0x000000a700a77245 */ /* 0x000fe20000201400 */
[----:B------:R-:W-:Y:S01]  /*28700*/  FFMA.FTZ R170, -R244, R172, R170 ;  /* 0x000000acf4aa7223 */ /* 0x000fe200000101aa */
[----:B------:R-:W-:Y:S01]  /*28710*/  ISETP.GE.OR P1, PT, R166, R242, !P1 ;  /* 0x000000f2a600720c */ /* 0x000fe20004f26670 */
[C---:B------:R-:W-:Y:S01]  /*28720*/  FFMA.FTZ R14, -R244.reuse, R35, R14 ;  /* 0x00000023f40e7223 */ /* 0x040fe2000001010e */
[C---:B------:R-:W-:Y:S01]  /*28730*/  IADD3 R32, R3.reuse, 0x29, RZ ;  /* 0x0000002903207810 */ /* 0x040fe20007ffe0ff */
[----:B------:R-:W-:Y:S01]  /*28740*/  FFMA.FTZ R18, -R244, R167, R18 ;  /* 0x000000a7f4127223 */ /* 0x000fe20000010112 */
[----:B------:R-:W-:Y:S01]  /*28750*/  FSEL R12, R182, -INF , !P6 ;  /* 0xff800000b60c7808 */ /* 0x000fe20007000000 */
[----:B------:R-:W-:Y:S01]  /*28760*/  VIADD R35, R3, 0x28 ;  /* 0x0000002803237836 */ /* 0x000fe20000000000 */
[----:B------:R-:W-:Y:S01]  /*28770*/  FSEL R190, R13, -INF , !P4 ;  /* 0xff8000000dbe7808 */ /* 0x000fe20006000000 */
[----:B------:R-:W-:Y:S01]  /*28780*/  IMAD.IADD R167, R243, 0x1, -R32 ;  /* 0x00000001f3a77824 */ /* 0x000fe200078e0a20 */
[----:B------:R-:W-:Y:S02]  /*28790*/  FSEL R168, R168, -INF , !P5 ;  /* 0xff800000a8a87808 */ /* 0x000fe40006800000 */
[----:B------:R-:W-:Y:S02]  /*287a0*/  FSEL R193, R16, -INF , !P1 ;  /* 0xff80000010c17808 */ /* 0x000fe40004800000 */
[-C--:B------:R-:W-:Y:S02]  /*287b0*/  ISETP.GE.AND P6, PT, R34, R247.reuse, PT ;  /* 0x000000f72200720c */ /* 0x080fe40003fc6270 */
[-C--:B------:R-:W-:Y:S02]  /*287c0*/  ISETP.GE.AND P4, PT, R166, R246.reuse, PT ;  /* 0x000000f6a600720c */ /* 0x080fe40003f86270 */
[C---:B------:R-:W-:Y:S02]  /*287d0*/  ISETP.GE.AND P5, PT, R164.reuse, R247, PT ;  /* 0x000000f7a400720c */ /* 0x040fe40003fa6270 */
[----:B------:R-:W-:Y:S02]  /*287e0*/  ISETP.GE.AND P1, PT, R164, R246, PT ;  /* 0x000000f6a400720c */ /* 0x000fe40003f26270 */
[----:B------:R-:W-:Y:S02]  /*287f0*/  IADD3 R16, R241, -R166, RZ ;  /* 0x800000a6f1107210 */ /* 0x000fe40007ffe0ff */
[----:B------:R-:W-:Y:S02]  /*28800*/  FSEL R170, R170, -INF , !P0 ;  /* 0xff800000aaaa7808 */ /* 0x000fe40004000000 */
[-C--:B------:R-:W-:Y:S01]  /*28810*/  ISETP.GE.OR P4, PT, R166, R245.reuse, !P4 ;  /* 0x000000f5a600720c */ /* 0x080fe20006786670 */
[----:B------:R-:W-:Y:S01]  /*28820*/  IMAD.IADD R166, R243, 0x1, -R35 ;  /* 0x00000001f3a67824 */ /* 0x000fe200078e0a23 */
[-C--:B------:R-:W-:Y:S02]  /*28830*/  ISETP.GE.OR P5, PT, R164, R242.reuse, !P5 ;  /* 0x000000f2a400720c */ /* 0x080fe40006fa6670 */
[C---:B------:R-:W-:Y:S02]  /*28840*/  ISETP.GE.OR P6, PT, R34.reuse, R242, !P6 ;  /* 0x000000f22200720c */ /* 0x040fe400077c6670 */
[----:B------:R-:W-:Y:S02]  /*28850*/  ISETP.GE.AND P0, PT, R34, R246, PT ;  /* 0x000000f62200720c */ /* 0x000fe40003f06270 */
[----:B------:R-:W-:Y:S02]  /*28860*/  ISETP.GE.OR P1, PT, R164, R245, !P1 ;  /* 0x000000f5a400720c */ /* 0x000fe40004f26670 */
[----:B------:R-:W-:Y:S02]  /*28870*/  IADD3 R13, R241, -R164, RZ ;  /* 0x800000a4f10d7210 */ /* 0x000fe40007ffe0ff */
[----:B------:R-:W-:Y:S02]  /*28880*/  IABS R164, R16 ;  /* 0x0000001000a47213 */ /* 0x000fe40000000000 */
[----:B------:R-:W-:Y:S02]  /*28890*/  IABS R16, R167 ;  /* 0x000000a700107213 */ /* 0x000fe40000000000 */
[----:B------:R-:W-:Y:S02]  /*288a0*/  FSEL R192, R17, -INF , !P5 ;  /* 0xff80000011c07808 */ /* 0x000fe40006800000 */
[----:B------:R-:W-:Y:S02]  /*288b0*/  FSEL R175, R18, -INF , !P6 ;  /* 0xff80000012af7808 */ /* 0x000fe40007000000 */
[----:B------:R-:W-:Y:S01]  /*288c0*/  ISETP.GE.OR P0, PT, R34, R245, !P0 ;  /* 0x000000f52200720c */ /* 0x000fe20004706670 */
[----:B------:R-:W-:Y:S01]  /*288d0*/  IMAD.IADD R34, R241, 0x1, -R34 ;  /* 0x00000001f1227824 */ /* 0x000fe200078e0a22 */
[C---:B------:R-:W-:Y:S02]  /*288e0*/  ISETP.GE.AND P5, PT, R33.reuse, R247, PT ;  /* 0x000000f72100720c */ /* 0x040fe40003fa6270 */
[C---:B------:R-:W-:Y:S02]  /*288f0*/  ISETP.GE.AND P6, PT, R33.reuse, R246, PT ;  /* 0x000000f62100720c */ /* 0x040fe40003fc6270 */
[----:B------:R-:W-:Y:S02]  /*28900*/  IABS R166, R166 ;  /* 0x000000a600a67213 */ /* 0x000fe40000000000 */
[----:B------:R-:W-:Y:S02]  /*28910*/  I2FP.F32.S32 R16, R16 ;  /* 0x0000001000107245 */ /* 0x000fe40000201400 */
[----:B------:R-:W-:Y:S02]  /*28920*/  I2FP.F32.S32 R164, R164 ;  /* 0x000000a400a47245 */ /* 0x000fe40000201400 */
[C---:B------:R-:W-:Y:S01]  /*28930*/  ISETP.GE.OR P5, PT, R33.reuse, R242, !P5 ;  /* 0x000000f22100720c */ /* 0x040fe20006fa6670 */
[C---:B------:R-:W-:Y:S01]  /*28940*/  FFMA.FTZ R21, -R244.reuse, R16, R21 ;  /* 0x00000010f4157223 */ /* 0x040fe20000010115 */
[----:B------:R-:W-:Y:S01]  /*28950*/  ISETP.GE.OR P6, PT, R33, R245, !P6 ;  /* 0x000000f52100720c */ /* 0x000fe200077c6670 */
[----:B------:R-:W-:Y:S01]  /*28960*/  FFMA.FTZ R4, -R244, R164, R4 ;  /* 0x000000a4f4047223 */ /* 0x000fe20000010104 */
[----:B------:R-:W-:Y:S01]  /*28970*/  IADD3 R18, R241, -R33, RZ ;  /* 0x80000021f1127210 */ /* 0x000fe20007ffe0ff */
[----:B------:R-:W-:Y:S01]  /*28980*/  VIADD R16, R3, 0x31 ;  /* 0x0000003103107836 */ /* 0x000fe20000000000 */
[----:B------:R-:W-:Y:S02]  /*28990*/  I2FP.F32.S32 R166, R166 ;  /* 0x000000a600a67245 */ /* 0x000fe40000201400 */
[----:B------:R-:W-:Y:S02]  /*289a0*/  IABS R33, R34 ;  /* 0x0000002200217213 */ /* 0x000fe40000000000 */
[----:B------:R-:W-:Y:S01]  /*289b0*/  FSEL R195, R14, -INF , !P2 ;  /* 0xff8000000ec37808 */ /* 0x000fe20005000000 */
[C---:B------:R-:W-:Y:S01]  /*289c0*/  FFMA.FTZ R20, -R244.reuse, R166, R20 ;  /* 0x000000a6f4147223 */ /* 0x040fe20000010114 */
[C---:B------:R-:W-:Y:S02]  /*289d0*/  ISETP.GE.AND P2, PT, R35.reuse, R247, PT ;  /* 0x000000f72300720c */ /* 0x040fe40003f46270 */
[----:B------:R-:W-:Y:S02]  /*289e0*/  I2FP.F32.S32 R33, R33 ;  /* 0x0000002100217245 */ /* 0x000fe40000201400 */
[----:B------:R-:W-:Y:S02]  /*289f0*/  IABS R13, R13 ;  /* 0x0000000d000d7213 */ /* 0x000fe40000000000 */
[----:B------:R-:W-:Y:S01]  /*28a00*/  ISETP.GE.OR P2, PT, R35, R242, !P2 ;  /* 0x000000f22300720c */ /* 0x000fe20005746670 */
[----:B------:R-:W-:Y:S01]  /*28a10*/  FFMA.FTZ R6, -R244, R33, R6 ;  /* 0x00000021f4067223 */ /* 0x000fe20000010106 */
[C---:B------:R-:W-:Y:S02]  /*28a20*/  IADD3 R14, R241.reuse, -R35, RZ ;  /* 0x80000023f10e7210 */ /* 0x040fe40007ffe0ff */
[----:B------:R-:W-:Y:S02]  /*28a30*/  FSEL R220, R4, -INF , !P4 ;  /* 0xff80000004dc7808 */ /* 0x000fe40006000000 */
[----:B------:R-:W-:Y:S02]  /*28a40*/  I2FP.F32.S32 R13, R13 ;  /* 0x0000000d000d7245 */ /* 0x000fe40000201400 */
[----:B------:R-:W-:Y:S02]  /*28a50*/  IADD3 R4, R241, -R16, RZ ;  /* 0x80000010f1047210 */ /* 0x000fe40007ffe0ff */
[----:B------:R-:W-:Y:S01]  /*28a60*/  FSEL R33, R20, -INF , !P2 ;  /* 0xff80000014217808 */ /* 0x000fe20005000000 */
[C---:B------:R-:W-:Y:S01]  /*28a70*/  FFMA.FTZ R5, -R244.reuse, R13, R5 ;  /* 0x0000000df4057223 */ /* 0x040fe20000010105 */
[----:B------:R-:W-:Y:S02]  /*28a80*/  IABS R14, R14 ;  /* 0x0000000e000e7213 */ /* 0x000fe40000000000 */
[-C--:B------:R-:W-:Y:S02]  /*28a90*/  ISETP.GE.AND P2, PT, R31, R247.reuse, PT ;  /* 0x000000f71f00720c */ /* 0x080fe40003f46270 */
[----:B------:R-:W-:Y:S02]  /*28aa0*/  IABS R4, R4 ;  /* 0x0000000400047213 */ /* 0x000fe40000000000 */
[----:B------:R-:W-:Y:S02]  /*28ab0*/  IADD3 R13, R3, 0x38, RZ ;  /* 0x00000038030d7810 */ /* 0x000fe40007ffe0ff */
[----:B------:R-:W-:Y:S02]  /*28ac0*/  I2FP.F32.S32 R14, R14 ;  /* 0x0000000e000e7245 */ /* 0x000fe40000201400 */
[----:B------:R-:W-:Y:S02]  /*28ad0*/  ISETP.GE.OR P2, PT, R31, R242, !P2 ;  /* 0x000000f21f00720c */ /* 0x000fe40005746670 */
[----:B------:R-:W-:Y:S01]  /*28ae0*/  IADD3 R3, R3, 0x39, RZ ;  /* 0x0000003903037810 */ /* 0x000fe20007ffe0ff */
[C---:B------:R-:W-:Y:S01]  /*28af0*/  FFMA.FTZ R9, -R244.reuse, R14, R9 ;  /* 0x0000000ef4097223 */ /* 0x040fe20000010109 */
[----:B------:R-:W-:Y:S02]  /*28b00*/  I2FP.F32.S32 R4, R4 ;  /* 0x0000000400047245 */ /* 0x000fe40000201400 */
[----:B------:R-:W-:Y:S01]  /*28b10*/  FSEL R221, R5, -INF , !P1 ;  /* 0xff80000005dd7808 */ /* 0x000fe20004800000 */
[----:B------:R-:W-:Y:S01]  /*28b20*/  IMAD.IADD R14, R243, 0x1, -R3 ;  /* 0x00000001f30e7824 */ /* 0x000fe200078e0a03 */
[----:B------:R-:W-:Y:S01]  /*28b30*/  FSEL R189, R171, -INF , !P2 ;  /* 0xff800000abbd7808 */ /* 0x000fe20005000000 */
[----:B------:R-:W-:Y:S01]  /*28b40*/  FFMA.FTZ R24, -R244, R4, R24 ;  /* 0x00000004f4187223 */ /* 0x000fe20000010118 */
[C---:B------:R-:W-:Y:S02]  /*28b50*/  ISETP.GE.AND P1, PT, R16.reuse, R247, PT ;  /* 0x000000f71000720c */ /* 0x040fe40003f26270 */
[C---:B------:R-:W-:Y:S02]  /*28b60*/  ISETP.GE.AND P2, PT, R16.reuse, R246, PT ;  /* 0x000000f61000720c */ /* 0x040fe40003f46270 */
[----:B------:R-:W-:Y:S02]  /*28b70*/  FMNMX.FTZ R4, R23, R2, !PT ;  /* 0x0000000217047209 */ /* 0x000fe40007810000 */
[----:B------:R-:W-:Y:S01]  /*28b80*/  FSEL R174, R19, -INF , !P5 ;  /* 0xff80000013ae7808 */ /* 0x000fe20006800000 */
[----:B------:R-:W-:Y:S01]  /*28b90*/  IMAD.IADD R19, R243, 0x1, -R16 ;  /* 0x00000001f3137824 */ /* 0x000fe200078e0a10 */
[C---:B------:R-:W-:Y:S02]  /*28ba0*/  ISETP.GE.OR P1, PT, R16.reuse, R242, !P1 ;  /* 0x000000f21000720c */ /* 0x040fe40004f26670 */
[----:B------:R-:W-:Y:S02]  /*28bb0*/  ISETP.GE.OR P2, PT, R16, R245, !P2 ;  /* 0x000000f51000720c */ /* 0x000fe40005746670 */
[----:B------:R-:W-:Y:S02]  /*28bc0*/  IABS R16, R14 ;  /* 0x0000000e00107213 */ /* 0x000fe40000000000 */
[----:B------:R-:W-:Y:S02]  /*28bd0*/  FMNMX.FTZ R14, R29, R0, !PT ;  /* 0x000000001d0e7209 */ /* 0x000fe40007810000 */
[----:B------:R-:W-:Y:S02]  /*28be0*/  FMNMX.FTZ R4, R168, R4, !PT ;  /* 0x00000004a8047209 */ /* 0x000fe40007810000 */
[----:B------:R-:W-:Y:S02]  /*28bf0*/  FMNMX.FTZ R14, R27, R14, !PT ;  /* 0x0000000e1b0e7209 */ /* 0x000fe40007810000 */
[----:B------:R-:W-:Y:S02]  /*28c00*/  FMNMX.FTZ R4, R12, R4, !PT ;  /* 0x000000040c047209 */ /* 0x000fe40007810000 */
[----:B------:R-:W-:Y:S02]  /*28c10*/  FMNMX.FTZ R14, R169, R14, !PT ;  /* 0x0000000ea90e7209 */ /* 0x000fe40007810000 */
[----:B------:R-:W-:Y:S02]  /*28c20*/  FMNMX.FTZ R4, R170, R4, !PT ;  /* 0x00000004aa047209 */ /* 0x000fe40007810000 */
[----:B------:R-:W-:Y:S02]  /*28c30*/  IABS R19, R19 ;  /* 0x0000001300137213 */ /* 0x000fe40000000000 */
[----:B------:R-:W-:Y:S02]  /*28c40*/  FMNMX.FTZ R14, R25, R14, !PT ;  /* 0x0000000e190e7209 */ /* 0x000fe40007810000 */
[----:B------:R-:W-:Y:S01]  /*28c50*/  FSEL R194, R15, -INF , !P3 ;  /* 0xff8000000fc27808 */ /* 0x000fe20005800000 */
[----:B------:R-:W-:Y:S01]  /*28c60*/  IMAD.IADD R15, R241, 0x1, -R32 ;  /* 0x00000001f10f7824 */ /* 0x000fe200078e0a20 */
[----:B------:R-:W-:Y:S02]  /*28c70*/  FMNMX.FTZ R4, R195, R4, !PT ;  /* 0x00000004c3047209 */ /* 0x000fe40007810000 */
[----:B------:R-:W-:Y:S02]  /*28c80*/  I2FP.F32.S32 R19, R19 ;  /* 0x0000001300137245 */ /* 0x000fe40000201400 */
[----:B------:R-:W-:Y:S02]  /*28c90*/  IADD3 R5, R241, -R31, RZ ;  /* 0x8000001ff1057210 */ /* 0x000fe40007ffe0ff */
[----:B------:R-:W-:Y:S01]  /*28ca0*/  IABS R18, R18 ;  /* 0x0000001200127213 */ /* 0x000fe20000000000 */
[----:B------:R-:W-:Y:S01]  /*28cb0*/  FFMA.FTZ R28, -R244, R19, R28 ;  /* 0x00000013f41c7223 */ /* 0x000fe2000001011c */
[----:B------:R-:W-:Y:S01]  /*28cc0*/  FSEL R252, R6, -INF , !P0 ;  /* 0xff80000006fc7808 */ /* 0x000fe20004000000 */
[----:B------:R-:W-:Y:S01]  /*28cd0*/  IMAD.MOV.U32 R19, RZ, RZ, R174 ;  /* 0x000000ffff137224 */ /* 0x000fe200078e00ae */
[----:B------:R-:W-:Y:S02]  /*28ce0*/  FMNMX.FTZ R14, R191, R14, !PT ;  /* 0x0000000ebf0e7209 */ /* 0x000fe40007810000 */
[----:B------:R-:W-:Y:S02]  /*28cf0*/  FMNMX.FTZ R6, R194, R4, !PT ;  /* 0x00000004c2067209 */ /* 0x000fe40007810000 */
[----:B------:R-:W-:Y:S02]  /*28d00*/  I2FP.F32.S32 R18, R18 ;  /* 0x0000001200127245 */ /* 0x000fe40000201400 */
[----:B------:R-:W-:Y:S02]  /*28d10*/  IABS R5, R5 ;  /* 0x0000000500057213 */ /* 0x000fe40000000000 */
[----:B------:R-:W-:Y:S01]  /*28d20*/  FMNMX.FTZ R14, R190, R14, !PT ;  /* 0x0000000ebe0e7209 */ /* 0x000fe20007810000 */
[----:B------:R-:W-:Y:S01]  /*28d30*/  FFMA.FTZ R7, -R244, R18, R7 ;  /* 0x00000012f4077223 */ /* 0x000fe20000010107 */
[----:B------:R-:W-:Y:S02]  /*28d40*/  FMNMX.FTZ R6, R220, R6, !PT ;  /* 0x00000006dc067209 */ /* 0x000fe40007810000 */
[----:B------:R-:W-:Y:S02]  /*28d50*/  IABS R15, R15 ;  /* 0x0000000f000f7213 */ /* 0x000fe40000000000 */
[----:B------:R-:W-:Y:S02]  /*28d60*/  I2FP.F32.S32 R5, R5 ;  /* 0x0000000500057245 */ /* 0x000fe40000201400 */
[----:B------:R-:W-:Y:S02]  /*28d70*/  ISETP.GE.AND P5, PT, R35, R246, PT ;  /* 0x000000f62300720c */ /* 0x000fe40003fa6270 */
[----:B------:R-:W-:Y:S01]  /*28d80*/  FSEL R179, R28, -INF , !P1 ;  /* 0xff8000001cb37808 */ /* 0x000fe20004800000 */
[----:B------:R-:W-:Y:S01]  /*28d90*/  FFMA.FTZ R22, -R244, R5, R22 ;  /* 0x00000005f4167223 */ /* 0x000fe20000010116 */
[C---:B------:R-:W-:Y:S02]  /*28da0*/  ISETP.GE.AND P3, PT, R32.reuse, R247, PT ;  /* 0x000000f72000720c */ /* 0x040fe40003f66270 */
[----:B------:R-:W-:Y:S02]  /*28db0*/  FMNMX.FTZ R14, R193, R14, !PT ;  /* 0x0000000ec10e7209 */ /* 0x000fe40007810000 */
[----:B------:R-:W-:Y:S02]  /*28dc0*/  IADD3 R17, R243, -R13, RZ ;  /* 0x8000000df3117210 */ /* 0x000fe40007ffe0ff */
[C---:B------:R-:W-:Y:S02]  /*28dd0*/  ISETP.GE.AND P0, PT, R13.reuse, R247, PT ;  /* 0x000000f70d00720c */ /* 0x040fe40003f06270 */
[----:B------:R-:W-:Y:S02]  /*28de0*/  ISETP.GE.AND P1, PT, R13, R246, PT ;  /* 0x000000f60d00720c */ /* 0x000fe40003f26270 */
[----:B------:R-:W-:Y:S02]  /*28df0*/  FMNMX.FTZ R6, R221, R6, !PT ;  /* 0x00000006dd067209 */ /* 0x000fe40007810000 */
[----:B------:R-:W-:Y:S02]  /*28e00*/  I2FP.F32.S32 R15, R15 ;  /* 0x0000000f000f7245 */ /* 0x000fe40000201400 */
[----:B------:R-:W-:Y:S01]  /*28e10*/  ISETP.GE.OR P5, PT, R35, R245, !P5 ;  /* 0x000000f52300720c */ /* 0x000fe20006fa6670 */
[----:B------:R-:W-:Y:S01]  /*28e20*/  IMAD.MOV.U32 R35, RZ, RZ, R175 ;  /* 0x000000ffff237224 */ /* 0x000fe200078e00af */
[----:B------:R-:W-:Y:S01]  /*28e30*/  ISETP.GE.OR P3, PT, R32, R242, !P3 ;  /* 0x000000f22000720c */ /* 0x000fe20005f66670 */
[----:B------:R-:W-:Y:S01]  /*28e40*/  FFMA.FTZ R8, -R244, R15, R8 ;  /* 0x0000000ff4087223 */ /* 0x000fe20000010108 */
[----:B------:R-:W-:Y:S02]  /*28e50*/  FMNMX.FTZ R5, R192, R14, !PT ;  /* 0x0000000ec0057209 */ /* 0x000fe40007810000 */
[----:B------:R-:W-:Y:S02]  /*28e60*/  ISETP.GE.AND P4, PT, R32, R246, PT ;  /* 0x000000f62000720c */ /* 0x000fe40003f86270 */
[C---:B------:R-:W-:Y:S02]  /*28e70*/  ISETP.GE.OR P0, PT, R13.reuse, R242, !P0 ;  /* 0x000000f20d00720c */ /* 0x040fe40004706670 */
[----:B------:R-:W-:Y:S01]  /*28e80*/  ISETP.GE.OR P1, PT, R13, R245, !P1 ;  /* 0x000000f50d00720c */ /* 0x000fe20004f26670 */
[----:B------:R-:W-:Y:S01]  /*28e90*/  IMAD.IADD R13, R241, 0x1, -R13 ;  /* 0x00000001f10d7824 */ /* 0x000fe200078e0a0d */
[----:B------:R-:W-:Y:S02]  /*28ea0*/  FSEL R251, R7, -INF , !P6 ;  /* 0xff80000007fb7808 */ /* 0x000fe40007000000 */
[----:B------:R-:W-:Y:S02]  /*28eb0*/  IABS R17, R17 ;  /* 0x0000001100117213 */ /* 0x000fe40000000000 */
[----:B------:R-:W-:Y:S02]  /*28ec0*/  FMNMX.FTZ R6, R252, R6, !PT ;  /* 0x00000006fc067209 */ /* 0x000fe40007810000 */
[----:B------:R-:W-:Y:S02]  /*28ed0*/  FSEL R34, R21, -INF , !P3 ;  /* 0xff80000015227808 */ /* 0x000fe40005800000 */
[----:B------:R-:W-:Y:S02]  /*28ee0*/  ISETP.GE.AND P3, PT, R31, R246, PT ;  /* 0x000000f61f00720c */ /* 0x000fe40003f66270 */
[----:B------:R-:W-:Y:S02]  /*28ef0*/  I2FP.F32.S32 R17, R17 ;  /* 0x0000001100117245 */ /* 0x000fe40000201400 */
[----:B------:R-:W-:Y:S02]  /*28f00*/  ISETP.GE.OR P4, PT, R32, R245, !P4 ;  /* 0x000000f52000720c */ /* 0x000fe40006786670 */
[----:B------:R-:W-:Y:S01]  /*28f10*/  FMNMX.FTZ R5, R35, R5, !PT ;  /* 0x0000000523057209 */ /* 0x000fe20007810000 */
[----:B------:R-:W-:Y:S01]  /*28f20*/  FFMA.FTZ R30, -R244, R17, R30 ;  /* 0x00000011f41e7223 */ /* 0x000fe2000001011e */
[----:B------:R-:W-:Y:S02]  /*28f30*/  FSEL R250, R9, -INF , !P5 ;  /* 0xff80000009fa7808 */ /* 0x000fe40006800000 */
[----:B------:R-:W-:Y:S02]  /*28f40*/  FMNMX.FTZ R6, R251, R6, !PT ;  /* 0x00000006fb067209 */ /* 0x000fe40007810000 */
[----:B------:R-:W-:Y:S02]  /*28f50*/  IABS R7, R13 ;  /* 0x0000000d00077213 */ /* 0x000fe40000000000 */
[----:B------:R-:W-:Y:S02]  /*28f60*/  IADD3 R4, R241, -R3, RZ ;  /* 0x80000003f1047210 */ /* 0x000fe40007ffe0ff */
[----:B------:R-:W-:Y:S02]  /*28f70*/  ISETP.GE.OR P3, PT, R31, R245, !P3 ;  /* 0x000000f51f00720c */ /* 0x000fe40005f66670 */
[----:B------:R-:W-:Y:S02]  /*28f80*/  FMNMX.FTZ R5, R19, R5, !PT ;  /* 0x0000000513057209 */ /* 0x000fe40007810000 */
[----:B------:R-:W-:Y:S02]  /*28f90*/  FSEL R222, R8, -INF , !P4 ;  /* 0xff80000008de7808 */ /* 0x000fe40006000000 */
[----:B------:R-:W-:Y:S02]  /*28fa0*/  FMNMX.FTZ R6, R250, R6, !PT ;  /* 0x00000006fa067209 */ /* 0x000fe40007810000 */
[----:B------:R-:W-:Y:S02]  /*28fb0*/  I2FP.F32.S32 R7, R7 ;  /* 0x0000000700077245 */ /* 0x000fe40000201400 */
[----:B------:R-:W-:Y:S02]  /*28fc0*/  IABS R4, R4 ;  /* 0x0000000400047213 */ /* 0x000fe40000000000 */
[----:B------:R-:W-:Y:S01]  /*28fd0*/  FSEL R175, R22, -INF , !P3 ;  /* 0xff80000016af7808 */ /* 0x000fe20005800000 */
[----:B------:R-:W-:Y:S01]  /*28fe0*/  FFMA.FTZ R10, -R244, R7, R10 ;  /* 0x00000007f40a7223 */ /* 0x000fe2000001010a */
[----:B------:R-:W-:Y:S02]  /*28ff0*/  FMNMX.FTZ R5, R33, R5, !PT ;  /* 0x0000000521057209 */ /* 0x000fe40007810000 */
[----:B------:R-:W-:Y:S02]  /*29000*/  FMNMX.FTZ R8, R222, R6, !PT ;  /* 0x00000006de087209 */ /* 0x000fe40007810000 */
[----:B------:R-:W-:Y:S02]  /*29010*/  FSEL R178, R30, -INF , !P0 ;  /* 0xff8000001eb27808 */ /* 0x000fe40004000000 */
[----:B------:R-:W-:Y:S02]  /*29020*/  I2FP.F32.S32 R4, R4 ;  /* 0x0000000400047245 */ /* 0x000fe40000201400 */
[C---:B------:R-:W-:Y:S02]  /*29030*/  ISETP.GE.AND P6, PT, R3.reuse, R247, PT ;  /* 0x000000f70300720c */ /* 0x040fe40003fc6270 */
[----:B------:R-:W-:Y:S01]  /*29040*/  ISETP.GE.AND P0, PT, R3, R246, PT ;  /* 0x000000f60300720c */ /* 0x000fe20003f06270 */
[----:B------:R-:W-:Y:S01]  /*29050*/  FFMA.FTZ R11, -R244, R4, R11 ;  /* 0x00000004f40b7223 */ /* 0x000fe2000001010b */
[----:B------:R-:W-:Y:S02]  /*29060*/  FMNMX.FTZ R5, R34, R5, !PT ;  /* 0x0000000522057209 */ /* 0x000fe40007810000 */
[----:B------:R-:W-:Y:S02]  /*29070*/  FSEL R174, R24, -INF , !P2 ;  /* 0xff80000018ae7808 */ /* 0x000fe40005000000 */
[----:B------:R-:W-:Y:S02]  /*29080*/  FMNMX.FTZ R8, R175, R8, !PT ;  /* 0x00000008af087209 */ /* 0x000fe40007810000 */
[----:B------:R-:W-:Y:S02]  /*29090*/  I2FP.F32.S32 R16, R16 ;  /* 0x0000001000107245 */ /* 0x000fe40000201400 */
[C---:B------:R-:W-:Y:S02]  /*290a0*/  ISETP.GE.OR P6, PT, R3.reuse, R242, !P6 ;  /* 0x000000f20300720c */ /* 0x040fe400077c6670 */
[----:B------:R-:W-:Y:S01]  /*290b0*/  ISETP.GE.OR P0, PT, R3, R245, !P0 ;  /* 0x000000f50300720c */ /* 0x000fe20004706670 */
[----:B------:R-:W-:Y:S01]  /*290c0*/  FFMA.FTZ R26, -R244, R16, R26 ;  /* 0x00000010f41a7223 */ /* 0x000fe2000001011a */
[----:B------:R-:W-:Y:S02]  /*290d0*/  FSEL R173, R10, -INF , !P1 ;  /* 0xff8000000aad7808 */ /* 0x000fe40004800000 */
[----:B------:R-:W-:Y:S02]  /*290e0*/  FMNMX.FTZ R3, R174, R8, !PT ;  /* 0x00000008ae037209 */ /* 0x000fe40007810000 */
[----:B------:R-:W-:Y:S02]  /*290f0*/  FMNMX.FTZ R5, R189, R5, !PT ;  /* 0x00000005bd057209 */ /* 0x000fe40007810000 */
[----:B------:R-:W-:Y:S02]  /*29100*/  FSEL R166, R11, -INF , !P0 ;  /* 0xff8000000ba67808 */ /* 0x000fe40004000000 */
[----:B------:R-:W-:Y:S02]  /*29110*/  FMNMX.FTZ R5, R179, R5, !PT ;  /* 0x00000005b3057209 */ /* 0x000fe40007810000 */
[----:B------:R-:W-:Y:S02]  /*29120*/  FMNMX.FTZ R3, R173, R3, !PT ;  /* 0x00000003ad037209 */ /* 0x000fe40007810000 */
[----:B------:R-:W-:Y:S02]  /*29130*/  FSEL R176, R26, -INF , !P6 ;  /* 0xff8000001ab07808 */ /* 0x000fe40007000000 */
        /* <DEDUP_REMOVED lines=12> */
[C---:B------:R-:W-:Y:S02]  /*29200*/  FSETP.NEU.FTZ.AND P1, PT, R164.reuse, -INF , PT ;  /* 0xff800000a400780b */ /* 0x040fe40003f3d000 */
[----:B------:R-:W-:Y:S01]  /*29210*/  FSETP.NEU.FTZ.AND P0, PT, R3, -INF , PT ;  /* 0xff8000000300780b */ /* 0x000fe20003f1d000 */
[----:B------:R-:W-:Y:S01]  /*29220*/  FMUL.FTZ R172, R165, R3 ;  /* 0x00000003a5ac7220 */ /* 0x000fe20000410000 */
[----:B------:R-:W-:Y:S02]  /*29230*/  FSEL R4, R164, RZ, P1 ;  /* 0x000000ffa4047208 */ /* 0x000fe40000800000 */
[----:B------:R-:W-:Y:S02]  /*29240*/  FSEL R177, R177, RZ, P1 ;  /* 0x000000ffb1b17208 */ /* 0x000fe40000800000 */
[----:B------:R-:W-:Y:S01]  /*29250*/  FSEL R172, R172, RZ, P0 ;  /* 0x000000ffacac7208 */ /* 0x000fe20000000000 */
[----:B------:R-:W-:Y:S01]  /*29260*/  FADD.FTZ R4, -R4, R0 ;  /* 0x0000000004047221 */ /* 0x000fe20000010100 */
[----:B------:R-:W-:Y:S01]  /*29270*/  FSEL R0, R3, RZ, P0 ;  /* 0x000000ff03007208 */ /* 0x000fe20000000000 */
[-CC-:B------:R-:W-:Y:S01]  /*29280*/  FFMA.FTZ R187, R29, R165.reuse, -R177.reuse ;  /* 0x000000a51dbb7223 */ /* 0x180fe200000108b1 */
[-CC-:B------:R-:W-:Y:S01]  /*29290*/  FFMA.FTZ R185, R27, R165.reuse, -R177.reuse ;  /* 0x000000a51bb97223 */ /* 0x180fe200000108b1 */
[-CC-:B------:R-:W-:Y:S01]  /*292a0*/  FFMA.FTZ R167, R12, R165.reuse, -R172.reuse ;  /* 0x000000a50ca77223 */ /* 0x180fe200000108ac */
[-C--:B------:R-:W-:Y:S01]  /*292b0*/  FFMA.FTZ R188, R23, R165.reuse, -R172 ;  /* 0x000000a517bc7223 */ /* 0x080fe200000108ac */
[----:B------:R-:W1:Y:S01]  /*292c0*/  LDSM.16.MT88.4 R12, [R219+0x10000] ;  /* 0x01000000db0c783b */ /* 0x000e620000004200 */
[----:B------:R-:W-:Y:S01]  /*292d0*/  FADD.FTZ R0, -R0, R2 ;  /* 0x0000000200007221 */ /* 0x000fe20000010100 */
[-CC-:B------:R-:W-:Y:S01]  /*292e0*/  FFMA.FTZ R184, R169, R165.reuse, -R177.reuse ;  /* 0x000000a5a9b87223 */ /* 0x180fe200000108b1 */
[-CC-:B------:R-:W-:Y:S01]  /*292f0*/  FFMA.FTZ R183, R25, R165.reuse, -R177.reuse ;  /* 0x000000a519b77223 */ /* 0x180fe200000108b1 */
[-CC-:B------:R-:W-:Y:S01]  /*29300*/  FFMA.FTZ R182, R168, R165.reuse, -R172.reuse ;  /* 0x000000a5a8b67223 */ /* 0x180fe200000108ac */
[-CC-:B------:R-:W-:Y:S01]  /*29310*/  FFMA.FTZ R186, R170, R165.reuse, -R172.reuse ;  /* 0x000000a5aaba7223 */ /* 0x180fe200000108ac */
[C---:B------:R-:W-:Y:S01]  /*29320*/  FMUL.FTZ R0, R165.reuse, R0 ;  /* 0x00000000a5007220 */ /* 0x040fe20000410000 */
[----:B------:R-:W-:Y:S01]  /*29330*/  FMUL.FTZ R4, R165, R4 ;  /* 0x00000004a5047220 */ /* 0x000fe20000410000 */
[----:B------:R-:W-:Y:S01]  /*29340*/  MUFU.EX2 R187, R187 ;  /* 0x000000bb00bb7308 */ /* 0x000fe20000000800 */
[----:B------:R-:W2:Y:S01]  /*29350*/  LDSM.16.MT88.4 R20, [R218+0x10000] ;  /* 0x01000000da14783b */ /* 0x000ea20000004200 */
[-CC-:B------:R-:W-:Y:S01]  /*29360*/  FFMA.FTZ R179, R179, R165.reuse, -R177.reuse ;  /* 0x000000a5b3b37223 */ /* 0x180fe200000108b1 */
[-CC-:B------:R-:W-:Y:S01]  /*29370*/  FFMA.FTZ R178, R178, R165.reuse, -R177.reuse ;  /* 0x000000a5b2b27223 */ /* 0x180fe200000108b1 */
[-CC-:B------:R-:W-:Y:S01]  /*29380*/  FFMA.FTZ R175, R175, R165.reuse, -R172.reuse ;  /* 0x000000a5afaf7223 */ /* 0x180fe200000108ac */
[-CC-:B------:R-:W-:Y:S01]  /*29390*/  FFMA.FTZ R174, R174, R165.reuse, -R172.reuse ;  /* 0x000000a5aeae7223 */ /* 0x180fe200000108ac */
[-CC-:B------:R-:W-:Y:S01]  /*293a0*/  FFMA.FTZ R173, R173, R165.reuse, -R172.reuse ;  /* 0x000000a5adad7223 */ /* 0x180fe200000108ac */
[-CC-:B------:R-:W-:Y:S03]  /*293b0*/  FFMA.FTZ R191, R191, R165.reuse, -R177.reuse ;  /* 0x000000a5bfbf7223 */ /* 0x180fe600000108b1 */
[----:B------:R-:W3:Y:S01]  /*293c0*/  MUFU.EX2 R2, R4 ;  /* 0x0000000400027308 */ /* 0x000ee20000000800 */
[----:B------:R-:W4:Y:S01]  /*293d0*/  LDSM.16.MT88.4 R28, [R217+0x10000] ;  /* 0x01000000d91c783b */ /* 0x000f220000004200 */
[-CC-:B------:R-:W-:Y:S01]  /*293e0*/  FFMA.FTZ R190, R190, R165.reuse, -R177.reuse ;  /* 0x000000a5bebe7223 */ /* 0x180fe200000108b1 */
[-CC-:B------:R-:W-:Y:S01]  /*293f0*/  FFMA.FTZ R195, R195, R165.reuse, -R172.reuse ;  /* 0x000000a5c3c37223 */ /* 0x180fe200000108ac */
[-CC-:B------:R-:W-:Y:S01]  /*29400*/  FFMA.FTZ R194, R194, R165.reuse, -R172.reuse ;  /* 0x000000a5c2c27223 */ /* 0x180fe200000108ac */
[-CC-:B------:R-:W-:Y:S01]  /*29410*/  FFMA.FTZ R220, R220, R165.reuse, -R172.reuse ;  /* 0x000000a5dcdc7223 */ /* 0x180fe200000108ac */
[-CC-:B------:R-:W-:Y:S01]  /*29420*/  FFMA.FTZ R221, R221, R165.reuse, -R172.reuse ;  /* 0x000000a5dddd7223 */ /* 0x180fe200000108ac */
[-CC-:B------:R-:W-:Y:S03]  /*29430*/  FFMA.FTZ R252, R252, R165.reuse, -R172.reuse ;  /* 0x000000a5fcfc7223 */ /* 0x180fe600000108ac */
[----:B------:R-:W1:Y:S01]  /*29440*/  MUFU.EX2 R0, R0 ;  /* 0x0000000000007308 */ /* 0x000e620000000800 */
[-CC-:B------:R-:W-:Y:S01]  /*29450*/  FFMA.FTZ R251, R251, R165.reuse, -R172.reuse ;  /* 0x000000a5fbfb7223 */ /* 0x180fe200000108ac */
[-CC-:B------:R-:W-:Y:S01]  /*29460*/  FFMA.FTZ R250, R250, R165.reuse, -R172.reuse ;  /* 0x000000a5fafa7223 */ /* 0x180fe200000108ac */
[-CC-:B------:R-:W-:Y:S01]  /*29470*/  FFMA.FTZ R222, R222, R165.reuse, -R172.reuse ;  /* 0x000000a5dede7223 */ /* 0x180fe200000108ac */
[-C--:B------:R-:W-:Y:S01]  /*29480*/  FFMA.FTZ R172, R166, R165.reuse, -R172 ;  /* 0x000000a5a6ac7223 */ /* 0x080fe200000108ac */
[----:B------:R-:W-:Y:S01]  /*29490*/  FFMA.FTZ R189, R189, R165, -R177 ;  /* 0x000000a5bdbd7223 */ /* 0x000fe200000108b1 */
[----:B------:R-:W-:Y:S04]  /*294a0*/  ISETP.GT.AND P0, PT, R239, R227, PT ;  /* 0x000000e3ef00720c */ /* 0x000fe80003f04270 */
[----:B------:R-:W2:Y:S01]  /*294b0*/  MUFU.EX2 R185, R185 ;  /* 0x000000b900b97308 */ /* 0x000ea20000000800 */
[C---:B---3--:R-:W-:Y:S01]  /*294c0*/  FMUL.FTZ R4, R2.reuse, R160 ;  /* 0x000000a002047220 */ /* 0x048fe20000410000 */
[C---:B------:R-:W-:Y:S01]  /*294d0*/  FMUL.FTZ R5, R2.reuse, R161 ;  /* 0x000000a102057220 */ /* 0x040fe20000410000 */
[C---:B------:R-:W-:Y:S01]  /*294e0*/  FMUL.FTZ R8, R2.reuse, R156 ;  /* 0x0000009c02087220 */ /* 0x040fe20000410000 */
[C---:B------:R-:W-:Y:S01]  /*294f0*/  FMUL.FTZ R9, R2.reuse, R157 ;  /* 0x0000009d02097220 */ /* 0x040fe20000410000 */
[----:B------:R-:W-:Y:S02]  /*29500*/  IMAD.MOV.U32 R160, RZ, RZ, R19 ;  /* 0x000000ffffa07224 */ /* 0x000fe400078e0013 */
[C---:B------:R-:W-:Y:S01]  /*29510*/  FMUL.FTZ R16, R2.reuse, R148 ;  /* 0x0000009402107220 */ /* 0x040fe20000410000 */
[----:B------:R-:W-:Y:S02]  /*29520*/  FMUL.FTZ R17, R2, R149 ;  /* 0x0000009502117220 */ /* 0x000fe40000410000 */
[----:B------:R-:W-:Y:S01]  /*29530*/  MUFU.EX2 R184, R184 ;  /* 0x000000b800b87308 */ /* 0x000fe20000000800 */
[C---:B-1----:R-:W-:Y:S01]  /*29540*/  FMUL.FTZ R6, R0.reuse, R162 ;  /* 0x000000a200067220 */ /* 0x042fe20000410000 */
[C---:B------:R-:W-:Y:S01]  /*29550*/  FMUL.FTZ R7, R0.reuse, R163 ;  /* 0x000000a300077220 */ /* 0x040fe20000410000 */
[C---:B------:R-:W-:Y:S01]  /*29560*/  FMUL.FTZ R10, R0.reuse, R158 ;  /* 0x0000009e000a7220 */ /* 0x040fe20000410000 */
[C---:B------:R-:W-:Y:S01]  /*29570*/  FMUL.FTZ R11, R0.reuse, R159 ;  /* 0x0000009f000b7220 */ /* 0x040fe20000410000 */
[C---:B------:R-:W-:Y:S01]  /*29580*/  FMUL.FTZ R18, R0.reuse, R150 ;  /* 0x0000009600127220 */ /* 0x040fe20000410000 */
[----:B------:R-:W-:Y:S01]  /*29590*/  FMUL.FTZ R19, R0, R151 ;  /* 0x0000009700137220 */ /* 0x000fe20000410000 */
[----:B------:R-:W1:Y:S03]  /*295a0*/  LDSM.16.MT88.4 R156, [R216+0x10000] ;  /* 0x01000000d89c783b */ /* 0x000e660000004200 */
[----:B------:R-:W3:Y:S01]  /*295b0*/  MUFU.EX2 R183, R183 ;  /* 0x000000b700b77308 */ /* 0x000ee20000000800 */
[----:B--2---:R-:W-:Y:S01]  /*295c0*/  F2FP.F16.F32.PACK_AB R168, R185, R187 ;  /* 0x000000bbb9a8723e */ /* 0x004fe200000000ff */
[C---:B------:R-:W-:Y:S01]  /*295d0*/  FMUL.FTZ R24, R2.reuse, R140 ;  /* 0x0000008c02187220 */ /* 0x040fe20000410000 */
[----:B------:R-:W-:Y:S01]  /*295e0*/  FMUL.FTZ R25, R2, R141 ;  /* 0x0000008d02197220 */ /* 0x000fe20000410000 */
[C---:B------:R-:W-:Y:S01]  /*295f0*/  FMUL.FTZ R26, R0.reuse, R142 ;  /* 0x0000008e001a7220 */ /* 0x040fe20000410000 */
[----:B------:R-:W-:Y:S01]  /*29600*/  FMUL.FTZ R27, R0, R143 ;  /* 0x0000008f001b7220 */ /* 0x000fe20000410000 */
[----:B------:R-:W-:Y:S01]  /*29610*/  MOV R161, R33 ;  /* 0x0000002100a17202 */ /* 0x000fe20000000f00 */
[----:B------:R-:W2:Y:S03]  /*29620*/  LDSM.16.MT88.4 R148, [R219+0x12000] ;  /* 0x01200000db94783b */ /* 0x000ea60000004200 */
[----:B------:R-:W-:Y:S01]  /*29630*/  MUFU.EX2 R188, R188 ;  /* 0x000000bc00bc7308 */ /* 0x000fe20000000800 */
[----:B------:R-:W-:Y:S01]  /*29640*/  IMAD.MOV.U32 R162, RZ, RZ, R34 ;  /* 0x000000ffffa27224 */ /* 0x000fe200078e0022 */
[----:B------:R-:W-:Y:S01]  /*29650*/  MOV R163, R35 ;  /* 0x0000002300a37202 */ /* 0x000fe20000000f00 */
[C---:B------:R-:W-:Y:S01]  /*29660*/  FMUL.FTZ R32, R2.reuse, R132 ;  /* 0x0000008402207220 */ /* 0x040fe20000410000 */
[----:B------:R-:W-:Y:S01]  /*29670*/  FMUL.FTZ R33, R2, R133 ;  /* 0x0000008502217220 */ /* 0x000fe20000410000 */
[C---:B------:R-:W-:Y:S01]  /*29680*/  FMUL.FTZ R34, R0.reuse, R134 ;  /* 0x0000008600227220 */ /* 0x040fe20000410000 */
[----:B------:R-:W-:Y:S01]  /*29690*/  FMUL.FTZ R35, R0, R135 ;  /* 0x0000008700237220 */ /* 0x000fe20000410000 */
[----:B------:R-:W2:Y:S03]  /*296a0*/  LDSM.16.MT88.4 R140, [R218+0x12000] ;  /* 0x01200000da8c783b */ /* 0x000ea60000004200 */
[----:B------:R-:W4:Y:S01]  /*296b0*/  MUFU.EX2 R182, R182 ;  /* 0x000000b600b67308 */ /* 0x000f220000000800 */
[----:B---3--:R-:W-:Y:S01]  /*296c0*/  F2FP.F16.F32.PACK_AB R170, R183, R184 ;  /* 0x000000b8b7aa723e */ /* 0x008fe200000000ff */
[C---:B------:R-:W-:Y:S01]  /*296d0*/  FMUL.FTZ R36, R2.reuse, R36 ;  /* 0x0000002402247220 */ /* 0x040fe20000410000 */
        /* <DEDUP_REMOVED lines=30> */
[----:B-1----:R-:W-:Y:S01]  /*298c0*/  F2FP.F16.F32.PACK_AB R171, R186, R167 ;  /* 0x000000a7baab723e */ /* 0x002fe200000000ff */
        /* <DEDUP_REMOVED lines=46> */
[----:B------:R-:W4:Y:S01]  /*29bb0*/  LDSM.16.MT88.4 R136, [R216+0x12000] ;  /* 0x01200000d888783b */ /* 0x000f220000004200 */
        /* <DEDUP_REMOVED lines=13> */
[C---:B--2---:R-:W-:Y:S04]  /*29c90*/  HMMA.16816.F32 R36, R168.reuse, R148, R36 ;  /* 0x00000094a824723c */ /* 0x044fe80000001824 */
        /* <DEDUP_REMOVED lines=9> */
[----:B------:R-:W2:Y:S02]  /*29d30*/  LDSM.16.MT88.4 R140, [R219+0x14000] ;  /* 0x01400000db8c783b */ /* 0x000ea40000004200 */
[C---:B------:R-:W-:Y:S03]  /*29d40*/  FMUL.FTZ R94, R0.reuse, R94 ;  /* 0x0000005e005e7220 */ /* 0x040fe60000410000 */
[C---:B---3--:R-:W-:Y:S02]  /*29d50*/  HMMA.16816.F32 R52, R168.reuse, R132, R52 ;  /* 0x00000084a834723c */ /* 0x048fe40000001834 */
[----:B------:R-:W-:Y:S03]  /*29d60*/  MUFU.EX2 R189, R189 ;  /* 0x000000bd00bd7308 */ /* 0x000fe60000000800 */
[----:B------:R-:W-:Y:S01]  /*29d70*/  FMUL.FTZ R95, R0, R95 ;  /* 0x0000005f005f7220 */ /* 0x000fe20000410000 */
[C---:B------:R-:W-:Y:S01]  /*29d80*/  HMMA.16816.F32 R56, R168.reuse, R134, R56 ;  /* 0x00000086a838723c */ /* 0x040fe20000001838 */
[----:B------:R-:W3:Y:S04]  /*29d90*/  LDSM.16.MT88.4 R132, [R218+0x14000] ;  /* 0x01400000da84783b */ /* 0x000ee80000004200 */
        /* <DEDUP_REMOVED lines=28> */
[C---:B----4-:R-:W-:Y:S03]  /*29f60*/  HMMA.16816.F32 R84, R168.reuse, R136, R84 ;  /* 0x00000088a854723c */ /* 0x050fe60000001854 */
        /* <DEDUP_REMOVED lines=134> */
[-C--:B------:R-:W-:Y:S02]  /*2a7d0*/  F2FP.F16.F32.PACK_AB R134, R153, R149.reuse ;  /* 0x000000959986723e */ /* 0x080fe400000000ff */
        /* <DEDUP_REMOVED lines=155> */
.L_x_7534:
        /* <DEDUP_REMOVED lines=14> */
.L_x_7560:
        /* <DEDUP_REMOVED lines=341> */
.L_x_7546:
        /* <DEDUP_REMOVED lines=8> */
.L_x_7547:
[----:B------:R-:W-:Y:S05]  /*2c840*/  BSYNC B0 ;  /* 0x0000000000007941 */ /* 0x000fea0003800000 */
.L_x_7545:
        /* <DEDUP_REMOVED lines=58> */
.L_x_7549:
[----:B------:R-:W-:Y:S05]  /*2cbf0*/  BSYNC B0 ;  /* 0x0000000000007941 */ /* 0x000fea0003800000 */
.L_x_7548:
        /* <DEDUP_REMOVED lines=62> */
.L_x_7551:
[----:B------:R-:W-:Y:S05]  /*2cfe0*/  BSYNC B0 ;  /* 0x0000000000007941 */ /* 0x000fea0003800000 */
.L_x_7550:
        /* <DEDUP_REMOVED lines=28> */
.L_x_7553:
[----:B------:R-:W-:Y:S05]  /*2d1b0*/  BSYNC B0 ;  /* 0x0000000000007941 */ /* 0x000fea0003800000 */
.L_x_7552:
        /* <DEDUP_REMOVED lines=28> */
.L_x_7555:
[----:B------:R-:W-:Y:S05]  /*2d380*/  BSYNC B0 ;  /* 0x0000000000007941 */ /* 0x000fea0003800000 */
.L_x_7554:
[----:B---34-:R-:W-:Y:S02]  /*2d390*/  MOV R6, R230 ;  /* 0x000000e600067202 */ /* 0x018fe40000000f00 */
[----:B------:R-:W-:-:S04]  /*2d3a0*/  MOV R7, 0x0 ;  /* 0x0000000000077802 */ /* 0x000fc80000000f00 */
[----:B-12--5:R-:W-:Y:S05]  /*2d3b0*/  @P5 RET.REL.NODEC R6 `(_ZN5flash24flash_fwd_splitkv_kernelI23Flash_fwd_kernel_traitsILi256ELi64ELi64ELi4ELb0ELb0EN7cutlass6half_tE19Flash_kernel_traitsILi256ELi64ELi64ELi4ES3_EELb0ELb1ELb1ELb0ELb0ELb1ELb0ELb1EEEvNS_16Flash_fwd_paramsE) ;  /* 0xfffffd2c06105950 */ /* 0x026fea0003c3ffff */
        /* <DEDUP_REMOVED lines=13> */
[C---:B------:R-:W-:Y:S01]  /*2d490*/  @!P3 R2UR UR10, R8.reuse ;  /* 0x00000000080ab2ca */ /* 0x040fe200000e0000 */
[----:B------:R-:W-:Y:S01]  /*2d4a0*/  IMAD.MOV.U32 R3, RZ, RZ, 0x0 ;  /* 0x00000000ff037424 */ /* 0x000fe200078e00ff */
[----:B------:R-:W-:Y:S01]  /*2d4b0*/  @!P3 R2UR UR11, R9 ;  /* 0x00000000090bb2ca */ /* 0x000fe200000e0000 */
[----:B------:R-:W-:Y:S01]  /*2d4c0*/  IMAD.IADD R5, R7, 0x1, R5 ;  /* 0x0000000107057824 */ /* 0x000fe200078e0205 */
[----:B------:R-:W-:Y:S02]  /*2d4d0*/  @!P2 R2UR UR8, R8 ;  /* 0x000000000808a2ca */ /* 0x000fe400000e0000 */
[----:B------:R-:W-:-:S02]  /*2d4e0*/  @!P2 R2UR UR9, R9 ;  /* 0x000000000909a2ca */ /* 0x000fc400000e0000 */
[----:B------:R-:W-:Y:S02]  /*2d4f0*/  @!P1 R2UR UR4, R8 ;  /* 0x00000000080492ca */ /* 0x000fe400000e0000 */
[----:B------:R-:W-:Y:S02]  /*2d500*/  @!P1 R2UR UR5, R9 ;  /* 0x00000000090592ca */ /* 0x000fe400000e0000 */
[----:B------:R-:W-:-:S05]  /*2d510*/  LEA.HI.X R5, R6, R85, R5, 0x1, P4 ;  /* 0x0000005506057211 */ /* 0x000fca00020f0c05 */
[----:B------:R-:W-:Y:S04]  /*2d520*/  @!P3 ST.E.128 desc[UR10][R4.64], R60 ;  /* 0x0000003c0400b985 */ /* 0x000fe8000c101d0a */
[----:B------:R-:W-:Y:S04]  /*2d530*/  @!P2 ST.E.128 desc[UR8][R4.64+0x80], R44 ;  /* 0x0000802c0400a985 */ /* 0x000fe8000c101d08 */
[----:B------:R1:W-:Y:S02]  /*2d540*/  @!P1 ST.E.128 desc[UR4][R4.64+0x100], R28 ;  /* 0x0001001c04009985 */ /* 0x0003e4000c101d04 */
[----:B-1----:R-:W-:Y:S05]  /*2d550*/  @P0 RET.REL.NODEC R2 `(_ZN5flash24flash_fwd_splitkv_kernelI23Flash_fwd_kernel_traitsILi256ELi64ELi64ELi4ELb0ELb0EN7cutlass6half_tE19Flash_kernel_traitsILi256ELi64ELi64ELi4ES3_EELb0ELb1ELb1ELb0ELb0ELb1ELb0ELb1EEEvNS_16Flash_fwd_paramsE) ;  /* 0xfffffd2802a80950 */ /* 0x002fea0003c3ffff */
[----:B------:R-:W-:Y:S01]  /*2d560*/  R2UR UR4, R8 ;  /* 0x00000000080472ca */ /* 0x000fe200000e0000 */
[----:B------:R-:W-:Y:S01]  /*2d570*/  IMAD.MOV.U32 R231, RZ, RZ, 0x0 ;  /* 0x00000000ffe77424 */ /* 0x000fe200078e00ff */
[----:B------:R-:W-:-:S13]  /*2d580*/  R2UR UR5, R9 ;  /* 0x00000000090572ca */ /* 0x000fda00000e0000 */
[----:B------:R1:W-:Y:S02]  /*2d590*/  ST.E.128 desc[UR4][R4.64+0x180], R76 ;  /* 0x0001804c04007985 */ /* 0x0003e4000c101d04 */
[----:B-1----:R-:W-:Y:S05]  /*2d5a0*/  RET.REL.NODEC R230 `(_ZN5flash24flash_fwd_splitkv_kernelI23Flash_fwd_kernel_traitsILi256ELi64ELi64ELi4ELb0ELb0EN7cutlass6half_tE19Flash_kernel_traitsILi256ELi64ELi64ELi4ES3_EELb0ELb1ELb1ELb0ELb0ELb1ELb0ELb1EEEvNS_16Flash_fwd_paramsE) ;  /* 0xfffffd28e6947950 */ /* 0x002fea0003c3ffff */
.L_x_7544:
[----:B------:R-:W-:Y:S01]  /*2d5b0*/  MOV R0, 0x1f ;  /* 0x0000001f00007802 */ /* 0x000fe20000000f00 */
[----:B------:R-:W-:Y:S01]  /*2d5c0*/  IMAD.MOV.U32 R2, RZ, RZ, 0x2 ;  /* 0x00000002ff027424 */ /* 0x000fe200078e00ff */
[----:B------:R-:W-:Y:S01]  /*2d5d0*/  MOV R6, R249 ;  /* 0x000000f900067202 */ /* 0x000fe20000000f00 */
[----:B------:R-:W-:-:S07]  /*2d5e0*/  IMAD.MOV.U32 R4, RZ, RZ, -0x1 ;  /* 0xffffffffff047424 */ /* 0x000fce00078e00ff */
[----:B-1---5:R-:W-:Y:S05]  /*2d5f0*/  WARPSYNC.COLLECTIVE R4, `(.L_x_7556) ;  /* 0x0000000004087348 */ /* 0x022fea0003c00000 */
[----:B------:R2:W3:Y:S02]  /*2d600*/  SHFL.BFLY P0, R0, R6, R2, R0 ;  /* 0x0c00000206007389 */ /* 0x0004e40000000000 */
[----:B-123-5:R-:W-:Y:S01]  /*2d610*/  ENDCOLLECTIVE ;  /* 0x000000000000791b */ /* 0x02efe20003800000 */
.L_x_7556:
        /* <DEDUP_REMOVED lines=8> */
.L_x_7557:
        /* <DEDUP_REMOVED lines=8> */
.L_x_7558:
[----:B------:R-:W-:Y:S01]  /*2d720*/  FADD.FTZ R248, R0, R248 ;  /* 0x000000f800f87221 */ /* 0x000fe20000010000 */
[----:B------:R-:W-:Y:S02]  /*2d730*/  MOV R0, 0x1f ;  /* 0x0000001f00007802 */ /* 0x000fe40000000f00 */
[----:B------:R-:W-:Y:S01]  /*2d740*/  MOV R2, 0x1 ;  /* 0x0000000100027802 */ /* 0x000fe20000000f00 */
[----:B------:R-:W-:-:S07]  /*2d750*/  IMAD.MOV.U32 R6, RZ, RZ, R248 ;  /* 0x000000ffff067224 */ /* 0x000fce00078e00f8 */
[----:B------:R-:W-:Y:S05]  /*2d760*/  WARPSYNC.COLLECTIVE R4, `(.L_x_7559) ;  /* 0x0000000004087348 */ /* 0x000fea0003c00000 */
[----:B------:R1:W2:Y:S02]  /*2d770*/  SHFL.BFLY P0, R0, R6, R2, R0 ;  /* 0x0c00000206007389 */ /* 0x0002a40000000000 */
[----:B-12---:R-:W-:Y:S01]  /*2d780*/  ENDCOLLECTIVE ;  /* 0x000000000000791b */ /* 0x006fe20003800000 */
.L_x_7559:
[----:B------:R-:W-:Y:S05]  /*2d790*/  BRA `(.L_x_7560) ;  /* 0xffffffd800b47947 */ /* 0x000fea000383ffff */
.L_x_7561:
        /* <DEDUP_REMOVED lines=14> */
.L_x_8865:


//--------------------- .text._ZN5flash24flash_fwd_splitkv_kernelI23Flash_fwd_kernel_traitsILi256ELi64ELi64ELi4ELb0ELb0EN7cutlass6half_tE19Flash_kernel_traitsILi256ELi64ELi64ELi4ES3_EELb0ELb1ELb0ELb0ELb1ELb0ELb1ELb0EEEvNS_16Flash_fwd_paramsE --------------------------
	.section	.text._ZN5flash24flash_fwd_splitkv_kernelI23Flash_fwd_kernel_traitsILi256ELi64ELi64ELi4ELb0ELb0EN7cutlass6half_tE19Flash_kernel_traitsILi256ELi64ELi64ELi4ES3_EELb0ELb1ELb0ELb0ELb1ELb0ELb1ELb0EEEvNS_16Flash_fwd_paramsE,"ax",@progbits
	.align	128
        .global         _ZN5flash24flash_fwd_splitkv_kernelI23Flash_fwd_kernel_traitsILi256ELi64ELi64ELi4ELb0ELb0EN7cutlass6half_tE19Flash_kernel_traitsILi256ELi64ELi64ELi4ES3_EELb0ELb1ELb0ELb0ELb1ELb0ELb1ELb0EEEvNS_16Flash_fwd_paramsE
        .type           _ZN5flash24flash_fwd_splitkv_kernelI23Flash_fwd_kernel_traitsILi256ELi64ELi64ELi4ELb0ELb0EN7cutlass6half_tE19Flash_kernel_traitsILi256ELi64ELi64ELi4ES3_EELb0ELb1ELb0ELb0ELb1ELb0ELb1ELb0EEEvNS_16Flash_fwd_paramsE,@function
        .size           _ZN5flash24flash_fwd_splitkv_kernelI23Flash_fwd_kernel_traitsILi256ELi64ELi64ELi4ELb0ELb0EN7cutlass6half_tE19Flash_kernel_traitsILi256ELi64ELi64ELi4ES3_EELb0ELb1ELb0ELb0ELb1ELb0ELb1ELb0EEEvNS_16Flash_fwd_paramsE,(.L_x_8924 - _ZN5flash24flash_fwd_splitkv_kernelI23Flash_fwd_kernel_traitsILi256ELi64ELi64ELi4ELb0ELb0EN7cutlass6half_tE19Flash_kernel_traitsILi256ELi64ELi64ELi4ES3_EELb0ELb1ELb0ELb0ELb1ELb0ELb1ELb0EEEvNS_16Flash_fwd_paramsE)
        .other          _ZN5flash24flash_fwd_splitkv_kernelI23Flash_fwd_kernel_traitsILi256ELi64ELi64ELi4ELb0ELb0EN7cutlass6half_tE19Flash_kernel_traitsILi256ELi64ELi64ELi4ES3_EELb0ELb1ELb0ELb0ELb1ELb0ELb1ELb0EEEvNS_16Flash_fwd_paramsE,@"STO_CUDA_ENTRY STV_DEFAULT"
_ZN5flash24flash_fwd_splitkv_kernelI23Flash_fwd_kernel_traitsILi256ELi64ELi64ELi4ELb0ELb0EN7cutlass6half_tE19Flash_kernel_traitsILi256ELi64ELi64ELi4ES3_EELb0ELb1ELb0ELb0ELb1ELb0ELb1ELb0EEEvNS_16Flash_fwd_paramsE:
.text._ZN5flash24flash_fwd_splitkv_kernelI23Flash_fwd_kernel_traitsILi256ELi64ELi64ELi4ELb0ELb0EN7cutlass6half_tE19Flash_kernel_traitsILi256ELi64ELi64ELi4ES3_EELb0ELb1ELb0ELb0ELb1ELb0ELb1ELb0EEEvNS_16Flash_fwd_paramsE:
        /* <DEDUP_REMOVED lines=59> */
[----:B---3--:R-:W-:Y:S01]  /*03b0*/  @P2 R2UR UR23, R0 ;  /* 0x00000000001722ca */ /* 0x008fe200000e0000 */
[----:B------:R-:W2:Y:S01]  /*03c0*/  S2R R6, SR_TID.X ;  /* 0x0000000000067919 */ /* 0x000ea20000002100 */
        /* <DEDUP_REMOVED lines=10> */
[----:B------:R-:W3:Y:S04]  /*0470*/  @P0 LDG.E R0, desc[UR18][R4.64+0x4] ;  /* 0x0000041204000981 */ /* 0x000ee8000c1e1900 */
[----:B------:R-:W4:Y:S01]  /*0480*/  @!P0 LDG.E R2, desc[UR18][R4.64] ;  /* 0x0000001204028981 */ /* 0x000f22000c1e1900 */
[----:B---3--:R-:W-:-:S13]  /*0490*/  @P0 R2UR UR5, R0 ;  /* 0x00000000000502ca */ /* 0x008fda00000e0000 */
[----:B------:R-:W-:-:S07]  /*04a0*/  @UP3 UIADD3 UR5, UR5, -UR11, URZ ;  /* 0x8000000b05053290 */ /* 0x000fce000fffe03f */
[----:B----4-:R-:W-:Y:S01]  /*04b0*/  @!P0 R2UR UR5, R2 ;  /* 0x00000000020582ca */ /* 0x010fe200000e0000 */
[----:B------:R-:W-:-:S14]  /*04c0*/  BRA `(.L_x_7563) ;  /* 0x0000000000047947 */ /* 0x000fdc0003800000 */
.L_x_7562:
[----:B------:R-:W-:-:S05]  /*04d0*/  ULDC UR5, c[0x0][0x2c8] ;  /* 0x0000b20000057ab9 */ /* 0x000fca0000000800 */
.L_x_7563:
        /* <DEDUP_REMOVED lines=10> */
[----:B------:R-:W3:Y:S01]  /*0580*/  @P0 LDG.E R0, desc[UR18][R2.64] ;  /* 0x0000001202000981 */ /* 0x000ee2000c1e1900 */
[----:B------:R-:W-:Y:S02]  /*0590*/  UISETP.GT.AND UP1, UPT, UR23, UR21, UPT ;  /* 0x000000151700728c */ /* 0x000fe4000bf24270 */
[----:B------:R-:W-:-:S03]  /*05a0*/  @!UP2 UISETP.NE.U32.AND UP0, UPT, UR6, URZ, UPT ;  /* 0x0000003f0600a28c */ /* 0x000fc6000bf05070 */
[----:B------:R-:W-:Y:S01]  /*05b0*/  @!UP2 ULDC UR6, c[0x0][0x2cc] ;  /* 0x0000b3000006aab9 */ /* 0x000fe20000000800 */
[----:B------:R-:W-:-:S04]  /*05c0*/  @!UP2 UISETP.NE.AND.EX UP0, UPT, UR7, URZ, UPT, UP0 ;  /* 0x0000003f0700a28c */ /* 0x000fc8000bf05300 */
[----:B------:R-:W-:Y:S01]  /*05d0*/  @!UP2 USEL UR6, UR6, URZ, UP0 ;  /* 0x0000003f0606a287 */ /* 0x000fe20008000000 */
[----:B---3--:R-:W-:Y:S02]  /*05e0*/  @P0 R2UR UR22, R0 ;  /* 0x00000000001602ca */ /* 0x008fe400000e0000 */
[----:B------:R-:W-:-:S11]  /*05f0*/  PLOP3.LUT P0, PT, PT, PT, UP1, 0x80, 0x0 ;  /* 0x000000000000781c */ /* 0x000fd60003f0f018 */
[----:B------:R-:W-:Y:S02]  /*0600*/  @UP2 UIADD3 UR22, UR22, -UR9, URZ ;  /* 0x8000000916162290 */ /* 0x000fe4000fffe03f */
[----:B------:R-:W-:Y:S01]  /*0610*/  @!UP2 UIADD3 UR22, UR6, UR5, -UR9 ;  /* 0x000000050616a290 */ /* 0x000fe2000fffe809 */
[----:B------:R-:W-:Y:S11]  /*0620*/  @!P0 EXIT ;  /* 0x000000000000894d */ /* 0x000ff60003800000 */
[----:B------:R-:W-:Y:S01]  /*0630*/  ULDC UR13, c[0x0][0x10] ;  /* 0x00000400000d7ab9 */ /* 0x000fe20000000800 */
[----:B------:R-:W1:Y:S01]  /*0640*/  LDC R0, c[0x0][0x10] ;  /* 0x00000400ff007b82 */ /* 0x000e620000000800 */
[----:B------:R-:W-:Y:S01]  /*0650*/  ULDC UR6, c[0x0][0x2c8] ;  /* 0x0000b20000067ab9 */ /* 0x000fe20000000800 */
[----:B------:R-:W-:Y:S01]  /*0660*/  UMOV UR24, URZ ;  /* 0x0000003f00187c82 */ /* 0x000fe20008000000 */
[----:B------:R-:W-:Y:S02]  /*0670*/  UIADD3 UR6, UR6, 0x3f, URZ ;  /* 0x0000003f06067890 */ /* 0x000fe4000fffe03f */
[----:B------:R-:W-:Y:S02]  /*0680*/  UISETP.NE.AND UP1, UPT, UR13, URZ, UPT ;  /* 0x0000003f0d00728c */ /* 0x000fe4000bf25270 */
[----:B------:R-:W-:Y:S01]  /*0690*/  USHF.R.S32.HI UR5, URZ, 0x1f, UR6 ;  /* 0x0000001f3f057899 */ /* 0x000fe20008011406 */
[----:B------:R-:W-:Y:S01]  /*06a0*/  ULDC UR20, c[0x0][0x394] ;  /* 0x0000e50000147ab9 */ /* 0x000fe20000000800 */
[----:B------:R-:W-:-:S02]  /*06b0*/  ULDC UR16, c[0x0][0x398] ;  /* 0x0000e60000107ab9 */ /* 0x000fc40000000800 */
        /* <DEDUP_REMOVED lines=18> */
[----:B------:R-:W-:-:S03]  /*07e0*/  UIMAD.WIDE.U32 UR24, UR25, UR5, UR24 ;  /* 0x00000005191872a5 */ /* 0x000fc6000f8e0018 */
[----:B------:R-:W-:-:S04]  /*07f0*/  R2UR UR5, R0 ;  /* 0x00000000000572ca */ /* 0x000fc800000e0000 */
[----:B------:R-:W-:Y:S02]  /*0800*/  UMOV UR15, UR25 ;  /* 0x00000019000f7c82 */ /* 0x000fe40008000000 */
[----:B------:R-:W-:-:S07]  /*0810*/  UIMAD.WIDE.U32 UR24, UR15, UR6, URZ ;  /* 0x000000060f1872a5 */ /* 0x000fce000f8e003f */
[----:B------:R-:W-:Y:S02]  /*0820*/  UMOV UR15, UR25 ;  /* 0x00000019000f7c82 */ /* 0x000fe40008000000 */
[----:B------:R-:W-:-:S04]  /*0830*/  UIMAD UR5, UR15, UR5, UR6 ;  /* 0x000000050f0572a4 */ /* 0x000fc8000f8e0206 */
[----:B------:R-:W-:-:S11]  /*0840*/  UISETP.GT.U32.AND UP0, UPT, UR7, UR5, UPT ;  /* 0x000000050700728c */ /* 0x000fd6000bf04070 */
[----:B------:R-:W-:Y:S02]  /*0850*/  @!UP0 UIADD3 UR5, UR5, -UR7, URZ ;  /* 0x8000000705058290 */ /* 0x000fe4000fffe03f */
[----:B------:R-:W-:Y:S02]  /*0860*/  @!UP0 UIADD3 UR15, UR15, 0x1, URZ ;  /* 0x000000010f0f8890 */ /* 0x000fe4000fffe03f */
[----:B------:R-:W-:Y:S02]  /*0870*/  UISETP.GE.U32.AND UP2, UPT, UR5, UR7, UPT ;  /* 0x000000070500728c */ /* 0x000fe4000bf46070 */
[----:B------:R-:W-:Y:S02]  /*0880*/  UIADD3 UR5, UR22, 0x3f, URZ ;  /* 0x0000003f16057890 */ /* 0x000fe4000fffe03f */
[----:B------:R-:W-:Y:S02]  /*0890*/  UISETP.GE.AND UP0, UPT, UR14, URZ, UPT ;  /* 0x0000003f0e00728c */ /* 0x000fe4000bf06270 */
[----:B------:R-:W-:-:S02]  /*08a0*/  USHF.R.S32.HI UR6, URZ, 0x1f, UR5 ;  /* 0x0000001f3f067899 */ /* 0x000fc40008011405 */
[----:B------:R-:W-:Y:S02]  /*08b0*/  UIADD3 UR14, UR22, UR21, -UR23 ;  /* 0x00000015160e7290 */ /* 0x000fe4000fffe817 */
[----:B------:R-:W-:Y:S02]  /*08c0*/  ULEA.HI UR5, UR6, UR5, URZ, 0x6 ;  /* 0x0000000506057291 */ /* 0x000fe4000f8f303f */
[----:B------:R-:W-:Y:S02]  /*08d0*/  @UP2 UIADD3 UR15, UR15, 0x1, URZ ;  /* 0x000000010f0f2890 */ /* 0x000fe4000fffe03f */
[----:B------:R-:W-:Y:S02]  /*08e0*/  USHF.R.S32.HI UR5, URZ, 0x6, UR5 ;  /* 0x000000063f057899 */ /* 0x000fe40008011405 */
[----:B------:R-:W-:Y:S02]  /*08f0*/  UIADD3 UR7, -UR23, 0x7f, UR21 ;  /* 0x0000007f17077890 */ /* 0x000fe4000fffe115 */
[----:B------:R-:W-:Y:S01]  /*0900*/  UIADD3 UR14, UR14, -UR20, URZ ;  /* 0x800000140e0e7290 */ /* 0x000fe2000fffe03f */
[----:B------:R-:W-:Y:S01]  /*0910*/  UMOV UR6, UR15 ;  /* 0x0000000f00067c82 */ /* 0x000fe20008000000 */
[----:B------:R-:W-:Y:S01]  /*0920*/  IMAD.U32 R3, RZ, RZ, UR5 ;  /* 0x00000005ff037e24 */ /* 0x000fe2000f8e00ff */
[----:B------:R-:W-:-:S02]  /*0930*/  @!UP0 UIADD3 UR6, -UR6, URZ, URZ ;  /* 0x0000003f06068290 */ /* 0x000fc4000fffe13f */
[----:B------:R-:W-:Y:S02]  /*0940*/  @!UP1 ULOP3.LUT UR6, URZ, UR13, URZ, 0x33, !UPT ;  /* 0x0000000d3f069292 */ /* 0x000fe4000f8e333f */
[----:B------:R-:W-:Y:S02]  /*0950*/  UIADD3 UR7, UR7, UR16, UR22 ;  /* 0x0000001007077290 */ /* 0x000fe4000fffe016 */
[----:B------:R-:W-:Y:S02]  /*0960*/  UIMAD UR15, UR6, UR12, URZ ;  /* 0x0000000c060f72a4 */ /* 0x000fe4000f8e023f */
[----:B------:R-:W-:Y:S01]  /*0970*/  IMAD.U32 R0, RZ, RZ, UR6 ;  /* 0x00000006ff007e24 */ /* 0x000fe2000f8e00ff */
[----:B------:R-:W-:Y:S02]  /*0980*/  USHF.R.S32.HI UR13, URZ, 0x1f, UR14 ;  /* 0x0000001f3f0d7899 */ /* 0x000fe4000801140e */
[----:B------:R-:W-:Y:S02]  /*0990*/  USHF.R.S32.HI UR6, URZ, 0x1f, UR7 ;  /* 0x0000001f3f067899 */ /* 0x000fe40008011407 */
[----:B------:R-:W-:Y:S01]  /*09a0*/  VIADDMNMX R0, R0, UR15, R3, PT ;  /* 0x0000000f00007c46 */ /* 0x000fe2000b800103 */
[----:B------:R-:W-:-:S02]  /*09b0*/  ULEA.HI UR13, UR13, UR14, URZ, 0x6 ;  /* 0x0000000e0d0d7291 */ /* 0x000fc4000f8f303f */
[----:B------:R-:W-:Y:S01]  /*09c0*/  ULEA.HI UR6, UR6, UR7, URZ, 0x6 ;  /* 0x0000000706067291 */ /* 0x000fe2000f8f303f */
[----:B------:R-:W-:Y:S01]  /*09d0*/  R2UR UR5, R0 ;  /* 0x00000000000572ca */ /* 0x000fe200000e0000 */
[----:B------:R-:W-:Y:S02]  /*09e0*/  USHF.R.S32.HI UR13, URZ, 0x6, UR13 ;  /* 0x000000063f0d7899 */ /* 0x000fe4000801140d */
[----:B------:R-:W-:Y:S02]  /*09f0*/  USHF.R.S32.HI UR6, URZ, 0x6, UR6 ;  /* 0x000000063f067899 */ /* 0x000fe40008011406 */
[----:B------:R-:W-:-:S04]  /*0a00*/  UISETP.LT.AND UP1, UPT, UR15, UR13, UPT ;  /* 0x0000000d0f00728c */ /* 0x000fc8000bf21270 */
[----:B------:R-:W-:-:S04]  /*0a10*/  USEL UR15, UR15, UR13, !UP1 ;  /* 0x0000000d0f0f7287 */ /* 0x000fc8000c800000 */
[----:B------:R-:W-:-:S04]  /*0a20*/  UISETP.LT.AND UP0, UPT, UR5, UR6, UPT ;  /* 0x000000060500728c */ /* 0x000fc8000bf01270 */
[----:B------:R-:W-:-:S04]  /*0a30*/  USEL UR5, UR5, UR6, UP0 ;  /* 0x0000000605057287 */ /* 0x000fc80008000000 */
[----:B------:R-:W-:-:S06]  /*0a40*/  UISETP.GE.AND UP0, UPT, UR15, UR5, UPT ;  /* 0x000000050f00728c */ /* 0x000fcc000bf06270 */
[----:B------:R-:W-:-:S13]  /*0a50*/  PLOP3.LUT P0, PT, PT, PT, UP0, 0x80, 0x0 ;  /* 0x000000000000781c */ /* 0x000fda0003f0f008 */
[----:B------:R-:W-:Y:S05]  /*0a60*/  @!P0 BRA `(.L_x_7564) ;  /* 0x0000000400948947 */ /* 0x000fea0003800000 */
[----:B--2---:R-:W-:Y:S01]  /*0a70*/  SHF.R.S32.HI R3, RZ, 0x1f, R6 ;  /* 0x0000001fff037819 */ /* 0x004fe20000011406 */
[----:B------:R-:W-:Y:S01]  /*0a80*/  ULDC.64 UR6, c[0x0][0x2c0] ;  /* 0x0000b00000067ab9 */ /* 0x000fe20000000a00 */
[----:B------:R-:W-:Y:S01]  /*0a90*/  LOP3.LUT P6, RZ, R6, 0xf, RZ, 0xc0, !PT ;  /* 0x0000000f06ff7812 */ /* 0x000fe200078cc0ff */
        /* <DEDUP_REMOVED lines=11> */
[----:B------:R-:W-:Y:S01]  /*0b50*/  IMAD.SHL.U32 R4, R4, 0x4, RZ ;  /* 0x0000000404047824 */ /* 0x000fe200078e00ff */
[----:B------:R-:W-:Y:S01]  /*0b60*/  USHF.R.S32.HI UR6, URZ, 0x1f, UR7 ;  /* 0x0000001f3f067899 */ /* 0x000fe20008011407 */
[C---:B------:R-:W-:Y:S01]  /*0b70*/  VIADD R7, R0.reuse, 0x18 ;  /* 0x0000001800077836 */ /* 0x040fe20000000000 */
[C---:B------:R-:W-:Y:S01]  /*0b80*/  ISETP.GE.AND P1, PT, R0.reuse, UR21, PT ;  /* 0x0000001500007c0c */ /* 0x040fe2000bf26270 */
[----:B------:R-:W-:Y:S01]  /*0b90*/  VIADD R6, R0, 0x20 ;  /* 0x0000002000067836 */ /* 0x000fe20000000000 */
[----:B------:R-:W-:Y:S01]  /*0ba0*/  SHF.R.S32.HI R5, RZ, 0x1f, R4 ;  /* 0x0000001fff057819 */ /* 0x000fe20000011404 */
[----:B------:R-:W-:Y:S01]  /*0bb0*/  IMAD.U32 R2, RZ, RZ, UR4 ;  /* 0x00000004ff027e24 */ /* 0x000fe2000f8e00ff */
[----:B------:R-:W-:-:S02]  /*0bc0*/  ISETP.GE.AND P2, PT, R8, UR21, PT ;  /* 0x0000001508007c0c */ /* 0x000fc4000bf46270 */
[C---:B------:R-:W-:Y:S01]  /*0bd0*/  ISETP.GE.OR P5, PT, R0.reuse, UR21, P6 ;  /* 0x0000001500007c0c */ /* 0x040fe2000b7a6670 */
[----:B------:R-:W-:-:S03]  /*0be0*/  IMAD.WIDE R4, R0, 0x100, R4 ;  /* 0x0000010000047825 */ /* 0x000fc600078e0204 */
[----:B------:R-:W-:Y:S01]  /*0bf0*/  IADD3 R3, P0, R4, UR4, RZ ;  /* 0x0000000404037c10 */ /* 0x000fe2000ff1e0ff */
[----:B------:R-:W-:Y:S01]  /*0c00*/  ULDC.64 UR4, c[0x0][0x288] ;  /* 0x0000a20000047ab9 */ /* 0x000fe20000000a00 */
[----:B------:R-:W-:Y:S02]  /*0c10*/  VIADD R4, R0, 0x8 ;  /* 0x0000000800047836 */ /* 0x000fe40000000000 */
[----:B------:R-:W-:Y:S01]  /*0c20*/  LEA.HI.X.SX32 R2, R2, R5, 0x1, P0 ;  /* 0x0000000502027211 */ /* 0x000fe200000f0eff */
[----:B------:R-:W-:Y:S01]  /*0c30*/  VIADD R5, R0, 0x28 ;  /* 0x0000002800057836 */ /* 0x000fe20000000000 */
[C---:B------:R-:W-:Y:S02]  /*0c40*/  LEA R10, P0, R3.reuse, UR4, 0x2 ;  /* 0x00000004030a7c11 */ /* 0x040fe4000f8010ff */
[----:B------:R-:W-:Y:S02]  /*0c50*/  ISETP.GE.AND P3, PT, R4, UR21, PT ;  /* 0x0000001504007c0c */ /* 0x000fe4000bf66270 */
[----:B------:R-:W-:Y:S01]  /*0c60*/  LEA.HI.X R11, R3, UR5, R2, 0x2, P0 ;  /* 0x00000005030b7c11 */ /* 0x000fe200080f1402 */
[----:B------:R-:W-:Y:S01]  /*0c70*/  VIADD R3, R0, 0x38 ;  /* 0x0000003800037836 */ /* 0x000fe20000000000 */
[----:B------:R-:W-:Y:S01]  /*0c80*/  ISETP.GE.AND P0, PT, R7, UR21, PT ;  /* 0x0000001507007c0c */ /* 0x000fe2000bf06270 */
[----:B------:R-:W-:Y:S01]  /*0c90*/  ULDC.64 UR4, c[0x0][0x2b8] ;  /* 0x0000ae0000047ab9 */ /* 0x000fe20000000a00 */
[----:B------:R-:W-:Y:S01]  /*0ca0*/  ISETP.GE.OR P4, PT, R4, UR21, P6 ;  /* 0x0000001504007c0c */ /* 0x000fe2000b786670 */
[----:B------:R1:W-:Y:S01]  /*0cb0*/  @!P1 STG.E.128 desc[UR18][R10.64], RZ ;  /* 0x000000ff0a009986 */ /* 0x0003e2000c101d12 */
[----:B------:R-:W-:-:S03]  /*0cc0*/  VIADD R4, R0, 0x30 ;  /* 0x0000003000047836 */ /* 0x000fc60000000000 */
[----:B------:R1:W-:Y:S04]  /*0cd0*/  @!P1 STG.E.128 desc[UR18][R10.64+0x100], RZ ;  /* 0x000100ff0a009986 */ /* 0x0003e8000c101d12 */
[----:B------:R1:W-:Y:S04]  /*0ce0*/  @!P1 STG.E.128 desc[UR18][R10.64+0x200], RZ ;  /* 0x000200ff0a009986 */ /* 0x0003e8000c101d12 */
[----:B------:R1:W-:Y:S01]  /*0cf0*/  @!P1 STG.E.128 desc[UR18][R10.64+0x300], RZ ;  /* 0x000300ff0a009986 */ /* 0x0003e2000c101d12 */
[----:B------:R-:W-:Y:S01]  /*0d00*/  ISETP.GE.AND P1, PT, R6, UR21, PT ;  /* 0x0000001506007c0c */ /* 0x000fe2000bf26270 */
[----:B------:R-:W-:-:S02]  /*0d10*/  @!P4 IMAD.MOV.U32 R21, RZ, RZ, -0x800000 ;  /* 0xff800000ff15c424 */ /* 0x000fc400078e00ff */
[----:B------:R1:W-:Y:S04]  /*0d20*/  @!P2 STG.E.128 desc[UR18][R10.64+0x4000], RZ ;  /* 0x004000ff0a00a986 */ /* 0x0003e8000c101d12 */
[----:B------:R1:W-:Y:S04]  /*0d30*/  @!P2 STG.E.128 desc[UR18][R10.64+0x4100], RZ ;  /* 0x004100ff0a00a986 */ /* 0x0003e8000c101d12 */
[----:B------:R1:W-:Y:S04]  /*0d40*/  @!P2 STG.E.128 desc[UR18][R10.64+0x4200], RZ ;  /* 0x004200ff0a00a986 */ /* 0x0003e8000c101d12 */
[----:B------:R1:W-:Y:S01]  /*0d50*/  @!P2 STG.E.128 desc[UR18][R10.64+0x4300], RZ ;  /* 0x004300ff0a00a986 */ /* 0x0003e2000c101d12 */
[----:B------:R-:W-:-:S03]  /*0d60*/  ISETP.GE.AND P2, PT, R4, UR21, PT ;  /* 0x0000001504007c0c */ /* 0x000fc6000bf46270 */
        /* <DEDUP_REMOVED lines=9> */
[----:B------:R-:W-:-:S03]  /*0e00*/  IADD3 R2, P0, R0, UR7, RZ ;  /* 0x0000000700027c10 */ /* 0x000fc6000ff1e0ff */
[----:B------:R1:W-:Y:S01]  /*0e10*/  @!P1 STG.E.128 desc[UR18][R10.64+0x8000], RZ ;  /* 0x008000ff0a009986 */ /* 0x0003e2000c101d12 */
[----:B------:R-:W-:Y:S02]  /*0e20*/  LEA.HI.X.SX32 R9, R0, UR6, 0x1, P0 ;  /* 0x0000000600097c11 */ /* 0x000fe400080f0eff */
[C---:B------:R-:W-:Y:S01]  /*0e30*/  LEA R12, P0, R2.reuse, UR4, 0x2 ;  /* 0x00000004020c7c11 */ /* 0x040fe2000f8010ff */
[----:B------:R1:W-:Y:S03]  /*0e40*/  @!P1 STG.E.128 desc[UR18][R10.64+0x8100], RZ ;  /* 0x008100ff0a009986 */ /* 0x0003e6000c101d12 */
[----:B------:R-:W-:Y:S01]  /*0e50*/  LEA.HI.X R13, R2, UR5, R9, 0x2, P0 ;  /* 0x00000005020d7c11 */ /* 0x000fe200080f1409 */
[----:B------:R1:W-:Y:S01]  /*0e60*/  @!P1 STG.E.128 desc[UR18][R10.64+0x8200], RZ ;  /* 0x008200ff0a009986 */ /* 0x0003e2000c101d12 */
[----:B------:R-:W-:-:S03]  /*0e70*/  ISETP.GE.OR P0, PT, R5, UR21, P6 ;  /* 0x0000001505007c0c */ /* 0x000fc6000b706670 */
[----:B------:R1:W-:Y:S01]  /*0e80*/  @!P1 STG.E.128 desc[UR18][R10.64+0x8300], RZ ;  /* 0x008300ff0a009986 */ /* 0x0003e2000c101d12 */
[----:B------:R-:W-:-:S03]  /*0e90*/  ISETP.GE.AND P1, PT, R3, UR21, PT ;  /* 0x0000001503007c0c */ /* 0x000fc6000bf26270 */
[----:B------:R1:W-:Y:S04]  /*0ea0*/  @!P2 STG.E.128 desc[UR18][R10.64+0xc000], RZ ;  /* 0x00c000ff0a00a986 */ /* 0x0003e8000c101d12 */
[----:B------:R1:W-:Y:S02]  /*0eb0*/  @!P2 STG.E.128 desc[UR18][R10.64+0xc100], RZ ;  /* 0x00c100ff0a00a986 */ /* 0x0003e4000c101d12 */
[----:B------:R-:W-:Y:S02]  /*0ec0*/  @!P0 IMAD.MOV.U32 R9, RZ, RZ, -0x800000 ;  /* 0xff800000ff098424 */ /* 0x000fe400078e00ff */
[----:B------:R1:W-:Y:S04]  /*0ed0*/  @!P2 STG.E.128 desc[UR18][R10.64+0xc200], RZ ;  /* 0x00c200ff0a00a986 */ /* 0x0003e8000c101d12 */
[----:B------:R1:W-:Y:S01]  /*0ee0*/  @!P2 STG.E.128 desc[UR18][R10.64+0xc300], RZ ;  /* 0x00c300ff0a00a986 */ /* 0x0003e2000c101d12 */
[----:B------:R-:W-:Y:S01]  /*0ef0*/  ISETP.GE.OR P2, PT, R7, UR21, P6 ;  /* 0x0000001507007c0c */ /* 0x000fe2000b746670 */
[----:B------:R-:W-:-:S02]  /*0f00*/  @!P5 IMAD.MOV.U32 R7, RZ, RZ, -0x800000 ;  /* 0xff800000ff07d424 */ /* 0x000fc400078e00ff */
[----:B------:R1:W-:Y:S04]  /*0f10*/  @!P3 STG.E.128 desc[UR18][R10.64+0xa000], RZ ;  /* 0x00a000ff0a00b986 */ /* 0x0003e8000c101d12 */
[----:B------:R1:W-:Y:S04]  /*0f20*/  @!P3 STG.E.128 desc[UR18][R10.64+0xa100], RZ ;  /* 0x00a100ff0a00b986 */ /* 0x0003e8000c101d12 */
[----:B------:R1:W-:Y:S02]  /*0f30*/  @!P3 STG.E.128 desc[UR18][R10.64+0xa200], RZ ;  /* 0x00a200ff0a00b986 */ /* 0x0003e4000c101d12 */
[----:B------:R-:W-:-:S02]  /*0f40*/  @!P2 IMAD.MOV.U32 R17, RZ, RZ, -0x800000 ;  /* 0xff800000ff11a424 */ /* 0x000fc400078e00ff */
[----:B------:R1:W-:Y:S01]  /*0f50*/  @!P3 STG.E.128 desc[UR18][R10.64+0xa300], RZ ;  /* 0x00a300ff0a00b986 */ /* 0x0003e2000c101d12 */
[----:B------:R-:W-:-:S03]  /*0f60*/  ISETP.GE.OR P3, PT, R8, UR21, P6 ;  /* 0x0000001508007c0c */ /* 0x000fc6000b766670 */
[----:B------:R1:W-:Y:S04]  /*0f70*/  @!P1 STG.E.128 desc[UR18][R10.64+0xe000], RZ ;  /* 0x00e000ff0a009986 */ /* 0x0003e8000c101d12 */
[----:B------:R1:W-:Y:S04]  /*0f80*/  @!P1 STG.E.128 desc[UR18][R10.64+0xe100], RZ ;  /* 0x00e100ff0a009986 */ /* 0x0003e8000c101d12 */
[----:B------:R1:W-:Y:S02]  /*0f90*/  @!P1 STG.E.128 desc[UR18][R10.64+0xe200], RZ ;  /* 0x00e200ff0a009986 */ /* 0x0003e4000c101d12 */
[----:B------:R-:W-:-:S02]  /*0fa0*/  @!P3 IMAD.MOV.U32 R19, RZ, RZ, -0x800000 ;  /* 0xff800000ff13b424 */ /* 0x000fc400078e00ff */
[----:B------:R1:W-:Y:S01]  /*0fb0*/  @!P1 STG.E.128 desc[UR18][R10.64+0xe300], RZ ;  /* 0x00e300ff0a009986 */ /* 0x0003e2000c101d12 */
[----:B------:R-:W-:-:S03]  /*0fc0*/  ISETP.GE.OR P1, PT, R6, UR21, P6 ;  /* 0x0000001506007c0c */ /* 0x000fc6000b726670 */
[----:B------:R1:W-:Y:S01]  /*0fd0*/  @!P5 STG.E desc[UR18][R12.64], R7 ;  /* 0x000000070c00d986 */ /* 0x0003e2000c101912 */
[----:B------:R-:W-:Y:S02]  /*0fe0*/  ISETP.GE.OR P5, PT, R4, UR21, P6 ;  /* 0x0000001504007c0c */ /* 0x000fe4000b7a6670 */
[----:B------:R-:W-:Y:S01]  /*0ff0*/  ISETP.GE.OR P6, PT, R3, UR21, P6 ;  /* 0x0000001503007c0c */ /* 0x000fe2000b7c6670 */
[----:B------:R1:W-:Y:S04]  /*1000*/  @!P4 STG.E desc[UR18][R12.64+0x20], R21 ;  /* 0x000020150c00c986 */ /* 0x0003e8000c101912 */
[----:B------:R1:W-:Y:S02]  /*1010*/  @!P3 STG.E desc[UR18][R12.64+0x40], R19 ;  /* 0x000040130c00b986 */ /* 0x0003e4000c101912 */
[----:B------:R-:W-:-:S02]  /*1020*/  @!P1 IMAD.MOV.U32 R15, RZ, RZ, -0x800000 ;  /* 0xff800000ff0f9424 */ /* 0x000fc400078e00ff */
[----:B------:R1:W-:Y:S02]  /*1030*/  @!P2 STG.E desc[UR18][R12.64+0x60], R17 ;  /* 0x000060110c00a986 */ /* 0x0003e4000c101912 */
[----:B------:R-:W-:Y:S02]  /*1040*/  @!P5 IMAD.MOV.U32 R5, RZ, RZ, -0x800000 ;  /* 0xff800000ff05d424 */ /* 0x000fe400078e00ff */
[----:B------:R1:W-:Y:S04]  /*1050*/  @!P1 STG.E desc[UR18][R12.64+0x80], R15 ;  /* 0x0000800f0c009986 */ /* 0x0003e8000c101912 */
[----:B------:R1:W-:Y:S04]  /*1060*/  @!P0 STG.E desc[UR18][R12.64+0xa0], R9 ;  /* 0x0000a0090c008986 */ /* 0x0003e8000c101912 */
[----:B------:R1:W-:Y:S01]  /*1070*/  @!P5 STG.E desc[UR18][R12.64+0xc0], R5 ;  /* 0x0000c0050c00d986 */ /* 0x0003e2000c101912 */
[----:B------:R-:W-:Y:S05]  /*1080*/  @P6 EXIT ;  /* 0x000000000000694d */ /* 0x000fea0003800000 */
[----:B------:R-:W-:-:S05]  /*1090*/  MOV R3, 0xff800000 ;  /* 0xff80000000037802 */ /* 0x000fca0000000f00 */
[----:B------:R-:W-:Y:S01]  /*10a0*/  STG.E desc[UR18][R12.64+0xe0], R3 ;  /* 0x0000e0030c007986 */ /* 0x000fe2000c101912 */
[----:B------:R-:W-:Y:S05]  /*10b0*/  EXIT ;  /* 0x000000000000794d */ /* 0x000fea0003800000 */
.L_x_7564:
        /* <DEDUP_REMOVED lines=9> */
[----:B------:R-:W3:Y:S01]  /*1150*/  @P0 LDG.E R2, desc[UR18][R2.64] ;  /* 0x0000001202020981 */ /* 0x000ee2000c1e1900 */
[----:B------:R-:W-:Y:S01]  /*1160*/  ISETP.NE.U32.AND P1, PT, RZ, UR6, PT ;  /* 0x00000006ff007c0c */ /* 0x000fe2000bf25070 */
[----:B------:R-:W-:Y:S01]  /*1170*/  UMOV UR8, UR17 ;  /* 0x0000001100087c82 */ /* 0x000fe20008000000 */
[----:B------:R-:W-:Y:S02]  /*1180*/  PLOP3.LUT P3, PT, PT, PT, PT, 0x8, 0x0 ;  /* 0x000000000000781c */ /* 0x000fe40003f6e170 */
[----:B------:R-:W-:Y:S02]  /*1190*/  CS2R R236, SRZ ;  /* 0x0000000000ec7805 */ /* 0x000fe4000001ff00 */
[----:B------:R-:W-:Y:S02]  /*11a0*/  ISETP.NE.AND.EX P1, PT, RZ, UR7, PT, P1 ;  /* 0x00000007ff007c0c */ /* 0x000fe4000bf25310 */
[----:B---3--:R-:W-:-:S11]  /*11b0*/  @P0 R2UR UR8, R2 ;  /* 0x00000000020802ca */ /* 0x008fd600000e0000 */
        /* <DEDUP_REMOVED lines=12> */
.L_x_7565:
        /* <DEDUP_REMOVED lines=32> */
[----:B------:R-:W3:Y:S01]  /*1480*/  LDG.E R3, desc[UR18][R14.64] ;  /* 0x000000120e037981 */ /* 0x000ee2000c1e1900 */
        /* <DEDUP_REMOVED lines=23> */
[----:B------:R-:W-:Y:S02]  /*1600*/  @P2 VIADD R2, R2, 0x1 ;  /* 0x0000000102022836 */ /* 0x000fe40000000000 */
[----:B------:R-:W-:Y:S01]  /*1610*/  IMAD R4, R5, UR12, RZ ;  /* 0x0000000c05047c24 */ /* 0x000fe2000f8e02ff */
[----:B---3--:R-:W-:Y:S02]  /*1620*/  R2UR UR14, R3 ;  /* 0x00000000030e72ca */ /* 0x008fe400000e0000 */
        /* <DEDUP_REMOVED lines=13> */
[----:B------:R-:W-:-:S02]  /*1700*/  SHF.R.S32.HI R17, RZ, 0x1f, R2 ;  /* 0x0000001fff117819 */ /* 0x000fc40000011402 */
[----:B------:R-:W-:Y:S01]  /*1710*/  MOV R16, R2 ;  /* 0x0000000200107202 */ /* 0x000fe20000000f00 */
[----:B------:R-:W-:Y:S01]  /*1720*/  IMAD.U32 R11, RZ, RZ, UR6 ;  /* 0x00000006ff0b7e24 */ /* 0x000fe2000f8e00ff */
[----:B------:R-:W-:Y:S01]  /*1730*/  ULDC.64 UR6, c[0x0][0x238] ;  /* 0x00008e0000067ab9 */ /* 0x000fe20000000a00 */
[----:B------:R-:W-:Y:S01]  /*1740*/  IMAD R3, R17, UR8, RZ ;  /* 0x0000000811037c24 */ /* 0x000fe2000f8e02ff */
[----:B------:R-:W-:Y:S01]  /*1750*/  UIMAD UR11, UR11, UR6, URZ ;  /* 0x000000060b0b72a4 */ /* 0x000fe2000f8e023f */
[----:B------:R-:W-:Y:S01]  /*1760*/  IMAD.WIDE.U32 R10, R9, UR12, R10 ;  /* 0x0000000c090a7c25 */ /* 0x000fe2000f8e000a */
[----:B------:R-:W-:Y:S02]  /*1770*/  UIMAD.WIDE.U32 UR26, UR14, UR6, URZ ;  /* 0x000000060e1a72a5 */ /* 0x000fe4000f8e003f */
[----:B------:R-:W-:Y:S01]  /*1780*/  UIMAD UR11, UR14, UR7, UR11 ;  /* 0x000000070e0b72a4 */ /* 0x000fe2000f8e020b */
[----:B------:R-:W-:Y:S01]  /*1790*/  IMAD R3, R2, UR9, R3 ;  /* 0x0000000902037c24 */ /* 0x000fe2000f8e0203 */
[----:B------:R-:W-:-:S02]  /*17a0*/  IADD3 R11, R11, R0, RZ ;  /* 0x000000000b0b7210 */ /* 0x000fc40007ffe0ff */
[----:B------:R-:W-:Y:S01]  /*17b0*/  UIADD3 UR11, UR27, UR11, URZ ;  /* 0x0000000b1b0b7290 */ /* 0x000fe2000fffe03f */
[----:B------:R-:W-:-:S04]  /*17c0*/  IMAD.WIDE.U32 R42, R2, UR8, R10 ;  /* 0x00000008022a7c25 */ /* 0x000fc8000f8e000a */
[----:B------:R-:W-:Y:S01]  /*17d0*/  IMAD.IADD R12, R43, 0x1, R3 ;  /* 0x000000012b0c7824 */ /* 0x000fe200078e0203 */
[----:B------:R-:W-:Y:S06]  /*17e0*/  BRA `(.L_x_7567) ;  /* 0x0000000400407947 */ /* 0x000fec0003800000 */
.L_x_7566:
        /* <DEDUP_REMOVED lines=46> */
.L_x_7568:
        /* <DEDUP_REMOVED lines=19> */
[----:B------:R-:W-:Y:S02]  /*1c00*/  IMAD.U32 R5, RZ, RZ, UR24 ;  /* 0x00000018ff057e24 */ /* 0x000fe4000f8e00ff */
[----:B------:R-:W-:Y:S01]  /*1c10*/  IMAD.IADD R12, R43, 0x1, R0 ;  /* 0x000000012b0c7824 */ /* 0x000fe200078e0200 */
        /* <DEDUP_REMOVED lines=13> */
.L_x_7567:
[----:B--2---:R-:W-:Y:S01]  /*1cf0*/  SHF.R.S32.HI R7, RZ, 0x1f, R6 ;  /* 0x0000001fff077819 */ /* 0x004fe20000011406 */
        /* <DEDUP_REMOVED lines=30> */
[----:B------:R-:W-:Y:S01]  /*1ee0*/  LOP3.LUT R4, R4, 0x1c0, RZ, 0xc0, !PT ;  /* 0x000001c004047812 */ /* 0x000fe200078ec0ff */
[----:B------:R-:W-:Y:S01]  /*1ef0*/  USHF.R.S32.HI UR8, URZ, 0x1f, UR4 ;  /* 0x0000001f3f087899 */ /* 0x000fe20008011404 */
[----:B------:R-:W-:Y:S01]  /*1f00*/  @!P6 MOV R15, 0x400 ;  /* 0x00000400000fe802 */ /* 0x000fe20000000f00 */
[----:B------:R-:W4:Y:S01]  /*1f10*/  @!P0 S2R R28, SR_CgaCtaId ;  /* 0x00000000001c8919 */ /* 0x000f220000008800 */
[----:B------:R-:W-:Y:S01]  /*1f20*/  @!UP0 UIADD3 UR10, UR29, UR7, URZ ;  /* 0x000000071d0a8290 */ /* 0x000fe2000fffe03f */
[--C-:B------:R-:W-:Y:S01]  /*1f30*/  SHF.R.S32.HI R23, RZ, 0x1f, R22.reuse ;  /* 0x0000001fff177819 */ /* 0x100fe20000011416 */
[----:B------:R-:W-:Y:S01]  /*1f40*/  @!UP0 UMOV UR24, UR28 ;  /* 0x0000001c00188c82 */ /* 0x000fe20008000000 */
[----:B------:R-:W5:Y:S01]  /*1f50*/  @!P4 S2R R24, SR_CgaCtaId ;  /* 0x000000000018c919 */ /* 0x000f620000008800 */
[----:B------:R-:W-:Y:S01]  /*1f60*/  SHF.R.S32.HI R25, RZ, 0x1f, R27 ;  /* 0x0000001fff197819 */ /* 0x000fe2000001141b */
[----:B------:R-:W-:Y:S01]  /*1f70*/  ULDC.64 UR6, c[0x0][0x258] ;  /* 0x0000960000067ab9 */ /* 0x000fe20000000a00 */
[----:B------:R-:W-:Y:S01]  /*1f80*/  IADD3 R14, P2, R27, UR24, RZ ;  /* 0x000000181b0e7c10 */ /* 0x000fe2000ff5e0ff */
[----:B-1----:R-:W-:Y:S01]  /*1f90*/  IMAD.WIDE R40, R41, 0x40, R22 ;  /* 0x0000004029287825 */ /* 0x002fe200078e0216 */
[----:B------:R-:W-:Y:S01]  /*1fa0*/  LOP3.LUT R2, R4, 0x38, R27, 0xf8, !PT ;  /* 0x0000003804027812 */ /* 0x000fe200078ef81b */
[----:B------:R-:W-:Y:S01]  /*1fb0*/  UIMAD UR8, UR8, UR6, URZ ;  /* 0x00000006080872a4 */ /* 0x000fe2000f8e023f */
[----:B------:R-:W-:Y:S01]  /*1fc0*/  SHF.R.U32.HI R3, RZ, 0x3, R4 ;  /* 0x00000003ff037819 */ /* 0x000fe20000011604 */
[----:B------:R-:W-:Y:S01]  /*1fd0*/  IMAD.U32 R32, RZ, RZ, UR6 ;  /* 0x00000006ff207e24 */ /* 0x000fe2000f8e00ff */
[----:B------:R-:W-:Y:S01]  /*1fe0*/  @!P0 MOV R13, 0x400 ;  /* 0x00000400000d8802 */ /* 0x000fe20000000f00 */
[----:B--2---:R-:W-:Y:S01]  /*1ff0*/  @!P1 IMAD R35, R41, R10, RZ ;  /* 0x0000000a29239224 */ /* 0x004fe200078e02ff */
[----:B------:R-:W-:Y:S01]  /*2000*/  LOP3.LUT R3, R2, R3, RZ, 0x3c, !PT ;  /* 0x0000000302037212 */ /* 0x000fe200078e3cff */
[----:B------:R-:W-:Y:S01]  /*2010*/  UIMAD UR7, UR4, UR7, UR8 ;  /* 0x00000007040772a4 */ /* 0x000fe2000f8e0208 */
[----:B------:R-:W-:Y:S01]  /*2020*/  LEA.HI R2, R7, R6, RZ, 0x6 ;  /* 0x0000000607027211 */ /* 0x000fe200078f30ff */
[----:B------:R-:W-:Y:S01]  /*2030*/  @!P1 IMAD R35, R40, R11, R35 ;  /* 0x0000000b28239224 */ /* 0x000fe200078e0223 */
[----:B------:R-:W-:Y:S01]  /*2040*/  IADD3 R42, P5, R27, R42, RZ ;  /* 0x0000002a1b2a7210 */ /* 0x000fe20007fbe0ff */
[----:B------:R-:W-:Y:S01]  /*2050*/  IMAD R11, R23, UR12, RZ ;  /* 0x0000000c170b7c24 */ /* 0x000fe2000f8e02ff */
[----:B------:R-:W-:Y:S01]  /*2060*/  UIADD3 UR24, UR5, -0x1, URZ ;  /* 0xffffffff05187890 */ /* 0x000fe2000fffe03f */
[----:B------:R-:W-:Y:S01]  /*2070*/  IMAD.SHL.U32 R2, R2, 0x8, RZ ;  /* 0x0000000802027824 */ /* 0x000fe200078e00ff */
[----:B------:R-:W-:Y:S01]  /*2080*/  UMOV UR6, 0x400 ;  /* 0x0000040000067882 */ /* 0x000fe20000000000 */
[----:B------:R-:W-:Y:S01]  /*2090*/  IMAD.X R43, R25, 0x1, R12, P5 ;  /* 0x00000001192b7824 */ /* 0x000fe200028e060c */
[----:B------:R-:W-:Y:S01]  /*20a0*/  @!P6 IADD3 R30, P5, R40, 0x20, RZ ;  /* 0x00000020281ee810 */ /* 0x000fe20007fbe0ff */
[----:B------:R-:W-:Y:S01]  /*20b0*/  USHF.L.U32 UR25, UR24, 0x6, URZ ;  /* 0x0000000618197899 */ /* 0x000fe2000800063f */
[----:B------:R-:W-:Y:S01]  /*20c0*/  LOP3.LUT R3, R3, 0xfffffe00, R2, 0xf8, !PT ;  /* 0xfffffe0003037812 */ /* 0x000fe200078ef802 */
[----:B------:R-:W-:Y:S01]  /*20d0*/  IMAD R2, R22, UR13, R11 ;  /* 0x0000000d16027c24 */ /* 0x000fe2000f8e020b */
[----:B---3--:R-:W-:Y:S01]  /*20e0*/  @!P6 LEA R26, R26, R15, 0x18 ;  /* 0x0000000f1a1ae211 */ /* 0x008fe200078ec0ff */
[----:B------:R-:W-:Y:S01]  /*20f0*/  @!P6 IMAD.X R31, RZ, RZ, R41, P5 ;  /* 0x000000ffff1fe224 */ /* 0x000fe200028e0629 */
[----:B------:R-:W-:Y:S01]  /*2100*/  IADD3.X R15, R25, UR10, RZ, P2, !PT ;  /* 0x0000000a190f7c10 */ /* 0x000fe200097fe4ff */
[----:B------:R-:W-:Y:S01]  /*2110*/  UIADD3 UR27, -UR25, UR22, URZ ;  /* 0x00000016191b7290 */ /* 0x000fe2000fffe13f */
[C---:B------:R-:W-:Y:S01]  /*2120*/  IADD3 R168, P2, R22.reuse, R9, RZ ;  /* 0x0000000916a87210 */ /* 0x040fe20007f5e0ff */
[----:B------:R-:W-:Y:S01]  /*2130*/  IMAD.WIDE.U32 R42, R22, UR12, R42 ;  /* 0x0000000c162a7c25 */ /* 0x000fe2000f8e002a */
[----:B------:R-:W1:Y:S01]  /*2140*/  @!P1 LDC.64 R8, c[0x0][0x210] ;  /* 0x00008400ff089b82 */ /* 0x000e620000000a00 */
[----:B----4-:R-:W-:Y:S01]  /*2150*/  @!P0 LEA R28, R28, R13, 0x18 ;  /* 0x0000000d1c1c8211 */ /* 0x010fe200078ec0ff */
[----:B------:R-:W-:Y:S01]  /*2160*/  ULDC.64 UR8, c[0x0][0x250] ;  /* 0x0000940000087ab9 */ /* 0x000fe20000000a00 */
[----:B------:R-:W-:Y:S01]  /*2170*/  IMAD.WIDE.U32 R32, R32, UR4, R14 ;  /* 0x0000000420207c25 */ /* 0x000fe2000f8e000e */
[----:B------:R-:W-:-:S02]  /*2180*/  @!P4 MOV R13, 0x400 ;  /* 0x00000400000dc802 */ /* 0x000fc40000000f00 */
[----:B------:R-:W-:Y:S01]  /*2190*/  SHF.R.S32.HI R85, RZ, 0x5, R84 ;  /* 0x00000005ff557819 */ /* 0x000fe20000011454 */
[----:B------:R-:W-:Y:S01]  /*21a0*/  IMAD.X R18, R23, 0x1, R5, P2 ;  /* 0x0000000117127824 */ /* 0x000fe200010e0605 */
[----:B------:R-:W2:Y:S01]  /*21b0*/  S2UR UR4, SR_CgaCtaId ;  /* 0x00000000000479c3 */ /* 0x000ea20000008800 */
[----:B------:R-:W-:Y:S01]  /*21c0*/  @!P0 IADD3 R34, P2, R40, 0x10, RZ ;  /* 0x0000001028228810 */ /* 0x000fe20007f5e0ff */
[----:B------:R-:W-:Y:S01]  /*21d0*/  VIADD R37, R33, UR7 ;  /* 0x0000000721257c36 */ /* 0x000fe20008000000 */
[----:B-----5:R-:W-:Y:S01]  /*21e0*/  @!P4 LEA R24, R24, R13, 0x18 ;  /* 0x0000000d1818c211 */ /* 0x020fe200078ec0ff */
[----:B------:R-:W-:Y:S01]  /*21f0*/  @!P1 IMAD.MOV.U32 R36, RZ, RZ, R32 ;  /* 0x000000ffff249224 */ /* 0x000fe200078e0020 */
[----:B------:R-:W-:Y:S01]  /*2200*/  LEA R240, R85, UR21, 0x4 ;  /* 0x0000001555f07c11 */ /* 0x000fe2000f8e20ff */
[----:B------:R-:W-:Y:S01]  /*2210*/  @!P0 IMAD.X R11, RZ, RZ, R41, P2 ;  /* 0x000000ffff0b8224 */ /* 0x000fe200010e0629 */
[----:B------:R-:W-:Y:S01]  /*2220*/  @!P4 IADD3 R29, P2, R40, 0x30, RZ ;  /* 0x00000030281dc810 */ /* 0x000fe20007f5e0ff */
[----:B------:R-:W3:Y:S01]  /*2230*/  @!P0 LDC.64 R4, c[0x0][0x240] ;  /* 0x00009000ff048b82 */ /* 0x000ee20000000a00 */
[----:B------:R-:W-:Y:S01]  /*2240*/  IMAD.MOV.U32 R165, RZ, RZ, R42 ;  /* 0x000000ffffa57224 */ /* 0x000fe200078e002a */
[----:B------:R-:W-:Y:S01]  /*2250*/  LOP3.LUT R241, R241, 0x6, RZ, 0xc0, !PT ;  /* 0x00000006f1f17812 */ /* 0x000fe200078ec0ff */
[----:B------:R-:W-:-:S02]  /*2260*/  IMAD.IADD R2, R43, 0x1, R2 ;  /* 0x000000012b027824 */ /* 0x000fc400078e0202 */
[----:B------:R-:W-:Y:S02]  /*2270*/  @!P4 IMAD.X R23, RZ, RZ, R41, P2 ;  /* 0x000000ffff17c224 */ /* 0x000fe400010e0629 */
[----:B------:R-:W-:Y:S01]  /*2280*/  @!P1 IMAD.WIDE.U32 R40, R40, R10, R36 ;  /* 0x0000000a28289225 */ /* 0x000fe200078e0024 */
[----:B------:R-:W4:Y:S03]  /*2290*/  @!P6 LDC.64 R12, c[0x0][0x240] ;  /* 0x00009000ff0ceb82 */ /* 0x000f260000000a00 */
[----:B------:R-:W-:Y:S01]  /*22a0*/  @!P1 IMAD.IADD R10, R41, 0x1, R35 ;  /* 0x00000001290a9824 */ /* 0x000fe200078e0223 */
[C---:B-1----:R-:W-:Y:S01]  /*22b0*/  @!P1 LEA R38, P2, R40.reuse, R8, 0x1 ;  /* 0x0000000828269211 */ /* 0x042fe200078408ff */
[----:B------:R-:W-:Y:S02]  /*22c0*/  @!P0 IMAD.MOV.U32 R41, RZ, RZ, R37 ;  /* 0x000000ffff298224 */ /* 0x000fe400078e0025 */
[----:B------:R-:W-:Y:S01]  /*22d0*/  @!P6 IMAD.MOV.U32 R36, RZ, RZ, R32 ;  /* 0x000000ffff24e224 */ /* 0x000fe200078e0020 */
[----:B------:R-:W1:Y:S01]  /*22e0*/  @!P0 LDC.64 R14, c[0x0][0x210] ;  /* 0x00008400ff0e8b82 */ /* 0x000e620000000a00 */
[----:B--2---:R-:W-:Y:S01]  /*22f0*/  ULEA UR4, UR4, UR6, 0x18 ;  /* 0x0000000604047291 */ /* 0x004fe2000f8ec03f */
[----:B------:R-:W-:Y:S01]  /*2300*/  @!P1 LEA.HI.X R39, R40, R9, R10, 0x1, P2 ;  /* 0x0000000928279211 */ /* 0x000fe200010f0c0a */
[----:B------:R-:W-:Y:S01]  /*2310*/  @!P0 IMAD.MOV.U32 R40, RZ, RZ, R32 ;  /* 0x000000ffff288224 */ /* 0x000fe200078e0020 */
[----:B------:R-:W-:Y:S01]  /*2320*/  ISETP.GE.AND P2, PT, R22, UR27, PT ;  /* 0x0000001b16007c0c */ /* 0x000fe2000bf46270 */
[C---:B------:R-:W-:Y:S01]  /*2330*/  @!P0 IMAD R35, R3.reuse, 0x2, R28 ;  /* 0x0000000203238824 */ /* 0x040fe200078e021c */
[----:B------:R-:W-:Y:S01]  /*2340*/  ULDC.64 UR6, c[0x0][0x268] ;  /* 0x00009a0000067ab9 */ /* 0x000fe20000000a00 */
[----:B------:R-:W-:Y:S01]  /*2350*/  LEA R235, R3, UR4, 0x1 ;  /* 0x0000000403eb7c11 */ /* 0x000fe2000f8e08ff */
[----:B------:R-:W2:Y:S01]  /*2360*/  @!P4 LDC.64 R8, c[0x0][0x240] ;  /* 0x00009000ff08cb82 */ /* 0x000ea20000000a00 */
[----:B---3--:R-:W-:-:S02]  /*2370*/  @!P0 IMAD R33, R11, R4, RZ ;  /* 0x000000040b218224 */ /* 0x008fc400078e02ff */
[C---:B------:R-:W-:Y:S01]  /*2380*/  @!P0 IMAD.WIDE.U32 R40, R34.reuse, R4, R40 ;  /* 0x0000000422288225 */ /* 0x040fe200078e0028 */
[----:B------:R-:W-:Y:S01]  /*2390*/  @!PT LDS RZ, [RZ] ;  /* 0x00000000fffff984 */ /* 0x000fe20000000800 */
[----:B------:R-:W-:Y:S01]  /*23a0*/  @!PT LDS RZ, [RZ] ;  /* 0x00000000fffff984 */ /* 0x000fe20000000800 */
[----:B------:R-:W-:Y:S01]  /*23b0*/  @!PT LDS RZ, [RZ] ;  /* 0x00000000fffff984 */ /* 0x000fe20000000800 */
[----:B------:R-:W-:Y:S03]  /*23c0*/  @!P1 LDGSTS.E.BYPASS.LTC128B.128 [R235], desc[UR18][R38.64] ;  /* 0x0000000026eb9fae */ /* 0x000fe6000b901d52 */
[----:B------:R-:W-:Y:S01]  /*23d0*/  @!P0 IMAD R33, R34, R5, R33 ;  /* 0x0000000522218224 */ /* 0x000fe200078e0221 */
[----:B------:R-:W3:Y:S01]  /*23e0*/  @!P6 LDC.64 R10, c[0x0][0x210] ;  /* 0x00008400ff0aeb82 */ /* 0x000ee20000000a00 */
[-C--:B----4-:R-:W-:Y:S01]  /*23f0*/  @!P6 IMAD R31, R31, R12.reuse, RZ ;  /* 0x0000000c1f1fe224 */ /* 0x090fe200078e02ff */
[----:B------:R-:W-:Y:S01]  /*2400*/  @!P1 LDGSTS.E.BYPASS.LTC128B.128 [R235+0x2000], desc[UR18][R38.64+0x80] ;  /* 0x0200008026eb9fae */ /* 0x000fe2000b901d52 */
[----:B------:R-:W-:Y:S02]  /*2410*/  @!P0 IMAD.IADD R34, R41, 0x1, R33 ;  /* 0x0000000129228824 */ /* 0x000fe400078e0221 */
[----:B------:R-:W-:Y:S01]  /*2420*/  @!P4 IMAD.MOV.U32 R33, RZ, RZ, R37 ;  /* 0x000000ffff21c224 */ /* 0x000fe200078e0025 */
[----:B------:R-:W-:Y:S01]  /*2430*/  @!P1 LDGSTS.E.BYPASS.LTC128B.128 [R235+0x4000], desc[UR18][R38.64+0x100] ;  /* 0x0400010026eb9fae */ /* 0x000fe2000b901d52 */
[C---:B------:R-:W-:Y:S01]  /*2440*/  @!P6 IMAD R31, R30.reuse, R13, R31 ;  /* 0x0000000d1e1fe224 */ /* 0x040fe200078e021f */
[----:B------:R-:W4:Y:S01]  /*2450*/  @!P4 LDC.64 R4, c[0x0][0x210] ;  /* 0x00008400ff04cb82 */ /* 0x000f220000000a00 */
[----:B------:R-:W-:Y:S01]  /*2460*/  @!P6 IMAD.WIDE.U32 R36, R30, R12, R36 ;  /* 0x0000000c1e24e225 */ /* 0x000fe200078e0024 */
[----:B------:R-:W-:Y:S01]  /*2470*/  @!P1 LDGSTS.E.BYPASS.LTC128B.128 [R235+0x6000], desc[UR18][R38.64+0x180] ;  /* 0x0600018026eb9fae */ /* 0x000fe2000b901d52 */
[----:B-1----:R-:W-:-:S02]  /*2480*/  @!P0 LEA R14, P1, R40, R14, 0x1 ;  /* 0x0000000e280e8211 */ /* 0x002fc400078208ff */
[----:B------:R-:W-:Y:S01]  /*2490*/  IMAD R17, R17, UR6, RZ ;  /* 0x0000000611117c24 */ /* 0x000fe2000f8e02ff */
[----:B------:R-:W1:Y:S01]  /*24a0*/  @!P2 S2R R30, SR_CgaCtaId ;  /* 0x00000000001ea919 */ /* 0x000e620000008800 */
[----:B------:R-:W-:Y:S01]  /*24b0*/  @!P0 LEA.HI.X R15, R40, R15, R34, 0x1, P1 ;  /* 0x0000000f280f8211 */ /* 0x000fe200008f0c22 */
[----:B------:R-:W5:Y:S01]  /*24c0*/  @!P2 LDC.64 R12, c[0x0][0x218] ;  /* 0x00008600ff0cab82 */ /* 0x000f620000000a00 */
[-C--:B--2---:R-:W-:Y:S02]  /*24d0*/  @!P4 IMAD R28, R23, R8.reuse, RZ ;  /* 0x00000008171cc224 */ /* 0x084fe400078e02ff */
[C---:B------:R-:W-:Y:S01]  /*24e0*/  @!P4 IMAD.WIDE.U32 R32, R29.reuse, R8, R32 ;  /* 0x000000081d20c225 */ /* 0x040fe200078e0020 */
[----:B------:R-:W-:Y:S03]  /*24f0*/  @!P0 LDGSTS.E.BYPASS.LTC128B.128 [R35+0x800], desc[UR18][R14.64] ;  /* 0x008000000e238fae */ /* 0x000fe6000b901d52 */
[----:B------:R-:W-:Y:S01]  /*2500*/  @!P4 IMAD R9, R29, R9, R28 ;  /* 0x000000091d09c224 */ /* 0x000fe200078e021c */
[----:B------:R-:W-:Y:S01]  /*2510*/  @!P0 LDGSTS.E.BYPASS.LTC128B.128 [R35+0x2800], desc[UR18][R14.64+0x80] ;  /* 0x028000800e238fae */ /* 0x000fe2000b901d52 */
[----:B------:R-:W-:Y:S01]  /*2520*/  @!P6 IMAD.IADD R34, R37, 0x1, R31 ;  /* 0x000000012522e824 */ /* 0x000fe200078e021f */
[C---:B---3--:R-:W-:Y:S01]  /*2530*/  @!P6 LEA R10, P1, R36.reuse, R10, 0x1 ;  /* 0x0000000a240ae211 */ /* 0x048fe200078208ff */
[----:B------:R-:W-:Y:S01]  /*2540*/  @!P6 IMAD R23, R3, 0x2, R26 ;  /* 0x000000020317e824 */ /* 0x000fe200078e021a */
[----:B------:R-:W-:Y:S01]  /*2550*/  @!P0 LDGSTS.E.BYPASS.LTC128B.128 [R35+0x4800], desc[UR18][R14.64+0x100] ;  /* 0x048001000e238fae */ /* 0x000fe2000b901d52 */
[----:B------:R-:W-:Y:S01]  /*2560*/  @!P4 IMAD.IADD R9, R33, 0x1, R9 ;  /* 0x000000012109c824 */ /* 0x000fe200078e0209 */
[----:B------:R-:W-:-:S02]  /*2570*/  @!P6 LEA.HI.X R11, R36, R11, R34, 0x1, P1 ;  /* 0x0000000b240be211 */ /* 0x000fc400008f0c22 */
[----:B------:R2:W-:Y:S01]  /*2580*/  @!P0 LDGSTS.E.BYPASS.LTC128B.128 [R35+0x6800], desc[UR18][R14.64+0x180] ;  /* 0x068001800e238fae */ /* 0x0005e2000b901d52 */
[----:B------:R-:W-:Y:S02]  /*2590*/  ISETP.GE.AND P0, PT, R21, UR27, PT ;  /* 0x0000001b15007c0c */ /* 0x000fe4000bf06270 */
[C---:B----4-:R-:W-:Y:S01]  /*25a0*/  @!P4 LEA R26, P5, R32.reuse, R4, 0x1 ;  /* 0x00000004201ac211 */ /* 0x050fe200078a08ff */
[----:B------:R-:W-:Y:S01]  /*25b0*/  @!P6 LDGSTS.E.BYPASS.LTC128B.128 [R23+0x1000], desc[UR18][R10.64] ;  /* 0x010000000a17efae */ /* 0x000fe2000b901d52 */
[----:B------:R-:W-:Y:S02]  /*25c0*/  IADD3 R8, P1, R27, UR26, RZ ;  /* 0x0000001a1b087c10 */ /* 0x000fe4000ff3e0ff */
[----:B------:R-:W-:Y:S01]  /*25d0*/  @!P4 LEA.HI.X R27, R32, R5, R9, 0x1, P5 ;  /* 0x00000005201bc211 */ /* 0x000fe200028f0c09 */
[----:B------:R-:W-:Y:S01]  /*25e0*/  @!P6 LDGSTS.E.BYPASS.LTC128B.128 [R23+0x3000], desc[UR18][R10.64+0x80] ;  /* 0x030000800a17efae */ /* 0x000fe2000b901d52 */
[----:B------:R-:W-:Y:S01]  /*25f0*/  IADD3.X R9, R25, UR11, RZ, P1, !PT ;  /* 0x0000000b19097c10 */ /* 0x000fe20008ffe4ff */
[----:B------:R-:W-:Y:S01]  /*2600*/  @!P4 IMAD R25, R3, 0x2, R24 ;  /* 0x000000020319c824 */ /* 0x000fe200078e0218 */
[----:B------:R-:W-:Y:S01]  /*2610*/  ISETP.GE.AND P5, PT, R19, UR27, PT ;  /* 0x0000001b13007c0c */ /* 0x000fe2000bfa6270 */
[----:B------:R-:W-:Y:S01]  /*2620*/  @!P6 LDGSTS.E.BYPASS.LTC128B.128 [R23+0x5000], desc[UR18][R10.64+0x100] ;  /* 0x050001000a17efae */ /* 0x000fe2000b901d52 */
[----:B------:R-:W-:Y:S01]  /*2630*/  IMAD.U32 R24, RZ, RZ, UR12 ;  /* 0x0000000cff187e24 */ /* 0x000fe2000f8e00ff */
[----:B------:R-:W3:Y:S01]  /*2640*/  @!P0 LDC.64 R4, c[0x0][0x218] ;  /* 0x00008600ff048b82 */ /* 0x000ee20000000a00 */
[----:B------:R-:W-:Y:S01]  /*2650*/  UIMAD.WIDE.U32 UR10, UR12, 0x20, URZ ;  /* 0x000000200c0a78a5 */ /* 0x000fe2000f8e003f */
[----:B------:R4:W-:Y:S01]  /*2660*/  @!P6 LDGSTS.E.BYPASS.LTC128B.128 [R23+0x7000], desc[UR18][R10.64+0x180] ;  /* 0x070001800a17efae */ /* 0x0009e2000b901d52 */
[----:B------:R-:W-:-:S03]  /*2670*/  ISETP.GE.AND P6, PT, R20, UR27, PT ;  /* 0x0000001b14007c0c */ /* 0x000fc6000bfc6270 */
[----:B------:R-:W-:Y:S04]  /*2680*/  @!P4 LDGSTS.E.BYPASS.LTC128B.128 [R25+0x1800], desc[UR18][R26.64] ;  /* 0x018000001a19cfae */ /* 0x000fe8000b901d52 */
[----:B------:R-:W-:Y:S01]  /*2690*/  @!P4 LDGSTS.E.BYPASS.LTC128B.128 [R25+0x3800], desc[UR18][R26.64+0x80] ;  /* 0x038000801a19cfae */ /* 0x000fe2000b901d52 */
[----:B------:R-:W-:Y:S01]  /*26a0*/  VOTEU.ALL UP0, P5 ;  /* 0x00000000003f7886 */ /* 0x000fe20002800000 */
[----:B--2---:R-:W-:Y:S02]  /*26b0*/  @!P2 MOV R15, 0x400 ;  /* 0x00000400000fa802 */ /* 0x004fe40000000f00 */
[----:B------:R-:W-:Y:S01]  /*26c0*/  @!P4 LDGSTS.E.BYPASS.LTC128B.128 [R25+0x5800], desc[UR18][R26.64+0x100] ;  /* 0x058001001a19cfae */ /* 0x000fe2000b901d52 */
[C---:B-----5:R-:W-:Y:S02]  /*26d0*/  @!P2 LEA R14, P1, R165.reuse, R12, 0x1 ;  /* 0x0000000ca50ea211 */ /* 0x060fe400078208ff */
[----:B-1----:R-:W-:Y:S01]  /*26e0*/  @!P2 LEA R30, R30, R15, 0x18 ;  /* 0x0000000f1e1ea211 */ /* 0x002fe200078ec0ff */
[----:B------:R1:W-:Y:S01]  /*26f0*/  @!P4 LDGSTS.E.BYPASS.LTC128B.128 [R25+0x7800], desc[UR18][R26.64+0x180] ;  /* 0x078001801a19cfae */ /* 0x0003e2000b901d52 */
[----:B------:R-:W-:-:S02]  /*2700*/  @!P2 LEA.HI.X R15, R165, R13, R2, 0x1, P1 ;  /* 0x0000000da50fa211 */ /* 0x000fc400008f0c02 */
[----:B------:R-:W-:Y:S01]  /*2710*/  ISETP.GE.AND P4, PT, R21, UR27, PT ;  /* 0x0000001b15007c0c */ /* 0x000fe2000bf86270 */
[----:B------:R-:W2:Y:S01]  /*2720*/  @!P0 S2R R13, SR_CgaCtaId ;  /* 0x00000000000d8919 */ /* 0x000ea20000008800 */
[----:B------:R-:W-:Y:S01]  /*2730*/  @!P2 IMAD R29, R3, 0x2, R30 ;  /* 0x00000002031da824 */ /* 0x000fe200078e021e */
[----:B------:R-:W-:Y:S01]  /*2740*/  @!P0 LEA R24, P1, R24, R165, 0x4 ;  /* 0x000000a518188211 */ /* 0x000fe200078220ff */
[----:B------:R-:W-:Y:S01]  /*2750*/  IMAD.U32 R21, RZ, RZ, UR13 ;  /* 0x0000000dff157e24 */ /* 0x000fe2000f8e00ff */
[----:B------:R-:W5:Y:S01]  /*2760*/  @!P6 S2R R12, SR_CgaCtaId ;  /* 0x00000000000ce919 */ /* 0x000f620000008800 */
[----:B----4-:R-:W-:Y:S01]  /*2770*/  IMAD.U32 R23, RZ, RZ, UR12 ;  /* 0x0000000cff177e24 */ /* 0x010fe2000f8e00ff */
[----:B------:R-:W-:Y:S01]  /*2780*/  @!P2 LDGSTS.E.BYPASS.LTC128B.128 [R29+0x8000], desc[UR18][R14.64] ;  /* 0x080000000e1dafae */ /* 0x000fe2000b901d52 */
[----:B------:R-:W-:Y:S01]  /*2790*/  LEA.HI R10, R7, R6, RZ, 0x4 ;  /* 0x00000006070a7211 */ /* 0x000fe200078f20ff */
[----:B------:R-:W-:Y:S02]  /*27a0*/  IMAD.MOV.U32 R7, RZ, RZ, 0x10 ;  /* 0x00000010ff077424 */ /* 0x000fe400078e00ff */
[----:B------:R-:W-:Y:S01]  /*27b0*/  @!P2 LDGSTS.E.BYPASS.LTC128B.128 [R29+0xa000], desc[UR18][R14.64+0x80] ;  /* 0x0a0000800e1dafae */ /* 0x000fe2000b901d52 */
[----:B------:R-:W-:-:S03]  /*27c0*/  @!P0 LEA.HI.X R21, R23, R2, R21, 0x4, P1 ;  /* 0x0000000217158211 */ /* 0x000fc600008f2415 */
[----:B------:R-:W-:Y:S04]  /*27d0*/  @!P2 LDGSTS.E.BYPASS.LTC128B.128 [R29+0xc000], desc[UR18][R14.64+0x100] ;  /* 0x0c0001000e1dafae */ /* 0x000fe8000b901d52 */
[----:B------:R4:W-:Y:S01]  /*27e0*/  @!P2 LDGSTS.E.BYPASS.LTC128B.128 [R29+0xe000], desc[UR18][R14.64+0x180] ;  /* 0x0e0001800e1dafae */ /* 0x0009e2000b901d52 */
[----:B------:R-:W-:Y:S02]  /*27f0*/  ISETP.GE.AND P2, PT, R20, UR27, PT ;  /* 0x0000001b14007c0c */ /* 0x000fe4000bf46270 */
[----:B---3--:R-:W-:Y:S01]  /*2800*/  @!P0 LEA R20, P1, R24, R4, 0x1 ;  /* 0x0000000418148211 */ /* 0x008fe200078208ff */
[----:B------:R-:W3:Y:S01]  /*2810*/  @!P5 S2R R11, SR_CgaCtaId ;  /* 0x00000000000bd919 */ /* 0x000ee20000008800 */
[----:B------:R-:W-:Y:S01]  /*2820*/  SHF.R.S32.HI R4, RZ, 0x4, R10 ;  /* 0x00000004ff047819 */ /* 0x000fe2000001140a */
[----:B-1----:R-:W-:Y:S01]  /*2830*/  IMAD.WIDE.U32 R26, R16, UR6, R8 ;  /* 0x00000006101a7c25 */ /* 0x002fe2000f8e0008 */
[----:B------:R-:W-:Y:S01]  /*2840*/  @!P0 LEA.HI.X R21, R24, R5, R21, 0x1, P1 ;  /* 0x0000000518158211 */ /* 0x000fe200008f0c15 */
[----:B------:R-:W1:Y:S01]  /*2850*/  @!P6 LDC.64 R8, c[0x0][0x218] ;  /* 0x00008600ff08eb82 */ /* 0x000e620000000a00 */
[----:B------:R-:W-:Y:S01]  /*2860*/  ISETP.GE.AND P1, PT, R19, UR27, PT ;  /* 0x0000001b13007c0c */ /* 0x000fe2000bf26270 */
[----:B------:R-:W-:Y:S01]  /*2870*/  IMAD R5, R16, UR7, R17 ;  /* 0x0000000710057c24 */ /* 0x000fe2000f8e0211 */
[----:B------:R-:W-:Y:S01]  /*2880*/  LEA.HI R19, R4, R4, RZ, 0x1 ;  /* 0x0000000404137211 */ /* 0x000fe200078f08ff */
[----:B------:R-:W-:Y:S01]  /*2890*/  USHF.L.U32 UR6, UR13, 0x5, URZ ;  /* 0x000000050d067899 */ /* 0x000fe2000800063f */
[----:B------:R-:W-:Y:S01]  /*28a0*/  @!P0 MOV R16, 0x400 ;  /* 0x0000040000108802 */ /* 0x000fe20000000f00 */
[----:B------:R-:W-:Y:S01]  /*28b0*/  IMAD.IADD R25, R27, 0x1, R5 ;  /* 0x000000011b197824 */ /* 0x000fe200078e0205 */
[----:B------:R-:W-:Y:S01]  /*28c0*/  LOP3.LUT R17, R19, 0xfffffffe, RZ, 0xc0, !PT ;  /* 0xfffffffe13117812 */ /* 0x000fe200078ec0ff */
[----:B------:R-:W-:Y:S01]  /*28d0*/  USHF.L.U32 UR7, UR9, 0x5, URZ ;  /* 0x0000000509077899 */ /* 0x000fe2000800063f */
[----:B------:R-:W-:-:S03]  /*28e0*/  @!P5 MOV R24, 0x400 ;  /* 0x000004000018d802 */ /* 0x000fc60000000f00 */
[----:B----4-:R-:W-:Y:S01]  /*28f0*/  IMAD.IADD R14, R4, 0x1, -R17 ;  /* 0x00000001040e7824 */ /* 0x010fe200078e0a11 */
[----:B--2---:R-:W-:Y:S01]  /*2900*/  @!P0 LEA R4, R13, R16, 0x18 ;  /* 0x000000100d048211 */ /* 0x004fe200078ec0ff */
[----:B------:R-:W-:Y:S01]  /*2910*/  IMAD.U32 R13, RZ, RZ, UR6 ;  /* 0x00000006ff0d7e24 */ /* 0x000fe2000f8e00ff */
[----:B------:R-:W-:Y:S01]  /*2920*/  @!P6 MOV R15, 0x400 ;  /* 0x00000400000fe802 */ /* 0x000fe20000000f00 */
[----:B------:R-:W-:Y:S02]  /*2930*/  @!UP0 UIMAD UR6, UR13, 0x30, URZ ;  /* 0x000000300d0688a4 */ /* 0x000fe4000f8e023f */
[----:B------:R-:W-:Y:S01]  /*2940*/  @!P0 IMAD R17, R3, 0x2, R4 ;  /* 0x0000000203118824 */ /* 0x000fe200078e0204 */
[----:B-----5:R-:W-:Y:S01]  /*2950*/  @!P6 LEA R16, R12, R15, 0x18 ;  /* 0x0000000f0c10e211 */ /* 0x020fe200078ec0ff */
[----:B------:R-:W2:Y:S01]  /*2960*/  @!P5 LDC.64 R4, c[0x0][0x218] ;  /* 0x00008600ff04db82 */ /* 0x000ea20000000a00 */
[----:B---3--:R-:W-:Y:S01]  /*2970*/  @!P5 LEA R12, R11, R24, 0x18 ;  /* 0x000000180b0cd211 */ /* 0x008fe200078ec0ff */
[----:B------:R-:W-:Y:S01]  /*2980*/  IMAD.MOV.U32 R24, RZ, RZ, R26 ;  /* 0x000000ffff187224 */ /* 0x000fe200078e001a */
[----:B------:R-:W-:Y:S01]  /*2990*/  @!P0 LDGSTS.E.BYPASS.LTC128B.128 [R17+0x8800], desc[UR18][R20.64] ;  /* 0x0880000014118fae */ /* 0x000fe2000b901d52 */
[----:B------:R-:W-:Y:S01]  /*29a0*/  IMAD.U32 R26, RZ, RZ, UR12 ;  /* 0x0000000cff1a7e24 */ /* 0x000fe2000f8e00ff */
[----:B------:R-:W-:Y:S01]  /*29b0*/  VOTEU.ALL UP0, P1 ;  /* 0x00000000003f7886 */ /* 0x000fe20000800000 */
[----:B------:R-:W-:Y:S01]  /*29c0*/  IMAD R15, R18, UR8, RZ ;  /* 0x00000008120f7c24 */ /* 0x000fe2000f8e02ff */
[----:B------:R-:W-:Y:S04]  /*29d0*/  @!P0 LDGSTS.E.BYPASS.LTC128B.128 [R17+0xa800], desc[UR18][R20.64+0x80] ;  /* 0x0a80008014118fae */ /* 0x000fe8000b901d52 */
[----:B------:R-:W-:Y:S04]  /*29e0*/  @!P0 LDGSTS.E.BYPASS.LTC128B.128 [R17+0xc800], desc[UR18][R20.64+0x100] ;  /* 0x0c80010014118fae */ /* 0x000fe8000b901d52 */
[----:B------:R3:W-:Y:S01]  /*29f0*/  @!P0 LDGSTS.E.BYPASS.LTC128B.128 [R17+0xe800], desc[UR18][R20.64+0x180] ;  /* 0x0e80018014118fae */ /* 0x0007e2000b901d52 */
[----:B------:R-:W-:-:S04]  /*2a00*/  @!P6 IADD3 R11, P0, R165, UR10, RZ ;  /* 0x0000000aa50bec10 */ /* 0x000fc8000ff1e0ff */
[----:B------:R-:W-:Y:S01]  /*2a10*/  @!P6 IADD3.X R18, R2, UR11, R13, P0, !PT ;  /* 0x0000000b0212ec10 */ /* 0x000fe200087fe40d */
[C---:B------:R-:W-:Y:S01]  /*2a20*/  IMAD R13, R168.reuse, UR9, R15 ;  /* 0x00000009a80d7c24 */ /* 0x040fe2000f8e020f */
[C---:B-1----:R-:W-:Y:S01]  /*2a30*/  @!P6 LEA R8, P0, R11.reuse, R8, 0x1 ;  /* 0x000000080b08e211 */ /* 0x042fe200078008ff */
[----:B------:R-:W-:Y:S01]  /*2a40*/  IMAD.WIDE.U32 R168, R168, UR8, R24 ;  /* 0x00000008a8a87c25 */ /* 0x000fe2000f8e0018 */
[----:B------:R-:W-:Y:S01]  /*2a50*/  LOP3.LUT R15, R10, 0xfffffff0, RZ, 0xc0, !PT ;  /* 0xfffffff00a0f7812 */ /* 0x000fe200078ec0ff */
[----:B------:R-:W-:Y:S01]  /*2a60*/  ULDC.64 UR10, c[0x0][0x220] ;  /* 0x00008800000a7ab9 */ /* 0x000fe20000000a00 */
[----:B------:R-:W-:Y:S01]  /*2a70*/  @!P6 LEA.HI.X R9, R11, R9, R18, 0x1, P0 ;  /* 0x000000090b09e211 */ /* 0x000fe200000f0c12 */
[C---:B------:R-:W-:Y:S02]  /*2a80*/  @!P6 IMAD R11, R3.reuse, 0x2, R16 ;  /* 0x00000002030be824 */ /* 0x040fe400078e0210 */
[----:B------:R-:W-:Y:S02]  /*2a90*/  @!P5 IMAD R3, R3, 0x2, R12 ;  /* 0x000000020303d824 */ /* 0x000fe400078e020c */
[----:B------:R-:W-:Y:S01]  /*2aa0*/  IMAD.IADD R15, R6, 0x1, -R15 ;  /* 0x00000001060f7824 */ /* 0x000fe200078e0a0f */
[----:B------:R-:W-:Y:S01]  /*2ab0*/  @!P6 LDGSTS.E.BYPASS.LTC128B.128 [R11+0x9000], desc[UR18][R8.64] ;  /* 0x09000000080befae */ /* 0x000fe2000b901d52 */
[----:B------:R-:W-:-:S02]  /*2ac0*/  IMAD.IADD R166, R169, 0x1, R13 ;  /* 0x00000001a9a67824 */ /* 0x000fc400078e020d */
[----:B------:R-:W-:Y:S01]  /*2ad0*/  IMAD.U32 R13, RZ, RZ, UR8 ;  /* 0x00000008ff0d7e24 */ /* 0x000fe2000f8e00ff */
[----:B------:R-:W-:Y:S04]  /*2ae0*/  @!P6 LDGSTS.E.BYPASS.LTC128B.128 [R11+0xb000], desc[UR18][R8.64+0x80] ;  /* 0x0b000080080befae */ /* 0x000fe8000b901d52 */
[----:B------:R-:W-:Y:S01]  /*2af0*/  @!P6 LDGSTS.E.BYPASS.LTC128B.128 [R11+0xd000], desc[UR18][R8.64+0x100] ;  /* 0x0d000100080befae */ /* 0x000fe2000b901d52 */
[----:B---3--:R-:W-:Y:S02]  /*2b00*/  @!P5 IMAD.MOV.U32 R20, RZ, RZ, R165 ;  /* 0x000000ffff14d224 */ /* 0x008fe400078e00a5 */
[----:B------:R-:W-:Y:S01]  /*2b10*/  @!P5 IMAD.MOV.U32 R21, RZ, RZ, R2 ;  /* 0x000000ffff15d224 */ /* 0x000fe200078e0002 */
[----:B------:R1:W-:Y:S01]  /*2b20*/  @!P6 LDGSTS.E.BYPASS.LTC128B.128 [R11+0xf000], desc[UR18][R8.64+0x180] ;  /* 0x0f000180080befae */ /* 0x0003e2000b901d52 */
[C---:B------:R-:W-:Y:S01]  /*2b30*/  ISETP.GE.AND P6, PT, R22.reuse, UR27, PT ;  /* 0x0000001b16007c0c */ /* 0x040fe2000bfc6270 */
[----:B------:R-:W-:Y:S01]  /*2b40*/  IMAD.SHL.U32 R22, R22, 0x8, RZ ;  /* 0x0000000816167824 */ /* 0x000fe200078e00ff */
[----:B------:R-:W-:Y:S01]  /*2b50*/  UIMAD.WIDE.U32 UR26, UR8, 0x20, URZ ;  /* 0x00000020081a78a5 */ /* 0x000fe2000f8e003f */
[----:B------:R-:W-:-:S04]  /*2b60*/  @!P5 IMAD.WIDE.U32 R26, R26, 0x30, R20 ;  /* 0x000000301a1ad825 */ /* 0x000fc800078e0014 */
[----:B------:R-:W-:Y:S01]  /*2b70*/  @!P5 VIADD R10, R27, UR6 ;  /* 0x000000061b0adc36 */ /* 0x000fe20008000000 */
[C---:B--2---:R-:W-:Y:S01]  /*2b80*/  @!P5 LEA R16, P0, R26.reuse, R4, 0x1 ;  /* 0x000000041a10d211 */ /* 0x044fe200078008ff */
[----:B------:R-:W-:Y:S01]  /*2b90*/  @!UP0 UIMAD UR6, UR9, 0x60, URZ ;  /* 0x00000060090688a4 */ /* 0x000fe2000f8e023f */
[----:B------:R-:W-:Y:S01]  /*2ba0*/  SHF.R.S32.HI R4, RZ, 0x1f, R15 ;  /* 0x0000001fff047819 */ /* 0x000fe2000001140f */
[----:B------:R-:W-:Y:S01]  /*2bb0*/  UISETP.GT.AND UP0, UPT, UR24, UR15, UPT ;  /* 0x0000000f1800728c */ /* 0x000fe2000bf04270 */
[----:B------:R-:W-:Y:S01]  /*2bc0*/  @!P5 LEA.HI.X R17, R26, R5, R10, 0x1, P0 ;  /* 0x000000051a11d211 */ /* 0x000fe200000f0c0a */
[----:B------:R-:W-:Y:S01]  /*2bd0*/  IMAD.SHL.U32 R5, R0, 0x40, RZ ;  /* 0x0000004000057824 */ /* 0x000fe200078e00ff */
[----:B------:R-:W-:Y:S02]  /*2be0*/  LEA.HI R4, R4, R15, RZ, 0x3 ;  /* 0x0000000f04047211 */ /* 0x000fe400078f18ff */
[----:B------:R-:W-:Y:S01]  /*2bf0*/  LEA R232, P0, R168, UR10, 0x1 ;  /* 0x0000000aa8e87c11 */ /* 0x000fe2000f8008ff */
[----:B------:R-:W-:Y:S01]  /*2c00*/  @!P5 LDGSTS.E.BYPASS.LTC128B.128 [R3+0x9800], desc[UR18][R16.64] ;  /* 0x098000001003dfae */ /* 0x000fe2000b901d52 */
[----:B------:R-:W-:-:S02]  /*2c10*/  LOP3.LUT R5, R5, 0x1c0, RZ, 0xc0, !PT ;  /* 0x000001c005057812 */ /* 0x000fc400078ec0ff */
[----:B------:R-:W-:Y:S01]  /*2c20*/  LOP3.LUT R10, R4, 0xfffffff8, RZ, 0xc0, !PT ;  /* 0xfffffff8040a7812 */ /* 0x000fe200078ec0ff */
[----:B------:R-:W-:Y:S01]  /*2c30*/  @!P5 LDGSTS.E.BYPASS.LTC128B.128 [R3+0xb800], desc[UR18][R16.64+0x80] ;  /* 0x0b8000801003dfae */ /* 0x000fe2000b901d52 */
[----:B------:R-:W-:Y:S01]  /*2c40*/  LEA.HI.X R231, R168, UR11, R166, 0x1, P0 ;  /* 0x0000000ba8e77c11 */ /* 0x000fe200080f0ca6 */
[----:B------:R-:W-:Y:S02]  /*2c50*/  IMAD.SHL.U32 R4, R4, 0x40, RZ ;  /* 0x0000004004047824 */ /* 0x000fe400078e00ff */
[----:B------:R-:W-:Y:S01]  /*2c60*/  @!P5 LDGSTS.E.BYPASS.LTC128B.128 [R3+0xd800], desc[UR18][R16.64+0x100] ;  /* 0x0d8001001003dfae */ /* 0x000fe2000b901d52 */
[----:B-1----:R-:W-:Y:S01]  /*2c70*/  LOP3.LUT R9, R5, 0x8, R22, 0xf8, !PT ;  /* 0x0000000805097812 */ /* 0x002fe200078ef816 */
        /* <DEDUP_REMOVED lines=20> */
[----:B------:R-:W-:Y:S01]  /*2dc0*/  UIADD3 UR6, UR22, 0x1, -UR23 ;  /* 0x0000000116067890 */ /* 0x000fe2000fffe817 */
        /* <DEDUP_REMOVED lines=9> */
[----:B------:R-:W-:Y:S01]  /*2e60*/  IMAD.IADD R230, R3, 0x1, R230 ;  /* 0x0000000103e67824 */ /* 0x000fe200078e02e6 */
[----:B------:R-:W-:Y:S02]  /*2e70*/  UIADD3 UR7, UR6, UR16, URZ ;  /* 0x0000001006077290 */ /* 0x000fe4000fffe03f */
[----:B------:R-:W-:-:S02]  /*2e80*/  @!P4 IADD3.X R15, R231, UR27, R8, P0, !PT ;  /* 0x0000001be70fcc10 */ /* 0x000fc400087fe408 */
        /* <DEDUP_REMOVED lines=49> */
[----:B-1----:R-:W2:Y:S01]  /*31a0*/  LDSM.16.M88.4 R8, [R229+0x8800] ;  /* 0x00880000e508783b */ /* 0x002ea20000000200 */
[----:B------:R-:W-:Y:S02]  /*31b0*/  SEL R5, R5, 0xffffffe0, !P2 ;  /* 0xffffffe005057807 */ /* 0x000fe40005000000 */
[----:B------:R-:W-:Y:S01]  /*31c0*/  R2P PR, R0, 0x6 ;  /* 0x0000000600007804 */ /* 0x000fe20000000000 */
[----:B------:R-:W1:Y:S01]  /*31d0*/  LDSM.16.M88.4 R16, [R229+0x8000] ;  /* 0x00800000e510783b */ /* 0x000e620000000200 */
[----:B------:R-:W-:Y:S02]  /*31e0*/  VIADD R0, R229, 0x8000 ;  /* 0x00008000e5007836 */ /* 0x000fe40000000000 */
[--C-:B------:R-:W-:Y:S01]  /*31f0*/  IMAD R228, R7, 0x2, R230.reuse ;  /* 0x0000000207e47824 */ /* 0x100fe200078e02e6 */
[----:B------:R-:W3:Y:S01]  /*3200*/  LDSM.16.M88.4 R72, [R229+0x9000] ;  /* 0x00900000e548783b */ /* 0x000ee20000000200 */
[----:B------:R-:W-:-:S02]  /*3210*/  IMAD R226, R5, 0x2, R230 ;  /* 0x0000000205e27824 */ /* 0x000fc400078e02e6 */
[----:B------:R-:W-:Y:S01]  /*3220*/  IMAD R225, R5, 0x2, R228 ;  /* 0x0000000205e17824 */ /* 0x000fe200078e02e4 */
[----:B------:R-:W4:Y:S04]  /*3230*/  LDSM.16.M88.4 R68, [R229+0x9800] ;  /* 0x00980000e544783b */ /* 0x000f280000000200 */
[----:B------:R-:W-:Y:S01]  /*3240*/  @P1 VIADD R227, R0, 0xffffffe0 ;  /* 0xffffffe000e31836 */ /* 0x000fe20000000000 */
[----:B------:R-:W-:Y:S01]  /*3250*/  LDSM.16.M88.4 R52, [R228] ;  /* 0x00000000e434783b */ /* 0x000fe20000000200 */
[----:B------:R-:W-:Y:S02]  /*3260*/  IMAD.MOV.U32 R0, RZ, RZ, 0x40 ;  /* 0x00000040ff007424 */ /* 0x000fe400078e00ff */
[C---:B------:R-:W-:Y:S01]  /*3270*/  VIADD R219, R227.reuse, 0x800 ;  /* 0x00000800e3db7836 */ /* 0x040fe20000000000 */
[----:B------:R-:W5:Y:S01]  /*3280*/  LDSM.16.M88.4 R60, [R227+0x800] ;  /* 0x00080000e33c783b */ /* 0x000f620000000200 */
[C---:B------:R-:W-:Y:S01]  /*3290*/  VIADD R218, R227.reuse, 0x1000 ;  /* 0x00001000e3da7836 */ /* 0x040fe20000000000 */
[----:B------:R-:W-:Y:S01]  /*32a0*/  SEL R0, R0, 0xffffffc0, !P2 ;  /* 0xffffffc000007807 */ /* 0x000fe20005000000 */
[C---:B------:R-:W-:Y:S01]  /*32b0*/  VIADD R217, R227.reuse, 0x1800 ;  /* 0x00001800e3d97836 */ /* 0x040fe20000000000 */
[----:B------:R-:W5:Y:S01]  /*32c0*/  LDSM.16.M88.4 R64, [R227] ;  /* 0x00000000e340783b */ /* 0x000f620000000200 */
        /* <DEDUP_REMOVED lines=14> */
[----:B------:R-:W2:Y:S01]  /*33b0*/  LDSM.16.M88.4 R32, [R223+0x8000] ;  /* 0x00800000df20783b */ /* 0x000ea20000000200 */
[C---:B-1----:R-:W-:Y:S01]  /*33c0*/  HMMA.16816.F32 R20, R40.reuse, R16, RZ ;  /* 0x000000102814723c */ /* 0x042fe200000018ff */
[C---:B------:R-:W-:Y:S02]  /*33d0*/  VIADD R208, R227.reuse, 0x5800 ;  /* 0x00005800e3d07836 */ /* 0x040fe40000000000 */
[----:B------:R-:W1:Y:S01]  /*33e0*/  LDSM.16.M88.4 R24, [R223+0x9000] ;  /* 0x00900000df18783b */ /* 0x000e620000000200 */
[C---:B------:R-:W-:Y:S02]  /*33f0*/  VIADD R207, R227.reuse, 0x6000 ;  /* 0x00006000e3cf7836 */ /* 0x040fe40000000000 */
[----:B------:R-:W-:Y:S01]  /*3400*/  HMMA.16816.F32 R8, R40, R10, RZ ;  /* 0x0000000a2808723c */ /* 0x000fe200000018ff */
[----:B------:R-:W1:Y:S01]  /*3410*/  LDSM.16.M88.4 R80, [R223+0x9800] ;  /* 0x00980000df50783b */ /* 0x000e620000000200 */
[----:B------:R-:W-:-:S02]  /*3420*/  VIADD R206, R227, 0x6800 ;  /* 0x00006800e3ce7836 */ /* 0x000fc40000000000 */
[C---:B------:R-:W-:Y:S01]  /*3430*/  VIADD R205, R227.reuse, 0x7000 ;  /* 0x00007000e3cd7836 */ /* 0x040fe20000000000 */
[----:B------:R-:W0:Y:S01]  /*3440*/  LDGDEPBAR ;  /* 0x00000000000079af */ /* 0x000e220000000000 */
[----:B------:R-:W-:Y:S01]  /*3450*/  HMMA.16816.F32 R16, R40, R18, RZ ;  /* 0x000000122810723c */ /* 0x000fe200000018ff */
[----:B------:R-:W-:-:S05]  /*3460*/  VIADD R204, R227, 0x7800 ;  /* 0x00007800e3cc7836 */ /* 0x000fca0000000000 */
[C---:B---3--:R-:W-:Y:S06]  /*3470*/  HMMA.16816.F32 R76, R40.reuse, R72, RZ ;  /* 0x00000048284c723c */ /* 0x048fec00000018ff */
[C---:B------:R-:W-:Y:S06]  /*3480*/  HMMA.16816.F32 R72, R40.reuse, R74, RZ ;  /* 0x0000004a2848723c */ /* 0x040fec00000018ff */
[C---:B----4-:R-:W-:Y:S06]  /*3490*/  HMMA.16816.F32 R44, R40.reuse, R68, RZ ;  /* 0x00000044282c723c */ /* 0x050fec00000018ff */
[----:B------:R-:W-:Y:S01]  /*34a0*/  HMMA.16816.F32 R40, R40, R70, RZ ;  /* 0x000000462828723c */ /* 0x000fe200000018ff */
[----:B------:R-:W-:Y:S05]  /*34b0*/  LDSM.16.M88.4 R68, [R225] ;  /* 0x00000000e144783b */ /* 0x000fea0000000200 */
[C---:B-----5:R-:W-:Y:S06]  /*34c0*/  HMMA.16816.F32 R12, R52.reuse, R60, R12 ;  /* 0x0000003c340c723c */ /* 0x060fec000000180c */
[C---:B------:R-:W-:Y:S06]  /*34d0*/  HMMA.16816.F32 R20, R52.reuse, R64, R20 ;  /* 0x000000403414723c */ /* 0x040fec0000001814 */
[C---:B------:R-:W-:Y:S01]  /*34e0*/  HMMA.16816.F32 R8, R52.reuse, R62, R8 ;  /* 0x0000003e3408723c */ /* 0x040fe20000001808 */
[----:B------:R-:W3:Y:S05]  /*34f0*/  LDSM.16.M88.4 R60, [R216+0x800] ;  /* 0x00080000d83c783b */ /* 0x000eea0000000200 */
[C---:B------:R-:W-:Y:S01]  /*3500*/  HMMA.16816.F32 R16, R52.reuse, R66, R16 ;  /* 0x000000423410723c */ /* 0x040fe20000001810 */
[----:B------:R-:W4:Y:S05]  /*3510*/  LDSM.16.M88.4 R64, [R216] ;  /* 0x00000000d840783b */ /* 0x000f2a0000000200 */
[C---:B------:R-:W-:Y:S06]  /*3520*/  HMMA.16816.F32 R76, R52.reuse, R56, R76 ;  /* 0x00000038344c723c */ /* 0x040fec000000184c */
[C---:B------:R-:W-:Y:S01]  /*3530*/  HMMA.16816.F32 R72, R52.reuse, R58, R72 ;  /* 0x0000003a3448723c */ /* 0x040fe20000001848 */
[----:B------:R-:W5:Y:S05]  /*3540*/  LDSM.16.M88.4 R56, [R216+0x1000] ;  /* 0x00100000d838783b */ /* 0x000f6a0000000200 */
[C---:B------:R-:W-:Y:S06]  /*3550*/  HMMA.16816.F32 R44, R52.reuse, R48, R44 ;  /* 0x00000030342c723c */ /* 0x040fec000000182c */
[----:B------:R-:W-:Y:S01]  /*3560*/  HMMA.16816.F32 R40, R52, R50, R40 ;  /* 0x000000323428723c */ /* 0x000fe20000001828 */
[----:B------:R-:W-:Y:S04]  /*3570*/  LDSM.16.M88.4 R52, [R230+0x2000] ;  /* 0x00200000e634783b */ /* 0x000fe80000000200 */
[----:B------:R-:W-:Y:S01]  /*3580*/  LDSM.16.M88.4 R48, [R229+0xa000] ;  /* 0x00a00000e530783b */ /* 0x000fe20000000200 */
[C---:B--2---:R-:W-:Y:S06]  /*3590*/  HMMA.16816.F32 R12, R36.reuse, R28, R12 ;  /* 0x0000001c240c723c */ /* 0x044fec000000180c */
[C---:B------:R-:W-:Y:S06]  /*35a0*/  HMMA.16816.F32 R20, R36.reuse, R32, R20 ;  /* 0x000000202414723c */ /* 0x040fec0000001814 */
[C---:B------:R-:W-:Y:S01]  /*35b0*/  HMMA.16816.F32 R8, R36.reuse, R30, R8 ;  /* 0x0000001e2408723c */ /* 0x040fe20000001808 */
[----:B------:R-:W2:Y:S05]  /*35c0*/  LDSM.16.M88.4 R28, [R216+0x1800] ;  /* 0x00180000d81c783b */ /* 0x000eaa0000000200 */
[C---:B------:R-:W-:Y:S01]  /*35d0*/  HMMA.16816.F32 R16, R36.reuse, R34, R16 ;  /* 0x000000222410723c */ /* 0x040fe20000001810 */
[----:B------:R-:W2:Y:S05]  /*35e0*/  LDSM.16.M88.4 R32, [R229+0xa800] ;  /* 0x00a80000e520783b */ /* 0x000eaa0000000200 */
[C---:B-1----:R-:W-:Y:S06]  /*35f0*/  HMMA.16816.F32 R76, R36.reuse, R24, R76 ;  /* 0x00000018244c723c */ /* 0x042fec000000184c */
[C---:B------:R-:W-:Y:S06]  /*3600*/  HMMA.16816.F32 R44, R36.reuse, R80, R44 ;  /* 0x00000050242c723c */ /* 0x040fec000000182c */
[----:B------:R-:W-:Y:S06]  /*3610*/  HMMA.16816.F32 R40, R36, R82, R40 ;  /* 0x000000522428723c */ /* 0x000fec0000001828 */
[C---:B---3--:R-:W-:Y:S06]  /*3620*/  HMMA.16816.F32 R12, R68.reuse, R60, R12 ;  /* 0x0000003c440c723c */ /* 0x048fec000000180c */
[----:B----4-:R-:W-:Y:S06]  /*3630*/  HMMA.16816.F32 R20, R68, R64, R20 ;  /* 0x000000404414723c */ /* 0x010fec0000001814 */
[----:B------:R-:W-:Y:S01]  /*3640*/  HMMA.16816.F32 R72, R36, R26, R72 ;  /* 0x0000001a2448723c */ /* 0x000fe20000001848 */
[----:B------:R-:W1:Y:S04]  /*3650*/  LDSM.16.M88.4 R36, [R229+0xb800] ;  /* 0x00b80000e524783b */ /* 0x000e680000000200 */
[----:B------:R-:W-:Y:S01]  /*3660*/  LDSM.16.M88.4 R24, [R229+0xb000] ;  /* 0x00b00000e518783b */ /* 0x000fe20000000200 */
[C---:B------:R-:W-:Y:S03]  /*3670*/  HMMA.16816.F32 R16, R68.reuse, R66, R16 ;  /* 0x000000424410723c */ /* 0x040fe60000001810 */
[----:B------:R-:W-:Y:S03]  /*3680*/  LDSM.16.M88.4 R64, [R227+0x2000] ;  /* 0x00200000e340783b */ /* 0x000fe60000000200 */
[C---:B------:R-:W-:Y:S01]  /*3690*/  HMMA.16816.F32 R8, R68.reuse, R62, R8 ;  /* 0x0000003e4408723c */ /* 0x040fe20000001808 */
[----:B------:R-:W-:Y:S05]  /*36a0*/  LDSM.16.M88.4 R60, [R227+0x2800] ;  /* 0x00280000e33c783b */ /* 0x000fea0000000200 */
[C---:B-----5:R-:W-:Y:S01]  /*36b0*/  HMMA.16816.F32 R80, R68.reuse, R56, R76 ;  /* 0x000000384450723c */ /* 0x060fe2000000184c */
[----:B------:R-:W3:Y:S05]  /*36c0*/  LDSM.16.M88.4 R76, [R228+0x2000] ;  /* 0x00200000e44c783b */ /* 0x000eea0000000200 */
[C---:B--2---:R-:W-:Y:S06]  /*36d0*/  HMMA.16816.F32 R44, R68.reuse, R28, R44 ;  /* 0x0000001c442c723c */ /* 0x044fec000000182c */
[----:B------:R-:W-:Y:S01]  /*36e0*/  HMMA.16816.F32 R40, R68, R30, R40 ;  /* 0x0000001e4428723c */ /* 0x000fe20000001828 */
[----:B------:R-:W2:Y:S05]  /*36f0*/  LDSM.16.M88.4 R28, [R227+0x3800] ;  /* 0x00380000e31c783b */ /* 0x000eaa0000000200 */
[C---:B------:R-:W-:Y:S06]  /*3700*/  HMMA.16816.F32 R12, R52.reuse, R32, R12 ;  /* 0x00000020340c723c */ /* 0x040fec000000180c */
[----:B------:R-:W-:Y:S06]  /*3710*/  HMMA.16816.F32 R20, R52, R48, R20 ;  /* 0x000000303414723c */ /* 0x000fec0000001814 */
[----:B------:R-:W-:Y:S01]  /*3720*/  HMMA.16816.F32 R72, R68, R58, R72 ;  /* 0x0000003a4448723c */ /* 0x000fe20000001848 */
[----:B------:R-:W-:Y:S04]  /*3730*/  LDSM.16.M88.4 R68, [R226+0x2000] ;  /* 0x00200000e244783b */ /* 0x000fe80000000200 */
[----:B------:R-:W-:Y:S01]  /*3740*/  LDSM.16.M88.4 R56, [R227+0x3000] ;  /* 0x00300000e338783b */ /* 0x000fe20000000200 */
[C---:B------:R-:W-:Y:S03]  /*3750*/  HMMA.16816.F32 R16, R52.reuse, R50, R16 ;  /* 0x000000323410723c */ /* 0x040fe60000001810 */
[----:B------:R-:W-:Y:S03]  /*3760*/  LDSM.16.M88.4 R48, [R223+0xa000] ;  /* 0x00a00000df30783b */ /* 0x000fe60000000200 */
[C---:B------:R-:W-:Y:S01]  /*3770*/  HMMA.16816.F32 R8, R52.reuse, R34, R8 ;  /* 0x000000223408723c */ /* 0x040fe20000001808 */
[----:B------:R-:W4:Y:S05]  /*3780*/  LDSM.16.M88.4 R32, [R223+0xa800] ;  /* 0x00a80000df20783b */ /* 0x000f2a0000000200 */
[C---:B-1----:R-:W-:Y:S06]  /*3790*/  HMMA.16816.F32 R44, R52.reuse, R36, R44 ;  /* 0x00000024342c723c */ /* 0x042fec000000182c */
[----:B------:R-:W-:Y:S01]  /*37a0*/  HMMA.16816.F32 R40, R52, R38, R40 ;  /* 0x000000263428723c */ /* 0x000fe20000001828 */
[----:B------:R-:W1:Y:S05]  /*37b0*/  LDSM.16.M88.4 R36, [R223+0xb800] ;  /* 0x00b80000df24783b */ /* 0x000e6a0000000200 */
[----:B---3--:R-:W-:Y:S06]  /*37c0*/  HMMA.16816.F32 R12, R76, R60, R12 ;  /* 0x0000003c4c0c723c */ /* 0x008fec000000180c */
[----:B------:R-:W-:Y:S06]  /*37d0*/  HMMA.16816.F32 R80, R52, R24, R80 ;  /* 0x000000183450723c */ /* 0x000fec0000001850 */
[----:B------:R-:W-:Y:S06]  /*37e0*/  HMMA.16816.F32 R20, R76, R64, R20 ;  /* 0x000000404c14723c */ /* 0x000fec0000001814 */
[----:B------:R-:W-:Y:S01]  /*37f0*/  HMMA.16816.F32 R72, R52, R26, R72 ;  /* 0x0000001a3448723c */ /* 0x000fe20000001848 */
[----:B------:R-:W-:Y:S04]  /*3800*/  LDSM.16.M88.4 R52, [R216+0x2800] ;  /* 0x00280000d834783b */ /* 0x000fe80000000200 */
[----:B------:R-:W-:Y:S01]  /*3810*/  LDSM.16.M88.4 R24, [R223+0xb000] ;  /* 0x00b00000df18783b */ /* 0x000fe20000000200 */
[C---:B------:R-:W-:Y:S03]  /*3820*/  HMMA.16816.F32 R16, R76.reuse, R66, R16 ;  /* 0x000000424c10723c */ /* 0x040fe60000001810 */
[----:B------:R-:W3:Y:S03]  /*3830*/  LDSM.16.M88.4 R64, [R225+0x2000] ;  /* 0x00200000e140783b */ /* 0x000ee60000000200 */
[C---:B------:R-:W-:Y:S01]  /*3840*/  HMMA.16816.F32 R8, R76.reuse, R62, R8 ;  /* 0x0000003e4c08723c */ /* 0x040fe20000001808 */
[----:B------:R-:W5:Y:S05]  /*3850*/  LDSM.16.M88.4 R60, [R216+0x2000] ;  /* 0x00200000d83c783b */ /* 0x000f6a0000000200 */
[C---:B--2---:R-:W-:Y:S06]  /*3860*/  HMMA.16816.F32 R44, R76.reuse, R28, R44 ;  /* 0x0000001c4c2c723c */ /* 0x044fec000000182c */
[----:B------:R-:W-:Y:S01]  /*3870*/  HMMA.16816.F32 R40, R76, R30, R40 ;  /* 0x0000001e4c28723c */ /* 0x000fe20000001828 */
[----:B------:R-:W2:Y:S05]  /*3880*/  LDSM.16.M88.4 R28, [R216+0x3800] ;  /* 0x00380000d81c783b */ /* 0x000eaa0000000200 */
[----:B----4-:R-:W-:Y:S06]  /*3890*/  HMMA.16816.F32 R12, R68, R32, R12 ;  /* 0x00000020440c723c */ /* 0x010fec000000180c */
[----:B------:R-:W-:Y:S06]  /*38a0*/  HMMA.16816.F32 R80, R76, R56, R80 ;  /* 0x000000384c50723c */ /* 0x000fec0000001850 */
        /* <DEDUP_REMOVED lines=13> */
[----:B-----5:R-:W-:Y:S06]  /*3980*/  HMMA.16816.F32 R20, R64, R60, R20 ;  /* 0x0000003c4014723c */ /* 0x020fec0000001814 */
[----:B------:R-:W-:Y:S01]  /*3990*/  HMMA.16816.F32 R72, R68, R26, R72 ;  /* 0x0000001a4448723c */ /* 0x000fe20000001848 */
[----:B------:R-:W-:Y:S04]  /*39a0*/  LDSM.16.M88.4 R68, [R228+0x4000] ;  /* 0x00400000e444783b */ /* 0x000fe80000000200 */
[----:B------:R-:W-:Y:S01]  /*39b0*/  LDSM.16.M88.4 R24, [R229+0xd000] ;  /* 0x00d00000e518783b */ /* 0x000fe20000000200 */
[C---:B------:R-:W-:Y:S03]  /*39c0*/  HMMA.16816.F32 R16, R64.reuse, R62, R16 ;  /* 0x0000003e4010723c */ /* 0x040fe60000001810 */
[----:B------:R-:W-:Y:S03]  /*39d0*/  LDSM.16.M88.4 R60, [R227+0x4000] ;  /* 0x00400000e33c783b */ /* 0x000fe60000000200 */
[C---:B------:R-:W-:Y:S01]  /*39e0*/  HMMA.16816.F32 R8, R64.reuse, R54, R8 ;  /* 0x000000364008723c */ /* 0x040fe20000001808 */
[----:B------:R-:W3:Y:S05]  /*39f0*/  LDSM.16.M88.4 R52, [R227+0x4800] ;  /* 0x00480000e334783b */ /* 0x000eea0000000200 */
        /* <DEDUP_REMOVED lines=54> */
[----:B------:R-:W-:Y:S05]  /*3d60*/  LDSM.16.M88.4 R28, [R227+0x7800] ;  /* 0x00780000e31c783b */ /* 0x000fea0000000200 */
[----:B----4-:R-:W-:Y:S06]  /*3d70*/  HMMA.16816.F32 R12, R68, R32, R12 ;  /* 0x00000020440c723c */ /* 0x010fec000000180c */
[----:B------:R-:W-:Y:S06]  /*3d80*/  HMMA.16816.F32 R80, R76, R56, R80 ;  /* 0x000000384c50723c */ /* 0x000fec0000001850 */
[C---:B------:R-:W-:Y:S06]  /*3d90*/  HMMA.16816.F32 R20, R68.reuse, R48, R20 ;  /* 0x000000304414723c */ /* 0x040fec0000001814 */
[C---:B------:R-:W-:Y:S01]  /*3da0*/  HMMA.16816.F32 R16, R68.reuse, R50, R16 ;  /* 0x000000324410723c */ /* 0x040fe20000001810 */
[----:B------:R-:W-:Y:S05]  /*3db0*/  LDSM.16.M88.4 R48, [R223+0xe800] ;  /* 0x00e80000df30783b */ /* 0x000fea0000000200 */
[----:B------:R-:W-:Y:S01]  /*3dc0*/  HMMA.16816.F32 R32, R68, R34, R8 ;  /* 0x000000224420723c */ /* 0x000fe20000001808 */
[----:B------:R-:W2:Y:S05]  /*3dd0*/  LDSM.16.M88.4 R8, [R226+0x6000] ;  /* 0x00600000e208783b */ /* 0x000eaa0000000200 */
[----:B------:R-:W-:Y:S01]  /*3de0*/  HMMA.16816.F32 R72, R76, R58, R72 ;  /* 0x0000003a4c48723c */ /* 0x000fe20000001848 */
[----:B------:R-:W4:Y:S04]  /*3df0*/  LDSM.16.M88.4 R56, [R227+0x7000] ;  /* 0x00700000e338783b */ /* 0x000f280000000200 */
[----:B------:R-:W5:Y:S01]  /*3e00*/  LDSM.16.M88.4 R76, [R223+0xe000] ;  /* 0x00e00000df4c783b */ /* 0x000f620000000200 */
[C---:B-1----:R-:W-:Y:S06]  /*3e10*/  HMMA.16816.F32 R44, R68.reuse, R36, R44 ;  /* 0x00000024442c723c */ /* 0x042fec000000182c */
[----:B------:R-:W-:Y:S06]  /*3e20*/  HMMA.16816.F32 R40, R68, R38, R40 ;  /* 0x000000264428723c */ /* 0x000fec0000001828 */
[----:B---3--:R-:W-:Y:S01]  /*3e30*/  HMMA.16816.F32 R36, R64, R52, R12 ;  /* 0x000000344024723c */ /* 0x008fe2000000180c */
[----:B------:R-:W-:Y:S05]  /*3e40*/  LDSM.16.M88.4 R12, [R225+0x6000] ;  /* 0x00600000e10c783b */ /* 0x000fea0000000200 */
[----:B------:R-:W-:Y:S06]  /*3e50*/  HMMA.16816.F32 R80, R68, R24, R80 ;  /* 0x000000184450723c */ /* 0x000fec0000001850 */
[----:B------:R-:W-:Y:S06]  /*3e60*/  HMMA.16816.F32 R20, R64, R60, R20 ;  /* 0x0000003c4014723c */ /* 0x000fec0000001814 */
[----:B------:R-:W-:Y:S01]  /*3e70*/  HMMA.16816.F32 R72, R68, R26, R72 ;  /* 0x0000001a4448723c */ /* 0x000fe20000001848 */
[----:B------:R-:W1:Y:S05]  /*3e80*/  LDSM.16.M88.4 R24, [R223+0xf000] ;  /* 0x00f00000df18783b */ /* 0x000e6a0000000200 */
[C---:B------:R-:W-:Y:S01]  /*3e90*/  HMMA.16816.F32 R16, R64.reuse, R62, R16 ;  /* 0x0000003e4010723c */ /* 0x040fe20000001810 */
[----:B------:R-:W3:Y:S05]  /*3ea0*/  LDSM.16.M88.4 R60, [R216+0x6000] ;  /* 0x00600000d83c783b */ /* 0x000eea0000000200 */
[----:B------:R-:W-:Y:S01]  /*3eb0*/  HMMA.16816.F32 R52, R64, R54, R32 ;  /* 0x000000364034723c */ /* 0x000fe20000001820 */
[----:B------:R-:W3:Y:S05]  /*3ec0*/  LDSM.16.M88.4 R32, [R223+0xf800] ;  /* 0x00f80000df20783b */ /* 0x000eea0000000200 */
[----:B--2---:R-:W-:Y:S06]  /*3ed0*/  HMMA.16816.F32 R36, R8, R48, R36 ;  /* 0x000000300824723c */ /* 0x004fec0000001824 */
[----:B----4-:R-:W-:Y:S01]  /*3ee0*/  HMMA.16816.F32 R80, R64, R56, R80 ;  /* 0x000000384050723c */ /* 0x010fe20000001850 */
[----:B------:R-:W-:-:S05]  /*3ef0*/  LOP3.LUT R49, R84, 0xffffffe0, RZ, 0xc0, !PT ;  /* 0xffffffe054317812 */ /* 0x000fca00078ec0ff */
[----:B-----5:R-:W-:Y:S01]  /*3f00*/  HMMA.16816.F32 R20, R8, R76, R20 ;  /* 0x0000004c0814723c */ /* 0x020fe20000001814 */
[----:B------:R-:W-:-:S05]  /*3f10*/  IMAD.IADD R49, R6, 0x1, -R49 ;  /* 0x0000000106317824 */ /* 0x000fca00078e0a31 */
[----:B------:R-:W-:Y:S01]  /*3f20*/  HMMA.16816.F32 R44, R64, R28, R44 ;  /* 0x0000001c402c723c */ /* 0x000fe2000000182c */
[----:B------:R-:W-:-:S04]  /*3f30*/  SHF.R.S32.HI R0, RZ, 0x1f, R49 ;  /* 0x0000001fff007819 */ /* 0x000fc80000011431 */
[----:B------:R-:W-:Y:S01]  /*3f40*/  LEA.HI R49, R0, R49, RZ, 0x2 ;  /* 0x0000003100317211 */ /* 0x000fe200078f10ff */
[C---:B------:R-:W-:Y:S01]  /*3f50*/  HMMA.16816.F32 R40, R64.reuse, R30, R40 ;  /* 0x0000001e4028723c */ /* 0x040fe20000001828 */
[----:B------:R-:W2:Y:S01]  /*3f60*/  LDSM.16.M88.4 R28, [R216+0x6800] ;  /* 0x00680000d81c783b */ /* 0x000ea20000000200 */
[----:B------:R-:W-:Y:S02]  /*3f70*/  LOP3.LUT R0, R3, R4, RZ, 0xfc, !PT ;  /* 0x0000000403007212 */ /* 0x000fe400078efcff */
[----:B------:R-:W-:Y:S02]  /*3f80*/  SHF.R.S32.HI R49, RZ, 0x2, R49 ;  /* 0x00000002ff317819 */ /* 0x000fe40000011431 */
[----:B------:R-:W-:Y:S03]  /*3f90*/  HMMA.16816.F32 R72, R64, R58, R72 ;  /* 0x0000003a4048723c */ /* 0x000fe60000001848 */
[----:B------:R-:W-:-:S03]  /*3fa0*/  IMAD.IADD R240, R49, 0x1, R240 ;  /* 0x0000000131f07824 */ /* 0x000fc600078e02f0 */
[C---:B------:R-:W-:Y:S01]  /*3fb0*/  HMMA.16816.F32 R16, R8.reuse, R78, R16 ;  /* 0x0000004e0810723c */ /* 0x040fe20000001810 */
[C---:B------:R-:W-:Y:S01]  /*3fc0*/  VIADD R238, R240.reuse, 0x8 ;  /* 0x00000008f0ee7836 */ /* 0x040fe20000000000 */
[C---:B------:R-:W-:Y:S02]  /*3fd0*/  VIADDMNMX R239, R240.reuse, UR7, R239, PT ;  /* 0x00000007f0ef7c46 */ /* 0x040fe4000b8001ef */
[----:B------:R-:W-:Y:S02]  /*3fe0*/  VIADDMNMX R240, R240, UR20, RZ, !PT ;  /* 0x00000014f0f07c46 */ /* 0x000fe4000f8001ff */
[----:B-1----:R-:W-:Y:S06]  /*3ff0*/  HMMA.16816.F32 R80, R8, R24, R80 ;  /* 0x000000180850723c */ /* 0x002fec0000001850 */
[----:B---3--:R-:W-:Y:S01]  /*4000*/  HMMA.16816.F32 R20, R12, R60, R20 ;  /* 0x0000003c0c14723c */ /* 0x008fe20000001814 */
[----:B------:R-:W-:Y:S01]  /*4010*/  IMAD.U32 R25, RZ, RZ, UR6 ;  /* 0x00000006ff197e24 */ /* 0x000fe2000f8e00ff */
[----:B------:R-:W-:-:S04]  /*4020*/  @!UP0 ULDC.64 UR6, c[0x0][0x218] ;  /* 0x0000860000068ab9 */ /* 0x000fc80000000a00 */
[C---:B------:R-:W-:Y:S01]  /*4030*/  IADD3 R25, R238.reuse, UR16, R25 ;  /* 0x00000010ee197c10 */ /* 0x040fe2000fffe019 */
[----:B------:R-:W-:Y:S01]  /*4040*/  HMMA.16816.F32 R52, R8, R50, R52 ;  /* 0x000000320834723c */ /* 0x000fe20000001834 */
[----:B------:R-:W-:Y:S02]  /*4050*/  VIADDMNMX R238, R238, UR20, RZ, !PT ;  /* 0x00000014eeee7c46 */ /* 0x000fe4000f8001ff */
[----:B------:R-:W-:-:S03]  /*4060*/  VIMNMX R234, R25, UR22, PT ;  /* 0x0000001619ea7c48 */ /* 0x000fc6000bfe0100 */
[C---:B------:R-:W-:Y:S01]  /*4070*/  HMMA.16816.F32 R72, R8.reuse, R26, R72 ;  /* 0x0000001a0848723c */ /* 0x040fe20000001848 */
[----:B------:R-:W1:Y:S05]  /*4080*/  LDSM.16.M88.4 R24, [R216+0x7000] ;  /* 0x00700000d818783b */ /* 0x000e6a0000000200 */
[----:B------:R-:W-:Y:S06]  /*4090*/  HMMA.16816.F32 R44, R8, R32, R44 ;  /* 0x00000020082c723c */ /* 0x000fec000000182c */
[----:B--2---:R-:W-:Y:S01]  /*40a0*/  HMMA.16816.F32 R36, R12, R28, R36 ;  /* 0x0000001c0c24723c */ /* 0x004fe20000001824 */
[----:B------:R-:W-:-:S04]  /*40b0*/  VIADD R33, R241, UR25 ;  /* 0x00000019f1217c36 */ /* 0x000fc80008000000 */
[C---:B------:R-:W-:Y:S01]  /*40c0*/  VIADD R49, R33.reuse, 0x1 ;  /* 0x0000000121317836 */ /* 0x040fe20000000000 */
[C---:B------:R-:W-:Y:S01]  /*40d0*/  ISETP.GE.AND P0, PT, R33.reuse, R234, PT ;  /* 0x000000ea2100720c */ /* 0x040fe20003f06270 */
[C---:B------:R-:W-:Y:S01]  /*40e0*/  VIADD R29, R33.reuse, 0x9 ;  /* 0x00000009211d7836 */ /* 0x040fe20000000000 */
[C---:B------:R-:W-:Y:S01]  /*40f0*/  HMMA.16816.F32 R16, R12.reuse, R62, R16 ;  /* 0x0000003e0c10723c */ /* 0x040fe20000001810 */
[CC--:B------:R-:W-:Y:S01]  /*4100*/  ISETP.GE.AND P1, PT, R33.reuse, R239.reuse, PT ;  /* 0x000000ef2100720c */ /* 0x0c0fe20003f26270 */
[C---:B------:R-:W-:Y:S01]  /*4110*/  VIADD R51, R33.reuse, 0x10 ;  /* 0x0000001021337836 */ /* 0x040fe20000000000 */
[C---:B------:R-:W-:Y:S01]  /*4120*/  ISETP.LT.OR P0, PT, R33.reuse, R238, P0 ;  /* 0x000000ee2100720c */ /* 0x040fe20000701670 */
[----:B------:R-:W-:Y:S01]  /*4130*/  VIADD R57, R33, 0x18 ;  /* 0x0000001821397836 */ /* 0x000fe20000000000 */
[C---:B------:R-:W-:Y:S01]  /*4140*/  ISETP.GE.AND P5, PT, R49.reuse, R239, PT ;  /* 0x000000ef3100720c */ /* 0x040fe20003fa6270 */
[----:B------:R-:W-:Y:S01]  /*4150*/  HMMA.16816.F32 R52, R12, R30, R52 ;  /* 0x0000001e0c34723c */ /* 0x000fe20000001834 */
[----:B------:R-:W-:-:S02]  /*4160*/  ISETP.GE.AND P2, PT, R49, R234, PT ;  /* 0x000000ea3100720c */ /* 0x000fc40003f46270 */
[----:B------:R-:W-:Y:S02]  /*4170*/  FSEL R6, R22, -INF , !P0 ;  /* 0xff80000016067808 */ /* 0x000fe40004000000 */
[C---:B------:R-:W-:Y:S01]  /*4180*/  ISETP.GE.AND P6, PT, R29.reuse, R239, PT ;  /* 0x000000ef1d00720c */ /* 0x040fe20003fc6270 */
[----:B------:R-:W-:Y:S01]  /*4190*/  HMMA.16816.F32 R40, R8, R34, R40 ;  /* 0x000000220828723c */ /* 0x000fe20000001828 */
[----:B------:R-:W-:Y:S02]  /*41a0*/  ISETP.GE.AND P0, PT, R29, R234, PT ;  /* 0x000000ea1d00720c */ /* 0x000fe40003f06270 */
[C---:B------:R-:W-:Y:S02]  /*41b0*/  ISETP.LT.OR P5, PT, R49.reuse, R240, P5 ;  /* 0x000000f03100720c */ /* 0x040fe40002fa1670 */
[----:B------:R-:W-:Y:S01]  /*41c0*/  ISETP.LT.OR P2, PT, R49, R238, P2 ;  /* 0x000000ee3100720c */ /* 0x000fe20001741670 */
[C---:B------:R-:W-:Y:S01]  /*41d0*/  VIADD R49, R33.reuse, 0x8 ;  /* 0x0000000821317836 */ /* 0x040fe20000000000 */
[CC--:B------:R-:W-:Y:S01]  /*41e0*/  ISETP.LT.OR P1, PT, R33.reuse, R240.reuse, P1 ;  /* 0x000000f02100720c */ /* 0x0c0fe20000f21670 */
[----:B------:R-:W-:Y:S01]  /*41f0*/  VIADD R11, R33, 0x29 ;  /* 0x00000029210b7836 */ /* 0x000fe20000000000 */
[C---:B------:R-:W-:Y:S01]  /*4200*/  ISETP.LT.OR P6, PT, R29.reuse, R240, P6 ;  /* 0x000000f01d00720c */ /* 0x040fe200037c1670 */
[----:B-1----:R-:W-:Y:S01]  /*4210*/  HMMA.16816.F32 R80, R12, R24, R80 ;  /* 0x000000180c50723c */ /* 0x002fe20000001850 */
[----:B------:R-:W-:-:S02]  /*4220*/  ISETP.LT.OR P0, PT, R29, R238, P0 ;  /* 0x000000ee1d00720c */ /* 0x000fc40000701670 */
[----:B------:R-:W-:Y:S02]  /*4230*/  FSEL R3, R20, -INF , !P1 ;  /* 0xff80000014037808 */ /* 0x000fe40004800000 */
[----:B------:R-:W-:Y:S01]  /*4240*/  FSEL R29, R21, -INF , !P5 ;  /* 0xff800000151d7808 */ /* 0x000fe20006800000 */
[----:B------:R-:W-:Y:S01]  /*4250*/  HMMA.16816.F32 R72, R12, R26, R72 ;  /* 0x0000001a0c48723c */ /* 0x000fe20000001848 */
[----:B------:R-:W-:Y:S02]  /*4260*/  FSEL R30, R23, -INF , !P2 ;  /* 0xff800000171e7808 */ /* 0x000fe40005000000 */
[----:B------:R-:W1:Y:S01]  /*4270*/  LDSM.16.M88.4 R20, [R216+0x7800] ;  /* 0x00780000d814783b */ /* 0x000e620000000200 */
[----:B------:R-:W-:Y:S01]  /*4280*/  ISETP.GE.AND P4, PT, R49, R239, PT ;  /* 0x000000ef3100720c */ /* 0x000fe20003f86270 */
[----:B------:R-:W-:-:S04]  /*4290*/  DEPBAR.LE SB0, 0x0 ;  /* 0x000080000000791a */ /* 0x000fc80000000000 */
[----:B------:R-:W-:Y:S01]  /*42a0*/  BAR.SYNC.DEFER_BLOCKING 0x0 ;  /* 0x0000000000007b1d */ /* 0x000fe20000010000 */
[----:B------:R-:W-:Y:S01]  /*42b0*/  ISETP.GE.AND P1, PT, R49, R234, PT ;  /* 0x000000ea3100720c */ /* 0x000fe20003f26270 */
[----:B------:R-:W-:Y:S01]  /*42c0*/  VIADD R27, R33, 0x21 ;  /* 0x00000021211b7836 */ /* 0x000fe20000000000 */
[C---:B------:R-:W-:Y:S02]  /*42d0*/  ISETP.LT.OR P4, PT, R49.reuse, R240, P4 ;  /* 0x000000f03100720c */ /* 0x040fe40002781670 */
[----:B------:R-:W-:Y:S01]  /*42e0*/  ISETP.LT.OR P1, PT, R49, R238, P1 ;  /* 0x000000ee3100720c */ /* 0x000fe20000f21670 */
[----:B------:R-:W-:Y:S01]  /*42f0*/  VIADD R49, R33, 0x11 ;  /* 0x0000001121317836 */ /* 0x000fe20000000000 */
[----:B------:R-:W-:Y:S02]  /*4300*/  FSEL R31, R16, -INF , !P4 ;  /* 0xff800000101f7808 */ /* 0x000fe40006000000 */
[C---:B------:R-:W-:Y:S02]  /*4310*/  ISETP.GE.AND P2, PT, R51.reuse, R239, PT ;  /* 0x000000ef3300720c */ /* 0x040fe40003f46270 */
[----:B------:R-:W-:-:S02]  /*4320*/  ISETP.GE.AND P4, PT, R51, R234, PT ;  /* 0x000000ea3300720c */ /* 0x000fc40003f86270 */
[----:B------:R-:W-:Y:S02]  /*4330*/  FSEL R28, R18, -INF , !P1 ;  /* 0xff800000121c7808 */ /* 0x000fe40004800000 */
[C---:B------:R-:W-:Y:S02]  /*4340*/  ISETP.GE.AND P5, PT, R49.reuse, R239, PT ;  /* 0x000000ef3100720c */ /* 0x040fe40003fa6270 */
[----:B------:R-:W-:Y:S02]  /*4350*/  ISETP.GE.AND P1, PT, R49, R234, PT ;  /* 0x000000ea3100720c */ /* 0x000fe40003f26270 */
[C---:B------:R-:W-:Y:S02]  /*4360*/  ISETP.LT.OR P2, PT, R51.reuse, R240, P2 ;  /* 0x000000f03300720c */ /* 0x040fe40001741670 */
[----:B------:R-:W-:Y:S01]  /*4370*/  ISETP.LT.OR P4, PT, R51, R238, P4 ;  /* 0x000000ee3300720c */ /* 0x000fe20002781670 */
[----:B------:R-:W-:Y:S01]  /*4380*/  VIADD R51, R33, 0x19 ;  /* 0x0000001921337836 */ /* 0x000fe20000000000 */
[----:B------:R-:W-:-:S02]  /*4390*/  ISETP.LT.OR P5, PT, R49, R240, P5 ;  /* 0x000000f03100720c */ /* 0x000fc40002fa1670 */
[----:B------:R-:W-:Y:S02]  /*43a0*/  ISETP.LT.OR P1, PT, R49, R238, P1 ;  /* 0x000000ee3100720c */ /* 0x000fe40000f21670 */
[----:B------:R-:W-:Y:S02]  /*43b0*/  FSEL R49, R17, -INF , !P6 ;  /* 0xff80000011317808 */ /* 0x000fe40007000000 */
[----:B------:R-:W-:Y:S02]  /*43c0*/  FSEL R18, R38, -INF , !P4 ;  /* 0xff80000026127808 */ /* 0x000fe40006000000 */
[----:B------:R-:W-:Y:S02]  /*43d0*/  FSEL R4, R19, -INF , !P0 ;  /* 0xff80000013047808 */ /* 0x000fe40004000000 */
[----:B------:R-:W-:Y:S01]  /*43e0*/  ISETP.GE.AND P6, PT, R51, R239, PT ;  /* 0x000000ef3300720c */ /* 0x000fe20003fc6270 */
[----:B-1----:R-:W-:Y:S01]  /*43f0*/  HMMA.16816.F32 R44, R12, R20, R44 ;  /* 0x000000140c2c723c */ /* 0x002fe2000000182c */
[----:B------:R-:W-:-:S02]  /*4400*/  FSEL R25, R36, -INF , !P2 ;  /* 0xff80000024197808 */ /* 0x000fc40005000000 */
[-C--:B------:R-:W-:Y:S02]  /*4410*/  ISETP.GE.AND P4, PT, R51, R234.reuse, PT ;  /* 0x000000ea3300720c */ /* 0x080fe40003f86270 */
[C---:B------:R-:W-:Y:S01]  /*4420*/  ISETP.GE.AND P0, PT, R57.reuse, R239, PT ;  /* 0x000000ef3900720c */ /* 0x040fe20003f06270 */
[----:B------:R-:W-:Y:S01]  /*4430*/  HMMA.16816.F32 R40, R12, R22, R40 ;  /* 0x000000160c28723c */ /* 0x000fe20000001828 */
[----:B------:R-:W-:Y:S01]  /*4440*/  ISETP.GE.AND P2, PT, R57, R234, PT ;  /* 0x000000ea3900720c */ /* 0x000fe20003f46270 */
[----:B------:R-:W-:Y:S01]  /*4450*/  VIADD R21, R33, 0x30 ;  /* 0x0000003021157836 */ /* 0x000fe20000000000 */
        /* <DEDUP_REMOVED lines=8> */
[----:B------:R-:W-:Y:S02]  /*44e0*/  FSEL R24, R39, -INF , !P1 ;  /* 0xff80000027187808 */ /* 0x000fe40004800000 */
[----:B------:R-:W-:-:S02]  /*44f0*/  ISETP.GE.AND P5, PT, R27, R239, PT ;  /* 0x000000ef1b00720c */ /* 0x000fc40003fa6270 */
[-C--:B------:R-:W-:Y:S02]  /*4500*/  ISETP.GE.AND P0, PT, R51, R234.reuse, PT ;  /* 0x000000ea3300720c */ /* 0x080fe40003f06270 */
[----:B------:R-:W-:Y:S02]  /*4510*/  ISETP.GE.AND P2, PT, R27, R234, PT ;  /* 0x000000ea1b00720c */ /* 0x000fe40003f46270 */
[C---:B------:R-:W-:Y:S02]  /*4520*/  ISETP.GE.AND P1, PT, R51.reuse, R239, PT ;  /* 0x000000ef3300720c */ /* 0x040fe40003f26270 */
[----:B------:R-:W-:Y:S02]  /*4530*/  ISETP.LT.OR P0, PT, R51, R238, P0 ;  /* 0x000000ee3300720c */ /* 0x000fe40000701670 */
[C---:B------:R-:W-:Y:S02]  /*4540*/  ISETP.LT.OR P5, PT, R27.reuse, R240, P5 ;  /* 0x000000f01b00720c */ /* 0x040fe40002fa1670 */
[----:B------:R-:W-:Y:S01]  /*4550*/  ISETP.LT.OR P2, PT, R27, R238, P2 ;  /* 0x000000ee1b00720c */ /* 0x000fe20001741670 */
[----:B------:R-:W-:Y:S01]  /*4560*/  VIADD R27, R33, 0x28 ;  /* 0x00000028211b7836 */ /* 0x000fe20000000000 */
[----:B------:R-:W-:-:S02]  /*4570*/  ISETP.LT.OR P1, PT, R51, R240, P1 ;  /* 0x000000f03300720c */ /* 0x000fc40000f21670 */
[----:B------:R-:W-:Y:S02]  /*4580*/  FSEL R9, R53, -INF , !P6 ;  /* 0xff80000035097808 */ /* 0x000fe40007000000 */
[----:B------:R-:W-:Y:S02]  /*4590*/  FSEL R188, R82, -INF , !P0 ;  /* 0xff80000052bc7808 */ /* 0x000fe40004000000 */
[C---:B------:R-:W-:Y:S02]  /*45a0*/  ISETP.GE.AND P6, PT, R11.reuse, R239, PT ;  /* 0x000000ef0b00720c */ /* 0x040fe40003fc6270 */
[----:B------:R-:W-:Y:S02]  /*45b0*/  FSEL R191, R80, -INF , !P1 ;  /* 0xff80000050bf7808 */ /* 0x000fe40004800000 */
[-C--:B------:R-:W-:Y:S02]  /*45c0*/  ISETP.GE.AND P0, PT, R11, R234.reuse, PT ;  /* 0x000000ea0b00720c */ /* 0x080fe40003f06270 */
[----:B------:R-:W-:-:S02]  /*45d0*/  ISETP.GE.AND P1, PT, R27, R234, PT ;  /* 0x000000ea1b00720c */ /* 0x000fc40003f26270 */
[----:B------:R-:W-:Y:S02]  /*45e0*/  FSEL R8, R55, -INF , !P4 ;  /* 0xff80000037087808 */ /* 0x000fe40006000000 */
[----:B------:R-:W-:Y:S02]  /*45f0*/  ISETP.GE.AND P4, PT, R27, R239, PT ;  /* 0x000000ef1b00720c */ /* 0x000fe40003f86270 */
[C---:B------:R-:W-:Y:S02]  /*4600*/  ISETP.LT.OR P6, PT, R11.reuse, R240, P6 ;  /* 0x000000f00b00720c */ /* 0x040fe400037c1670 */
[-C--:B------:R-:W-:Y:S01]  /*4610*/  ISETP.LT.OR P0, PT, R11, R238.reuse, P0 ;  /* 0x000000ee0b00720c */ /* 0x080fe20000701670 */
[----:B------:R-:W-:Y:S01]  /*4620*/  VIADD R11, R33, 0x31 ;  /* 0x00000031210b7836 */ /* 0x000fe20000000000 */
[C---:B------:R-:W-:Y:S02]  /*4630*/  ISETP.LT.OR P1, PT, R27.reuse, R238, P1 ;  /* 0x000000ee1b00720c */ /* 0x040fe40000f21670 */
[----:B------:R-:W-:-:S02]  /*4640*/  ISETP.LT.OR P4, PT, R27, R240, P4 ;  /* 0x000000f01b00720c */ /* 0x000fc40002781670 */
[----:B------:R-:W-:Y:S02]  /*4650*/  FSEL R198, R75, -INF , !P0 ;  /* 0xff8000004bc67808 */ /* 0x000fe40004000000 */
[----:B------:R-:W-:Y:S02]  /*4660*/  FSEL R200, R83, -INF , !P2 ;  /* 0xff80000053c87808 */ /* 0x000fe40005000000 */
[----:B------:R-:W-:Y:S02]  /*4670*/  FSEL R190, R74, -INF , !P1 ;  /* 0xff8000004abe7808 */ /* 0x000fe40004800000 */
[----:B------:R-:W-:Y:S02]  /*4680*/  PLOP3.LUT P0, PT, PT, PT, UP0, 0x80, 0x0 ;  /* 0x000000000000781c */ /* 0x000fe40003f0f008 */
[C---:B------:R-:W-:Y:S02]  /*4690*/  ISETP.GE.AND P2, PT, R11.reuse, R239, PT ;  /* 0x000000ef0b00720c */ /* 0x040fe40003f46270 */
[----:B------:R-:W-:-:S02]  /*46a0*/  ISETP.GE.AND P1, PT, R11, R234, PT ;  /* 0x000000ea0b00720c */ /* 0x000fc40003f26270 */
[----:B------:R-:W-:Y:S02]  /*46b0*/  FSEL R185, R81, -INF , !P5 ;  /* 0xff80000051b97808 */ /* 0x000fe40006800000 */
[----:B------:R-:W-:Y:S02]  /*46c0*/  FSEL R189, R72, -INF , !P4 ;  /* 0xff80000048bd7808 */ /* 0x000fe40006000000 */
[C---:B------:R-:W-:Y:S02]  /*46d0*/  ISETP.GE.AND P5, PT, R21.reuse, R239, PT ;  /* 0x000000ef1500720c */ /* 0x040fe40003fa6270 */
[----:B------:R-:W-:Y:S02]  /*46e0*/  ISETP.GE.AND P4, PT, R21, R234, PT ;  /* 0x000000ea1500720c */ /* 0x000fe40003f86270 */
[C---:B------:R-:W-:Y:S02]  /*46f0*/  ISETP.LT.OR P2, PT, R11.reuse, R240, P2 ;  /* 0x000000f00b00720c */ /* 0x040fe40001741670 */
[----:B------:R-:W-:Y:S01]  /*4700*/  ISETP.LT.OR P1, PT, R11, R238, P1 ;  /* 0x000000ee0b00720c */ /* 0x000fe20000f21670 */
[----:B------:R-:W-:Y:S01]  /*4710*/  VIADD R11, R33, 0x38 ;  /* 0x00000038210b7836 */ /* 0x000fe20000000000 */
[----:B------:R-:W-:Y:S01]  /*4720*/  ISETP.LT.OR P5, PT, R21, R240, P5 ;  /* 0x000000f01500720c */ /* 0x000fe20002fa1670 */
[----:B------:R-:W-:Y:S01]  /*4730*/  VIADD R33, R33, 0x39 ;  /* 0x0000003921217836 */ /* 0x000fe20000000000 */
[----:B------:R-:W-:-:S02]  /*4740*/  ISETP.LT.OR P4, PT, R21, R238, P4 ;  /* 0x000000ee1500720c */ /* 0x000fc40002781670 */
[----:B------:R-:W-:Y:S02]  /*4750*/  FSEL R187, R73, -INF , !P6 ;  /* 0xff80000049bb7808 */ /* 0x000fe40007000000 */
[----:B------:R-:W-:Y:S02]  /*4760*/  FSEL R197, R44, -INF , !P5 ;  /* 0xff8000002cc57808 */ /* 0x000fe40006800000 */
[----:B------:R-:W-:Y:S02]  /*4770*/  FSEL R194, R46, -INF , !P4 ;  /* 0xff8000002ec27808 */ /* 0x000fe40006000000 */
[----:B------:R-:W-:Y:S02]  /*4780*/  FSEL R195, R45, -INF , !P2 ;  /* 0xff8000002dc37808 */ /* 0x000fe40005000000 */
[-C--:B------:R-:W-:Y:S02]  /*4790*/  ISETP.GE.AND P6, PT, R11, R239.reuse, PT ;  /* 0x000000ef0b00720c */ /* 0x080fe40003fc6270 */
[----:B------:R-:W-:-:S02]  /*47a0*/  ISETP.GE.AND P5, PT, R33, R239, PT ;  /* 0x000000ef2100720c */ /* 0x000fc40003fa6270 */
[-C--:B------:R-:W-:Y:S02]  /*47b0*/  ISETP.GE.AND P4, PT, R11, R234.reuse, PT ;  /* 0x000000ea0b00720c */ /* 0x080fe40003f86270 */
[----:B------:R-:W-:Y:S02]  /*47c0*/  ISETP.GE.AND P2, PT, R33, R234, PT ;  /* 0x000000ea2100720c */ /* 0x000fe40003f46270 */
[----:B------:R-:W-:Y:S02]  /*47d0*/  FSEL R192, R47, -INF , !P1 ;  /* 0xff8000002fc07808 */ /* 0x000fe40004800000 */
[----:B------:R-:W-:Y:S02]  /*47e0*/  @!P0 LEA R242, P1, R165, UR6, 0x1 ;  /* 0x00000006a5f28c11 */ /* 0x000fe4000f8208ff */
[C---:B------:R-:W-:Y:S02]  /*47f0*/  ISETP.LT.OR P6, PT, R11.reuse, R240, P6 ;  /* 0x000000f00b00720c */ /* 0x040fe400037c1670 */
[----:B------:R-:W-:-:S02]  /*4800*/  ISETP.LT.OR P4, PT, R11, R238, P4 ;  /* 0x000000ee0b00720c */ /* 0x000fc40002781670 */
[C---:B------:R-:W-:Y:S02]  /*4810*/  ISETP.LT.OR P5, PT, R33.reuse, R240, P5 ;  /* 0x000000f02100720c */ /* 0x040fe40002fa1670 */
[----:B------:R-:W-:Y:S02]  /*4820*/  ISETP.LT.OR P2, PT, R33, R238, P2 ;  /* 0x000000ee2100720c */ /* 0x000fe40001741670 */
[----:B------:R-:W-:Y:S02]  /*4830*/  @!P0 LEA.HI.X R243, R165, UR7, R2, 0x1, P1 ;  /* 0x00000007a5f38c11 */ /* 0x000fe400088f0c02 */
[----:B------:R-:W-:Y:S02]  /*4840*/  FSEL R193, R40, -INF , !P6 ;  /* 0xff80000028c17808 */ /* 0x000fe40007000000 */
[----:B------:R-:W-:Y:S02]  /*4850*/  FSEL R34, R42, -INF , !P4 ;  /* 0xff8000002a227808 */ /* 0x000fe40006000000 */
[----:B------:R-:W-:-:S02]  /*4860*/  FSEL R35, R41, -INF , !P5 ;  /* 0xff80000029237808 */ /* 0x000fc40006800000 */
        /* <DEDUP_REMOVED lines=64> */
.L_x_7570:
[----:B------:R-:W-:-:S04]  /*4c70*/  ULEA UR6, -UR12, URZ, 0x6 ;  /* 0x0000003f0c067291 */ /* 0x000fc8000f8e313f */
[----:B------:R-:W-:Y:S02]  /*4c80*/  USHF.R.S32.HI UR7, URZ, 0x1f, UR6 ;  /* 0x0000001f3f077899 */ /* 0x000fe40008011406 */
[----:B------:R-:W-:-:S04]  /*4c90*/  MOV R10, UR6 ;  /* 0x00000006000a7c02 */ /* 0x000fc80008000f00 */
[----:B------:R-:W-:-:S07]  /*4ca0*/  MOV R11, UR7 ;  /* 0x00000007000b7c02 */ /* 0x000fce0008000f00 */
.L_x_7571:
        /* <DEDUP_REMOVED lines=33> */
.L_x_7569:
        /* <DEDUP_REMOVED lines=63> */
[----:B------:R-:W1:Y:S01]  /*52b0*/  LDSM.16.MT88.4 R48, [R222+0x12000] ;  /* 0x01200000de30783b */ /* 0x000e620000004200 */
[C---:B------:R-:W-:Y:S01]  /*52c0*/  FSETP.NEU.FTZ.AND P0, PT, R3.reuse, -INF , PT ;  /* 0xff8000000300780b */ /* 0x040fe20003f1d000 */
[----:B------:R-:W-:Y:S01]  /*52d0*/  FMUL.FTZ R33, R3, UR16 ;  /* 0x0000001003217c20 */ /* 0x000fe20008410000 */
[--C-:B------:R-:W-:Y:S01]  /*52e0*/  FFMA.FTZ R179, R31, UR16, -R196.reuse ;  /* 0x000000101fb37c23 */ /* 0x100fe200080108c4 */
[----:B------:R-:W2:Y:S01]  /*52f0*/  LDSM.16.MT88.4 R112, [R222+0x16000] ;  /* 0x01600000de70783b */ /* 0x000ea20000004200 */
[----:B------:R-:W-:Y:S01]  /*5300*/  MUFU.EX2 R182, R182 ;  /* 0x000000b600b67308 */ /* 0x000fe20000000800 */
[--C-:B------:R-:W-:Y:S01]  /*5310*/  FFMA.FTZ R167, R9, UR16, -R196.reuse ;  /* 0x0000001009a77c23 */ /* 0x100fe200080108c4 */
[----:B------:R-:W-:Y:S01]  /*5320*/  FSEL R33, R33, RZ, P0 ;  /* 0x000000ff21217208 */ /* 0x000fe20000000000 */
[----:B------:R-:W3:Y:S01]  /*5330*/  LDSM.16.MT88.4 R120, [R221+0x16000] ;  /* 0x01600000dd78783b */ /* 0x000ee20000004200 */
        /* <DEDUP_REMOVED lines=8> */
[----:B------:R-:W5:Y:S01]  /*53c0*/  LDSM.16.MT88.4 R4, [R220+0x16000] ;  /* 0x01600000dc04783b */ /* 0x000f620000004200 */
[--C-:B------:R-:W-:Y:S01]  /*53d0*/  FFMA.FTZ R0, R8, UR16, -R33.reuse ;  /* 0x0000001008007c23 */ /* 0x100fe20008010821 */
[--C-:B------:R-:W-:Y:S01]  /*53e0*/  FFMA.FTZ R175, R18, UR16, -R33.reuse ;  /* 0x0000001012af7c23 */ /* 0x100fe20008010821 */
[--C-:B------:R-:W-:Y:S01]  /*53f0*/  FFMA.FTZ R170, R24, UR16, -R33.reuse ;  /* 0x0000001018aa7c23 */ /* 0x100fe20008010821 */
[----:B------:R-:W5:Y:S01]  /*5400*/  LDSM.16.MT88.4 R12, [R224+0x12800] ;  /* 0x01280000e00c783b */ /* 0x000f620000004200 */
[--C-:B------:R-:W-:Y:S01]  /*5410*/  FFMA.FTZ R171, R16, UR16, -R33.reuse ;  /* 0x0000001010ab7c23 */ /* 0x100fe20008010821 */
[--C-:B------:R-:W-:Y:S01]  /*5420*/  FFMA.FTZ R184, R191, UR16, -R196.reuse ;  /* 0x00000010bfb87c23 */ /* 0x100fe200080108c4 */
[----:B------:R-:W-:Y:S01]  /*5430*/  MUFU.EX2 R179, R179 ;  /* 0x000000b300b37308 */ /* 0x000fe20000000800 */
[----:B------:R-:W5:Y:S01]  /*5440*/  LDSM.16.MT88.4 R8, [R222+0x12800] ;  /* 0x01280000de08783b */ /* 0x000f620000004200 */
[--C-:B------:R-:W-:Y:S01]  /*5450*/  FFMA.FTZ R186, R189, UR16, -R196.reuse ;  /* 0x00000010bdba7c23 */ /* 0x100fe200080108c4 */
[--C-:B------:R-:W-:Y:S01]  /*5460*/  FFMA.FTZ R185, R185, UR16, -R196.reuse ;  /* 0x00000010b9b97c23 */ /* 0x100fe200080108c4 */
[--C-:B------:R-:W-:Y:S01]  /*5470*/  FFMA.FTZ R187, R187, UR16, -R196.reuse ;  /* 0x00000010bbbb7c23 */ /* 0x100fe200080108c4 */
[----:B------:R-:W5:Y:S01]  /*5480*/  LDSM.16.MT88.4 R20, [R224+0x10800] ;  /* 0x01080000e014783b */ /* 0x000f620000004200 */
[--C-:B------:R-:W-:Y:S01]  /*5490*/  FFMA.FTZ R188, R188, UR16, -R33.reuse ;  /* 0x00000010bcbc7c23 */ /* 0x100fe20008010821 */
[--C-:B------:R-:W-:Y:S01]  /*54a0*/  FFMA.FTZ R189, R200, UR16, -R33.reuse ;  /* 0x00000010c8bd7c23 */ /* 0x100fe20008010821 */
[----:B------:R-:W1:Y:S01]  /*54b0*/  MUFU.EX2 R176, R176 ;  /* 0x000000b000b07308 */ /* 0x000e620000000800 */
[----:B----4-:R-:W-:Y:S01]  /*54c0*/  F2FP.F16.F32.PACK_AB R128, R181, R182 ;  /* 0x000000b6b580723e */ /* 0x010fe200000000ff */
[----:B------:R-:W4:Y:S01]  /*54d0*/  LDSM.16.MT88.4 R16, [R220+0x10800] ;  /* 0x01080000dc10783b */ /* 0x000f220000004200 */
        /* <DEDUP_REMOVED lines=9> */
[----:B------:R-:W-:Y:S01]  /*5570*/  FFMA.FTZ R196, R35, UR16, -R196 ;  /* 0x0000001023c47c23 */ /* 0x000fe200080108c4 */
[--C-:B------:R-:W-:Y:S01]  /*5580*/  FFMA.FTZ R194, R194, UR16, -R33.reuse ;  /* 0x00000010c2c27c23 */ /* 0x100fe20008010821 */
[--C-:B------:R-:W-:Y:S01]  /*5590*/  FFMA.FTZ R192, R34, UR16, -R33.reuse ;  /* 0x0000001022c07c23 */ /* 0x100fe20008010821 */
[----:B------:R-:W-:Y:S01]  /*55a0*/  FFMA.FTZ R247, R32, UR16, -R33 ;  /* 0x0000001020f77c23 */ /* 0x000fe20008010821 */
[----:B------:R-:W2:Y:S01]  /*55b0*/  MUFU.EX2 R183, R183 ;  /* 0x000000b700b77308 */ /* 0x000ea20000000800 */
[----:B-1----:R-:W-:Y:S01]  /*55c0*/  F2FP.F16.F32.PACK_AB R130, R176, R179 ;  /* 0x000000b3b082723e */ /* 0x002fe200000000ff */
[----:B------:R-:W-:Y:S01]  /*55d0*/  FADD.FTZ R182, R182, R181 ;  /* 0x000000b5b6b67221 */ /* 0x000fe20000010000 */
[----:B------:R-:W-:Y:S03]  /*55e0*/  LDSM.16.MT88.4 R32, [R224+0x15800] ;  /* 0x01580000e020783b */ /* 0x000fe60000004200 */
[----:B------:R-:W-:-:S02]  /*55f0*/  FADD.FTZ R179, R179, R182 ;  /* 0x000000b6b3b37221 */ /* 0x000fc40000010000 */
[----:B------:R-:W-:Y:S02]  /*5600*/  MUFU.EX2 R178, R178 ;  /* 0x000000b200b27308 */ /* 0x000fe40000000800 */
[----:B------:R-:W-:-:S06]  /*5610*/  FADD.FTZ R179, R176, R179 ;  /* 0x000000b3b0b37221 */ /* 0x000fcc0000010000 */
        /* <DEDUP_REMOVED lines=36> */
[C---:B---3--:R-:W-:Y:S01]  /*5860*/  HMMA.16816.F32 R116, R128.reuse, R120, RZ ;  /* 0x000000788074723c */ /* 0x048fe200000018ff */
        /* <DEDUP_REMOVED lines=23> */
[C---:B-----5:R-:W-:Y:S06]  /*59e0*/  HMMA.16816.F32 R124, R128.reuse, R4, RZ ;  /* 0x00000004807c723c */ /* 0x060fec00000018ff */
[----:B------:R-:W-:Y:S01]  /*59f0*/  HMMA.16816.F32 R128, R128, R6, RZ ;  /* 0x000000068080723c */ /* 0x000fe200000018ff */
[----:B--2---:R-:W-:Y:S01]  /*5a00*/  F2FP.F16.F32.PACK_AB R4, R173, R174 ;  /* 0x000000aead04723e */ /* 0x004fe200000000ff */
        /* <DEDUP_REMOVED lines=129> */
[----:B-----5:R-:W-:Y:S01]  /*6220*/  HMMA.16816.F32 R160, R4, R16, R160 ;  /* 0x0000001004a0723c */ /* 0x020fe200000018a0 */
[----:B------:R-:W-:Y:S01]  /*6230*/  FADD.FTZ R249, R196, R193 ;  /* 0x000000c1c4f97221 */ /* 0x000fe20000010000 */
[----:B------:R-:W-:-:S04]  /*6240*/  FADD.FTZ R247, R247, R192 ;  /* 0x000000c0f7f77221 */ /* 0x000fc80000010000 */
        /* <DEDUP_REMOVED lines=119> */
.L_x_7573:
[----:B------:R-:W-:-:S04]  /*69c0*/  ULEA UR22, -UR8, URZ, 0x6 ;  /* 0x0000003f08167291 */ /* 0x000fc8000f8e313f */
[----:B------:R-:W-:-:S12]  /*69d0*/  USHF.R.S32.HI UR5, URZ, 0x1f, UR22 ;  /* 0x0000001f3f057899 */ /* 0x000fd80008011416 */
.L_x_7574:
        /* <DEDUP_REMOVED lines=435> */
.L_x_7576:
[----:B------:R-:W-:-:S04]  /*8510*/  ULEA UR5, -UR12, URZ, 0x6 ;  /* 0x0000003f0c057291 */ /* 0x000fc8000f8e313f */
[----:B------:R-:W-:Y:S02]  /*8520*/  USHF.R.S32.HI UR4, URZ, 0x1f, UR5 ;  /* 0x0000001f3f047899 */ /* 0x000fe40008011405 */
[----:B------:R-:W-:-:S04]  /*8530*/  MOV R6, UR5 ;  /* 0x0000000500067c02 */ /* 0x000fc80008000f00 */
[----:B------:R-:W-:-:S07]  /*8540*/  MOV R5, UR4 ;  /* 0x0000000400057c02 */ /* 0x000fce0008000f00 */
.L_x_7577:
        /* <DEDUP_REMOVED lines=32> */
.L_x_7575:
        /* <DEDUP_REMOVED lines=489> */
.L_x_7572:
        /* <DEDUP_REMOVED lines=14> */
.L_x_7582:
        /* <DEDUP_REMOVED lines=69> */
.L_x_7579:
        /* <DEDUP_REMOVED lines=310> */
.L_x_7581:
        /* <DEDUP_REMOVED lines=28> */
.L_x_7580:
        /* <DEDUP_REMOVED lines=627> */
.L_x_7578:
        /* <DEDUP_REMOVED lines=18> */
[CC--:B------:R-:W-:Y:S02]  /*e880*/  LEA.HI R2, R10.reuse, R7.reuse, RZ, 0x2 ;  /* 0x000000070a027211 */ /* 0x0c0fe400078f10ff */
[----:B------:R-:W-:Y:S02]  /*e890*/  LEA.HI R10, R10, R7, RZ, 0x5 ;  /* 0x000000070a0a7211 */ /* 0x000fe400078f28ff */
[--C-:B------:R-:W-:Y:S02]  /*e8a0*/  SHF.R.S32.HI R13, RZ, 0x2, R2.reuse ;  /* 0x00000002ff0d7819 */ /* 0x100fe40000011402 */
[----:B------:R-:W-:Y:S02]  /*e8b0*/  SHF.R.S32.HI R12, RZ, 0x1f, R2 ;  /* 0x0000001fff0c7819 */ /* 0x000fe40000011402 */
[----:B------:R-:W-:Y:S01]  /*e8c0*/  LOP3.LUT R2, R2, 0x1ffffffc, RZ, 0xc0, !PT ;  /* 0x1ffffffc02027812 */ /* 0x000fe200078ec0ff */
[----:B---3--:R-:W-:Y:S01]  /*e8d0*/  FADD.FTZ R6, R9, R6 ;  /* 0x0000000609067221 */ /* 0x008fe20000010000 */
[----:B------:R-:W-:-:S02]  /*e8e0*/  LEA.HI R12, R12, R13, RZ, 0x3 ;  /* 0x0000000d0c0c7211 */ /* 0x000fc400078f18ff */
[----:B------:R-:W-:Y:S01]  /*e8f0*/  MOV R9, 0x3f800000 ;  /* 0x3f80000000097802 */ /* 0x000fe20000000f00 */
[----:B--2---:R-:W-:Y:S01]  /*e900*/  FADD.FTZ R5, R8, R5 ;  /* 0x0000000508057221 */ /* 0x004fe20000010000 */
[----:B------:R-:W-:Y:S01]  /*e910*/  BAR.SYNC.DEFER_BLOCKING 0x0 ;  /* 0x0000000000007b1d */ /* 0x000fe20000010000 */
[----:B------:R-:W-:Y:S02]  /*e920*/  FSETP.NE.FTZ.AND P4, PT, R6, RZ, PT ;  /* 0x000000ff0600720b */ /* 0x000fe40003f95000 */
[----:B------:R-:W-:Y:S02]  /*e930*/  LOP3.LUT R8, R10, 0xffffffe0, RZ, 0xc0, !PT ;  /* 0xffffffe00a087812 */ /* 0x000fe400078ec0ff */
[----:B------:R-:W-:Y:S02]  /*e940*/  FSETP.NE.FTZ.AND P3, PT, R5, RZ, PT ;  /* 0x000000ff0500720b */ /* 0x000fe40003f75000 */
[----:B-1----:R-:W-:Y:S02]  /*e950*/  SHF.R.S32.HI R15, RZ, 0x1f, R0 ;  /* 0x0000001fff0f7819 */ /* 0x002fe40000011400 */
[----:B------:R-:W-:-:S02]  /*e960*/  IADD3 R8, R7, -R8, RZ ;  /* 0x8000000807087210 */ /* 0x000fc40007ffe0ff */
[----:B------:R-:W-:Y:S02]  /*e970*/  LOP3.LUT R12, R12, 0xfffffff8, RZ, 0xc0, !PT ;  /* 0xfffffff80c0c7812 */ /* 0x000fe400078ec0ff */
[----:B------:R-:W-:Y:S01]  /*e980*/  SHF.R.S32.HI R10, RZ, 0x5, R10 ;  /* 0x00000005ff0a7819 */ /* 0x000fe2000001140a */
[----:B------:R-:W1:Y:S01]  /*e990*/  @P4 MUFU.RCP R11, R6 ;  /* 0x00000006000b4308 */ /* 0x000e620000001000 */
[CC--:B------:R-:W-:Y:S01]  /*e9a0*/  LEA.HI R4, R15.reuse, R0.reuse, RZ, 0x4 ;  /* 0x000000000f047211 */ /* 0x0c0fe200078f20ff */
[----:B------:R-:W2:Y:S01]  /*e9b0*/  @P4 LDC R21, c[0x0][0x2e8] ;  /* 0x0000ba00ff154b82 */ /* 0x000ea20000000800 */
[----:B------:R-:W-:Y:S02]  /*e9c0*/  LEA.HI R15, R15, R0, RZ, 0x5 ;  /* 0x000000000f0f7211 */ /* 0x000fe400078f28ff */
[----:B------:R-:W-:Y:S02]  /*e9d0*/  LOP3.LUT P5, RZ, R8, 0x3, RZ, 0xc0, !PT ;  /* 0x0000000308ff7812 */ /* 0x000fe400078ac0ff */
[----:B------:R-:W-:Y:S01]  /*e9e0*/  IADD3 R8, R13, -R12, RZ ;  /* 0x8000000c0d087210 */ /* 0x000fe20007ffe0ff */
[----:B------:R-:W3:Y:S01]  /*e9f0*/  @P3 MUFU.RCP R9, R5 ;  /* 0x0000000500093308 */ /* 0x000ee20000001000 */
[----:B------:R-:W-:Y:S01]  /*ea00*/  SHF.R.S32.HI R13, RZ, 0x1f, R10 ;  /* 0x0000001fff0d7819 */ /* 0x000fe2000001140a */
[----:B------:R-:W4:Y:S01]  /*ea10*/  @P3 LDC R22, c[0x0][0x2e8] ;  /* 0x0000ba00ff163b82 */ /* 0x000f220000000800 */
[----:B------:R-:W-:-:S02]  /*ea20*/  LOP3.LUT R17, R4, 0xfffffff0, RZ, 0xc0, !PT ;  /* 0xfffffff004117812 */ /* 0x000fc400078ec0ff */
[----:B------:R-:W-:Y:S02]  /*ea30*/  LOP3.LUT R15, R15, 0xffffffe0, RZ, 0xc0, !PT ;  /* 0xffffffe00f0f7812 */ /* 0x000fe400078ec0ff */
[----:B------:R-:W-:Y:S01]  /*ea40*/  IADD3 R7, -R2, R7, RZ ;  /* 0x0000000702077210 */ /* 0x000fe20007ffe1ff */
[----:B------:R-:W2:Y:S01]  /*ea50*/  @P3 MUFU.LG2 R5, R5 ;  /* 0x0000000500053308 */ /* 0x000ea20000000c00 */
[----:B------:R-:W-:Y:S01]  /*ea60*/  LEA.HI R13, R13, R10, RZ, 0x2 ;  /* 0x0000000a0d0d7211 */ /* 0x000fe200078f10ff */
[----:B-1----:R-:W-:Y:S01]  /*ea70*/  FMUL.FTZ R160, R11, R160 ;  /* 0x000000a00ba07220 */ /* 0x002fe20000410000 */
[----:B------:R-:W-:Y:S01]  /*ea80*/  IADD3 R2, -R17, R0, RZ ;  /* 0x0000000011027210 */ /* 0x000fe20007ffe1ff */
[C---:B------:R-:W-:Y:S01]  /*ea90*/  FMUL.FTZ R161, R11.reuse, R161 ;  /* 0x000000a10ba17220 */ /* 0x040fe20000410000 */
[----:B------:R-:W-:Y:S01]  /*eaa0*/  IADD3 R0, R0, -R15, RZ ;  /* 0x8000000f00007210 */ /* 0x000fe20007ffe0ff */
        /* <DEDUP_REMOVED lines=65> */
[C---:B------:R-:W-:Y:S01]  /*eec0*/  LEA R7, R10.reuse, R7, 0x9 ;  /* 0x000000070a077211 */ /* 0x040fe200078e48ff */
[C---:B------:R-:W-:Y:S01]  /*eed0*/  FMUL.FTZ R162, R9.reuse, R162 ;  /* 0x000000a209a27220 */ /* 0x040fe20000410000 */
[----:B------:R-:W-:Y:S01]  /*eee0*/  IADD3 R13, R10, -R13, RZ ;  /* 0x8000000d0a0d7210 */ /* 0x000fe20007ffe0ff */
[C---:B------:R-:W-:Y:S01]  /*eef0*/  FMUL.FTZ R159, R9.reuse, R159 ;  /* 0x0000009f099f7220 */ /* 0x040fe20000410000 */
[C---:B------:R-:W-:Y:S01]  /*ef00*/  SHF.L.U32 R10, R8.reuse, 0x6, RZ ;  /* 0x00000006080a7819 */ /* 0x040fe200000006ff */
[----:B------:R-:W-:Y:S01]  /*ef10*/  FMUL.FTZ R158, R9, R158 ;  /* 0x0000009e099e7220 */ /* 0x000fe20000410000 */
[----:B------:R-:W-:Y:S01]  /*ef20*/  LEA.HI R11, R11, R0, RZ, 0x2 ;  /* 0x000000000b0b7211 */ /* 0x000fe200078f10ff */
[C---:B------:R-:W-:Y:S01]  /*ef30*/  FMUL.FTZ R155, R9.reuse, R155 ;  /* 0x0000009b099b7220 */ /* 0x040fe20000410000 */
[----:B------:R-:W-:Y:S01]  /*ef40*/  SHF.R.S32.HI R0, RZ, 0x4, R4 ;  /* 0x00000004ff007819 */ /* 0x000fe20000011404 */
        /* <DEDUP_REMOVED lines=59> */
[----:B------:R-:W-:Y:S01]  /*f300*/  LOP3.LUT R9, R8, 0x1, RZ, 0xc0, !PT ;  /* 0x0000000108097812 */ /* 0x000fe200078ec0ff */
[----:B------:R-:W5:Y:S01]  /*f310*/  LDC.64 R16, c[0x0][0x2c0] ;  /* 0x0000b000ff107b82 */ /* 0x000f620000000a00 */
[----:B------:R-:W-:Y:S01]  /*f320*/  LOP3.LUT R10, R10, 0x1c0, RZ, 0xc0, !PT ;  /* 0x000001c00a0a7812 */ /* 0x000fe200078ec0ff */
[----:B------:R-:W1:Y:S01]  /*f330*/  @P4 MUFU.LG2 R6, R6 ;  /* 0x0000000600064308 */ /* 0x000e620000000c00 */
[----:B------:R-:W-:-:S02]  /*f340*/  R2P PR, R8, 0x6 ;  /* 0x0000000608007804 */ /* 0x000fc40000000000 */
[----:B------:R-:W-:Y:S02]  /*f350*/  SHF.L.U32 R4, R0, 0x6, RZ ;  /* 0x0000000600047819 */ /* 0x000fe400000006ff */
[----:B------:R-:W-:Y:S02]  /*f360*/  LEA.HI R8, R2, R2, RZ, 0x1 ;  /* 0x0000000202087211 */ /* 0x000fe400078f08ff */
[----:B------:R-:W-:Y:S02]  /*f370*/  ISETP.NE.U32.AND P0, PT, R9, 0x1, PT ;  /* 0x000000010900780c */ /* 0x000fe40003f05070 */
[----:B------:R-:W-:Y:S02]  /*f380*/  LEA.HI R10, R10, R10, RZ, 0x1d ;  /* 0x0000000a0a0a7211 */ /* 0x000fe400078fe8ff */
[----:B------:R-:W-:Y:S02]  /*f390*/  LOP3.LUT R4, R4, 0x1c0, RZ, 0xc0, !PT ;  /* 0x000001c004047812 */ /* 0x000fe400078ec0ff */
[----:B------:R-:W-:-:S02]  /*f3a0*/  SHF.L.U32 R9, R8, 0x2, RZ ;  /* 0x0000000208097819 */ /* 0x000fc400000006ff */
[----:B------:R-:W-:Y:S02]  /*f3b0*/  LOP3.LUT R15, R8, 0xffffffe, RZ, 0xc0, !PT ;  /* 0x0ffffffe080f7812 */ /* 0x000fe400078ec0ff */
[----:B------:R-:W-:Y:S02]  /*f3c0*/  SHF.R.S32.HI R8, RZ, 0x2, R11 ;  /* 0x00000002ff087819 */ /* 0x000fe4000001140b */
[----:B------:R-:W-:Y:S02]  /*f3d0*/  LEA R7, R7, R10, 0x1 ;  /* 0x0000000a07077211 */ /* 0x000fe400078e08ff */
[----:B------:R-:W-:Y:S01]  /*f3e0*/  LOP3.LUT R9, R4, 0x38, R9, 0xf8, !PT ;  /* 0x0000003804097812 */ /* 0x000fe200078ef809 */
[----:B-----5:R-:W-:Y:S01]  /*f3f0*/  IMAD R19, R19, R16, UR17 ;  /* 0x0000001113137e24 */ /* 0x020fe2000f8e0210 */
[----:B------:R-:W-:Y:S02]  /*f400*/  SHF.R.U32.HI R4, RZ, 0x3, R4 ;  /* 0x00000003ff047819 */ /* 0x000fe40000011604 */
[----:B------:R-:W-:-:S02]  /*f410*/  LEA R13, R13, R8, 0x4 ;  /* 0x000000080d0d7211 */ /* 0x000fc400078e20ff */
[----:B------:R-:W-:Y:S02]  /*f420*/  LEA R7, R7, UR5, 0x2 ;  /* 0x0000000507077c11 */ /* 0x000fe4000f8e10ff */
[----:B------:R-:W-:Y:S02]  /*f430*/  MOV R8, 0x40 ;  /* 0x0000004000087802 */ /* 0x000fe40000000f00 */
[----:B------:R-:W-:Y:S01]  /*f440*/  MOV R10, 0x80 ;  /* 0x00000080000a7802 */ /* 0x000fe20000000f00 */
[----:B------:R-:W-:Y:S01]  /*f450*/  STS.64 [R7], R160 ;  /* 0x000000a007007388 */ /* 0x000fe20000000a00 */
[----:B------:R-:W-:Y:S02]  /*f460*/  LOP3.LUT R4, R9, R4, RZ, 0x3c, !PT ;  /* 0x0000000409047212 */ /* 0x000fe400078e3cff */
[----:B------:R-:W-:Y:S01]  /*f470*/  IADD3 R15, R2, -R15, RZ ;  /* 0x8000000f020f7210 */ /* 0x000fe20007ffe0ff */
[----:B------:R-:W-:Y:S01]  /*f480*/  STS.64 [R7+0x800], R162 ;  /* 0x000800a207007388 */ /* 0x000fe20000000a00 */
[----:B------:R-:W-:-:S02]  /*f490*/  IADD3 R9, R7, -0x20, RZ ;  /* 0xffffffe007097810 */ /* 0x000fc40007ffe0ff */
[----:B------:R-:W-:Y:S02]  /*f4a0*/  SEL R8, R8, 0xffffffc0, !P1 ;  /* 0xffffffc008087807 */ /* 0x000fe40004800000 */
        /* <DEDUP_REMOVED lines=13> */
[----:B------:R-:W-:Y:S01]  /*f580*/  SHF.L.U32 R24, R2, 0x2, RZ ;  /* 0x0000000202187819 */ /* 0x000fe200000006ff */
[----:B--2---:R-:W-:Y:S01]  /*f590*/  @P3 FMUL.FTZ R2, R5, 0.69314718246459960938 ;  /* 0x3f31721805023820 */ /* 0x004fe20000410000 */
[----:B------:R-:W-:Y:S01]  /*f5a0*/  SHF.L.U32 R18, R18, 0x6, RZ ;  /* 0x0000000612127819 */ /* 0x000fe200000006ff */
        /* <DEDUP_REMOVED lines=49> */
[----:B------:R1:W-:Y:S04]  /*f8c0*/  STS.64 [R15+0xc000], R112 ;  /* 0x00c000700f007388 */ /* 0x0003e80000000a00 */
[----:B------:R1:W-:Y:S01]  /*f8d0*/  STS.64 [R15+0xc800], R114 ;  /* 0x00c800720f007388 */ /* 0x0003e20000000a00 */
[----:B--2---:R-:W-:-:S03]  /*f8e0*/  IADD3 R7, RZ, -UR17, RZ ;  /* 0x80000011ff077c10 */ /* 0x004fc6000fffe0ff */
[----:B------:R2:W-:Y:S02]  /*f8f0*/  STS.64 [R8+0xc000], R116 ;  /* 0x00c0007408007388 */ /* 0x0005e40000000a00 */
[----:B------:R-:W-:Y:S02]  /*f900*/  IMAD R7, R20, R7, UR4 ;  /* 0x0000000414077e24 */ /* 0x000fe4000f8e0207 */
[----:B------:R2:W-:Y:S01]  /*f910*/  STS.64 [R8+0xc800], R118 ;  /* 0x00c8007608007388 */ /* 0x0005e20000000a00 */
[----:B---3--:R-:W-:Y:S01]  /*f920*/  MOV R9, 0xff800000 ;  /* 0xff80000000097802 */ /* 0x008fe20000000f00 */
[----:B------:R-:W-:Y:S02]  /*f930*/  IMAD R20, R19, R20, R7 ;  /* 0x0000001413147224 */ /* 0x000fe400078e0207 */
[----:B------:R2:W-:Y:S01]  /*f940*/  STS.64 [R12+0xc000], R120 ;  /* 0x00c000780c007388 */ /* 0x0005e20000000a00 */
[----:B----4-:R-:W-:Y:S01]  /*f950*/  @P3 FFMA.FTZ R9, R3, R22, R2 ;  /* 0x0000001603093223 */ /* 0x010fe20000010002 */
[----:B------:R-:W-:Y:S01]  /*f960*/  LEA R2, R4, UR5, 0x2 ;  /* 0x0000000504027c11 */ /* 0x000fe2000f8e10ff */
[----:B------:R-:W-:Y:S01]  /*f970*/  IMAD R18, R20, R17, R18 ;  /* 0x0000001114127224 */ /* 0x000fe200078e0212 */
[----:B------:R2:W-:Y:S01]  /*f980*/  STS.64 [R12+0xc800], R122 ;  /* 0x00c8007a0c007388 */ /* 0x0005e20000000a00 */
[----:B------:R-:W-:Y:S01]  /*f990*/  MOV R7, 0xff800000 ;  /* 0xff80000000077802 */ /* 0x000fe20000000f00 */
[----:B-1----:R-:W-:-:S02]  /*f9a0*/  @P4 FMUL.FTZ R11, R6, 0.69314718246459960938 ;  /* 0x3f317218060b4820 */ /* 0x002fc40000410000 */
[----:B------:R2:W-:Y:S02]  /*f9b0*/  STS.64 [R14+0xc000], R124 ;  /* 0x00c0007c0e007388 */ /* 0x0005e40000000a00 */
[----:B------:R-:W-:Y:S02]  /*f9c0*/  @P4 FFMA.FTZ R7, R164, R21, R11 ;  /* 0x00000015a4074223 */ /* 0x000fe4000001000b */
[----:B------:R2:W-:Y:S04]  /*f9d0*/  STS.64 [R14+0xc800], R126 ;  /* 0x00c8007e0e007388 */ /* 0x0005e80000000a00 */
[----:B------:R2:W-:Y:S04]  /*f9e0*/  STS.64 [R10+0xc000], R128 ;  /* 0x00c000800a007388 */ /* 0x0005e80000000a00 */
[----:B------:R2:W-:Y:S01]  /*f9f0*/  STS.64 [R10+0xc800], R130 ;  /* 0x00c800820a007388 */ /* 0x0005e20000000a00 */
[----:B------:R-:W-:Y:S06]  /*fa00*/  BAR.SYNC.DEFER_BLOCKING 0x0 ;  /* 0x0000000000007b1d */ /* 0x000fec0000010000 */
[----:B------:R-:W-:Y:S05]  /*fa10*/  @P5 BRA `(.L_x_7584) ;  /* 0x00000000002c5947 */ /* 0x000fea0003800000 */
[C---:B------:R-:W-:Y:S01]  /*fa20*/  VIADD R4, R13.reuse, 0x8 ;  /* 0x000000080d047836 */ /* 0x040fe20000000000 */
[----:B------:R-:W-:Y:S01]  /*fa30*/  SHF.R.S32.HI R5, RZ, 0x1f, R13 ;  /* 0x0000001fff057819 */ /* 0x000fe2000001140d */
[----:B------:R-:W-:Y:S01]  /*fa40*/  ULDC.64 UR4, c[0x0][0x2b8] ;  /* 0x0000ae0000047ab9 */ /* 0x000fe20000000a00 */
[----:B------:R-:W-:Y:S02]  /*fa50*/  IADD3 R3, P0, R18, R13, RZ ;  /* 0x0000000d12037210 */ /* 0x000fe40007f1e0ff */
[----:B------:R-:W-:Y:S02]  /*fa60*/  ISETP.GE.AND P2, PT, R13, UR14, PT ;  /* 0x0000000e0d007c0c */ /* 0x000fe4000bf46270 */
[----:B------:R-:W-:Y:S02]  /*fa70*/  ISETP.GE.AND P1, PT, R4, UR14, PT ;  /* 0x0000000e04007c0c */ /* 0x000fe4000bf26270 */
[----:B------:R-:W-:Y:S02]  /*fa80*/  LEA.HI.X.SX32 R4, R18, R5, 0x1, P0 ;  /* 0x0000000512047211 */ /* 0x000fe400000f0eff */
[----:B--2---:R-:W-:-:S04]  /*fa90*/  LEA R10, P0, R3, UR4, 0x2 ;  /* 0x00000004030a7c11 */ /* 0x004fc8000f8010ff */
[----:B------:R-:W-:-:S05]  /*faa0*/  LEA.HI.X R11, R3, UR5, R4, 0x2, P0 ;  /* 0x00000005030b7c11 */ /* 0x000fca00080f1404 */
[----:B------:R1:W-:Y:S04]  /*fab0*/  @!P2 STG.E desc[UR18][R10.64], R7 ;  /* 0x000000070a00a986 */ /* 0x0003e8000c101912 */
[----:B------:R1:W-:Y:S02]  /*fac0*/  @!P1 STG.E desc[UR18][R10.64+0x20], R9 ;  /* 0x000020090a009986 */ /* 0x0003e4000c101912 */
.L_x_7584:
[----:B------:R-:W-:Y:S05]  /*fad0*/  BSYNC B0 ;  /* 0x0000000000007941 */ /* 0x000fea0003800000 */
.L_x_7583:
[----:B------:R-:W-:Y:S01]  /*fae0*/  ULDC UR4, c[0x0][0x2dc] ;  /* 0x0000b70000047ab9 */ /* 0x000fe20000000800 */
[----:B------:R-:W-:Y:S01]  /*faf0*/  IMAD.WIDE R24, R0, 0x100, R24 ;  /* 0x0000010000187825 */ /* 0x000fe200078e0218 */
[----:B--2---:R-:W2:Y:S03]  /*fb00*/  LDS.128 R128, [R2] ;  /* 0x0000000002807984 */ /* 0x004ea60000000c00 */
[----:B------:R-:W-:Y:S01]  /*fb10*/  IMAD R4, R18, UR4, RZ ;  /* 0x0000000412047c24 */ /* 0x000fe2000f8e02ff */
[----:B------:R-:W3:Y:S01]  /*fb20*/  LDS.128 R84, [R2+0x4000] ;  /* 0x0040000002547984 */ /* 0x000ee20000000c00 */
[----:B------:R-:W-:Y:S01]  /*fb30*/  ULDC.64 UR4, c[0x0][0x288] ;  /* 0x0000a20000047ab9 */ /* 0x000fe20000000a00 */
[----:B------:R-:W-:Y:S02]  /*fb40*/  VIADD R6, R0, 0x8 ;  /* 0x0000000800067836 */ /* 0x000fe40000000000 */
[----:B------:R-:W4:Y:S01]  /*fb50*/  LDS.128 R56, [R2+0x8000] ;  /* 0x0080000002387984 */ /* 0x000f220000000c00 */
[----:B------:R-:W-:Y:S01]  /*fb60*/  IADD3 R5, P0, R4, R24, RZ ;  /* 0x0000001804057210 */ /* 0x000fe20007f1e0ff */
[----:B------:R-:W-:Y:S01]  /*fb70*/  VIADD R114, R0, 0x18 ;  /* 0x0000001800727836 */ /* 0x000fe20000000000 */
[----:B------:R-:W-:Y:S01]  /*fb80*/  ISETP.GE.AND P6, PT, R6, UR14, PT ;  /* 0x0000000e06007c0c */ /* 0x000fe2000bfc6270 */
[----:B------:R-:W5:Y:S01]  /*fb90*/  LDS.128 R28, [R2+0xc000] ;  /* 0x00c00000021c7984 */ /* 0x000f620000000c00 */
[----:B------:R-:W-:Y:S01]  /*fba0*/  LEA.HI.X.SX32 R4, R4, R25, 0x1, P0 ;  /* 0x0000001904047211 */ /* 0x000fe200000f0eff */
[C---:B------:R-:W-:Y:S01]  /*fbb0*/  VIADD R113, R0.reuse, 0x20 ;  /* 0x0000002000717836 */ /* 0x040fe20000000000 */
[C---:B------:R-:W-:Y:S01]  /*fbc0*/  LEA R132, P0, R5.reuse, UR4, 0x2 ;  /* 0x0000000405847c11 */ /* 0x040fe2000f8010ff */
[----:B------:R-:W5:Y:S01]  /*fbd0*/  LDS.128 R108, [R2+0x800] ;  /* 0x00080000026c7984 */ /* 0x000f620000000c00 */
[----:B------:R-:W-:Y:S01]  /*fbe0*/  VIADD R112, R0, 0x28 ;  /* 0x0000002800707836 */ /* 0x000fe20000000000 */
[----:B------:R-:W-:Y:S01]  /*fbf0*/  ISETP.GE.AND P4, PT, R114, UR14, PT ;  /* 0x0000000e72007c0c */ /* 0x000fe2000bf86270 */
[----:B------:R-:W-:Y:S01]  /*fc00*/  VIADD R3, R0, 0x10 ;  /* 0x0000001000037836 */ /* 0x000fe20000000000 */
[----:B------:R-:W-:Y:S01]  /*fc10*/  LEA.HI.X R133, R5, UR5, R4, 0x2, P0 ;  /* 0x0000000505857c11 */ /* 0x000fe200080f1404 */
[----:B------:R-:W5:Y:S01]  /*fc20*/  LDS.128 R104, [R2+0x1000] ;  /* 0x0010000002687984 */ /* 0x000f620000000c00 */
[----:B------:R-:W-:-:S02]  /*fc30*/  ISETP.GE.AND P3, PT, R113, UR14, PT ;  /* 0x0000000e71007c0c */ /* 0x000fc4000bf66270 */
[----:B------:R-:W-:Y:S01]  /*fc40*/  ISETP.GE.AND P2, PT, R112, UR14, PT ;  /* 0x0000000e70007c0c */ /* 0x000fe2000bf46270 */
[----:B------:R-:W5:Y:S01]  /*fc50*/  LDS.128 R100, [R2+0x1800] ;  /* 0x0018000002647984 */ /* 0x000f620000000c00 */
[C---:B------:R-:W-:Y:S02]  /*fc60*/  ISETP.GE.AND P0, PT, R0.reuse, UR14, PT ;  /* 0x0000000e00007c0c */ /* 0x040fe4000bf06270 */
[----:B------:R-:W-:Y:S01]  /*fc70*/  ISETP.GE.AND P5, PT, R3, UR14, PT ;  /* 0x0000000e03007c0c */ /* 0x000fe2000bfa6270 */
[----:B------:R-:W5:Y:S01]  /*fc80*/  LDS.128 R96, [R2+0x2000] ;  /* 0x0020000002607984 */ /* 0x000f620000000c00 */
[C---:B------:R-:W-:Y:S02]  /*fc90*/  VIADD R3, R0.reuse, 0x30 ;  /* 0x0000003000037836 */ /* 0x040fe40000000000 */
[----:B------:R-:W-:Y:S01]  /*fca0*/  VIADD R0, R0, 0x38 ;  /* 0x0000003800007836 */ /* 0x000fe20000000000 */
[----:B------:R-:W5:Y:S02]  /*fcb0*/  LDS.128 R92, [R2+0x2800] ;  /* 0x00280000025c7984 */ /* 0x000f640000000c00 */
[----:B------:R-:W-:-:S02]  /*fcc0*/  ISETP.GE.AND P1, PT, R3, UR14, PT ;  /* 0x0000000e03007c0c */ /* 0x000fc4000bf26270 */
        /* <DEDUP_REMOVED lines=23> */
[----:B--2---:R2:W-:Y:S04]  /*fe40*/  @!P0 STG.E.64 desc[UR18][R132.64], R128 ;  /* 0x0000008084008986 */ /* 0x0045e8000c101b12 */
[----:B------:R2:W-:Y:S04]  /*fe50*/  @!P0 STG.E.64 desc[UR18][R132.64+0x8], R130 ;  /* 0x0000088284008986 */ /* 0x0005e8000c101b12 */
[----:B---3--:R2:W-:Y:S04]  /*fe60*/  @!P0 STG.E.128 desc[UR18][R132.64+0x100], R84 ;  /* 0x0001005484008986 */ /* 0x0085e8000c101d12 */
[----:B----4-:R2:W-:Y:S04]  /*fe70*/  @!P0 STG.E.128 desc[UR18][R132.64+0x200], R56 ;  /* 0x0002003884008986 */ /* 0x0105e8000c101d12 */
[----:B-----5:R2:W-:Y:S01]  /*fe80*/  @!P0 STG.E.128 desc[UR18][R132.64+0x300], R28 ;  /* 0x0003001c84008986 */ /* 0x0205e2000c101d12 */
[----:B------:R-:W-:-:S03]  /*fe90*/  ISETP.GE.AND P0, PT, R0, UR14, PT ;  /* 0x0000000e00007c0c */ /* 0x000fc6000bf06270 */
        /* <DEDUP_REMOVED lines=30> */
.L_x_7585:
        /* <DEDUP_REMOVED lines=16> */
.L_x_8924:


//--------------------- .text._ZN5flash24flash_fwd_splitkv_kernelI23Flash_fwd_kernel_traitsILi256ELi64ELi64ELi4ELb0ELb0EN7cutlass6half_tE19Flash_kernel_traitsILi256ELi64ELi64ELi4ES3_EELb0ELb1ELb0ELb0ELb1ELb1ELb1ELb0EEEvNS_16Flash_fwd_paramsE --------------------------
	.section	.text._ZN5flash24flash_fwd_splitkv_kernelI23Flash_fwd_kernel_traitsILi256ELi64ELi64ELi4ELb0ELb0EN7cutlass6half_tE19Flash_kernel_traitsILi256ELi64ELi64ELi4ES3_EELb0ELb1ELb0ELb0ELb1ELb1ELb1ELb0EEEvNS_16Flash_fwd_paramsE,"ax",@progbits
	.align	128
        .global         _ZN5flash24flash_fwd_splitkv_kernelI23Flash_fwd_kernel_traitsILi256ELi64ELi64ELi4ELb0ELb0EN7cutlass6half_tE19Flash_kernel_traitsILi256ELi64ELi64ELi4ES3_EELb0ELb1ELb0ELb0ELb1ELb1ELb1ELb0EEEvNS_16Flash_fwd_paramsE
        .type           _ZN5flash24flash_fwd_splitkv_kernelI23Flash_fwd_kernel_traitsILi256ELi64ELi64ELi4ELb0ELb0EN7cutlass6half_tE19Flash_kernel_traitsILi256ELi64ELi64ELi4ES3_EELb0ELb1ELb0ELb0ELb1ELb1ELb1ELb0EEEvNS_16Flash_fwd_paramsE,@function
        .size           _ZN5flash24flash_fwd_splitkv_kernelI23Flash_fwd_kernel_traitsILi256ELi64ELi64ELi4ELb0ELb0EN7cutlass6half_tE19Flash_kernel_traitsILi256ELi64ELi64ELi4ES3_EELb0ELb1ELb0ELb0ELb1ELb1ELb1ELb0EEEvNS_16Flash_fwd_paramsE,(.L_x_8925 - _ZN5flash24flash_fwd_splitkv_kernelI23Flash_fwd_kernel_traitsILi256ELi64ELi64ELi4ELb0ELb0EN7cutlass6half_tE19Flash_kernel_traitsILi256ELi64ELi64ELi4ES3_EELb0ELb1ELb0ELb0ELb1ELb1ELb1ELb0EEEvNS_16Flash_fwd_paramsE)
        .other          _ZN5flash24flash_fwd_splitkv_kernelI23Flash_fwd_kernel_traitsILi256ELi64ELi64ELi4ELb0ELb0EN7cutlass6half_tE19Flash_kernel_traitsILi256ELi64ELi64ELi4ES3_EELb0ELb1ELb0ELb0ELb1ELb1ELb1ELb0EEEvNS_16Flash_fwd_paramsE,@"STO_CUDA_ENTRY STV_DEFAULT"
_ZN5flash24flash_fwd_splitkv_kernelI23Flash_fwd_kernel_traitsILi256ELi64ELi64ELi4ELb0ELb0EN7cutlass6half_tE19Flash_kernel_traitsILi256ELi64ELi64ELi4ES3_EELb0ELb1ELb0ELb0ELb1ELb1ELb1ELb0EEEvNS_16Flash_fwd_paramsE:
.text._ZN5flash24flash_fwd_splitkv_kernelI23Flash_fwd_kernel_traitsILi256ELi64ELi64ELi4ELb0ELb0EN7cutlass6half_tE19Flash_kernel_traitsILi256ELi64ELi64ELi4ES3_EELb0ELb1ELb0ELb0ELb1ELb1ELb1ELb0EEEvNS_16Flash_fwd_paramsE:
        /* <DEDUP_REMOVED lines=77> */
.L_x_7586:
[----:B------:R-:W-:-:S05]  /*04d0*/  ULDC UR5, c[0x0][0x2c8] ;  /* 0x0000b20000057ab9 */ /* 0x000fca0000000800 */
.L_x_7587:
        /* <DEDUP_REMOVED lines=190> */
.L_x_7588:
        /* <DEDUP_REMOVED lines=28> */
.L_x_7589:
        /* <DEDUP_REMOVED lines=87> */
.L_x_7590:
        /* <DEDUP_REMOVED lines=46> */
.L_x_7592:
        /* <DEDUP_REMOVED lines=21> */
[----:B------:R-:W-:Y:S10]  /*1c20*/  @P0 BRA `(.L_x_7591) ;  /* 0x0000000000300947 */ /* 0x000ff40003800000 */
        /* <DEDUP_REMOVED lines=12> */
.L_x_7591:
[----:B--2---:R-:W-:Y:S01]  /*1cf0*/  SHF.R.S32.HI R7, RZ, 0x1f, R6 ;  /* 0x0000001fff077819 */ /* 0x004fe20000011406 */
[----:B------:R-:W-:Y:S01]  /*1d00*/  UIADD3 UR14, -UR21, UR23, URZ ;  /* 0x00000017150e7290 */ /* 0x000fe2000fffe13f */
[----:B------:R-:W1:Y:S01]  /*1d10*/  S2R R39, SR_CTAID.X ;  /* 0x0000000000277919 */ /* 0x000e620000002500 */
[----:B------:R-:W-:Y:S01]  /*1d20*/  UISETP.NE.AND UP0, UPT, UR10, -0x1, UPT ;  /* 0xffffffff0a00788c */ /* 0x000fe2000bf05270 */
[CC--:B------:R-:W-:Y:S01]  /*1d30*/  LEA.HI R3, R7.reuse, R6.reuse, RZ, 0x3 ;  /* 0x0000000607037211 */ /* 0x0c0fe200078f18ff */
[----:B------:R-:W-:Y:S01]  /*1d40*/  USHF.R.S32.HI UR24, URZ, 0x1f, UR4 ;  /* 0x0000001f3f187899 */ /* 0x000fe20008011404 */
[----:B------:R-:W-:Y:S01]  /*1d50*/  LEA.HI R104, R7, R6, RZ, 0x5 ;  /* 0x0000000607687211 */ /* 0x000fe200078f28ff */
[----:B------:R-:W-:Y:S01]  /*1d60*/  IMAD.SHL.U32 R245, R6, 0x2, RZ ;  /* 0x0000000206f57824 */ /* 0x000fe200078e00ff */
[----:B------:R-:W-:Y:S01]  /*1d70*/  SHF.R.S32.HI R24, RZ, 0x3, R3 ;  /* 0x00000003ff187819 */ /* 0x000fe20000011403 */
[----:B------:R-:W-:Y:S01]  /*1d80*/  IMAD.U32 R243, RZ, RZ, UR22 ;  /* 0x00000016fff37e24 */ /* 0x000fe2000f8e00ff */
[----:B------:R-:W-:Y:S01]  /*1d90*/  LOP3.LUT R3, R3, 0xfffffff8, RZ, 0xc0, !PT ;  /* 0xfffffff803037812 */ /* 0x000fe200078ec0ff */
[----:B------:R-:W-:Y:S01]  /*1da0*/  UIADD3 UR20, UR22, -UR20, -UR23 ;  /* 0x8000001416147290 */ /* 0x000fe2000fffe817 */
        /* <DEDUP_REMOVED lines=9> */
[----:B------:R-:W-:Y:S01]  /*1e40*/  @UP0 UIMAD UR10, UR10, UR7, UR9 ;  /* 0x000000070a0a02a4 */ /* 0x000fe2000f8e0209 */
[----:B------:R-:W-:Y:S01]  /*1e50*/  LOP3.LUT R22, R22, 0x1c0, RZ, 0xc0, !PT ;  /* 0x000001c016167812 */ /* 0x000fe200078ec0ff */
[----:B------:R-:W-:Y:S01]  /*1e60*/  IMAD.SHL.U32 R23, R0, 0x8, RZ ;  /* 0x0000000800177824 */ /* 0x000fe200078e00ff */
[----:B------:R-:W-:Y:S01]  /*1e70*/  @!UP0 USHF.R.S32.HI UR9, URZ, 0x1f, UR17 ;  /* 0x0000001f3f098899 */ /* 0x000fe20008011411 */
[----:B------:R-:W2:Y:S01]  /*1e80*/  @!P5 LDC.64 R8, c[0x0][0x240] ;  /* 0x00009000ff08db82 */ /* 0x000ea20000000a00 */
[----:B------:R-:W-:Y:S01]  /*1e90*/  @!UP0 ULDC.64 UR6, c[0x0][0x228] ;  /* 0x00008a0000068ab9 */ /* 0x000fe20000000a00 */
[----:B------:R-:W-:Y:S01]  /*1ea0*/  VIADD R19, R24, 0x30 ;  /* 0x0000003018137836 */ /* 0x000fe20000000000 */
        /* <DEDUP_REMOVED lines=19> */
[----:B------:R-:W-:Y:S01]  /*1fe0*/  UIMAD UR24, UR24, UR6, URZ ;  /* 0x00000006181872a4 */ /* 0x000fe2000f8e023f */
[----:B------:R-:W-:Y:S01]  /*1ff0*/  LOP3.LUT R22, R22, 0xfffffe00, R3, 0xf8, !PT ;  /* 0xfffffe0016167812 */ /* 0x000fe200078ef803 */
[----:B-1----:R-:W-:Y:S01]  /*2000*/  IMAD.WIDE R38, R39, 0x40, R24 ;  /* 0x0000004027267825 */ /* 0x002fe200078e0218 */
[----:B------:R-:W1:Y:S01]  /*2010*/  S2UR UR6, SR_CgaCtaId ;  /* 0x00000000000679c3 */ /* 0x000e620000008800 */
[----:B------:R-:W-:Y:S01]  /*2020*/  UIMAD UR7, UR4, UR7, UR24 ;  /* 0x00000007040772a4 */ /* 0x000fe2000f8e0218 */
[----:B------:R-:W-:Y:S01]  /*2030*/  SHF.R.S32.HI R105, RZ, 0x5, R104 ;  /* 0x00000005ff697819 */ /* 0x000fe20000011468 */
[----:B--2---:R-:W-:Y:S01]  /*2040*/  @!P5 IMAD R36, R39, R8, RZ ;  /* 0x000000082724d224 */ /* 0x004fe200078e02ff */
[----:B------:R-:W-:Y:S01]  /*2050*/  @!P1 IADD3 R28, P4, R38, 0x20, RZ ;  /* 0x00000020261c9810 */ /* 0x000fe20007f9e0ff */
[----:B------:R-:W-:Y:S01]  /*2060*/  UIADD3 UR24, UR5, -0x1, URZ ;  /* 0xffffffff05187890 */ /* 0x000fe2000fffe03f */
[----:B------:R-:W-:Y:S01]  /*2070*/  IMAD.SHL.U32 R233, R0, 0x40, RZ ;  /* 0x0000004000e97824 */ /* 0x000fe200078e00ff */
[----:B------:R-:W-:Y:S01]  /*2080*/  LEA R244, R105, UR21, 0x4 ;  /* 0x0000001569f47c11 */ /* 0x000fe2000f8e20ff */
[----:B------:R-:W-:Y:S01]  /*2090*/  @!P5 IMAD R36, R38, R9, R36 ;  /* 0x000000092624d224 */ /* 0x000fe200078e0224 */
[----:B------:R-:W-:Y:S01]  /*20a0*/  USHF.L.U32 UR25, UR24, 0x6, URZ ;  /* 0x0000000618197899 */ /* 0x000fe2000800063f */
[----:B------:R-:W-:Y:S01]  /*20b0*/  @!P1 IMAD.X R31, RZ, RZ, R39, P4 ;  /* 0x000000ffff1f9224 */ /* 0x000fe200020e0627 */
[----:B------:R-:W-:-:S02]  /*20c0*/  IADD3 R168, P4, R24, R37, RZ ;  /* 0x0000002518a87210 */ /* 0x000fc40007f9e0ff */
[----:B---3--:R-:W-:Y:S01]  /*20d0*/  @!P0 LEA R29, R29, R4, 0x18 ;  /* 0x000000041d1d8211 */ /* 0x008fe200078ec0ff */
[----:B------:R-:W-:Y:S01]  /*20e0*/  UIADD3 UR27, -UR25, UR22, URZ ;  /* 0x00000016191b7290 */ /* 0x000fe2000fffe13f */
[----:B------:R-:W-:Y:S01]  /*20f0*/  IADD3 R4, P2, R23, UR8, RZ ;  /* 0x0000000817047c10 */ /* 0x000fe2000ff5e0ff */
[----:B------:R-:W-:Y:S01]  /*2100*/  IMAD.X R26, R25, 0x1, R15, P4 ;  /* 0x00000001191a7824 */ /* 0x000fe200020e060f */
[----:B----4-:R-:W-:Y:S01]  /*2110*/  @!P1 LEA R27, R27, R2, 0x18 ;  /* 0x000000021b1b9211 */ /* 0x010fe200078ec0ff */
[----:B------:R-:W2:Y:S01]  /*2120*/  @!P0 LDC.64 R14, c[0x0][0x210] ;  /* 0x00008400ff0e8b82 */ /* 0x000ea20000000a00 */
[----:B------:R-:W-:Y:S01]  /*2130*/  IADD3.X R5, R18, UR10, RZ, P2, !PT ;  /* 0x0000000a12057c10 */ /* 0x000fe200097fe4ff */
[----:B------:R-:W-:Y:S01]  /*2140*/  IMAD R25, R25, UR12, RZ ;  /* 0x0000000c19197c24 */ /* 0x000fe2000f8e02ff */
[----:B------:R-:W-:Y:S01]  /*2150*/  @!P0 IADD3 R10, P2, R38, 0x10, RZ ;  /* 0x00000010260a8810 */ /* 0x000fe20007f5e0ff */
[----:B------:R-:W-:Y:S01]  /*2160*/  @!P0 IMAD R29, R22, 0x2, R29 ;  /* 0x00000002161d8824 */ /* 0x000fe200078e021d */
[----:B------:R-:W-:Y:S01]  /*2170*/  UIMAD.WIDE.U32 UR8, UR12, 0x20, URZ ;  /* 0x000000200c0878a5 */ /* 0x000fe2000f8e003f */
[----:B------:R-:W-:Y:S01]  /*2180*/  IMAD.WIDE.U32 R32, R32, UR4, R4 ;  /* 0x0000000420207c25 */ /* 0x000fe2000f8e0004 */
[----:B------:R-:W-:Y:S01]  /*2190*/  UMOV UR4, 0x400 ;  /* 0x0000040000047882 */ /* 0x000fe20000000000 */
[----:B------:R-:W3:Y:S01]  /*21a0*/  @!P5 LDC.64 R2, c[0x0][0x210] ;  /* 0x00008400ff02db82 */ /* 0x000ee20000000a00 */
[----:B-1----:R-:W-:Y:S01]  /*21b0*/  ULEA UR4, UR6, UR4, 0x18 ;  /* 0x0000000406047291 */ /* 0x002fe2000f8ec03f */
[--C-:B------:R-:W-:Y:S01]  /*21c0*/  @!P0 IMAD.X R11, RZ, RZ, R39.reuse, P2 ;  /* 0x000000ffff0b8224 */ /* 0x100fe200010e0627 */
[----:B------:R-:W-:Y:S01]  /*21d0*/  @!P6 IADD3 R30, P2, R38, 0x30, RZ ;  /* 0x00000030261ee810 */ /* 0x000fe20007f5e0ff */
[----:B------:R-:W-:Y:S01]  /*21e0*/  VIADD R35, R33, UR7 ;  /* 0x0000000721237c36 */ /* 0x000fe20008000000 */
[----:B------:R-:W-:Y:S01]  /*21f0*/  ULDC.64 UR6, c[0x0][0x268] ;  /* 0x00009a0000067ab9 */ /* 0x000fe20000000a00 */
[----:B------:R-:W-:Y:S01]  /*2200*/  @!P5 IMAD.MOV.U32 R34, RZ, RZ, R32 ;  /* 0x000000ffff22d224 */ /* 0x000fe200078e0020 */
[----:B------:R-:W-:Y:S01]  /*2210*/  LEA R239, R22, UR4, 0x1 ;  /* 0x0000000416ef7c11 */ /* 0x000fe2000f8e08ff */
[----:B------:R-:W1:Y:S01]  /*2220*/  @!P0 LDC.64 R4, c[0x0][0x240] ;  /* 0x00009000ff048b82 */ /* 0x000e620000000a00 */
[----:B------:R-:W-:Y:S01]  /*2230*/  @!P6 IMAD.X R33, RZ, RZ, R39, P2 ;  /* 0x000000ffff21e224 */ /* 0x000fe200010e0627 */
[----:B------:R-:W-:Y:S01]  /*2240*/  IADD3 R40, P2, R23, R12, RZ ;  /* 0x0000000c17287210 */ /* 0x000fe20007f5e0ff */
[----:B------:R-:W-:Y:S01]  /*2250*/  @!P5 IMAD.WIDE.U32 R38, R38, R8, R34 ;  /* 0x000000082626d225 */ /* 0x000fe200078e0022 */
[----:B------:R-:W-:-:S02]  /*2260*/  LOP3.LUT R233, R233, 0x1c0, RZ, 0xc0, !PT ;  /* 0x000001c0e9e97812 */ /* 0x000fc400078ec0ff */
[----:B------:R-:W-:Y:S01]  /*2270*/  LOP3.LUT R245, R245, 0x6, RZ, 0xc0, !PT ;  /* 0x00000006f5f57812 */ /* 0x000fe200078ec0ff */
[----:B------:R-:W-:Y:S01]  /*2280*/  IMAD.X R41, R18, 0x1, R13, P2 ;  /* 0x0000000112297824 */ /* 0x000fe200010e060d */
[----:B------:R-:W4:Y:S01]  /*2290*/  @!P6 LDC.64 R8, c[0x0][0x240] ;  /* 0x00009000ff08eb82 */ /* 0x000f220000000a00 */
[----:B------:R-:W-:Y:S02]  /*22a0*/  @!P5 IMAD.IADD R34, R39, 0x1, R36 ;  /* 0x000000012722d824 */ /* 0x000fe400078e0224 */
[----:B------:R-:W-:Y:S02]  /*22b0*/  @!P0 IMAD.MOV.U32 R39, RZ, RZ, R35 ;  /* 0x000000ffff278224 */ /* 0x000fe400078e0023 */
[C---:B------:R-:W-:Y:S02]  /*22c0*/  IMAD R25, R24.reuse, UR13, R25 ;  /* 0x0000000d18197c24 */ /* 0x040fe4000f8e0219 */
[----:B------:R-:W-:Y:S01]  /*22d0*/  IMAD.WIDE.U32 R40, R24, UR12, R40 ;  /* 0x0000000c18287c25 */ /* 0x000fe2000f8e0028 */
[C---:B---3--:R-:W-:Y:S01]  /*22e0*/  @!P5 LEA R36, P2, R38.reuse, R2, 0x1 ;  /* 0x000000022624d211 */ /* 0x048fe200078408ff */
[----:B------:R-:W3:Y:S02]  /*22f0*/  @!P1 LDC.64 R12, c[0x0][0x240] ;  /* 0x00009000ff0c9b82 */ /* 0x000ee40000000a00 */
[----:B------:R-:W-:Y:S01]  /*2300*/  IMAD.IADD R2, R41, 0x1, R25 ;  /* 0x0000000129027824 */ /* 0x000fe200078e0219 */
[----:B------:R-:W-:Y:S01]  /*2310*/  @!P5 LEA.HI.X R37, R38, R3, R34, 0x1, P2 ;  /* 0x000000032625d211 */ /* 0x000fe200010f0c22 */
[----:B------:R-:W-:-:S02]  /*2320*/  @!P0 IMAD.MOV.U32 R38, RZ, RZ, R32 ;  /* 0x000000ffff268224 */ /* 0x000fc400078e0020 */
[----:B------:R-:W-:Y:S02]  /*2330*/  IMAD.MOV.U32 R165, RZ, RZ, R40 ;  /* 0x000000ffffa57224 */ /* 0x000fe400078e0028 */
[-C--:B-1----:R-:W-:Y:S01]  /*2340*/  @!P0 IMAD R11, R11, R4.reuse, RZ ;  /* 0x000000040b0b8224 */ /* 0x082fe200078e02ff */
[----:B------:R-:W-:Y:S01]  /*2350*/  @!PT LDS RZ, [RZ] ;  /* 0x00000000fffff984 */ /* 0x000fe20000000800 */
[----:B------:R-:W-:Y:S01]  /*2360*/  @!PT LDS RZ, [RZ] ;  /* 0x00000000fffff984 */ /* 0x000fe20000000800 */
[----:B------:R-:W-:Y:S01]  /*2370*/  @!PT LDS RZ, [RZ] ;  /* 0x00000000fffff984 */ /* 0x000fe20000000800 */
[----:B------:R-:W-:Y:S01]  /*2380*/  @!P5 LDGSTS.E.BYPASS.LTC128B.128 [R239], desc[UR18][R36.64] ;  /* 0x0000000024efdfae */ /* 0x000fe2000b901d52 */
[----:B------:R-:W-:-:S03]  /*2390*/  @!P0 IMAD.WIDE.U32 R38, R10, R4, R38 ;  /* 0x000000040a268225 */ /* 0x000fc600078e0026 */
[----:B------:R-:W-:Y:S01]  /*23a0*/  @!P5 LDGSTS.E.BYPASS.LTC128B.128 [R239+0x2000], desc[UR18][R36.64+0x80] ;  /* 0x0200008024efdfae */ /* 0x000fe2000b901d52 */
[----:B------:R-:W-:Y:S01]  /*23b0*/  @!P0 IMAD R3, R10, R5, R11 ;  /* 0x000000050a038224 */ /* 0x000fe200078e020b */
[----:B--2---:R-:W-:Y:S01]  /*23c0*/  @!P0 LEA R14, P2, R38, R14, 0x1 ;  /* 0x0000000e260e8211 */ /* 0x004fe200078408ff */
[----:B------:R-:W1:Y:S01]  /*23d0*/  @!P1 LDC.64 R10, c[0x0][0x210] ;  /* 0x00008400ff0a9b82 */ /* 0x000e620000000a00 */
[----:B------:R-:W-:Y:S01]  /*23e0*/  @!P1 IMAD.MOV.U32 R40, RZ, RZ, R32 ;  /* 0x000000ffff289224 */ /* 0x000fe200078e0020 */
[----:B------:R-:W-:Y:S01]  /*23f0*/  @!P5 LDGSTS.E.BYPASS.LTC128B.128 [R239+0x4000], desc[UR18][R36.64+0x100] ;  /* 0x0400010024efdfae */ /* 0x000fe2000b901d52 */
[----:B------:R-:W-:Y:S02]  /*2400*/  @!P0 IMAD.IADD R34, R39, 0x1, R3 ;  /* 0x0000000127228824 */ /* 0x000fe400078e0203 */
[----:B------:R-:W-:Y:S01]  /*2410*/  @!P1 IMAD.MOV.U32 R41, RZ, RZ, R35 ;  /* 0x000000ffff299224 */ /* 0x000fe200078e0023 */
[----:B------:R-:W2:Y:S01]  /*2420*/  @!P6 S2R R3, SR_CgaCtaId ;  /* 0x000000000003e919 */ /* 0x000ea20000008800 */
[----:B----4-:R-:W-:Y:S01]  /*2430*/  @!P6 IMAD R33, R33, R8, RZ ;  /* 0x000000082121e224 */ /* 0x010fe200078e02ff */
[----:B------:R-:W4:Y:S01]  /*2440*/  @!P6 LDC.64 R4, c[0x0][0x210] ;  /* 0x00008400ff04eb82 */ /* 0x000f220000000a00 */
[-C--:B---3--:R-:W-:Y:S01]  /*2450*/  @!P1 IMAD R31, R31, R12.reuse, RZ ;  /* 0x0000000c1f1f9224 */ /* 0x088fe200078e02ff */
[----:B------:R3:W-:Y:S01]  /*2460*/  @!P5 LDGSTS.E.BYPASS.LTC128B.128 [R239+0x6000], desc[UR18][R36.64+0x180] ;  /* 0x0600018024efdfae */ /* 0x0007e2000b901d52 */
[----:B------:R-:W-:Y:S01]  /*2470*/  ISETP.GE.AND P5, PT, R24, UR27, PT ;  /* 0x0000001b18007c0c */ /* 0x000fe2000bfa6270 */
[----:B------:R-:W-:Y:S01]  /*2480*/  @!P1 IMAD.WIDE.U32 R40, R28, R12, R40 ;  /* 0x0000000c1c289225 */ /* 0x000fe200078e0028 */
[----:B------:R-:W-:-:S03]  /*2490*/  @!P0 LEA.HI.X R15, R38, R15, R34, 0x1, P2 ;  /* 0x0000000f260f8211 */ /* 0x000fc600010f0c22 */
[----:B------:R-:W-:Y:S02]  /*24a0*/  @!P1 IMAD R13, R28, R13, R31 ;  /* 0x0000000d1c0d9224 */ /* 0x000fe400078e021f */
[----:B------:R-:W-:Y:S01]  /*24b0*/  @!P0 LDGSTS.E.BYPASS.LTC128B.128 [R29+0x800], desc[UR18][R14.64] ;  /* 0x008000000e1d8fae */ /* 0x000fe2000b901d52 */
[----:B------:R-:W-:Y:S02]  /*24c0*/  @!P1 IMAD R27, R22, 0x2, R27 ;  /* 0x00000002161b9824 */ /* 0x000fe400078e021b */
[----:B------:R-:W-:Y:S01]  /*24d0*/  @!P1 IMAD.IADD R13, R41, 0x1, R13 ;  /* 0x00000001290d9824 */ /* 0x000fe200078e020d */
[----:B------:R-:W-:Y:S01]  /*24e0*/  @!P0 LDGSTS.E.BYPASS.LTC128B.128 [R29+0x2800], desc[UR18][R14.64+0x80] ;  /* 0x028000800e1d8fae */ /* 0x000fe2000b901d52 */
[----:B------:R-:W-:Y:S01]  /*24f0*/  @!P6 IMAD R33, R30, R9, R33 ;  /* 0x000000091e21e224 */ /* 0x000fe200078e0221 */
[----:B-1----:R-:W-:Y:S01]  /*2500*/  @!P1 LEA R34, P2, R40, R10, 0x1 ;  /* 0x0000000a28229211 */ /* 0x002fe200078408ff */
[----:B------:R-:W-:Y:S01]  /*2510*/  IMAD R17, R17, UR6, RZ ;  /* 0x0000000611117c24 */ /* 0x000fe2000f8e02ff */
[----:B------:R-:W-:Y:S03]  /*2520*/  @!P0 LDGSTS.E.BYPASS.LTC128B.128 [R29+0x4800], desc[UR18][R14.64+0x100] ;  /* 0x048001000e1d8fae */ /* 0x000fe6000b901d52 */
[----:B------:R-:W-:Y:S01]  /*2530*/  IMAD R17, R16, UR7, R17 ;  /* 0x0000000710117c24 */ /* 0x000fe2000f8e0211 */
[----:B------:R1:W-:Y:S01]  /*2540*/  @!P0 LDGSTS.E.BYPASS.LTC128B.128 [R29+0x6800], desc[UR18][R14.64+0x180] ;  /* 0x068001800e1d8fae */ /* 0x0003e2000b901d52 */
[----:B------:R-:W-:Y:S01]  /*2550*/  ISETP.GE.AND P0, PT, R21, UR27, PT ;  /* 0x0000001b15007c0c */ /* 0x000fe2000bf06270 */
[----:B------:R-:W5:Y:S01]  /*2560*/  @!P5 S2R R12, SR_CgaCtaId ;  /* 0x00000000000cd919 */ /* 0x000f620000008800 */
[----:B---3--:R-:W-:-:S02]  /*2570*/  @!P6 IMAD.MOV.U32 R36, RZ, RZ, R32 ;  /* 0x000000ffff24e224 */ /* 0x008fc400078e0020 */
[----:B------:R-:W-:Y:S01]  /*2580*/  @!P6 IMAD.MOV.U32 R37, RZ, RZ, R35 ;  /* 0x000000ffff25e224 */ /* 0x000fe200078e0023 */
[----:B------:R-:W-:Y:S01]  /*2590*/  @!P1 LEA.HI.X R35, R40, R11, R13, 0x1, P2 ;  /* 0x0000000b28239211 */ /* 0x000fe200010f0c0d */
[----:B------:R-:W-:-:S07]  /*25a0*/  @!P6 IMAD.WIDE.U32 R36, R30, R8, R36 ;  /* 0x000000081e24e225 */ /* 0x000fce00078e0024 */
[----:B------:R-:W3:Y:S01]  /*25b0*/  @!P0 S2R R13, SR_CgaCtaId ;  /* 0x00000000000d8919 */ /* 0x000ee20000008800 */
[----:B------:R-:W3:Y:S01]  /*25c0*/  @!P5 LDC.64 R8, c[0x0][0x218] ;  /* 0x00008600ff08db82 */ /* 0x000ee20000000a00 */
[----:B------:R-:W-:Y:S01]  /*25d0*/  @!P6 IMAD.IADD R33, R37, 0x1, R33 ;  /* 0x000000012521e824 */ /* 0x000fe200078e0221 */
[----:B------:R-:W-:Y:S01]  /*25e0*/  @!P1 LDGSTS.E.BYPASS.LTC128B.128 [R27+0x1000], desc[UR18][R34.64] ;  /* 0x01000000221b9fae */ /* 0x000fe2000b901d52 */
[C---:B----4-:R-:W-:Y:S02]  /*25f0*/  @!P6 LEA R30, P2, R36.reuse, R4, 0x1 ;  /* 0x00000004241ee211 */ /* 0x050fe400078408ff */
[----:B------:R-:W-:Y:S01]  /*2600*/  @!P6 MOV R4, 0x400 ;  /* 0x000004000004e802 */ /* 0x000fe20000000f00 */
[----:B------:R-:W-:Y:S01]  /*2610*/  @!P1 LDGSTS.E.BYPASS.LTC128B.128 [R27+0x3000], desc[UR18][R34.64+0x80] ;  /* 0x03000080221b9fae */ /* 0x000fe2000b901d52 */
[----:B------:R-:W-:Y:S02]  /*2620*/  @!P6 LEA.HI.X R31, R36, R5, R33, 0x1, P2 ;  /* 0x00000005241fe211 */ /* 0x000fe400010f0c21 */
[----:B--2---:R-:W-:Y:S01]  /*2630*/  @!P6 LEA R11, R3, R4, 0x18 ;  /* 0x00000004030be211 */ /* 0x004fe200078ec0ff */
[----:B------:R-:W-:Y:S01]  /*2640*/  @!P1 LDGSTS.E.BYPASS.LTC128B.128 [R27+0x5000], desc[UR18][R34.64+0x100] ;  /* 0x05000100221b9fae */ /* 0x000fe2000b901d52 */
[----:B------:R-:W2:Y:S01]  /*2650*/  @!P0 LDC.64 R4, c[0x0][0x218] ;  /* 0x00008600ff048b82 */ /* 0x000ea20000000a00 */
[----:B------:R-:W-:Y:S01]  /*2660*/  ISETP.GE.AND P2, PT, R20, UR27, PT ;  /* 0x0000001b14007c0c */ /* 0x000fe2000bf46270 */
[----:B-1----:R-:W-:Y:S01]  /*2670*/  IMAD.U32 R14, RZ, RZ, UR12 ;  /* 0x0000000cff0e7e24 */ /* 0x002fe2000f8e00ff */
[----:B------:R2:W-:Y:S01]  /*2680*/  @!P1 LDGSTS.E.BYPASS.LTC128B.128 [R27+0x7000], desc[UR18][R34.64+0x180] ;  /* 0x07000180221b9fae */ /* 0x0005e2000b901d52 */
[----:B------:R-:W-:Y:S01]  /*2690*/  ISETP.GE.AND P1, PT, R19, UR27, PT ;  /* 0x0000001b13007c0c */ /* 0x000fe2000bf26270 */
[----:B------:R-:W-:Y:S01]  /*26a0*/  @!P6 IMAD R11, R22, 0x2, R11 ;  /* 0x00000002160be824 */ /* 0x000fe200078e020b */
[----:B------:R-:W-:-:S04]  /*26b0*/  @!P5 MOV R15, 0x400 ;  /* 0x00000400000fd802 */ /* 0x000fc80000000f00 */
[----:B-----5:R-:W-:Y:S01]  /*26c0*/  @!P5 LEA R15, R12, R15, 0x18 ;  /* 0x0000000f0c0fd211 */ /* 0x020fe200078ec0ff */
[----:B------:R-:W-:Y:S01]  /*26d0*/  @!P6 LDGSTS.E.BYPASS.LTC128B.128 [R11+0x1800], desc[UR18][R30.64] ;  /* 0x018000001e0befae */ /* 0x000fe2000b901d52 */
[C---:B---3--:R-:W-:Y:S01]  /*26e0*/  @!P5 LEA R28, P4, R165.reuse, R8, 0x1 ;  /* 0x00000008a51cd211 */ /* 0x048fe200078808ff */
[----:B------:R-:W-:Y:S01]  /*26f0*/  IMAD.U32 R8, RZ, RZ, UR12 ;  /* 0x0000000cff087e24 */ /* 0x000fe2000f8e00ff */
[----:B------:R-:W1:Y:S02]  /*2700*/  @!P2 S2R R10, SR_CgaCtaId ;  /* 0x00000000000aa919 */ /* 0x000e640000008800 */
[----:B------:R-:W-:Y:S01]  /*2710*/  @!P5 LEA.HI.X R29, R165, R9, R2, 0x1, P4 ;  /* 0x00000009a51dd211 */ /* 0x000fe200020f0c02 */
[----:B------:R-:W-:Y:S01]  /*2720*/  IMAD.U32 R9, RZ, RZ, UR13 ;  /* 0x0000000dff097e24 */ /* 0x000fe2000f8e00ff */
[----:B------:R-:W-:Y:S01]  /*2730*/  @!P0 LEA R14, P4, R14, R165, 0x4 ;  /* 0x000000a50e0e8211 */ /* 0x000fe200078820ff */
[----:B------:R-:W3:Y:S01]  /*2740*/  @!P1 S2R R3, SR_CgaCtaId ;  /* 0x0000000000039919 */ /* 0x000ee20000008800 */
[----:B------:R-:W-:Y:S01]  /*2750*/  @!P5 IMAD R15, R22, 0x2, R15 ;  /* 0x00000002160fd824 */ /* 0x000fe200078e020f */
[----:B------:R-:W-:Y:S01]  /*2760*/  VOTEU.ALL UP0, P1 ;  /* 0x00000000003f7886 */ /* 0x000fe20000800000 */
[----:B------:R-:W-:Y:S01]  /*2770*/  @!P0 LEA.HI.X R8, R8, R2, R9, 0x4, P4 ;  /* 0x0000000208088211 */ /* 0x000fe200020f2409 */
[----:B------:R-:W-:Y:S01]  /*2780*/  @!P6 LDGSTS.E.BYPASS.LTC128B.128 [R11+0x3800], desc[UR18][R30.64+0x80] ;  /* 0x038000801e0befae */ /* 0x000fe2000b901d52 */
[----:B------:R-:W-:-:S03]  /*2790*/  IADD3 R32, P4, R23, UR26, RZ ;  /* 0x0000001a17207c10 */ /* 0x000fc6000ff9e0ff */
[----:B------:R-:W-:Y:S01]  /*27a0*/  @!P6 LDGSTS.E.BYPASS.LTC128B.128 [R11+0x5800], desc[UR18][R30.64+0x100] ;  /* 0x058001001e0befae */ /* 0x000fe2000b901d52 */
[----:B------:R-:W-:Y:S01]  /*27b0*/  IADD3.X R33, R18, UR11, RZ, P4, !PT ;  /* 0x0000000b12217c10 */ /* 0x000fe2000a7fe4ff */
[----:B------:R-:W-:Y:S01]  /*27c0*/  @!P1 IMAD.MOV.U32 R18, RZ, RZ, R165 ;  /* 0x000000ffff129224 */ /* 0x000fe200078e00a5 */
[----:B--2---:R-:W-:Y:S01]  /*27d0*/  @!P0 LEA R34, P4, R14, R4, 0x1 ;  /* 0x000000040e228211 */ /* 0x004fe200078808ff */
[----:B------:R2:W-:Y:S01]  /*27e0*/  @!P6 LDGSTS.E.BYPASS.LTC128B.128 [R11+0x7800], desc[UR18][R30.64+0x180] ;  /* 0x078001801e0befae */ /* 0x0005e2000b901d52 */
[----:B------:R-:W-:Y:S01]  /*27f0*/  @!P0 MOV R4, 0x400 ;  /* 0x0000040000048802 */ /* 0x000fe20000000f00 */
[----:B------:R-:W-:Y:S01]  /*2800*/  IMAD.WIDE.U32 R32, R16, UR6, R32 ;  /* 0x0000000610207c25 */ /* 0x000fe2000f8e0020 */
[----:B------:R-:W-:Y:S01]  /*2810*/  @!P0 LEA.HI.X R35, R14, R5, R8, 0x1, P4 ;  /* 0x000000050e238211 */ /* 0x000fe200020f0c08 */
[----:B------:R-:W-:Y:S01]  /*2820*/  @!P5 LDGSTS.E.BYPASS.LTC128B.128 [R15+0x8000], desc[UR18][R28.64] ;  /* 0x080000001c0fdfae */ /* 0x000fe2000b901d52 */
[----:B------:R-:W-:Y:S01]  /*2830*/  @!P0 LEA R13, R13, R4, 0x18 ;  /* 0x000000040d0d8211 */ /* 0x000fe200078ec0ff */
        /* <DEDUP_REMOVED lines=8> */
[----:B------:R-:W-:Y:S01]  /*28c0*/  ULDC.64 UR10, c[0x0][0x220] ;  /* 0x00008800000a7ab9 */ /* 0x000fe20000000a00 */
[----:B------:R-:W-:Y:S01]  /*28d0*/  IMAD.IADD R33, R33, 0x1, R17 ;  /* 0x0000000121217824 */ /* 0x000fe200078e0211 */
[----:B------:R5:W-:Y:S01]  /*28e0*/  @!P5 LDGSTS.E.BYPASS.LTC128B.128 [R15+0xe000], desc[UR18][R28.64+0x180] ;  /* 0x0e0001801c0fdfae */ /* 0x000be2000b901d52 */
[----:B------:R-:W-:-:S02]  /*28f0*/  ISETP.GE.AND P6, PT, R21, UR27, PT ;  /* 0x0000001b15007c0c */ /* 0x000fc4000bfc6270 */
[----:B------:R-:W-:Y:S01]  /*2900*/  ISETP.GE.AND P5, PT, R20, UR27, PT ;  /* 0x0000001b14007c0c */ /* 0x000fe2000bfa6270 */
[----:B------:R-:W-:Y:S01]  /*2910*/  @!P0 LDGSTS.E.BYPASS.LTC128B.128 [R13+0x8800], desc[UR18][R34.64] ;  /* 0x08800000220d8fae */ /* 0x000fe2000b901d52 */
[----:B---3--:R-:W-:Y:S02]  /*2920*/  @!P1 LEA R3, R3, R4, 0x18 ;  /* 0x0000000403039211 */ /* 0x008fe400078ec0ff */
[----:B------:R-:W3:Y:S01]  /*2930*/  @!P1 LDC.64 R4, c[0x0][0x218] ;  /* 0x00008600ff049b82 */ /* 0x000ee20000000a00 */
[----:B------:R-:W-:Y:S02]  /*2940*/  @!P0 LDGSTS.E.BYPASS.LTC128B.128 [R13+0xa800], desc[UR18][R34.64+0x80] ;  /* 0x0a800080220d8fae */ /* 0x000fe4000b901d52 */
[----:B------:R-:W-:Y:S01]  /*2950*/  @!P1 IMAD R3, R22, 0x2, R3 ;  /* 0x0000000216039824 */ /* 0x000fe200078e0203 */
[----:B--2---:R-:W-:Y:S01]  /*2960*/  @!P2 MOV R11, 0x400 ;  /* 0x00000400000ba802 */ /* 0x004fe20000000f00 */
[----:B------:R-:W-:Y:S03]  /*2970*/  @!P0 LDGSTS.E.BYPASS.LTC128B.128 [R13+0xc800], desc[UR18][R34.64+0x100] ;  /* 0x0c800100220d8fae */ /* 0x000fe6000b901d52 */
[----:B-1----:R-:W-:Y:S01]  /*2980*/  @!P2 LEA R11, R10, R11, 0x18 ;  /* 0x0000000b0a0ba211 */ /* 0x002fe200078ec0ff */
[----:B------:R1:W-:Y:S01]  /*2990*/  @!P0 LDGSTS.E.BYPASS.LTC128B.128 [R13+0xe800], desc[UR18][R34.64+0x180] ;  /* 0x0e800180220d8fae */ /* 0x0003e2000b901d52 */
[----:B------:R-:W-:Y:S01]  /*29a0*/  @!P2 IADD3 R12, P0, R165, UR8, RZ ;  /* 0x00000008a50cac10 */ /* 0x000fe2000ff1e0ff */
[----:B------:R-:W-:-:S02]  /*29b0*/  IMAD.U32 R10, RZ, RZ, UR12 ;  /* 0x0000000cff0a7e24 */ /* 0x000fc4000f8e00ff */
[----:B------:R-:W-:Y:S02]  /*29c0*/  @!P2 IMAD R11, R22, 0x2, R11 ;  /* 0x00000002160ba824 */ /* 0x000fe400078e020b */
[----:B------:R-:W-:-:S04]  /*29d0*/  @!P1 IMAD.WIDE.U32 R18, R10, 0x30, R18 ;  /* 0x000000300a129825 */ /* 0x000fc800078e0012 */
[----:B-----5:R-:W-:Y:S01]  /*29e0*/  IMAD.U32 R15, RZ, RZ, UR6 ;  /* 0x00000006ff0f7e24 */ /* 0x020fe2000f8e00ff */
[----:B------:R-:W-:Y:S01]  /*29f0*/  @!UP0 UIMAD UR6, UR13, 0x30, URZ ;  /* 0x000000300d0688a4 */ /* 0x000fe2000f8e023f */
[----:B------:R-:W-:-:S03]  /*2a00*/  VOTEU.ALL UP0, P4 ;  /* 0x00000000003f7886 */ /* 0x000fc60002000000 */
[----:B------:R-:W-:Y:S01]  /*2a10*/  @!P2 IADD3.X R15, R2, UR9, R15, P0, !PT ;  /* 0x00000009020fac10 */ /* 0x000fe200087fe40f */
[----:B------:R-:W-:Y:S01]  /*2a20*/  ULDC.64 UR8, c[0x0][0x250] ;  /* 0x0000940000087ab9 */ /* 0x000fe20000000a00 */
[C---:B----4-:R-:W-:Y:S01]  /*2a30*/  @!P2 LEA R8, P0, R12.reuse, R8, 0x1 ;  /* 0x000000080c08a211 */ /* 0x050fe200078008ff */
[----:B------:R-:W-:Y:S01]  /*2a40*/  @!P1 VIADD R10, R19, UR6 ;  /* 0x00000006130a9c36 */ /* 0x000fe20008000000 */
[----:B------:R-:W-:Y:S02]  /*2a50*/  USHF.L.U32 UR6, UR9, 0x5, URZ ;  /* 0x0000000509067899 */ /* 0x000fe4000800063f */
[----:B------:R-:W-:Y:S01]  /*2a60*/  @!P2 LEA.HI.X R9, R12, R9, R15, 0x1, P0 ;  /* 0x000000090c09a211 */ /* 0x000fe200000f0c0f */
[----:B------:R-:W-:Y:S01]  /*2a70*/  IMAD.U32 R12, RZ, RZ, UR8 ;  /* 0x00000008ff0c7e24 */ /* 0x000fe2000f8e00ff */
[----:B---3--:R-:W-:-:S03]  /*2a80*/  @!P1 LEA R14, P0, R18, R4, 0x1 ;  /* 0x00000004120e9211 */ /* 0x008fc600078008ff */
[----:B------:R-:W-:Y:S01]  /*2a90*/  @!P2 LDGSTS.E.BYPASS.LTC128B.128 [R11+0x9000], desc[UR18][R8.64] ;  /* 0x09000000080bafae */ /* 0x000fe2000b901d52 */
[----:B------:R-:W-:Y:S01]  /*2aa0*/  @!P1 LEA.HI.X R15, R18, R5, R10, 0x1, P0 ;  /* 0x00000005120f9211 */ /* 0x000fe200000f0c0a */
[----:B-1----:R-:W-:Y:S01]  /*2ab0*/  IMAD R13, R26, UR8, RZ ;  /* 0x000000081a0d7c24 */ /* 0x002fe2000f8e02ff */
[----:B------:R-:W-:Y:S01]  /*2ac0*/  LEA.HI R10, R7, R6, RZ, 0x4 ;  /* 0x00000006070a7211 */ /* 0x000fe200078f20ff */
[----:B------:R-:W-:Y:S01]  /*2ad0*/  @!P2 LDGSTS.E.BYPASS.LTC128B.128 [R11+0xb000], desc[UR18][R8.64+0x80] ;  /* 0x0b000080080bafae */ /* 0x000fe2000b901d52 */
[----:B------:R-:W-:Y:S02]  /*2ae0*/  IMAD.U32 R7, RZ, RZ, UR8 ;  /* 0x00000008ff077e24 */ /* 0x000fe4000f8e00ff */
[----:B------:R-:W-:Y:S01]  /*2af0*/  LOP3.LUT R5, R10, 0xfffffff0, RZ, 0xc0, !PT ;  /* 0xfffffff00a057812 */ /* 0x000fe200078ec0ff */
[----:B------:R-:W-:Y:S01]  /*2b00*/  @!P2 LDGSTS.E.BYPASS.LTC128B.128 [R11+0xd000], desc[UR18][R8.64+0x100] ;  /* 0x0d000100080bafae */ /* 0x000fe2000b901d52 */
[C---:B------:R-:W-:Y:S01]  /*2b10*/  IMAD R13, R168.reuse, UR9, R13 ;  /* 0x00000009a80d7c24 */ /* 0x040fe2000f8e020d */
[----:B------:R-:W-:Y:S01]  /*2b20*/  SHF.R.S32.HI R10, RZ, 0x4, R10 ;  /* 0x00000004ff0a7819 */ /* 0x000fe2000001140a */
[----:B------:R-:W-:Y:S01]  /*2b30*/  IMAD.WIDE.U32 R168, R168, UR8, R32 ;  /* 0x00000008a8a87c25 */ /* 0x000fe2000f8e0020 */
[----:B------:R1:W-:Y:S03]  /*2b40*/  @!P2 LDGSTS.E.BYPASS.LTC128B.128 [R11+0xf000], desc[UR18][R8.64+0x180] ;  /* 0x0f000180080bafae */ /* 0x0003e6000b901d52 */
[----:B------:R-:W-:Y:S01]  /*2b50*/  IMAD.IADD R5, R6, 0x1, -R5 ;  /* 0x0000000106057824 */ /* 0x000fe200078e0a05 */
[----:B------:R-:W-:Y:S01]  /*2b60*/  @!P1 LDGSTS.E.BYPASS.LTC128B.128 [R3+0x9800], desc[UR18][R14.64] ;  /* 0x098000000e039fae */ /* 0x000fe2000b901d52 */
[----:B------:R-:W-:Y:S01]  /*2b70*/  IMAD.IADD R166, R169, 0x1, R13 ;  /* 0x00000001a9a67824 */ /* 0x000fe200078e020d */
[----:B------:R-:W-:-:S02]  /*2b80*/  LEA R236, P0, R168, UR10, 0x1 ;  /* 0x0000000aa8ec7c11 */ /* 0x000fc4000f8008ff */
[----:B------:R-:W-:Y:S01]  /*2b90*/  @!P1 LDGSTS.E.BYPASS.LTC128B.128 [R3+0xb800], desc[UR18][R14.64+0x80] ;  /* 0x0b8000800e039fae */ /* 0x000fe2000b901d52 */
[----:B------:R-:W-:Y:S02]  /*2ba0*/  SHF.R.S32.HI R4, RZ, 0x1f, R5 ;  /* 0x0000001fff047819 */ /* 0x000fe40000011405 */
[----:B------:R-:W-:Y:S01]  /*2bb0*/  LEA.HI.X R235, R168, UR11, R166, 0x1, P0 ;  /* 0x0000000ba8eb7c11 */ /* 0x000fe200080f0ca6 */
[----:B------:R-:W-:Y:S01]  /*2bc0*/  @!P1 LDGSTS.E.BYPASS.LTC128B.128 [R3+0xd800], desc[UR18][R14.64+0x100] ;  /* 0x0d8001000e039fae */ /* 0x000fe2000b901d52 */
[----:B------:R-:W-:Y:S01]  /*2bd0*/  LEA.HI R4, R4, R5, RZ, 0x3 ;  /* 0x0000000504047211 */ /* 0x000fe200078f18ff */
[----:B------:R-:W-:Y:S02]  /*2be0*/  @!P4 IMAD.MOV.U32 R234, RZ, RZ, R236 ;  /* 0x000000ffffeac224 */ /* 0x000fe400078e00ec */
[----:B------:R2:W-:Y:S01]  /*2bf0*/  @!P1 LDGSTS.E.BYPASS.LTC128B.128 [R3+0xf800], desc[UR18][R14.64+0x180] ;  /* 0x0f8001800e039fae */ /* 0x0005e2000b901d52 */
[----:B------:R-:W-:Y:S01]  /*2c00*/  ISETP.GE.AND P1, PT, R24, UR27, PT ;  /* 0x0000001b18007c0c */ /* 0x000fe2000bf26270 */
[----:B------:R-:W-:Y:S01]  /*2c10*/  @!P4 IMAD.WIDE.U32 R12, R12, 0x60, R234 ;  /* 0x000000600c0cc825 */ /* 0x000fe200078e00ea */
[----:B------:R-:W-:Y:S01]  /*2c20*/  UIMAD.WIDE.U32 UR26, UR8, 0x20, URZ ;  /* 0x00000020081a78a5 */ /* 0x000fe2000f8e003f */
        /* <DEDUP_REMOVED lines=24> */
[----:B------:R-:W-:Y:S01]  /*2db0*/  UIADD3 UR6, UR22, 0x1, -UR23 ;  /* 0x0000000116067890 */ /* 0x000fe2000fffe817 */
[----:B------:R-:W-:Y:S01]  /*2dc0*/  VIADD R231, R233, 0x8020 ;  /* 0x00008020e9e77836 */ /* 0x000fe20000000000 */
[----:B------:R-:W-:Y:S02]  /*2dd0*/  @P1 STS.128 [R239+0x10000], RZ ;  /* 0x010000ffef001388 */ /* 0x000fe40000000c00 */
[----:B------:R-:W-:Y:S02]  /*2de0*/  UIADD3 UR7, UR6, UR16, URZ ;  /* 0x0000001006077290 */ /* 0x000fe4000fffe03f */
        /* <DEDUP_REMOVED lines=13> */
[----:B------:R-:W-:Y:S01]  /*2ec0*/  @P6 STS.128 [R239+0x10800], RZ ;  /* 0x010800ffef006388 */ /* 0x000fe20000000c00 */
[----:B------:R-:W-:-:S02]  /*2ed0*/  ULDC UR26, c[0x0][0x39c] ;  /* 0x0000e700001a7ab9 */ /* 0x000fc40000000800 */
[----:B------:R-:W-:Y:S01]  /*2ee0*/  LOP3.LUT R3, R3, 0x1c0, RZ, 0xc0, !PT ;  /* 0x000001c003037812 */ /* 0x000fe200078ec0ff */
[----:B------:R-:W-:Y:S01]  /*2ef0*/  @P6 STS.128 [R239+0x12800], RZ ;  /* 0x012800ffef006388 */ /* 0x000fe20000000c00 */
[----:B------:R-:W-:Y:S02]  /*2f00*/  @!P6 IADD3.X R17, R235, UR27, R14, P0, !PT ;  /* 0x0000001beb11ec10 */ /* 0x000fe400087fe40e */
        /* <DEDUP_REMOVED lines=14> */
[----:B------:R-:W-:Y:S02]  /*2ff0*/  @!P6 LDGSTS.E.BYPASS.LTC128B.128 [R239+0x12800], desc[UR18][R16.64+0x80] ;  /* 0x1280008010efefae */ /* 0x000fe4000b901d52 */
[----:B------:R-:W-:Y:S01]  /*3000*/  SEL R5, R5, 0xffffffe0, !P2 ;  /* 0xffffffe005057807 */ /* 0x000fe20005000000 */
[----:B-1----:R-:W-:Y:S01]  /*3010*/  IMAD R234, R105, 0x400, R4 ;  /* 0x0000040069ea7824 */ /* 0x002fe200078e0204 */
[----:B------:R-:W-:Y:S01]  /*3020*/  @!P6 LDGSTS.E.BYPASS.LTC128B.128 [R239+0x14800], desc[UR18][R16.64+0x100] ;  /* 0x1480010010efefae */ /* 0x000fe2000b901d52 */
[----:B------:R-:W-:Y:S01]  /*3030*/  R2P PR, R0, 0x6 ;  /* 0x0000000600007804 */ /* 0x000fe20000000000 */
[----:B------:R-:W-:Y:S02]  /*3040*/  VIADD R0, R233, 0x8000 ;  /* 0x00008000e9007836 */ /* 0x000fe40000000000 */
[----:B------:R1:W-:Y:S01]  /*3050*/  @!P6 LDGSTS.E.BYPASS.LTC128B.128 [R239+0x16800], desc[UR18][R16.64+0x180] ;  /* 0x1680018010efefae */ /* 0x0003e2000b901d52 */
        /* <DEDUP_REMOVED lines=47> */
[----:B-1----:R-:W-:Y:S04]  /*3350*/  LDSM.16.M88.4 R16, [R234] ;  /* 0x00000000ea10783b */ /* 0x002fe80000000200 */
[----:B------:R-:W1:Y:S04]  /*3360*/  LDSM.16.M88.4 R28, [R233+0x8000] ;  /* 0x00800000e91c783b */ /* 0x000e680000000200 */
[----:B------:R-:W-:Y:S04]  /*3370*/  LDSM.16.M88.4 R48, [R232] ;  /* 0x00000000e830783b */ /* 0x000fe80000000200 */
[----:B------:R-:W-:Y:S04]  /*3380*/  LDSM.16.M88.4 R80, [R230] ;  /* 0x00000000e650783b */ /* 0x000fe80000000200 */
[----:B------:R-:W-:Y:S04]  /*3390*/  LDSM.16.M88.4 R8, [R227+0x8000] ;  /* 0x00800000e308783b */ /* 0x000fe80000000200 */
[----:B------:R-:W3:Y:S04]  /*33a0*/  LDSM.16.M88.4 R64, [R233+0x8800] ;  /* 0x00880000e940783b */ /* 0x000ee80000000200 */
[----:B--2---:R-:W2:Y:S04]  /*33b0*/  LDSM.16.M88.4 R12, [R231] ;  /* 0x00000000e70c783b */ /* 0x004ea80000000200 */
[----:B------:R-:W-:Y:S04]  /*33c0*/  LDSM.16.M88.4 R36, [R229] ;  /* 0x00000000e524783b */ /* 0x000fe80000000200 */
[----:B------:R-:W-:Y:S04]  /*33d0*/  LDSM.16.M88.4 R68, [R220] ;  /* 0x00000000dc44783b */ /* 0x000fe80000000200 */
[----:B------:R-:W4:Y:S04]  /*33e0*/  LDSM.16.M88.4 R56, [R233+0x9000] ;  /* 0x00900000e938783b */ /* 0x000f280000000200 */
[----:B------:R-:W5:Y:S01]  /*33f0*/  LDSM.16.M88.4 R24, [R233+0x9800] ;  /* 0x00980000e918783b */ /* 0x000f620000000200 */
[C---:B-1----:R-:W-:Y:S03]  /*3400*/  HMMA.16816.F32 R20, R16.reuse, R28, RZ ;  /* 0x0000001c1014723c */ /* 0x042fe600000018ff */
[----:B------:R-:W1:Y:S04]  /*3410*/  LDSM.16.M88.4 R72, [R231+0x800] ;  /* 0x00080000e748783b */ /* 0x000e680000000200 */
[----:B------:R-:W-:Y:S01]  /*3420*/  LDSM.16.M88.4 R44, [R234+0x2000] ;  /* 0x00200000ea2c783b */ /* 0x000fe20000000200 */
[C---:B------:R-:W-:Y:S03]  /*3430*/  HMMA.16816.F32 R28, R16.reuse, R30, RZ ;  /* 0x0000001e101c723c */ /* 0x040fe600000018ff */
[----:B------:R-:W1:Y:S04]  /*3440*/  LDSM.16.M88.4 R96, [R233+0xa000] ;  /* 0x00a00000e960783b */ /* 0x000e680000000200 */
[----:B------:R-:W-:Y:S01]  /*3450*/  LDSM.16.M88.4 R52, [R231+0x1800] ;  /* 0x00180000e734783b */ /* 0x000fe20000000200 */
[C---:B---3--:R-:W-:Y:S03]  /*3460*/  HMMA.16816.F32 R40, R16.reuse, R64, RZ ;  /* 0x000000401028723c */ /* 0x048fe600000018ff */
[----:B------:R-:W-:Y:S04]  /*3470*/  LDSM.16.M88.4 R100, [R227+0x8800] ;  /* 0x00880000e364783b */ /* 0x000fe80000000200 */
[----:B------:R-:W-:Y:S01]  /*3480*/  LDSM.16.M88.4 R32, [R232+0x2000] ;  /* 0x00200000e820783b */ /* 0x000fe20000000200 */
[----:B------:R-:W-:Y:S03]  /*3490*/  HMMA.16816.F32 R64, R16, R66, RZ ;  /* 0x000000421040723c */ /* 0x000fe600000018ff */
[----:B------:R-:W-:Y:S03]  /*34a0*/  LDSM.16.M88.4 R88, [R231+0x2000] ;  /* 0x00200000e758783b */ /* 0x000fe60000000200 */
[C---:B--2---:R-:W-:Y:S01]  /*34b0*/  HMMA.16816.F32 R20, R48.reuse, R12, R20 ;  /* 0x0000000c3014723c */ /* 0x044fe20000001814 */
[----:B------:R-:W-:Y:S04]  /*34c0*/  LDSM.16.M88.4 R76, [R227+0x9800] ;  /* 0x00980000e34c783b */ /* 0x000fe80000000200 */
[----:B------:R-:W-:Y:S01]  /*34d0*/  LDSM.16.M88.4 R92, [R220+0x800] ;  /* 0x00080000dc5c783b */ /* 0x000fe20000000200 */
[----:B------:R-:W-:Y:S03]  /*34e0*/  HMMA.16816.F32 R28, R48, R14, R28 ;  /* 0x0000000e301c723c */ /* 0x000fe6000000181c */
[----:B------:R-:W2:Y:S03]  /*34f0*/  LDSM.16.M88.4 R12, [R231+0x1000] ;  /* 0x00100000e70c783b */ /* 0x000ea60000000200 */
[C---:B----4-:R-:W-:Y:S01]  /*3500*/  HMMA.16816.F32 R60, R16.reuse, R56, RZ ;  /* 0x00000038103c723c */ /* 0x050fe200000018ff */
[----:B------:R-:W0:Y:S05]  /*3510*/  LDGDEPBAR ;  /* 0x00000000000079af */ /* 0x000e2a0000000000 */
[----:B------:R-:W-:Y:S06]  /*3520*/  HMMA.16816.F32 R56, R16, R58, RZ ;  /* 0x0000003a1038723c */ /* 0x000fec00000018ff */
[C---:B------:R-:W-:Y:S06]  /*3530*/  HMMA.16816.F32 R20, R80.reuse, R8, R20 ;  /* 0x000000085014723c */ /* 0x040fec0000001814 */
[----:B------:R-:W-:Y:S01]  /*3540*/  HMMA.16816.F32 R28, R80, R10, R28 ;  /* 0x0000000a501c723c */ /* 0x000fe2000000181c */
[----:B------:R-:W3:Y:S05]  /*3550*/  LDSM.16.M88.4 R8, [R227+0x9000] ;  /* 0x00900000e308783b */ /* 0x000eea0000000200 */
[----:B-----5:R-:W-:Y:S06]  /*3560*/  HMMA.16816.F32 R84, R16, R24, RZ ;  /* 0x000000181054723c */ /* 0x020fec00000018ff */
[----:B-1----:R-:W-:Y:S06]  /*3570*/  HMMA.16816.F32 R40, R48, R72, R40 ;  /* 0x000000483028723c */ /* 0x002fec0000001828 */
[----:B------:R-:W-:Y:S06]  /*3580*/  HMMA.16816.F32 R20, R36, R68, R20 ;  /* 0x000000442414723c */ /* 0x000fec0000001814 */
[----:B------:R-:W-:Y:S01]  /*3590*/  HMMA.16816.F32 R64, R48, R74, R64 ;  /* 0x0000004a3040723c */ /* 0x000fe20000001840 */
[----:B------:R-:W-:Y:S05]  /*35a0*/  LDSM.16.M88.4 R72, [R233+0xa800] ;  /* 0x00a80000e948783b */ /* 0x000fea0000000200 */
[----:B------:R-:W-:Y:S01]  /*35b0*/  HMMA.16816.F32 R16, R16, R26, RZ ;  /* 0x0000001a1010723c */ /* 0x000fe200000018ff */
[----:B------:R-:W-:Y:S05]  /*35c0*/  LDSM.16.M88.4 R24, [R220+0x1000] ;  /* 0x00100000dc18783b */ /* 0x000fea0000000200 */
[----:B------:R-:W-:Y:S01]  /*35d0*/  HMMA.16816.F32 R28, R36, R70, R28 ;  /* 0x00000046241c723c */ /* 0x000fe2000000181c */
[----:B------:R-:W-:Y:S05]  /*35e0*/  LDSM.16.M88.4 R68, [R227+0xa000] ;  /* 0x00a00000e344783b */ /* 0x000fea0000000200 */
[----:B------:R-:W-:Y:S06]  /*35f0*/  HMMA.16816.F32 R20, R44, R96, R20 ;  /* 0x000000602c14723c */ /* 0x000fec0000001814 */
[C---:B--2---:R-:W-:Y:S06]  /*3600*/  HMMA.16816.F32 R60, R48.reuse, R12, R60 ;  /* 0x0000000c303c723c */ /* 0x044fec000000183c */
[C---:B------:R-:W-:Y:S01]  /*3610*/  HMMA.16816.F32 R56, R48.reuse, R14, R56 ;  /* 0x0000000e3038723c */ /* 0x040fe20000001838 */
[----:B------:R-:W1:Y:S05]  /*3620*/  LDSM.16.M88.4 R12, [R230+0x2000] ;  /* 0x00200000e60c783b */ /* 0x000e6a0000000200 */
[----:B------:R-:W-:Y:S06]  /*3630*/  HMMA.16816.F32 R84, R48, R52, R84 ;  /* 0x000000343054723c */ /* 0x000fec0000001854 */
[C---:B------:R-:W-:Y:S06]  /*3640*/  HMMA.16816.F32 R40, R80.reuse, R100, R40 ;  /* 0x000000645028723c */ /* 0x040fec0000001828 */
[----:B------:R-:W-:Y:S01]  /*3650*/  HMMA.16816.F32 R64, R80, R102, R64 ;  /* 0x000000665040723c */ /* 0x000fe20000001840 */
[----:B------:R-:W-:Y:S05]  /*3660*/  LDSM.16.M88.4 R100, [R231+0x2800] ;  /* 0x00280000e764783b */ /* 0x000fea0000000200 */
[----:B------:R-:W-:Y:S01]  /*3670*/  HMMA.16816.F32 R48, R48, R54, R16 ;  /* 0x000000363030723c */ /* 0x000fe20000001810 */
[----:B------:R-:W2:Y:S04]  /*3680*/  LDSM.16.M88.4 R52, [R220+0x1800] ;  /* 0x00180000dc34783b */ /* 0x000ea80000000200 */
[----:B------:R-:W-:Y:S01]  /*3690*/  LDSM.16.M88.4 R16, [R233+0xb000] ;  /* 0x00b00000e910783b */ /* 0x000fe20000000200 */
[----:B------:R-:W-:Y:S03]  /*36a0*/  HMMA.16816.F32 R28, R44, R98, R28 ;  /* 0x000000622c1c723c */ /* 0x000fe6000000181c */
[----:B------:R-:W-:Y:S03]  /*36b0*/  LDSM.16.M88.4 R96, [R220+0x2000] ;  /* 0x00200000dc60783b */ /* 0x000fe60000000200 */
[----:B------:R-:W-:Y:S06]  /*36c0*/  HMMA.16816.F32 R20, R32, R88, R20 ;  /* 0x000000582014723c */ /* 0x000fec0000001814 */
[C---:B---3--:R-:W-:Y:S06]  /*36d0*/  HMMA.16816.F32 R60, R80.reuse, R8, R60 ;  /* 0x00000008503c723c */ /* 0x048fec000000183c */
[C---:B------:R-:W-:Y:S01]  /*36e0*/  HMMA.16816.F32 R56, R80.reuse, R10, R56 ;  /* 0x0000000a5038723c */ /* 0x040fe20000001838 */
[----:B------:R-:W3:Y:S05]  /*36f0*/  LDSM.16.M88.4 R8, [R229+0x2000] ;  /* 0x00200000e508783b */ /* 0x000eea0000000200 */
[----:B------:R-:W-:Y:S06]  /*3700*/  HMMA.16816.F32 R84, R80, R76, R84 ;  /* 0x0000004c5054723c */ /* 0x000fec0000001854 */
[C---:B------:R-:W-:Y:S06]  /*3710*/  HMMA.16816.F32 R40, R36.reuse, R92, R40 ;  /* 0x0000005c2428723c */ /* 0x040fec0000001828 */
[----:B------:R-:W-:Y:S01]  /*3720*/  HMMA.16816.F32 R64, R36, R94, R64 ;  /* 0x0000005e2440723c */ /* 0x000fe20000001840 */
[----:B------:R-:W-:Y:S05]  /*3730*/  LDSM.16.M88.4 R92, [R231+0x3000] ;  /* 0x00300000e75c783b */ /* 0x000fea0000000200 */
[----:B------:R-:W-:Y:S01]  /*3740*/  HMMA.16816.F32 R80, R80, R78, R48 ;  /* 0x0000004e5050723c */ /* 0x000fe20000001830 */
[----:B------:R-:W4:Y:S04]  /*3750*/  LDSM.16.M88.4 R48, [R233+0xb800] ;  /* 0x00b80000e930783b */ /* 0x000f280000000200 */
[----:B------:R-:W-:Y:S01]  /*3760*/  LDSM.16.M88.4 R76, [R233+0xc000] ;  /* 0x00c00000e94c783b */ /* 0x000fe20000000200 */
[----:B------:R-:W-:Y:S03]  /*3770*/  HMMA.16816.F32 R28, R32, R90, R28 ;  /* 0x0000005a201c723c */ /* 0x000fe6000000181c */
[----:B------:R-:W-:Y:S03]  /*3780*/  LDSM.16.M88.4 R88, [R227+0xa800] ;  /* 0x00a80000e358783b */ /* 0x000fe60000000200 */
[----:B-1----:R-:W-:Y:S06]  /*3790*/  HMMA.16816.F32 R20, R12, R68, R20 ;  /* 0x000000440c14723c */ /* 0x002fec0000001814 */
[C---:B------:R-:W-:Y:S06]  /*37a0*/  HMMA.16816.F32 R60, R36.reuse, R24, R60 ;  /* 0x00000018243c723c */ /* 0x040fec000000183c */
[C---:B------:R-:W-:Y:S01]  /*37b0*/  HMMA.16816.F32 R56, R36.reuse, R26, R56 ;  /* 0x0000001a2438723c */ /* 0x040fe20000001838 */
[----:B------:R-:W1:Y:S05]  /*37c0*/  LDSM.16.M88.4 R24, [R234+0x4000] ;  /* 0x00400000ea18783b */ /* 0x000e6a0000000200 */
[----:B--2---:R-:W-:Y:S06]  /*37d0*/  HMMA.16816.F32 R84, R36, R52, R84 ;  /* 0x000000342454723c */ /* 0x004fec0000001854 */
        /* <DEDUP_REMOVED lines=8> */
[----:B---3--:R-:W-:Y:S06]  /*3860*/  HMMA.16816.F32 R20, R8, R96, R20 ;  /* 0x000000600814723c */ /* 0x008fec0000001814 */
[C---:B------:R-:W-:Y:S06]  /*3870*/  HMMA.16816.F32 R60, R44.reuse, R16, R60 ;  /* 0x000000102c3c723c */ /* 0x040fec000000183c */
[C---:B------:R-:W-:Y:S01]  /*3880*/  HMMA.16816.F32 R56, R44.reuse, R18, R56 ;  /* 0x000000122c38723c */ /* 0x040fe20000001838 */
[----:B------:R-:W3:Y:S05]  /*3890*/  LDSM.16.M88.4 R16, [R232+0x4000] ;  /* 0x00400000e810783b */ /* 0x000eea0000000200 */
[----:B----4-:R-:W-:Y:S06]  /*38a0*/  HMMA.16816.F32 R84, R44, R48, R84 ;  /* 0x000000302c54723c */ /* 0x010fec0000001854 */
        /* <DEDUP_REMOVED lines=54> */
[----:B------:R-:W4:Y:S05]  /*3c10*/  LDSM.16.M88.4 R88, [R227+0xd800] ;  /* 0x00d80000e358783b */ /* 0x000f2a0000000200 */
[----:B------:R-:W-:Y:S01]  /*3c20*/  HMMA.16816.F32 R80, R24, R50, R80 ;  /* 0x000000321850723c */ /* 0x000fe20000001850 */
[----:B------:R-:W-:Y:S04]  /*3c30*/  LDSM.16.M88.4 R24, [R227+0xe000] ;  /* 0x00e00000e318783b */ /* 0x000fe80000000200 */
        /* <DEDUP_REMOVED lines=10> */
[----:B------:R-:W2:Y:S05]  /*3ce0*/  LDSM.16.M88.4 R68, [R220+0x5800] ;  /* 0x00580000dc44783b */ /* 0x000eaa0000000200 */
[----:B------:R-:W-:Y:S01]  /*3cf0*/  HMMA.16816.F32 R80, R16, R34, R80 ;  /* 0x000000221050723c */ /* 0x000fe20000001850 */
[----:B------:R-:W-:Y:S04]  /*3d00*/  LDSM.16.M88.4 R16, [R220+0x6000] ;  /* 0x00600000dc10783b */ /* 0x000fe80000000200 */
        /* <DEDUP_REMOVED lines=9> */
[----:B------:R-:W-:Y:S06]  /*3da0*/  HMMA.16816.F32 R64, R76, R102, R64 ;  /* 0x000000664c40723c */ /* 0x000fec0000001840 */
[----:B------:R-:W-:Y:S01]  /*3db0*/  HMMA.16816.F32 R80, R92, R90, R80 ;  /* 0x0000005a5c50723c */ /* 0x000fe20000001850 */
[----:B------:R-:W4:Y:S04]  /*3dc0*/  LDSM.16.M88.4 R88, [R233+0xf800] ;  /* 0x00f80000e958783b */ /* 0x000f280000000200 */
[----:B------:R-:W-:Y:S01]  /*3dd0*/  LDSM.16.M88.4 R92, [R227+0xe800] ;  /* 0x00e80000e35c783b */ /* 0x000fe20000000200 */
[----:B------:R-:W-:Y:S03]  /*3de0*/  HMMA.16816.F32 R28, R36, R98, R28 ;  /* 0x00000062241c723c */ /* 0x000fe6000000181c */
[----:B------:R-:W5:Y:S03]  /*3df0*/  LDSM.16.M88.4 R96, [R231+0x7000] ;  /* 0x00700000e760783b */ /* 0x000f660000000200 */
[----:B-1----:R-:W-:Y:S06]  /*3e00*/  HMMA.16816.F32 R20, R12, R24, R20 ;  /* 0x000000180c14723c */ /* 0x002fec0000001814 */
[C---:B------:R-:W-:Y:S06]  /*3e10*/  HMMA.16816.F32 R60, R76.reuse, R72, R60 ;  /* 0x000000484c3c723c */ /* 0x040fec000000183c */
[----:B--2---:R-:W-:Y:S06]  /*3e20*/  HMMA.16816.F32 R84, R76, R68, R84 ;  /* 0x000000444c54723c */ /* 0x004fec0000001854 */
[C---:B------:R-:W-:Y:S06]  /*3e30*/  HMMA.16816.F32 R40, R52.reuse, R48, R40 ;  /* 0x000000303428723c */ /* 0x040fec0000001828 */
[----:B------:R-:W-:Y:S06]  /*3e40*/  HMMA.16816.F32 R64, R52, R50, R64 ;  /* 0x000000323440723c */ /* 0x000fec0000001840 */
[----:B------:R-:W-:Y:S06]  /*3e50*/  HMMA.16816.F32 R56, R76, R74, R56 ;  /* 0x0000004a4c38723c */ /* 0x000fec0000001838 */
[----:B------:R-:W-:Y:S01]  /*3e60*/  HMMA.16816.F32 R28, R12, R26, R28 ;  /* 0x0000001a0c1c723c */ /* 0x000fe2000000181c */
[----:B------:R-:W1:Y:S05]  /*3e70*/  LDSM.16.M88.4 R24, [R231+0x7800] ;  /* 0x00780000e718783b */ /* 0x000e6a0000000200 */
[----:B------:R-:W-:Y:S06]  /*3e80*/  HMMA.16816.F32 R80, R76, R70, R80 ;  /* 0x000000464c50723c */ /* 0x000fec0000001850 */
[----:B---3--:R-:W-:Y:S06]  /*3e90*/  HMMA.16816.F32 R20, R8, R16, R20 ;  /* 0x000000100814723c */ /* 0x008fec0000001814 */
[C---:B------:R-:W-:Y:S06]  /*3ea0*/  HMMA.16816.F32 R60, R52.reuse, R44, R60 ;  /* 0x0000002c343c723c */ /* 0x040fec000000183c */
[----:B----4-:R-:W-:Y:S06]  /*3eb0*/  HMMA.16816.F32 R84, R52, R88, R84 ;  /* 0x000000583454723c */ /* 0x010fec0000001854 */
        /* <DEDUP_REMOVED lines=8> */
[----:B------:R3:W-:Y:S01]  /*3f40*/  MUFU.TANH R48, R21 ;  /* 0x0000001500307308 */ /* 0x0007e20000002400 */
[----:B------:R-:W-:Y:S04]  /*3f50*/  LDSM.16.M88.4 R44, [R220+0x6800] ;  /* 0x00680000dc2c783b */ /* 0x000fe80000000200 */
[----:B------:R-:W-:Y:S01]  /*3f60*/  HMMA.16816.F32 R28, R8, R18, R28 ;  /* 0x00000012081c723c */ /* 0x000fe2000000181c */
[----:B------:R-:W4:Y:S02]  /*3f70*/  LDSM.16.M88.4 R16, [R227+0xf800] ;  /* 0x00f80000e310783b */ /* 0x000f240000000200 */
[----:B------:R-:W4:Y:S03]  /*3f80*/  MUFU.TANH R49, R20 ;  /* 0x0000001400317308 */ /* 0x000f260000002400 */
[----:B------:R-:W-:Y:S06]  /*3f90*/  HMMA.16816.F32 R80, R52, R90, R80 ;  /* 0x0000005a3450723c */ /* 0x000fec0000001850 */
[----:B-----5:R-:W-:Y:S01]  /*3fa0*/  HMMA.16816.F32 R60, R36, R96, R60 ;  /* 0x00000060243c723c */ /* 0x020fe2000000183c */
[----:B---3--:R-:W-:-:S05]  /*3fb0*/  LOP3.LUT R21, R104, 0xffffffe0, RZ, 0xc0, !PT ;  /* 0xffffffe068157812 */ /* 0x008fca00078ec0ff */
[----:B-1----:R-:W-:Y:S01]  /*3fc0*/  HMMA.16816.F32 R84, R36, R24, R84 ;  /* 0x000000182454723c */ /* 0x002fe20000001854 */
[----:B------:R-:W-:Y:S01]  /*3fd0*/  MUFU.TANH R24, R22 ;  /* 0x0000001600187308 */ /* 0x000fe20000002400 */
[----:B------:R-:W-:-:S04]  /*3fe0*/  IMAD.IADD R0, R6, 0x1, -R21 ;  /* 0x0000000106007824 */ /* 0x000fc800078e0a15 */
[C---:B------:R-:W-:Y:S01]  /*3ff0*/  HMMA.16816.F32 R56, R36.reuse, R98, R56 ;  /* 0x000000622438723c */ /* 0x040fe20000001838 */
[----:B------:R-:W-:Y:S01]  /*4000*/  FMUL.FTZ R31, R31, UR26 ;  /* 0x0000001a1f1f7c20 */ /* 0x000fe20008410000 */
[----:B------:R-:W-:Y:S01]  /*4010*/  FMUL.FTZ R30, R30, UR26 ;  /* 0x0000001a1e1e7c20 */ /* 0x000fe20008410000 */
[----:B------:R1:W3:Y:S03]  /*4020*/  MUFU.TANH R25, R23 ;  /* 0x0000001700197308 */ /* 0x0002e60000002400 */
[----:B------:R-:W-:Y:S05]  /*4030*/  HMMA.16816.F32 R80, R36, R26, R80 ;  /* 0x0000001a2450723c */ /* 0x000fea0000001850 */
[----:B------:R-:W-:Y:S01]  /*4040*/  MUFU.TANH R30, R30 ;  /* 0x0000001e001e7308 */ /* 0x000fe20000002400 */
[----:B--2---:R-:W-:Y:S01]  /*4050*/  HMMA.16816.F32 R60, R12, R32, R60 ;  /* 0x000000200c3c723c */ /* 0x004fe2000000183c */
[----:B------:R-:W-:Y:S01]  /*4060*/  FMUL.FTZ R27, R28, UR26 ;  /* 0x0000001a1c1b7c20 */ /* 0x000fe20008410000 */
[----:B------:R-:W-:Y:S01]  /*4070*/  FMUL.FTZ R28, R29, UR26 ;  /* 0x0000001a1d1c7c20 */ /* 0x000fe20008410000 */
[----:B------:R-:W-:-:S03]  /*4080*/  SHF.R.S32.HI R29, RZ, 0x1f, R0 ;  /* 0x0000001fff1d7819 */ /* 0x000fc60000011400 */
[C---:B----4-:R-:W-:Y:S01]  /*4090*/  HMMA.16816.F32 R84, R12.reuse, R16, R84 ;  /* 0x000000100c54723c */ /* 0x050fe20000001854 */
[----:B------:R-:W-:Y:S01]  /*40a0*/  LEA.HI R0, R29, R0, RZ, 0x2 ;  /* 0x000000001d007211 */ /* 0x000fe200078f10ff */
[----:B-1----:R-:W1:Y:S01]  /*40b0*/  LDSM.16.M88.4 R20, [R220+0x7000] ;  /* 0x00700000dc14783b */ /* 0x002e620000000200 */
[----:B------:R2:W-:Y:S01]  /*40c0*/  MUFU.TANH R32, R31 ;  /* 0x0000001f00207308 */ /* 0x0005e20000002400 */
[----:B------:R-:W-:Y:S02]  /*40d0*/  IMAD.U32 R29, RZ, RZ, UR6 ;  /* 0x00000006ff1d7e24 */ /* 0x000fe4000f8e00ff */
[C---:B------:R-:W-:Y:S01]  /*40e0*/  HMMA.16816.F32 R56, R12.reuse, R34, R56 ;  /* 0x000000220c38723c */ /* 0x040fe20000001838 */
[----:B------:R-:W-:Y:S02]  /*40f0*/  SHF.R.S32.HI R17, RZ, 0x2, R0 ;  /* 0x00000002ff117819 */ /* 0x000fe40000011400 */
[----:B------:R-:W-:Y:S02]  /*4100*/  LOP3.LUT R0, R3, R4, RZ, 0xfc, !PT ;  /* 0x0000000403007212 */ /* 0x000fe400078efcff */
[----:B------:R-:W4:Y:S01]  /*4110*/  MUFU.TANH R27, R27 ;  /* 0x0000001b001b7308 */ /* 0x000f220000002400 */
[----:B------:R-:W-:Y:S01]  /*4120*/  HMMA.16816.F32 R40, R12, R92, R40 ;  /* 0x0000005c0c28723c */ /* 0x000fe20000001828 */
[----:B------:R-:W-:-:S04]  /*4130*/  IMAD.IADD R244, R17, 0x1, R244 ;  /* 0x0000000111f47824 */ /* 0x000fc800078e02f4 */
[C---:B------:R-:W-:Y:S01]  /*4140*/  VIADD R242, R244.reuse, 0x8 ;  /* 0x00000008f4f27836 */ /* 0x040fe20000000000 */
[C---:B------:R-:W-:Y:S01]  /*4150*/  VIADDMNMX R243, R244.reuse, UR7, R243, PT ;  /* 0x00000007f4f37c46 */ /* 0x040fe2000b8001f3 */
[C---:B------:R-:W-:Y:S01]  /*4160*/  HMMA.16816.F32 R64, R12.reuse, R94, R64 ;  /* 0x0000005e0c40723c */ /* 0x040fe20000001840 */
[----:B--2---:R-:W-:Y:S01]  /*4170*/  VIADD R31, R245, UR25 ;  /* 0x00000019f51f7c36 */ /* 0x004fe20008000000 */
[----:B------:R-:W-:Y:S01]  /*4180*/  VIADDMNMX R244, R244, UR20, RZ, !PT ;  /* 0x00000014f4f47c46 */ /* 0x000fe2000f8001ff */
[----:B------:R-:W2:Y:S01]  /*4190*/  MUFU.TANH R28, R28 ;  /* 0x0000001c001c7308 */ /* 0x000ea20000002400 */
[----:B------:R-:W-:Y:S01]  /*41a0*/  IADD3 R238, R242, UR16, R29 ;  /* 0x00000010f2ee7c10 */ /* 0x000fe2000fffe01d */
[C---:B------:R-:W-:Y:S01]  /*41b0*/  VIADD R29, R31.reuse, 0x1 ;  /* 0x000000011f1d7836 */ /* 0x040fe20000000000 */
[C---:B------:R-:W-:Y:S01]  /*41c0*/  ISETP.GE.AND P4, PT, R31.reuse, R243, PT ;  /* 0x000000f31f00720c */ /* 0x040fe20003f86270 */
[----:B------:R-:W-:Y:S01]  /*41d0*/  HMMA.16816.F32 R80, R12, R18, R80 ;  /* 0x000000120c50723c */ /* 0x000fe20000001850 */
[----:B------:R-:W-:Y:S01]  /*41e0*/  VIMNMX R238, R238, UR22, PT ;  /* 0x00000016eeee7c48 */ /* 0x000fe2000bfe0100 */
[C---:B------:R-:W-:Y:S01]  /*41f0*/  VIADD R39, R31.reuse, 0x11 ;  /* 0x000000111f277836 */ /* 0x040fe20000000000 */
[----:B------:R-:W-:Y:S01]  /*4200*/  ISETP.LT.OR P4, PT, R31, R244, P4 ;  /* 0x000000f41f00720c */ /* 0x000fe20002781670 */
[----:B------:R-:W-:Y:S01]  /*4210*/  @!UP0 ULDC.64 UR6, c[0x0][0x218] ;  /* 0x0000860000068ab9 */ /* 0x000fe20000000a00 */
[----:B------:R-:W-:-:S02]  /*4220*/  VIADDMNMX R242, R242, UR20, RZ, !PT ;  /* 0x00000014f2f27c46 */ /* 0x000fc4000f8001ff */
[----:B------:R-:W-:Y:S01]  /*4230*/  FSEL R49, R49, -INF , !P4 ;  /* 0xff80000031317808 */ /* 0x000fe20006000000 */
[----:B------:R-:W-:Y:S01]  /*4240*/  VIADD R13, R31, 0x18 ;  /* 0x000000181f0d7836 */ /* 0x000fe20000000000 */
[C---:B------:R-:W-:Y:S01]  /*4250*/  ISETP.GE.AND P2, PT, R29.reuse, R243, PT ;  /* 0x000000f31d00720c */ /* 0x040fe20003f46270 */
[C---:B------:R-:W-:Y:S01]  /*4260*/  HMMA.16816.F32 R40, R8.reuse, R44, R40 ;  /* 0x0000002c0828723c */ /* 0x040fe20000001828 */
[-C--:B------:R-:W-:Y:S01]  /*4270*/  ISETP.GE.AND P1, PT, R29, R238.reuse, PT ;  /* 0x000000ee1d00720c */ /* 0x080fe20003f26270 */
[C---:B------:R-:W-:Y:S01]  /*4280*/  VIADD R15, R31.reuse, 0x19 ;  /* 0x000000191f0f7836 */ /* 0x040fe20000000000 */
[----:B------:R-:W-:Y:S02]  /*4290*/  ISETP.GE.AND P5, PT, R31, R238, PT ;  /* 0x000000ee1f00720c */ /* 0x000fe40003fa6270 */
[C---:B------:R-:W-:Y:S01]  /*42a0*/  ISETP.LT.OR P2, PT, R29.reuse, R244, P2 ;  /* 0x000000f41d00720c */ /* 0x040fe20001741670 */
[----:B-1----:R-:W-:Y:S01]  /*42b0*/  HMMA.16816.F32 R60, R8, R20, R60 ;  /* 0x00000014083c723c */ /* 0x002fe2000000183c */
[-C--:B------:R-:W-:Y:S01]  /*42c0*/  ISETP.LT.OR P1, PT, R29, R242.reuse, P1 ;  /* 0x000000f21d00720c */ /* 0x080fe20000f21670 */
[C---:B------:R-:W-:Y:S01]  /*42d0*/  VIADD R29, R31.reuse, 0x9 ;  /* 0x000000091f1d7836 */ /* 0x040fe20000000000 */
[----:B------:R-:W-:-:S02]  /*42e0*/  ISETP.LT.OR P5, PT, R31, R242, P5 ;  /* 0x000000f21f00720c */ /* 0x000fc40002fa1670 */
[----:B---3--:R-:W-:Y:S01]  /*42f0*/  FSEL R26, R25, -INF , !P1 ;  /* 0xff800000191a7808 */ /* 0x008fe20004800000 */
[C---:B------:R-:W-:Y:S01]  /*4300*/  HMMA.16816.F32 R56, R8.reuse, R22, R56 ;  /* 0x000000160838723c */ /* 0x040fe20000001838 */
[----:B------:R-:W-:Y:S01]  /*4310*/  VIADD R21, R31, 0x8 ;  /* 0x000000081f157836 */ /* 0x000fe20000000000 */
[----:B------:R-:W-:Y:S02]  /*4320*/  FSEL R6, R24, -INF , !P5 ;  /* 0xff80000018067808 */ /* 0x000fe40006800000 */
[-C--:B------:R-:W-:Y:S02]  /*4330*/  ISETP.GE.AND P6, PT, R29, R243.reuse, PT ;  /* 0x000000f31d00720c */ /* 0x080fe40003fc6270 */
[C---:B------:R-:W-:Y:S01]  /*4340*/  ISETP.GE.AND P0, PT, R21.reuse, R243, PT ;  /* 0x000000f31500720c */ /* 0x040fe20003f06270 */
[----:B------:R-:W-:Y:S01]  /*4350*/  HMMA.16816.F32 R64, R8, R46, R64 ;  /* 0x0000002e0840723c */ /* 0x000fe20000001840 */
[C---:B------:R-:W-:Y:S02]  /*4360*/  ISETP.GE.AND P4, PT, R21.reuse, R238, PT ;  /* 0x000000ee1500720c */ /* 0x040fe40003f86270 */
[----:B------:R-:W-:-:S02]  /*4370*/  ISETP.LT.OR P0, PT, R21, R244, P0 ;  /* 0x000000f41500720c */ /* 0x000fc40000701670 */
[----:B------:R-:W-:Y:S01]  /*4380*/  ISETP.LT.OR P4, PT, R21, R242, P4 ;  /* 0x000000f21500720c */ /* 0x000fe20002781670 */
[----:B------:R-:W-:Y:S01]  /*4390*/  FMUL.FTZ R34, R42, UR26 ;  /* 0x0000001a2a227c20 */ /* 0x000fe20008410000 */
[----:B------:R-:W1:Y:S01]  /*43a0*/  LDSM.16.M88.4 R20, [R220+0x7800] ;  /* 0x00780000dc14783b */ /* 0x000e620000000200 */
[----:B------:R-:W-:Y:S01]  /*43b0*/  FMUL.FTZ R16, R40, UR26 ;  /* 0x0000001a28107c20 */ /* 0x000fe20008410000 */
[----:B------:R-:W-:Y:S01]  /*43c0*/  FMUL.FTZ R17, R41, UR26 ;  /* 0x0000001a29117c20 */ /* 0x000fe20008410000 */
[----:B------:R-:W-:Y:S01]  /*43d0*/  ISETP.GE.AND P5, PT, R29, R238, PT ;  /* 0x000000ee1d00720c */ /* 0x000fe20003fa6270 */
[----:B------:R-:W-:Y:S01]  /*43e0*/  VIADD R41, R31, 0x10 ;  /* 0x000000101f297836 */ /* 0x000fe20000000000 */
[----:B------:R-:W3:Y:S01]  /*43f0*/  MUFU.TANH R34, R34 ;  /* 0x0000002200227308 */ /* 0x000ee20000002400 */
[----:B------:R-:W-:Y:S01]  /*4400*/  FMUL.FTZ R33, R43, UR26 ;  /* 0x0000001a2b217c20 */ /* 0x000fe20008410000 */
[C---:B------:R-:W-:Y:S01]  /*4410*/  ISETP.LT.OR P6, PT, R29.reuse, R244, P6 ;  /* 0x000000f41d00720c */ /* 0x040fe200037c1670 */
[----:B------:R-:W-:Y:S01]  /*4420*/  FMUL.FTZ R60, R60, UR26 ;  /* 0x0000001a3c3c7c20 */ /* 0x000fe20008410000 */
[----:B------:R-:W-:Y:S01]  /*4430*/  ISETP.LT.OR P5, PT, R29, R242, P5 ;  /* 0x000000f21d00720c */ /* 0x000fe20002fa1670 */
[----:B------:R-:W-:Y:S01]  /*4440*/  FMUL.FTZ R57, R57, UR26 ;  /* 0x0000001a39397c20 */ /* 0x000fe20008410000 */
[----:B----4-:R-:W-:Y:S01]  /*4450*/  FSEL R27, R27, -INF , !P0 ;  /* 0xff8000001b1b7808 */ /* 0x010fe20004000000 */
[----:B------:R-:W-:Y:S01]  /*4460*/  FMUL.FTZ R61, R61, UR26 ;  /* 0x0000001a3d3d7c20 */ /* 0x000fe20008410000 */
[----:B------:R-:W4:Y:S01]  /*4470*/  MUFU.TANH R16, R16 ;  /* 0x0000001000107308 */ /* 0x000f220000002400 */
[----:B------:R-:W-:Y:S01]  /*4480*/  FSEL R29, R48, -INF , !P2 ;  /* 0xff800000301d7808 */ /* 0x000fe20005000000 */
[----:B------:R-:W-:Y:S01]  /*4490*/  FMUL.FTZ R56, R56, UR26 ;  /* 0x0000001a38387c20 */ /* 0x000fe20008410000 */
[----:B------:R-:W-:Y:S01]  /*44a0*/  ISETP.GE.AND P0, PT, R41, R238, PT ;  /* 0x000000ee2900720c */ /* 0x000fe20003f06270 */
[----:B------:R-:W-:Y:S01]  /*44b0*/  FMUL.FTZ R35, R64, UR26 ;  /* 0x0000001a40237c20 */ /* 0x000fe20008410000 */
[----:B------:R-:W-:Y:S01]  /*44c0*/  FMUL.FTZ R36, R66, UR26 ;  /* 0x0000001a42247c20 */ /* 0x000fe20008410000 */
[----:B------:R-:W-:Y:S01]  /*44d0*/  FMUL.FTZ R37, R67, UR26 ;  /* 0x0000001a43257c20 */ /* 0x000fe20008410000 */
[-C--:B------:R-:W-:Y:S01]  /*44e0*/  ISETP.GE.AND P2, PT, R41, R243.reuse, PT ;  /* 0x000000f32900720c */ /* 0x080fe20003f46270 */
[----:B------:R-:W5:Y:S01]  /*44f0*/  MUFU.TANH R17, R17 ;  /* 0x0000001100117308 */ /* 0x000f620000002400 */
[----:B------:R-:W-:Y:S01]  /*4500*/  FMUL.FTZ R3, R65, UR26 ;  /* 0x0000001a41037c20 */ /* 0x000fe20008410000 */
[C---:B------:R-:W-:Y:S01]  /*4510*/  ISETP.LT.OR P0, PT, R41.reuse, R242, P0 ;  /* 0x000000f22900720c */ /* 0x040fe20000701670 */
[----:B------:R-:W-:Y:S01]  /*4520*/  FMUL.FTZ R62, R62, UR26 ;  /* 0x0000001a3e3e7c20 */ /* 0x000fe20008410000 */
[----:B------:R-:W-:Y:S01]  /*4530*/  ISETP.LT.OR P2, PT, R41, R244, P2 ;  /* 0x000000f42900720c */ /* 0x000fe20001741670 */
[----:B------:R-:W-:Y:S01]  /*4540*/  FMUL.FTZ R63, R63, UR26 ;  /* 0x0000001a3f3f7c20 */ /* 0x000fe20008410000 */
[----:B--2---:R-:W-:Y:S01]  /*4550*/  FSEL R25, R28, -INF , !P6 ;  /* 0xff8000001c197808 */ /* 0x004fe20007000000 */
[----:B------:R-:W-:Y:S01]  /*4560*/  FMUL.FTZ R58, R58, UR26 ;  /* 0x0000001a3a3a7c20 */ /* 0x000fe20008410000 */
[----:B------:R-:W2:Y:S01]  /*4570*/  MUFU.TANH R35, R35 ;  /* 0x0000002300237308 */ /* 0x000ea20000002400 */
[-C--:B------:R-:W-:Y:S01]  /*4580*/  ISETP.GE.AND P1, PT, R39, R243.reuse, PT ;  /* 0x000000f32700720c */ /* 0x080fe20003f26270 */
[----:B------:R-:W-:Y:S01]  /*4590*/  FMUL.FTZ R59, R59, UR26 ;  /* 0x0000001a3b3b7c20 */ /* 0x000fe20008410000 */
[----:B------:R-:W-:Y:S01]  /*45a0*/  ISETP.GE.AND P6, PT, R13, R243, PT ;  /* 0x000000f30d00720c */ /* 0x000fe20003fc6270 */
[----:B------:R-:W-:-:S04]  /*45b0*/  DEPBAR.LE SB0, 0x0 ;  /* 0x000080000000791a */ /* 0x000fc80000000000 */
[----:B------:R-:W2:Y:S01]  /*45c0*/  MUFU.TANH R33, R33 ;  /* 0x0000002100217308 */ /* 0x000ea20000002400 */
[----:B------:R-:W-:Y:S01]  /*45d0*/  FSEL R24, R32, -INF , !P5 ;  /* 0xff80000020187808 */ /* 0x000fe20006800000 */
[----:B-1----:R-:W-:Y:S01]  /*45e0*/  HMMA.16816.F32 R84, R8, R20, R84 ;  /* 0x000000140854723c */ /* 0x002fe20000001854 */
[----:B---3--:R-:W-:Y:S02]  /*45f0*/  FSEL R18, R34, -INF , !P0 ;  /* 0xff80000022127808 */ /* 0x008fe40004000000 */
[----:B------:R-:W-:-:S03]  /*4600*/  ISETP.GE.AND P5, PT, R15, R243, PT ;  /* 0x000000f30f00720c */ /* 0x000fc60003fa6270 */
[----:B------:R-:W1:Y:S01]  /*4610*/  MUFU.TANH R36, R36 ;  /* 0x0000002400247308 */ /* 0x000e620000002400 */
[----:B------:R-:W-:Y:S01]  /*4620*/  HMMA.16816.F32 R80, R8, R22, R80 ;  /* 0x000000160850723c */ /* 0x000fe20000001850 */
[----:B----4-:R-:W-:Y:S01]  /*4630*/  FSEL R19, R16, -INF , !P2 ;  /* 0xff80000010137808 */ /* 0x010fe20005000000 */
[----:B------:R-:W-:Y:S01]  /*4640*/  VIADD R21, R31, 0x20 ;  /* 0x000000201f157836 */ /* 0x000fe20000000000 */
[----:B------:R-:W-:Y:S02]  /*4650*/  ISETP.GE.AND P0, PT, R15, R238, PT ;  /* 0x000000ee0f00720c */ /* 0x000fe40003f06270 */
[----:B------:R-:W-:Y:S02]  /*4660*/  FSEL R4, R30, -INF , !P4 ;  /* 0xff8000001e047808 */ /* 0x000fe40006000000 */
[----:B------:R-:W3:Y:S01]  /*4670*/  MUFU.TANH R37, R37 ;  /* 0x0000002500257308 */ /* 0x000ee20000002400 */
[-C--:B------:R-:W-:Y:S01]  /*4680*/  ISETP.LT.OR P1, PT, R39, R244.reuse, P1 ;  /* 0x000000f42700720c */ /* 0x080fe20000f21670 */
[----:B------:R-:W-:Y:S01]  /*4690*/  VIADD R9, R31, 0x31 ;  /* 0x000000311f097836 */ /* 0x000fe20000000000 */
[----:B------:R-:W-:-:S02]  /*46a0*/  ISETP.LT.OR P6, PT, R13, R244, P6 ;  /* 0x000000f40d00720c */ /* 0x000fc400037c1670 */
[-C--:B------:R-:W-:Y:S02]  /*46b0*/  ISETP.GE.AND P2, PT, R13, R238.reuse, PT ;  /* 0x000000ee0d00720c */ /* 0x080fe40003f46270 */
[----:B------:R-:W-:Y:S01]  /*46c0*/  ISETP.GE.AND P4, PT, R39, R238, PT ;  /* 0x000000ee2700720c */ /* 0x000fe20003f86270 */
[----:B------:R-:W4:Y:S01]  /*46d0*/  MUFU.TANH R3, R3 ;  /* 0x0000000300037308 */ /* 0x000f220000002400 */
[C---:B------:R-:W-:Y:S02]  /*46e0*/  ISETP.LT.OR P5, PT, R15.reuse, R244, P5 ;  /* 0x000000f40f00720c */ /* 0x040fe40002fa1670 */
[-C--:B------:R-:W-:Y:S01]  /*46f0*/  ISETP.LT.OR P0, PT, R15, R242.reuse, P0 ;  /* 0x000000f20f00720c */ /* 0x080fe20000701670 */
[----:B------:R-:W-:Y:S01]  /*4700*/  FMUL.FTZ R84, R84, UR26 ;  /* 0x0000001a54547c20 */ /* 0x000fe20008410000 */
[-C--:B------:R-:W-:Y:S01]  /*4710*/  ISETP.LT.OR P2, PT, R13, R242.reuse, P2 ;  /* 0x000000f20d00720c */ /* 0x080fe20001741670 */
[----:B------:R-:W-:Y:S01]  /*4720*/  VIADD R13, R31, 0x21 ;  /* 0x000000211f0d7836 */ /* 0x000fe20000000000 */
[----:B-----5:R-:W-:Y:S01]  /*4730*/  FSEL R17, R17, -INF , !P1 ;  /* 0xff80000011117808 */ /* 0x020fe20004800000 */
[----:B------:R-:W5:Y:S01]  /*4740*/  MUFU.TANH R191, R60 ;  /* 0x0000003c00bf7308 */ /* 0x000f620000002400 */
[----:B--2---:R-:W-:Y:S01]  /*4750*/  FSEL R15, R35, -INF , !P6 ;  /* 0xff800000230f7808 */ /* 0x004fe20007000000 */
[----:B------:R-:W-:Y:S01]  /*4760*/  FMUL.FTZ R85, R85, UR26 ;  /* 0x0000001a55557c20 */ /* 0x000fe20008410000 */
[----:B------:R-:W-:Y:S01]  /*4770*/  ISETP.LT.OR P4, PT, R39, R242, P4 ;  /* 0x000000f22700720c */ /* 0x000fe20002781670 */
[----:B------:R-:W-:Y:S01]  /*4780*/  FMUL.FTZ R86, R86, UR26 ;  /* 0x0000001a56567c20 */ /* 0x000fe20008410000 */
[-C--:B------:R-:W-:Y:S01]  /*4790*/  ISETP.GE.AND P1, PT, R21, R243.reuse, PT ;  /* 0x000000f31500720c */ /* 0x080fe20003f26270 */
[----:B------:R-:W-:Y:S01]  /*47a0*/  FMUL.FTZ R87, R87, UR26 ;  /* 0x0000001a57577c20 */ /* 0x000fe20008410000 */
[----:B------:R-:W-:Y:S01]  /*47b0*/  ISETP.GE.AND P6, PT, R21, R238, PT ;  /* 0x000000ee1500720c */ /* 0x000fe20003fc6270 */
[----:B------:R-:W2:Y:S01]  /*47c0*/  MUFU.TANH R187, R57 ;  /* 0x0000003900bb7308 */ /* 0x000ea20000002400 */
[----:B------:R-:W-:Y:S01]  /*47d0*/  FSEL R16, R33, -INF , !P4 ;  /* 0xff80000021107808 */ /* 0x000fe20006000000 */
[----:B------:R-:W-:Y:S01]  /*47e0*/  VIADD R33, R31, 0x28 ;  /* 0x000000281f217836 */ /* 0x000fe20000000000 */
[----:B------:R-:W-:Y:S01]  /*47f0*/  ISETP.LT.OR P1, PT, R21, R244, P1 ;  /* 0x000000f41500720c */ /* 0x000fe20000f21670 */
[----:B------:R-:W-:Y:S01]  /*4800*/  FMUL.FTZ R35, R81, UR26 ;  /* 0x0000001a51237c20 */ /* 0x000fe20008410000 */
[----:B-1----:R-:W-:Y:S01]  /*4810*/  FSEL R14, R36, -INF , !P2 ;  /* 0xff800000240e7808 */ /* 0x002fe20005000000 */
[----:B------:R-:W-:Y:S01]  /*4820*/  FMUL.FTZ R34, R82, UR26 ;  /* 0x0000001a52227c20 */ /* 0x000fe20008410000 */
[----:B------:R-:W-:Y:S01]  /*4830*/  ISETP.LT.OR P6, PT, R21, R242, P6 ;  /* 0x000000f21500720c */ /* 0x000fe200037c1670 */
[----:B------:R-:W1:Y:S01]  /*4840*/  MUFU.TANH R185, R61 ;  /* 0x0000003d00b97308 */ /* 0x000e620000002400 */
[----:B------:R-:W-:Y:S01]  /*4850*/  ISETP.GE.AND P4, PT, R13, R243, PT ;  /* 0x000000f30d00720c */ /* 0x000fe20003f86270 */
[----:B------:R-:W-:Y:S01]  /*4860*/  VIADD R21, R31, 0x29 ;  /* 0x000000291f157836 */ /* 0x000fe20000000000 */
[----:B------:R-:W-:Y:S01]  /*4870*/  ISETP.GE.AND P2, PT, R13, R238, PT ;  /* 0x000000ee0d00720c */ /* 0x000fe20003f46270 */
[----:B------:R-:W-:Y:S01]  /*4880*/  FMUL.FTZ R32, R83, UR26 ;  /* 0x0000001a53207c20 */ /* 0x000fe20008410000 */
[C---:B------:R-:W-:Y:S01]  /*4890*/  ISETP.LT.OR P4, PT, R13.reuse, R244, P4 ;  /* 0x000000f40d00720c */ /* 0x040fe20002781670 */
[----:B------:R-:W-:Y:S01]  /*48a0*/  FMUL.FTZ R80, R80, UR26 ;  /* 0x0000001a50507c20 */ /* 0x000fe20008410000 */
[----:B------:R-:W-:Y:S01]  /*48b0*/  ISETP.LT.OR P2, PT, R13, R242, P2 ;  /* 0x000000f20d00720c */ /* 0x000fe20001741670 */
[----:B------:R-:W1:Y:S01]  /*48c0*/  MUFU.TANH R189, R56 ;  /* 0x0000003800bd7308 */ /* 0x000e620000002400 */
[----:B---3--:R-:W-:-:S02]  /*48d0*/  FSEL R12, R37, -INF , !P0 ;  /* 0xff800000250c7808 */ /* 0x008fc40004000000 */
[----:B----4-:R-:W-:Y:S01]  /*48e0*/  FSEL R13, R3, -INF , !P5 ;  /* 0xff800000030d7808 */ /* 0x010fe20006800000 */
[----:B------:R-:W-:Y:S01]  /*48f0*/  VIADD R3, R31, 0x30 ;  /* 0x000000301f037836 */ /* 0x000fe20000000000 */
[-C--:B------:R-:W-:Y:S02]  /*4900*/  ISETP.GE.AND P0, PT, R21, R243.reuse, PT ;  /* 0x000000f31500720c */ /* 0x080fe40003f06270 */
[----:B------:R-:W-:Y:S01]  /*4910*/  ISETP.GE.AND P5, PT, R33, R243, PT ;  /* 0x000000f32100720c */ /* 0x000fe20003fa6270 */
[----:B------:R-:W3:Y:S01]  /*4920*/  MUFU.TANH R188, R62 ;  /* 0x0000003e00bc7308 */ /* 0x000ee20000002400 */
[----:B-----5:R-:W-:Y:S02]  /*4930*/  FSEL R191, R191, -INF , !P1 ;  /* 0xff800000bfbf7808 */ /* 0x020fe40004800000 */
[----:B------:R-:W-:Y:S02]  /*4940*/  ISETP.GE.AND P1, PT, R33, R238, PT ;  /* 0x000000ee2100720c */ /* 0x000fe40003f26270 */
[----:B------:R-:W-:-:S02]  /*4950*/  ISETP.LT.OR P0, PT, R21, R244, P0 ;  /* 0x000000f41500720c */ /* 0x000fc40000701670 */
[C---:B------:R-:W-:Y:S01]  /*4960*/  ISETP.LT.OR P5, PT, R33.reuse, R244, P5 ;  /* 0x000000f42100720c */ /* 0x040fe20002fa1670 */
[----:B------:R-:W4:Y:S01]  /*4970*/  MUFU.TANH R200, R63 ;  /* 0x0000003f00c87308 */ /* 0x000f220000002400 */
[----:B------:R-:W-:Y:S02]  /*4980*/  ISETP.LT.OR P1, PT, R33, R242, P1 ;  /* 0x000000f22100720c */ /* 0x000fe40000f21670 */
[----:B--2---:R-:W-:Y:S02]  /*4990*/  FSEL R187, R187, -INF , !P0 ;  /* 0xff800000bbbb7808 */ /* 0x004fe40004000000 */
[----:B-1----:R-:W-:Y:S02]  /*49a0*/  FSEL R185, R185, -INF , !P4 ;  /* 0xff800000b9b97808 */ /* 0x002fe40006000000 */
[----:B------:R-:W-:Y:S01]  /*49b0*/  FSEL R189, R189, -INF , !P5 ;  /* 0xff800000bdbd7808 */ /* 0x000fe20006800000 */
[----:B------:R-:W1:Y:S01]  /*49c0*/  MUFU.TANH R190, R58 ;  /* 0x0000003a00be7308 */ /* 0x000e620000002400 */
[----:B------:R-:W-:-:S02]  /*49d0*/  PLOP3.LUT P0, PT, PT, PT, UP0, 0x80, 0x0 ;  /* 0x000000000000781c */ /* 0x000fc40003f0f008 */
[CC--:B------:R-:W-:Y:S02]  /*49e0*/  ISETP.GE.AND P4, PT, R3.reuse, R243.reuse, PT ;  /* 0x000000f30300720c */ /* 0x0c0fe40003f86270 */
[-C--:B------:R-:W-:Y:S02]  /*49f0*/  ISETP.GE.AND P5, PT, R3, R238.reuse, PT ;  /* 0x000000ee0300720c */ /* 0x080fe40003fa6270 */
[----:B---3--:R-:W-:Y:S01]  /*4a00*/  FSEL R188, R188, -INF , !P6 ;  /* 0xff800000bcbc7808 */ /* 0x008fe20007000000 */
[----:B------:R-:W2:Y:S01]  /*4a10*/  MUFU.TANH R198, R59 ;  /* 0x0000003b00c67308 */ /* 0x000ea20000002400 */
[----:B----4-:R-:W-:Y:S02]  /*4a20*/  FSEL R200, R200, -INF , !P2 ;  /* 0xff800000c8c87808 */ /* 0x010fe40005000000 */
[----:B------:R-:W-:Y:S02]  /*4a30*/  ISETP.GE.AND P6, PT, R21, R238, PT ;  /* 0x000000ee1500720c */ /* 0x000fe40003fc6270 */
[----:B------:R-:W-:-:S02]  /*4a40*/  ISETP.GE.AND P2, PT, R9, R243, PT ;  /* 0x000000f30900720c */ /* 0x000fc40003f46270 */
[----:B------:R-:W-:Y:S01]  /*4a50*/  ISETP.LT.OR P4, PT, R3, R244, P4 ;  /* 0x000000f40300720c */ /* 0x000fe20002781670 */
[----:B------:R-:W3:Y:S01]  /*4a60*/  MUFU.TANH R197, R84 ;  /* 0x0000005400c57308 */ /* 0x000ee20000002400 */
[----:B-1----:R-:W-:Y:S02]  /*4a70*/  FSEL R190, R190, -INF , !P1 ;  /* 0xff800000bebe7808 */ /* 0x002fe40004800000 */
[----:B------:R-:W-:Y:S02]  /*4a80*/  ISETP.GE.AND P1, PT, R9, R238, PT ;  /* 0x000000ee0900720c */ /* 0x000fe40003f26270 */
[-C--:B------:R-:W-:Y:S01]  /*4a90*/  ISETP.LT.OR P5, PT, R3, R242.reuse, P5 ;  /* 0x000000f20300720c */ /* 0x080fe20002fa1670 */
[----:B------:R-:W-:Y:S01]  /*4aa0*/  VIADD R3, R31, 0x38 ;  /* 0x000000381f037836 */ /* 0x000fe20000000000 */
[----:B------:R-:W-:Y:S01]  /*4ab0*/  ISETP.LT.OR P6, PT, R21, R242, P6 ;  /* 0x000000f21500720c */ /* 0x000fe200037c1670 */
[----:B------:R-:W1:Y:S01]  /*4ac0*/  MUFU.TANH R195, R85 ;  /* 0x0000005500c37308 */ /* 0x000e620000002400 */
[----:B------:R-:W-:Y:S01]  /*4ad0*/  ISETP.LT.OR P2, PT, R9, R244, P2 ;  /* 0x000000f40900720c */ /* 0x000fe20001741670 */
[----:B------:R-:W-:Y:S01]  /*4ae0*/  VIADD R31, R31, 0x39 ;  /* 0x000000391f1f7836 */ /* 0x000fe20000000000 */
[----:B------:R-:W-:-:S02]  /*4af0*/  ISETP.LT.OR P1, PT, R9, R242, P1 ;  /* 0x000000f20900720c */ /* 0x000fc40000f21670 */
[----:B--2---:R-:W-:Y:S02]  /*4b00*/  FSEL R198, R198, -INF , !P6 ;  /* 0xff800000c6c67808 */ /* 0x004fe40007000000 */
[----:B------:R-:W-:Y:S01]  /*4b10*/  ISETP.GE.AND P6, PT, R3, R243, PT ;  /* 0x000000f30300720c */ /* 0x000fe20003fc6270 */
[----:B------:R-:W2:Y:S01]  /*4b20*/  MUFU.TANH R194, R86 ;  /* 0x0000005600c27308 */ /* 0x000ea20000002400 */
[----:B---3--:R-:W-:Y:S02]  /*4b30*/  FSEL R197, R197, -INF , !P4 ;  /* 0xff800000c5c57808 */ /* 0x008fe40006000000 */
[C---:B------:R-:W-:Y:S02]  /*4b40*/  ISETP.GE.AND P4, PT, R3.reuse, R238, PT ;  /* 0x000000ee0300720c */ /* 0x040fe40003f86270 */
[C---:B------:R-:W-:Y:S02]  /*4b50*/  ISETP.LT.OR P6, PT, R3.reuse, R244, P6 ;  /* 0x000000f40300720c */ /* 0x040fe400037c1670 */
[----:B------:R-:W-:Y:S01]  /*4b60*/  ISETP.LT.OR P4, PT, R3, R242, P4 ;  /* 0x000000f20300720c */ /* 0x000fe20002781670 */
[----:B------:R-:W3:Y:S01]  /*4b70*/  MUFU.TANH R192, R87 ;  /* 0x0000005700c07308 */ /* 0x000ee20000002400 */
[----:B-1----:R-:W-:Y:S01]  /*4b80*/  FSEL R195, R195, -INF , !P2 ;  /* 0xff800000c3c37808 */ /* 0x002fe20005000000 */
[----:B------:R-:W-:Y:S01]  /*4b90*/  BAR.SYNC.DEFER_BLOCKING 0x0 ;  /* 0x0000000000007b1d */ /* 0x000fe20000010000 */
[----:B------:R-:W-:-:S04]  /*4ba0*/  ISETP.GE.AND P2, PT, R31, R238, PT ;  /* 0x000000ee1f00720c */ /* 0x000fc80003f46270 */
[C---:B------:R-:W-:Y:S01]  /*4bb0*/  ISETP.LT.OR P2, PT, R31.reuse, R242, P2 ;  /* 0x000000f21f00720c */ /* 0x040fe20001741670 */
[----:B------:R-:W1:Y:S01]  /*4bc0*/  MUFU.TANH R193, R80 ;  /* 0x0000005000c17308 */ /* 0x000e620000002400 */
[----:B--2---:R-:W-:Y:S02]  /*4bd0*/  FSEL R194, R194, -INF , !P5 ;  /* 0xff800000c2c27808 */ /* 0x004fe40006800000 */
[----:B------:R-:W-:-:S04]  /*4be0*/  ISETP.GE.AND P5, PT, R31, R243, PT ;  /* 0x000000f31f00720c */ /* 0x000fc80003fa6270 */
[----:B------:R-:W-:Y:S01]  /*4bf0*/  ISETP.LT.OR P5, PT, R31, R244, P5 ;  /* 0x000000f41f00720c */ /* 0x000fe20002fa1670 */
[----:B------:R-:W2:Y:S01]  /*4c00*/  MUFU.TANH R35, R35 ;  /* 0x0000002300237308 */ /* 0x000ea20000002400 */
[----:B---3--:R-:W-:Y:S02]  /*4c10*/  FSEL R192, R192, -INF , !P1 ;  /* 0xff800000c0c07808 */ /* 0x008fe40004800000 */
[----:B------:R-:W-:-:S04]  /*4c20*/  @!P0 LEA R246, P1, R165, UR6, 0x1 ;  /* 0x00000006a5f68c11 */ /* 0x000fc8000f8208ff */
[----:B------:R-:W-:Y:S01]  /*4c30*/  @!P0 LEA.HI.X R247, R165, UR7, R2, 0x1, P1 ;  /* 0x00000007a5f78c11 */ /* 0x000fe200088f0c02 */
        /* <DEDUP_REMOVED lines=69> */
.L_x_7594:
[----:B------:R-:W-:-:S04]  /*5090*/  ULEA UR6, -UR12, URZ, 0x6 ;  /* 0x0000003f0c067291 */ /* 0x000fc8000f8e313f */
[----:B------:R-:W-:Y:S02]  /*50a0*/  USHF.R.S32.HI UR7, URZ, 0x1f, UR6 ;  /* 0x0000001f3f077899 */ /* 0x000fe40008011406 */
[----:B------:R-:W-:-:S04]  /*50b0*/  MOV R8, UR6 ;  /* 0x0000000600087c02 */ /* 0x000fc80008000f00 */
[----:B------:R-:W-:-:S07]  /*50c0*/  MOV R3, UR7 ;  /* 0x0000000700037c02 */ /* 0x000fce0008000f00 */
.L_x_7595:
        /* <DEDUP_REMOVED lines=33> */
.L_x_7593:
        /* <DEDUP_REMOVED lines=76> */
[----:B------:R-:W3:Y:S01]  /*57a0*/  LDSM.16.MT88.4 R120, [R225+0x16000] ;  /* 0x01600000e178783b */ /* 0x000ee20000004200 */
[--C-:B------:R-:W-:Y:S01]  /*57b0*/  FFMA.FTZ R171, R14, UR16, -R33.reuse ;  /* 0x000000100eab7c23 */ /* 0x100fe20008010821 */
[--C-:B------:R-:W-:Y:S01]  /*57c0*/  FFMA.FTZ R0, R12, UR16, -R33.reuse ;  /* 0x000000100c007c23 */ /* 0x100fe20008010821 */
[--C-:B------:R-:W-:Y:S01]  /*57d0*/  FFMA.FTZ R174, R19, UR16, -R196.reuse ;  /* 0x0000001013ae7c23 */ /* 0x100fe200080108c4 */
[----:B------:R-:W4:Y:S01]  /*57e0*/  LDSM.16.MT88.4 R4, [R224+0x16000] ;  /* 0x01600000e004783b */ /* 0x000f220000004200 */
[----:B------:R-:W5:Y:S01]  /*57f0*/  MUFU.EX2 R181, R181 ;  /* 0x000000b500b57308 */ /* 0x000f620000000800 */
[--C-:B------:R-:W-:Y:S01]  /*5800*/  FFMA.FTZ R173, R17, UR16, -R196.reuse ;  /* 0x0000001011ad7c23 */ /* 0x100fe200080108c4 */
[--C-:B------:R-:W-:Y:S01]  /*5810*/  FFMA.FTZ R175, R18, UR16, -R33.reuse ;  /* 0x0000001012af7c23 */ /* 0x100fe20008010821 */
[----:B------:R-:W4:Y:S01]  /*5820*/  LDSM.16.MT88.4 R12, [R228+0x12800] ;  /* 0x01280000e40c783b */ /* 0x000f220000004200 */
[--C-:B------:R-:W-:Y:S01]  /*5830*/  FFMA.FTZ R170, R16, UR16, -R33.reuse ;  /* 0x0000001010aa7c23 */ /* 0x100fe20008010821 */
[--C-:B------:R-:W-:Y:S01]  /*5840*/  FFMA.FTZ R184, R191, UR16, -R196.reuse ;  /* 0x00000010bfb87c23 */ /* 0x100fe200080108c4 */
[--C-:B------:R-:W-:Y:S01]  /*5850*/  FFMA.FTZ R186, R189, UR16, -R196.reuse ;  /* 0x00000010bdba7c23 */ /* 0x100fe200080108c4 */
[----:B------:R-:W4:Y:S01]  /*5860*/  LDSM.16.MT88.4 R8, [R226+0x12800] ;  /* 0x01280000e208783b */ /* 0x000f220000004200 */
[----:B------:R-:W-:Y:S01]  /*5870*/  MUFU.EX2 R179, R179 ;  /* 0x000000b300b37308 */ /* 0x000fe20000000800 */
[--C-:B------:R-:W-:Y:S01]  /*5880*/  FFMA.FTZ R185, R185, UR16, -R196.reuse ;  /* 0x00000010b9b97c23 */ /* 0x100fe200080108c4 */
[--C-:B------:R-:W-:Y:S01]  /*5890*/  FFMA.FTZ R187, R187, UR16, -R196.reuse ;  /* 0x00000010bbbb7c23 */ /* 0x100fe200080108c4 */
[----:B------:R-:W4:Y:S01]  /*58a0*/  LDSM.16.MT88.4 R20, [R228+0x10800] ;  /* 0x01080000e414783b */ /* 0x000f220000004200 */
[--C-:B------:R-:W-:Y:S01]  /*58b0*/  FFMA.FTZ R188, R188, UR16, -R33.reuse ;  /* 0x00000010bcbc7c23 */ /* 0x100fe20008010821 */
[--C-:B------:R-:W-:Y:S01]  /*58c0*/  FFMA.FTZ R189, R200, UR16, -R33.reuse ;  /* 0x00000010c8bd7c23 */ /* 0x100fe20008010821 */
[--C-:B------:R-:W-:Y:S01]  /*58d0*/  FFMA.FTZ R190, R190, UR16, -R33.reuse ;  /* 0x00000010bebe7c23 */ /* 0x100fe20008010821 */
[----:B------:R-:W4:Y:S01]  /*58e0*/  LDSM.16.MT88.4 R16, [R224+0x10800] ;  /* 0x01080000e010783b */ /* 0x000f220000004200 */
[----:B------:R-:W1:Y:S01]  /*58f0*/  MUFU.EX2 R176, R176 ;  /* 0x000000b000b07308 */ /* 0x000e620000000800 */
[----:B-----5:R-:W-:Y:S01]  /*5900*/  F2FP.F16.F32.PACK_AB R128, R181, R182 ;  /* 0x000000b6b580723e */ /* 0x020fe200000000ff */
        /* <DEDUP_REMOVED lines=14> */
[----:B------:R-:W5:Y:S01]  /*59f0*/  MUFU.EX2 R183, R183 ;  /* 0x000000b700b77308 */ /* 0x000f620000000800 */
[----:B-1----:R-:W-:Y:S01]  /*5a00*/  F2FP.F16.F32.PACK_AB R130, R176, R179 ;  /* 0x000000b3b082723e */ /* 0x002fe200000000ff */
[----:B------:R-:W-:-:S04]  /*5a10*/  FADD.FTZ R179, R179, R182 ;  /* 0x000000b6b3b37221 */ /* 0x000fc80000010000 */
[----:B------:R-:W-:Y:S02]  /*5a20*/  FADD.FTZ R179, R176, R179 ;  /* 0x000000b3b0b37221 */ /* 0x000fe40000010000 */
[----:B------:R-:W-:Y:S08]  /*5a30*/  MUFU.EX2 R178, R178 ;  /* 0x000000b200b27308 */ /* 0x000ff00000000800 */
[----:B------:R-:W1:Y:S01]  /*5a40*/  MUFU.EX2 R177, R177 ;  /* 0x000000b100b17308 */ /* 0x000e620000000800 */
[----:B-----5:R-:W-:Y:S01]  /*5a50*/  F2FP.F16.F32.PACK_AB R129, R183, R180 ;  /* 0x000000b4b781723e */ /* 0x020fe200000000ff */
[----:B------:R-:W-:-:S06]  /*5a60*/  FADD.FTZ R183, R180, R183 ;  /* 0x000000b7b4b77221 */ /* 0x000fcc0000010000 */
[----:B------:R-:W-:Y:S08]  /*5a70*/  MUFU.EX2 R174, R174 ;  /* 0x000000ae00ae7308 */ /* 0x000ff00000000800 */
[----:B------:R-:W5:Y:S01]  /*5a80*/  MUFU.EX2 R173, R173 ;  /* 0x000000ad00ad7308 */ /* 0x000f620000000800 */
        /* <DEDUP_REMOVED lines=29> */
[----:B------:R-:W1:Y:S01]  /*5c60*/  MUFU.EX2 R189, R189 ;  /* 0x000000bd00bd7308 */ /* 0x000e620000000800 */
[C---:B--2---:R-:W-:Y:S06]  /*5c70*/  HMMA.16816.F32 R108, R128.reuse, R112, RZ ;  /* 0x00000070806c723c */ /* 0x044fec00000018ff */
[C---:B---3--:R-:W-:Y:S01]  /*5c80*/  HMMA.16816.F32 R116, R128.reuse, R120, RZ ;  /* 0x000000788074723c */ /* 0x048fe200000018ff */
[----:B------:R-:W-:Y:S05]  /*5c90*/  MUFU.EX2 R190, R190 ;  /* 0x000000be00be7308 */ /* 0x000fea0000000800 */
[C---:B------:R-:W-:Y:S03]  /*5ca0*/  HMMA.16816.F32 R156, R128.reuse, R158, RZ ;  /* 0x0000009e809c723c */ /* 0x040fe600000018ff */
[----:B------:R-:W2:Y:S03]  /*5cb0*/  MUFU.EX2 R191, R191 ;  /* 0x000000bf00bf7308 */ /* 0x000ea60000000800 */
        /* <DEDUP_REMOVED lines=22> */
[----:B-----5:R-:W-:Y:S01]  /*5e20*/  F2FP.F16.F32.PACK_AB R4, R173, R174 ;  /* 0x000000aead04723e */ /* 0x020fe200000000ff */
[----:B------:R-:W-:Y:S01]  /*5e30*/  FADD.FTZ R174, R174, R179 ;  /* 0x000000b3aeae7221 */ /* 0x000fe20000010000 */
[----:B-1----:R-:W-:Y:S01]  /*5e40*/  F2FP.F16.F32.PACK_AB R5, R170, R175 ;  /* 0x000000afaa05723e */ /* 0x002fe200000000ff */
        /* <DEDUP_REMOVED lines=52> */
[C---:B------:R-:W-:Y:S01]  /*6190*/  HMMA.16816.F32 R104, R4.reuse, R22, R104 ;  /* 0x000000160468723c */ /* 0x040fe20000001868 */
[----:B------:R-:W5:Y:S05]  /*61a0*/  LDSM.16.MT88.4 R20, [R224+0x11000] ;  /* 0x01100000e014783b */ /* 0x000f6a0000004200 */
        /* <DEDUP_REMOVED lines=104> */
[C---:B------:R-:W-:Y:S06]  /*6830*/  HMMA.16816.F32 R76, R4.reuse, R28, R76 ;  /* 0x0000001c044c723c */ /* 0x040fec000000184c */
[C---:B------:R-:W-:Y:S06]  /*6840*/  HMMA.16816.F32 R80, R4.reuse, R30, R80 ;  /* 0x0000001e0450723c */ /* 0x040fec0000001850 */
[C---:B---3--:R-:W-:Y:S06]  /*6850*/  HMMA.16816.F32 R92, R4.reuse, R24, R92 ;  /* 0x00000018045c723c */ /* 0x048fec000000185c */
[C---:B------:R-:W-:Y:S06]  /*6860*/  HMMA.16816.F32 R96, R4.reuse, R26, R96 ;  /* 0x0000001a0460723c */ /* 0x040fec0000001860 */
[C---:B-----5:R-:W-:Y:S06]  /*6870*/  HMMA.16816.F32 R100, R4.reuse, R20, R100 ;  /* 0x000000140464723c */ /* 0x060fec0000001864 */
[C---:B------:R-:W-:Y:S06]  /*6880*/  HMMA.16816.F32 R104, R4.reuse, R22, R104 ;  /* 0x000000160468723c */ /* 0x040fec0000001868 */
[C---:B--2---:R-:W-:Y:S06]  /*6890*/  HMMA.16816.F32 R108, R4.reuse, R16, R108 ;  /* 0x00000010046c723c */ /* 0x044fec000000186c */
[C---:B------:R-:W-:Y:S06]  /*68a0*/  HMMA.16816.F32 R112, R4.reuse, R18, R112 ;  /* 0x000000120470723c */ /* 0x040fec0000001870 */
[C---:B-1----:R-:W-:Y:S06]  /*68b0*/  HMMA.16816.F32 R116, R4.reuse, R12, R116 ;  /* 0x0000000c0474723c */ /* 0x042fec0000001874 */
        /* <DEDUP_REMOVED lines=81> */
.L_x_7597:
[----:B------:R-:W-:-:S04]  /*6dd0*/  ULEA UR22, -UR8, URZ, 0x6 ;  /* 0x0000003f08167291 */ /* 0x000fc8000f8e313f */
[----:B------:R-:W-:-:S12]  /*6de0*/  USHF.R.S32.HI UR5, URZ, 0x1f, UR22 ;  /* 0x0000001f3f057899 */ /* 0x000fd80008011416 */
.L_x_7598:
        /* <DEDUP_REMOVED lines=499> */
.L_x_7600:
[----:B------:R-:W-:-:S04]  /*8d20*/  ULEA UR5, -UR12, URZ, 0x6 ;  /* 0x0000003f0c057291 */ /* 0x000fc8000f8e313f */
[----:B------:R-:W-:Y:S02]  /*8d30*/  USHF.R.S32.HI UR4, URZ, 0x1f, UR5 ;  /* 0x0000001f3f047899 */ /* 0x000fe40008011405 */
[----:B------:R-:W-:-:S04]  /*8d40*/  MOV R12, UR5 ;  /* 0x00000005000c7c02 */ /* 0x000fc80008000f00 */
[----:B------:R-:W-:-:S07]  /*8d50*/  MOV R7, UR4 ;  /* 0x0000000400077c02 */ /* 0x000fce0008000f00 */
.L_x_7601:
        /* <DEDUP_REMOVED lines=32> */
.L_x_7599:
        /* <DEDUP_REMOVED lines=489> */
.L_x_7596:
        /* <DEDUP_REMOVED lines=15> */
.L_x_7606:
        /* <DEDUP_REMOVED lines=69> */
.L_x_7603:
        /* <DEDUP_REMOVED lines=372> */
.L_x_7605:
        /* <DEDUP_REMOVED lines=28> */
.L_x_7604:
        /* <DEDUP_REMOVED lines=627> */
.L_x_7602:
        /* <DEDUP_REMOVED lines=20> */
[--C-:B------:R-:W-:Y:S02]  /*f4a0*/  SHF.R.S32.HI R13, RZ, 0x2, R2.reuse ;  /* 0x00000002ff0d7819 */ /* 0x100fe40000011402 */
[----:B------:R-:W-:Y:S02]  /*f4b0*/  SHF.R.S32.HI R12, RZ, 0x1f, R2 ;  /* 0x0000001fff0c7819 */ /* 0x000fe40000011402 */
[----:B------:R-:W-:Y:S01]  /*f4c0*/  SHF.R.S32.HI R15, RZ, 0x1f, R0 ;  /* 0x0000001fff0f7819 */ /* 0x000fe20000011400 */
[----:B--2---:R-:W-:Y:S01]  /*f4d0*/  FADD.FTZ R6, R9, R6 ;  /* 0x0000000609067221 */ /* 0x004fe20000010000 */
[----:B------:R-:W-:-:S02]  /*f4e0*/  LEA.HI R12, R12, R13, RZ, 0x3 ;  /* 0x0000000d0c0c7211 */ /* 0x000fc400078f18ff */
[----:B------:R-:W-:Y:S01]  /*f4f0*/  MOV R9, 0x3f800000 ;  /* 0x3f80000000097802 */ /* 0x000fe20000000f00 */
[----:B---3--:R-:W-:Y:S01]  /*f500*/  FADD.FTZ R5, R8, R5 ;  /* 0x0000000508057221 */ /* 0x008fe20000010000 */
[----:B------:R-:W-:Y:S01]  /*f510*/  BAR.SYNC.DEFER_BLOCKING 0x0 ;  /* 0x0000000000007b1d */ /* 0x000fe20000010000 */
[----:B------:R-:W-:Y:S02]  /*f520*/  FSETP.NE.FTZ.AND P4, PT, R6, RZ, PT ;  /* 0x000000ff0600720b */ /* 0x000fe40003f95000 */
[----:B------:R-:W-:Y:S02]  /*f530*/  LOP3.LUT R8, R10, 0xffffffe0, RZ, 0xc0, !PT ;  /* 0xffffffe00a087812 */ /* 0x000fe400078ec0ff */
[----:B------:R-:W-:Y:S02]  /*f540*/  FSETP.NE.FTZ.AND P3, PT, R5, RZ, PT ;  /* 0x000000ff0500720b */ /* 0x000fe40003f75000 */
[----:B------:R-:W-:Y:S02]  /*f550*/  IADD3 R8, R7, -R8, RZ ;  /* 0x8000000807087210 */ /* 0x000fe40007ffe0ff */
[----:B------:R-:W-:-:S02]  /*f560*/  LOP3.LUT R12, R12, 0xfffffff8, RZ, 0xc0, !PT ;  /* 0xfffffff80c0c7812 */ /* 0x000fc400078ec0ff */
[----:B------:R-:W-:Y:S02]  /*f570*/  SHF.R.S32.HI R10, RZ, 0x5, R10 ;  /* 0x00000005ff0a7819 */ /* 0x000fe4000001140a */
[CC--:B------:R-:W-:Y:S01]  /*f580*/  LEA.HI R4, R15.reuse, R0.reuse, RZ, 0x4 ;  /* 0x000000000f047211 */ /* 0x0c0fe200078f20ff */
[----:B------:R-:W2:Y:S01]  /*f590*/  @P4 MUFU.RCP R11, R6 ;  /* 0x00000006000b4308 */ /* 0x000ea20000001000 */
[----:B------:R-:W-:Y:S01]  /*f5a0*/  LEA.HI R15, R15, R0, RZ, 0x5 ;  /* 0x000000000f0f7211 */ /* 0x000fe200078f28ff */
[----:B------:R-:W3:Y:S01]  /*f5b0*/  @P4 LDC R21, c[0x0][0x2e8] ;  /* 0x0000ba00ff154b82 */ /* 0x000ee20000000800 */
[----:B------:R-:W-:Y:S02]  /*f5c0*/  LOP3.LUT P5, RZ, R8, 0x3, RZ, 0xc0, !PT ;  /* 0x0000000308ff7812 */ /* 0x000fe400078ac0ff */
[----:B------:R-:W-:Y:S02]  /*f5d0*/  IADD3 R8, R13, -R12, RZ ;  /* 0x8000000c0d087210 */ /* 0x000fe40007ffe0ff */
[----:B------:R-:W-:Y:S01]  /*f5e0*/  LOP3.LUT R2, R2, 0x1ffffffc, RZ, 0xc0, !PT ;  /* 0x1ffffffc02027812 */ /* 0x000fe200078ec0ff */
[----:B------:R-:W4:Y:S01]  /*f5f0*/  @P3 MUFU.RCP R9, R5 ;  /* 0x0000000500093308 */ /* 0x000f220000001000 */
[----:B------:R-:W-:Y:S01]  /*f600*/  SHF.R.S32.HI R13, RZ, 0x1f, R10 ;  /* 0x0000001fff0d7819 */ /* 0x000fe2000001140a */
[----:B------:R-:W3:Y:S01]  /*f610*/  @P3 LDC R22, c[0x0][0x2e8] ;  /* 0x0000ba00ff163b82 */ /* 0x000ee20000000800 */
[----:B------:R-:W-:-:S02]  /*f620*/  LOP3.LUT R17, R4, 0xfffffff0, RZ, 0xc0, !PT ;  /* 0xfffffff004117812 */ /* 0x000fc400078ec0ff */
[----:B------:R-:W-:Y:S02]  /*f630*/  LOP3.LUT R15, R15, 0xffffffe0, RZ, 0xc0, !PT ;  /* 0xffffffe00f0f7812 */ /* 0x000fe400078ec0ff */
[----:B------:R-:W-:Y:S01]  /*f640*/  IADD3 R7, -R2, R7, RZ ;  /* 0x0000000702077210 */ /* 0x000fe20007ffe1ff */
[----:B------:R-:W1:Y:S01]  /*f650*/  @P3 MUFU.LG2 R5, R5 ;  /* 0x0000000500053308 */ /* 0x000e620000000c00 */
[----:B------:R-:W-:Y:S01]  /*f660*/  LEA.HI R13, R13, R10, RZ, 0x2 ;  /* 0x0000000a0d0d7211 */ /* 0x000fe200078f10ff */
[----:B--2---:R-:W-:Y:S01]  /*f670*/  FMUL.FTZ R160, R11, R160 ;  /* 0x000000a00ba07220 */ /* 0x004fe20000410000 */
        /* <DEDUP_REMOVED lines=67> */
[C---:B----4-:R-:W-:Y:S01]  /*fab0*/  FMUL.FTZ R163, R9.reuse, R163 ;  /* 0x000000a309a37220 */ /* 0x050fe20000410000 */
        /* <DEDUP_REMOVED lines=71> */
[----:B------:R-:W2:Y:S01]  /*ff30*/  @P4 MUFU.LG2 R6, R6 ;  /* 0x0000000600064308 */ /* 0x000ea20000000c00 */
        /* <DEDUP_REMOVED lines=37> */
[----:B-1----:R-:W-:Y:S01]  /*10190*/  @P3 FMUL.FTZ R2, R5, 0.69314718246459960938 ;  /* 0x3f31721805023820 */ /* 0x002fe20000410000 */
        /* <DEDUP_REMOVED lines=52> */
[----:B-1----:R-:W-:-:S03]  /*104e0*/  IADD3 R7, RZ, -UR17, RZ ;  /* 0x80000011ff077c10 */ /* 0x002fc6000fffe0ff */
[----:B------:R1:W-:Y:S02]  /*104f0*/  STS.64 [R8+0xc000], R116 ;  /* 0x00c0007408007388 */ /* 0x0003e40000000a00 */
[----:B------:R-:W-:Y:S02]  /*10500*/  IMAD R7, R20, R7, UR4 ;  /* 0x0000000414077e24 */ /* 0x000fe4000f8e0207 */
[----:B------:R1:W-:Y:S01]  /*10510*/  STS.64 [R8+0xc800], R118 ;  /* 0x00c8007608007388 */ /* 0x0003e20000000a00 */
[----:B----4-:R-:W-:Y:S01]  /*10520*/  MOV R9, 0xff800000 ;  /* 0xff80000000097802 */ /* 0x010fe20000000f00 */
[----:B------:R-:W-:Y:S02]  /*10530*/  IMAD R20, R19, R20, R7 ;  /* 0x0000001413147224 */ /* 0x000fe400078e0207 */
[----:B------:R1:W-:Y:S01]  /*10540*/  STS.64 [R12+0xc000], R120 ;  /* 0x00c000780c007388 */ /* 0x0003e20000000a00 */
[----:B---3--:R-:W-:Y:S01]  /*10550*/  @P3 FFMA.FTZ R9, R3, R22, R2 ;  /* 0x0000001603093223 */ /* 0x008fe20000010002 */
[----:B------:R-:W-:Y:S01]  /*10560*/  LEA R2, R4, UR5, 0x2 ;  /* 0x0000000504027c11 */ /* 0x000fe2000f8e10ff */
[----:B------:R-:W-:Y:S01]  /*10570*/  IMAD R18, R20, R17, R18 ;  /* 0x0000001114127224 */ /* 0x000fe200078e0212 */
[----:B------:R1:W-:Y:S01]  /*10580*/  STS.64 [R12+0xc800], R122 ;  /* 0x00c8007a0c007388 */ /* 0x0003e20000000a00 */
[----:B------:R-:W-:Y:S01]  /*10590*/  MOV R7, 0xff800000 ;  /* 0xff80000000077802 */ /* 0x000fe20000000f00 */
[----:B--2---:R-:W-:-:S02]  /*105a0*/  @P4 FMUL.FTZ R11, R6, 0.69314718246459960938 ;  /* 0x3f317218060b4820 */ /* 0x004fc40000410000 */
        /* <DEDUP_REMOVED lines=14> */
[----:B-1----:R-:W-:-:S04]  /*10690*/  LEA R10, P0, R3, UR4, 0x2 ;  /* 0x00000004030a7c11 */ /* 0x002fc8000f8010ff */
[----:B------:R-:W-:-:S05]  /*106a0*/  LEA.HI.X R11, R3, UR5, R4, 0x2, P0 ;  /* 0x00000005030b7c11 */ /* 0x000fca00080f1404 */
[----:B------:R2:W-:Y:S04]  /*106b0*/  @!P2 STG.E desc[UR18][R10.64], R7 ;  /* 0x000000070a00a986 */ /* 0x0005e8000c101912 */
[----:B------:R2:W-:Y:S02]  /*106c0*/  @!P1 STG.E desc[UR18][R10.64+0x20], R9 ;  /* 0x000020090a009986 */ /* 0x0005e4000c101912 */
.L_x_7608:
[----:B------:R-:W-:Y:S05]  /*106d0*/  BSYNC B0 ;  /* 0x0000000000007941 */ /* 0x000fea0003800000 */
.L_x_7607:
[----:B------:R-:W-:Y:S01]  /*106e0*/  ULDC UR4, c[0x0][0x2dc] ;  /* 0x0000b70000047ab9 */ /* 0x000fe20000000800 */
[----:B------:R-:W-:Y:S01]  /*106f0*/  IMAD.WIDE R24, R0, 0x100, R24 ;  /* 0x0000010000187825 */ /* 0x000fe200078e0218 */
[----:B-1----:R-:W1:Y:S03]  /*10700*/  LDS.128 R128, [R2] ;  /* 0x0000000002807984 */ /* 0x002e660000000c00 */
        /* <DEDUP_REMOVED lines=45> */
[----:B--2---:R-:W2:Y:S04]  /*109e0*/  LDS.128 R8, [R2+0xe800] ;  /* 0x00e8000002087984 */ /* 0x004ea80000000c00 */
[----:B------:R-:W2:Y:S04]  /*109f0*/  LDS.128 R4, [R2+0xf000] ;  /* 0x00f0000002047984 */ /* 0x000ea80000000c00 */
[----:B------:R2:W2:Y:S04]  /*10a00*/  LDS.128 R124, [R2+0x3800] ;  /* 0x00380000027c7984 */ /* 0x0004a80000000c00 */
[----:B------:R2:W2:Y:S04]  /*10a10*/  LDS.128 R120, [R2+0x7800] ;  /* 0x0078000002787984 */ /* 0x0004a80000000c00 */
[----:B------:R2:W2:Y:S04]  /*10a20*/  LDS.128 R116, [R2+0xb800] ;  /* 0x00b8000002747984 */ /* 0x0004a80000000c00 */
[----:B------:R2:W2:Y:S04]  /*10a30*/  LDS.128 R112, [R2+0xf800] ;  /* 0x00f8000002707984 */ /* 0x0004a80000000c00 */
[----:B-1----:R1:W-:Y:S04]  /*10a40*/  @!P0 STG.E.64 desc[UR18][R132.64], R128 ;  /* 0x0000008084008986 */ /* 0x0023e8000c101b12 */
        /* <DEDUP_REMOVED lines=27> */
[----:B--2---:R1:W-:Y:S04]  /*10c00*/  @!P2 STG.E.128 desc[UR18][R132.64+0xa300], R8 ;  /* 0x00a300088400a986 */ /* 0x0043e8000c101d12 */
[----:B------:R1:W-:Y:S01]  /*10c10*/  @!P1 STG.E.128 desc[UR18][R132.64+0xc300], R4 ;  /* 0x00c3000484009986 */ /* 0x0003e2000c101d12 */
[----:B------:R-:W-:Y:S05]  /*10c20*/  @P0 EXIT ;  /* 0x000000000000094d */ /* 0x000fea0003800000 */
[----:B------:R-:W-:Y:S04]  /*10c30*/  STG.E.128 desc[UR18][R132.64+0xe000], R124 ;  /* 0x00e0007c84007986 */ /* 0x000fe8000c101d12 */
[----:B------:R-:W-:Y:S04]  /*10c40*/  STG.E.128 desc[UR18][R132.64+0xe100], R120 ;  /* 0x00e1007884007986 */ /* 0x000fe8000c101d12 */
[----:B------:R-:W-:Y:S04]  /*10c50*/  STG.E.128 desc[UR18][R132.64+0xe200], R116 ;  /* 0x00e2007484007986 */ /* 0x000fe8000c101d12 */
[----:B------:R-:W-:Y:S01]  /*10c60*/  STG.E.128 desc[UR18][R132.64+0xe300], R112 ;  /* 0x00e3007084007986 */ /* 0x000fe2000c101d12 */
[----:B------:R-:W-:Y:S05]  /*10c70*/  EXIT ;  /* 0x000000000000794d */ /* 0x000fea0003800000 */
.L_x_7609:
        /* <DEDUP_REMOVED lines=16> */
.L_x_8925:


//--------------------- .text._ZN5flash24flash_fwd_splitkv_kernelI23Flash_fwd_kernel_traitsILi256ELi64ELi64ELi4ELb0ELb0EN7cutlass6half_tE19Flash_kernel_traitsILi256ELi64ELi64ELi4ES3_EELb0ELb1ELb1ELb0ELb0ELb0ELb1ELb0EEEvNS_16Flash_fwd_paramsE --------------------------
	.section	.text._ZN5flash24flash_fwd_splitkv_kernelI23Flash_fwd_kernel_traitsILi256ELi64ELi64ELi4ELb0ELb0EN7cutlass6half_tE19Flash_kernel_traitsILi256ELi64ELi64ELi4ES3_EELb0ELb1ELb1ELb0ELb0ELb0ELb1ELb0EEEvNS_16Flash_fwd_paramsE,"ax",@progbits
	.align	128
        .global         _ZN5flash24flash_fwd_splitkv_kernelI23Flash_fwd_kernel_traitsILi256ELi64ELi64ELi4ELb0ELb0EN7cutlass6half_tE19Flash_kernel_traitsILi256ELi64ELi64ELi4ES3_EELb0ELb1ELb1ELb0ELb0ELb0ELb1ELb0EEEvNS_16Flash_fwd_paramsE
        .type           _ZN5flash24flash_fwd_splitkv_kernelI23Flash_fwd_kernel_traitsILi256ELi64ELi64ELi4ELb0ELb0EN7cutlass6half_tE19Flash_kernel_traitsILi256ELi64ELi64ELi4ES3_EELb0ELb1ELb1ELb0ELb0ELb0ELb1ELb0EEEvNS_16Flash_fwd_paramsE,@function
        .size           _ZN5flash24flash_fwd_splitkv_kernelI23Flash_fwd_kernel_traitsILi256ELi64ELi64ELi4ELb0ELb0EN7cutlass6half_tE19Flash_kernel_traitsILi256ELi64ELi64ELi4ES3_EELb0ELb1ELb1ELb0ELb0ELb0ELb1ELb0EEEvNS_16Flash_fwd_paramsE,(.L_x_8926 - _ZN5flash24flash_fwd_splitkv_kernelI23Flash_fwd_kernel_traitsILi256ELi64ELi64ELi4ELb0ELb0EN7cutlass6half_tE19Flash_kernel_traitsILi256ELi64ELi64ELi4ES3_EELb0ELb1ELb1ELb0ELb0ELb0ELb1ELb0EEEvNS_16Flash_fwd_paramsE)
        .other          _ZN5flash24flash_fwd_splitkv_kernelI23Flash_fwd_kernel_traitsILi256ELi64ELi64ELi4ELb0ELb0EN7cutlass6half_tE19Flash_kernel_traitsILi256ELi64ELi64ELi4ES3_EELb0ELb1ELb1ELb0ELb0ELb0ELb1ELb0EEEvNS_16Flash_fwd_paramsE,@"STO_CUDA_ENTRY STV_DEFAULT"
_ZN5flash24flash_fwd_splitkv_kernelI23Flash_fwd_kernel_traitsILi256ELi64ELi64ELi4ELb0ELb0EN7cutlass6half_tE19Flash_kernel_traitsILi256ELi64ELi64ELi4ES3_EELb0ELb1ELb1ELb0ELb0ELb0ELb1ELb0EEEvNS_16Flash_fwd_paramsE:
.text._ZN5flash24flash_fwd_splitkv_kernelI23Flash_fwd_kernel_traitsILi256ELi64ELi64ELi4ELb0ELb0EN7cutlass6half_tE19Flash_kernel_traitsILi256ELi64ELi64ELi4ES3_EELb0ELb1ELb1ELb0ELb0ELb0ELb1ELb0EEEvNS_16Flash_fwd_paramsE:
        /* <DEDUP_REMOVED lines=76> */
.L_x_7610:
[----:B------:R-:W-:-:S04]  /*04c0*/  ULDC UR10, c[0x0][0x2c8] ;  /* 0x0000b200000a7ab9 */ /* 0x000fc80000000800 */
.L_x_7611:
        /* <DEDUP_REMOVED lines=18> */
[----:B------:R-:W2:Y:S03]  /*05f0*/  S2R R84, SR_TID.X ;  /* 0x0000000000547919 */ /* 0x000ea60000002100 */
        /* <DEDUP_REMOVED lines=26> */
[----:B------:R-:W-:Y:S01]  /*07a0*/  ULDC UR19, c[0x0][0x394] ;  /* 0x0000e50000137ab9 */ /* 0x000fe20000000800 */
[----:B------:R-:W-:Y:S01]  /*07b0*/  UIMAD UR13, UR17, UR4, UR13 ;  /* 0x00000004110d72a4 */ /* 0x000fe2000f8e020d */
[----:B------:R-:W-:Y:S02]  /*07c0*/  ULDC UR18, c[0x0][0x398] ;  /* 0x0000e60000127ab9 */ /* 0x000fe40000000800 */
        /* <DEDUP_REMOVED lines=89> */
.L_x_7614:
[----:B------:R-:W-:Y:S05]  /*0d60*/  BSYNC B0 ;  /* 0x0000000000007941 */ /* 0x000fea0003800000 */
.L_x_7613:
        /* <DEDUP_REMOVED lines=13> */
.L_x_7616:
[----:B------:R-:W-:Y:S05]  /*0e40*/  BSYNC B0 ;  /* 0x0000000000007941 */ /* 0x000fea0003800000 */
.L_x_7615:
        /* <DEDUP_REMOVED lines=12> */
.L_x_7618:
[----:B------:R-:W-:Y:S05]  /*0f10*/  BSYNC B0 ;  /* 0x0000000000007941 */ /* 0x000fea0003800000 */
.L_x_7617:
        /* <DEDUP_REMOVED lines=12> */
.L_x_7620:
[----:B------:R-:W-:Y:S05]  /*0fe0*/  BSYNC B0 ;  /* 0x0000000000007941 */ /* 0x000fea0003800000 */
.L_x_7619:
        /* <DEDUP_REMOVED lines=11> */
.L_x_7622:
[----:B------:R-:W-:Y:S05]  /*10a0*/  BSYNC B0 ;  /* 0x0000000000007941 */ /* 0x000fea0003800000 */
.L_x_7621:
        /* <DEDUP_REMOVED lines=11> */
.L_x_7624:
[----:B------:R-:W-:Y:S05]  /*1160*/  BSYNC B0 ;  /* 0x0000000000007941 */ /* 0x000fea0003800000 */
.L_x_7623:
        /* <DEDUP_REMOVED lines=11> */
.L_x_7626:
[----:B------:R-:W-:Y:S05]  /*1220*/  BSYNC B0 ;  /* 0x0000000000007941 */ /* 0x000fea0003800000 */
.L_x_7625:
        /* <DEDUP_REMOVED lines=11> */
.L_x_7628:
[----:B------:R-:W-:Y:S05]  /*12e0*/  BSYNC B0 ;  /* 0x0000000000007941 */ /* 0x000fea0003800000 */
.L_x_7627:
        /* <DEDUP_REMOVED lines=31> */
.L_x_7612:
        /* <DEDUP_REMOVED lines=29> */
.L_x_7629:
        /* <DEDUP_REMOVED lines=46> */
[----:B------:R-:W-:-:S03]  /*1990*/  UIMAD UR14, UR11, UR10, UR14 ;  /* 0x0000000a0b0e72a4 */ /* 0x000fc6000f8e020e */
[----:B------:R-:W-:Y:S02]  /*19a0*/  ULDC.64 UR10, c[0x0][0x248] ;  /* 0x00009200000a7ab9 */ /* 0x000fe40000000a00 */
        /* <DEDUP_REMOVED lines=27> */
[----:B------:R-:W-:Y:S02]  /*1b60*/  UIMAD UR5, UR16, UR5, UR25 ;  /* 0x00000005100572a4 */ /* 0x000fe4000f8e0219 */
[----:B------:R-:W-:Y:S02]  /*1b70*/  USHF.R.S32.HI UR25, URZ, 0x1f, UR14 ;  /* 0x0000001f3f197899 */ /* 0x000fe4000801140e */
[----:B------:R-:W-:Y:S02]  /*1b80*/  UIADD3 UR7, UR7, UR5, URZ ;  /* 0x0000000507077290 */ /* 0x000fe4000fffe03f */
[----:B------:R-:W-:Y:S02]  /*1b90*/  UIMAD UR28, UR25, UR10, URZ ;  /* 0x0000000a191c72a4 */ /* 0x000fe4000f8e023f */
[----:B------:R-:W-:Y:S02]  /*1ba0*/  UIMAD.WIDE.U32 UR30, UR14, UR10, UR6 ;  /* 0x0000000a0e1e72a5 */ /* 0x000fe4000f8e0006 */
[----:B------:R-:W-:Y:S01]  /*1bb0*/  UIMAD UR28, UR14, UR11, UR28 ;  /* 0x0000000b0e1c72a4 */ /* 0x000fe2000f8e021c */
[----:B------:R-:W-:Y:S01]  /*1bc0*/  ULDC.64 UR6, c[0x0][0x260] ;  /* 0x0000980000067ab9 */ /* 0x000fe20000000a00 */
[----:B------:R-:W-:-:S02]  /*1bd0*/  ULDC.64 UR4, c[0x0][0x238] ;  /* 0x00008e0000047ab9 */ /* 0x000fc40000000a00 */
[----:B------:R-:W-:Y:S01]  /*1be0*/  UIADD3 UR28, UR31, UR28, URZ ;  /* 0x0000001c1f1c7290 */ /* 0x000fe2000fffe03f */
[----:B------:R-:W-:Y:S01]  /*1bf0*/  IMAD.U32 R5, RZ, RZ, UR31 ;  /* 0x0000001fff057e24 */ /* 0x000fe2000f8e00ff */
[----:B------:R-:W-:Y:S01]  /*1c00*/  UIMAD UR13, UR13, UR4, URZ ;  /* 0x000000040d0d72a4 */ /* 0x000fe2000f8e023f */
[----:B------:R-:W-:Y:S01]  /*1c10*/  IMAD.U32 R4, RZ, RZ, UR30 ;  /* 0x0000001eff047e24 */ /* 0x000fe2000f8e00ff */
[----:B------:R-:W-:Y:S01]  /*1c20*/  UIMAD.WIDE.U32 UR30, UR16, UR4, URZ ;  /* 0x00000004101e72a5 */ /* 0x000fe2000f8e003f */
[----:B------:R-:W-:Y:S01]  /*1c30*/  IMAD R7, R3, UR6, RZ ;  /* 0x0000000603077c24 */ /* 0x000fe2000f8e02ff */
[----:B------:R-:W-:Y:S01]  /*1c40*/  MOV R5, UR28 ;  /* 0x0000001c00057c02 */ /* 0x000fe20008000f00 */
[----:B------:R-:W-:Y:S02]  /*1c50*/  UIMAD UR5, UR16, UR5, UR13 ;  /* 0x00000005100572a4 */ /* 0x000fe4000f8e020d */
[C---:B------:R-:W-:Y:S02]  /*1c60*/  IMAD R24, R6.reuse, UR7, R7 ;  /* 0x0000000706187c24 */ /* 0x040fe4000f8e0207 */
[----:B------:R-:W-:Y:S01]  /*1c70*/  IMAD.WIDE.U32 R34, R6, UR6, R4 ;  /* 0x0000000606227c25 */ /* 0x000fe2000f8e0004 */
[----:B------:R-:W-:-:S03]  /*1c80*/  UIADD3 UR28, UR31, UR5, URZ ;  /* 0x000000051f1c7290 */ /* 0x000fc6000fffe03f */
[----:B------:R-:W-:Y:S01]  /*1c90*/  IMAD.IADD R24, R35, 0x1, R24 ;  /* 0x0000000123187824 */ /* 0x000fe200078e0218 */
[----:B------:R-:W-:Y:S08]  /*1ca0*/  BRA `(.L_x_7631) ;  /* 0x00000004003c7947 */ /* 0x000ff00003800000 */
.L_x_7630:
        /* <DEDUP_REMOVED lines=46> */
.L_x_7632:
        /* <DEDUP_REMOVED lines=33> */
.L_x_7631:
        /* <DEDUP_REMOVED lines=19> */
[----:B------:R-:W-:Y:S01]  /*22d0*/  USHF.R.S32.HI UR9, URZ, 0x1f, UR8 ;  /* 0x0000001f3f097899 */ /* 0x000fe20008011408 */
[----:B------:R-:W-:Y:S01]  /*22e0*/  IMAD.IADD R19, R84, 0x1, -R19 ;  /* 0x0000000154137824 */ /* 0x000fe200078e0a13 */
[----:B------:R-:W-:Y:S01]  /*22f0*/  @!UP0 ULDC.64 UR4, c[0x0][0x228] ;  /* 0x00008a0000048ab9 */ /* 0x000fe20000000a00 */
[----:B------:R-:W-:Y:S01]  /*2300*/  IMAD.SHL.U32 R232, R2, 0x8, RZ ;  /* 0x0000000802e87824 */ /* 0x000fe200078e00ff */
[----:B------:R-:W-:Y:S01]  /*2310*/  @!UP0 UIMAD UR16, UR16, UR4, URZ ;  /* 0x00000004101082a4 */ /* 0x000fe2000f8e023f */
[----:B------:R-:W-:Y:S01]  /*2320*/  LOP3.LUT R231, R231, 0x1c0, RZ, 0xc0, !PT ;  /* 0x000001c0e7e77812 */ /* 0x000fe200078ec0ff */
[----:B------:R-:W-:Y:S01]  /*2330*/  @!UP0 UIMAD.WIDE.U32 UR34, UR15, UR4, URZ ;  /* 0x000000040f2282a5 */ /* 0x000fe2000f8e003f */
[----:B------:R-:W-:Y:S01]  /*2340*/  SHF.R.S32.HI R16, RZ, 0x1f, R19 ;  /* 0x0000001fff107819 */ /* 0x000fe20000011413 */
[----:B------:R-:W-:Y:S01]  /*2350*/  @!UP0 UIMAD UR16, UR15, UR5, UR16 ;  /* 0x000000050f1082a4 */ /* 0x000fe2000f8e0210 */
[--C-:B------:R-:W-:Y:S01]  /*2360*/  SHF.R.S32.HI R25, RZ, 0x1f, R232.reuse ;  /* 0x0000001fff197819 */ /* 0x100fe200000114e8 */
[----:B------:R-:W-:Y:S01]  /*2370*/  VIADD R32, R22, 0x10 ;  /* 0x0000001016207836 */ /* 0x000fe20000000000 */
[----:B------:R-:W-:Y:S01]  /*2380*/  ULDC.64 UR4, c[0x0][0x258] ;  /* 0x0000960000047ab9 */ /* 0x000fe20000000a00 */
[----:B------:R-:W-:Y:S01]  /*2390*/  @!UP0 UIADD3 UR13, UR35, UR16, URZ ;  /* 0x00000010230d8290 */ /* 0x000fe2000fffe03f */
[----:B------:R-:W-:Y:S01]  /*23a0*/  IADD3 R6, P1, R232, UR30, RZ ;  /* 0x0000001ee8067c10 */ /* 0x000fe2000ff3e0ff */
[----:B------:R-:W-:Y:S01]  /*23b0*/  UIMAD UR16, UR9, UR4, URZ ;  /* 0x00000004091072a4 */ /* 0x000fe2000f8e023f */
[----:B------:R-:W-:Y:S01]  /*23c0*/  LEA.HI R16, R16, R19, RZ, 0x3 ;  /* 0x0000001310107211 */ /* 0x000fe200078f18ff */
[----:B------:R-:W-:Y:S01]  /*23d0*/  @!UP0 UMOV UR32, UR34 ;  /* 0x0000002200208c82 */ /* 0x000fe20008000000 */
[----:B------:R-:W-:Y:S01]  /*23e0*/  LOP3.LUT R0, R231, 0x38, R232, 0xf8, !PT ;  /* 0x00000038e7007812 */ /* 0x000fe200078ef8e8 */
[----:B------:R-:W-:Y:S01]  /*23f0*/  IMAD.U32 R26, RZ, RZ, UR4 ;  /* 0x00000004ff1a7e24 */ /* 0x000fe2000f8e00ff */
[----:B------:R-:W-:Y:S01]  /*2400*/  IADD3.X R7, R25, UR28, RZ, P1, !PT ;  /* 0x0000001c19077c10 */ /* 0x000fe20008ffe4ff */
[----:B------:R-:W-:Y:S01]  /*2410*/  UIMAD UR28, UR8, UR5, UR16 ;  /* 0x00000005081c72a4 */ /* 0x000fe2000f8e0210 */
[----:B------:R-:W-:Y:S01]  /*2420*/  SHF.R.U32.HI R231, RZ, 0x3, R231 ;  /* 0x00000003ffe77819 */ /* 0x000fe200000116e7 */
[----:B------:R-:W-:Y:S01]  /*2430*/  UIADD3 UR5, -UR22, UR24, URZ ;  /* 0x0000001816057290 */ /* 0x000fe2000fffe13f */
[----:B------:R-:W-:Y:S01]  /*2440*/  LOP3.LUT R4, R16, 0xfffffff8, RZ, 0xc0, !PT ;  /* 0xfffffff810047812 */ /* 0x000fe200078ec0ff */
[----:B------:R-:W-:Y:S01]  /*2450*/  UMOV UR4, 0x400 ;  /* 0x0000040000047882 */ /* 0x000fe20000000000 */
[----:B------:R-:W-:Y:S01]  /*2460*/  LOP3.LUT R231, R0, R231, RZ, 0x3c, !PT ;  /* 0x000000e700e77212 */ /* 0x000fe200078e3cff */
[----:B------:R-:W-:Y:S01]  /*2470*/  IMAD.WIDE.U32 R20, R20, UR6, R6 ;  /* 0x0000000614147c25 */ /* 0x000fe2000f8e0006 */
[----:B------:R-:W-:Y:S01]  /*2480*/  LEA.HI R0, R15, R84, RZ, 0x6 ;  /* 0x000000540f007211 */ /* 0x000fe200078f30ff */
[----:B--2---:R-:W-:Y:S01]  /*2490*/  ULEA UR4, UR29, UR4, 0x18 ;  /* 0x000000041d047291 */ /* 0x004fe2000f8ec03f */
[----:B------:R-:W-:Y:S01]  /*24a0*/  ISETP.GE.AND P4, PT, R22, UR5, PT ;  /* 0x0000000516007c0c */ /* 0x000fe2000bf86270 */
[----:B------:R-:W-:Y:S01]  /*24b0*/  IMAD.IADD R19, R19, 0x1, -R4 ;  /* 0x0000000113137824 */ /* 0x000fe200078e0a04 */
[----:B------:R-:W-:Y:S01]  /*24c0*/  IADD3 R4, P0, R232, UR32, RZ ;  /* 0x00000020e8047c10 */ /* 0x000fe2000ff1e0ff */
[----:B------:R-:W-:Y:S01]  /*24d0*/  IMAD.SHL.U32 R0, R0, 0x8, RZ ;  /* 0x0000000800007824 */ /* 0x000fe200078e00ff */
[--C-:B------:R-:W-:Y:S01]  /*24e0*/  SHF.R.S32.HI R23, RZ, 0x1f, R22.reuse ;  /* 0x0000001fff177819 */ /* 0x100fe20000011416 */
[----:B------:R-:W-:Y:S01]  /*24f0*/  IMAD.MOV.U32 R7, RZ, RZ, 0x10 ;  /* 0x00000010ff077424 */ /* 0x000fe200078e00ff */
[----:B------:R-:W-:Y:S01]  /*2500*/  IADD3.X R5, R25, UR13, RZ, P0, !PT ;  /* 0x0000000d19057c10 */ /* 0x000fe200087fe4ff */
[----:B------:R-:W-:Y:S01]  /*2510*/  UIADD3 UR13, UR17, -0x1, URZ ;  /* 0xffffffff110d7890 */ /* 0x000fe2000fffe03f */
[----:B------:R-:W-:Y:S01]  /*2520*/  IADD3 R168, P1, R22, UR14, RZ ;  /* 0x0000000e16a87c10 */ /* 0x000fe2000ff3e0ff */
[----:B-1----:R-:W-:Y:S01]  /*2530*/  IMAD.WIDE R30, R31, 0x40, R22 ;  /* 0x000000401f1e7825 */ /* 0x002fe200078e0216 */
[----:B------:R-:W-:Y:S01]  /*2540*/  ISETP.GE.AND P0, PT, R32, UR5, PT ;  /* 0x0000000520007c0c */ /* 0x000fe2000bf06270 */
[----:B------:R-:W-:Y:S01]  /*2550*/  USHF.L.U32 UR16, UR13, 0x6, URZ ;  /* 0x000000060d107899 */ /* 0x000fe2000800063f */
[----:B------:R-:W-:Y:S01]  /*2560*/  IADD3 R34, P3, R232, R34, RZ ;  /* 0x00000022e8227210 */ /* 0x000fe20007f7e0ff */
[----:B------:R-:W-:Y:S01]  /*2570*/  IMAD.WIDE.U32 R26, R26, UR8, R4 ;  /* 0x000000081a1a7c25 */ /* 0x000fe2000f8e0004 */
[----:B------:R-:W-:Y:S01]  /*2580*/  LOP3.LUT R231, R231, 0xfffffe00, R0, 0xf8, !PT ;  /* 0xfffffe00e7e77812 */ /* 0x000fe200078ef800 */
[----:B------:R-:W-:Y:S01]  /*2590*/  UIADD3 UR14, -UR16, UR23, URZ ;  /* 0x00000017100e7290 */ /* 0x000fe2000fffe13f */
[----:B------:R-:W-:Y:S01]  /*25a0*/  IADD3.X R0, R23, UR25, RZ, P1, !PT ;  /* 0x0000001917007c10 */ /* 0x000fe20008ffe4ff */
[----:B------:R-:W-:Y:S01]  /*25b0*/  IMAD.MOV.U32 R5, RZ, RZ, 0x20 ;  /* 0x00000020ff057424 */ /* 0x000fe200078e00ff */
[----:B------:R-:W-:Y:S01]  /*25c0*/  R2P PR, R19, 0x6 ;  /* 0x0000000613007804 */ /* 0x000fe20000000000 */
[----:B------:R-:W-:Y:S01]  /*25d0*/  VIADD R29, R27, UR28 ;  /* 0x0000001c1b1d7c36 */ /* 0x000fe20008000000 */
[----:B------:R-:W-:Y:S01]  /*25e0*/  LEA R231, R231, UR4, 0x1 ;  /* 0x00000004e7e77c11 */ /* 0x000fe2000f8e08ff */
[----:B------:R-:W-:-:S02]  /*25f0*/  VIADD R6, R232, 0x40 ;  /* 0x00000040e8067836 */ /* 0x000fc40000000000 */
[C---:B------:R-:W-:Y:S01]  /*2600*/  VIADD R4, R232.reuse, 0x80 ;  /* 0x00000080e8047836 */ /* 0x040fe20000000000 */
[----:B------:R-:W-:Y:S01]  /*2610*/  SEL R7, R7, 0xfffffff0, !P1 ;  /* 0xfffffff007077807 */ /* 0x000fe20004800000 */
[----:B------:R-:W-:Y:S01]  /*2620*/  VIADD R3, R232, 0xc0 ;  /* 0x000000c0e8037836 */ /* 0x000fe20000000000 */
[----:B------:R-:W-:Y:S01]  /*2630*/  SEL R5, R5, 0xffffffe0, !P2 ;  /* 0xffffffe005057807 */ /* 0x000fe20005000000 */
        /* <DEDUP_REMOVED lines=45> */
.L_x_7634:
[----:B------:R-:W-:Y:S05]  /*2910*/  BSYNC B0 ;  /* 0x0000000000007941 */ /* 0x000fea0003800000 */
.L_x_7633:
[----:B------:R-:W-:Y:S01]  /*2920*/  IMAD.X R35, R25, 0x1, R24, P3 ;  /* 0x0000000119237824 */ /* 0x000fe200018e0618 */
[----:B------:R-:W-:Y:S01]  /*2930*/  ISETP.GE.AND P2, PT, R32, UR14, PT ;  /* 0x0000000e20007c0c */ /* 0x000fe2000bf46270 */
[----:B-12---:R-:W-:Y:S01]  /*2940*/  IMAD R9, R23, UR10, RZ ;  /* 0x0000000a17097c24 */ /* 0x006fe2000f8e02ff */
[C---:B------:R-:W-:Y:S01]  /*2950*/  IADD3 R24, R22.reuse, 0x30, RZ ;  /* 0x0000003016187810 */ /* 0x040fe20007ffe0ff */
[C---:B------:R-:W-:Y:S01]  /*2960*/  VIADD R25, R22.reuse, 0x20 ;  /* 0x0000002016197836 */ /* 0x040fe20000000000 */
[----:B------:R-:W-:Y:S01]  /*2970*/  BSSY B0, `(.L_x_7635) ;  /* 0x000003a000007945 */ /* 0x000fe20003800000 */
[----:B------:R-:W-:Y:S01]  /*2980*/  IMAD.WIDE.U32 R34, R22, UR10, R34 ;  /* 0x0000000a16227c25 */ /* 0x000fe2000f8e0022 */
[----:B------:R-:W-:Y:S02]  /*2990*/  P2R R14, PR, RZ, 0x4 ;  /* 0x00000004ff0e7803 */ /* 0x000fe40000000000 */
[----:B------:R-:W-:Y:S01]  /*29a0*/  ISETP.GE.AND P1, PT, R32, UR14, PT ;  /* 0x0000000e20007c0c */ /* 0x000fe2000bf26270 */
        /* <DEDUP_REMOVED lines=54> */
.L_x_7636:
[----:B------:R-:W-:Y:S05]  /*2d10*/  BSYNC B0 ;  /* 0x0000000000007941 */ /* 0x000fea0003800000 */
.L_x_7635:
        /* <DEDUP_REMOVED lines=49> */
.L_x_7638:
[----:B------:R-:W-:Y:S05]  /*3030*/  BSYNC B0 ;  /* 0x0000000000007941 */ /* 0x000fea0003800000 */
.L_x_7637:
        /* <DEDUP_REMOVED lines=49> */
.L_x_7640:
[----:B------:R-:W-:Y:S05]  /*3350*/  BSYNC B0 ;  /* 0x0000000000007941 */ /* 0x000fea0003800000 */
.L_x_7639:
        /* <DEDUP_REMOVED lines=40> */
.L_x_7642:
[----:B------:R-:W-:Y:S05]  /*35e0*/  BSYNC B0 ;  /* 0x0000000000007941 */ /* 0x000fea0003800000 */
.L_x_7641:
[----:B--23--:R-:W-:Y:S01]  /*35f0*/  SHF.R.S32.HI R10, RZ, 0x4, R17 ;  /* 0x00000004ff0a7819 */ /* 0x00cfe20000011411 */
[----:B------:R-:W-:Y:S01]  /*3600*/  USHF.L.U64.HI UR25, UR10, 0x4, UR11 ;  /* 0x000000040a197899 */ /* 0x000fe2000801020b */
[----:B------:R-:W-:Y:S01]  /*3610*/  BSSY B0, `(.L_x_7643) ;  /* 0x0000031000007945 */ /* 0x000fe20003800000 */
[----:B------:R-:W-:Y:S01]  /*3620*/  USHF.L.U32 UR28, UR10, 0x4, URZ ;  /* 0x000000040a1c7899 */ /* 0x000fe2000800063f */
[C---:B------:R-:W-:Y:S01]  /*3630*/  ISETP.GE.AND P0, PT, R25.reuse, UR14, PT ;  /* 0x0000000e19007c0c */ /* 0x040fe2000bf06270 */
[----:B------:R-:W-:Y:S01]  /*3640*/  IMAD.SHL.U32 R13, R2, 0x40, RZ ;  /* 0x00000040020d7824 */ /* 0x000fe200078e00ff */
        /* <DEDUP_REMOVED lines=45> */
.L_x_7644:
[----:B------:R-:W-:Y:S05]  /*3920*/  BSYNC B0 ;  /* 0x0000000000007941 */ /* 0x000fea0003800000 */
.L_x_7643:
[C---:B------:R-:W-:Y:S01]  /*3930*/  IMAD.SHL.U32 R12, R22.reuse, 0x8, RZ ;  /* 0x00000008160c7824 */ /* 0x040fe200078e00ff */
[----:B------:R-:W-:Y:S01]  /*3940*/  LOP3.LUT R229, R17, 0xfffffffe, RZ, 0xc0, !PT ;  /* 0xfffffffe11e57812 */ /* 0x000fe200078ec0ff */
        /* <DEDUP_REMOVED lines=14> */
[----:B-1234-:R-:W1:Y:S01]  /*3a30*/  @!P1 LDC.64 R8, c[0x0][0x218] ;  /* 0x00008600ff089b82 */ /* 0x01ee620000000a00 */
        /* <DEDUP_REMOVED lines=35> */
.L_x_7646:
[----:B------:R-:W-:Y:S05]  /*3c70*/  BSYNC B0 ;  /* 0x0000000000007941 */ /* 0x000fea0003800000 */
.L_x_7645:
        /* <DEDUP_REMOVED lines=15> */
[----:B-1-34-:R-:W1:Y:S01]  /*3d70*/  @!P3 LDC.64 R8, c[0x0][0x218] ;  /* 0x00008600ff08bb82 */ /* 0x01ae620000000a00 */
        /* <DEDUP_REMOVED lines=9> */
[----:B------:R-:W2:Y:S03]  /*3e10*/  @!P2 LDC.64 R8, c[0x0][0x218] ;  /* 0x00008600ff08ab82 */ /* 0x000ea60000000a00 */
[----:B------:R-:W-:Y:S01]  /*3e20*/  @!PT LDS RZ, [RZ] ;  /* 0x00000000fffff984 */ /* 0x000fe20000000800 */
[----:B------:R-:W-:Y:S01]  /*3e30*/  @!PT LDS RZ, [RZ] ;  /* 0x00000000fffff984 */ /* 0x000fe20000000800 */
[----:B------:R-:W-:Y:S01]  /*3e40*/  @!PT LDS RZ, [RZ] ;  /* 0x00000000fffff984 */ /* 0x000fe20000000800 */
[----:B------:R1:W-:Y:S04]  /*3e50*/  @!P3 LDGSTS.E.BYPASS.LTC128B.128 [R231+0xb800], desc[UR26][R26.64+0x80] ;  /* 0x0b8000801ae7bfae */ /* 0x0003e8000b901d5a */
[----:B------:R1:W-:Y:S01]  /*3e60*/  @P2 STS.128 [R231+0xd800], RZ ;  /* 0x00d800ffe7002388 */ /* 0x0003e20000000c00 */
[----:B--2---:R-:W-:-:S04]  /*3e70*/  @!P2 LEA R28, P0, R24, R8, 0x1 ;  /* 0x00000008181ca211 */ /* 0x004fc800078008ff */
[C---:B------:R-:W-:Y:S02]  /*3e80*/  @!P2 LEA.HI.X R29, R24.reuse, R9, R22, 0x1, P0 ;  /* 0x00000009181da211 */ /* 0x040fe400000f0c16 */
[----:B------:R-:W2:Y:S03]  /*3e90*/  @!P1 LDC.64 R8, c[0x0][0x218] ;  /* 0x00008600ff089b82 */ /* 0x000ea60000000a00 */
[----:B------:R-:W-:Y:S01]  /*3ea0*/  @!PT LDS RZ, [RZ] ;  /* 0x00000000fffff984 */ /* 0x000fe20000000800 */
[----:B------:R-:W-:Y:S01]  /*3eb0*/  @!PT LDS RZ, [RZ] ;  /* 0x00000000fffff984 */ /* 0x000fe20000000800 */
[----:B------:R-:W-:Y:S01]  /*3ec0*/  @!PT LDS RZ, [RZ] ;  /* 0x00000000fffff984 */ /* 0x000fe20000000800 */
[----:B------:R1:W-:Y:S04]  /*3ed0*/  @!P2 LDGSTS.E.BYPASS.LTC128B.128 [R231+0xd800], desc[UR26][R28.64+0x100] ;  /* 0x0d8001001ce7afae */ /* 0x0003e8000b901d5a */
[----:B------:R1:W-:Y:S01]  /*3ee0*/  @P1 STS.128 [R231+0xf800], RZ ;  /* 0x00f800ffe7001388 */ /* 0x0003e20000000c00 */
[----:B--2---:R-:W-:-:S04]  /*3ef0*/  @!P1 LEA R8, P0, R24, R8, 0x1 ;  /* 0x0000000818089211 */ /* 0x004fc800078008ff */
[----:B------:R-:W-:-:S05]  /*3f00*/  @!P1 LEA.HI.X R9, R24, R9, R22, 0x1, P0 ;  /* 0x0000000918099211 */ /* 0x000fca00000f0c16 */
[----:B------:R-:W-:Y:S01]  /*3f10*/  @!PT LDS RZ, [RZ] ;  /* 0x00000000fffff984 */ /* 0x000fe20000000800 */
[----:B------:R-:W-:Y:S01]  /*3f20*/  @!PT LDS RZ, [RZ] ;  /* 0x00000000fffff984 */ /* 0x000fe20000000800 */
[----:B------:R-:W-:Y:S01]  /*3f30*/  @!PT LDS RZ, [RZ] ;  /* 0x00000000fffff984 */ /* 0x000fe20000000800 */
[----:B------:R1:W-:Y:S04]  /*3f40*/  @!P1 LDGSTS.E.BYPASS.LTC128B.128 [R231+0xf800], desc[UR26][R8.64+0x180] ;  /* 0x0f80018008e79fae */ /* 0x0003e8000b901d5a */
.L_x_7648:
[----:B------:R-:W-:Y:S05]  /*3f50*/  BSYNC B0 ;  /* 0x0000000000007941 */ /* 0x000fea0003800000 */
.L_x_7647:
[----:B------:R-:W-:Y:S01]  /*3f60*/  USHF.R.S32.HI UR29, URZ, 0x1f, UR15 ;  /* 0x0000001f3f1d7899 */ /* 0x000fe2000801140f */
[----:B------:R-:W0:Y:S01]  /*3f70*/  LDGDEPBAR ;  /* 0x00000000000079af */ /* 0x000e220000000000 */
[----:B------:R-:W-:Y:S01]  /*3f80*/  ULDC.64 UR6, c[0x0][0x3d0] ;  /* 0x0000f40000067ab9 */ /* 0x000fe20000000a00 */
[----:B------:R-:W-:Y:S01]  /*3f90*/  ISETP.NE.AND P1, PT, R17, RZ, PT ;  /* 0x000000ff1100720c */ /* 0x000fe20003f25270 */
[----:B------:R-:W-:Y:S01]  /*3fa0*/  UIMAD UR29, UR29, UR6, URZ ;  /* 0x000000061d1d72a4 */ /* 0x000fe2000f8e023f */
[----:B------:R-:W-:Y:S01]  /*3fb0*/  IMAD.SHL.U32 R19, R19, 0x40, RZ ;  /* 0x0000004013137824 */ /* 0x000fe200078e00ff */
[----:B------:R-:W-:Y:S01]  /*3fc0*/  UIMAD.WIDE.U32 UR30, UR15, UR6, UR8 ;  /* 0x000000060f1e72a5 */ /* 0x000fe2000f8e0008 */
[----:B-1234-:R-:W-:Y:S01]  /*3fd0*/  IMAD.SHL.U32 R8, R229, 0x8, RZ ;  /* 0x00000008e5087824 */ /* 0x01efe200078e00ff */
[----:B------:R-:W-:Y:S01]  /*3fe0*/  UIMAD UR29, UR15, UR7, UR29 ;  /* 0x000000070f1d72a4 */ /* 0x000fe2000f8e021d */
[----:B------:R-:W-:Y:S01]  /*3ff0*/  IMAD.SHL.U32 R9, R16, 0x40, RZ ;  /* 0x0000004010097824 */ /* 0x000fe200078e00ff */
[----:B------:R-:W-:Y:S01]  /*4000*/  LOP3.LUT R19, R19, 0x1c0, RZ, 0xc0, !PT ;  /* 0x000001c013137812 */ /* 0x000fe200078ec0ff */
[----:B------:R-:W-:Y:S01]  /*4010*/  ULDC.64 UR6, c[0x0][0x3c8] ;  /* 0x0000f20000067ab9 */ /* 0x000fe20000000a00 */
[----:B------:R-:W-:Y:S01]  /*4020*/  UIADD3 UR29, UR31, UR29, URZ ;  /* 0x0000001d1f1d7290 */ /* 0x000fe2000fffe03f */
[----:B------:R-:W-:Y:S01]  /*4030*/  SHF.R.U32.HI R13, RZ, 0x3, R13 ;  /* 0x00000003ff0d7819 */ /* 0x000fe2000001160d */
[----:B------:R-:W-:Y:S01]  /*4040*/  ULEA UR8, UP0, UR30, UR6, 0x2 ;  /* 0x000000061e087291 */ /* 0x000fe2000f80103f */
[----:B------:R-:W-:Y:S01]  /*4050*/  LOP3.LUT R8, R19, 0x8, R8, 0xf8, !PT ;  /* 0x0000000813087812 */ /* 0x000fe200078ef808 */
[----:B------:R-:W-:Y:S01]  /*4060*/  IMAD.IADD R21, R21, 0x1, R18 ;  /* 0x0000000115157824 */ /* 0x000fe200078e0212 */
[----:B------:R-:W-:Y:S01]  /*4070*/  SHF.R.U32.HI R19, RZ, 0x3, R19 ;  /* 0x00000003ff137819 */ /* 0x000fe20000011613 */
[----:B------:R-:W-:Y:S01]  /*4080*/  ULEA.HI.X UR29, UR30, UR7, UR29, 0x2, UP0 ;  /* 0x000000071e1d7291 */ /* 0x000fe200080f141d */
[----:B------:R-:W-:Y:S01]  /*4090*/  LEA.HI R86, R15, R84, RZ, 0x5 ;  /* 0x000000540f567211 */ /* 0x000fe200078f28ff */
[----:B------:R-:W-:Y:S01]  /*40a0*/  IMAD.U32 R10, RZ, RZ, UR8 ;  /* 0x00000008ff0a7e24 */ /* 0x000fe2000f8e00ff */
[----:B------:R-:W-:Y:S01]  /*40b0*/  ULDC.64 UR6, c[0x0][0x250] ;  /* 0x0000940000067ab9 */ /* 0x000fe20000000a00 */
[----:B------:R-:W-:Y:S01]  /*40c0*/  LOP3.LUT R8, R8, R19, RZ, 0x3c, !PT ;  /* 0x0000001308087212 */ /* 0x000fe200078e3cff */
[----:B------:R-:W-:Y:S01]  /*40d0*/  IMAD R167, R0, UR6, RZ ;  /* 0x0000000600a77c24 */ /* 0x000fe2000f8e02ff */
[----:B------:R-:W-:Y:S01]  /*40e0*/  LOP3.LUT R12, R12, R13, RZ, 0x3c, !PT ;  /* 0x0000000d0c0c7212 */ /* 0x000fe200078e3cff */
[----:B------:R-:W-:Y:S01]  /*40f0*/  IMAD.U32 R11, RZ, RZ, UR29 ;  /* 0x0000001dff0b7e24 */ /* 0x000fe2000f8e00ff */
[----:B------:R-:W-:-:S04]  /*4100*/  DEPBAR.LE SB0, 0x0 ;  /* 0x000080000000791a */ /* 0x000fc80000000000 */
[----:B------:R1:W5:Y:S01]  /*4110*/  LDG.E R85, desc[UR26][R10.64] ;  /* 0x0000001a0a557981 */ /* 0x000362000c1e1900 */
[----:B------:R-:W-:Y:S01]  /*4120*/  IMAD R167, R168, UR7, R167 ;  /* 0x00000007a8a77c24 */ /* 0x000fe2000f8e02a7 */
[----:B------:R-:W-:Y:S01]  /*4130*/  LOP3.LUT R0, R8, 0xfffffe00, R9, 0xf8, !PT ;  /* 0xfffffe0008007812 */ /* 0x000fe200078ef809 */
[----:B------:R-:W-:Y:S01]  /*4140*/  IMAD.WIDE.U32 R168, R168, UR6, R20 ;  /* 0x00000006a8a87c25 */ /* 0x000fe2000f8e0014 */
[----:B------:R-:W-:Y:S01]  /*4150*/  BAR.SYNC.DEFER_BLOCKING 0x0 ;  /* 0x0000000000007b1d */ /* 0x000fe20000010000 */
[----:B------:R-:W-:Y:S02]  /*4160*/  SHF.R.S32.HI R87, RZ, 0x5, R86 ;  /* 0x00000005ff577819 */ /* 0x000fe40000011456 */
[----:B------:R-:W-:Y:S02]  /*4170*/  IMAD R229, R229, 0x200, R12 ;  /* 0x00000200e5e57824 */ /* 0x000fe400078e020c */
[----:B------:R-:W-:Y:S01]  /*4180*/  IMAD.IADD R167, R169, 0x1, R167 ;  /* 0x00000001a9a77824 */ /* 0x000fe200078e02a7 */
[----:B------:R-:W-:Y:S01]  /*4190*/  ULDC.64 UR8, c[0x0][0x220] ;  /* 0x0000880000087ab9 */ /* 0x000fe20000000a00 */
[----:B------:R-:W-:Y:S01]  /*41a0*/  IMAD R230, R87, 0x400, R0 ;  /* 0x0000040057e67824 */ /* 0x000fe200078e0200 */
[----:B------:R-:W-:Y:S01]  /*41b0*/  ULDC UR31, c[0x0][0x2e8] ;  /* 0x0000ba00001f7ab9 */ /* 0x000fe20000000800 */
[----:B------:R1:W-:Y:S04]  /*41c0*/  @P1 STS.128 [R231+0x10000], RZ ;  /* 0x010000ffe7001388 */ /* 0x0003e80000000c00 */
[----:B------:R1:W-:Y:S04]  /*41d0*/  @P1 STS.128 [R231+0x12000], RZ ;  /* 0x012000ffe7001388 */ /* 0x0003e80000000c00 */
[----:B------:R1:W-:Y:S04]  /*41e0*/  @P1 STS.128 [R231+0x14000], RZ ;  /* 0x014000ffe7001388 */ /* 0x0003e80000000c00 */
[----:B------:R1:W-:Y:S01]  /*41f0*/  @P1 STS.128 [R231+0x16000], RZ ;  /* 0x016000ffe7001388 */ /* 0x0003e20000000c00 */
[----:B------:R-:W-:Y:S01]  /*4200*/  LEA R244, P0, R168, UR8, 0x1 ;  /* 0x00000008a8f47c11 */ /* 0x000fe2000f8008ff */
[----:B------:R-:W-:Y:S01]  /*4210*/  USHF.L.U64.HI UR29, UR6, 0x4, UR7 ;  /* 0x00000004061d7899 */ /* 0x000fe20008010207 */
[----:B------:R-:W2:Y:S01]  /*4220*/  MUFU.RCP R88, UR31 ;  /* 0x0000001f00587d08 */ /* 0x000ea20008001000 */
[----:B------:R-:W-:Y:S01]  /*4230*/  USHF.L.U32 UR30, UR6, 0x4, URZ ;  /* 0x00000004061e7899 */ /* 0x000fe2000800063f */
        /* <DEDUP_REMOVED lines=23> */
[----:B----4-:R-:W-:-:S05]  /*43b0*/  @!P1 IMAD.MOV.U32 R245, RZ, RZ, R249 ;  /* 0x000000fffff59224 */ /* 0x010fca00078e00f9 */
[----:B------:R-:W-:Y:S01]  /*43c0*/  @!PT LDS RZ, [RZ] ;  /* 0x00000000fffff984 */ /* 0x000fe20000000800 */
[----:B------:R-:W-:Y:S01]  /*43d0*/  @!PT LDS RZ, [RZ] ;  /* 0x00000000fffff984 */ /* 0x000fe20000000800 */
[----:B------:R-:W-:Y:S01]  /*43e0*/  @!PT LDS RZ, [RZ] ;  /* 0x00000000fffff984 */ /* 0x000fe20000000800 */
[----:B------:R3:W-:Y:S04]  /*43f0*/  @!P1 LDGSTS.E.BYPASS.LTC128B.128 [R231+0x14000], desc[UR26][R244.64+0x100] ;  /* 0x14000100f4e79fae */ /* 0x0007e8000b901d5a */
[----:B------:R3:W-:Y:S01]  /*4400*/  @P0 STS.128 [R231+0x16000], RZ ;  /* 0x016000ffe7000388 */ /* 0x0007e20000000c00 */
[----:B------:R-:W-:Y:S05]  /*4410*/  @P0 BRA `(.L_x_7650) ;  /* 0x0000000000140947 */ /* 0x000fea0003800000 */
[----:B---3--:R-:W-:-:S05]  /*4420*/  MOV R245, R249 ;  /* 0x000000f900f57202 */ /* 0x008fca0000000f00 */
[----:B------:R-:W-:Y:S01]  /*4430*/  @!PT LDS RZ, [RZ] ;  /* 0x00000000fffff984 */ /* 0x000fe20000000800 */
[----:B------:R-:W-:Y:S01]  /*4440*/  @!PT LDS RZ, [RZ] ;  /* 0x00000000fffff984 */ /* 0x000fe20000000800 */
[----:B------:R-:W-:Y:S01]  /*4450*/  @!PT LDS RZ, [RZ] ;  /* 0x00000000fffff984 */ /* 0x000fe20000000800 */
[----:B------:R4:W-:Y:S02]  /*4460*/  LDGSTS.E.BYPASS.LTC128B.128 [R231+0x16000], desc[UR26][R244.64+0x180] ;  /* 0x16000180f4e77fae */ /* 0x0009e4000b901d5a */
.L_x_7650:
[----:B------:R-:W-:Y:S05]  /*4470*/  BSYNC B0 ;  /* 0x0000000000007941 */ /* 0x000fea0003800000 */
.L_x_7649:
        /* <DEDUP_REMOVED lines=15> */
[----:B-1----:R-:W-:Y:S02]  /*4570*/  IMAD.U32 R11, RZ, RZ, UR30 ;  /* 0x0000001eff0b7e24 */ /* 0x002fe4000f8e00ff */
        /* <DEDUP_REMOVED lines=34> */
.L_x_7652:
[----:B------:R-:W-:Y:S05]  /*47a0*/  BSYNC B0 ;  /* 0x0000000000007941 */ /* 0x000fea0003800000 */
.L_x_7651:
        /* <DEDUP_REMOVED lines=45> */
.L_x_7654:
[----:B------:R-:W-:Y:S05]  /*4a80*/  BSYNC B0 ;  /* 0x0000000000007941 */ /* 0x000fea0003800000 */
.L_x_7653:
        /* <DEDUP_REMOVED lines=14> */
[----:B---34-:R-:W-:Y:S01]  /*4b70*/  @!P3 MOV R245, R249 ;  /* 0x000000f900f5b202 */ /* 0x018fe20000000f00 */
        /* <DEDUP_REMOVED lines=40> */
.L_x_7656:
[----:B------:R-:W-:Y:S05]  /*4e00*/  BSYNC B0 ;  /* 0x0000000000007941 */ /* 0x000fea0003800000 */
.L_x_7655:
[----:B------:R-:W-:Y:S01]  /*4e10*/  LDSM.16.M88.4 R56, [R230] ;  /* 0x00000000e638783b */ /* 0x000fe20000000200 */
[----:B------:R-:W-:Y:S01]  /*4e20*/  R2P PR, R2, 0x6 ;  /* 0x0000000602007804 */ /* 0x000fe20000000000 */
[C---:B------:R-:W-:Y:S01]  /*4e30*/  VIADD R2, R229.reuse, 0x8000 ;  /* 0x00008000e5027836 */ /* 0x040fe20000000000 */
[----:B------:R-:W-:Y:S01]  /*4e40*/  UISETP.GT.AND UP0, UPT, UR13, UR12, UPT ;  /* 0x0000000c0d00728c */ /* 0x000fe2000bf04270 */
[----:B------:R-:W3:Y:S01]  /*4e50*/  LDSM.16.M88.4 R44, [R229+0x8000] ;  /* 0x00800000e52c783b */ /* 0x000ee20000000200 */
[----:B------:R-:W-:Y:S01]  /*4e60*/  VIADD R227, R229, 0x8020 ;  /* 0x00008020e5e37836 */ /* 0x000fe20000000000 */
[----:B------:R-:W-:Y:S01]  /*4e70*/  LEA R238, R87, UR22, 0x4 ;  /* 0x0000001657ee7c11 */ /* 0x000fe2000f8e20ff */
[--C-:B------:R-:W-:Y:S01]  /*4e80*/  IMAD R228, R7, 0x2, R230.reuse ;  /* 0x0000000207e47824 */ /* 0x100fe200078e02e6 */
[----:B------:R-:W4:Y:S01]  /*4e90*/  LDSM.16.M88.4 R36, [R229+0x8800] ;  /* 0x00880000e524783b */ /* 0x000f220000000200 */
[C---:B------:R-:W-:Y:S01]  /*4ea0*/  IMAD R226, R5.reuse, 0x2, R230 ;  /* 0x0000000205e27824 */ /* 0x040fe200078e02e6 */
[----:B------:R-:W-:Y:S01]  /*4eb0*/  UIADD3 UR22, UR23, 0x1, -UR24 ;  /* 0x0000000117167890 */ /* 0x000fe2000fffe818 */
[----:B------:R-:W-:Y:S01]  /*4ec0*/  IMAD R225, R5, 0x2, R228 ;  /* 0x0000000205e17824 */ /* 0x000fe200078e02e4 */
[----:B------:R-:W4:Y:S01]  /*4ed0*/  LDSM.16.M88.4 R28, [R229+0x9000] ;  /* 0x00900000e51c783b */ /* 0x000f220000000200 */
[----:B------:R-:W-:Y:S01]  /*4ee0*/  PLOP3.LUT P6, PT, PT, PT, UP0, 0x80, 0x0 ;  /* 0x000000000000781c */ /* 0x000fe20003fcf008 */
[----:B------:R-:W-:Y:S01]  /*4ef0*/  UIADD3 UR31, UR23, -UR24, URZ ;  /* 0x80000018171f7290 */ /* 0x000fe2000fffe03f */
[----:B------:R-:W-:Y:S01]  /*4f00*/  @P1 IADD3 R227, R2, -0x20, RZ ;  /* 0xffffffe002e31810 */ /* 0x000fe20007ffe0ff */
[----:B------:R-:W-:Y:S01]  /*4f10*/  LDSM.16.M88.4 R68, [R228] ;  /* 0x00000000e444783b */ /* 0x000fe20000000200 */
[----:B------:R-:W-:Y:S01]  /*4f20*/  IMAD.MOV.U32 R2, RZ, RZ, 0x40 ;  /* 0x00000040ff027424 */ /* 0x000fe200078e00ff */
[----:B------:R-:W-:Y:S01]  /*4f30*/  UIADD3 UR24, UR22, UR18, URZ ;  /* 0x0000001216187290 */ /* 0x000fe2000fffe03f */
[----:B--2--5:R-:W-:Y:S01]  /*4f40*/  FMUL.FTZ R85, R85, R88 ;  /* 0x0000005855557220 */ /* 0x024fe20000410000 */
[----:B-1----:R-:W1:Y:S01]  /*4f50*/  LDSM.16.M88.4 R8, [R227] ;  /* 0x00000000e308783b */ /* 0x002e620000000200 */
[----:B------:R-:W-:Y:S01]  /*4f60*/  IMAD.SHL.U32 R239, R84, 0x2, RZ ;  /* 0x0000000254ef7824 */ /* 0x000fe200078e00ff */
[----:B------:R-:W-:Y:S01]  /*4f70*/  SEL R2, R2, 0xffffffc0, !P2 ;  /* 0xffffffc002027807 */ /* 0x000fe20005000000 */
[----:B------:R-:W-:Y:S01]  /*4f80*/  VIADD R219, R227, 0x800 ;  /* 0x00000800e3db7836 */ /* 0x000fe20000000000 */
[----:B------:R-:W2:Y:S01]  /*4f90*/  LDSM.16.M88.4 R20, [R229+0x9800] ;  /* 0x00980000e514783b */ /* 0x000ea20000000200 */
[----:B------:R-:W-:Y:S01]  /*4fa0*/  R2UR UR14, R85 ;  /* 0x00000000550e72ca */ /* 0x000fe200000e0000 */
[----:B------:R-:W-:Y:S01]  /*4fb0*/  VIADD R217, R227, 0x1800 ;  /* 0x00001800e3d97836 */ /* 0x000fe20000000000 */
[----:B------:R-:W-:Y:S01]  /*4fc0*/  IADD3 R223, R229, R2, RZ ;  /* 0x00000002e5df7210 */ /* 0x000fe20007ffe0ff */
[----:B------:R-:W2:Y:S01]  /*4fd0*/  LDSM.16.M88.4 R16, [R227+0x800] ;  /* 0x00080000e310783b */ /* 0x000ea20000000200 */
[----:B------:R-:W-:Y:S01]  /*4fe0*/  IMAD.IADD R216, R2, 0x1, R227 ;  /* 0x0000000102d87824 */ /* 0x000fe200078e02e3 */
[----:B------:R-:W-:Y:S01]  /*4ff0*/  LOP3.LUT R239, R239, 0x6, RZ, 0xc0, !PT ;  /* 0x00000006efef7812 */ /* 0x000fe200078ec0ff */
[C---:B------:R-:W-:Y:S01]  /*5000*/  VIADD R215, R227.reuse, 0x2000 ;  /* 0x00002000e3d77836 */ /* 0x040fe20000000000 */
[----:B------:R-:W2:Y:S01]  /*5010*/  LDSM.16.M88.4 R12, [R227+0x1000] ;  /* 0x00100000e30c783b */ /* 0x000ea20000000200 */
[C---:B------:R-:W-:Y:S01]  /*5020*/  IADD3 R218, R227.reuse, 0x1000, RZ ;  /* 0x00001000e3da7810 */ /* 0x040fe20007ffe0ff */
[C---:B------:R-:W-:Y:S01]  /*5030*/  VIADD R213, R227.reuse, 0x3000 ;  /* 0x00003000e3d57836 */ /* 0x040fe20000000000 */
[C---:B------:R-:W-:Y:S01]  /*5040*/  IADD3 R214, R227.reuse, 0x2800, RZ ;  /* 0x00002800e3d67810 */ /* 0x040fe20007ffe0ff */
[----:B------:R-:W2:Y:S01]  /*5050*/  LDSM.16.M88.4 R76, [R227+0x1800] ;  /* 0x00180000e34c783b */ /* 0x000ea20000000200 */
[C---:B------:R-:W-:Y:S01]  /*5060*/  VIADD R212, R227.reuse, 0x3800 ;  /* 0x00003800e3d47836 */ /* 0x040fe20000000000 */
[C---:B------:R-:W-:Y:S01]  /*5070*/  IADD3 R211, R227.reuse, 0x4000, RZ ;  /* 0x00004000e3d37810 */ /* 0x040fe20007ffe0ff */
[C---:B------:R-:W-:Y:S01]  /*5080*/  VIADD R210, R227.reuse, 0x4800 ;  /* 0x00004800e3d27836 */ /* 0x040fe20000000000 */
[----:B------:R-:W-:Y:S01]  /*5090*/  LDSM.16.M88.4 R72, [R226] ;  /* 0x00000000e248783b */ /* 0x000fe20000000200 */
[C---:B------:R-:W-:Y:S01]  /*50a0*/  VIADD R209, R227.reuse, 0x5000 ;  /* 0x00005000e3d17836 */ /* 0x040fe20000000000 */
[C---:B------:R-:W-:Y:S01]  /*50b0*/  IADD3 R208, R227.reuse, 0x5800, RZ ;  /* 0x00005800e3d07810 */ /* 0x040fe20007ffe0ff */
[C---:B------:R-:W-:Y:S01]  /*50c0*/  VIADD R207, R227.reuse, 0x6000 ;  /* 0x00006000e3cf7836 */ /* 0x040fe20000000000 */
[C---:B---3--:R-:W-:Y:S01]  /*50d0*/  HMMA.16816.F32 R48, R56.reuse, R44, RZ ;  /* 0x0000002c3830723c */ /* 0x048fe200000018ff */
[----:B------:R-:W-:Y:S01]  /*50e0*/  LDSM.16.M88.4 R60, [R223+0x8800] ;  /* 0x00880000df3c783b */ /* 0x000fe20000000200 */
[C---:B------:R-:W-:Y:S01]  /*50f0*/  VIADD R206, R227.reuse, 0x6800 ;  /* 0x00006800e3ce7836 */ /* 0x040fe20000000000 */
[C---:B------:R-:W-:Y:S01]  /*5100*/  IADD3 R205, R227.reuse, 0x7000, RZ ;  /* 0x00007000e3cd7810 */ /* 0x040fe20007ffe0ff */
[----:B------:R-:W-:Y:S01]  /*5110*/  VIADD R204, R227, 0x7800 ;  /* 0x00007800e3cc7836 */ /* 0x000fe20000000000 */
[----:B------:R-:W-:Y:S01]  /*5120*/  LDSM.16.M88.4 R52, [R223+0x9000] ;  /* 0x00900000df34783b */ /* 0x000fe20000000200 */
[C---:B------:R-:W-:Y:S03]  /*5130*/  HMMA.16816.F32 R44, R56.reuse, R46, RZ ;  /* 0x0000002e382c723c */ /* 0x040fe600000018ff */
[----:B------:R-:W-:Y:S03]  /*5140*/  LDSM.16.M88.4 R64, [R223+0x9800] ;  /* 0x00980000df40783b */ /* 0x000fe60000000200 */
[C---:B----4-:R-:W-:Y:S01]  /*5150*/  HMMA.16816.F32 R40, R56.reuse, R36, RZ ;  /* 0x000000243828723c */ /* 0x050fe200000018ff */
[----:B------:R-:W-:Y:S04]  /*5160*/  LDSM.16.M88.4 R80, [R216+0x5800] ;  /* 0x00580000d850783b */ /* 0x000fe80000000200 */
[----:B------:R-:W0:Y:S01]  /*5170*/  LDGDEPBAR ;  /* 0x00000000000079af */ /* 0x000e220000000000 */
[C---:B------:R-:W-:Y:S06]  /*5180*/  HMMA.16816.F32 R32, R56.reuse, R28, RZ ;  /* 0x0000001c3820723c */ /* 0x040fec00000018ff */
[C---:B------:R-:W-:Y:S06]  /*5190*/  HMMA.16816.F32 R36, R56.reuse, R38, RZ ;  /* 0x000000263824723c */ /* 0x040fec00000018ff */
[----:B------:R-:W-:Y:S06]  /*51a0*/  HMMA.16816.F32 R28, R56, R30, RZ ;  /* 0x0000001e381c723c */ /* 0x000fec00000018ff */
[C---:B-1----:R-:W-:Y:S06]  /*51b0*/  HMMA.16816.F32 R48, R68.reuse, R8, R48 ;  /* 0x000000084430723c */ /* 0x042fec0000001830 */
[----:B------:R-:W-:Y:S01]  /*51c0*/  HMMA.16816.F32 R44, R68, R10, R44 ;  /* 0x0000000a442c723c */ /* 0x000fe2000000182c */
[----:B------:R-:W1:Y:S05]  /*51d0*/  LDSM.16.M88.4 R8, [R223+0x8000] ;  /* 0x00800000df08783b */ /* 0x000e6a0000000200 */
[C---:B--2---:R-:W-:Y:S06]  /*51e0*/  HMMA.16816.F32 R24, R56.reuse, R20, RZ ;  /* 0x000000143818723c */ /* 0x044fec00000018ff */
[----:B------:R-:W-:Y:S01]  /*51f0*/  HMMA.16816.F32 R56, R56, R22, RZ ;  /* 0x000000163838723c */ /* 0x000fe200000018ff */
[----:B------:R-:W-:Y:S05]  /*5200*/  LDSM.16.M88.4 R20, [R216+0x800] ;  /* 0x00080000d814783b */ /* 0x000fea0000000200 */
[C---:B------:R-:W-:Y:S06]  /*5210*/  HMMA.16816.F32 R40, R68.reuse, R16, R40 ;  /* 0x000000104428723c */ /* 0x040fec0000001828 */
        /* <DEDUP_REMOVED lines=94> */
[----:B------:R-:W-:Y:S01]  /*5800*/  HMMA.16816.F32 R28, R56, R62, R28 ;  /* 0x0000003e381c723c */ /* 0x000fe2000000181c */
[----:B------:R-:W3:Y:S05]  /*5810*/  LDSM.16.M88.4 R60, [R223+0xc800] ;  /* 0x00c80000df3c783b */ /* 0x000eea0000000200 */
[C---:B-1----:R-:W-:Y:S06]  /*5820*/  HMMA.16816.F32 R48, R8.reuse, R20, R48 ;  /* 0x000000140830723c */ /* 0x042fec0000001830 */
[C---:B------:R-:W-:Y:S01]  /*5830*/  HMMA.16816.F32 R44, R8.reuse, R22, R44 ;  /* 0x00000016082c723c */ /* 0x040fe2000000182c */
[----:B------:R-:W1:Y:S05]  /*5840*/  LDSM.16.M88.4 R20, [R223+0xd000] ;  /* 0x00d00000df14783b */ /* 0x000e6a0000000200 */
[----:B------:R-:W-:Y:S06]  /*5850*/  HMMA.16816.F32 R40, R8, R16, R40 ;  /* 0x000000100828723c */ /* 0x000fec0000001828 */
[C---:B------:R-:W-:Y:S06]  /*5860*/  HMMA.16816.F32 R24, R56.reuse, R68, R24 ;  /* 0x000000443818723c */ /* 0x040fec0000001818 */
[----:B------:R-:W-:Y:S01]  /*5870*/  HMMA.16816.F32 R72, R56, R70, R72 ;  /* 0x000000463848723c */ /* 0x000fe20000001848 */
[----:B------:R-:W-:Y:S04]  /*5880*/  LDSM.16.M88.4 R68, [R225+0x4000] ;  /* 0x00400000e144783b */ /* 0x000fe80000000200 */
        /* <DEDUP_REMOVED lines=13> */
[C---:B-1----:R-:W-:Y:S06]  /*5960*/  HMMA.16816.F32 R32, R52.reuse, R20, R32 ;  /* 0x000000143420723c */ /* 0x042fec0000001820 */
[----:B------:R-:W-:Y:S01]  /*5970*/  HMMA.16816.F32 R28, R52, R22, R28 ;  /* 0x00000016341c723c */ /* 0x000fe2000000181c */
[----:B------:R-:W1:Y:S05]  /*5980*/  LDSM.16.M88.4 R20, [R230+0x6000] ;  /* 0x00600000e614783b */ /* 0x000e6a0000000200 */
[----:B--2---:R-:W-:Y:S06]  /*5990*/  HMMA.16816.F32 R40, R68, R12, R40 ;  /* 0x0000000c4428723c */ /* 0x004fec0000001828 */
        /* <DEDUP_REMOVED lines=11> */
[C---:B------:R-:W-:Y:S06]  /*5a50*/  HMMA.16816.F32 R48, R68.reuse, R16, R48 ;  /* 0x000000104430723c */ /* 0x040fec0000001830 */
[C---:B------:R-:W-:Y:S01]  /*5a60*/  HMMA.16816.F32 R44, R68.reuse, R18, R44 ;  /* 0x00000012442c723c */ /* 0x040fe2000000182c */
[----:B------:R-:W-:Y:S05]  /*5a70*/  LDSM.16.M88.4 R16, [R227+0x6000] ;  /* 0x00600000e310783b */ /* 0x000fea0000000200 */
        /* <DEDUP_REMOVED lines=27> */
[----:B------:R-:W1:Y:S05]  /*5c30*/  LDSM.16.M88.4 R8, [R216+0x7000] ;  /* 0x00700000d808783b */ /* 0x000e6a0000000200 */
[C---:B------:R-:W-:Y:S06]  /*5c40*/  HMMA.16816.F32 R24, R76.reuse, R80, R24 ;  /* 0x000000504c18723c */ /* 0x040fec0000001818 */
[----:B------:R-:W-:Y:S06]  /*5c50*/  HMMA.16816.F32 R72, R76, R82, R72 ;  /* 0x000000524c48723c */ /* 0x000fec0000001848 */
[----:B------:R-:W-:Y:S01]  /*5c60*/  HMMA.16816.F32 R36, R68, R62, R36 ;  /* 0x0000003e4424723c */ /* 0x000fe20000001824 */
[----:B------:R-:W3:Y:S01]  /*5c70*/  LDSM.16.M88.4 R60, [R216+0x7800] ;  /* 0x00780000d83c783b */ /* 0x000ee20000000200 */
[----:B------:R-:W-:-:S04]  /*5c80*/  DEPBAR.LE SB0, 0x0 ;  /* 0x000080000000791a */ /* 0x000fc80000000000 */
[----:B--2---:R-:W-:Y:S06]  /*5c90*/  HMMA.16816.F32 R40, R20, R12, R40 ;  /* 0x0000000c1428723c */ /* 0x004fec0000001828 */
[----:B------:R-:W-:Y:S01]  /*5ca0*/  HMMA.16816.F32 R32, R68, R56, R32 ;  /* 0x000000384420723c */ /* 0x000fe20000001820 */
[----:B------:R-:W-:-:S04]  /*5cb0*/  LOP3.LUT R13, R86, 0xffffffe0, RZ, 0xc0, !PT ;  /* 0xffffffe0560d7812 */ /* 0x000fc800078ec0ff */
[----:B------:R-:W-:Y:S01]  /*5cc0*/  IADD3 R13, -R13, R84, RZ ;  /* 0x000000540d0d7210 */ /* 0x000fe20007ffe1ff */
[----:B------:R-:W-:Y:S03]  /*5cd0*/  HMMA.16816.F32 R48, R68, R64, R48 ;  /* 0x000000404430723c */ /* 0x000fe60000001830 */
[----:B------:R-:W-:-:S03]  /*5ce0*/  SHF.R.S32.HI R2, RZ, 0x1f, R13 ;  /* 0x0000001fff027819 */ /* 0x000fc6000001140d */
[----:B------:R-:W-:Y:S01]  /*5cf0*/  HMMA.16816.F32 R44, R68, R66, R44 ;  /* 0x00000042442c723c */ /* 0x000fe2000000182c */
[----:B------:R-:W-:Y:S01]  /*5d00*/  LEA.HI R13, R2, R13, RZ, 0x2 ;  /* 0x0000000d020d7211 */ /* 0x000fe200078f10ff */
[----:B------:R-:W-:-:S03]  /*5d10*/  IMAD.U32 R2, RZ, RZ, UR22 ;  /* 0x00000016ff027e24 */ /* 0x000fc6000f8e00ff */
[----:B------:R-:W-:Y:S01]  /*5d20*/  SHF.R.S32.HI R13, RZ, 0x2, R13 ;  /* 0x00000002ff0d7819 */ /* 0x000fe2000001140d */
[C---:B------:R-:W-:Y:S04]  /*5d30*/  HMMA.16816.F32 R28, R68.reuse, R58, R28 ;  /* 0x0000003a441c723c */ /* 0x040fe8000000181c */
[----:B------:R-:W-:Y:S02]  /*5d40*/  IMAD.IADD R238, R13, 0x1, R238 ;  /* 0x000000010dee7824 */ /* 0x000fe400078e02ee */
[----:B------:R-:W-:Y:S02]  /*5d50*/  HMMA.16816.F32 R24, R68, R52, R24 ;  /* 0x000000344418723c */ /* 0x000fe40000001818 */
[----:B------:R-:W-:-:S04]  /*5d60*/  VIADD R235, R238, 0x8 ;  /* 0x00000008eeeb7836 */ /* 0x000fc80000000000 */
[----:B------:R-:W-:Y:S01]  /*5d70*/  HMMA.16816.F32 R72, R68, R54, R72 ;  /* 0x000000364448723c */ /* 0x000fe20000001848 */
[C---:B------:R-:W-:Y:S01]  /*5d80*/  IADD3 R233, R235.reuse, UR18, R2 ;  /* 0x00000012ebe97c10 */ /* 0x040fe2000fffe002 */
[----:B------:R-:W-:-:S03]  /*5d90*/  VIADD R235, R235, UR31 ;  /* 0x0000001febeb7c36 */ /* 0x000fc60008000000 */
[----:B------:R-:W-:Y:S01]  /*5da0*/  VIMNMX R233, R233, UR23, PT ;  /* 0x00000017e9e97c48 */ /* 0x000fe2000bfe0100 */
[----:B-1----:R-:W-:Y:S01]  /*5db0*/  HMMA.16816.F32 R32, R20, R8, R32 ;  /* 0x000000081420723c */ /* 0x002fe20000001820 */
[----:B------:R-:W-:-:S05]  /*5dc0*/  VIADDMNMX R234, R235, -UR19, RZ, !PT ;  /* 0x80000013ebea7c46 */ /* 0x000fca000f8001ff */
[----:B------:R-:W-:Y:S01]  /*5dd0*/  HMMA.16816.F32 R48, R20, R16, R48 ;  /* 0x000000101430723c */ /* 0x000fe20000001830 */
[----:B------:R-:W-:-:S04]  /*5de0*/  MOV R9, UR23 ;  /* 0x0000001700097c02 */ /* 0x000fc80008000f00 */
[C---:B------:R-:W-:Y:S01]  /*5df0*/  VIADDMNMX R236, R238.reuse, UR24, R9, PT ;  /* 0x00000018eeec7c46 */ /* 0x040fe2000b800109 */
[----:B------:R-:W-:Y:S01]  /*5e00*/  HMMA.16816.F32 R44, R20, R18, R44 ;  /* 0x00000012142c723c */ /* 0x000fe2000000182c */
[----:B------:R-:W-:-:S04]  /*5e10*/  IADD3 R238, R238, UR31, RZ ;  /* 0x0000001feeee7c10 */ /* 0x000fc8000fffe0ff */
[----:B------:R-:W-:Y:S01]  /*5e20*/  VIADDMNMX R237, R238, -UR19, RZ, !PT ;  /* 0x80000013eeed7c46 */ /* 0x000fe2000f8001ff */
[C---:B------:R-:W-:Y:S06]  /*5e30*/  HMMA.16816.F32 R36, R20.reuse, R14, R36 ;  /* 0x0000000e1424723c */ /* 0x040fec0000001824 */
[C---:B------:R-:W-:Y:S06]  /*5e40*/  HMMA.16816.F32 R28, R20.reuse, R10, R28 ;  /* 0x0000000a141c723c */ /* 0x040fec000000181c */
[C---:B---3--:R-:W-:Y:S06]  /*5e50*/  HMMA.16816.F32 R24, R20.reuse, R60, R24 ;  /* 0x0000003c1418723c */ /* 0x048fec0000001818 */
        /* <DEDUP_REMOVED lines=66> */
[----:B------:R-:W-:-:S04]  /*6280*/  UIMAD UR18, UR19, UR11, UR18 ;  /* 0x0000000b131272a4 */ /* 0x000fc8000f8e0212 */
[----:B------:R-:W-:Y:S01]  /*6290*/  UIADD3 UR22, UR33, UR18, URZ ;  /* 0x0000001221167290 */ /* 0x000fe2000fffe03f */
[----:B-1----:R-:W-:Y:S02]  /*62a0*/  MOV R8, UR32 ;  /* 0x0000002000087c02 */ /* 0x002fe40008000f00 */
[----:B------:R-:W-:Y:S01]  /*62b0*/  ULDC.64 UR18, c[0x0][0x230] ;  /* 0x00008c0000127ab9 */ /* 0x000fe20000000a00 */
[----:B--2---:R-:W-:Y:S02]  /*62c0*/  IMAD.IADD R2, R2, 0x1, -R9 ;  /* 0x0000000102027824 */ /* 0x004fe400078e0a09 */
[----:B------:R-:W-:Y:S01]  /*62d0*/  IMAD.U32 R9, RZ, RZ, UR33 ;  /* 0x00000021ff097e24 */ /* 0x000fe2000f8e00ff */
        /* <DEDUP_REMOVED lines=8> */
.L_x_7658:
[----:B------:R-:W-:-:S04]  /*6360*/  ULEA UR18, -UR10, URZ, 0x6 ;  /* 0x0000003f0a127291 */ /* 0x000fc8000f8e313f */
[----:B------:R-:W-:Y:S02]  /*6370*/  USHF.R.S32.HI UR19, URZ, 0x1f, UR18 ;  /* 0x0000001f3f137899 */ /* 0x000fe40008011412 */
[----:B------:R-:W-:-:S04]  /*6380*/  MOV R14, UR18 ;  /* 0x00000012000e7c02 */ /* 0x000fc80008000f00 */
[----:B------:R-:W-:-:S07]  /*6390*/  MOV R15, UR19 ;  /* 0x00000013000f7c02 */ /* 0x000fce0008000f00 */
.L_x_7659:
        /* <DEDUP_REMOVED lines=173> */
.L_x_7661:
[----:B------:R-:W-:Y:S05]  /*6e70*/  BSYNC B0 ;  /* 0x0000000000007941 */ /* 0x000fea0003800000 */
.L_x_7660:
[----:B------:R-:W0:Y:S01]  /*6e80*/  LDGDEPBAR ;  /* 0x00000000000079af */ /* 0x000e220000000000 */
[----:B------:R-:W-:-:S04]  /*6e90*/  IADD3 R165, P0, R14, R165, RZ ;  /* 0x000000a50ea57210 */ /* 0x000fc80007f1e0ff */
[----:B------:R-:W-:-:S09]  /*6ea0*/  IADD3.X R166, R15, R166, RZ, P0, !PT ;  /* 0x000000a60fa67210 */ /* 0x000fd200007fe4ff */
.L_x_7657:
[----:B-1----:R-:W-:Y:S01]  /*6eb0*/  VIADD R2, R239, UR16 ;  /* 0x00000010ef027c36 */ /* 0x002fe20008000000 */
[----:B------:R-:W-:Y:S01]  /*6ec0*/  ULDC UR22, c[0x0][0x2ec] ;  /* 0x0000bb0000167ab9 */ /* 0x000fe20000000800 */
[----:B------:R-:W-:Y:S01]  /*6ed0*/  LEA R224, R0, UR4, 0x1 ;  /* 0x0000000400e07c11 */ /* 0x000fe2000f8e08ff */
[----:B------:R-:W-:Y:S01]  /*6ee0*/  ULDC.64 UR18, c[0x0][0x218] ;  /* 0x0000860000127ab9 */ /* 0x000fe20000000a00 */
[----:B---3--:R-:W-:Y:S01]  /*6ef0*/  IMAD.IADD R9, R235, 0x1, -R2 ;  /* 0x00000001eb097824 */ /* 0x008fe200078e0a02 */
[CC--:B------:R-:W-:Y:S01]  /*6f00*/  ISETP.GE.AND P2, PT, R2.reuse, R236.reuse, PT ;  /* 0x000000ec0200720c */ /* 0x0c0fe20003f46270 */
[C---:B------:R-:W-:Y:S01]  /*6f10*/  VIADD R4, R2.reuse, 0x11 ;  /* 0x0000001102047836 */ /* 0x040fe20000000000 */
[C---:B------:R-:W-:Y:S01]  /*6f20*/  ISETP.GE.AND P3, PT, R2.reuse, R233, PT ;  /* 0x000000e90200720c */ /* 0x040fe20003f66270 */
[C---:B------:R-:W-:Y:S01]  /*6f30*/  VIADD R13, R2.reuse, 0x8 ;  /* 0x00000008020d7836 */ /* 0x040fe20000000000 */
[----:B------:R-:W-:Y:S01]  /*6f40*/  IABS R9, R9 ;  /* 0x0000000900097213 */ /* 0x000fe20000000000 */
[C---:B------:R-:W-:Y:S01]  /*6f50*/  VIADD R8, R2.reuse, 0x9 ;  /* 0x0000000902087836 */ /* 0x040fe20000000000 */
[----:B------:R-:W-:Y:S01]  /*6f60*/  ISETP.LT.OR P2, PT, R2, R237, P2 ;  /* 0x000000ed0200720c */ /* 0x000fe20001741670 */
[C---:B------:R-:W-:Y:S01]  /*6f70*/  IMAD.IADD R10, R238.reuse, 0x1, -R4 ;  /* 0x00000001ee0a7824 */ /* 0x040fe200078e0a04 */
[----:B------:R-:W-:Y:S01]  /*6f80*/  I2FP.F32.S32 R9, R9 ;  /* 0x0000000900097245 */ /* 0x000fe20000201400 */
[----:B------:R-:W-:Y:S01]  /*6f90*/  IMAD.IADD R3, R238, 0x1, -R2 ;  /* 0x00000001ee037824 */ /* 0x000fe200078e0a02 */
[----:B------:R-:W-:Y:S01]  /*6fa0*/  ISETP.GE.AND P0, PT, R8, R236, PT ;  /* 0x000000ec0800720c */ /* 0x000fe20003f06270 */
[----:B------:R-:W-:Y:S01]  /*6fb0*/  VIADD R12, R2, 0x1 ;  /* 0x00000001020c7836 */ /* 0x000fe20000000000 */
[----:B------:R-:W-:Y:S01]  /*6fc0*/  IABS R10, R10 ;  /* 0x0000000a000a7213 */ /* 0x000fe20000000000 */
[----:B------:R-:W-:Y:S01]  /*6fd0*/  FFMA.FTZ R50, R9, -UR14, R50 ;  /* 0x8000000e09327c23 */ /* 0x000fe20008010032 */
[C---:B------:R-:W-:Y:S01]  /*6fe0*/  IMAD.IADD R9, R238.reuse, 0x1, -R13 ;  /* 0x00000001ee097824 */ /* 0x040fe200078e0a0d */
[----:B------:R-:W-:Y:S01]  /*6ff0*/  IABS R3, R3 ;  /* 0x0000000300037213 */ /* 0x000fe20000000000 */
[C---:B------:R-:W-:Y:S01]  /*7000*/  IMAD.IADD R14, R238.reuse, 0x1, -R8 ;  /* 0x00000001ee0e7824 */ /* 0x040fe200078e0a08 */
[----:B------:R-:W-:Y:S01]  /*7010*/  I2FP.F32.S32 R10, R10 ;  /* 0x0000000a000a7245 */ /* 0x000fe20000201400 */
[----:B------:R-:W-:Y:S01]  /*7020*/  IMAD.IADD R16, R238, 0x1, -R12 ;  /* 0x00000001ee107824 */ /* 0x000fe200078e0a0c */
[----:B------:R-:W-:Y:S01]  /*7030*/  IABS R9, R9 ;  /* 0x0000000900097213 */ /* 0x000fe20000000000 */
[----:B------:R-:W-:Y:S01]  /*7040*/  VIADD R15, R2, 0x19 ;  /* 0x00000019020f7836 */ /* 0x000fe20000000000 */
[----:B------:R-:W-:Y:S01]  /*7050*/  IABS R14, R14 ;  /* 0x0000000e000e7213 */ /* 0x000fe20000000000 */
[----:B------:R-:W-:Y:S01]  /*7060*/  FFMA.FTZ R21, R10, -UR14, R41 ;  /* 0x8000000e0a157c23 */ /* 0x000fe20008010029 */
[----:B------:R-:W-:Y:S01]  /*7070*/  I2FP.F32.S32 R3, R3 ;  /* 0x0000000300037245 */ /* 0x000fe20000201400 */
[C---:B------:R-:W-:Y:S01]  /*7080*/  VIADD R10, R2.reuse, 0x21 ;  /* 0x00000021020a7836 */ /* 0x040fe20000000000 */
[----:B------:R-:W-:Y:S01]  /*7090*/  I2FP.F32.S32 R9, R9 ;  /* 0x0000000900097245 */ /* 0x000fe20000201400 */
[C---:B------:R-:W-:Y:S01]  /*70a0*/  VIADD R6, R2.reuse, 0x10 ;  /* 0x0000001002067836 */ /* 0x040fe20000000000 */
[----:B------:R-:W-:Y:S01]  /*70b0*/  IABS R16, R16 ;  /* 0x0000001000107213 */ /* 0x000fe20000000000 */
[----:B------:R-:W-:Y:S01]  /*70c0*/  FFMA.FTZ R3, R3, -UR14, R48 ;  /* 0x8000000e03037c23 */ /* 0x000fe20008010030 */
[----:B------:R-:W-:Y:S01]  /*70d0*/  I2FP.F32.S32 R14, R14 ;  /* 0x0000000e000e7245 */ /* 0x000fe20000201400 */
[----:B------:R-:W-:Y:S01]  /*70e0*/  FFMA.FTZ R48, R9, -UR14, R44 ;  /* 0x8000000e09307c23 */ /* 0x000fe2000801002c */
[----:B------:R-:W-:Y:S01]  /*70f0*/  I2FP.F32.S32 R16, R16 ;  /* 0x0000001000107245 */ /* 0x000fe20000201400 */
[----:B------:R-:W-:Y:S01]  /*7100*/  VIADD R22, R2, 0x18 ;  /* 0x0000001802167836 */ /* 0x000fe20000000000 */
[----:B------:R-:W-:Y:S01]  /*7110*/  ISETP.GE.AND P4, PT, R12, R236, PT ;  /* 0x000000ec0c00720c */ /* 0x000fe20003f86270 */
[----:B------:R-:W-:Y:S01]  /*7120*/  FFMA.FTZ R44, R14, -UR14, R45 ;  /* 0x8000000e0e2c7c23 */ /* 0x000fe2000801002d */
[----:B------:R-:W-:-:S02]  /*7130*/  IMAD.IADD R14, R238, 0x1, -R10 ;  /* 0x00000001ee0e7824 */ /* 0x000fc400078e0a0a */
[----:B------:R-:W-:Y:S01]  /*7140*/  FFMA.FTZ R49, R16, -UR14, R49 ;  /* 0x8000000e10317c23 */ /* 0x000fe20008010031 */
[----:B------:R-:W-:Y:S01]  /*7150*/  IMAD.IADD R16, R238, 0x1, -R15 ;  /* 0x00000001ee107824 */ /* 0x000fe200078e0a0f */
[----:B------:R-:W-:Y:S01]  /*7160*/  ISETP.LT.OR P4, PT, R12, R237, P4 ;  /* 0x000000ed0c00720c */ /* 0x000fe20002781670 */
[C---:B------:R-:W-:Y:S01]  /*7170*/  IMAD.IADD R23, R238.reuse, 0x1, -R6 ;  /* 0x00000001ee177824 */ /* 0x040fe200078e0a06 */
[----:B------:R-:W-:Y:S01]  /*7180*/  IABS R14, R14 ;  /* 0x0000000e000e7213 */ /* 0x000fe20000000000 */
[----:B------:R-:W-:Y:S01]  /*7190*/  IMAD.IADD R19, R238, 0x1, -R22 ;  /* 0x00000001ee137824 */ /* 0x000fe200078e0a16 */
[----:B------:R-:W-:Y:S01]  /*71a0*/  IABS R16, R16 ;  /* 0x0000001000107213 */ /* 0x000fe20000000000 */
[C---:B------:R-:W-:Y:S01]  /*71b0*/  VIADD R11, R2.reuse, 0x20 ;  /* 0x00000020020b7836 */ /* 0x040fe20000000000 */
        /* <DEDUP_REMOVED lines=8> */
[----:B------:R-:W-:Y:S01]  /*7240*/  IABS R19, R19 ;  /* 0x0000001300137213 */ /* 0x000fe20000000000 */
[----:B------:R-:W-:Y:S01]  /*7250*/  VIADD R20, R2, 0x29 ;  /* 0x0000002902147836 */ /* 0x000fe20000000000 */
[----:B------:R-:W-:Y:S01]  /*7260*/  I2FP.F32.S32 R23, R23 ;  /* 0x0000001700177245 */ /* 0x000fe20000201400 */
[----:B------:R-:W-:Y:S01]  /*7270*/  IMAD.IADD R37, R238, 0x1, -R14 ;  /* 0x00000001ee257824 */ /* 0x000fe200078e0a0e */
[-C--:B------:R-:W-:Y:S01]  /*7280*/  ISETP.GE.AND P5, PT, R6, R236.reuse, PT ;  /* 0x000000ec0600720c */ /* 0x080fe20003fa6270 */
[C---:B------:R-:W-:Y:S01]  /*7290*/  IMAD.IADD R41, R238.reuse, 0x1, -R9 ;  /* 0x00000001ee297824 */ /* 0x040fe200078e0a09 */
[----:B------:R-:W-:Y:S01]  /*72a0*/  I2FP.F32.S32 R19, R19 ;  /* 0x0000001300137245 */ /* 0x000fe20000201400 */
[----:B------:R-:W-:Y:S01]  /*72b0*/  IMAD.IADD R52, R238, 0x1, -R20 ;  /* 0x00000001ee347824 */ /* 0x000fe200078e0a14 */
[----:B------:R-:W-:Y:S01]  /*72c0*/  IABS R37, R37 ;  /* 0x0000002500257213 */ /* 0x000fe20000000000 */
[C---:B------:R-:W-:Y:S01]  /*72d0*/  VIADD R16, R2.reuse, 0x31 ;  /* 0x0000003102107836 */ /* 0x040fe20000000000 */
[----:B------:R-:W-:Y:S01]  /*72e0*/  IABS R45, R45 ;  /* 0x0000002d002d7213 */ /* 0x000fe20000000000 */
[----:B------:R-:W-:Y:S01]  /*72f0*/  FFMA.FTZ R23, R23, -UR14, R40 ;  /* 0x8000000e17177c23 */ /* 0x000fe20008010028 */
[----:B------:R-:W-:Y:S01]  /*7300*/  I2FP.F32.S32 R37, R37 ;  /* 0x0000002500257245 */ /* 0x000fe20000201400 */
[----:B------:R-:W-:Y:S01]  /*7310*/  VIADD R18, R2, 0x30 ;  /* 0x0000003002127836 */ /* 0x000fe20000000000 */
[----:B------:R-:W-:Y:S01]  /*7320*/  FSEL R3, R3, -INF , !P2 ;  /* 0xff80000003037808 */ /* 0x000fe20005000000 */
[----:B------:R-:W-:Y:S01]  /*7330*/  FFMA.FTZ R19, R19, -UR14, R36 ;  /* 0x8000000e13137c23 */ /* 0x000fe20008010024 */
[----:B------:R-:W-:Y:S01]  /*7340*/  FSEL R49, R49, -INF , !P4 ;  /* 0xff80000031317808 */ /* 0x000fe20006000000 */
[----:B------:R-:W-:Y:S01]  /*7350*/  IMAD.IADD R40, R238, 0x1, -R16 ;  /* 0x00000001ee287824 */ /* 0x000fe200078e0a10 */
[-C--:B------:R-:W-:Y:S01]  /*7360*/  ISETP.GE.AND P2, PT, R4, R236.reuse, PT ;  /* 0x000000ec0400720c */ /* 0x080fe20003f46270 */
[----:B------:R-:W-:Y:S01]  /*7370*/  FFMA.FTZ R72, R37, -UR14, R72 ;  /* 0x8000000e25487c23 */ /* 0x000fe20008010048 */
[----:B------:R-:W-:Y:S01]  /*7380*/  ISETP.GE.AND P4, PT, R22, R236, PT ;  /* 0x000000ec1600720c */ /* 0x000fe20003f86270 */
[--C-:B------:R-:W-:Y:S01]  /*7390*/  IMAD R222, R7, 0x2, R224.reuse ;  /* 0x0000000207de7824 */ /* 0x100fe200078e02e0 */
[-C--:B------:R-:W-:Y:S01]  /*73a0*/  ISETP.LT.OR P0, PT, R8, R237.reuse, P0 ;  /* 0x000000ed0800720c */ /* 0x080fe20000701670 */
[C---:B------:R-:W-:Y:S01]  /*73b0*/  IMAD R221, R5.reuse, 0x2, R224 ;  /* 0x0000000205dd7824 */ /* 0x040fe200078e02e0 */
[----:B------:R-:W-:Y:S01]  /*73c0*/  ISETP.LT.OR P5, PT, R6, R237, P5 ;  /* 0x000000ed0600720c */ /* 0x000fe20002fa1670 */
[----:B------:R-:W-:Y:S01]  /*73d0*/  IMAD R220, R5, 0x2, R222 ;  /* 0x0000000205dc7824 */ /* 0x000fe200078e02de */
[C---:B------:R-:W-:Y:S01]  /*73e0*/  ISETP.LT.OR P3, PT, R2.reuse, R234, P3 ;  /* 0x000000ea0200720c */ /* 0x040fe20001f61670 */
[----:B------:R-:W-:Y:S01]  /*73f0*/  VIADD R2, R2, 0x39 ;  /* 0x0000003902027836 */ /* 0x000fe20000000000 */
[----:B------:R-:W-:Y:S01]  /*7400*/  IABS R41, R41 ;  /* 0x0000002900297213 */ /* 0x000fe20000000000 */
[----:B------:R-:W-:Y:S01]  /*7410*/  LDSM.16.MT88.4 R148, [R222+0x10000] ;  /* 0x01000000de94783b */ /* 0x000fe20000004200 */
[----:B------:R-:W-:Y:S01]  /*7420*/  I2FP.F32.S32 R45, R45 ;  /* 0x0000002d002d7245 */ /* 0x000fe20000201400 */
[----:B------:R-:W-:Y:S01]  /*7430*/  IMAD.IADD R36, R238, 0x1, -R2 ;  /* 0x00000001ee247824 */ /* 0x000fe200078e0a02 */
[----:B------:R-:W-:Y:S01]  /*7440*/  IABS R52, R52 ;  /* 0x0000003400347213 */ /* 0x000fe20000000000 */
[----:B------:R-:W-:Y:S01]  /*7450*/  LDSM.16.MT88.4 R132, [R220+0x10000] ;  /* 0x01000000dc84783b */ /* 0x000fe20000004200 */
[----:B------:R-:W-:Y:S01]  /*7460*/  FSEL R37, R44, -INF , !P0 ;  /* 0xff8000002c257808 */ /* 0x000fe20004000000 */
[----:B------:R-:W-:Y:S01]  /*7470*/  FFMA.FTZ R32, R45, -UR14, R32 ;  /* 0x8000000e2d207c23 */ /* 0x000fe20008010020 */
[-C--:B------:R-:W-:Y:S01]  /*7480*/  ISETP.LT.OR P2, PT, R4, R237.reuse, P2 ;  /* 0x000000ed0400720c */ /* 0x080fe20001741670 */
[----:B------:R-:W-:Y:S01]  /*7490*/  LDSM.16.MT88.4 R140, [R221+0x10000] ;  /* 0x01000000dd8c783b */ /* 0x000fe20000004200 */
[----:B------:R-:W-:-:S02]  /*74a0*/  ISETP.LT.OR P4, PT, R22, R237, P4 ;  /* 0x000000ed1600720c */ /* 0x000fc40002781670 */
[-C--:B------:R-:W-:Y:S01]  /*74b0*/  ISETP.GE.AND P0, PT, R11, R236.reuse, PT ;  /* 0x000000ec0b00720c */ /* 0x080fe20003f06270 */
[----:B------:R-:W-:Y:S01]  /*74c0*/  LDSM.16.MT88.4 R64, [R220+0x12000] ;  /* 0x01200000dc40783b */ /* 0x000fe20000004200 */
[----:B------:R-:W-:Y:S02]  /*74d0*/  FSEL R23, R23, -INF , !P5 ;  /* 0xff80000017177808 */ /* 0x000fe40006800000 */
[----:B------:R-:W-:Y:S01]  /*74e0*/  ISETP.GE.AND P5, PT, R10, R236, PT ;  /* 0x000000ec0a00720c */ /* 0x000fe20003fa6270 */
[----:B------:R-:W-:Y:S01]  /*74f0*/  LDSM.16.MT88.4 R80, [R222+0x14000] ;  /* 0x01400000de50783b */ /* 0x000fe20000004200 */
[----:B------:R-:W-:Y:S02]  /*7500*/  I2FP.F32.S32 R41, R41 ;  /* 0x0000002900297245 */ /* 0x000fe40000201400 */
[----:B------:R-:W-:Y:S01]  /*7510*/  I2FP.F32.S32 R52, R52 ;  /* 0x0000003400347245 */ /* 0x000fe20000201400 */
[----:B------:R-:W-:Y:S01]  /*7520*/  LDSM.16.MT88.4 R88, [R221+0x14000] ;  /* 0x01400000dd58783b */ /* 0x000fe20000004200 */
[----:B------:R-:W-:Y:S01]  /*7530*/  IABS R40, R40 ;  /* 0x0000002800287213 */ /* 0x000fe20000000000 */
[----:B------:R-:W-:Y:S01]  /*7540*/  FFMA.FTZ R28, R41, -UR14, R28 ;  /* 0x8000000e291c7c23 */ /* 0x000fe2000801001c */
[----:B------:R-:W-:Y:S01]  /*7550*/  FSEL R21, R21, -INF , !P2 ;  /* 0xff80000015157808 */ /* 0x000fe20005000000 */
[----:B------:R-:W-:Y:S01]  /*7560*/  FFMA.FTZ R29, R52, -UR14, R29 ;  /* 0x8000000e341d7c23 */ /* 0x000fe2000801001d */
[----:B------:R-:W-:Y:S01]  /*7570*/  FSEL R19, R19, -INF , !P4 ;  /* 0xff80000013137808 */ /* 0x000fe20006000000 */
[----:B------:R-:W-:Y:S01]  /*7580*/  IMAD.IADD R41, R238, 0x1, -R18 ;  /* 0x00000001ee297824 */ /* 0x000fe200078e0a12 */
[-C--:B------:R-:W-:Y:S01]  /*7590*/  ISETP.GE.AND P1, PT, R13, R236.reuse, PT ;  /* 0x000000ec0d00720c */ /* 0x080fe20003f26270 */
[----:B------:R-:W-:Y:S01]  /*75a0*/  LDSM.16.MT88.4 R156, [R224+0x10000] ;  /* 0x01000000e09c783b */ /* 0x000fe20000004200 */
[----:B------:R-:W-:-:S02]  /*75b0*/  ISETP.GE.AND P2, PT, R9, R236, PT ;  /* 0x000000ec0900720c */ /* 0x000fc40003f46270 */
[----:B------:R-:W-:Y:S01]  /*75c0*/  ISETP.GE.AND P4, PT, R20, R236, PT ;  /* 0x000000ec1400720c */ /* 0x000fe20003f86270 */
[----:B------:R-:W-:Y:S01]  /*75d0*/  LDSM.16.MT88.4 R56, [R221+0x12000] ;  /* 0x01200000dd38783b */ /* 0x000fe20000004200 */
[-C--:B------:R-:W-:Y:S02]  /*75e0*/  ISETP.LT.OR P0, PT, R11, R237.reuse, P0 ;  /* 0x000000ed0b00720c */ /* 0x080fe40000701670 */
[-C--:B------:R-:W-:Y:S01]  /*75f0*/  ISETP.LT.OR P5, PT, R10, R237.reuse, P5 ;  /* 0x000000ed0a00720c */ /* 0x080fe20002fa1670 */
[----:B------:R-:W-:Y:S01]  /*7600*/  LDSM.16.MT88.4 R96, [R220+0x14000] ;  /* 0x01400000dc60783b */ /* 0x000fe20000004200 */
[----:B------:R-:W-:Y:S02]  /*7610*/  IABS R36, R36 ;  /* 0x0000002400247213 */ /* 0x000fe40000000000 */
[----:B------:R-:W-:Y:S01]  /*7620*/  I2FP.F32.S32 R40, R40 ;  /* 0x0000002800287245 */ /* 0x000fe20000201400 */
[----:B------:R-:W-:Y:S01]  /*7630*/  LDSM.16.MT88.4 R104, [R224+0x16000] ;  /* 0x01600000e068783b */ /* 0x000fe20000004200 */
[----:B------:R-:W-:-:S02]  /*7640*/  ISETP.LT.OR P1, PT, R13, R237, P1 ;  /* 0x000000ed0d00720c */ /* 0x000fc40000f21670 */
[----:B------:R-:W-:Y:S01]  /*7650*/  FSEL R251, R32, -INF , !P0 ;  /* 0xff80000020fb7808 */ /* 0x000fe20004000000 */
[----:B------:R-:W-:Y:S01]  /*7660*/  FFMA.FTZ R25, R40, -UR14, R25 ;  /* 0x8000000e28197c23 */ /* 0x000fe20008010019 */
[-C--:B------:R-:W-:Y:S01]  /*7670*/  ISETP.LT.OR P2, PT, R9, R237.reuse, P2 ;  /* 0x000000ed0900720c */ /* 0x080fe20001741670 */
[----:B------:R-:W-:Y:S01]  /*7680*/  LDSM.16.MT88.4 R112, [R222+0x16000] ;  /* 0x01600000de70783b */ /* 0x000fe20000004200 */
[----:B------:R-:W-:Y:S02]  /*7690*/  ISETP.LT.OR P4, PT, R20, R237, P4 ;  /* 0x000000ed1400720c */ /* 0x000fe40002781670 */
[-C--:B------:R-:W-:Y:S01]  /*76a0*/  ISETP.GE.AND P0, PT, R16, R236.reuse, PT ;  /* 0x000000ec1000720c */ /* 0x080fe20003f06270 */
[----:B------:R-:W-:Y:S01]  /*76b0*/  LDSM.16.MT88.4 R120, [R221+0x16000] ;  /* 0x01600000dd78783b */ /* 0x000fe20000004200 */
[----:B------:R-:W-:Y:S01]  /*76c0*/  FSEL R187, R33, -INF , !P5 ;  /* 0xff80000021bb7808 */ /* 0x000fe20006800000 */
[----:B------:R-:W-:Y:S01]  /*76d0*/  IMAD.IADD R33, R235, 0x1, -R18 ;  /* 0x00000001eb217824 */ /* 0x000fe200078e0a12 */
[----:B------:R-:W-:-:S02]  /*76e0*/  ISETP.GE.AND P5, PT, R14, R236, PT ;  /* 0x000000ec0e00720c */ /* 0x000fc40003fa6270 */
[----:B------:R-:W-:Y:S02]  /*76f0*/  I2FP.F32.S32 R36, R36 ;  /* 0x0000002400247245 */ /* 0x000fe40000201400 */
[----:B------:R-:W-:Y:S02]  /*7700*/  FSEL R45, R48, -INF , !P1 ;  /* 0xff800000302d7808 */ /* 0x000fe40004800000 */
[----:B------:R-:W-:Y:S01]  /*7710*/  FSEL R247, R28, -INF , !P2 ;  /* 0xff8000001cf77808 */ /* 0x000fe20005000000 */
[----:B------:R-:W-:Y:S01]  /*7720*/  FFMA.FTZ R73, R36, -UR14, R73 ;  /* 0x8000000e24497c23 */ /* 0x000fe20008010049 */
[----:B------:R-:W-:Y:S02]  /*7730*/  FSEL R189, R29, -INF , !P4 ;  /* 0xff8000001dbd7808 */ /* 0x000fe40006000000 */
[----:B------:R-:W-:Y:S02]  /*7740*/  ISETP.GE.AND P1, PT, R15, R236, PT ;  /* 0x000000ec0f00720c */ /* 0x000fe40003f26270 */
[----:B------:R-:W-:-:S02]  /*7750*/  ISETP.GE.AND P2, PT, R12, R233, PT ;  /* 0x000000e90c00720c */ /* 0x000fc40003f46270 */
[----:B------:R-:W-:Y:S02]  /*7760*/  ISETP.GE.AND P4, PT, R2, R236, PT ;  /* 0x000000ec0200720c */ /* 0x000fe40003f86270 */
[-C--:B------:R-:W-:Y:S02]  /*7770*/  ISETP.LT.OR P0, PT, R16, R237.reuse, P0 ;  /* 0x000000ed1000720c */ /* 0x080fe40000701670 */
[----:B------:R-:W-:Y:S02]  /*7780*/  ISETP.LT.OR P5, PT, R14, R237, P5 ;  /* 0x000000ed0e00720c */ /* 0x000fe40002fa1670 */
[----:B------:R-:W-:Y:S02]  /*7790*/  IABS R41, R41 ;  /* 0x0000002900297213 */ /* 0x000fe40000000000 */
[-C--:B------:R-:W-:Y:S02]  /*77a0*/  ISETP.LT.OR P1, PT, R15, R237.reuse, P1 ;  /* 0x000000ed0f00720c */ /* 0x080fe40000f21670 */
[----:B------:R-:W-:Y:S01]  /*77b0*/  ISETP.LT.OR P2, PT, R12, R234, P2 ;  /* 0x000000ea0c00720c */ /* 0x000fe20001741670 */
[----:B------:R-:W-:Y:S01]  /*77c0*/  IMAD.IADD R12, R235, 0x1, -R12 ;  /* 0x00000001eb0c7824 */ /* 0x000fe200078e0a0c */
[----:B------:R-:W-:-:S02]  /*77d0*/  ISETP.LT.OR P4, PT, R2, R237, P4 ;  /* 0x000000ed0200720c */ /* 0x000fc40002781670 */
[----:B------:R-:W-:Y:S02]  /*77e0*/  FSEL R203, R25, -INF , !P0 ;  /* 0xff80000019cb7808 */ /* 0x000fe40004000000 */
[-C--:B------:R-:W-:Y:S02]  /*77f0*/  ISETP.GE.AND P0, PT, R8, R233.reuse, PT ;  /* 0x000000e90800720c */ /* 0x080fe40003f06270 */
[----:B------:R-:W-:Y:S02]  /*7800*/  FSEL R201, R72, -INF , !P5 ;  /* 0xff80000048c97808 */ /* 0x000fe40006800000 */
[----:B------:R-:W-:Y:S02]  /*7810*/  ISETP.GE.AND P5, PT, R6, R233, PT ;  /* 0x000000e90600720c */ /* 0x000fe40003fa6270 */
[----:B------:R-:W-:Y:S02]  /*7820*/  I2FP.F32.S32 R41, R41 ;  /* 0x0000002900297245 */ /* 0x000fe40000201400 */
[----:B------:R-:W-:-:S02]  /*7830*/  FSEL R17, R17, -INF , !P1 ;  /* 0xff80000011117808 */ /* 0x000fc40004800000 */
[----:B------:R-:W-:Y:S01]  /*7840*/  FSEL R199, R73, -INF , !P4 ;  /* 0xff80000049c77808 */ /* 0x000fe20006000000 */
[----:B------:R-:W-:Y:S01]  /*7850*/  FFMA.FTZ R24, R41, -UR14, R24 ;  /* 0x8000000e29187c23 */ /* 0x000fe20008010018 */
[----:B------:R-:W-:Y:S02]  /*7860*/  ISETP.GE.AND P1, PT, R18, R236, PT ;  /* 0x000000ec1200720c */ /* 0x000fe40003f26270 */
[----:B------:R-:W-:Y:S02]  /*7870*/  ISETP.GE.AND P4, PT, R4, R233, PT ;  /* 0x000000e90400720c */ /* 0x000fe40003f86270 */
[-C--:B------:R-:W-:Y:S01]  /*7880*/  ISETP.LT.OR P0, PT, R8, R234.reuse, P0 ;  /* 0x000000ea0800720c */ /* 0x080fe20000701670 */
[C---:B------:R-:W-:Y:S01]  /*7890*/  IMAD.IADD R8, R235.reuse, 0x1, -R8 ;  /* 0x00000001eb087824 */ /* 0x040fe200078e0a08 */
[----:B------:R-:W-:Y:S01]  /*78a0*/  ISETP.LT.OR P5, PT, R6, R234, P5 ;  /* 0x000000ea0600720c */ /* 0x000fe20002fa1670 */
[----:B------:R-:W-:Y:S01]  /*78b0*/  IMAD.IADD R6, R235, 0x1, -R6 ;  /* 0x00000001eb067824 */ /* 0x000fe200078e0a06 */
[----:B------:R-:W-:-:S02]  /*78c0*/  IABS R12, R12 ;  /* 0x0000000c000c7213 */ /* 0x000fc40000000000 */
[----:B------:R-:W-:Y:S02]  /*78d0*/  ISETP.LT.OR P1, PT, R18, R237, P1 ;  /* 0x000000ed1200720c */ /* 0x000fe40000f21670 */
[----:B------:R-:W-:Y:S01]  /*78e0*/  ISETP.LT.OR P4, PT, R4, R234, P4 ;  /* 0x000000ea0400720c */ /* 0x000fe20002781670 */
[----:B------:R-:W-:Y:S01]  /*78f0*/  IMAD.IADD R4, R235, 0x1, -R4 ;  /* 0x00000001eb047824 */ /* 0x000fe200078e0a04 */
[----:B------:R-:W-:Y:S02]  /*7900*/  I2FP.F32.S32 R12, R12 ;  /* 0x0000000c000c7245 */ /* 0x000fe40000201400 */
[----:B------:R-:W-:Y:S02]  /*7910*/  IABS R8, R8 ;  /* 0x0000000800087213 */ /* 0x000fe40000000000 */
[----:B------:R-:W-:Y:S01]  /*7920*/  IABS R6, R6 ;  /* 0x0000000600067213 */ /* 0x000fe20000000000 */
[----:B------:R-:W-:Y:S01]  /*7930*/  FFMA.FTZ R12, R12, -UR14, R51 ;  /* 0x8000000e0c0c7c23 */ /* 0x000fe20008010033 */
[----:B------:R-:W-:-:S02]  /*7940*/  FSEL R241, R24, -INF , !P1 ;  /* 0xff80000018f17808 */ /* 0x000fc40004800000 */
[CC--:B------:R-:W-:Y:S02]  /*7950*/  ISETP.GE.AND P1, PT, R13.reuse, R233.reuse, PT ;  /* 0x000000e90d00720c */ /* 0x0c0fe40003f26270 */
[----:B------:R-:W-:Y:S02]  /*7960*/  IABS R4, R4 ;  /* 0x0000000400047213 */ /* 0x000fe40000000000 */
[----:B------:R-:W-:Y:S02]  /*7970*/  I2FP.F32.S32 R8, R8 ;  /* 0x0000000800087245 */ /* 0x000fe40000201400 */
[----:B------:R-:W-:Y:S02]  /*7980*/  I2FP.F32.S32 R25, R6 ;  /* 0x0000000600197245 */ /* 0x000fe40000201400 */
[----:B------:R-:W-:Y:S01]  /*7990*/  ISETP.LT.OR P1, PT, R13, R234, P1 ;  /* 0x000000ea0d00720c */ /* 0x000fe20000f21670 */
[----:B------:R-:W-:Y:S01]  /*79a0*/  IMAD.IADD R13, R235, 0x1, -R13 ;  /* 0x00000001eb0d7824 */ /* 0x000fe200078e0a0d */
[----:B------:R-:W-:Y:S01]  /*79b0*/  I2FP.F32.S32 R4, R4 ;  /* 0x0000000400047245 */ /* 0x000fe20000201400 */
[----:B------:R-:W-:Y:S01]  /*79c0*/  FFMA.FTZ R8, R8, -UR14, R47 ;  /* 0x8000000e08087c23 */ /* 0x000fe2000801002f */
[----:B------:R-:W-:Y:S01]  /*79d0*/  FSEL R41, R12, -INF , !P2 ;  /* 0xff8000000c297808 */ /* 0x000fe20005000000 */
[----:B------:R-:W-:Y:S01]  /*79e0*/  FFMA.FTZ R42, R25, -UR14, R42 ;  /* 0x8000000e192a7c23 */ /* 0x000fe2000801002a */
[----:B------:R-:W-:Y:S01]  /*79f0*/  ISETP.GE.AND P2, PT, R15, R233, PT ;  /* 0x000000e90f00720c */ /* 0x000fe20003f46270 */
[----:B------:R-:W-:Y:S01]  /*7a00*/  FFMA.FTZ R43, R4, -UR14, R43 ;  /* 0x8000000e042b7c23 */ /* 0x000fe2000801002b */
[----:B------:R-:W-:Y:S01]  /*7a10*/  IABS R13, R13 ;  /* 0x0000000d000d7213 */ /* 0x000fe20000000000 */
[----:B------:R-:W-:Y:S01]  /*7a20*/  IMAD.IADD R4, R235, 0x1, -R15 ;  /* 0x00000001eb047824 */ /* 0x000fe200078e0a0f */
[----:B------:R-:W-:Y:S01]  /*7a30*/  ISETP.LT.OR P2, PT, R15, R234, P2 ;  /* 0x000000ea0f00720c */ /* 0x000fe20001741670 */
[----:B------:R-:W-:Y:S01]  /*7a40*/  IMAD.IADD R12, R235, 0x1, -R20 ;  /* 0x00000001eb0c7824 */ /* 0x000fe200078e0a14 */
[----:B------:R-:W-:-:S02]  /*7a50*/  FSEL R25, R8, -INF , !P0 ;  /* 0xff80000008197808 */ /* 0x000fc40004000000 */
[----:B------:R-:W-:Y:S02]  /*7a60*/  FSEL R15, R42, -INF , !P5 ;  /* 0xff8000002a0f7808 */ /* 0x000fe40006800000 */
[----:B------:R-:W-:Y:S02]  /*7a70*/  FMNMX.FTZ R8, R3, R49, !PT ;  /* 0x0000003103087209 */ /* 0x000fe40007810000 */
[----:B------:R-:W-:Y:S02]  /*7a80*/  ISETP.GE.AND P5, PT, R9, R233, PT ;  /* 0x000000e90900720c */ /* 0x000fe40003fa6270 */
[----:B------:R-:W-:Y:S02]  /*7a90*/  I2FP.F32.S32 R13, R13 ;  /* 0x0000000d000d7245 */ /* 0x000fe40000201400 */
[----:B------:R-:W-:Y:S02]  /*7aa0*/  FMNMX.FTZ R8, R45, R8, !PT ;  /* 0x000000082d087209 */ /* 0x000fe40007810000 */
[----:B------:R-:W-:Y:S01]  /*7ab0*/  ISETP.LT.OR P5, PT, R9, R234, P5 ;  /* 0x000000ea0900720c */ /* 0x000fe20002fa1670 */
[----:B------:R-:W-:-:S02]  /*7ac0*/  IMAD.IADD R9, R235, 0x1, -R9 ;  /* 0x00000001eb097824 */ /* 0x000fc400078e0a09 */
[----:B------:R-:W-:Y:S01]  /*7ad0*/  FFMA.FTZ R13, R13, -UR14, R46 ;  /* 0x8000000e0d0d7c23 */ /* 0x000fe2000801002e */
[----:B------:R-:W-:Y:S02]  /*7ae0*/  IABS R4, R4 ;  /* 0x0000000400047213 */ /* 0x000fe40000000000 */
[----:B------:R-:W-:Y:S02]  /*7af0*/  FSEL R47, R50, -INF , !P3 ;  /* 0xff800000322f7808 */ /* 0x000fe40005800000 */
[----:B------:R-:W-:Y:S02]  /*7b00*/  FMNMX.FTZ R8, R37, R8, !PT ;  /* 0x0000000825087209 */ /* 0x000fe40007810000 */
[----:B------:R-:W-:Y:S02]  /*7b10*/  ISETP.GE.AND P3, PT, R22, R233, PT ;  /* 0x000000e91600720c */ /* 0x000fe40003f66270 */
[----:B------:R-:W-:Y:S02]  /*7b20*/  IABS R9, R9 ;  /* 0x0000000900097213 */ /* 0x000fe40000000000 */
[----:B------:R-:W-:-:S02]  /*7b30*/  I2FP.F32.S32 R4, R4 ;  /* 0x0000000400047245 */ /* 0x000fc40000201400 */
[----:B------:R-:W-:Y:S02]  /*7b40*/  FSEL R29, R13, -INF , !P1 ;  /* 0xff8000000d1d7808 */ /* 0x000fe40004800000 */
[----:B------:R-:W-:Y:S01]  /*7b50*/  FMNMX.FTZ R8, R23, R8, !PT ;  /* 0x0000000817087209 */ /* 0x000fe20007810000 */
[----:B------:R-:W-:Y:S01]  /*7b60*/  FFMA.FTZ R4, R4, -UR14, R39 ;  /* 0x8000000e04047c23 */ /* 0x000fe20008010027 */
[----:B------:R-:W-:Y:S01]  /*7b70*/  ISETP.LT.OR P3, PT, R22, R234, P3 ;  /* 0x000000ea1600720c */ /* 0x000fe20001f61670 */
[----:B------:R-:W-:Y:S01]  /*7b80*/  IMAD.IADD R22, R235, 0x1, -R22 ;  /* 0x00000001eb167824 */ /* 0x000fe200078e0a16 */
[-C--:B------:R-:W-:Y:S02]  /*7b90*/  ISETP.GE.AND P1, PT, R11, R233.reuse, PT ;  /* 0x000000e90b00720c */ /* 0x080fe40003f26270 */
[----:B------:R-:W-:Y:S02]  /*7ba0*/  ISETP.GE.AND P0, PT, R10, R233, PT ;  /* 0x000000e90a00720c */ /* 0x000fe40003f06270 */
[----:B------:R-:W-:-:S02]  /*7bb0*/  I2FP.F32.S32 R9, R9 ;  /* 0x0000000900097245 */ /* 0x000fc40000201400 */
[----:B------:R-:W-:Y:S02]  /*7bc0*/  FMNMX.FTZ R8, R21, R8, !PT ;  /* 0x0000000815087209 */ /* 0x000fe40007810000 */
[-C--:B------:R-:W-:Y:S01]  /*7bd0*/  ISETP.LT.OR P1, PT, R11, R234.reuse, P1 ;  /* 0x000000ea0b00720c */ /* 0x080fe20000f21670 */
[----:B------:R-:W-:Y:S01]  /*7be0*/  IMAD.IADD R11, R235, 0x1, -R11 ;  /* 0x00000001eb0b7824 */ /* 0x000fe200078e0a0b */
[----:B------:R-:W-:Y:S01]  /*7bf0*/  FMNMX.FTZ R6, R47, R41, !PT ;  /* 0x000000292f067209 */ /* 0x000fe20007810000 */
[----:B------:R-:W-:Y:S01]  /*7c00*/  FFMA.FTZ R30, R9, -UR14, R30 ;  /* 0x8000000e091e7c23 */ /* 0x000fe2000801001e */
[----:B------:R-:W-:Y:S01]  /*7c10*/  ISETP.LT.OR P0, PT, R10, R234, P0 ;  /* 0x000000ea0a00720c */ /* 0x000fe20000701670 */
[----:B------:R-:W-:Y:S01]  /*7c20*/  IMAD.IADD R10, R235, 0x1, -R10 ;  /* 0x00000001eb0a7824 */ /* 0x000fe200078e0a0a */
[----:B------:R-:W-:Y:S02]  /*7c30*/  IABS R22, R22 ;  /* 0x0000001600167213 */ /* 0x000fe40000000000 */
[----:B------:R-:W-:-:S02]  /*7c40*/  FMNMX.FTZ R8, R19, R8, !PT ;  /* 0x0000000813087209 */ /* 0x000fc40007810000 */
[----:B------:R-:W-:Y:S01]  /*7c50*/  FSEL R9, R4, -INF , !P2 ;  /* 0xff80000004097808 */ /* 0x000fe20005000000 */
[----:B------:R-:W-:Y:S01]  /*7c60*/  IMAD.IADD R4, R235, 0x1, -R16 ;  /* 0x00000001eb047824 */ /* 0x000fe200078e0a10 */
[----:B------:R-:W-:Y:S02]  /*7c70*/  FMNMX.FTZ R6, R29, R6, !PT ;  /* 0x000000061d067209 */ /* 0x000fe40007810000 */
[----:B------:R-:W-:Y:S02]  /*7c80*/  IABS R11, R11 ;  /* 0x0000000b000b7213 */ /* 0x000fe40000000000 */
[----:B------:R-:W-:Y:S02]  /*7c90*/  I2FP.F32.S32 R13, R22 ;  /* 0x00000016000d7245 */ /* 0x000fe40000201400 */
[----:B------:R-:W-:Y:S02]  /*7ca0*/  FMNMX.FTZ R8, R17, R8, !PT ;  /* 0x0000000811087209 */ /* 0x000fe40007810000 */
[----:B------:R-:W-:Y:S01]  /*7cb0*/  IABS R10, R10 ;  /* 0x0000000a000a7213 */ /* 0x000fe20000000000 */
[----:B------:R-:W-:Y:S01]  /*7cc0*/  FFMA.FTZ R38, R13, -UR14, R38 ;  /* 0x8000000e0d267c23 */ /* 0x000fe20008010026 */
[----:B------:R-:W-:-:S02]  /*7cd0*/  FMNMX.FTZ R6, R25, R6, !PT ;  /* 0x0000000619067209 */ /* 0x000fc40007810000 */
[----:B------:R-:W-:Y:S02]  /*7ce0*/  I2FP.F32.S32 R11, R11 ;  /* 0x0000000b000b7245 */ /* 0x000fe40000201400 */
[----:B------:R-:W-:Y:S02]  /*7cf0*/  IABS R4, R4 ;  /* 0x0000000400047213 */ /* 0x000fe40000000000 */
[----:B------:R-:W-:Y:S01]  /*7d00*/  FMNMX.FTZ R8, R251, R8, !PT ;  /* 0x00000008fb087209 */ /* 0x000fe20007810000 */
[----:B------:R-:W-:Y:S01]  /*7d10*/  FFMA.FTZ R34, R11, -UR14, R34 ;  /* 0x8000000e0b227c23 */ /* 0x000fe20008010022 */
[----:B------:R-:W-:Y:S02]  /*7d20*/  I2FP.F32.S32 R10, R10 ;  /* 0x0000000a000a7245 */ /* 0x000fe40000201400 */
[----:B------:R-:W-:Y:S02]  /*7d30*/  FSEL R13, R43, -INF , !P4 ;  /* 0xff8000002b0d7808 */ /* 0x000fe40006000000 */
[----:B------:R-:W-:Y:S01]  /*7d40*/  FMNMX.FTZ R6, R15, R6, !PT ;  /* 0x000000060f067209 */ /* 0x000fe20007810000 */
[----:B------:R-:W-:Y:S01]  /*7d50*/  FFMA.FTZ R10, R10, -UR14, R35 ;  /* 0x8000000e0a0a7c23 */ /* 0x000fe20008010023 */
[----:B------:R-:W-:-:S02]  /*7d60*/  I2FP.F32.S32 R4, R4 ;  /* 0x0000000400047245 */ /* 0x000fc40000201400 */
[----:B------:R-:W-:Y:S02]  /*7d70*/  FMNMX.FTZ R8, R187, R8, !PT ;  /* 0x00000008bb087209 */ /* 0x000fe40007810000 */
[----:B------:R-:W-:Y:S01]  /*7d80*/  FSEL R11, R38, -INF , !P3 ;  /* 0xff800000260b7808 */ /* 0x000fe20005800000 */
[----:B------:R-:W-:Y:S01]  /*7d90*/  FFMA.FTZ R27, R4, -UR14, R27 ;  /* 0x8000000e041b7c23 */ /* 0x000fe2000801001b */
[----:B------:R-:W-:Y:S02]  /*7da0*/  FMNMX.FTZ R6, R13, R6, !PT ;  /* 0x000000060d067209 */ /* 0x000fe40007810000 */
[----:B------:R-:W-:Y:S02]  /*7db0*/  IABS R33, R33 ;  /* 0x0000002100217213 */ /* 0x000fe40000000000 */
[----:B------:R-:W-:Y:S02]  /*7dc0*/  FMNMX.FTZ R8, R247, R8, !PT ;  /* 0x00000008f7087209 */ /* 0x000fe40007810000 */
[----:B------:R-:W-:Y:S01]  /*7dd0*/  FMNMX.FTZ R4, R11, R6, !PT ;  /* 0x000000060b047209 */ /* 0x000fe20007810000 */
[----:B------:R-:W-:Y:S01]  /*7de0*/  IMAD.IADD R6, R235, 0x1, -R2 ;  /* 0x00000001eb067824 */ /* 0x000fe200078e0a02 */
[----:B------:R-:W-:-:S02]  /*7df0*/  IABS R12, R12 ;  /* 0x0000000c000c7213 */ /* 0x000fc40000000000 */
[----:B------:R-:W-:Y:S02]  /*7e00*/  FSEL R193, R10, -INF , !P0 ;  /* 0xff8000000ac17808 */ /* 0x000fe40004000000 */
[----:B------:R-:W-:Y:S02]  /*7e10*/  I2FP.F32.S32 R33, R33 ;  /* 0x0000002100217245 */ /* 0x000fe40000201400 */
[----:B------:R-:W-:Y:S02]  /*7e20*/  FMNMX.FTZ R10, R189, R8, !PT ;  /* 0x00000008bd0a7209 */ /* 0x000fe40007810000 */
[----:B------:R-:W-:Y:S01]  /*7e30*/  FSEL R245, R34, -INF , !P1 ;  /* 0xff80000022f57808 */ /* 0x000fe20004800000 */
[----:B------:R-:W-:Y:S01]  /*7e40*/  FFMA.FTZ R26, R33, -UR14, R26 ;  /* 0x8000000e211a7c23 */ /* 0x000fe2000801001a */
[----:B------:R-:W-:Y:S01]  /*7e50*/  FMNMX.FTZ R8, R9, R4, !PT ;  /* 0x0000000409087209 */ /* 0x000fe20007810000 */
[----:B------:R-:W-:Y:S01]  /*7e60*/  IMAD.IADD R33, R235, 0x1, -R14 ;  /* 0x00000001eb217824 */ /* 0x000fe200078e0a0e */
[----:B------:R-:W-:-:S02]  /*7e70*/  I2FP.F32.S32 R12, R12 ;  /* 0x0000000c000c7245 */ /* 0x000fc40000201400 */
[-C--:B------:R-:W-:Y:S02]  /*7e80*/  ISETP.GE.AND P4, PT, R20, R233.reuse, PT ;  /* 0x000000e91400720c */ /* 0x080fe40003f86270 */
[----:B------:R-:W-:Y:S01]  /*7e90*/  FMNMX.FTZ R4, R241, R10, !PT ;  /* 0x0000000af1047209 */ /* 0x000fe20007810000 */
[----:B------:R-:W-:Y:S01]  /*7ea0*/  FFMA.FTZ R31, R12, -UR14, R31 ;  /* 0x8000000e0c1f7c23 */ /* 0x000fe2000801001f */
[----:B------:R-:W-:Y:S02]  /*7eb0*/  FMNMX.FTZ R8, R245, R8, !PT ;  /* 0x00000008f5087209 */ /* 0x000fe40007810000 */
[----:B------:R-:W-:Y:S02]  /*7ec0*/  ISETP.GE.AND P3, PT, R18, R233, PT ;  /* 0x000000e91200720c */ /* 0x000fe40003f66270 */
[----:B------:R-:W-:Y:S02]  /*7ed0*/  ISETP.LT.OR P4, PT, R20, R234, P4 ;  /* 0x000000ea1400720c */ /* 0x000fe40002781670 */
[----:B------:R-:W-:-:S02]  /*7ee0*/  FMNMX.FTZ R4, R203, R4, !PT ;  /* 0x00000004cb047209 */ /* 0x000fc40007810000 */
[----:B------:R-:W-:Y:S02]  /*7ef0*/  FSEL R243, R30, -INF , !P5 ;  /* 0xff8000001ef37808 */ /* 0x000fe40006800000 */
[----:B------:R-:W-:Y:S02]  /*7f00*/  FMNMX.FTZ R8, R193, R8, !PT ;  /* 0x00000008c1087209 */ /* 0x000fe40007810000 */
[----:B------:R-:W-:Y:S02]  /*7f10*/  IABS R33, R33 ;  /* 0x0000002100217213 */ /* 0x000fe40000000000 */
[----:B------:R-:W-:Y:S02]  /*7f20*/  ISETP.LT.OR P3, PT, R18, R234, P3 ;  /* 0x000000ea1200720c */ /* 0x000fe40001f61670 */
[----:B------:R-:W-:Y:S02]  /*7f30*/  ISETP.GE.AND P2, PT, R16, R233, PT ;  /* 0x000000e91000720c */ /* 0x000fe40003f46270 */
[----:B------:R-:W-:-:S02]  /*7f40*/  FMNMX.FTZ R4, R201, R4, !PT ;  /* 0x00000004c9047209 */ /* 0x000fc40007810000 */
[----:B------:R-:W-:Y:S02]  /*7f50*/  FSEL R197, R31, -INF , !P4 ;  /* 0xff8000001fc57808 */ /* 0x000fe40006000000 */
[----:B------:R-:W-:Y:S02]  /*7f60*/  FMNMX.FTZ R8, R243, R8, !PT ;  /* 0x00000008f3087209 */ /* 0x000fe40007810000 */
[----:B------:R-:W-:Y:S02]  /*7f70*/  IABS R6, R6 ;  /* 0x0000000600067213 */ /* 0x000fe40000000000 */
[----:B------:R-:W-:Y:S02]  /*7f80*/  I2FP.F32.S32 R33, R33 ;  /* 0x0000002100217245 */ /* 0x000fe40000201400 */
[----:B------:R-:W-:Y:S02]  /*7f90*/  ISETP.LT.OR P2, PT, R16, R234, P2 ;  /* 0x000000ea1000720c */ /* 0x000fe40001741670 */
[----:B------:R-:W-:Y:S01]  /*7fa0*/  ISETP.GE.AND P1, PT, R14, R233, PT ;  /* 0x000000e90e00720c */ /* 0x000fe20003f26270 */
[----:B------:R-:W-:Y:S01]  /*7fb0*/  FFMA.FTZ R74, R33, -UR14, R74 ;  /* 0x8000000e214a7c23 */ /* 0x000fe2000801004a */
[----:B------:R-:W-:-:S02]  /*7fc0*/  FMNMX.FTZ R4, R199, R4, !PT ;  /* 0x00000004c7047209 */ /* 0x000fc40007810000 */
[----:B------:R-:W-:Y:S02]  /*7fd0*/  FSEL R35, R26, -INF , !P3 ;  /* 0xff8000001a237808 */ /* 0x000fe40005800000 */
[----:B------:R-:W-:Y:S01]  /*7fe0*/  FMNMX.FTZ R8, R197, R8, !PT ;  /* 0x00000008c5087209 */ /* 0x000fe20007810000 */
[----:B------:R-:W1:Y:S01]  /*7ff0*/  SHFL.BFLY PT, R31, R4, 0x2, 0x1f ;  /* 0x0c401f00041f7f89 */ /* 0x000e6200000e0000 */
[----:B------:R-:W-:Y:S02]  /*8000*/  I2FP.F32.S32 R6, R6 ;  /* 0x0000000600067245 */ /* 0x000fe40000201400 */
[----:B------:R-:W-:Y:S02]  /*8010*/  ISETP.GE.AND P0, PT, R2, R233, PT ;  /* 0x000000e90200720c */ /* 0x000fe40003f06270 */
[----:B------:R-:W-:Y:S01]  /*8020*/  ISETP.LT.OR P1, PT, R14, R234, P1 ;  /* 0x000000ea0e00720c */ /* 0x000fe20000f21670 */
[----:B------:R-:W-:Y:S01]  /*8030*/  FFMA.FTZ R6, R6, -UR14, R75 ;  /* 0x8000000e06067c23 */ /* 0x000fe2000801004b */
[----:B------:R-:W-:-:S02]  /*8040*/  FSEL R33, R27, -INF , !P2 ;  /* 0xff8000001b217808 */ /* 0x000fc40005000000 */
[----:B------:R-:W-:Y:S02]  /*8050*/  FMNMX.FTZ R8, R35, R8, !PT ;  /* 0x0000000823087209 */ /* 0x000fe40007810000 */
[----:B------:R-:W-:Y:S02]  /*8060*/  ISETP.LT.OR P0, PT, R2, R234, P0 ;  /* 0x000000ea0200720c */ /* 0x000fe40000701670 */
[----:B------:R-:W-:Y:S02]  /*8070*/  FSEL R195, R74, -INF , !P1 ;  /* 0xff8000004ac37808 */ /* 0x000fe40004800000 */
[----:B------:R-:W-:Y:S01]  /*8080*/  FMNMX.FTZ R8, R33, R8, !PT ;  /* 0x0000000821087209 */ /* 0x000fe20007810000 */
[----:B------:R-:W-:Y:S01]  /*8090*/  LDSM.16.MT88.4 R72, [R224+0x14000] ;  /* 0x01400000e048783b */ /* 0x000fe20000004200 */
[----:B------:R-:W-:Y:S02]  /*80a0*/  FSEL R191, R6, -INF , !P0 ;  /* 0xff80000006bf7808 */ /* 0x000fe40004000000 */
[----:B------:R-:W-:-:S04]  /*80b0*/  FMNMX.FTZ R6, R195, R8, !PT ;  /* 0x00000008c3067209 */ /* 0x000fc80007810000 */
[----:B------:R-:W-:Y:S02]  /*80c0*/  FMNMX.FTZ R6, R191, R6, !PT ;  /* 0x00000006bf067209 */ /* 0x000fe40007810000 */
[----:B-1----:R-:W-:-:S03]  /*80d0*/  FMNMX.FTZ R31, R4, R31, !PT ;  /* 0x0000001f041f7209 */ /* 0x002fc60007810000 */
[----:B------:R-:W1:Y:S04]  /*80e0*/  SHFL.BFLY PT, R27, R6, 0x2, 0x1f ;  /* 0x0c401f00061b7f89 */ /* 0x000e6800000e0000 */
[----:B------:R-:W2:Y:S01]  /*80f0*/  SHFL.BFLY PT, R164, R31, 0x1, 0x1f ;  /* 0x0c201f001fa47f89 */ /* 0x000ea200000e0000 */
[----:B-1----:R-:W-:Y:S02]  /*8100*/  FMNMX.FTZ R27, R6, R27, !PT ;  /* 0x0000001b061b7209 */ /* 0x002fe40007810000 */
        /* <DEDUP_REMOVED lines=15> */
[----:B-1----:R-:W-:Y:S01]  /*8200*/  FMNMX.FTZ R3, R27, R2, !PT ;  /* 0x000000021b037209 */ /* 0x002fe20007810000 */
[--C-:B------:R-:W-:Y:S01]  /*8210*/  FFMA.FTZ R2, R17, UR22, -R32.reuse ;  /* 0x0000001611027c23 */ /* 0x100fe20008010820 */
[----:B------:R-:W-:Y:S01]  /*8220*/  LDSM.16.MT88.4 R48, [R222+0x12000] ;  /* 0x01200000de30783b */ /* 0x000fe20000004200 */
[--C-:B------:R-:W-:Y:S01]  /*8230*/  FFMA.FTZ R187, R187, UR22, -R32.reuse ;  /* 0x00000016bbbb7c23 */ /* 0x100fe20008010820 */
[C---:B------:R-:W-:Y:S01]  /*8240*/  FSETP.NEU.FTZ.AND P0, PT, R3.reuse, -INF , PT ;  /* 0xff8000000300780b */ /* 0x040fe20003f1d000 */
[----:B------:R-:W-:Y:S01]  /*8250*/  FMUL.FTZ R188, R3, UR22 ;  /* 0x0000001603bc7c20 */ /* 0x000fe20008410000 */
[----:B------:R-:W1:Y:S01]  /*8260*/  MUFU.EX2 R180, R180 ;  /* 0x000000b400b47308 */ /* 0x000e620000000800 */
[----:B------:R-:W-:Y:S01]  /*8270*/  LDSM.16.MT88.4 R16, [R221+0x10800] ;  /* 0x01080000dd10783b */ /* 0x000fe20000004200 */
[--C-:B------:R-:W-:Y:S01]  /*8280*/  FFMA.FTZ R184, R247, UR22, -R32.reuse ;  /* 0x00000016f7b87c23 */ /* 0x100fe20008010820 */
[--C-:B------:R-:W-:Y:S01]  /*8290*/  FFMA.FTZ R189, R189, UR22, -R32.reuse ;  /* 0x00000016bdbd7c23 */ /* 0x100fe20008010820 */
[----:B------:R-:W-:Y:S01]  /*82a0*/  FSEL R188, R188, RZ, P0 ;  /* 0x000000ffbcbc7208 */ /* 0x000fe20000000000 */
[--C-:B------:R-:W-:Y:S01]  /*82b0*/  FFMA.FTZ R247, R199, UR22, -R32.reuse ;  /* 0x00000016c7f77c23 */ /* 0x100fe20008010820 */
[--C-:B------:R-:W-:Y:S01]  /*82c0*/  FFMA.FTZ R192, R241, UR22, -R32.reuse ;  /* 0x00000016f1c07c23 */ /* 0x100fe20008010820 */
[----:B------:R-:W-:Y:S01]  /*82d0*/  FFMA.FTZ R203, R203, UR22, -R32 ;  /* 0x00000016cbcb7c23 */ /* 0x000fe20008010820 */
[----:B------:R-:W-:Y:S01]  /*82e0*/  MUFU.EX2 R181, R181 ;  /* 0x000000b500b57308 */ /* 0x000fe20000000800 */
[--C-:B------:R-:W-:Y:S01]  /*82f0*/  FFMA.FTZ R185, R41, UR22, -R188.reuse ;  /* 0x0000001629b97c23 */ /* 0x100fe200080108bc */
[--C-:B------:R-:W-:Y:S01]  /*8300*/  FFMA.FTZ R178, R47, UR22, -R188.reuse ;  /* 0x000000162fb27c23 */ /* 0x100fe200080108bc */
[----:B------:R-:W2:Y:S01]  /*8310*/  LDSM.16.MT88.4 R40, [R224+0x12000] ;  /* 0x01200000e028783b */ /* 0x000ea20000004200 */
[--C-:B------:R-:W-:Y:S01]  /*8320*/  FFMA.FTZ R176, R29, UR22, -R188.reuse ;  /* 0x000000161db07c23 */ /* 0x100fe200080108bc */
[--C-:B------:R-:W-:Y:S01]  /*8330*/  FFMA.FTZ R179, R25, UR22, -R188.reuse ;  /* 0x0000001619b37c23 */ /* 0x100fe200080108bc */
[--C-:B------:R-:W-:Y:S01]  /*8340*/  FFMA.FTZ R175, R15, UR22, -R188.reuse ;  /* 0x000000160faf7c23 */ /* 0x100fe200080108bc */
[--C-:B------:R-:W-:Y:S01]  /*8350*/  FFMA.FTZ R170, R13, UR22, -R188.reuse ;  /* 0x000000160daa7c23 */ /* 0x100fe200080108bc */
[----:B------:R-:W3:Y:S01]  /*8360*/  MUFU.EX2 R174, R174 ;  /* 0x000000ae00ae7308 */ /* 0x000ee20000000800 */
[----:B-1----:R-:W-:Y:S01]  /*8370*/  F2FP.F16.F32.PACK_AB R128, R180, R183 ;  /* 0x000000b7b480723e */ /* 0x002fe200000000ff */
[--C-:B------:R-:W-:Y:S01]  /*8380*/  FFMA.FTZ R171, R11, UR22, -R188.reuse ;  /* 0x000000160bab7c23 */ /* 0x100fe200080108bc */
[--C-:B------:R-:W-:Y:S01]  /*8390*/  FFMA.FTZ R0, R9, UR22, -R188.reuse ;  /* 0x0000001609007c23 */ /* 0x100fe200080108bc */
[----:B------:R-:W1:Y:S01]  /*83a0*/  LDSM.16.MT88.4 R12, [R220+0x10800] ;  /* 0x01080000dc0c783b */ /* 0x000e620000004200 */
[--C-:B------:R-:W-:Y:S01]  /*83b0*/  FFMA.FTZ R186, R245, UR22, -R188.reuse ;  /* 0x00000016f5ba7c23 */ /* 0x100fe200080108bc */
[--C-:B------:R-:W-:Y:S01]  /*83c0*/  FFMA.FTZ R193, R193, UR22, -R188.reuse ;  /* 0x00000016c1c17c23 */ /* 0x100fe200080108bc */
[--C-:B------:R-:W-:Y:S01]  /*83d0*/  FFMA.FTZ R190, R243, UR22, -R188.reuse ;  /* 0x00000016f3be7c23 */ /* 0x100fe200080108bc */
[----:B------:R-:W-:Y:S01]  /*83e0*/  MUFU.EX2 R178, R178 ;  /* 0x000000b200b27308 */ /* 0x000fe20000000800 */
[----:B------:R-:W4:Y:S01]  /*83f0*/  LDSM.16.MT88.4 R8, [R224+0x12800] ;  /* 0x01280000e008783b */ /* 0x000f220000004200 */
[--C-:B------:R-:W-:Y:S01]  /*8400*/  FFMA.FTZ R197, R197, UR22, -R188.reuse ;  /* 0x00000016c5c57c23 */ /* 0x100fe200080108bc */
[--C-:B------:R-:W-:Y:S01]  /*8410*/  FFMA.FTZ R196, R35, UR22, -R188.reuse ;  /* 0x0000001623c47c23 */ /* 0x100fe200080108bc */
[--C-:B------:R-:W-:Y:S01]  /*8420*/  FFMA.FTZ R199, R33, UR22, -R188.reuse ;  /* 0x0000001621c77c23 */ /* 0x100fe200080108bc */
[----:B------:R-:W5:Y:S01]  /*8430*/  LDSM.16.MT88.4 R24, [R220+0x16000] ;  /* 0x01600000dc18783b */ /* 0x000f620000004200 */
[----:B------:R-:W-:Y:S01]  /*8440*/  FFMA.FTZ R195, R195, UR22, -R188 ;  /* 0x00000016c3c37c23 */ /* 0x000fe200080108bc */
[----:B------:R-:W-:Y:S01]  /*8450*/  FFMA.FTZ R194, R201, UR22, -R32 ;  /* 0x00000016c9c27c23 */ /* 0x000fe20008010820 */
[----:B------:R-:W2:Y:S01]  /*8460*/  MUFU.EX2 R185, R185 ;  /* 0x000000b900b97308 */ /* 0x000ea20000000800 */
[----:B---3--:R-:W-:Y:S01]  /*8470*/  F2FP.F16.F32.PACK_AB R130, R174, R181 ;  /* 0x000000b5ae82723e */ /* 0x008fe200000000ff */
[----:B------:R-:W-:Y:S01]  /*8480*/  LDSM.16.MT88.4 R28, [R224+0x10800] ;  /* 0x01080000e01c783b */ /* 0x000fe20000004200 */
[----:B------:R-:W-:Y:S01]  /*8490*/  FFMA.FTZ R188, R191, UR22, -R188 ;  /* 0x00000016bfbc7c23 */ /* 0x000fe200080108bc */
[----:B------:R-:W-:Y:S01]  /*84a0*/  FADD.FTZ R180, R183, R180 ;  /* 0x000000b4b7b47221 */ /* 0x000fe20000010000 */
[----:B------:R-:W-:Y:S01]  /*84b0*/  LEA R242, P0, R165, UR18, 0x1 ;  /* 0x00000012a5f27c11 */ /* 0x000fe2000f8008ff */
[----:B------:R-:W-:Y:S02]  /*84c0*/  LDSM.16.MT88.4 R32, [R224+0x11800] ;  /* 0x01180000e020783b */ /* 0x000fe40000004200 */
[----:B------:R-:W-:Y:S01]  /*84d0*/  MUFU.EX2 R176, R176 ;  /* 0x000000b000b07308 */ /* 0x000fe20000000800 */
[----:B------:R-:W-:Y:S01]  /*84e0*/  FADD.FTZ R181, R181, R180 ;  /* 0x000000b4b5b57221 */ /* 0x000fe20000010000 */
[----:B------:R-:W-:-:S03]  /*84f0*/  LEA.HI.X R243, R165, UR19, R166, 0x1, P0 ;  /* 0x00000013a5f37c11 */ /* 0x000fc600080f0ca6 */
[----:B------:R-:W-:-:S03]  /*8500*/  FADD.FTZ R174, R174, R181 ;  /* 0x000000b5aeae7221 */ /* 0x000fc60000010000 */
[----:B------:R-:W3:Y:S01]  /*8510*/  MUFU.EX2 R179, R179 ;  /* 0x000000b300b37308 */ /* 0x000ee20000000800 */
[----:B--2---:R-:W-:Y:S01]  /*8520*/  F2FP.F16.F32.PACK_AB R129, R185, R178 ;  /* 0x000000b2b981723e */ /* 0x004fe200000000ff */
[----:B------:R-:W-:-:S06]  /*8530*/  FADD.FTZ R185, R178, R185 ;  /* 0x000000b9b2b97221 */ /* 0x000fcc0000010000 */
[----:B------:R-:W-:Y:S08]  /*8540*/  MUFU.EX2 R177, R177 ;  /* 0x000000b100b17308 */ /* 0x000ff00000000800 */
[----:B------:R-:W2:Y:S01]  /*8550*/  MUFU.EX2 R172, R172 ;  /* 0x000000ac00ac7308 */ /* 0x000ea20000000800 */
[----:B---3--:R-:W-:-:S07]  /*8560*/  F2FP.F16.F32.PACK_AB R131, R179, R176 ;  /* 0x000000b0b383723e */ /* 0x008fce00000000ff */
        /* <DEDUP_REMOVED lines=20> */
[C---:B------:R-:W-:Y:S06]  /*86b0*/  HMMA.16816.F32 R140, R128.reuse, R142, RZ ;  /* 0x0000008e808c723c */ /* 0x040fec00000018ff */
[C---:B------:R-:W-:Y:S01]  /*86c0*/  HMMA.16816.F32 R60, R128.reuse, R64, RZ ;  /* 0x00000040803c723c */ /* 0x040fe200000018ff */
[----:B------:R-:W-:Y:S05]  /*86d0*/  MUFU.EX2 R182, R182 ;  /* 0x000000b600b67308 */ /* 0x000fea0000000800 */
[----:B------:R-:W-:Y:S01]  /*86e0*/  HMMA.16816.F32 R64, R128, R66, RZ ;  /* 0x000000428040723c */ /* 0x000fe200000018ff */
[----:B---3--:R-:W-:-:S02]  /*86f0*/  F2FP.F16.F32.PACK_AB R7, R0, R171 ;  /* 0x000000ab0007723e */ /* 0x008fc400000000ff */
[----:B------:R-:W2:Y:S03]  /*8700*/  MUFU.EX2 R187, R187 ;  /* 0x000000bb00bb7308 */ /* 0x000ea60000000800 */
[----:B------:R-:W-:Y:S06]  /*8710*/  HMMA.16816.F32 R76, R128, R80, RZ ;  /* 0x00000050804c723c */ /* 0x000fec00000018ff */
[C---:B------:R-:W-:Y:S01]  /*8720*/  HMMA.16816.F32 R152, R4.reuse, R20, R152 ;  /* 0x000000140498723c */ /* 0x040fe20000001898 */
[----:B------:R-:W-:Y:S05]  /*8730*/  MUFU.EX2 R184, R184 ;  /* 0x000000b800b87308 */ /* 0x000fea0000000800 */
[C---:B------:R-:W-:Y:S01]  /*8740*/  HMMA.16816.F32 R148, R4.reuse, R22, R148 ;  /* 0x000000160494723c */ /* 0x040fe20000001894 */
[----:B------:R-:W3:Y:S02]  /*8750*/  LDSM.16.MT88.4 R20, [R220+0x12800] ;  /* 0x01280000dc14783b */ /* 0x000ee40000004200 */
[----:B------:R-:W2:Y:S03]  /*8760*/  MUFU.EX2 R189, R189 ;  /* 0x000000bd00bd7308 */ /* 0x000ea60000000800 */
[C---:B-1----:R-:W-:Y:S05]  /*8770*/  HMMA.16816.F32 R136, R4.reuse, R12, R136 ;  /* 0x0000000c0488723c */ /* 0x042fea0000001888 */
[----:B------:R-:W-:Y:S01]  /*8780*/  MUFU.EX2 R186, R186 ;  /* 0x000000ba00ba7308 */ /* 0x000fe20000000800 */
[C---:B------:R-:W-:Y:S01]  /*8790*/  HMMA.16816.F32 R132, R4.reuse, R14, R132 ;  /* 0x0000000e0484723c */ /* 0x040fe20000001884 */
[----:B------:R-:W1:Y:S05]  /*87a0*/  LDSM.16.MT88.4 R12, [R222+0x14800] ;  /* 0x01480000de0c783b */ /* 0x000e6a0000004200 */
[C---:B----4-:R-:W-:Y:S01]  /*87b0*/  HMMA.16816.F32 R36, R4.reuse, R8, R36 ;  /* 0x000000080424723c */ /* 0x050fe20000001824 */
[----:B------:R-:W4:Y:S05]  /*87c0*/  MUFU.EX2 R193, R193 ;  /* 0x000000c100c17308 */ /* 0x000f2a0000000800 */
[----:B------:R-:W-:Y:S01]  /*87d0*/  HMMA.16816.F32 R40, R4, R10, R40 ;  /* 0x0000000a0428723c */ /* 0x000fe20000001828 */
[----:B------:R-:W2:Y:S02]  /*87e0*/  LDSM.16.MT88.4 R8, [R221+0x14800] ;  /* 0x01480000dd08783b */ /* 0x000ea40000004200 */
        /* <DEDUP_REMOVED lines=22> */
[C---:B------:R-:W-:Y:S06]  /*8950*/  HMMA.16816.F32 R48, R128.reuse, R50, RZ ;  /* 0x000000328030723c */ /* 0x040fec00000018ff */
[C---:B------:R-:W-:Y:S06]  /*8960*/  HMMA.16816.F32 R56, R128.reuse, R58, RZ ;  /* 0x0000003a8038723c */ /* 0x040fec00000018ff */
[C---:B------:R-:W-:Y:S06]  /*8970*/  HMMA.16816.F32 R72, R128.reuse, R74, RZ ;  /* 0x0000004a8048723c */ /* 0x040fec00000018ff */
[C---:B------:R-:W-:Y:S06]  /*8980*/  HMMA.16816.F32 R96, R128.reuse, R98, RZ ;  /* 0x000000628060723c */ /* 0x040fec00000018ff */
        /* <DEDUP_REMOVED lines=39> */
[C---:B-----5:R-:W-:Y:S06]  /*8c00*/  HMMA.16816.F32 R92, R4.reuse, R24, R92 ;  /* 0x00000018045c723c */ /* 0x060fec000000185c */
[C---:B------:R-:W-:Y:S01]  /*8c10*/  HMMA.16816.F32 R96, R4.reuse, R26, R96 ;  /* 0x0000001a0460723c */ /* 0x040fe20000001860 */
[----:B------:R-:W-:Y:S05]  /*8c20*/  LDSM.16.MT88.4 R24, [R220+0x11000] ;  /* 0x01100000dc18783b */ /* 0x000fea0000004200 */
[C---:B----4-:R-:W-:Y:S06]  /*8c30*/  HMMA.16816.F32 R108, R4.reuse, R16, R108 ;  /* 0x00000010046c723c */ /* 0x050fec000000186c */
[----:B------:R-:W-:Y:S01]  /*8c40*/  HMMA.16816.F32 R112, R4, R18, R112 ;  /* 0x000000120470723c */ /* 0x000fe20000001870 */
[----:B------:R-:W4:Y:S06]  /*8c50*/  LDSM.16.MT88.4 R16, [R221+0x11000] ;  /* 0x01100000dd10783b */ /* 0x000f2c0000004200 */
[----:B------:R-:W-:Y:S01]  /*8c60*/  F2FP.F16.F32.PACK_AB R4, R187, R182 ;  /* 0x000000b6bb04723e */ /* 0x000fe200000000ff */
[----:B------:R-:W-:Y:S01]  /*8c70*/  FADD.FTZ R182, R182, R173 ;  /* 0x000000adb6b67221 */ /* 0x000fe20000010000 */
[----:B------:R-:W-:-:S02]  /*8c80*/  F2FP.F16.F32.PACK_AB R6, R189, R184 ;  /* 0x000000b8bd06723e */ /* 0x000fc400000000ff */
[----:B------:R-:W-:Y:S01]  /*8c90*/  F2FP.F16.F32.PACK_AB R5, R193, R186 ;  /* 0x000000bac105723e */ /* 0x000fe200000000ff */
[----:B------:R-:W-:Y:S01]  /*8ca0*/  FADD.FTZ R187, R187, R182 ;  /* 0x000000b6bbbb7221 */ /* 0x000fe20000010000 */
[----:B------:R-:W-:-:S03]  /*8cb0*/  F2FP.F16.F32.PACK_AB R7, R197, R190 ;  /* 0x000000bec507723e */ /* 0x000fc600000000ff */
[----:B------:R-:W-:-:S04]  /*8cc0*/  FADD.FTZ R184, R184, R187 ;  /* 0x000000bbb8b87221 */ /* 0x000fc80000010000 */
[----:B---3--:R-:W-:Y:S01]  /*8cd0*/  HMMA.16816.F32 R160, R4, R20, R160 ;  /* 0x0000001404a0723c */ /* 0x008fe200000018a0 */
[----:B------:R-:W-:-:S05]  /*8ce0*/  FADD.FTZ R189, R189, R184 ;  /* 0x000000b8bdbd7221 */ /* 0x000fca0000010000 */
        /* <DEDUP_REMOVED lines=44> */
[C---:B----4-:R-:W-:Y:S06]  /*8fb0*/  HMMA.16816.F32 R108, R4.reuse, R16, R108 ;  /* 0x00000010046c723c */ /* 0x050fec000000186c */
        /* <DEDUP_REMOVED lines=23> */
[----:B------:R-:W-:Y:S01]  /*9130*/  HMMA.16816.F32 R152, R4, R28, R152 ;  /* 0x0000001c0498723c */ /* 0x000fe20000001898 */
[----:B------:R-:W-:-:S04]  /*9140*/  FADD.FTZ R20, R176, R185 ;  /* 0x000000b9b0147221 */ /* 0x000fc80000010000 */
[----:B------:R-:W-:Y:S01]  /*9150*/  FADD.FTZ R20, R179, R20 ;  /* 0x00000014b3147221 */ /* 0x000fe20000010000 */
[----:B------:R-:W-:Y:S01]  /*9160*/  HMMA.16816.F32 R148, R4, R30, R148 ;  /* 0x0000001e0494723c */ /* 0x000fe20000001894 */
[----:B------:R-:W3:Y:S02]  /*9170*/  LDSM.16.MT88.4 R28, [R222+0x15800] ;  /* 0x01580000de1c783b */ /* 0x000ee40000004200 */
[----:B------:R-:W-:-:S03]  /*9180*/  FADD.FTZ R175, R175, R20 ;  /* 0x00000014afaf7221 */ /* 0x000fc60000010000 */
[----:B------:R-:W-:Y:S01]  /*9190*/  HMMA.16816.F32 R144, R4, R24, R144 ;  /* 0x000000180490723c */ /* 0x000fe20000001890 */
[----:B------:R-:W-:-:S04]  /*91a0*/  FADD.FTZ R170, R170, R175 ;  /* 0x000000afaaaa7221 */ /* 0x000fc80000010000 */
[----:B------:R-:W-:Y:S01]  /*91b0*/  FADD.FTZ R171, R171, R170 ;  /* 0x000000aaabab7221 */ /* 0x000fe20000010000 */
[----:B------:R-:W-:Y:S01]  /*91c0*/  HMMA.16816.F32 R140, R4, R26, R140 ;  /* 0x0000001a048c723c */ /* 0x000fe2000000188c */
[----:B------:R-:W5:Y:S02]  /*91d0*/  LDSM.16.MT88.4 R24, [R221+0x15800] ;  /* 0x01580000dd18783b */ /* 0x000f640000004200 */
[----:B------:R-:W-:-:S03]  /*91e0*/  FADD.FTZ R171, R0, R171 ;  /* 0x000000ab00ab7221 */ /* 0x000fc60000010000 */
[----:B------:R-:W-:Y:S01]  /*91f0*/  HMMA.16816.F32 R52, R4, R16, R52 ;  /* 0x000000100434723c */ /* 0x000fe20000001834 */
[----:B------:R-:W-:-:S04]  /*9200*/  FADD.FTZ R186, R186, R171 ;  /* 0x000000abbaba7221 */ /* 0x000fc80000010000 */
[----:B------:R-:W-:Y:S01]  /*9210*/  FADD.FTZ R193, R193, R186 ;  /* 0x000000bac1c17221 */ /* 0x000fe20000010000 */
[----:B------:R-:W-:Y:S01]  /*9220*/  HMMA.16816.F32 R56, R4, R18, R56 ;  /* 0x000000120438723c */ /* 0x000fe20000001838 */
[----:B------:R-:W5:Y:S02]  /*9230*/  LDSM.16.MT88.4 R16, [R222+0x17800] ;  /* 0x01780000de10783b */ /* 0x000f640000004200 */
[----:B------:R-:W-:-:S03]  /*9240*/  FADD.FTZ R190, R190, R193 ;  /* 0x000000c1bebe7221 */ /* 0x000fc60000010000 */
[----:B-1----:R-:W-:Y:S01]  /*9250*/  HMMA.16816.F32 R68, R4, R12, R68 ;  /* 0x0000000c0444723c */ /* 0x002fe20000001844 */
[----:B------:R-:W-:-:S04]  /*9260*/  FADD.FTZ R197, R197, R190 ;  /* 0x000000bec5c57221 */ /* 0x000fc80000010000 */
[----:B------:R-:W-:Y:S01]  /*9270*/  FADD.FTZ R196, R196, R197 ;  /* 0x000000c5c4c47221 */ /* 0x000fe20000010000 */
[----:B------:R-:W-:Y:S01]  /*9280*/  HMMA.16816.F32 R72, R4, R14, R72 ;  /* 0x0000000e0448723c */ /* 0x000fe20000001848 */
[----:B------:R-:W1:Y:S02]  /*9290*/  LDSM.16.MT88.4 R12, [R221+0x17800] ;  /* 0x01780000dd0c783b */ /* 0x000e640000004200 */
[----:B------:R-:W-:-:S03]  /*92a0*/  FADD.FTZ R196, R199, R196 ;  /* 0x000000c4c7c47221 */ /* 0x000fc60000010000 */
[----:B--2---:R-:W-:Y:S01]  /*92b0*/  HMMA.16816.F32 R92, R4, R8, R92 ;  /* 0x00000008045c723c */ /* 0x004fe2000000185c */
[----:B------:R-:W-:-:S04]  /*92c0*/  FADD.FTZ R195, R195, R196 ;  /* 0x000000c4c3c37221 */ /* 0x000fc80000010000 */
[----:B------:R-:W-:Y:S01]  /*92d0*/  FADD.FTZ R245, R188, R195 ;  /* 0x000000c3bcf57221 */ /* 0x000fe20000010000 */
[C---:B------:R-:W-:Y:S01]  /*92e0*/  HMMA.16816.F32 R96, R4.reuse, R10, R96 ;  /* 0x0000000a0460723c */ /* 0x040fe20000001860 */
[----:B------:R-:W2:Y:S05]  /*92f0*/  LDSM.16.MT88.4 R8, [R220+0x17800] ;  /* 0x01780000dc08783b */ /* 0x000eaa0000004200 */
[C---:B----4-:R-:W-:Y:S06]  /*9300*/  HMMA.16816.F32 R60, R4.reuse, R32, R60 ;  /* 0x00000020043c723c */ /* 0x050fec000000183c */
[C---:B------:R-:W-:Y:S06]  /*9310*/  HMMA.16816.F32 R64, R4.reuse, R34, R64 ;  /* 0x000000220440723c */ /* 0x040fec0000001840 */
[C---:B---3--:R-:W-:Y:S06]  /*9320*/  HMMA.16816.F32 R76, R4.reuse, R28, R76 ;  /* 0x0000001c044c723c */ /* 0x048fec000000184c */
[C---:B------:R-:W-:Y:S06]  /*9330*/  HMMA.16816.F32 R80, R4.reuse, R30, R80 ;  /* 0x0000001e0450723c */ /* 0x040fec0000001850 */
[C---:B-----5:R-:W-:Y:S06]  /*9340*/  HMMA.16816.F32 R84, R4.reuse, R24, R84 ;  /* 0x000000180454723c */ /* 0x060fec0000001854 */
[C---:B------:R-:W-:Y:S06]  /*9350*/  HMMA.16816.F32 R88, R4.reuse, R26, R88 ;  /* 0x0000001a0458723c */ /* 0x040fec0000001858 */
[C---:B------:R-:W-:Y:S06]  /*9360*/  HMMA.16816.F32 R104, R4.reuse, R22, R104 ;  /* 0x000000160468723c */ /* 0x040fec0000001868 */
[C---:B------:R-:W-:Y:S06]  /*9370*/  HMMA.16816.F32 R108, R4.reuse, R16, R108 ;  /* 0x00000010046c723c */ /* 0x040fec000000186c */
        /* <DEDUP_REMOVED lines=89> */
.L_x_7663:
[----:B------:R-:W-:-:S04]  /*9910*/  ULEA UR4, -UR6, URZ, 0x6 ;  /* 0x0000003f06047291 */ /* 0x000fc8000f8e313f */
[----:B------:R-:W-:Y:S02]  /*9920*/  USHF.R.S32.HI UR7, URZ, 0x1f, UR4 ;  /* 0x0000001f3f077899 */ /* 0x000fe40008011404 */
[----:B------:R-:W-:-:S04]  /*9930*/  MOV R7, UR4 ;  /* 0x0000000400077c02 */ /* 0x000fc80008000f00 */
[----:B------:R-:W-:-:S07]  /*9940*/  MOV R0, UR7 ;  /* 0x0000000700007c02 */ /* 0x000fce0008000f00 */
.L_x_7664:
        /* <DEDUP_REMOVED lines=137> */
[----:B------:R-:W-:-:S02]  /*a1e0*/  ISETP.GE.AND P0, PT, R0, R233, PT ;  /* 0x000000e90000720c */ /* 0x000fc40003f06270 */
[-C--:B------:R-:W-:Y:S01]  /*a1f0*/  ISETP.LT.OR P1, PT, R0, R237.reuse, P1 ;  /* 0x000000ed0000720c */ /* 0x080fe20000f21670 */
[----:B------:R-:W-:Y:S01]  /*a200*/  @P5 STS.128 [R231+0x11800], RZ ;  /* 0x011800ffe7005388 */ /* 0x000fe20000000c00 */
[----:B------:R-:W-:Y:S02]  /*a210*/  ISETP.GE.AND P6, PT, R2, R236, PT ;  /* 0x000000ec0200720c */ /* 0x000fe40003fc6270 */
[----:B------:R-:W-:Y:S01]  /*a220*/  ISETP.LT.OR P0, PT, R0, R234, P0 ;  /* 0x000000ea0000720c */ /* 0x000fe20000701670 */
[----:B------:R-:W-:Y:S01]  /*a230*/  @!PT LDS RZ, [RZ] ;  /* 0x00000000fffff984 */ /* 0x000fe20000000800 */
[----:B------:R-:W-:Y:S01]  /*a240*/  @!PT LDS RZ, [RZ] ;  /* 0x00000000fffff984 */ /* 0x000fe20000000800 */
[----:B------:R-:W-:Y:S01]  /*a250*/  @!PT LDS RZ, [RZ] ;  /* 0x00000000fffff984 */ /* 0x000fe20000000800 */
[----:B------:R3:W-:Y:S01]  /*a260*/  @!P5 LDGSTS.E.BYPASS.LTC128B.128 [R231+0x11800], desc[UR26][R170.64] ;  /* 0x11800000aae7dfae */ /* 0x0007e2000b901d5a */
        /* <DEDUP_REMOVED lines=17> */
[----:B------:R-:W5:Y:S04]  /*a380*/  LDSM.16.M88.4 R32, [R229+0x8000] ;  /* 0x00800000e520783b */ /* 0x000f680000000200 */
[----:B-1----:R-:W1:Y:S04]  /*a390*/  LDSM.16.M88.4 R24, [R229+0x8800] ;  /* 0x00880000e518783b */ /* 0x002e680000000200 */
[----:B--2---:R-:W2:Y:S04]  /*a3a0*/  LDSM.16.M88.4 R16, [R229+0x9000] ;  /* 0x00900000e510783b */ /* 0x004ea80000000200 */
[----:B---3--:R-:W3:Y:S04]  /*a3b0*/  LDSM.16.M88.4 R168, [R229+0x9800] ;  /* 0x00980000e5a8783b */ /* 0x008ee80000000200 */
[----:B------:R-:W-:Y:S04]  /*a3c0*/  LDSM.16.M88.4 R8, [R228] ;  /* 0x00000000e408783b */ /* 0x000fe80000000200 */
[----:B------:R-:W3:Y:S04]  /*a3d0*/  LDSM.16.M88.4 R180, [R227] ;  /* 0x00000000e3b4783b */ /* 0x000ee80000000200 */
[----:B------:R-:W3:Y:S04]  /*a3e0*/  LDSM.16.M88.4 R12, [R219] ;  /* 0x00000000db0c783b */ /* 0x000ee80000000200 */
[----:B------:R-:W3:Y:S04]  /*a3f0*/  LDSM.16.M88.4 R196, [R218] ;  /* 0x00000000dac4783b */ /* 0x000ee80000000200 */
[----:B----4-:R-:W4:Y:S04]  /*a400*/  LDSM.16.M88.4 R176, [R217] ;  /* 0x00000000d9b0783b */ /* 0x010f280000000200 */
[----:B-----5:R-:W-:Y:S01]  /*a410*/  LDSM.16.M88.4 R172, [R223+0x8000] ;  /* 0x00800000dfac783b */ /* 0x020fe20000000200 */
[C---:B------:R-:W-:Y:S03]  /*a420*/  HMMA.16816.F32 R4, R184.reuse, R32, RZ ;  /* 0x00000020b804723c */ /* 0x040fe600000018ff */
[----:B------:R-:W-:Y:S04]  /*a430*/  LDSM.16.M88.4 R192, [R223+0x8800] ;  /* 0x00880000dfc0783b */ /* 0x000fe80000000200 */
        /* <DEDUP_REMOVED lines=9> */
[----:B------:R-:W1:Y:S05]  /*a4d0*/  LDSM.16.M88.4 R168, [R226] ;  /* 0x00000000e2a8783b */ /* 0x000e6a0000000200 */
[C---:B------:R-:W-:Y:S06]  /*a4e0*/  HMMA.16816.F32 R4, R8.reuse, R180, R4 ;  /* 0x000000b40804723c */ /* 0x040fec0000001804 */
        /* <DEDUP_REMOVED lines=30> */
[----:B------:R-:W5:Y:S05]  /*a6d0*/  LDSM.16.M88.4 R176, [R229+0xb800] ;  /* 0x00b80000e5b0783b */ /* 0x000f6a0000000200 */
[C---:B------:R-:W-:Y:S06]  /*a6e0*/  HMMA.16816.F32 R20, R8.reuse, R196, R20 ;  /* 0x000000c40814723c */ /* 0x040fec0000001814 */
[C---:B------:R-:W-:Y:S01]  /*a6f0*/  HMMA.16816.F32 R16, R8.reuse, R198, R16 ;  /* 0x000000c60810723c */ /* 0x040fe20000001810 */
[----:B------:R-:W-:Y:S05]  /*a700*/  LDSM.16.M88.4 R196, [R223+0xb000] ;  /* 0x00b00000dfc4783b */ /* 0x000fea0000000200 */
        /* <DEDUP_REMOVED lines=13> */
[C---:B-----5:R-:W-:Y:S06]  /*a7e0*/  HMMA.16816.F32 R188, R168.reuse, R176, R188 ;  /* 0x000000b0a8bc723c */ /* 0x060fec00000018bc */
[----:B------:R-:W-:Y:S01]  /*a7f0*/  HMMA.16816.F32 R184, R168, R178, R184 ;  /* 0x000000b2a8b8723c */ /* 0x000fe200000018b8 */
[----:B------:R-:W-:Y:S04]  /*a800*/  LDSM.16.M88.4 R176, [R226+0x2000] ;  /* 0x00200000e2b0783b */ /* 0x000fe80000000200 */
        /* <DEDUP_REMOVED lines=10> */
[C---:B-1----:R-:W-:Y:S06]  /*a8b0*/  HMMA.16816.F32 R188, R8.reuse, R172, R188 ;  /* 0x000000ac08bc723c */ /* 0x042fec00000018bc */
[----:B------:R-:W-:Y:S01]  /*a8c0*/  HMMA.16816.F32 R184, R8, R174, R184 ;  /* 0x000000ae08b8723c */ /* 0x000fe200000018b8 */
[----:B------:R-:W-:Y:S04]  /*a8d0*/  LDSM.16.M88.4 R8, [R225+0x2000] ;  /* 0x00200000e108783b */ /* 0x000fe80000000200 */
[----:B------:R-:W1:Y:S01]  /*a8e0*/  LDSM.16.M88.4 R172, [R216+0x2000] ;  /* 0x00200000d8ac783b */ /* 0x000e620000000200 */
[C---:B-----5:R-:W-:Y:S06]  /*a8f0*/  HMMA.16816.F32 R4, R176.reuse, R168, R4 ;  /* 0x000000a8b004723c */ /* 0x060fec0000001804 */
[C---:B------:R-:W-:Y:S01]  /*a900*/  HMMA.16816.F32 R32, R176.reuse, R170, R32 ;  /* 0x000000aab020723c */ /* 0x040fe20000001820 */
[----:B------:R-:W4:Y:S05]  /*a910*/  LDSM.16.M88.4 R168, [R216+0x3000] ;  /* 0x00300000d8a8783b */ /* 0x000f2a0000000200 */
        /* <DEDUP_REMOVED lines=18> */
[----:B------:R-:W-:Y:S05]  /*aa40*/  LDSM.16.M88.4 R168, [R210] ;  /* 0x00000000d2a8783b */ /* 0x000fea0000000200 */
        /* <DEDUP_REMOVED lines=51> */
[----:B------:R-:W-:Y:S05]  /*ad80*/  LDSM.16.M88.4 R192, [R204] ;  /* 0x00000000ccc0783b */ /* 0x000fea0000000200 */
[C---:B---3--:R-:W-:Y:S06]  /*ad90*/  HMMA.16816.F32 R188, R172.reuse, R176, R188 ;  /* 0x000000b0acbc723c */ /* 0x048fec00000018bc */
[----:B------:R-:W-:Y:S01]  /*ada0*/  HMMA.16816.F32 R184, R172, R178, R184 ;  /* 0x000000b2acb8723c */ /* 0x000fe200000018b8 */
[----:B------:R-:W2:Y:S04]  /*adb0*/  LDSM.16.M88.4 R172, [R207] ;  /* 0x00000000cfac783b */ /* 0x000ea80000000200 */
[----:B------:R-:W3:Y:S01]  /*adc0*/  LDSM.16.M88.4 R176, [R229+0xf800] ;  /* 0x00f80000e5b0783b */ /* 0x000ee20000000200 */
        /* <DEDUP_REMOVED lines=8> */
[----:B------:R-:W5:Y:S05]  /*ae50*/  LDSM.16.M88.4 R180, [R226+0x6000] ;  /* 0x00600000e2b4783b */ /* 0x000f6a0000000200 */
[----:B--2---:R-:W-:Y:S06]  /*ae60*/  HMMA.16816.F32 R4, R196, R172, R4 ;  /* 0x000000acc404723c */ /* 0x004fec0000001804 */
[----:B---3--:R-:W-:Y:S06]  /*ae70*/  HMMA.16816.F32 R188, R168, R176, R188 ;  /* 0x000000b0a8bc723c */ /* 0x008fec00000018bc */
[C---:B----4-:R-:W-:Y:S06]  /*ae80*/  HMMA.16816.F32 R28, R196.reuse, R12, R28 ;  /* 0x0000000cc41c723c */ /* 0x050fec000000181c */
[C---:B------:R-:W-:Y:S01]  /*ae90*/  HMMA.16816.F32 R24, R196.reuse, R14, R24 ;  /* 0x0000000ec418723c */ /* 0x040fe20000001818 */
[----:B------:R-:W-:Y:S05]  /*aea0*/  LDSM.16.M88.4 R12, [R225+0x6000] ;  /* 0x00600000e10c783b */ /* 0x000fea0000000200 */
[C---:B-1----:R-:W-:Y:S06]  /*aeb0*/  HMMA.16816.F32 R20, R196.reuse, R8, R20 ;  /* 0x00000008c414723c */ /* 0x042fec0000001814 */
[----:B------:R-:W-:Y:S01]  /*aec0*/  HMMA.16816.F32 R16, R196, R10, R16 ;  /* 0x0000000ac410723c */ /* 0x000fe20000001810 */
[----:B------:R-:W1:Y:S05]  /*aed0*/  LDSM.16.M88.4 R8, [R216+0x6000] ;  /* 0x00600000d808783b */ /* 0x000e6a0000000200 */
[----:B------:R-:W-:Y:S01]  /*aee0*/  HMMA.16816.F32 R184, R168, R178, R184 ;  /* 0x000000b2a8b8723c */ /* 0x000fe200000018b8 */
[----:B------:R-:W2:Y:S04]  /*aef0*/  LDSM.16.M88.4 R168, [R223+0xf800] ;  /* 0x00f80000dfa8783b */ /* 0x000ea80000000200 */
[----:B------:R-:W3:Y:S01]  /*af00*/  LDSM.16.M88.4 R176, [R223+0xe800] ;  /* 0x00e80000dfb0783b */ /* 0x000ee20000000200 */
[----:B-----5:R-:W-:Y:S06]  /*af10*/  HMMA.16816.F32 R4, R180, R200, R4 ;  /* 0x000000c8b404723c */ /* 0x020fec0000001804 */
[C---:B------:R-:W-:Y:S01]  /*af20*/  HMMA.16816.F32 R32, R196.reuse, R174, R32 ;  /* 0x000000aec420723c */ /* 0x040fe20000001820 */
[----:B------:R-:W4:Y:S05]  /*af30*/  LDSM.16.M88.4 R172, [R223+0xf000] ;  /* 0x00f00000dfac783b */ /* 0x000f2a0000000200 */
[C---:B------:R-:W-:Y:S06]  /*af40*/  HMMA.16816.F32 R188, R196.reuse, R192, R188 ;  /* 0x000000c0c4bc723c */ /* 0x040fec00000018bc */
[----:B------:R-:W-:Y:S06]  /*af50*/  HMMA.16816.F32 R184, R196, R194, R184 ;  /* 0x000000c2c4b8723c */ /* 0x000fec00000018b8 */
[----:B-1----:R-:W-:Y:S06]  /*af60*/  HMMA.16816.F32 R4, R12, R8, R4 ;  /* 0x000000080c04723c */ /* 0x002fec0000001804 */
[----:B------:R-:W-:Y:S01]  /*af70*/  HMMA.16816.F32 R32, R180, R202, R32 ;  /* 0x000000cab420723c */ /* 0x000fe20000001820 */
[----:B------:R-:W-:-:S02]  /*af80*/  IMAD.IADD R9, R238, 0x1, -R0 ;  /* 0x00000001ee097824 */ /* 0x000fc400078e0a00 */
[----:B------:R-:W-:-:S03]  /*af90*/  IMAD.IADD R8, R235, 0x1, -R0 ;  /* 0x00000001eb087824 */ /* 0x000fc600078e0a00 */
[C---:B--2---:R-:W-:Y:S01]  /*afa0*/  HMMA.16816.F32 R188, R180.reuse, R168, R188 ;  /* 0x000000a8b4bc723c */ /* 0x044fe200000018bc */
[----:B------:R-:W-:Y:S02]  /*afb0*/  IABS R167, R9 ;  /* 0x0000000900a77213 */ /* 0x000fe40000000000 */
[----:B------:R-:W-:Y:S02]  /*afc0*/  IABS R9, R8 ;  /* 0x0000000800097213 */ /* 0x000fe40000000000 */
[----:B------:R-:W-:Y:S01]  /*afd0*/  I2FP.F32.S32 R167, R167 ;  /* 0x000000a700a77245 */ /* 0x000fe20000201400 */
[----:B------:R-:W-:Y:S01]  /*afe0*/  HMMA.16816.F32 R184, R180, R170, R184 ;  /* 0x000000aab4b8723c */ /* 0x000fe200000018b8 */
[----:B------:R-:W-:Y:S01]  /*aff0*/  IMAD.IADD R168, R238, 0x1, -R2 ;  /* 0x00000001eea87824 */ /* 0x000fe200078e0a02 */
[----:B------:R-:W-:-:S04]  /*b000*/  I2FP.F32.S32 R9, R9 ;  /* 0x0000000900097245 */ /* 0x000fc80000201400 */
[----:B------:R-:W-:Y:S01]  /*b010*/  IABS R8, R168 ;  /* 0x000000a800087213 */ /* 0x000fe20000000000 */
[----:B---3--:R-:W-:Y:S01]  /*b020*/  HMMA.16816.F32 R28, R180, R176, R28 ;  /* 0x000000b0b41c723c */ /* 0x008fe2000000181c */
[----:B------:R-:W1:Y:S01]  /*b030*/  LDSM.16.M88.4 R168, [R216+0x6800] ;  /* 0x00680000d8a8783b */ /* 0x000e620000000200 */
[----:B------:R-:W-:Y:S01]  /*b040*/  FFMA.FTZ R4, R167, -UR14, R4 ;  /* 0x8000000ea7047c23 */ /* 0x000fe20008010004 */
[----:B------:R-:W-:Y:S01]  /*b050*/  I2FP.F32.S32 R8, R8 ;  /* 0x0000000800087245 */ /* 0x000fe20000201400 */
[----:B------:R-:W-:Y:S01]  /*b060*/  FFMA.FTZ R6, R9, -UR14, R6 ;  /* 0x8000000e09067c23 */ /* 0x000fe20008010006 */
[----:B------:R-:W-:Y:S01]  /*b070*/  VIADD R9, R0, 0x8 ;  /* 0x0000000800097836 */ /* 0x000fe20000000000 */
[----:B------:R-:W-:Y:S02]  /*b080*/  HMMA.16816.F32 R32, R12, R10, R32 ;  /* 0x0000000a0c20723c */ /* 0x000fe40000001820 */
[----:B------:R-:W-:Y:S01]  /*b090*/  FFMA.FTZ R5, R8, -UR14, R5 ;  /* 0x8000000e08057c23 */ /* 0x000fe20008010005 */
[----:B------:R-:W-:-:S03]  /*b0a0*/  IMAD.IADD R8, R235, 0x1, -R2 ;  /* 0x00000001eb087824 */ /* 0x000fc600078e0a02 */
[C---:B----4-:R-:W-:Y:S01]  /*b0b0*/  HMMA.16816.F32 R20, R180.reuse, R172, R20 ;  /* 0x000000acb414723c */ /* 0x050fe20000001814 */
[--C-:B------:R-:W-:Y:S01]  /*b0c0*/  IMAD.IADD R10, R238, 0x1, -R9.reuse ;  /* 0x00000001ee0a7824 */ /* 0x100fe200078e0a09 */
[----:B------:R-:W-:Y:S02]  /*b0d0*/  IABS R8, R8 ;  /* 0x0000000800087213 */ /* 0x000fe40000000000 */
[----:B------:R-:W-:Y:S01]  /*b0e0*/  FSEL R167, R5, -INF , !P6 ;  /* 0xff80000005a77808 */ /* 0x000fe20007000000 */
[----:B------:R-:W-:Y:S01]  /*b0f0*/  IMAD.IADD R5, R235, 0x1, -R9 ;  /* 0x00000001eb057824 */ /* 0x000fe200078e0a09 */
[-C--:B------:R-:W-:Y:S01]  /*b100*/  ISETP.GE.AND P6, PT, R9, R233.reuse, PT ;  /* 0x000000e90900720c */ /* 0x080fe20003fc6270 */
[----:B------:R-:W-:Y:S01]  /*b110*/  HMMA.16816.F32 R24, R180, R178, R24 ;  /* 0x000000b2b418723c */ /* 0x000fe20000001818 */
[----:B------:R-:W-:Y:S01]  /*b120*/  FSEL R173, R4, -INF , !P1 ;  /* 0xff80000004ad7808 */ /* 0x000fe20004800000 */
[----:B------:R-:W-:Y:S01]  /*b130*/  VIADD R4, R0, 0x9 ;  /* 0x0000000900047836 */ /* 0x000fe20000000000 */
[----:B------:R-:W-:-:S02]  /*b140*/  ISETP.GE.AND P1, PT, R2, R233, PT ;  /* 0x000000e90200720c */ /* 0x000fc40003f26270 */
[----:B------:R-:W-:Y:S01]  /*b150*/  IABS R10, R10 ;  /* 0x0000000a000a7213 */ /* 0x000fe20000000000 */
[----:B------:R-:W-:Y:S01]  /*b160*/  HMMA.16816.F32 R16, R180, R174, R16 ;  /* 0x000000aeb410723c */ /* 0x000fe20000001810 */
[----:B------:R-:W-:Y:S02]  /*b170*/  ISETP.LT.OR P1, PT, R2, R234, P1 ;  /* 0x000000ea0200720c */ /* 0x000fe40000f21670 */
[----:B------:R-:W-:Y:S01]  /*b180*/  FSEL R2, R6, -INF , !P0 ;  /* 0xff80000006027808 */ /* 0x000fe20004000000 */
[----:B------:R-:W-:Y:S01]  /*b190*/  IMAD.IADD R6, R238, 0x1, -R4 ;  /* 0x00000001ee067824 */ /* 0x000fe200078e0a04 */
[C---:B------:R-:W-:Y:S02]  /*b1a0*/  ISETP.GE.AND P0, PT, R9.reuse, R236, PT ;  /* 0x000000ec0900720c */ /* 0x040fe40003f06270 */
[----:B------:R-:W-:Y:S02]  /*b1b0*/  I2FP.F32.S32 R8, R8 ;  /* 0x0000000800087245 */ /* 0x000fe40000201400 */
[----:B------:R-:W-:-:S02]  /*b1c0*/  ISETP.LT.OR P0, PT, R9, R237, P0 ;  /* 0x000000ed0900720c */ /* 0x000fc40000701670 */
[----:B------:R-:W-:Y:S01]  /*b1d0*/  ISETP.LT.OR P6, PT, R9, R234, P6 ;  /* 0x000000ea0900720c */ /* 0x000fe200037c1670 */
[----:B------:R-:W-:Y:S01]  /*b1e0*/  FFMA.FTZ R7, R8, -UR14, R7 ;  /* 0x8000000e08077c23 */ /* 0x000fe20008010007 */
[----:B------:R-:W-:Y:S01]  /*b1f0*/  I2FP.F32.S32 R9, R10 ;  /* 0x0000000a00097245 */ /* 0x000fe20000201400 */
[----:B------:R-:W-:Y:S01]  /*b200*/  IMAD.IADD R10, R235, 0x1, -R4 ;  /* 0x00000001eb0a7824 */ /* 0x000fe200078e0a04 */
[----:B------:R-:W-:Y:S01]  /*b210*/  IABS R5, R5 ;  /* 0x0000000500057213 */ /* 0x000fe20000000000 */
[C---:B-1----:R-:W-:Y:S01]  /*b220*/  HMMA.16816.F32 R28, R12.reuse, R168, R28 ;  /* 0x000000a80c1c723c */ /* 0x042fe2000000181c */
[----:B------:R-:W-:Y:S01]  /*b230*/  IABS R6, R6 ;  /* 0x0000000600067213 */ /* 0x000fe20000000000 */
[----:B------:R-:W-:Y:S01]  /*b240*/  FFMA.FTZ R9, R9, -UR14, R32 ;  /* 0x8000000e09097c23 */ /* 0x000fe20008010020 */
[----:B------:R-:W-:Y:S01]  /*b250*/  I2FP.F32.S32 R5, R5 ;  /* 0x0000000500057245 */ /* 0x000fe20000201400 */
[----:B------:R-:W-:Y:S01]  /*b260*/  VIADD R32, R0, 0x10 ;  /* 0x0000001000207836 */ /* 0x000fe20000000000 */
[----:B------:R-:W-:Y:S01]  /*b270*/  I2FP.F32.S32 R6, R6 ;  /* 0x0000000600067245 */ /* 0x000fe20000201400 */
[----:B------:R-:W-:Y:S01]  /*b280*/  HMMA.16816.F32 R24, R12, R170, R24 ;  /* 0x000000aa0c18723c */ /* 0x000fe20000001818 */
[----:B------:R-:W-:Y:S01]  /*b290*/  FSEL R198, R7, -INF , !P1 ;  /* 0xff80000007c67808 */ /* 0x000fe20004800000 */
[----:B------:R-:W-:Y:S01]  /*b2a0*/  FFMA.FTZ R5, R5, -UR14, R34 ;  /* 0x8000000e05057c23 */ /* 0x000fe20008010022 */
[----:B------:R-:W-:Y:S01]  /*b2b0*/  ISETP.GE.AND P1, PT, R4, R236, PT ;  /* 0x000000ec0400720c */ /* 0x000fe20003f26270 */
[----:B------:R-:W-:Y:S01]  /*b2c0*/  FFMA.FTZ R6, R6, -UR14, R33 ;  /* 0x8000000e06067c23 */ /* 0x000fe20008010021 */
[----:B------:R-:W-:Y:S01]  /*b2d0*/  FSEL R175, R9, -INF , !P0 ;  /* 0xff80000009af7808 */ /* 0x000fe20004000000 */
[----:B------:R-:W-:Y:S01]  /*b2e0*/  VIADD R9, R0, 0x11 ;  /* 0x0000001100097836 */ /* 0x000fe20000000000 */
[----:B------:R-:W-:Y:S01]  /*b2f0*/  ISETP.GE.AND P0, PT, R4, R233, PT ;  /* 0x000000e90400720c */ /* 0x000fe20003f06270 */
[--C-:B------:R-:W-:Y:S01]  /*b300*/  IMAD.IADD R33, R238, 0x1, -R32.reuse ;  /* 0x00000001ee217824 */ /* 0x100fe200078e0a20 */
[----:B------:R-:W-:Y:S01]  /*b310*/  ISETP.LT.OR P1, PT, R4, R237, P1 ;  /* 0x000000ed0400720c */ /* 0x000fe20000f21670 */
[----:B------:R-:W-:Y:S01]  /*b320*/  IMAD.IADD R8, R238, 0x1, -R9 ;  /* 0x00000001ee087824 */ /* 0x000fe200078e0a09 */
[----:B------:R-:W-:Y:S01]  /*b330*/  IABS R10, R10 ;  /* 0x0000000a000a7213 */ /* 0x000fe20000000000 */
[----:B------:R-:W-:Y:S01]  /*b340*/  IMAD.IADD R11, R235, 0x1, -R32 ;  /* 0x00000001eb0b7824 */ /* 0x000fe200078e0a20 */
[----:B------:R-:W-:-:S02]  /*b350*/  ISETP.LT.OR P0, PT, R4, R234, P0 ;  /* 0x000000ea0400720c */ /* 0x000fc40000701670 */
[----:B------:R-:W-:Y:S02]  /*b360*/  FSEL R182, R5, -INF , !P6 ;  /* 0xff80000005b67808 */ /* 0x000fe40007000000 */
[----:B------:R-:W-:Y:S02]  /*b370*/  FSEL R201, R6, -INF , !P1 ;  /* 0xff80000006c97808 */ /* 0x000fe40004800000 */
[----:B------:R-:W1:Y:S01]  /*b380*/  LDSM.16.M88.4 R4, [R216+0x7000] ;  /* 0x00700000d804783b */ /* 0x000e620000000200 */
[----:B------:R-:W-:Y:S02]  /*b390*/  I2FP.F32.S32 R10, R10 ;  /* 0x0000000a000a7245 */ /* 0x000fe40000201400 */
[----:B------:R-:W-:Y:S02]  /*b3a0*/  IABS R33, R33 ;  /* 0x0000002100217213 */ /* 0x000fe40000000000 */
[----:B------:R-:W-:Y:S01]  /*b3b0*/  IABS R8, R8 ;  /* 0x0000000800087213 */ /* 0x000fe20000000000 */
[----:B------:R-:W-:Y:S01]  /*b3c0*/  FFMA.FTZ R35, R10, -UR14, R35 ;  /* 0x8000000e0a237c23 */ /* 0x000fe20008010023 */
[----:B------:R-:W-:Y:S01]  /*b3d0*/  I2FP.F32.S32 R33, R33 ;  /* 0x0000002100217245 */ /* 0x000fe20000201400 */
[----:B------:R-:W-:Y:S01]  /*b3e0*/  IMAD.IADD R10, R235, 0x1, -R9 ;  /* 0x00000001eb0a7824 */ /* 0x000fe200078e0a09 */
[----:B------:R-:W-:-:S02]  /*b3f0*/  ISETP.GE.AND P6, PT, R32, R236, PT ;  /* 0x000000ec2000720c */ /* 0x000fc40003fc6270 */
[----:B------:R-:W-:Y:S01]  /*b400*/  I2FP.F32.S32 R8, R8 ;  /* 0x0000000800087245 */ /* 0x000fe20000201400 */
[----:B------:R-:W-:Y:S01]  /*b410*/  FFMA.FTZ R28, R33, -UR14, R28 ;  /* 0x8000000e211c7c23 */ /* 0x000fe2000801001c */
[----:B------:R-:W-:Y:S02]  /*b420*/  FSEL R200, R35, -INF , !P0 ;  /* 0xff80000023c87808 */ /* 0x000fe40004000000 */
[----:B------:R-:W-:Y:S01]  /*b430*/  ISETP.LT.OR P6, PT, R32, R237, P6 ;  /* 0x000000ed2000720c */ /* 0x000fe200037c1670 */
[----:B------:R-:W-:Y:S01]  /*b440*/  FFMA.FTZ R29, R8, -UR14, R29 ;  /* 0x8000000e081d7c23 */ /* 0x000fe2000801001d */
[C---:B------:R-:W-:Y:S01]  /*b450*/  ISETP.GE.AND P0, PT, R9.reuse, R236, PT ;  /* 0x000000ec0900720c */ /* 0x040fe20003f06270 */
[----:B------:R-:W-:Y:S01]  /*b460*/  VIADD R8, R0, 0x19 ;  /* 0x0000001900087836 */ /* 0x000fe20000000000 */
[----:B------:R-:W-:Y:S02]  /*b470*/  IABS R11, R11 ;  /* 0x0000000b000b7213 */ /* 0x000fe40000000000 */
[----:B------:R-:W-:Y:S01]  /*b480*/  FSEL R199, R28, -INF , !P6 ;  /* 0xff8000001cc77808 */ /* 0x000fe20007000000 */
[----:B------:R-:W-:Y:S01]  /*b490*/  VIADD R28, R0, 0x18 ;  /* 0x00000018001c7836 */ /* 0x000fe20000000000 */
[----:B------:R-:W-:-:S02]  /*b4a0*/  ISETP.LT.OR P0, PT, R9, R237, P0 ;  /* 0x000000ed0900720c */ /* 0x000fc40000701670 */
[----:B------:R-:W-:Y:S02]  /*b4b0*/  I2FP.F32.S32 R11, R11 ;  /* 0x0000000b000b7245 */ /* 0x000fe40000201400 */
[----:B------:R-:W-:Y:S01]  /*b4c0*/  FSEL R197, R29, -INF , !P0 ;  /* 0xff8000001dc57808 */ /* 0x000fe20004000000 */
[----:B------:R-:W-:Y:S01]  /*b4d0*/  IMAD.IADD R29, R238, 0x1, -R28 ;  /* 0x00000001ee1d7824 */ /* 0x000fe200078e0a1c */
[-C--:B------:R-:W-:Y:S01]  /*b4e0*/  ISETP.GE.AND P1, PT, R32, R233.reuse, PT ;  /* 0x000000e92000720c */ /* 0x080fe20003f26270 */
[----:B------:R-:W-:Y:S01]  /*b4f0*/  FFMA.FTZ R30, R11, -UR14, R30 ;  /* 0x8000000e0b1e7c23 */ /* 0x000fe2000801001e */
[----:B------:R-:W-:Y:S01]  /*b500*/  IABS R10, R10 ;  /* 0x0000000a000a7213 */ /* 0x000fe20000000000 */
[----:B------:R-:W-:Y:S01]  /*b510*/  IMAD.IADD R11, R235, 0x1, -R28 ;  /* 0x00000001eb0b7824 */ /* 0x000fe200078e0a1c */
[----:B------:R-:W-:Y:S02]  /*b520*/  ISETP.GE.AND P6, PT, R9, R233, PT ;  /* 0x000000e90900720c */ /* 0x000fe40003fc6270 */
[----:B------:R-:W-:-:S02]  /*b530*/  IABS R29, R29 ;  /* 0x0000001d001d7213 */ /* 0x000fc40000000000 */
[----:B------:R-:W-:Y:S02]  /*b540*/  ISETP.LT.OR P1, PT, R32, R234, P1 ;  /* 0x000000ea2000720c */ /* 0x000fe40000f21670 */
[----:B------:R-:W-:Y:S01]  /*b550*/  I2FP.F32.S32 R10, R10 ;  /* 0x0000000a000a7245 */ /* 0x000fe20000201400 */
[C---:B-1----:R-:W-:Y:S01]  /*b560*/  HMMA.16816.F32 R20, R12.reuse, R4, R20 ;  /* 0x000000040c14723c */ /* 0x042fe20000001814 */
[----:B------:R-:W-:Y:S01]  /*b570*/  ISETP.LT.OR P6, PT, R9, R234, P6 ;  /* 0x000000ea0900720c */ /* 0x000fe200037c1670 */
[----:B------:R-:W-:Y:S01]  /*b580*/  IMAD.IADD R9, R238, 0x1, -R8 ;  /* 0x00000001ee097824 */ /* 0x000fe200078e0a08 */
[----:B------:R-:W-:Y:S01]  /*b590*/  I2FP.F32.S32 R29, R29 ;  /* 0x0000001d001d7245 */ /* 0x000fe20000201400 */
[----:B------:R-:W-:Y:S01]  /*b5a0*/  FFMA.FTZ R31, R10, -UR14, R31 ;  /* 0x8000000e0a1f7c23 */ /* 0x000fe2000801001f */
[----:B------:R-:W-:Y:S01]  /*b5b0*/  FSEL R30, R30, -INF , !P1 ;  /* 0xff8000001e1e7808 */ /* 0x000fe20004800000 */
[----:B------:R-:W-:Y:S01]  /*b5c0*/  HMMA.16816.F32 R16, R12, R6, R16 ;  /* 0x000000060c10723c */ /* 0x000fe20000001810 */
[----:B------:R-:W-:Y:S01]  /*b5d0*/  IABS R11, R11 ;  /* 0x0000000b000b7213 */ /* 0x000fe20000000000 */
[----:B------:R-:W-:Y:S01]  /*b5e0*/  FFMA.FTZ R24, R29, -UR14, R24 ;  /* 0x8000000e1d187c23 */ /* 0x000fe20008010018 */
[----:B------:R-:W-:Y:S01]  /*b5f0*/  ISETP.GE.AND P1, PT, R28, R236, PT ;  /* 0x000000ec1c00720c */ /* 0x000fe20003f26270 */
[----:B------:R-:W-:Y:S01]  /*b600*/  VIADD R5, R0, 0x20 ;  /* 0x0000002000057836 */ /* 0x000fe20000000000 */
[----:B------:R-:W-:-:S02]  /*b610*/  I2FP.F32.S32 R11, R11 ;  /* 0x0000000b000b7245 */ /* 0x000fc40000201400 */
[C---:B------:R-:W-:Y:S02]  /*b620*/  ISETP.LT.OR P1, PT, R28.reuse, R237, P1 ;  /* 0x000000ed1c00720c */ /* 0x040fe40000f21670 */
[----:B------:R-:W-:Y:S01]  /*b630*/  IABS R9, R9 ;  /* 0x0000000900097213 */ /* 0x000fe20000000000 */
[----:B------:R-:W-:Y:S01]  /*b640*/  FFMA.FTZ R11, R11, -UR14, R26 ;  /* 0x8000000e0b0b7c23 */ /* 0x000fe2000801001a */
[----:B------:R-:W-:Y:S01]  /*b650*/  ISETP.GE.AND P0, PT, R28, R233, PT ;  /* 0x000000e91c00720c */ /* 0x000fe20003f06270 */
[----:B------:R-:W-:Y:S01]  /*b660*/  IMAD.IADD R26, R235, 0x1, -R8 ;  /* 0x00000001eb1a7824 */ /* 0x000fe200078e0a08 */
[----:B------:R-:W-:Y:S02]  /*b670*/  FSEL R34, R31, -INF , !P6 ;  /* 0xff8000001f227808 */ /* 0x000fe40007000000 */
[----:B------:R-:W-:Y:S02]  /*b680*/  I2FP.F32.S32 R4, R9 ;  /* 0x0000000900047245 */ /* 0x000fe40000201400 */
[----:B------:R-:W-:-:S02]  /*b690*/  FSEL R31, R24, -INF , !P1 ;  /* 0xff800000181f7808 */ /* 0x000fc40004800000 */
[----:B------:R-:W-:Y:S01]  /*b6a0*/  ISETP.LT.OR P0, PT, R28, R234, P0 ;  /* 0x000000ea1c00720c */ /* 0x000fe20000701670 */
[----:B------:R-:W-:Y:S01]  /*b6b0*/  FFMA.FTZ R25, R4, -UR14, R25 ;  /* 0x8000000e04197c23 */ /* 0x000fe20008010019 */
[----:B------:R-:W-:Y:S01]  /*b6c0*/  ISETP.GE.AND P6, PT, R8, R236, PT ;  /* 0x000000ec0800720c */ /* 0x000fe20003fc6270 */
[----:B------:R-:W-:Y:S01]  /*b6d0*/  VIADD R4, R0, 0x21 ;  /* 0x0000002100047836 */ /* 0x000fe20000000000 */
[C---:B------:R-:W-:Y:S02]  /*b6e0*/  ISETP.GE.AND P1, PT, R8.reuse, R233, PT ;  /* 0x000000e90800720c */ /* 0x040fe40003f26270 */
[----:B------:R-:W-:Y:S01]  /*b6f0*/  ISETP.LT.OR P6, PT, R8, R237, P6 ;  /* 0x000000ed0800720c */ /* 0x000fe200037c1670 */
[--C-:B------:R-:W-:Y:S01]  /*b700*/  IMAD.IADD R24, R238, 0x1, -R4.reuse ;  /* 0x00000001ee187824 */ /* 0x100fe200078e0a04 */
[----:B------:R-:W-:Y:S01]  /*b710*/  FSEL R28, R11, -INF , !P0 ;  /* 0xff8000000b1c7808 */ /* 0x000fe20004000000 */
[----:B------:R-:W-:Y:S01]  /*b720*/  IMAD.IADD R6, R235, 0x1, -R4 ;  /* 0x00000001eb067824 */ /* 0x000fe200078e0a04 */
[----:B------:R-:W-:-:S02]  /*b730*/  ISETP.LT.OR P1, PT, R8, R234, P1 ;  /* 0x000000ea0800720c */ /* 0x000fc40000f21670 */
[----:B------:R-:W1:Y:S01]  /*b740*/  LDSM.16.M88.4 R8, [R216+0x7800] ;  /* 0x00780000d808783b */ /* 0x000e620000000200 */
[----:B------:R-:W-:Y:S01]  /*b750*/  FSEL R29, R25, -INF , !P6 ;  /* 0xff800000191d7808 */ /* 0x000fe20007000000 */
[----:B------:R-:W-:Y:S01]  /*b760*/  IMAD.IADD R25, R238, 0x1, -R5 ;  /* 0x00000001ee197824 */ /* 0x000fe200078e0a05 */
[----:B------:R-:W-:Y:S01]  /*b770*/  IABS R26, R26 ;  /* 0x0000001a001a7213 */ /* 0x000fe20000000000 */
[----:B------:R-:W-:-:S04]  /*b780*/  DEPBAR.LE SB0, 0x0 ;  /* 0x000080000000791a */ /* 0x000fc80000000000 */
[----:B------:R-:W-:Y:S02]  /*b790*/  I2FP.F32.S32 R26, R26 ;  /* 0x0000001a001a7245 */ /* 0x000fe40000201400 */
[C---:B------:R-:W-:Y:S02]  /*b7a0*/  ISETP.GE.AND P0, PT, R5.reuse, R236, PT ;  /* 0x000000ec0500720c */ /* 0x040fe40003f06270 */
[C---:B------:R-:W-:Y:S01]  /*b7b0*/  ISETP.GE.AND P6, PT, R5.reuse, R233, PT ;  /* 0x000000e90500720c */ /* 0x040fe20003fc6270 */
[----:B------:R-:W-:Y:S01]  /*b7c0*/  FFMA.FTZ R27, R26, -UR14, R27 ;  /* 0x8000000e1a1b7c23 */ /* 0x000fe2000801001b */
[----:B------:R-:W-:Y:S02]  /*b7d0*/  IABS R25, R25 ;  /* 0x0000001900197213 */ /* 0x000fe40000000000 */
[C---:B------:R-:W-:Y:S01]  /*b7e0*/  ISETP.LT.OR P0, PT, R5.reuse, R237, P0 ;  /* 0x000000ed0500720c */ /* 0x040fe20000701670 */
[----:B------:R-:W-:Y:S01]  /*b7f0*/  BAR.SYNC.DEFER_BLOCKING 0x0 ;  /* 0x0000000000007b1d */ /* 0x000fe20000010000 */
[----:B------:R-:W-:Y:S01]  /*b800*/  ISETP.LT.OR P6, PT, R5, R234, P6 ;  /* 0x000000ea0500720c */ /* 0x000fe200037c1670 */
[----:B------:R-:W-:Y:S01]  /*b810*/  IMAD.IADD R5, R235, 0x1, -R5 ;  /* 0x00000001eb057824 */ /* 0x000fe200078e0a05 */
[----:B------:R-:W-:-:S02]  /*b820*/  IABS R24, R24 ;  /* 0x0000001800187213 */ /* 0x000fc40000000000 */
[----:B------:R-:W-:Y:S02]  /*b830*/  I2FP.F32.S32 R25, R25 ;  /* 0x0000001900197245 */ /* 0x000fe40000201400 */
[----:B------:R-:W-:Y:S02]  /*b840*/  I2FP.F32.S32 R24, R24 ;  /* 0x0000001800187245 */ /* 0x000fe40000201400 */
[----:B------:R-:W-:Y:S01]  /*b850*/  FSEL R32, R27, -INF , !P1 ;  /* 0xff8000001b207808 */ /* 0x000fe20004800000 */
[----:B------:R-:W-:Y:S01]  /*b860*/  FFMA.FTZ R20, R25, -UR14, R20 ;  /* 0x8000000e19147c23 */ /* 0x000fe20008010014 */
[----:B------:R-:W-:Y:S01]  /*b870*/  IABS R5, R5 ;  /* 0x0000000500057213 */ /* 0x000fe20000000000 */
[----:B------:R-:W-:Y:S01]  /*b880*/  FFMA.FTZ R21, R24, -UR14, R21 ;  /* 0x8000000e18157c23 */ /* 0x000fe20008010015 */
[----:B------:R-:W-:Y:S02]  /*b890*/  ISETP.GE.AND P1, PT, R4, R236, PT ;  /* 0x000000ec0400720c */ /* 0x000fe40003f26270 */
[----:B------:R-:W-:-:S02]  /*b8a0*/  I2FP.F32.S32 R5, R5 ;  /* 0x0000000500057245 */ /* 0x000fc40000201400 */
[----:B------:R-:W-:Y:S01]  /*b8b0*/  FSEL R35, R20, -INF , !P0 ;  /* 0xff80000014237808 */ /* 0x000fe20004000000 */
[----:B------:R-:W-:Y:S01]  /*b8c0*/  VIADD R20, R0, 0x28 ;  /* 0x0000002800147836 */ /* 0x000fe20000000000 */
[C---:B------:R-:W-:Y:S01]  /*b8d0*/  ISETP.LT.OR P1, PT, R4.reuse, R237, P1 ;  /* 0x000000ed0400720c */ /* 0x040fe20000f21670 */
[----:B------:R-:W-:Y:S01]  /*b8e0*/  FFMA.FTZ R22, R5, -UR14, R22 ;  /* 0x8000000e05167c23 */ /* 0x000fe20008010016 */
[----:B------:R-:W-:Y:S01]  /*b8f0*/  ISETP.GE.AND P0, PT, R4, R233, PT ;  /* 0x000000e90400720c */ /* 0x000fe20003f06270 */
[----:B------:R-:W-:Y:S01]  /*b900*/  VIADD R5, R0, 0x29 ;  /* 0x0000002900057836 */ /* 0x000fe20000000000 */
[----:B------:R-:W-:Y:S01]  /*b910*/  FSEL R33, R21, -INF , !P1 ;  /* 0xff80000015217808 */ /* 0x000fe20004800000 */
[--C-:B------:R-:W-:Y:S01]  /*b920*/  IMAD.IADD R21, R238, 0x1, -R20.reuse ;  /* 0x00000001ee157824 */ /* 0x100fe200078e0a14 */
[----:B------:R-:W-:Y:S01]  /*b930*/  IABS R6, R6 ;  /* 0x0000000600067213 */ /* 0x000fe20000000000 */
[----:B------:R-:W-:Y:S01]  /*b940*/  IMAD.IADD R7, R235, 0x1, -R20 ;  /* 0x00000001eb077824 */ /* 0x000fe200078e0a14 */
[----:B------:R-:W-:Y:S01]  /*b950*/  ISETP.LT.OR P0, PT, R4, R234, P0 ;  /* 0x000000ea0400720c */ /* 0x000fe20000701670 */
[----:B------:R-:W-:Y:S01]  /*b960*/  IMAD.IADD R4, R238, 0x1, -R5 ;  /* 0x00000001ee047824 */ /* 0x000fe200078e0a05 */
[----:B------:R-:W-:Y:S01]  /*b970*/  IABS R21, R21 ;  /* 0x0000001500157213 */ /* 0x000fe20000000000 */
[----:B-1----:R-:W-:Y:S01]  /*b980*/  HMMA.16816.F32 R188, R12, R8, R188 ;  /* 0x000000080cbc723c */ /* 0x002fe200000018bc */
[----:B------:R-:W-:-:S02]  /*b990*/  I2FP.F32.S32 R6, R6 ;  /* 0x0000000600067245 */ /* 0x000fc40000201400 */
[----:B------:R-:W-:Y:S02]  /*b9a0*/  IABS R7, R7 ;  /* 0x0000000700077213 */ /* 0x000fe40000000000 */
[----:B------:R-:W-:Y:S01]  /*b9b0*/  I2FP.F32.S32 R21, R21 ;  /* 0x0000001500157245 */ /* 0x000fe20000201400 */
[----:B------:R-:W-:Y:S01]  /*b9c0*/  FFMA.FTZ R23, R6, -UR14, R23 ;  /* 0x8000000e06177c23 */ /* 0x000fe20008010017 */
[----:B------:R-:W-:Y:S01]  /*b9d0*/  FSEL R194, R22, -INF , !P6 ;  /* 0xff80000016c27808 */ /* 0x000fe20007000000 */
[----:B------:R-:W-:Y:S01]  /*b9e0*/  IMAD.IADD R8, R235, 0x1, -R5 ;  /* 0x00000001eb087824 */ /* 0x000fe200078e0a05 */
[----:B------:R-:W-:Y:S01]  /*b9f0*/  IABS R4, R4 ;  /* 0x0000000400047213 */ /* 0x000fe20000000000 */
[----:B------:R-:W-:Y:S01]  /*ba00*/  FFMA.FTZ R16, R21, -UR14, R16 ;  /* 0x8000000e15107c23 */ /* 0x000fe20008010010 */
[----:B------:R-:W-:Y:S01]  /*ba10*/  ISETP.GE.AND P6, PT, R20, R236, PT ;  /* 0x000000ec1400720c */ /* 0x000fe20003fc6270 */
[----:B------:R-:W-:Y:S01]  /*ba20*/  HMMA.16816.F32 R184, R12, R10, R184 ;  /* 0x0000000a0cb8723c */ /* 0x000fe200000018b8 */
[----:B------:R-:W-:-:S02]  /*ba30*/  I2FP.F32.S32 R7, R7 ;  /* 0x0000000700077245 */ /* 0x000fc40000201400 */
[----:B------:R-:W-:Y:S02]  /*ba40*/  I2FP.F32.S32 R4, R4 ;  /* 0x0000000400047245 */ /* 0x000fe40000201400 */
[----:B------:R-:W-:Y:S01]  /*ba50*/  ISETP.LT.OR P6, PT, R20, R237, P6 ;  /* 0x000000ed1400720c */ /* 0x000fe200037c1670 */
[----:B------:R-:W-:Y:S01]  /*ba60*/  FFMA.FTZ R18, R7, -UR14, R18 ;  /* 0x8000000e07127c23 */ /* 0x000fe20008010012 */
[----:B------:R-:W-:Y:S01]  /*ba70*/  FSEL R196, R23, -INF , !P0 ;  /* 0xff80000017c47808 */ /* 0x000fe20004000000 */
[----:B------:R-:W-:Y:S01]  /*ba80*/  VIADD R7, R0, 0x30 ;  /* 0x0000003000077836 */ /* 0x000fe20000000000 */
[----:B------:R-:W-:Y:S01]  /*ba90*/  ISETP.GE.AND P1, PT, R20, R233, PT ;  /* 0x000000e91400720c */ /* 0x000fe20003f26270 */
[----:B------:R-:W-:Y:S01]  /*baa0*/  FFMA.FTZ R17, R4, -UR14, R17 ;  /* 0x8000000e04117c23 */ /* 0x000fe20008010011 */
[----:B------:R-:W-:Y:S01]  /*bab0*/  ISETP.GE.AND P0, PT, R5, R236, PT ;  /* 0x000000ec0500720c */ /* 0x000fe20003f06270 */
[----:B------:R-:W-:Y:S01]  /*bac0*/  IMAD.IADD R9, R238, 0x1, -R7 ;  /* 0x00000001ee097824 */ /* 0x000fe200078e0a07 */
[----:B------:R-:W-:Y:S01]  /*bad0*/  FSEL R195, R16, -INF , !P6 ;  /* 0xff80000010c37808 */ /* 0x000fe20007000000 */
[----:B------:R-:W-:Y:S01]  /*bae0*/  VIADD R4, R0, 0x31 ;  /* 0x0000003100047836 */ /* 0x000fe20000000000 */
[----:B------:R-:W-:-:S02]  /*baf0*/  ISETP.LT.OR P1, PT, R20, R234, P1 ;  /* 0x000000ea1400720c */ /* 0x000fc40000f21670 */
[C---:B------:R-:W-:Y:S01]  /*bb00*/  ISETP.GE.AND P6, PT, R5.reuse, R233, PT ;  /* 0x000000e90500720c */ /* 0x040fe20003fc6270 */
[----:B------:R-:W-:Y:S01]  /*bb10*/  IMAD.IADD R6, R238, 0x1, -R4 ;  /* 0x00000001ee067824 */ /* 0x000fe200078e0a04 */
[C---:B------:R-:W-:Y:S02]  /*bb20*/  ISETP.LT.OR P0, PT, R5.reuse, R237, P0 ;  /* 0x000000ed0500720c */ /* 0x040fe40000701670 */
[----:B------:R-:W-:Y:S01]  /*bb30*/  ISETP.LT.OR P6, PT, R5, R234, P6 ;  /* 0x000000ea0500720c */ /* 0x000fe200037c1670 */
[----:B------:R-:W-:Y:S01]  /*bb40*/  IMAD.IADD R5, R235, 0x1, -R7 ;  /* 0x00000001eb057824 */ /* 0x000fe200078e0a07 */
[----:B------:R-:W-:Y:S02]  /*bb50*/  FSEL R192, R18, -INF , !P1 ;  /* 0xff80000012c07808 */ /* 0x000fe40004800000 */
[----:B------:R-:W-:Y:S02]  /*bb60*/  FSEL R193, R17, -INF , !P0 ;  /* 0xff80000011c17808 */ /* 0x000fe40004000000 */
[----:B------:R-:W-:-:S02]  /*bb70*/  ISETP.GE.AND P1, PT, R7, R236, PT ;  /* 0x000000ec0700720c */ /* 0x000fc40003f26270 */
[C---:B------:R-:W-:Y:S02]  /*bb80*/  ISETP.GE.AND P0, PT, R7.reuse, R233, PT ;  /* 0x000000e90700720c */ /* 0x040fe40003f06270 */
[----:B------:R-:W-:Y:S02]  /*bb90*/  IABS R8, R8 ;  /* 0x0000000800087213 */ /* 0x000fe40000000000 */
[----:B------:R-:W-:Y:S02]  /*bba0*/  IABS R9, R9 ;  /* 0x0000000900097213 */ /* 0x000fe40000000000 */
[C---:B------:R-:W-:Y:S02]  /*bbb0*/  ISETP.LT.OR P1, PT, R7.reuse, R237, P1 ;  /* 0x000000ed0700720c */ /* 0x040fe40000f21670 */
[----:B------:R-:W-:Y:S02]  /*bbc0*/  ISETP.LT.OR P0, PT, R7, R234, P0 ;  /* 0x000000ea0700720c */ /* 0x000fe40000701670 */
[----:B------:R-:W-:-:S02]  /*bbd0*/  IABS R5, R5 ;  /* 0x0000000500057213 */ /* 0x000fc40000000000 */
[----:B------:R-:W-:Y:S02]  /*bbe0*/  I2FP.F32.S32 R8, R8 ;  /* 0x0000000800087245 */ /* 0x000fe40000201400 */
[----:B------:R-:W-:Y:S02]  /*bbf0*/  I2FP.F32.S32 R7, R9 ;  /* 0x0000000900077245 */ /* 0x000fe40000201400 */
[----:B------:R-:W-:Y:S01]  /*bc00*/  I2FP.F32.S32 R5, R5 ;  /* 0x0000000500057245 */ /* 0x000fe20000201400 */
[----:B------:R-:W-:Y:S01]  /*bc10*/  FFMA.FTZ R19, R8, -UR14, R19 ;  /* 0x8000000e08137c23 */ /* 0x000fe20008010013 */
[----:B------:R-:W-:Y:S01]  /*bc20*/  IABS R6, R6 ;  /* 0x0000000600067213 */ /* 0x000fe20000000000 */
[----:B------:R-:W-:Y:S01]  /*bc30*/  FFMA.FTZ R7, R7, -UR14, R188 ;  /* 0x8000000e07077c23 */ /* 0x000fe200080100bc */
[----:B------:R-:W-:Y:S02]  /*bc40*/  IMAD.IADD R8, R235, 0x1, -R4 ;  /* 0x00000001eb087824 */ /* 0x000fe400078e0a04 */
[----:B------:R-:W-:Y:S01]  /*bc50*/  FFMA.FTZ R5, R5, -UR14, R190 ;  /* 0x8000000e05057c23 */ /* 0x000fe200080100be */
[----:B------:R-:W-:-:S02]  /*bc60*/  FSEL R190, R19, -INF , !P6 ;  /* 0xff80000013be7808 */ /* 0x000fc40007000000 */
[----:B------:R-:W-:Y:S01]  /*bc70*/  FSEL R183, R7, -INF , !P1 ;  /* 0xff80000007b77808 */ /* 0x000fe20004800000 */
[----:B------:R-:W-:Y:S01]  /*bc80*/  VIADD R7, R0, 0x38 ;  /* 0x0000003800077836 */ /* 0x000fe20000000000 */
[----:B------:R-:W-:Y:S01]  /*bc90*/  ISETP.GE.AND P6, PT, R4, R236, PT ;  /* 0x000000ec0400720c */ /* 0x000fe20003fc6270 */
[----:B------:R-:W-:Y:S01]  /*bca0*/  VIADD R0, R0, 0x39 ;  /* 0x0000003900007836 */ /* 0x000fe20000000000 */
[----:B------:R-:W-:Y:S01]  /*bcb0*/  ISETP.GE.AND P1, PT, R4, R233, PT ;  /* 0x000000e90400720c */ /* 0x000fe20003f26270 */
[--C-:B------:R-:W-:Y:S01]  /*bcc0*/  IMAD.IADD R9, R238, 0x1, -R7.reuse ;  /* 0x00000001ee097824 */ /* 0x100fe200078e0a07 */
[C---:B------:R-:W-:Y:S02]  /*bcd0*/  ISETP.LT.OR P6, PT, R4.reuse, R237, P6 ;  /* 0x000000ed0400720c */ /* 0x040fe400037c1670 */
[----:B------:R-:W-:Y:S01]  /*bce0*/  ISETP.LT.OR P1, PT, R4, R234, P1 ;  /* 0x000000ea0400720c */ /* 0x000fe20000f21670 */
[----:B------:R-:W-:Y:S01]  /*bcf0*/  IMAD.IADD R4, R235, 0x1, -R7 ;  /* 0x00000001eb047824 */ /* 0x000fe200078e0a07 */
[----:B------:R-:W-:-:S02]  /*bd00*/  I2FP.F32.S32 R6, R6 ;  /* 0x0000000600067245 */ /* 0x000fc40000201400 */
[----:B------:R-:W-:Y:S02]  /*bd10*/  FSEL R178, R5, -INF , !P0 ;  /* 0xff80000005b27808 */ /* 0x000fe40004000000 */
[----:B------:R-:W-:Y:S01]  /*bd20*/  IABS R4, R4 ;  /* 0x0000000400047213 */ /* 0x000fe20000000000 */
[----:B------:R-:W-:Y:S01]  /*bd30*/  FFMA.FTZ R6, R6, -UR14, R189 ;  /* 0x8000000e06067c23 */ /* 0x000fe200080100bd */
[----:B------:R-:W-:Y:S02]  /*bd40*/  IABS R5, R9 ;  /* 0x0000000900057213 */ /* 0x000fe40000000000 */
[----:B------:R-:W-:Y:S02]  /*bd50*/  IABS R8, R8 ;  /* 0x0000000800087213 */ /* 0x000fe40000000000 */
[----:B------:R-:W-:Y:S01]  /*bd60*/  I2FP.F32.S32 R9, R4 ;  /* 0x0000000400097245 */ /* 0x000fe20000201400 */
[--C-:B------:R-:W-:Y:S01]  /*bd70*/  IMAD.IADD R4, R238, 0x1, -R0.reuse ;  /* 0x00000001ee047824 */ /* 0x100fe200078e0a00 */
[----:B------:R-:W-:Y:S01]  /*bd80*/  FSEL R181, R6, -INF , !P6 ;  /* 0xff80000006b57808 */ /* 0x000fe20007000000 */
[----:B------:R-:W-:Y:S01]  /*bd90*/  IMAD.IADD R6, R235, 0x1, -R0 ;  /* 0x00000001eb067824 */ /* 0x000fe200078e0a00 */
[----:B------:R-:W-:Y:S01]  /*bda0*/  ISETP.GE.AND P6, PT, R7, R233, PT ;  /* 0x000000e90700720c */ /* 0x000fe20003fc6270 */
[----:B------:R-:W-:Y:S01]  /*bdb0*/  FFMA.FTZ R9, R9, -UR14, R186 ;  /* 0x8000000e09097c23 */ /* 0x000fe200080100ba */
[----:B------:R-:W-:-:S02]  /*bdc0*/  I2FP.F32.S32 R8, R8 ;  /* 0x0000000800087245 */ /* 0x000fc40000201400 */
[C---:B------:R-:W-:Y:S02]  /*bdd0*/  ISETP.LT.OR P6, PT, R7.reuse, R234, P6 ;  /* 0x000000ea0700720c */ /* 0x040fe400037c1670 */
[----:B------:R-:W-:Y:S01]  /*bde0*/  I2FP.F32.S32 R5, R5 ;  /* 0x0000000500057245 */ /* 0x000fe20000201400 */
[----:B------:R-:W-:Y:S01]  /*bdf0*/  FFMA.FTZ R8, R8, -UR14, R191 ;  /* 0x8000000e08087c23 */ /* 0x000fe200080100bf */
[----:B------:R-:W-:Y:S02]  /*be00*/  ISETP.GE.AND P0, PT, R7, R236, PT ;  /* 0x000000ec0700720c */ /* 0x000fe40003f06270 */
[----:B------:R-:W-:Y:S01]  /*be10*/  FSEL R174, R9, -INF , !P6 ;  /* 0xff80000009ae7808 */ /* 0x000fe20007000000 */
[----:B------:R-:W-:Y:S01]  /*be20*/  FFMA.FTZ R5, R5, -UR14, R184 ;  /* 0x8000000e05057c23 */ /* 0x000fe200080100b8 */
[----:B------:R-:W-:Y:S02]  /*be30*/  IABS R4, R4 ;  /* 0x0000000400047213 */ /* 0x000fe40000000000 */
[----:B------:R-:W-:-:S02]  /*be40*/  PLOP3.LUT P6, PT, PT, PT, UP0, 0x80, 0x0 ;  /* 0x000000000000781c */ /* 0x000fc40003fcf008 */
[----:B------:R-:W-:Y:S02]  /*be50*/  IABS R6, R6 ;  /* 0x0000000600067213 */ /* 0x000fe40000000000 */
[----:B------:R-:W-:Y:S02]  /*be60*/  ISETP.LT.OR P0, PT, R7, R237, P0 ;  /* 0x000000ed0700720c */ /* 0x000fe40000701670 */
[----:B------:R-:W-:Y:S02]  /*be70*/  FSEL R176, R8, -INF , !P1 ;  /* 0xff80000008b07808 */ /* 0x000fe40004800000 */
[----:B------:R-:W-:Y:S02]  /*be80*/  I2FP.F32.S32 R8, R4 ;  /* 0x0000000400087245 */ /* 0x000fe40000201400 */
[----:B------:R-:W-:Y:S02]  /*be90*/  I2FP.F32.S32 R4, R6 ;  /* 0x0000000600047245 */ /* 0x000fe40000201400 */
[----:B------:R-:W-:Y:S01]  /*bea0*/  FSEL R179, R5, -INF , !P0 ;  /* 0xff80000005b37808 */ /* 0x000fe20004000000 */
[----:B------:R-:W-:Y:S01]  /*beb0*/  FFMA.FTZ R177, R8, -UR14, R185 ;  /* 0x8000000e08b17c23 */ /* 0x000fe200080100b9 */
[----:B------:R-:W-:Y:S01]  /*bec0*/  ISETP.GE.AND P1, PT, R0, R236, PT ;  /* 0x000000ec0000720c */ /* 0x000fe20003f26270 */
[----:B------:R-:W-:Y:S01]  /*bed0*/  FFMA.FTZ R4, R4, -UR14, R187 ;  /* 0x8000000e04047c23 */ /* 0x000fe200080100bb */
[----:B------:R-:W-:-:S02]  /*bee0*/  ISETP.GE.AND P0, PT, R0, R233, PT ;  /* 0x000000e90000720c */ /* 0x000fc40003f06270 */
        /* <DEDUP_REMOVED lines=80> */
.L_x_7666:
[----:B------:R-:W-:-:S04]  /*c3f0*/  ULEA UR16, -UR10, URZ, 0x6 ;  /* 0x0000003f0a107291 */ /* 0x000fc8000f8e313f */
[----:B------:R-:W-:-:S12]  /*c400*/  USHF.R.S32.HI UR9, URZ, 0x1f, UR16 ;  /* 0x0000001f3f097899 */ /* 0x000fd80008011410 */
.L_x_7667:
[C---:B------:R-:W-:Y:S01]  /*c410*/  @!P4 IADD3 R5, P0, R165.reuse, UR16, RZ ;  /* 0x00000010a505cc10 */ /* 0x040fe2000ff1e0ff */
[----:B------:R-:W-:Y:S01]  /*c420*/  IMAD.U32 R11, RZ, RZ, UR9 ;  /* 0x00000009ff0b7e24 */ /* 0x000fe2000f8e00ff */
[----:B------:R-:W-:Y:S01]  /*c430*/  @!P3 IADD3 R7, P1, R165, UR16, RZ ;  /* 0x00000010a507bc10 */ /* 0x000fe2000ff3e0ff */
[----:B------:R-:W-:Y:S01]  /*c440*/  UIADD3 UR4, UP1, UP0, UR28, UR16, UR28 ;  /* 0x000000101c047290 */ /* 0x000fe2000f83e01c */
[C---:B------:R-:W-:Y:S01]  /*c450*/  @!P4 IADD3.X R0, R166.reuse, UR9, RZ, P0, !PT ;  /* 0x00000009a600cc10 */ /* 0x040fe200087fe4ff */
[----:B------:R1:W-:Y:S01]  /*c460*/  @P5 STS.128 [R231+0x8000], RZ ;  /* 0x008000ffe7005388 */ /* 0x0003e20000000c00 */
[C---:B------:R-:W-:Y:S01]  /*c470*/  @!P4 LEA R24, P0, R5.reuse, UR18, 0x1 ;  /* 0x000000120518cc11 */ /* 0x040fe2000f8008ff */
[----:B------:R-:W-:Y:S01]  /*c480*/  UIADD3.X UR8, UR25, UR9, UR25, UP1, UP0 ;  /* 0x0000000919087290 */ /* 0x000fe20008fe0419 */
[----:B------:R-:W-:Y:S01]  /*c490*/  BSSY B0, `(.L_x_7668) ;  /* 0x0000092000007945 */ /* 0x000fe20003800000 */
[----:B------:R-:W-:Y:S01]  /*c4a0*/  UIADD3 UR7, UP1, UR28, UR4, URZ ;  /* 0x000000041c077290 */ /* 0x000fe2000ff3e03f */
[----:B------:R-:W-:Y:S01]  /*c4b0*/  @!P4 LEA.HI.X R25, R5, UR19, R0, 0x1, P0 ;  /* 0x000000130519cc11 */ /* 0x000fe200080f0c00 */
[----:B------:R-:W-:Y:S01]  /*c4c0*/  VOTEU.ALL UP0, P5 ;  /* 0x00000000003f7886 */ /* 0x000fe20002800000 */
[----:B------:R-:W-:-:S02]  /*c4d0*/  @!P3 IADD3.X R0, R166, UR9, RZ, P1, !PT ;  /* 0x00000009a600bc10 */ /* 0x000fc40008ffe4ff */
[----:B------:R-:W-:Y:S02]  /*c4e0*/  @!P2 IADD3 R5, P0, R165, UR16, RZ ;  /* 0x00000010a505ac10 */ /* 0x000fe4000ff1e0ff */
[C---:B------:R-:W-:Y:S01]  /*c4f0*/  @!P3 LEA R16, P1, R7.reuse, UR18, 0x1 ;  /* 0x000000120710bc11 */ /* 0x040fe2000f8208ff */
[----:B------:R-:W-:Y:S01]  /*c500*/  @!UP0 UIADD3 UR17, UP2, UR28, UR16, URZ ;  /* 0x000000101c118290 */ /* 0x000fe2000ff5e03f */
[----:B------:R-:W-:Y:S02]  /*c510*/  @!P2 IADD3.X R4, R166, UR9, RZ, P0, !PT ;  /* 0x00000009a604ac10 */ /* 0x000fe400087fe4ff */
[----:B------:R-:W-:Y:S01]  /*c520*/  @!P3 LEA.HI.X R17, R7, UR19, R0, 0x1, P1 ;  /* 0x000000130711bc11 */ /* 0x000fe200088f0c00 */
[----:B------:R-:W-:Y:S01]  /*c530*/  IMAD.U32 R0, RZ, RZ, UR16 ;  /* 0x00000010ff007e24 */ /* 0x000fe2000f8e00ff */
[----:B------:R-:W-:Y:S01]  /*c540*/  @!P2 LEA R14, P0, R5, UR18, 0x1 ;  /* 0x00000012050eac11 */ /* 0x000fe2000f8008ff */
[----:B------:R-:W-:Y:S01]  /*c550*/  IMAD.U32 R7, RZ, RZ, UR4 ;  /* 0x00000004ff077e24 */ /* 0x000fe2000f8e00ff */
[----:B------:R-:W-:-:S02]  /*c560*/  @!UP0 UIADD3.X UR11, UR25, UR9, URZ, UP2, !UPT ;  /* 0x00000009190b8290 */ /* 0x000fc400097fe43f */
[----:B------:R-:W-:Y:S01]  /*c570*/  @!P2 LEA.HI.X R15, R5, UR19, R4, 0x1, P0 ;  /* 0x00000013050fac11 */ /* 0x000fe200080f0c04 */
[----:B------:R-:W-:Y:S01]  /*c580*/  IMAD.U32 R4, RZ, RZ, UR9 ;  /* 0x00000009ff047e24 */ /* 0x000fe2000f8e00ff */
[----:B------:R-:W-:-:S04]  /*c590*/  @!P4 IADD3 R6, P1, P0, R165, UR28, R0 ;  /* 0x0000001ca506cc10 */ /* 0x000fc8000f83e000 */
[----:B------:R-:W-:Y:S02]  /*c5a0*/  @!P4 IADD3.X R5, R166, UR25, R11, P1, P0 ;  /* 0x00000019a605cc10 */ /* 0x000fe40008fe040b */
[----:B------:R-:W-:Y:S02]  /*c5b0*/  @!P4 LEA R22, P0, R6, UR18, 0x1 ;  /* 0x000000120616cc11 */ /* 0x000fe4000f8008ff */
[----:B------:R-:W-:Y:S02]  /*c5c0*/  @!P5 LEA R168, P1, R0, R242, 0x1 ;  /* 0x000000f200a8d211 */ /* 0x000fe400078208ff */
[----:B------:R-:W-:Y:S02]  /*c5d0*/  @!P4 LEA.HI.X R23, R6, UR19, R5, 0x1, P0 ;  /* 0x000000130617cc11 */ /* 0x000fe400080f0c05 */
[----:B------:R-:W-:Y:S01]  /*c5e0*/  @!P5 LEA.HI.X R169, R0, R243, R4, 0x1, P1 ;  /* 0x000000f300a9d211 */ /* 0x000fe200008f0c04 */
[----:B------:R-:W-:Y:S01]  /*c5f0*/  IMAD.U32 R4, RZ, RZ, UR8 ;  /* 0x00000008ff047e24 */ /* 0x000fe2000f8e00ff */
[----:B------:R-:W-:-:S03]  /*c600*/  @!P3 IADD3 R9, P1, P0, R165, UR28, R0 ;  /* 0x0000001ca509bc10 */ /* 0x000fc6000f83e000 */
[----:B------:R-:W-:Y:S01]  /*c610*/  @!PT LDS RZ, [RZ] ;  /* 0x00000000fffff984 */ /* 0x000fe20000000800 */
[----:B------:R-:W-:Y:S01]  /*c620*/  @!PT LDS RZ, [RZ] ;  /* 0x00000000fffff984 */ /* 0x000fe20000000800 */
[----:B------:R-:W-:Y:S01]  /*c630*/  @!PT LDS RZ, [RZ] ;  /* 0x00000000fffff984 */ /* 0x000fe20000000800 */
[----:B------:R1:W-:Y:S01]  /*c640*/  @!P5 LDGSTS.E.BYPASS.LTC128B.128 [R231+0x8000], desc[UR26][R168.64] ;  /* 0x08000000a8e7dfae */ /* 0x0003e2000b901d5a */
[C-C-:B------:R-:W-:Y:S02]  /*c650*/  @!P3 IADD3.X R6, R166.reuse, UR25, R11.reuse, P1, P0 ;  /* 0x00000019a606bc10 */ /* 0x140fe40008fe040b */
[----:B------:R-:W-:Y:S01]  /*c660*/  @!P2 IADD3 R5, P1, P0, R165, UR28, R0 ;  /* 0x0000001ca505ac10 */ /* 0x000fe2000f83e000 */
[----:B------:R1:W-:Y:S03]  /*c670*/  @P4 STS.128 [R231+0xa000], RZ ;  /* 0x00a000ffe7004388 */ /* 0x0003e60000000c00 */
[----:B------:R-:W-:Y:S01]  /*c680*/  @!P2 IADD3.X R0, R166, UR25, R11, P1, P0 ;  /* 0x00000019a600ac10 */ /* 0x000fe20008fe040b */
[----:B------:R-:W-:Y:S01]  /*c690*/  @!PT LDS RZ, [RZ] ;  /* 0x00000000fffff984 */ /* 0x000fe20000000800 */
[----:B------:R-:W-:Y:S01]  /*c6a0*/  @!PT LDS RZ, [RZ] ;  /* 0x00000000fffff984 */ /* 0x000fe20000000800 */
[----:B------:R-:W-:Y:S01]  /*c6b0*/  @!PT LDS RZ, [RZ] ;  /* 0x00000000fffff984 */ /* 0x000fe20000000800 */
[----:B------:R1:W-:Y:S01]  /*c6c0*/  @!P4 LDGSTS.E.BYPASS.LTC128B.128 [R231+0xa000], desc[UR26][R24.64+0x80] ;  /* 0x0a00008018e7cfae */ /* 0x0003e2000b901d5a */
[----:B------:R-:W-:Y:S02]  /*c6d0*/  @!P3 LEA R12, P0, R9, UR18, 0x1 ;  /* 0x00000012090cbc11 */ /* 0x000fe4000f8008ff */
[----:B------:R-:W-:Y:S01]  /*c6e0*/  @!P5 LEA R20, P1, R7, R242, 0x1 ;  /* 0x000000f20714d211 */ /* 0x000fe200078208ff */
[----:B------:R1:W-:Y:S01]  /*c6f0*/  @P3 STS.128 [R231+0xc000], RZ ;  /* 0x00c000ffe7003388 */ /* 0x0003e20000000c00 */
[----:B------:R-:W-:-:S02]  /*c700*/  @!P3 LEA.HI.X R13, R9, UR19, R6, 0x1, P0 ;  /* 0x00000013090dbc11 */ /* 0x000fc400080f0c06 */
[----:B------:R-:W-:Y:S01]  /*c710*/  @!P2 LEA R10, P0, R5, UR18, 0x1 ;  /* 0x00000012050aac11 */ /* 0x000fe2000f8008ff */
[----:B------:R-:W-:Y:S01]  /*c720*/  @!PT LDS RZ, [RZ] ;  /* 0x00000000fffff984 */ /* 0x000fe20000000800 */
[----:B------:R-:W-:Y:S01]  /*c730*/  @!PT LDS RZ, [RZ] ;  /* 0x00000000fffff984 */ /* 0x000fe20000000800 */
[----:B------:R-:W-:Y:S01]  /*c740*/  @!PT LDS RZ, [RZ] ;  /* 0x00000000fffff984 */ /* 0x000fe20000000800 */
[----:B------:R1:W-:Y:S01]  /*c750*/  @!P3 LDGSTS.E.BYPASS.LTC128B.128 [R231+0xc000], desc[UR26][R16.64+0x100] ;  /* 0x0c00010010e7bfae */ /* 0x0003e2000b901d5a */
[----:B------:R-:W-:Y:S02]  /*c760*/  @!P5 LEA.HI.X R21, R7, R243, R4, 0x1, P1 ;  /* 0x000000f30715d211 */ /* 0x000fe400008f0c04 */
[----:B------:R-:W-:Y:S01]  /*c770*/  @!P4 IADD3 R7, P1, R165, UR4, RZ ;  /* 0x00000004a507cc10 */ /* 0x000fe2000ff3e0ff */
[----:B------:R1:W-:Y:S01]  /*c780*/  @P2 STS.128 [R231+0xe000], RZ ;  /* 0x00e000ffe7002388 */ /* 0x0003e20000000c00 */
[----:B------:R-:W-:Y:S02]  /*c790*/  @!P2 LEA.HI.X R11, R5, UR19, R0, 0x1, P0 ;  /* 0x00000013050bac11 */ /* 0x000fe400080f0c00 */
[----:B------:R-:W-:Y:S01]  /*c7a0*/  @!P4 IADD3.X R0, R166, UR8, RZ, P1, !PT ;  /* 0x00000008a600cc10 */ /* 0x000fe20008ffe4ff */
[----:B------:R-:W-:Y:S01]  /*c7b0*/  @!PT LDS RZ, [RZ] ;  /* 0x00000000fffff984 */ /* 0x000fe20000000800 */
[----:B------:R-:W-:Y:S01]  /*c7c0*/  @!PT LDS RZ, [RZ] ;  /* 0x00000000fffff984 */ /* 0x000fe20000000800 */
[----:B------:R-:W-:Y:S01]  /*c7d0*/  @!PT LDS RZ, [RZ] ;  /* 0x00000000fffff984 */ /* 0x000fe20000000800 */
[----:B------:R1:W-:Y:S01]  /*c7e0*/  @!P2 LDGSTS.E.BYPASS.LTC128B.128 [R231+0xe000], desc[UR26][R14.64+0x180] ;  /* 0x0e0001800ee7afae */ /* 0x0003e2000b901d5a */
[----:B------:R-:W-:-:S02]  /*c7f0*/  @!P4 LEA R18, P1, R7, UR18, 0x1 ;  /* 0x000000120712cc11 */ /* 0x000fc4000f8208ff */
[----:B------:R-:W-:Y:S01]  /*c800*/  @!P3 IADD3 R5, P0, R165, UR4, RZ ;  /* 0x00000004a505bc10 */ /* 0x000fe2000ff1e0ff */
[----:B------:R1:W-:Y:S01]  /*c810*/  @P5 STS.128 [R231+0x8800], RZ ;  /* 0x008800ffe7005388 */ /* 0x0003e20000000c00 */
[----:B------:R-:W-:Y:S02]  /*c820*/  @!P4 LEA.HI.X R19, R7, UR19, R0, 0x1, P1 ;  /* 0x000000130713cc11 */ /* 0x000fe400088f0c00 */
[C---:B------:R-:W-:Y:S02]  /*c830*/  @!P3 IADD3.X R0, R166.reuse, UR8, RZ, P0, !PT ;  /* 0x00000008a600bc10 */ /* 0x040fe400087fe4ff */
[----:B------:R-:W-:Y:S02]  /*c840*/  @!P3 LEA R8, P1, R5, UR18, 0x1 ;  /* 0x000000120508bc11 */ /* 0x000fe4000f8208ff */
[----:B------:R-:W-:Y:S01]  /*c850*/  @!P2 IADD3 R7, P0, R165, UR4, RZ ;  /* 0x00000004a507ac10 */ /* 0x000fe2000ff1e0ff */
[----:B------:R-:W-:Y:S01]  /*c860*/  UIADD3.X UR4, UR25, UR8, URZ, UP1, !UPT ;  /* 0x0000000819047290 */ /* 0x000fe20008ffe43f */
[----:B------:R-:W-:Y:S01]  /*c870*/  @!P3 LEA.HI.X R9, R5, UR19, R0, 0x1, P1 ;  /* 0x000000130509bc11 */ /* 0x000fe200088f0c00 */
[----:B------:R-:W-:Y:S01]  /*c880*/  IMAD.U32 R5, RZ, RZ, UR17 ;  /* 0x00000011ff057e24 */ /* 0x000fe2000f8e00ff */
[----:B------:R-:W-:Y:S01]  /*c890*/  @!P2 IADD3.X R4, R166, UR8, RZ, P0, !PT ;  /* 0x00000008a604ac10 */ /* 0x000fe200087fe4ff */
[----:B------:R-:W-:Y:S01]  /*c8a0*/  IMAD.U32 R0, RZ, RZ, UR11 ;  /* 0x0000000bff007e24 */ /* 0x000fe2000f8e00ff */
[----:B------:R-:W-:-:S02]  /*c8b0*/  @!P2 LEA R6, P0, R7, UR18, 0x1 ;  /* 0x000000120706ac11 */ /* 0x000fc4000f8008ff */
[-C--:B------:R-:W-:Y:S02]  /*c8c0*/  @!P5 LEA R26, P1, R5, R242.reuse, 0x1 ;  /* 0x000000f2051ad211 */ /* 0x080fe400078208ff */
[----:B------:R-:W-:Y:S01]  /*c8d0*/  @!P2 LEA.HI.X R7, R7, UR19, R4, 0x1, P0 ;  /* 0x000000130707ac11 */ /* 0x000fe200080f0c04 */
[----:B------:R-:W-:Y:S01]  /*c8e0*/  IMAD.U32 R4, RZ, RZ, UR7 ;  /* 0x00000007ff047e24 */ /* 0x000fe2000f8e00ff */
[-C--:B------:R-:W-:Y:S01]  /*c8f0*/  @!P5 LEA.HI.X R27, R5, R243.reuse, R0, 0x1, P1 ;  /* 0x000000f3051bd211 */ /* 0x080fe200008f0c00 */
[----:B------:R-:W-:Y:S01]  /*c900*/  IMAD.U32 R0, RZ, RZ, UR4 ;  /* 0x00000004ff007e24 */ /* 0x000fe2000f8e00ff */
[----:B------:R-:W-:Y:S02]  /*c910*/  @!P4 IADD3 R5, P0, R165, UR7, RZ ;  /* 0x00000007a505cc10 */ /* 0x000fe4000ff1e0ff */
[C---:B------:R-:W-:Y:S01]  /*c920*/  @!P5 LEA R170, P1, R4.reuse, R242, 0x1 ;  /* 0x000000f204aad211 */ /* 0x040fe200078208ff */
[----:B------:R-:W-:Y:S01]  /*c930*/  @!PT LDS RZ, [RZ] ;  /* 0x00000000fffff984 */ /* 0x000fe20000000800 */
[----:B------:R-:W-:Y:S01]  /*c940*/  @!PT LDS RZ, [RZ] ;  /* 0x00000000fffff984 */ /* 0x000fe20000000800 */
[----:B------:R-:W-:Y:S01]  /*c950*/  @!PT LDS RZ, [RZ] ;  /* 0x00000000fffff984 */ /* 0x000fe20000000800 */
[----:B------:R1:W-:Y:S03]  /*c960*/  @!P5 LDGSTS.E.BYPASS.LTC128B.128 [R231+0x8800], desc[UR26][R26.64] ;  /* 0x088000001ae7dfae */ /* 0x0003e6000b901d5a */
[----:B------:R-:W-:Y:S01]  /*c970*/  @!P5 LEA.HI.X R171, R4, R243, R0, 0x1, P1 ;  /* 0x000000f304abd211 */ /* 0x000fe200008f0c00 */
[----:B------:R1:W-:Y:S01]  /*c980*/  @P4 STS.128 [R231+0xa800], RZ ;  /* 0x00a800ffe7004388 */ /* 0x0003e20000000c00 */
[----:B------:R-:W-:-:S02]  /*c990*/  @!P4 IADD3.X R0, R166, UR4, RZ, P0, !PT ;  /* 0x00000004a600cc10 */ /* 0x000fc400087fe4ff */
[C---:B------:R-:W-:Y:S01]  /*c9a0*/  @!P4 LEA R184, P0, R5.reuse, UR18, 0x1 ;  /* 0x0000001205b8cc11 */ /* 0x040fe2000f8008ff */
[----:B------:R-:W-:Y:S01]  /*c9b0*/  @!PT LDS RZ, [RZ] ;  /* 0x00000000fffff984 */ /* 0x000fe20000000800 */
[----:B------:R-:W-:Y:S01]  /*c9c0*/  @!PT LDS RZ, [RZ] ;  /* 0x00000000fffff984 */ /* 0x000fe20000000800 */
[----:B------:R-:W-:Y:S01]  /*c9d0*/  @!PT LDS RZ, [RZ] ;  /* 0x00000000fffff984 */ /* 0x000fe20000000800 */
[----:B------:R1:W-:Y:S03]  /*c9e0*/  @!P4 LDGSTS.E.BYPASS.LTC128B.128 [R231+0xa800], desc[UR26][R22.64+0x80] ;  /* 0x0a80008016e7cfae */ /* 0x0003e6000b901d5a */
[----:B------:R-:W-:Y:S01]  /*c9f0*/  @!P4 LEA.HI.X R185, R5, UR19, R0, 0x1, P0 ;  /* 0x0000001305b9cc11 */ /* 0x000fe200080f0c00 */
[----:B------:R1:W-:Y:S01]  /*ca00*/  @P3 STS.128 [R231+0xc800], RZ ;  /* 0x00c800ffe7003388 */ /* 0x0003e20000000c00 */
[----:B------:R-:W-:-:S03]  /*ca10*/  @!P3 IADD3 R0, P0, R165, UR7, RZ ;  /* 0x00000007a500bc10 */ /* 0x000fc6000ff1e0ff */
        /* <DEDUP_REMOVED lines=57> */
.L_x_7669:
[----:B------:R-:W-:Y:S05]  /*cdb0*/  BSYNC B0 ;  /* 0x0000000000007941 */ /* 0x000fea0003800000 */
.L_x_7668:
[----:B------:R-:W0:Y:S01]  /*cdc0*/  LDGDEPBAR ;  /* 0x00000000000079af */ /* 0x000e220000000000 */
[----:B-12---:R-:W-:Y:S02]  /*cdd0*/  IMAD.U32 R5, RZ, RZ, UR16 ;  /* 0x00000010ff057e24 */ /* 0x006fe4000f8e00ff */
[----:B------:R-:W-:-:S03]  /*cde0*/  IMAD.U32 R0, RZ, RZ, UR9 ;  /* 0x00000009ff007e24 */ /* 0x000fc6000f8e00ff */
[----:B------:R-:W-:-:S04]  /*cdf0*/  LEA R242, P0, R5, R242, 0x1 ;  /* 0x000000f205f27211 */ /* 0x000fc800078008ff */
[----:B------:R-:W-:-:S09]  /*ce00*/  LEA.HI.X R243, R5, R243, R0, 0x1, P0 ;  /* 0x000000f305f37211 */ /* 0x000fd200000f0c00 */
.L_x_7665:
        /* <DEDUP_REMOVED lines=53> */
[----:B------:R-:W-:Y:S01]  /*d160*/  FSEL R175, R0, RZ, P0 ;  /* 0x000000ff00af7208 */ /* 0x000fe20000000000 */
[----:B------:R-:W-:Y:S01]  /*d170*/  FADD.FTZ R4, R164, -R5 ;  /* 0x80000005a4047221 */ /* 0x000fe20000010000 */
[----:B------:R-:W-:Y:S01]  /*d180*/  FFMA.FTZ R170, R173, UR22, -R180 ;  /* 0x00000016adaa7c23 */ /* 0x000fe200080108b4 */
[----:B------:R-:W-:Y:S01]  /*d190*/  FADD.FTZ R6, R3, -R6 ;  /* 0x8000000603067221 */ /* 0x000fe20000010000 */
        /* <DEDUP_REMOVED lines=32> */
[----:B------:R-:W2:Y:S01]  /*d3a0*/  MUFU.EX2 R165, R165 ;  /* 0x000000a500a57308 */ /* 0x000ea20000000800 */
[----:B-1----:R-:W-:Y:S01]  /*d3b0*/  F2FP.F16.F32.PACK_AB R4, R167, R170 ;  /* 0x000000aaa704723e */ /* 0x002fe200000000ff */
[----:B------:R-:W-:Y:S01]  /*d3c0*/  FFMA.FTZ R180, R177, UR22, -R180 ;  /* 0x00000016b1b47c23 */ /* 0x000fe200080108b4 */
[--C-:B------:R-:W-:Y:S01]  /*d3d0*/  FFMA.FTZ R177, R178, UR22, -R175.reuse ;  /* 0x00000016b2b17c23 */ /* 0x100fe200080108af */
[--C-:B------:R-:W-:Y:S01]  /*d3e0*/  FFMA.FTZ R176, R176, UR22, -R175.reuse ;  /* 0x00000016b0b07c23 */ /* 0x100fe200080108af */
[--C-:B------:R-:W-:Y:S01]  /*d3f0*/  FFMA.FTZ R174, R174, UR22, -R175.reuse ;  /* 0x00000016aeae7c23 */ /* 0x100fe200080108af */
[----:B------:R-:W-:-:S02]  /*d400*/  FFMA.FTZ R175, R172, UR22, -R175 ;  /* 0x00000016acaf7c23 */ /* 0x000fc400080108af */
[----:B------:R-:W-:Y:S08]  /*d410*/  MUFU.EX2 R166, R166 ;  /* 0x000000a600a67308 */ /* 0x000ff00000000800 */
[----:B------:R-:W1:Y:S01]  /*d420*/  MUFU.EX2 R2, R2 ;  /* 0x0000000200027308 */ /* 0x000e620000000800 */
[----:B--2---:R-:W-:-:S07]  /*d430*/  F2FP.F16.F32.PACK_AB R6, R165, R168 ;  /* 0x000000a8a506723e */ /* 0x004fce00000000ff */
[----:B------:R-:W-:Y:S08]  /*d440*/  MUFU.EX2 R0, R0 ;  /* 0x0000000000007308 */ /* 0x000ff00000000800 */
[----:B------:R-:W2:Y:S01]  /*d450*/  MUFU.EX2 R173, R173 ;  /* 0x000000ad00ad7308 */ /* 0x000ea20000000800 */
[----:B-1----:R-:W-:-:S07]  /*d460*/  F2FP.F16.F32.PACK_AB R5, R2, R166 ;  /* 0x000000a60205723e */ /* 0x002fce00000000ff */
[----:B------:R-:W1:Y:S08]  /*d470*/  MUFU.EX2 R164, R164 ;  /* 0x000000a400a47308 */ /* 0x000e700000000800 */
[----:B------:R-:W3:Y:S01]  /*d480*/  MUFU.EX2 R3, R3 ;  /* 0x0000000300037308 */ /* 0x000ee20000000800 */
[----:B--2---:R-:W-:-:S07]  /*d490*/  F2FP.F16.F32.PACK_AB R7, R173, R0 ;  /* 0x00000000ad07723e */ /* 0x004fce00000000ff */
[----:B------:R-:W-:Y:S01]  /*d4a0*/  MUFU.EX2 R182, R182 ;  /* 0x000000b600b67308 */ /* 0x000fe20000000800 */
        /* <DEDUP_REMOVED lines=120> */
[----:B------:R-:W5:Y:S01]  /*dc30*/  MUFU.EX2 R185, R185 ;  /* 0x000000b900b97308 */ /* 0x000f620000000800 */
[-C--:B------:R-:W-:Y:S01]  /*dc40*/  FMUL.FTZ R92, R92, R164.reuse ;  /* 0x000000a45c5c7220 */ /* 0x080fe20000410000 */
[-C--:B------:R-:W-:Y:S01]  /*dc50*/  FMUL.FTZ R93, R93, R164.reuse ;  /* 0x000000a45d5d7220 */ /* 0x080fe20000410000 */
[C---:B----4-:R-:W-:Y:S01]  /*dc60*/  HMMA.16816.F32 R60, R4.reuse, R8, R60 ;  /* 0x00000008043c723c */ /* 0x050fe2000000183c */
[-C--:B------:R-:W-:Y:S01]  /*dc70*/  FMUL.FTZ R94, R94, R3.reuse ;  /* 0x000000035e5e7220 */ /* 0x080fe20000410000 */
[-C--:B------:R-:W-:Y:S01]  /*dc80*/  FMUL.FTZ R95, R95, R3.reuse ;  /* 0x000000035f5f7220 */ /* 0x080fe20000410000 */
[-C--:B------:R-:W-:Y:S01]  /*dc90*/  FMUL.FTZ R96, R96, R164.reuse ;  /* 0x000000a460607220 */ /* 0x080fe20000410000 */
[-C--:B------:R-:W-:Y:S01]  /*dca0*/  FMUL.FTZ R97, R97, R164.reuse ;  /* 0x000000a461617220 */ /* 0x080fe20000410000 */
[----:B------:R-:W-:Y:S01]  /*dcb0*/  MUFU.EX2 R184, R184 ;  /* 0x000000b800b87308 */ /* 0x000fe20000000800 */
[C---:B------:R-:W-:Y:S01]  /*dcc0*/  HMMA.16816.F32 R64, R4.reuse, R10, R64 ;  /* 0x0000000a0440723c */ /* 0x040fe20000001840 */
[----:B------:R-:W4:Y:S01]  /*dcd0*/  LDSM.16.MT88.4 R8, [R220+0x14000] ;  /* 0x01400000dc08783b */ /* 0x000f220000004200 */
        /* <DEDUP_REMOVED lines=9> */
[-C--:B------:R-:W-:Y:S01]  /*dd70*/  FMUL.FTZ R113, R113, R164.reuse ;  /* 0x000000a471717220 */ /* 0x080fe20000410000 */
[C---:B------:R-:W-:Y:S01]  /*dd80*/  HMMA.16816.F32 R80, R4.reuse, R14, R80 ;  /* 0x0000000e0450723c */ /* 0x040fe20000001850 */
[----:B------:R-:W-:Y:S01]  /*dd90*/  LDSM.16.MT88.4 R12, [R220+0x16000] ;  /* 0x01600000dc0c783b */ /* 0x000fe20000004200 */
[-C--:B------:R-:W-:Y:S01]  /*dda0*/  FMUL.FTZ R114, R114, R3.reuse ;  /* 0x0000000372727220 */ /* 0x080fe20000410000 */
[----:B------:R-:W-:Y:S01]  /*ddb0*/  MUFU.EX2 R186, R186 ;  /* 0x000000ba00ba7308 */ /* 0x000fe20000000800 */
[-C--:B------:R-:W-:Y:S01]  /*ddc0*/  FMUL.FTZ R115, R115, R3.reuse ;  /* 0x0000000373737220 */ /* 0x080fe20000410000 */
[-C--:B------:R-:W-:Y:S01]  /*ddd0*/  FMUL.FTZ R116, R116, R164.reuse ;  /* 0x000000a474747220 */ /* 0x080fe20000410000 */
[C---:B---3--:R-:W-:Y:S01]  /*dde0*/  HMMA.16816.F32 R84, R4.reuse, R16, R84 ;  /* 0x000000100454723c */ /* 0x048fe20000001854 */
[-C--:B------:R-:W-:Y:S01]  /*ddf0*/  FMUL.FTZ R117, R117, R164.reuse ;  /* 0x000000a475757220 */ /* 0x080fe20000410000 */
[-C--:B------:R-:W-:Y:S01]  /*de00*/  FMUL.FTZ R118, R118, R3.reuse ;  /* 0x0000000376767220 */ /* 0x080fe20000410000 */
[-C--:B------:R-:W-:Y:S01]  /*de10*/  FMUL.FTZ R119, R119, R3.reuse ;  /* 0x0000000377777220 */ /* 0x080fe20000410000 */
[-C--:B------:R-:W-:Y:S01]  /*de20*/  FMUL.FTZ R120, R120, R164.reuse ;  /* 0x000000a478787220 */ /* 0x080fe20000410000 */
[----:B------:R-:W2:Y:S01]  /*de30*/  MUFU.EX2 R189, R189 ;  /* 0x000000bd00bd7308 */ /* 0x000ea20000000800 */
[C---:B------:R-:W-:Y:S01]  /*de40*/  HMMA.16816.F32 R88, R4.reuse, R18, R88 ;  /* 0x000000120458723c */ /* 0x040fe20000001858 */
[----:B------:R-:W3:Y:S01]  /*de50*/  LDSM.16.MT88.4 R16, [R221+0x16000] ;  /* 0x01600000dd10783b */ /* 0x000ee20000004200 */
        /* <DEDUP_REMOVED lines=10> */
[C---:B------:R-:W-:Y:S01]  /*df00*/  HMMA.16816.F32 R104, R4.reuse, R22, R104 ;  /* 0x000000160468723c */ /* 0x040fe20000001868 */
[----:B------:R-:W1:Y:S01]  /*df10*/  LDSM.16.MT88.4 R20, [R220+0x10800] ;  /* 0x01080000dc14783b */ /* 0x000e620000004200 */
[-C--:B------:R-:W-:Y:S01]  /*df20*/  FMUL.FTZ R129, R129, R164.reuse ;  /* 0x000000a481817220 */ /* 0x080fe20000410000 */
[----:B------:R-:W2:Y:S01]  /*df30*/  MUFU.EX2 R191, R191 ;  /* 0x000000bf00bf7308 */ /* 0x000ea20000000800 */
[-C--:B------:R-:W-:Y:S01]  /*df40*/  FMUL.FTZ R130, R130, R3.reuse ;  /* 0x0000000382827220 */ /* 0x080fe20000410000 */
[-C--:B------:R-:W-:Y:S01]  /*df50*/  FMUL.FTZ R131, R131, R3.reuse ;  /* 0x0000000383837220 */ /* 0x080fe20000410000 */
[----:B----4-:R-:W-:Y:S01]  /*df60*/  HMMA.16816.F32 R92, R4, R8, R92 ;  /* 0x00000008045c723c */ /* 0x010fe2000000185c */
[----:B------:R-:W-:Y:S01]  /*df70*/  FFMA.FTZ R164, R247, R164, R170 ;  /* 0x000000a4f7a47223 */ /* 0x000fe200000100aa */
[----:B------:R-:W-:-:S03]  /*df80*/  FFMA.FTZ R3, R245, R3, R166 ;  /* 0x00000003f5037223 */ /* 0x000fc600000100a6 */
[----:B------:R-:W-:Y:S01]  /*df90*/  MUFU.EX2 R197, R197 ;  /* 0x000000c500c57308 */ /* 0x000fe20000000800 */
[C---:B------:R-:W-:Y:S01]  /*dfa0*/  HMMA.16816.F32 R96, R4.reuse, R10, R96 ;  /* 0x0000000a0460723c */ /* 0x040fe20000001860 */
[----:B------:R-:W4:Y:S01]  /*dfb0*/  LDSM.16.MT88.4 R8, [R224+0x10800] ;  /* 0x01080000e008783b */ /* 0x000f220000004200 */
[----:B------:R-:W-:Y:S01]  /*dfc0*/  FADD.FTZ R167, R167, R164 ;  /* 0x000000a4a7a77221 */ /* 0x000fe20000010000 */
[----:B------:R-:W-:Y:S01]  /*dfd0*/  FADD.FTZ R3, R2, R3 ;  /* 0x0000000302037221 */ /* 0x000fe20000010000 */
[----:B------:R-:W-:Y:S02]  /*dfe0*/  MOV R164, R171 ;  /* 0x000000ab00a47202 */ /* 0x000fe40000000f00 */
[----:B------:R-:W-:Y:S01]  /*dff0*/  HMMA.16816.F32 R108, R4, R24, R108 ;  /* 0x00000018046c723c */ /* 0x000fe2000000186c */
[----:B------:R-:W-:Y:S01]  /*e000*/  MUFU.EX2 R198, R198 ;  /* 0x000000c600c67308 */ /* 0x000fe20000000800 */
[----:B------:R-:W-:Y:S01]  /*e010*/  FADD.FTZ R168, R168, R167 ;  /* 0x000000a7a8a87221 */ /* 0x000fe20000010000 */
[----:B------:R-:W-:-:S03]  /*e020*/  FADD.FTZ R0, R0, R3 ;  /* 0x0000000300007221 */ /* 0x000fc60000010000 */
[C---:B------:R-:W-:Y:S01]  /*e030*/  HMMA.16816.F32 R112, R4.reuse, R26, R112 ;  /* 0x0000001a0470723c */ /* 0x040fe20000001870 */
[----:B------:R-:W4:Y:S01]  /*e040*/  LDSM.16.MT88.4 R24, [R221+0x10800] ;  /* 0x01080000dd18783b */ /* 0x000f220000004200 */
[----:B------:R-:W-:Y:S01]  /*e050*/  FADD.FTZ R165, R165, R168 ;  /* 0x000000a8a5a57221 */ /* 0x000fe20000010000 */
[----:B------:R-:W-:Y:S01]  /*e060*/  MUFU.EX2 R195, R195 ;  /* 0x000000c300c37308 */ /* 0x000fe20000000800 */
[----:B------:R-:W-:Y:S02]  /*e070*/  FADD.FTZ R173, R173, R0 ;  /* 0x00000000adad7221 */ /* 0x000fe40000010000 */
[C---:B---3--:R-:W-:Y:S05]  /*e080*/  HMMA.16816.F32 R116, R4.reuse, R16, R116 ;  /* 0x000000100474723c */ /* 0x048fea0000001874 */
[----:B------:R-:W-:Y:S01]  /*e090*/  MUFU.EX2 R200, R200 ;  /* 0x000000c800c87308 */ /* 0x000fe20000000800 */
[C---:B------:R-:W-:Y:S01]  /*e0a0*/  HMMA.16816.F32 R120, R4.reuse, R18, R120 ;  /* 0x000000120478723c */ /* 0x040fe20000001878 */
[----:B------:R-:W-:Y:S05]  /*e0b0*/  LDSM.16.MT88.4 R16, [R224+0x12800] ;  /* 0x01280000e010783b */ /* 0x000fea0000004200 */
[C---:B------:R-:W-:Y:S01]  /*e0c0*/  HMMA.16816.F32 R124, R4.reuse, R12, R124 ;  /* 0x0000000c047c723c */ /* 0x040fe2000000187c */
[----:B------:R-:W3:Y:S05]  /*e0d0*/  MUFU.EX2 R193, R193 ;  /* 0x000000c100c17308 */ /* 0x000eea0000000800 */
[----:B------:R-:W-:Y:S01]  /*e0e0*/  HMMA.16816.F32 R128, R4, R14, R128 ;  /* 0x0000000e0480723c */ /* 0x000fe20000001880 */
[----:B------:R-:W-:Y:S02]  /*e0f0*/  LDSM.16.MT88.4 R12, [R222+0x12800] ;  /* 0x01280000de0c783b */ /* 0x000fe40000004200 */
[----:B------:R-:W4:Y:S04]  /*e100*/  MUFU.EX2 R194, R194 ;  /* 0x000000c200c27308 */ /* 0x000f280000000800 */
[----:B-----5:R-:W-:Y:S01]  /*e110*/  F2FP.F16.F32.PACK_AB R4, R185, R182 ;  /* 0x000000b6b904723e */ /* 0x020fe200000000ff */
[----:B------:R-:W-:Y:S01]  /*e120*/  FADD.FTZ R182, R182, R165 ;  /* 0x000000a5b6b67221 */ /* 0x000fe20000010000 */
[----:B--2---:R-:W-:Y:S01]  /*e130*/  F2FP.F16.F32.PACK_AB R5, R189, R186 ;  /* 0x000000babd05723e */ /* 0x004fe200000000ff */
[----:B------:R-:W-:Y:S01]  /*e140*/  FADD.FTZ R186, R186, R173 ;  /* 0x000000adbaba7221 */ /* 0x000fe20000010000 */
[----:B------:R-:W-:Y:S01]  /*e150*/  F2FP.F16.F32.PACK_AB R6, R187, R184 ;  /* 0x000000b8bb06723e */ /* 0x000fe200000000ff */
[----:B------:R-:W2:Y:S01]  /*e160*/  MUFU.EX2 R192, R192 ;  /* 0x000000c000c07308 */ /* 0x000ea20000000800 */
[----:B------:R-:W-:Y:S01]  /*e170*/  F2FP.F16.F32.PACK_AB R7, R191, R188 ;  /* 0x000000bcbf07723e */ /* 0x000fe200000000ff */
[----:B------:R-:W-:Y:S01]  /*e180*/  FADD.FTZ R185, R185, R182 ;  /* 0x000000b6b9b97221 */ /* 0x000fe20000010000 */
[----:B------:R-:W-:-:S03]  /*e190*/  FADD.FTZ R189, R189, R186 ;  /* 0x000000babdbd7221 */ /* 0x000fc60000010000 */
[----:B------:R-:W-:Y:S01]  /*e1a0*/  FADD.FTZ R0, R184, R185 ;  /* 0x000000b9b8007221 */ /* 0x000fe20000010000 */
[----:B------:R-:W-:Y:S01]  /*e1b0*/  FADD.FTZ R2, R188, R189 ;  /* 0x000000bdbc027221 */ /* 0x000fe20000010000 */
[----:B-1----:R-:W-:Y:S01]  /*e1c0*/  HMMA.16816.F32 R136, R4, R20, R136 ;  /* 0x000000140488723c */ /* 0x002fe20000001888 */
[----:B------:R-:W1:Y:S01]  /*e1d0*/  MUFU.EX2 R199, R199 ;  /* 0x000000c700c77308 */ /* 0x000e620000000800 */
[----:B------:R-:W-:Y:S01]  /*e1e0*/  FADD.FTZ R0, R187, R0 ;  /* 0x00000000bb007221 */ /* 0x000fe20000010000 */
[----:B------:R-:W-:-:S03]  /*e1f0*/  FADD.FTZ R2, R191, R2 ;  /* 0x00000002bf027221 */ /* 0x000fc60000010000 */
[C---:B------:R-:W-:Y:S01]  /*e200*/  HMMA.16816.F32 R132, R4.reuse, R22, R132 ;  /* 0x000000160484723c */ /* 0x040fe20000001884 */
[----:B------:R-:W5:Y:S01]  /*e210*/  LDSM.16.MT88.4 R20, [R222+0x14800] ;  /* 0x01480000de14783b */ /* 0x000f620000004200 */
[----:B---3--:R-:W-:Y:S01]  /*e220*/  FADD.FTZ R3, R193, R2 ;  /* 0x00000002c1037221 */ /* 0x008fe20000010000 */
[----:B------:R-:W-:Y:S03]  /*e230*/  MUFU.EX2 R183, R183 ;  /* 0x000000b700b77308 */ /* 0x000fe60000000800 */
[----:B----4-:R-:W-:Y:S01]  /*e240*/  HMMA.16816.F32 R160, R4, R8, R160 ;  /* 0x0000000804a0723c */ /* 0x010fe200000018a0 */
[----:B------:R-:W-:-:S04]  /*e250*/  FADD.FTZ R3, R194, R3 ;  /* 0x00000003c2037221 */ /* 0x000fc80000010000 */
[----:B------:R-:W3:Y:S01]  /*e260*/  MUFU.EX2 R190, R190 ;  /* 0x000000be00be7308 */ /* 0x000ee20000000800 */
[C---:B------:R-:W-:Y:S01]  /*e270*/  HMMA.16816.F32 R156, R4.reuse, R10, R156 ;  /* 0x0000000a049c723c */ /* 0x040fe2000000189c */
[----:B------:R-:W4:Y:S05]  /*e280*/  LDSM.16.MT88.4 R8, [R221+0x12800] ;  /* 0x01280000dd08783b */ /* 0x000f2a0000004200 */
[C---:B------:R-:W-:Y:S01]  /*e290*/  HMMA.16816.F32 R152, R4.reuse, R28, R152 ;  /* 0x0000001c0498723c */ /* 0x040fe20000001898 */
[----:B------:R-:W-:Y:S05]  /*e2a0*/  MUFU.EX2 R179, R179 ;  /* 0x000000b300b37308 */ /* 0x000fea0000000800 */
[C---:B------:R-:W-:Y:S01]  /*e2b0*/  HMMA.16816.F32 R148, R4.reuse, R30, R148 ;  /* 0x0000001e0494723c */ /* 0x040fe20000001894 */
[----:B------:R-:W-:Y:S02]  /*e2c0*/  LDSM.16.MT88.4 R28, [R224+0x14800] ;  /* 0x01480000e01c783b */ /* 0x000fe40000004200 */
[----:B------:R-:W-:Y:S03]  /*e2d0*/  MUFU.EX2 R180, R180 ;  /* 0x000000b400b47308 */ /* 0x000fe60000000800 */
[C---:B------:R-:W-:Y:S05]  /*e2e0*/  HMMA.16816.F32 R144, R4.reuse, R24, R144 ;  /* 0x000000180490723c */ /* 0x040fea0000001890 */
[----:B------:R-:W-:Y:S01]  /*e2f0*/  MUFU.EX2 R177, R177 ;  /* 0x000000b100b17308 */ /* 0x000fe20000000800 */
[C---:B------:R-:W-:Y:S01]  /*e300*/  HMMA.16816.F32 R140, R4.reuse, R26, R140 ;  /* 0x0000001a048c723c */ /* 0x040fe2000000188c */
[----:B------:R-:W-:Y:S05]  /*e310*/  LDSM.16.MT88.4 R24, [R220+0x12800] ;  /* 0x01280000dc18783b */ /* 0x000fea0000004200 */
[C---:B-----5:R-:W-:Y:S01]  /*e320*/  HMMA.16816.F32 R76, R4.reuse, R20, R76 ;  /* 0x00000014044c723c */ /* 0x060fe2000000184c */
[----:B------:R-:W5:Y:S05]  /*e330*/  MUFU.EX2 R176, R176 ;  /* 0x000000b000b07308 */ /* 0x000f6a0000000800 */
[C---:B------:R-:W-:Y:S01]  /*e340*/  HMMA.16816.F32 R80, R4.reuse, R22, R80 ;  /* 0x000000160450723c */ /* 0x040fe20000001850 */
[----:B------:R-:W2:Y:S02]  /*e350*/  LDSM.16.MT88.4 R20, [R222+0x16800] ;  /* 0x01680000de14783b */ /* 0x000ea40000004200 */
[----:B------:R-:W-:Y:S03]  /*e360*/  MUFU.EX2 R174, R174 ;  /* 0x000000ae00ae7308 */ /* 0x000fe60000000800 */
[C---:B----4-:R-:W-:Y:S05]  /*e370*/  HMMA.16816.F32 R52, R4.reuse, R8, R52 ;  /* 0x000000080434723c */ /* 0x050fea0000001834 */
[----:B------:R-:W4:Y:S01]  /*e380*/  MUFU.EX2 R175, R175 ;  /* 0x000000af00af7308 */ /* 0x000f220000000800 */
[C---:B------:R-:W-:Y:S01]  /*e390*/  HMMA.16816.F32 R56, R4.reuse, R10, R56 ;  /* 0x0000000a0438723c */ /* 0x040fe20000001838 */
[----:B------:R-:W1:Y:S05]  /*e3a0*/  LDSM.16.MT88.4 R8, [R224+0x16800] ;  /* 0x01680000e008783b */ /* 0x000e6a0000004200 */
[C---:B------:R-:W-:Y:S06]  /*e3b0*/  HMMA.16816.F32 R36, R4.reuse, R16, R36 ;  /* 0x000000100424723c */ /* 0x040fec0000001824 */
        /* <DEDUP_REMOVED lines=13> */
[----:B------:R-:W-:Y:S01]  /*e490*/  F2FP.F16.F32.PACK_AB R8, R198, R197 ;  /* 0x000000c5c608723e */ /* 0x000fe200000000ff */
[----:B------:R-:W-:Y:S01]  /*e4a0*/  FADD.FTZ R197, R197, R0 ;  /* 0x00000000c5c57221 */ /* 0x000fe20000010000 */
[----:B------:R-:W-:Y:S01]  /*e4b0*/  F2FP.F16.F32.PACK_AB R9, R194, R193 ;  /* 0x000000c1c209723e */ /* 0x000fe200000000ff */
[----:B------:R-:W-:Y:S01]  /*e4c0*/  FADD.FTZ R0, R192, R3 ;  /* 0x00000003c0007221 */ /* 0x000fe20000010000 */
[----:B------:R-:W-:Y:S01]  /*e4d0*/  MOV R3, R169 ;  /* 0x000000a900037202 */ /* 0x000fe20000000f00 */
[----:B------:R-:W-:Y:S01]  /*e4e0*/  HMMA.16816.F32 R60, R4, R24, R60 ;  /* 0x00000018043c723c */ /* 0x000fe2000000183c */
[----:B------:R-:W-:Y:S01]  /*e4f0*/  F2FP.F16.F32.PACK_AB R10, R200, R195 ;  /* 0x000000c3c80a723e */ /* 0x000fe200000000ff */
[----:B------:R-:W-:Y:S01]  /*e500*/  FADD.FTZ R198, R198, R197 ;  /* 0x000000c5c6c67221 */ /* 0x000fe20000010000 */
[C---:B------:R-:W-:Y:S01]  /*e510*/  F2FP.F16.F32.PACK_AB R11, R199.reuse, R192 ;  /* 0x000000c0c70b723e */ /* 0x040fe200000000ff */
[----:B------:R-:W-:-:S02]  /*e520*/  FADD.FTZ R0, R199, R0 ;  /* 0x00000000c7007221 */ /* 0x000fc40000010000 */
[----:B------:R-:W-:Y:S01]  /*e530*/  HMMA.16816.F32 R64, R4, R26, R64 ;  /* 0x0000001a0440723c */ /* 0x000fe20000001840 */
[----:B------:R-:W1:Y:S01]  /*e540*/  LDSM.16.MT88.4 R24, [R224+0x11000] ;  /* 0x01100000e018783b */ /* 0x000e620000004200 */
[----:B------:R-:W-:-:S04]  /*e550*/  FADD.FTZ R195, R195, R198 ;  /* 0x000000c6c3c37221 */ /* 0x000fc80000010000 */
[----:B---3--:R-:W-:Y:S01]  /*e560*/  HMMA.16816.F32 R84, R4, R16, R84 ;  /* 0x000000100454723c */ /* 0x008fe20000001854 */
[----:B------:R-:W-:-:S05]  /*e570*/  FADD.FTZ R200, R200, R195 ;  /* 0x000000c3c8c87221 */ /* 0x000fca0000010000 */
[C---:B------:R-:W-:Y:S01]  /*e580*/  HMMA.16816.F32 R88, R4.reuse, R18, R88 ;  /* 0x000000120458723c */ /* 0x040fe20000001858 */
[----:B------:R-:W3:Y:S05]  /*e590*/  LDSM.16.MT88.4 R16, [R221+0x11000] ;  /* 0x01100000dd10783b */ /* 0x000eea0000004200 */
[C---:B-----5:R-:W-:Y:S06]  /*e5a0*/  HMMA.16816.F32 R92, R4.reuse, R12, R92 ;  /* 0x0000000c045c723c */ /* 0x060fec000000185c */
[----:B------:R-:W-:Y:S01]  /*e5b0*/  HMMA.16816.F32 R96, R4, R14, R96 ;  /* 0x0000000e0460723c */ /* 0x000fe20000001860 */
[----:B------:R-:W5:Y:S05]  /*e5c0*/  LDSM.16.MT88.4 R12, [R220+0x11000] ;  /* 0x01100000dc0c783b */ /* 0x000f6a0000004200 */
[C---:B--2---:R-:W-:Y:S06]  /*e5d0*/  HMMA.16816.F32 R152, R8.reuse, R20, R152 ;  /* 0x000000140898723c */ /* 0x044fec0000001898 */
[----:B------:R-:W-:Y:S01]  /*e5e0*/  HMMA.16816.F32 R148, R8, R22, R148 ;  /* 0x000000160894723c */ /* 0x000fe20000001894 */
[----:B------:R-:W2:Y:S05]  /*e5f0*/  LDSM.16.MT88.4 R20, [R220+0x13000] ;  /* 0x01300000dc14783b */ /* 0x000eaa0000004200 */
[C---:B------:R-:W-:Y:S06]  /*e600*/  HMMA.16816.F32 R116, R4.reuse, R32, R116 ;  /* 0x000000200474723c */ /* 0x040fec0000001874 */
[C---:B------:R-:W-:Y:S01]  /*e610*/  HMMA.16816.F32 R120, R4.reuse, R34, R120 ;  /* 0x000000220478723c */ /* 0x040fe20000001878 */
[----:B------:R-:W-:Y:S05]  /*e620*/  LDSM.16.MT88.4 R32, [R224+0x13000] ;  /* 0x01300000e020783b */ /* 0x000fea0000004200 */
[C---:B----4-:R-:W-:Y:S06]  /*e630*/  HMMA.16816.F32 R124, R4.reuse, R28, R124 ;  /* 0x0000001c047c723c */ /* 0x050fec000000187c */
[----:B------:R-:W-:Y:S01]  /*e640*/  HMMA.16816.F32 R128, R4, R30, R128 ;  /* 0x0000001e0480723c */ /* 0x000fe20000001880 */
[----:B------:R-:W4:Y:S04]  /*e650*/  LDSM.16.MT88.4 R4, [R222+0x15000] ;  /* 0x01500000de04783b */ /* 0x000f280000004200 */
[----:B------:R-:W-:Y:S01]  /*e660*/  LDSM.16.MT88.4 R28, [R221+0x13000] ;  /* 0x01300000dd1c783b */ /* 0x000fe20000004200 */
        /* <DEDUP_REMOVED lines=53> */
[C---:B------:R-:W-:Y:S06]  /*e9c0*/  HMMA.16816.F32 R108, R8.reuse, R24, R108 ;  /* 0x00000018086c723c */ /* 0x040fec000000186c */
[----:B------:R-:W-:Y:S01]  /*e9d0*/  HMMA.16816.F32 R112, R8, R26, R112 ;  /* 0x0000001a0870723c */ /* 0x000fe20000001870 */
[----:B------:R-:W4:Y:S04]  /*e9e0*/  LDSM.16.MT88.4 R24, [R224+0x13800] ;  /* 0x01380000e018783b */ /* 0x000f280000004200 */
[----:B------:R-:W-:Y:S01]  /*e9f0*/  LDSM.16.MT88.4 R8, [R224+0x15800] ;  /* 0x01580000e008783b */ /* 0x000fe20000004200 */
        /* <DEDUP_REMOVED lines=27> */
[C---:B------:R-:W-:Y:S06]  /*ebb0*/  HMMA.16816.F32 R144, R4.reuse, R32, R144 ;  /* 0x000000200490723c */ /* 0x040fec0000001890 */
[C---:B------:R-:W-:Y:S06]  /*ebc0*/  HMMA.16816.F32 R140, R4.reuse, R34, R140 ;  /* 0x00000022048c723c */ /* 0x040fec000000188c */
[C---:B-1----:R-:W-:Y:S06]  /*ebd0*/  HMMA.16816.F32 R76, R4.reuse, R28, R76 ;  /* 0x0000001c044c723c */ /* 0x042fec000000184c */
[C---:B------:R-:W-:Y:S06]  /*ebe0*/  HMMA.16816.F32 R80, R4.reuse, R30, R80 ;  /* 0x0000001e0450723c */ /* 0x040fec0000001850 */
        /* <DEDUP_REMOVED lines=8> */
[C---:B--2---:R-:W-:Y:S06]  /*ec70*/  HMMA.16816.F32 R124, R4.reuse, R20, R124 ;  /* 0x00000014047c723c */ /* 0x044fec000000187c */
[----:B------:R-:W-:-:S15]  /*ec80*/  HMMA.16816.F32 R128, R4, R22, R128 ;  /* 0x000000160480723c */ /* 0x000fde0000001880 */
[----:B------:R-:W-:-:S09]  /*ec90*/  NOP ;  /* 0x0000000000007918 */ /* 0x000fd20000000000 */
.L_x_7662:
        /* <DEDUP_REMOVED lines=13> */
[----:B------:R-:W-:Y:S01]  /*ed70*/  ULDC UR17, c[0x0][0x250] ;  /* 0x0000940000117ab9 */ /* 0x000fe20000000800 */
[----:B------:R-:W-:Y:S01]  /*ed80*/  ULDC.64 UR6, c[0x0][0x248] ;  /* 0x0000920000067ab9 */ /* 0x000fe20000000a00 */
[----:B------:R-:W-:-:S08]  /*ed90*/  UMOV UR10, UR9 ;  /* 0x00000009000a7c82 */ /* 0x000fd00008000000 */
.L_x_7674:
        /* <DEDUP_REMOVED lines=48> */
[----:B------:R-:W-:Y:S01]  /*f0a0*/  UISETP.GT.U32.AND UP1, UPT, UR11, UR31, UPT ;  /* 0x0000001f0b00728c */ /* 0x000fe2000bf24070 */
[----:B------:R-:W-:Y:S08]  /*f0b0*/  UMOV UR24, UR8 ;  /* 0x0000000800187c82 */ /* 0x000ff00008000000 */
        /* <DEDUP_REMOVED lines=33> */
[----:B------:R-:W-:Y:S01]  /*f2d0*/  IMAD.U32 R11, RZ, RZ, UR35 ;  /* 0x00000023ff0b7e24 */ /* 0x000fe2000f8e00ff */
[----:B------:R-:W2:Y:S02]  /*f2e0*/  LDG.E R6, desc[UR26][R12.64] ;  /* 0x0000001a0c067981 */ /* 0x000ea4000c1e1900 */
        /* <DEDUP_REMOVED lines=10> */
[----:B--2---:R-:W-:Y:S04]  /*f390*/  IADD3 R3, -R6, R3, RZ ;  /* 0x0000000306037210 */ /* 0x004fe80007ffe1ff */
[----:B------:R-:W-:Y:S01]  /*f3a0*/  SHF.R.S32.HI R7, RZ, 0x1f, R3 ;  /* 0x0000001fff077819 */ /* 0x000fe20000011403 */
[-C--:B-1----:R-:W-:Y:S04]  /*f3b0*/  IMAD.WIDE.U32 R8, R3, R4.reuse, R8 ;  /* 0x0000000403087225 */ /* 0x082fe800078e0008 */
[----:B------:R-:W-:Y:S01]  /*f3c0*/  IMAD R6, R7, R4, RZ ;  /* 0x0000000407067224 */ /* 0x000fe200078e02ff */
[----:B------:R-:W-:Y:S03]  /*f3d0*/  MOV R251, R8 ;  /* 0x0000000800fb7202 */ /* 0x000fe60000000f00 */
[----:B------:R-:W-:Y:S04]  /*f3e0*/  IMAD R6, R3, R5, R6 ;  /* 0x0000000503067224 */ /* 0x000fe800078e0206 */
[----:B------:R-:W-:Y:S07]  /*f3f0*/  IMAD.IADD R246, R9, 0x1, R6 ;  /* 0x0000000109f67824 */ /* 0x000fee00078e0206 */
.L_x_7671:
        /* <DEDUP_REMOVED lines=15> */
[-CC-:B------:R-:W-:Y:S01]  /*f4f0*/  @!P5 LEA.HI.X R23, R252, R249.reuse, R248.reuse, 0x1, P0 ;  /* 0x000000f9fc17d211 */ /* 0x180fe200000f0cf8 */
        /* <DEDUP_REMOVED lines=380> */
[----:B------:R-:W-:Y:S02]  /*10cc0*/  MOV R172, UR10 ;  /* 0x0000000a00ac7c02 */ /* 0x000fe40008000f00 */
[----:B------:R-:W-:Y:S01]  /*10cd0*/  IMAD.U32 R173, RZ, RZ, UR11 ;  /* 0x0000000bffad7e24 */ /* 0x000fe2000f8e00ff */
[----:B------:R-:W-:Y:S01]  /*10ce0*/  UMOV UR11, UR7 ;  /* 0x00000007000b7c82 */ /* 0x000fe20008000000 */
[----:B------:R-:W-:Y:S01]  /*10cf0*/  IMAD.U32 R170, RZ, RZ, UR32 ;  /* 0x00000020ffaa7e24 */ /* 0x000fe2000f8e00ff */
        /* <DEDUP_REMOVED lines=21> */
.L_x_7673:
        /* <DEDUP_REMOVED lines=117> */
.L_x_7672:
[----:B------:R-:W-:Y:S01]  /*115a0*/  MOV R164, UR13 ;  /* 0x0000000d00a47c02 */ /* 0x000fe20008000f00 */
[----:B------:R-:W-:Y:S01]  /*115b0*/  UISETP.GT.AND UP0, UPT, UR13, UR12, UPT ;  /* 0x0000000c0d00728c */ /* 0x000fe2000bf04270 */
[----:B------:R-:W-:Y:S01]  /*115c0*/  UMOV UR10, UR23 ;  /* 0x00000017000a7c82 */ /* 0x000fe20008000000 */
[----:B------:R-:W-:Y:S02]  /*115d0*/  UMOV UR8, UR24 ;  /* 0x0000001800087c82 */ /* 0x000fe40008000000 */
[----:B------:R-:W-:Y:S04]  /*115e0*/  IMAD R3, R164, 0x40, R239 ;  /* 0x00000040a4037824 */ /* 0x000fe800078e02ef */
[----:B-1----:R-:W-:Y:S01]  /*115f0*/  IMAD.IADD R171, R235, 0x1, -R3 ;  /* 0x00000001ebab7824 */ /* 0x002fe200078e0a03 */
[C---:B------:R-:W-:Y:S01]  /*11600*/  IADD3 R164, R238.reuse, -R3, RZ ;  /* 0x80000003eea47210 */ /* 0x040fe20007ffe0ff */
[C---:B------:R-:W-:Y:S01]  /*11610*/  VIADD R168, R3.reuse, 0x10 ;  /* 0x0000001003a87836 */ /* 0x040fe20000000000 */
[C---:B------:R-:W-:Y:S02]  /*11620*/  IADD3 R172, R3.reuse, 0x9, RZ ;  /* 0x0000000903ac7810 */ /* 0x040fe40007ffe0ff */
[----:B------:R-:W-:Y:S01]  /*11630*/  IABS R164, R164 ;  /* 0x000000a400a47213 */ /* 0x000fe20000000000 */
[C---:B------:R-:W-:Y:S01]  /*11640*/  IMAD.IADD R167, R238.reuse, 0x1, -R168 ;  /* 0x00000001eea77824 */ /* 0x040fe200078e0aa8 */
[C---:B------:R-:W-:Y:S02]  /*11650*/  IADD3 R166, R238.reuse, -R172, RZ ;  /* 0x800000aceea67210 */ /* 0x040fe40007ffe0ff */
[----:B------:R-:W-:Y:S02]  /*11660*/  I2FP.F32.S32 R165, R164 ;  /* 0x000000a400a57245 */ /* 0x000fe40000201400 */
[----:B------:R-:W-:Y:S02]  /*11670*/  IADD3 R164, R3, 0x1, RZ ;  /* 0x0000000103a47810 */ /* 0x000fe40007ffe0ff */
[----:B------:R-:W-:Y:S01]  /*11680*/  IABS R166, R166 ;  /* 0x000000a600a67213 */ /* 0x000fe20000000000 */
[----:B------:R-:W-:Y:S01]  /*11690*/  FFMA.FTZ R4, R165, -UR14, R4 ;  /* 0x8000000ea5047c23 */ /* 0x000fe20008010004 */
[C---:B------:R-:W-:Y:S01]  /*116a0*/  IADD3 R170, R238.reuse, -R164, RZ ;  /* 0x800000a4eeaa7210 */ /* 0x040fe20007ffe0ff */
[----:B------:R-:W-:Y:S01]  /*116b0*/  VIADD R165, R3, 0x8 ;  /* 0x0000000803a57836 */ /* 0x000fe20000000000 */
[----:B------:R-:W-:Y:S02]  /*116c0*/  I2FP.F32.S32 R166, R166 ;  /* 0x000000a600a67245 */ /* 0x000fe40000201400 */
[----:B------:R-:W-:Y:S01]  /*116d0*/  IABS R170, R170 ;  /* 0x000000aa00aa7213 */ /* 0x000fe20000000000 */
[----:B------:R-:W-:Y:S01]  /*116e0*/  IMAD.IADD R169, R238, 0x1, -R165 ;  /* 0x00000001eea97824 */ /* 0x000fe200078e0aa5 */
[----:B------:R-:W-:Y:S01]  /*116f0*/  ISETP.GE.AND P3, PT, R164, R237, PT ;  /* 0x000000eda400720c */ /* 0x000fe20003f66270 */
[----:B------:R-:W-:Y:S01]  /*11700*/  FFMA.FTZ R9, R166, -UR14, R9 ;  /* 0x8000000ea6097c23 */ /* 0x000fe20008010009 */
[----:B------:R-:W-:Y:S01]  /*11710*/  I2FP.F32.S32 R170, R170 ;  /* 0x000000aa00aa7245 */ /* 0x000fe20000201400 */
[----:B------:R-:W-:Y:S01]  /*11720*/  IMAD.IADD R166, R235, 0x1, -R164 ;  /* 0x00000001eba67824 */ /* 0x000fe200078e0aa4 */
[C---:B------:R-:W-:Y:S02]  /*11730*/  ISETP.GE.AND P6, PT, R164.reuse, R234, PT ;  /* 0x000000eaa400720c */ /* 0x040fe40003fc6270 */
[----:B------:R-:W-:Y:S01]  /*11740*/  ISETP.GE.OR P3, PT, R164, R236, !P3 ;  /* 0x000000eca400720c */ /* 0x000fe20005f66670 */
[----:B------:R-:W-:Y:S01]  /*11750*/  FFMA.FTZ R5, R170, -UR14, R5 ;  /* 0x8000000eaa057c23 */ /* 0x000fe20008010005 */
[----:B------:R-:W-:Y:S02]  /*11760*/  IADD3 R170, R3, 0x19, RZ ;  /* 0x0000001903aa7810 */ /* 0x000fe40007ffe0ff */
[----:B------:R-:W-:Y:S02]  /*11770*/  ISETP.GE.OR P6, PT, R164, R233, !P6 ;  /* 0x000000e9a400720c */ /* 0x000fe400077c6670 */
[----:B------:R-:W-:Y:S01]  /*11780*/  IABS R171, R171 ;  /* 0x000000ab00ab7213 */ /* 0x000fe20000000000 */
[----:B------:R-:W-:Y:S01]  /*11790*/  IMAD.IADD R164, R238, 0x1, -R170 ;  /* 0x00000001eea47824 */ /* 0x000fe200078e0aaa */
[C---:B------:R-:W-:Y:S02]  /*117a0*/  ISETP.GE.AND P1, PT, R165.reuse, R234, PT ;  /* 0x000000eaa500720c */ /* 0x040fe40003f26270 */
[C---:B------:R-:W-:Y:S02]  /*117b0*/  ISETP.GE.AND P5, PT, R165.reuse, R237, PT ;  /* 0x000000eda500720c */ /* 0x040fe40003fa6270 */
[----:B------:R-:W-:Y:S02]  /*117c0*/  I2FP.F32.S32 R171, R171 ;  /* 0x000000ab00ab7245 */ /* 0x000fe40000201400 */
[C---:B------:R-:W-:Y:S02]  /*117d0*/  ISETP.GE.OR P1, PT, R165.reuse, R233, !P1 ;  /* 0x000000e9a500720c */ /* 0x040fe40004f26670 */
[----:B------:R-:W-:Y:S01]  /*117e0*/  ISETP.GE.OR P5, PT, R165, R236, !P5 ;  /* 0x000000eca500720c */ /* 0x000fe20006fa6670 */
[----:B------:R-:W-:Y:S01]  /*117f0*/  IMAD.IADD R165, R235, 0x1, -R165 ;  /* 0x00000001eba57824 */ /* 0x000fe200078e0aa5 */
[----:B------:R-:W-:Y:S01]  /*11800*/  IABS R167, R167 ;  /* 0x000000a700a77213 */ /* 0x000fe20000000000 */
[----:B------:R-:W-:Y:S01]  /*11810*/  FFMA.FTZ R6, R171, -UR14, R6 ;  /* 0x8000000eab067c23 */ /* 0x000fe20008010006 */
[----:B------:R-:W-:Y:S01]  /*11820*/  IABS R164, R164 ;  /* 0x000000a400a47213 */ /* 0x000fe20000000000 */
[----:B------:R-:W-:Y:S01]  /*11830*/  VIADD R171, R3, 0x18 ;  /* 0x0000001803ab7836 */ /* 0x000fe20000000000 */
[----:B------:R-:W-:Y:S02]  /*11840*/  I2FP.F32.S32 R167, R167 ;  /* 0x000000a700a77245 */ /* 0x000fe40000201400 */
[----:B------:R-:W-:Y:S02]  /*11850*/  I2FP.F32.S32 R164, R164 ;  /* 0x000000a400a47245 */ /* 0x000fe40000201400 */
[----:B------:R-:W-:Y:S01]  /*11860*/  IABS R166, R166 ;  /* 0x000000a600a67213 */ /* 0x000fe20000000000 */
[----:B------:R-:W-:Y:S01]  /*11870*/  FFMA.FTZ R12, R167, -UR14, R12 ;  /* 0x8000000ea70c7c23 */ /* 0x000fe2000801000c */
[----:B------:R-:W-:Y:S01]  /*11880*/  IABS R165, R165 ;  /* 0x000000a500a57213 */ /* 0x000fe20000000000 */
[----:B------:R-:W-:Y:S01]  /*11890*/  FFMA.FTZ R17, R164, -UR14, R17 ;  /* 0x8000000ea4117c23 */ /* 0x000fe20008010011 */
[C---:B------:R-:W-:Y:S01]  /*118a0*/  ISETP.GE.AND P2, PT, R3.reuse, R234, PT ;  /* 0x000000ea0300720c */ /* 0x040fe20003f46270 */
[C---:B------:R-:W-:Y:S01]  /*118b0*/  VIADD R164, R3.reuse, 0x21 ;  /* 0x0000002103a47836 */ /* 0x040fe20000000000 */
[----:B------:R-:W-:Y:S02]  /*118c0*/  I2FP.F32.S32 R166, R166 ;  /* 0x000000a600a67245 */ /* 0x000fe40000201400 */
[----:B------:R-:W-:Y:S02]  /*118d0*/  IADD3 R167, R238, -R171, RZ ;  /* 0x800000abeea77210 */ /* 0x000fe40007ffe0ff */
[----:B------:R-:W-:Y:S01]  /*118e0*/  I2FP.F32.S32 R165, R165 ;  /* 0x000000a500a57245 */ /* 0x000fe20000201400 */
[----:B------:R-:W-:Y:S01]  /*118f0*/  FFMA.FTZ R7, R166, -UR14, R7 ;  /* 0x8000000ea6077c23 */ /* 0x000fe20008010007 */
[----:B------:R-:W-:Y:S02]  /*11900*/  ISETP.GE.OR P2, PT, R3, R233, !P2 ;  /* 0x000000e90300720c */ /* 0x000fe40005746670 */
[----:B------:R-:W-:Y:S01]  /*11910*/  IABS R169, R169 ;  /* 0x000000a900a97213 */ /* 0x000fe20000000000 */
[----:B------:R-:W-:Y:S01]  /*11920*/  FFMA.FTZ R10, R165, -UR14, R10 ;  /* 0x8000000ea50a7c23 */ /* 0x000fe2000801000a */
[C---:B------:R-:W-:Y:S02]  /*11930*/  IADD3 R173, R3.reuse, 0x11, RZ ;  /* 0x0000001103ad7810 */ /* 0x040fe40007ffe0ff */
[----:B------:R-:W-:Y:S02]  /*11940*/  IABS R167, R167 ;  /* 0x000000a700a77213 */ /* 0x000fe40000000000 */
[----:B------:R-:W-:Y:S02]  /*11950*/  FSEL R166, R6, -INF , !P2 ;  /* 0xff80000006a67808 */ /* 0x000fe40005000000 */
[----:B------:R-:W-:Y:S02]  /*11960*/  I2FP.F32.S32 R169, R169 ;  /* 0x000000a900a97245 */ /* 0x000fe40000201400 */
[----:B------:R-:W-:Y:S02]  /*11970*/  IADD3 R165, R3, 0x20, RZ ;  /* 0x0000002003a57810 */ /* 0x000fe40007ffe0ff */
[C---:B------:R-:W-:Y:S01]  /*11980*/  IADD3 R6, R238.reuse, -R164, RZ ;  /* 0x800000a4ee067210 */ /* 0x040fe20007ffe0ff */
[----:B------:R-:W-:Y:S01]  /*11990*/  FFMA.FTZ R8, R169, -UR14, R8 ;  /* 0x8000000ea9087c23 */ /* 0x000fe20008010008 */
[----:B------:R-:W-:Y:S02]  /*119a0*/  IADD3 R174, R238, -R173, RZ ;  /* 0x800000adeeae7210 */ /* 0x000fe40007ffe0ff */
[----:B------:R-:W-:Y:S02]  /*119b0*/  ISETP.GE.AND P2, PT, R168, R237, PT ;  /* 0x000000eda800720c */ /* 0x000fe40003f46270 */
[----:B------:R-:W-:Y:S02]  /*119c0*/  I2FP.F32.S32 R167, R167 ;  /* 0x000000a700a77245 */ /* 0x000fe40000201400 */
[----:B------:R-:W-:Y:S02]  /*119d0*/  IADD3 R175, R238, -R165, RZ ;  /* 0x800000a5eeaf7210 */ /* 0x000fe40007ffe0ff */
[----:B------:R-:W-:Y:S01]  /*119e0*/  IABS R174, R174 ;  /* 0x000000ae00ae7213 */ /* 0x000fe20000000000 */
[----:B------:R-:W-:Y:S01]  /*119f0*/  FFMA.FTZ R16, R167, -UR14, R16 ;  /* 0x8000000ea7107c23 */ /* 0x000fe20008010010 */
[----:B------:R-:W-:Y:S02]  /*11a00*/  IABS R6, R6 ;  /* 0x0000000600067213 */ /* 0x000fe40000000000 */
[-C--:B------:R-:W-:Y:S02]  /*11a10*/  ISETP.GE.AND P4, PT, R172, R237.reuse, PT ;  /* 0x000000edac00720c */ /* 0x080fe40003f86270 */
[----:B------:R-:W-:Y:S02]  /*11a20*/  ISETP.GE.OR P2, PT, R168, R236, !P2 ;  /* 0x000000eca800720c */ /* 0x000fe40005746670 */
[----:B------:R-:W-:Y:S02]  /*11a30*/  ISETP.GE.AND P0, PT, R3, R237, PT ;  /* 0x000000ed0300720c */ /* 0x000fe40003f06270 */
[----:B------:R-:W-:Y:S02]  /*11a40*/  I2FP.F32.S32 R174, R174 ;  /* 0x000000ae00ae7245 */ /* 0x000fe40000201400 */
[----:B------:R-:W-:Y:S02]  /*11a50*/  FSEL R167, R5, -INF , !P3 ;  /* 0xff80000005a77808 */ /* 0x000fe40005800000 */
[----:B------:R-:W-:Y:S01]  /*11a60*/  IABS R175, R175 ;  /* 0x000000af00af7213 */ /* 0x000fe20000000000 */
[----:B------:R-:W-:Y:S01]  /*11a70*/  FFMA.FTZ R13, R174, -UR14, R13 ;  /* 0x8000000eae0d7c23 */ /* 0x000fe2000801000d */
[----:B------:R-:W-:Y:S02]  /*11a80*/  I2FP.F32.S32 R6, R6 ;  /* 0x0000000600067245 */ /* 0x000fe40000201400 */
[-C--:B------:R-:W-:Y:S02]  /*11a90*/  ISETP.GE.OR P4, PT, R172, R236.reuse, !P4 ;  /* 0x000000ecac00720c */ /* 0x080fe40006786670 */
[----:B------:R-:W-:Y:S01]  /*11aa0*/  FSEL R203, R12, -INF , !P2 ;  /* 0xff8000000ccb7808 */ /* 0x000fe20005000000 */
[----:B------:R-:W-:Y:S01]  /*11ab0*/  FFMA.FTZ R21, R6, -UR14, R21 ;  /* 0x8000000e06157c23 */ /* 0x000fe20008010015 */
[----:B------:R-:W-:Y:S02]  /*11ac0*/  ISETP.GE.OR P0, PT, R3, R236, !P0 ;  /* 0x000000ec0300720c */ /* 0x000fe40004706670 */
[----:B------:R-:W-:Y:S02]  /*11ad0*/  FSEL R5, R8, -INF , !P5 ;  /* 0xff80000008057808 */ /* 0x000fe40006800000 */
[----:B------:R-:W-:Y:S02]  /*11ae0*/  ISETP.GE.AND P3, PT, R168, R234, PT ;  /* 0x000000eaa800720c */ /* 0x000fe40003f66270 */
[-C--:B------:R-:W-:Y:S02]  /*11af0*/  ISETP.GE.AND P2, PT, R171, R237.reuse, PT ;  /* 0x000000edab00720c */ /* 0x080fe40003f46270 */
[----:B------:R-:W-:Y:S02]  /*11b00*/  ISETP.GE.AND P5, PT, R173, R237, PT ;  /* 0x000000edad00720c */ /* 0x000fe40003fa6270 */
[----:B------:R-:W-:Y:S02]  /*11b10*/  I2FP.F32.S32 R175, R175 ;  /* 0x000000af00af7245 */ /* 0x000fe40000201400 */
[----:B------:R-:W-:Y:S01]  /*11b20*/  FSEL R169, R4, -INF , !P0 ;  /* 0xff80000004a97808 */ /* 0x000fe20004000000 */
[----:B------:R-:W-:Y:S01]  /*11b30*/  IMAD.IADD R4, R235, 0x1, -R173 ;  /* 0x00000001eb047824 */ /* 0x000fe200078e0aad */
[----:B------:R-:W-:Y:S01]  /*11b40*/  FSEL R9, R9, -INF , !P4 ;  /* 0xff80000009097808 */ /* 0x000fe20006000000 */
[----:B------:R-:W-:Y:S01]  /*11b50*/  FFMA.FTZ R20, R175, -UR14, R20 ;  /* 0x8000000eaf147c23 */ /* 0x000fe20008010014 */
[-C--:B------:R-:W-:Y:S01]  /*11b60*/  ISETP.GE.OR P3, PT, R168, R233.reuse, !P3 ;  /* 0x000000e9a800720c */ /* 0x080fe20005f66670 */
[----:B------:R-:W-:Y:S01]  /*11b70*/  IMAD.IADD R168, R235, 0x1, -R168 ;  /* 0x00000001eba87824 */ /* 0x000fe200078e0aa8 */
[----:B------:R-:W-:Y:S02]  /*11b80*/  ISETP.GE.OR P2, PT, R171, R236, !P2 ;  /* 0x000000ecab00720c */ /* 0x000fe40005746670 */
[----:B------:R-:W-:Y:S02]  /*11b90*/  IADD3 R6, R3, 0x29, RZ ;  /* 0x0000002903067810 */ /* 0x000fe40007ffe0ff */
[C---:B------:R-:W-:Y:S02]  /*11ba0*/  ISETP.GE.AND P4, PT, R173.reuse, R234, PT ;  /* 0x000000eaad00720c */ /* 0x040fe40003f86270 */
[----:B------:R-:W-:Y:S02]  /*11bb0*/  ISETP.GE.OR P5, PT, R173, R236, !P5 ;  /* 0x000000ecad00720c */ /* 0x000fe40006fa6670 */
[----:B------:R-:W-:Y:S02]  /*11bc0*/  IADD3 R8, R235, -R172, RZ ;  /* 0x800000aceb087210 */ /* 0x000fe40007ffe0ff */
[----:B------:R-:W-:Y:S01]  /*11bd0*/  FSEL R175, R16, -INF , !P2 ;  /* 0xff80000010af7808 */ /* 0x000fe20005000000 */
[C---:B------:R-:W-:Y:S01]  /*11be0*/  IMAD.IADD R16, R238.reuse, 0x1, -R6 ;  /* 0x00000001ee107824 */ /* 0x040fe200078e0a06 */
[-C--:B------:R-:W-:Y:S02]  /*11bf0*/  ISETP.GE.OR P4, PT, R173, R233.reuse, !P4 ;  /* 0x000000e9ad00720c */ /* 0x080fe40006786670 */
[----:B------:R-:W-:Y:S02]  /*11c00*/  FSEL R201, R13, -INF , !P5 ;  /* 0xff8000000dc97808 */ /* 0x000fe40006800000 */
[----:B------:R-:W-:Y:S01]  /*11c10*/  IABS R173, R168 ;  /* 0x000000a800ad7213 */ /* 0x000fe20000000000 */
[----:B------:R-:W-:Y:S01]  /*11c20*/  VIADD R168, R3, 0x28 ;  /* 0x0000002803a87836 */ /* 0x000fe20000000000 */
[C---:B------:R-:W-:Y:S02]  /*11c30*/  ISETP.GE.AND P5, PT, R171.reuse, R234, PT ;  /* 0x000000eaab00720c */ /* 0x040fe40003fa6270 */
[----:B------:R-:W-:Y:S02]  /*11c40*/  IABS R4, R4 ;  /* 0x0000000400047213 */ /* 0x000fe40000000000 */
[----:B------:R-:W-:Y:S02]  /*11c50*/  IABS R8, R8 ;  /* 0x0000000800087213 */ /* 0x000fe40000000000 */
[----:B------:R-:W-:Y:S02]  /*11c60*/  ISETP.GE.OR P5, PT, R171, R233, !P5 ;  /* 0x000000e9ab00720c */ /* 0x000fe40006fa6670 */
[----:B------:R-:W-:Y:S02]  /*11c70*/  I2FP.F32.S32 R4, R4 ;  /* 0x0000000400047245 */ /* 0x000fe40000201400 */
[----:B------:R-:W-:Y:S01]  /*11c80*/  IADD3 R13, R235, -R171, RZ ;  /* 0x800000abeb0d7210 */ /* 0x000fe20007ffe0ff */
[----:B------:R-:W-:Y:S01]  /*11c90*/  IMAD.IADD R171, R238, 0x1, -R168 ;  /* 0x00000001eeab7824 */ /* 0x000fe200078e0aa8 */
[----:B------:R-:W-:Y:S01]  /*11ca0*/  I2FP.F32.S32 R173, R173 ;  /* 0x000000ad00ad7245 */ /* 0x000fe20000201400 */
[----:B------:R-:W-:Y:S01]  /*11cb0*/  FFMA.FTZ R15, R4, -UR14, R15 ;  /* 0x8000000e040f7c23 */ /* 0x000fe2000801000f */
[----:B------:R-:W-:Y:S01]  /*11cc0*/  IABS R16, R16 ;  /* 0x0000001000107213 */ /* 0x000fe20000000000 */
[----:B------:R-:W-:Y:S01]  /*11cd0*/  VIADD R4, R3, 0x30 ;  /* 0x0000003003047836 */ /* 0x000fe20000000000 */
[----:B------:R-:W-:Y:S01]  /*11ce0*/  I2FP.F32.S32 R8, R8 ;  /* 0x0000000800087245 */ /* 0x000fe20000201400 */
[----:B------:R-:W-:Y:S01]  /*11cf0*/  FFMA.FTZ R14, R173, -UR14, R14 ;  /* 0x8000000ead0e7c23 */ /* 0x000fe2000801000e */
[----:B------:R-:W-:Y:S02]  /*11d00*/  ISETP.GE.AND P0, PT, R172, R234, PT ;  /* 0x000000eaac00720c */ /* 0x000fe40003f06270 */
[----:B------:R-:W-:Y:S01]  /*11d10*/  I2FP.F32.S32 R16, R16 ;  /* 0x0000001000107245 */ /* 0x000fe20000201400 */
[----:B------:R-:W-:Y:S01]  /*11d20*/  FFMA.FTZ R11, R8, -UR14, R11 ;  /* 0x8000000e080b7c23 */ /* 0x000fe2000801000b */
[----:B------:R-:W-:Y:S02]  /*11d30*/  IABS R171, R171 ;  /* 0x000000ab00ab7213 */ /* 0x000fe40000000000 */
[----:B------:R-:W-:Y:S01]  /*11d40*/  ISETP.GE.OR P0, PT, R172, R233, !P0 ;  /* 0x000000e9ac00720c */ /* 0x000fe20004706670 */
[----:B------:R-:W-:Y:S01]  /*11d50*/  FFMA.FTZ R25, R16, -UR14, R25 ;  /* 0x8000000e10197c23 */ /* 0x000fe20008010019 */
[----:B------:R-:W-:Y:S02]  /*11d60*/  FSEL R12, R7, -INF , !P6 ;  /* 0xff800000070c7808 */ /* 0x000fe40007000000 */
[----:B------:R-:W-:Y:S02]  /*11d70*/  I2FP.F32.S32 R171, R171 ;  /* 0x000000ab00ab7245 */ /* 0x000fe40000201400 */
[----:B------:R-:W-:Y:S02]  /*11d80*/  IABS R13, R13 ;  /* 0x0000000d000d7213 */ /* 0x000fe40000000000 */
[----:B------:R-:W-:Y:S01]  /*11d90*/  FSEL R16, R10, -INF , !P1 ;  /* 0xff8000000a107808 */ /* 0x000fe20004800000 */
[----:B------:R-:W-:Y:S01]  /*11da0*/  FFMA.FTZ R24, R171, -UR14, R24 ;  /* 0x8000000eab187c23 */ /* 0x000fe20008010018 */
[----:B------:R-:W-:Y:S02]  /*11db0*/  IADD3 R8, R235, -R170, RZ ;  /* 0x800000aaeb087210 */ /* 0x000fe40007ffe0ff */
[----:B------:R-:W-:Y:S02]  /*11dc0*/  FSEL R202, R14, -INF , !P3 ;  /* 0xff8000000eca7808 */ /* 0x000fe40005800000 */
[----:B------:R-:W-:Y:S02]  /*11dd0*/  IADD3 R7, R238, -R4, RZ ;  /* 0x80000004ee077210 */ /* 0x000fe40007ffe0ff */
[----:B------:R-:W-:Y:S02]  /*11de0*/  FSEL R10, R11, -INF , !P0 ;  /* 0xff8000000b0a7808 */ /* 0x000fe40004000000 */
[C---:B------:R-:W-:Y:S02]  /*11df0*/  ISETP.GE.AND P3, PT, R168.reuse, R237, PT ;  /* 0x000000eda800720c */ /* 0x040fe40003f66270 */
[----:B------:R-:W-:Y:S02]  /*11e00*/  IADD3 R11, R235, -R168, RZ ;  /* 0x800000a8eb0b7210 */ /* 0x000fe40007ffe0ff */
[----:B------:R-:W-:Y:S02]  /*11e10*/  I2FP.F32.S32 R13, R13 ;  /* 0x0000000d000d7245 */ /* 0x000fe40000201400 */
[----:B------:R-:W-:Y:S02]  /*11e20*/  IABS R8, R8 ;  /* 0x0000000800087213 */ /* 0x000fe40000000000 */
[----:B------:R-:W-:Y:S01]  /*11e30*/  IABS R7, R7 ;  /* 0x0000000700077213 */ /* 0x000fe20000000000 */
[----:B------:R-:W-:Y:S01]  /*11e40*/  FFMA.FTZ R18, R13, -UR14, R18 ;  /* 0x8000000e0d127c23 */ /* 0x000fe20008010012 */
[----:B------:R-:W-:Y:S02]  /*11e50*/  ISETP.GE.OR P3, PT, R168, R236, !P3 ;  /* 0x000000eca800720c */ /* 0x000fe40005f66670 */
[----:B------:R-:W-:Y:S02]  /*11e60*/  IABS R11, R11 ;  /* 0x0000000b000b7213 */ /* 0x000fe40000000000 */
[----:B------:R-:W-:Y:S02]  /*11e70*/  I2FP.F32.S32 R8, R8 ;  /* 0x0000000800087245 */ /* 0x000fe40000201400 */
[----:B------:R-:W-:Y:S02]  /*11e80*/  FSEL R200, R15, -INF , !P4 ;  /* 0xff8000000fc87808 */ /* 0x000fe40006000000 */
[----:B------:R-:W-:Y:S01]  /*11e90*/  I2FP.F32.S32 R7, R7 ;  /* 0x0000000700077245 */ /* 0x000fe20000201400 */
[----:B------:R-:W-:Y:S01]  /*11ea0*/  FFMA.FTZ R19, R8, -UR14, R19 ;  /* 0x8000000e08137c23 */ /* 0x000fe20008010013 */
[----:B------:R-:W-:Y:S01]  /*11eb0*/  FSEL R189, R24, -INF , !P3 ;  /* 0xff80000018bd7808 */ /* 0x000fe20005800000 */
[----:B------:R-:W-:Y:S01]  /*11ec0*/  VIADD R8, R3, 0x31 ;  /* 0x0000003103087836 */ /* 0x000fe20000000000 */
[----:B------:R-:W-:Y:S01]  /*11ed0*/  ISETP.GE.AND P4, PT, R6, R237, PT ;  /* 0x000000ed0600720c */ /* 0x000fe20003f86270 */
[----:B------:R-:W-:Y:S01]  /*11ee0*/  FFMA.FTZ R28, R7, -UR14, R28 ;  /* 0x8000000e071c7c23 */ /* 0x000fe2000801001c */
[----:B------:R-:W-:Y:S02]  /*11ef0*/  ISETP.GE.AND P2, PT, R170, R234, PT ;  /* 0x000000eaaa00720c */ /* 0x000fe40003f46270 */
[----:B------:R-:W-:Y:S02]  /*11f00*/  I2FP.F32.S32 R11, R11 ;  /* 0x0000000b000b7245 */ /* 0x000fe40000201400 */
[-C--:B------:R-:W-:Y:S02]  /*11f10*/  ISETP.GE.AND P3, PT, R4, R237.reuse, PT ;  /* 0x000000ed0400720c */ /* 0x080fe40003f66270 */
[-C--:B------:R-:W-:Y:S01]  /*11f20*/  ISETP.GE.AND P6, PT, R170, R237.reuse, PT ;  /* 0x000000edaa00720c */ /* 0x080fe20003fc6270 */
[----:B------:R-:W-:Y:S01]  /*11f30*/  FFMA.FTZ R26, R11, -UR14, R26 ;  /* 0x8000000e0b1a7c23 */ /* 0x000fe2000801001a */
[C---:B------:R-:W-:Y:S02]  /*11f40*/  ISETP.GE.AND P1, PT, R165.reuse, R237, PT ;  /* 0x000000eda500720c */ /* 0x040fe40003f26270 */
[----:B------:R-:W-:Y:S02]  /*11f50*/  FSEL R174, R18, -INF , !P5 ;  /* 0xff80000012ae7808 */ /* 0x000fe40006800000 */
[----:B------:R-:W-:Y:S02]  /*11f60*/  ISETP.GE.OR P4, PT, R6, R236, !P4 ;  /* 0x000000ec0600720c */ /* 0x000fe40006786670 */
[-C--:B------:R-:W-:Y:S02]  /*11f70*/  ISETP.GE.OR P2, PT, R170, R233.reuse, !P2 ;  /* 0x000000e9aa00720c */ /* 0x080fe40005746670 */
[----:B------:R-:W-:Y:S02]  /*11f80*/  ISETP.GE.AND P5, PT, R6, R234, PT ;  /* 0x000000ea0600720c */ /* 0x000fe40003fa6270 */
[-C--:B------:R-:W-:Y:S02]  /*11f90*/  ISETP.GE.OR P3, PT, R4, R236.reuse, !P3 ;  /* 0x000000ec0400720c */ /* 0x080fe40005f66670 */
[-C--:B------:R-:W-:Y:S02]  /*11fa0*/  ISETP.GE.OR P6, PT, R170, R236.reuse, !P6 ;  /* 0x000000ecaa00720c */ /* 0x080fe400077c6670 */
[----:B------:R-:W-:Y:S02]  /*11fb0*/  ISETP.GE.OR P1, PT, R165, R236, !P1 ;  /* 0x000000eca500720c */ /* 0x000fe40004f26670 */
[----:B------:R-:W-:Y:S02]  /*11fc0*/  IADD3 R11, R235, -R4, RZ ;  /* 0x80000004eb0b7210 */ /* 0x000fe40007ffe0ff */
[----:B------:R-:W-:Y:S02]  /*11fd0*/  FSEL R187, R25, -INF , !P4 ;  /* 0xff80000019bb7808 */ /* 0x000fe40006000000 */
[----:B------:R-:W-:Y:S02]  /*11fe0*/  FSEL R172, R19, -INF , !P2 ;  /* 0xff80000013ac7808 */ /* 0x000fe40005000000 */
[----:B------:R-:W-:Y:S02]  /*11ff0*/  FSEL R185, R28, -INF , !P3 ;  /* 0xff8000001cb97808 */ /* 0x000fe40005800000 */
[----:B------:R-:W-:Y:S01]  /*12000*/  ISETP.GE.OR P5, PT, R6, R233, !P5 ;  /* 0x000000e90600720c */ /* 0x000fe20006fa6670 */
[----:B------:R-:W-:Y:S01]  /*12010*/  IMAD.IADD R6, R235, 0x1, -R6 ;  /* 0x00000001eb067824 */ /* 0x000fe200078e0a06 */
[-C--:B------:R-:W-:Y:S02]  /*12020*/  ISETP.GE.AND P4, PT, R4, R234.reuse, PT ;  /* 0x000000ea0400720c */ /* 0x080fe40003f86270 */
[C---:B------:R-:W-:Y:S02]  /*12030*/  ISETP.GE.AND P2, PT, R8.reuse, R237, PT ;  /* 0x000000ed0800720c */ /* 0x040fe40003f46270 */
[----:B------:R-:W-:Y:S02]  /*12040*/  ISETP.GE.AND P3, PT, R8, R234, PT ;  /* 0x000000ea0800720c */ /* 0x000fe40003f66270 */
[----:B------:R-:W-:Y:S01]  /*12050*/  FSEL R173, R17, -INF , !P6 ;  /* 0xff80000011ad7808 */ /* 0x000fe20007000000 */
[----:B------:R-:W-:Y:S01]  /*12060*/  IMAD.IADD R17, R235, 0x1, -R165 ;  /* 0x00000001eb117824 */ /* 0x000fe200078e0aa5 */
[----:B------:R-:W-:Y:S01]  /*12070*/  FSEL R248, R20, -INF , !P1 ;  /* 0xff80000014f87808 */ /* 0x000fe20004800000 */
[----:B------:R-:W-:Y:S01]  /*12080*/  IMAD.IADD R20, R238, 0x1, -R8 ;  /* 0x00000001ee147824 */ /* 0x000fe200078e0a08 */
[----:B------:R-:W-:Y:S02]  /*12090*/  IABS R11, R11 ;  /* 0x0000000b000b7213 */ /* 0x000fe40000000000 */
[----:B------:R-:W-:Y:S02]  /*120a0*/  IADD3 R7, R3, 0x38, RZ ;  /* 0x0000003803077810 */ /* 0x000fe40007ffe0ff */
[-C--:B------:R-:W-:Y:S02]  /*120b0*/  ISETP.GE.OR P4, PT, R4, R233.reuse, !P4 ;  /* 0x000000e90400720c */ /* 0x080fe40006786670 */
[----:B------:R-:W-:Y:S01]  /*120c0*/  ISETP.GE.OR P2, PT, R8, R236, !P2 ;  /* 0x000000ec0800720c */ /* 0x000fe20005746670 */
[----:B------:R-:W-:Y:S01]  /*120d0*/  IMAD.IADD R13, R238, 0x1, -R7 ;  /* 0x00000001ee0d7824 */ /* 0x000fe200078e0a07 */
[----:B------:R-:W-:Y:S02]  /*120e0*/  ISETP.GE.OR P3, PT, R8, R233, !P3 ;  /* 0x000000e90800720c */ /* 0x000fe40005f66670 */
[----:B------:R-:W-:Y:S02]  /*120f0*/  IADD3 R4, R235, -R8, RZ ;  /* 0x80000008eb047210 */ /* 0x000fe40007ffe0ff */
[----:B------:R-:W-:Y:S02]  /*12100*/  IABS R8, R6 ;  /* 0x0000000600087213 */ /* 0x000fe40000000000 */
[----:B------:R-:W-:Y:S02]  /*12110*/  I2FP.F32.S32 R11, R11 ;  /* 0x0000000b000b7245 */ /* 0x000fe40000201400 */
[----:B------:R-:W-:Y:S02]  /*12120*/  FMNMX.FTZ R6, R169, R0, !PT ;  /* 0x00000000a9067209 */ /* 0x000fe40007810000 */
[----:B------:R-:W-:Y:S01]  /*12130*/  IABS R17, R17 ;  /* 0x0000001100117213 */ /* 0x000fe20000000000 */
[----:B------:R-:W-:Y:S01]  /*12140*/  FFMA.FTZ R30, R11, -UR14, R30 ;  /* 0x8000000e0b1e7c23 */ /* 0x000fe2000801001e */
[----:B------:R-:W-:Y:S02]  /*12150*/  IABS R20, R20 ;  /* 0x0000001400147213 */ /* 0x000fe40000000000 */
[----:B------:R-:W-:Y:S02]  /*12160*/  FMNMX.FTZ R6, R167, R6, !PT ;  /* 0x00000006a7067209 */ /* 0x000fe40007810000 */
[----:B------:R-:W-:Y:S02]  /*12170*/  I2FP.F32.S32 R17, R17 ;  /* 0x0000001100117245 */ /* 0x000fe40000201400 */
[----:B------:R-:W-:Y:S02]  /*12180*/  I2FP.F32.S32 R20, R20 ;  /* 0x0000001400147245 */ /* 0x000fe40000201400 */
[----:B------:R-:W-:Y:S01]  /*12190*/  FMNMX.FTZ R11, R166, R2, !PT ;  /* 0x00000002a60b7209 */ /* 0x000fe20007810000 */
[----:B------:R-:W-:Y:S01]  /*121a0*/  FFMA.FTZ R22, R17, -UR14, R22 ;  /* 0x8000000e11167c23 */ /* 0x000fe20008010016 */
[----:B------:R-:W-:Y:S01]  /*121b0*/  ISETP.GE.AND P0, PT, R165, R234, PT ;  /* 0x000000eaa500720c */ /* 0x000fe20003f06270 */
[----:B------:R-:W-:Y:S01]  /*121c0*/  FFMA.FTZ R29, R20, -UR14, R29 ;  /* 0x8000000e141d7c23 */ /* 0x000fe2000801001d */
[----:B------:R-:W-:Y:S02]  /*121d0*/  IABS R13, R13 ;  /* 0x0000000d000d7213 */ /* 0x000fe40000000000 */
[----:B------:R-:W-:Y:S02]  /*121e0*/  FMNMX.FTZ R6, R5, R6, !PT ;  /* 0x0000000605067209 */ /* 0x000fe40007810000 */
[----:B------:R-:W-:Y:S02]  /*121f0*/  FMNMX.FTZ R11, R12, R11, !PT ;  /* 0x0000000b0c0b7209 */ /* 0x000fe40007810000 */
[----:B------:R-:W-:Y:S02]  /*12200*/  ISETP.GE.OR P0, PT, R165, R233, !P0 ;  /* 0x000000e9a500720c */ /* 0x000fe40004706670 */
[----:B------:R-:W-:Y:S02]  /*12210*/  I2FP.F32.S32 R13, R13 ;  /* 0x0000000d000d7245 */ /* 0x000fe40000201400 */
[----:B------:R-:W-:Y:S02]  /*12220*/  FMNMX.FTZ R6, R9, R6, !PT ;  /* 0x0000000609067209 */ /* 0x000fe40007810000 */
[----:B------:R-:W-:Y:S01]  /*12230*/  FMNMX.FTZ R11, R16, R11, !PT ;  /* 0x0000000b100b7209 */ /* 0x000fe20007810000 */
[----:B------:R-:W-:Y:S01]  /*12240*/  FFMA.FTZ R32, R13, -UR14, R32 ;  /* 0x8000000e0d207c23 */ /* 0x000fe20008010020 */
[----:B------:R-:W-:Y:S02]  /*12250*/  FSEL R190, R22, -INF , !P0 ;  /* 0xff80000016be7808 */ /* 0x000fe40004000000 */
[----:B------:R-:W-:Y:S02]  /*12260*/  FSEL R183, R29, -INF , !P2 ;  /* 0xff8000001db77808 */ /* 0x000fe40005000000 */
[----:B------:R-:W-:Y:S02]  /*12270*/  FMNMX.FTZ R6, R203, R6, !PT ;  /* 0x00000006cb067209 */ /* 0x000fe40007810000 */
[C---:B------:R-:W-:Y:S02]  /*12280*/  ISETP.GE.AND P0, PT, R7.reuse, R237, PT ;  /* 0x000000ed0700720c */ /* 0x040fe40003f06270 */
[----:B------:R-:W-:Y:S02]  /*12290*/  ISETP.GE.AND P2, PT, R7, R234, PT ;  /* 0x000000ea0700720c */ /* 0x000fe40003f46270 */
[----:B------:R-:W-:Y:S01]  /*122a0*/  FMNMX.FTZ R13, R10, R11, !PT ;  /* 0x0000000b0a0d7209 */ /* 0x000fe20007810000 */
[C---:B------:R-:W-:Y:S01]  /*122b0*/  IMAD.IADD R11, R235.reuse, 0x1, -R7 ;  /* 0x00000001eb0b7824 */ /* 0x040fe200078e0a07 */
[----:B------:R-:W-:Y:S02]  /*122c0*/  IADD3 R14, R235, -R164, RZ ;  /* 0x800000a4eb0e7210 */ /* 0x000fe40007ffe0ff */
[----:B------:R-:W-:Y:S02]  /*122d0*/  FMNMX.FTZ R6, R201, R6, !PT ;  /* 0x00000006c9067209 */ /* 0x000fe40007810000 */
[C---:B------:R-:W-:Y:S02]  /*122e0*/  ISETP.GE.OR P0, PT, R7.reuse, R236, !P0 ;  /* 0x000000ec0700720c */ /* 0x040fe40004706670 */
[----:B------:R-:W-:Y:S02]  /*122f0*/  ISETP.GE.OR P2, PT, R7, R233, !P2 ;  /* 0x000000e90700720c */ /* 0x000fe40005746670 */
[----:B------:R-:W-:Y:S02]  /*12300*/  FMNMX.FTZ R7, R202, R13, !PT ;  /* 0x0000000dca077209 */ /* 0x000fe40007810000 */
[----:B------:R-:W-:Y:S02]  /*12310*/  IABS R4, R4 ;  /* 0x0000000400047213 */ /* 0x000fe40000000000 */
[----:B------:R-:W-:Y:S02]  /*12320*/  IABS R14, R14 ;  /* 0x0000000e000e7213 */ /* 0x000fe40000000000 */
[----:B------:R-:W-:Y:S02]  /*12330*/  FMNMX.FTZ R6, R175, R6, !PT ;  /* 0x00000006af067209 */ /* 0x000fe40007810000 */
[----:B------:R-:W-:Y:S02]  /*12340*/  ISETP.GE.AND P6, PT, R164, R237, PT ;  /* 0x000000eda400720c */ /* 0x000fe40003fc6270 */
[----:B------:R-:W-:Y:S02]  /*12350*/  FMNMX.FTZ R7, R200, R7, !PT ;  /* 0x00000007c8077209 */ /* 0x000fe40007810000 */
[----:B------:R-:W-:Y:S02]  /*12360*/  I2FP.F32.S32 R4, R4 ;  /* 0x0000000400047245 */ /* 0x000fe40000201400 */
[----:B------:R-:W-:Y:S02]  /*12370*/  I2FP.F32.S32 R14, R14 ;  /* 0x0000000e000e7245 */ /* 0x000fe40000201400 */
[----:B------:R-:W-:Y:S01]  /*12380*/  FMNMX.FTZ R15, R173, R6, !PT ;  /* 0x00000006ad0f7209 */ /* 0x000fe20007810000 */
[----:B------:R-:W-:Y:S01]  /*12390*/  FFMA.FTZ R31, R4, -UR14, R31 ;  /* 0x8000000e041f7c23 */ /* 0x000fe2000801001f */
[----:B------:R-:W-:Y:S01]  /*123a0*/  ISETP.GE.OR P6, PT, R164, R236, !P6 ;  /* 0x000000eca400720c */ /* 0x000fe200077c6670 */
[----:B------:R-:W-:Y:S01]  /*123b0*/  FFMA.FTZ R23, R14, -UR14, R23 ;  /* 0x8000000e0e177c23 */ /* 0x000fe20008010017 */
[----:B------:R-:W-:Y:S02]  /*123c0*/  FMNMX.FTZ R7, R174, R7, !PT ;  /* 0x00000007ae077209 */ /* 0x000fe40007810000 */
[-C--:B------:R-:W-:Y:S02]  /*123d0*/  ISETP.GE.AND P1, PT, R164, R234.reuse, PT ;  /* 0x000000eaa400720c */ /* 0x080fe40003f26270 */
[----:B------:R-:W-:Y:S02]  /*123e0*/  FSEL R191, R21, -INF , !P6 ;  /* 0xff80000015bf7808 */ /* 0x000fe40007000000 */
[----:B------:R-:W-:Y:S02]  /*123f0*/  FMNMX.FTZ R4, R248, R15, !PT ;  /* 0x0000000ff8047209 */ /* 0x000fe40007810000 */
[----:B------:R-:W-:Y:S02]  /*12400*/  IADD3 R3, R3, 0x39, RZ ;  /* 0x0000003903037810 */ /* 0x000fe40007ffe0ff */
[----:B------:R-:W-:Y:S02]  /*12410*/  FMNMX.FTZ R7, R172, R7, !PT ;  /* 0x00000007ac077209 */ /* 0x000fe40007810000 */
[----:B------:R-:W-:Y:S01]  /*12420*/  ISETP.GE.AND P6, PT, R168, R234, PT ;  /* 0x000000eaa800720c */ /* 0x000fe20003fc6270 */
[----:B------:R-:W-:Y:S01]  /*12430*/  IMAD.IADD R14, R238, 0x1, -R3 ;  /* 0x00000001ee0e7824 */ /* 0x000fe200078e0a03 */
[-C--:B------:R-:W-:Y:S02]  /*12440*/  ISETP.GE.OR P1, PT, R164, R233.reuse, !P1 ;  /* 0x000000e9a400720c */ /* 0x080fe40004f26670 */
[----:B------:R-:W-:Y:S02]  /*12450*/  I2FP.F32.S32 R8, R8 ;  /* 0x0000000800087245 */ /* 0x000fe40000201400 */
[----:B------:R-:W-:Y:S02]  /*12460*/  FMNMX.FTZ R4, R191, R4, !PT ;  /* 0x00000004bf047209 */ /* 0x000fe40007810000 */
[----:B------:R-:W-:Y:S01]  /*12470*/  ISETP.GE.OR P6, PT, R168, R233, !P6 ;  /* 0x000000e9a800720c */ /* 0x000fe200077c6670 */
[----:B------:R-:W-:Y:S01]  /*12480*/  FFMA.FTZ R27, R8, -UR14, R27 ;  /* 0x8000000e081b7c23 */ /* 0x000fe2000801001b */
[----:B------:R-:W-:Y:S02]  /*12490*/  FSEL R188, R23, -INF , !P1 ;  /* 0xff80000017bc7808 */ /* 0x000fe40004800000 */
[----:B------:R-:W-:Y:S02]  /*124a0*/  FMNMX.FTZ R7, R190, R7, !PT ;  /* 0x00000007be077209 */ /* 0x000fe40007810000 */
[----:B------:R-:W-:Y:S02]  /*124b0*/  FMNMX.FTZ R8, R189, R4, !PT ;  /* 0x00000004bd087209 */ /* 0x000fe40007810000 */
[----:B------:R-:W-:Y:S02]  /*124c0*/  FSEL R186, R26, -INF , !P6 ;  /* 0xff8000001aba7808 */ /* 0x000fe40007000000 */
[----:B------:R-:W-:Y:S02]  /*124d0*/  FMNMX.FTZ R7, R188, R7, !PT ;  /* 0x00000007bc077209 */ /* 0x000fe40007810000 */
[----:B------:R-:W-:Y:S02]  /*124e0*/  IABS R14, R14 ;  /* 0x0000000e000e7213 */ /* 0x000fe40000000000 */
[----:B------:R-:W-:Y:S02]  /*124f0*/  IABS R11, R11 ;  /* 0x0000000b000b7213 */ /* 0x000fe40000000000 */
[----:B------:R-:W-:Y:S02]  /*12500*/  IADD3 R6, R235, -R3, RZ ;  /* 0x80000003eb067210 */ /* 0x000fe40007ffe0ff */
[----:B------:R-:W-:Y:S02]  /*12510*/  FMNMX.FTZ R8, R187, R8, !PT ;  /* 0x00000008bb087209 */ /* 0x000fe40007810000 */
[----:B------:R-:W-:Y:S02]  /*12520*/  FSEL R184, R27, -INF , !P5 ;  /* 0xff8000001bb87808 */ /* 0x000fe40006800000 */
[----:B------:R-:W-:Y:S01]  /*12530*/  FMNMX.FTZ R7, R186, R7, !PT ;  /* 0x00000007ba077209 */ /* 0x000fe20007810000 */
[----:B------:R-:W-:Y:S01]  /*12540*/  LDSM.16.MT88.4 R24, [R222+0x10000] ;  /* 0x01000000de18783b */ /* 0x000fe20000004200 */
[----:B------:R-:W-:Y:S02]  /*12550*/  I2FP.F32.S32 R14, R14 ;  /* 0x0000000e000e7245 */ /* 0x000fe40000201400 */
[----:B------:R-:W-:Y:S02]  /*12560*/  I2FP.F32.S32 R11, R11 ;  /* 0x0000000b000b7245 */ /* 0x000fe40000201400 */
[----:B------:R-:W-:Y:S01]  /*12570*/  IABS R6, R6 ;  /* 0x0000000600067213 */ /* 0x000fe20000000000 */
[----:B------:R-:W-:Y:S01]  /*12580*/  FFMA.FTZ R33, R14, -UR14, R33 ;  /* 0x8000000e0e217c23 */ /* 0x000fe20008010021 */
[----:B------:R-:W-:Y:S01]  /*12590*/  FMNMX.FTZ R8, R185, R8, !PT ;  /* 0x00000008b9087209 */ /* 0x000fe20007810000 */
[----:B------:R-:W-:Y:S01]  /*125a0*/  FFMA.FTZ R34, R11, -UR14, R34 ;  /* 0x8000000e0b227c23 */ /* 0x000fe20008010022 */
[C---:B------:R-:W-:Y:S02]  /*125b0*/  ISETP.GE.AND P1, PT, R3.reuse, R237, PT ;  /* 0x000000ed0300720c */ /* 0x040fe40003f26270 */
[----:B------:R-:W-:Y:S02]  /*125c0*/  FSEL R180, R30, -INF , !P4 ;  /* 0xff8000001eb47808 */ /* 0x000fe40006000000 */
[----:B------:R-:W-:Y:S02]  /*125d0*/  FMNMX.FTZ R13, R184, R7, !PT ;  /* 0x00000007b80d7209 */ /* 0x000fe40007810000 */
[----:B------:R-:W-:Y:S02]  /*125e0*/  I2FP.F32.S32 R6, R6 ;  /* 0x0000000600067245 */ /* 0x000fe40000201400 */
[----:B------:R-:W-:Y:S02]  /*125f0*/  FSEL R181, R32, -INF , !P0 ;  /* 0xff80000020b57808 */ /* 0x000fe40004000000 */
[----:B------:R-:W-:Y:S01]  /*12600*/  ISETP.GE.OR P1, PT, R3, R236, !P1 ;  /* 0x000000ec0300720c */ /* 0x000fe20004f26670 */
[----:B------:R-:W-:Y:S01]  /*12610*/  FFMA.FTZ R35, R6, -UR14, R35 ;  /* 0x8000000e06237c23 */ /* 0x000fe20008010023 */
[----:B------:R-:W-:Y:S02]  /*12620*/  FMNMX.FTZ R8, R183, R8, !PT ;  /* 0x00000008b7087209 */ /* 0x000fe40007810000 */
[----:B------:R-:W-:Y:S02]  /*12630*/  FSEL R178, R31, -INF , !P3 ;  /* 0xff8000001fb27808 */ /* 0x000fe40005800000 */
[----:B------:R-:W-:Y:S02]  /*12640*/  FMNMX.FTZ R13, R180, R13, !PT ;  /* 0x0000000db40d7209 */ /* 0x000fe40007810000 */
[----:B------:R-:W-:Y:S02]  /*12650*/  ISETP.GE.AND P0, PT, R3, R234, PT ;  /* 0x000000ea0300720c */ /* 0x000fe40003f06270 */
[----:B------:R-:W-:Y:S02]  /*12660*/  FSEL R179, R33, -INF , !P1 ;  /* 0xff80000021b37808 */ /* 0x000fe40004800000 */
[----:B------:R-:W-:Y:S02]  /*12670*/  FMNMX.FTZ R8, R181, R8, !PT ;  /* 0x00000008b5087209 */ /* 0x000fe40007810000 */
[----:B------:R-:W-:Y:S02]  /*12680*/  FSEL R176, R34, -INF , !P2 ;  /* 0xff80000022b07808 */ /* 0x000fe40005000000 */
[----:B------:R-:W-:Y:S02]  /*12690*/  ISETP.GE.OR P0, PT, R3, R233, !P0 ;  /* 0x000000e90300720c */ /* 0x000fe40004706670 */
        /* <DEDUP_REMOVED lines=20> */
[----:B------:R-:W-:Y:S01]  /*127e0*/  FSEL R5, R164, RZ, P1 ;  /* 0x000000ffa4057208 */ /* 0x000fe20000800000 */
[--C-:B------:R-:W-:Y:S01]  /*127f0*/  FFMA.FTZ R194, R167, UR4, -R182.reuse ;  /* 0x00000004a7c27c23 */ /* 0x100fe200080108b6 */
[--C-:B------:R-:W-:Y:S01]  /*12800*/  FFMA.FTZ R197, R169, UR4, -R182.reuse ;  /* 0x00000004a9c57c23 */ /* 0x100fe200080108b6 */
[----:B------:R-:W-:Y:S01]  /*12810*/  FFMA.FTZ R192, R9, UR4, -R182 ;  /* 0x0000000409c07c23 */ /* 0x000fe200080108b6 */
[----:B------:R-:W-:Y:S01]  /*12820*/  FSEL R177, R177, RZ, P0 ;  /* 0x000000ffb1b17208 */ /* 0x000fe20000000000 */
[----:B------:R-:W-:Y:S01]  /*12830*/  FADD.FTZ R0, -R5, R0 ;  /* 0x0000000005007221 */ /* 0x000fe20000010100 */
[----:B------:R-:W-:Y:S01]  /*12840*/  FSEL R5, R3, RZ, P0 ;  /* 0x000000ff03057208 */ /* 0x000fe20000000000 */
[----:B------:R-:W-:Y:S01]  /*12850*/  MUFU.EX2 R194, R194 ;  /* 0x000000c200c27308 */ /* 0x000fe20000000800 */
[----:B------:R-:W-:Y:S01]  /*12860*/  FFMA.FTZ R198, R175, UR4, -R182 ;  /* 0x00000004afc67c23 */ /* 0x000fe200080108b6 */
[--C-:B------:R-:W-:Y:S01]  /*12870*/  FFMA.FTZ R199, R166, UR4, -R177.reuse ;  /* 0x00000004a6c77c23 */ /* 0x100fe200080108b1 */
[--C-:B------:R-:W-:Y:S01]  /*12880*/  FFMA.FTZ R166, R16, UR4, -R177.reuse ;  /* 0x0000000410a67c23 */ /* 0x100fe200080108b1 */
[----:B------:R-:W-:Y:S01]  /*12890*/  FMUL.FTZ R6, R0, UR4 ;  /* 0x0000000400067c20 */ /* 0x000fe20008410000 */
[----:B------:R-:W1:Y:S01]  /*128a0*/  LDSM.16.MT88.4 R16, [R224+0x10000] ;  /* 0x01000000e010783b */ /* 0x000e620000004200 */
[----:B------:R-:W-:Y:S01]  /*128b0*/  FADD.FTZ R0, -R5, R2 ;  /* 0x0000000205007221 */ /* 0x000fe20000010100 */
[--C-:B------:R-:W-:Y:S01]  /*128c0*/  FFMA.FTZ R167, R12, UR4, -R177.reuse ;  /* 0x000000040ca77c23 */ /* 0x100fe200080108b1 */
[--C-:B------:R-:W-:Y:S02]  /*128d0*/  FFMA.FTZ R195, R10, UR4, -R177.reuse ;  /* 0x000000040ac37c23 */ /* 0x100fe400080108b1 */
[----:B------:R-:W2:Y:S01]  /*128e0*/  MUFU.EX2 R197, R197 ;  /* 0x000000c500c57308 */ /* 0x000ea20000000800 */
[----:B------:R-:W-:Y:S01]  /*128f0*/  FMUL.FTZ R8, R0, UR4 ;  /* 0x0000000400087c20 */ /* 0x000fe20008410000 */
[--C-:B------:R-:W-:Y:S01]  /*12900*/  FFMA.FTZ R246, R172, UR4, -R177.reuse ;  /* 0x00000004acf67c23 */ /* 0x100fe200080108b1 */
[--C-:B------:R-:W-:Y:S01]  /*12910*/  FFMA.FTZ R185, R185, UR4, -R182.reuse ;  /* 0x00000004b9b97c23 */ /* 0x100fe200080108b6 */
[--C-:B------:R-:W-:Y:S01]  /*12920*/  FFMA.FTZ R183, R183, UR4, -R182.reuse ;  /* 0x00000004b7b77c23 */ /* 0x100fe200080108b6 */
        /* <DEDUP_REMOVED lines=9> */
[----:B------:R-:W-:Y:S01]  /*129c0*/  LDSM.16.MT88.4 R172, [R222+0x14800] ;  /* 0x01480000deac783b */ /* 0x000fe20000004200 */
[--C-:B------:R-:W-:Y:S03]  /*129d0*/  FFMA.FTZ R200, R200, UR4, -R177.reuse ;  /* 0x00000004c8c87c23 */ /* 0x100fe600080108b1 */
[----:B------:R-:W3:Y:S01]  /*129e0*/  MUFU.EX2 R192, R192 ;  /* 0x000000c000c07308 */ /* 0x000ee20000000800 */
[----:B--2---:R-:W-:Y:S01]  /*129f0*/  F2FP.F16.F32.PACK_AB R168, R194, R197 ;  /* 0x000000c5c2a8723e */ /* 0x004fe200000000ff */
        /* <DEDUP_REMOVED lines=210> */
[C---:B-1----:R-:W-:Y:S03]  /*13720*/  HMMA.16816.F32 R124, R168.reuse, R140, R124 ;  /* 0x0000008ca87c723c */ /* 0x042fe6000000187c */
[----:B------:R-:W-:Y:S01]  /*13730*/  F2FP.F16.F32.PACK_AB R132, R201, R196 ;  /* 0x000000c4c984723e */ /* 0x000fe200000000ff */
[----:B------:R-:W-:Y:S01]  /*13740*/  FFMA.FTZ R197, R2, R247, R197 ;  /* 0x000000f702c57223 */ /* 0x000fe200000100c5 */
[----:B------:R-:W-:Y:S01]  /*13750*/  F2FP.F16.F32.PACK_AB R134, R203, R198 ;  /* 0x000000c6cb86723e */ /* 0x000fe200000000ff */
[----:B------:R-:W-:Y:S01]  /*13760*/  HMMA.16816.F32 R128, R168, R142, R128 ;  /* 0x0000008ea880723c */ /* 0x000fe20000001880 */
[----:B------:R-:W1:Y:S04]  /*13770*/  LDSM.16.MT88.4 R140, [R224+0x12800] ;  /* 0x01280000e08c783b */ /* 0x000e680000004200 */
[----:B------:R-:W-:Y:S01]  /*13780*/  F2FP.F16.F32.PACK_AB R133, R200, R251 ;  /* 0x000000fbc885723e */ /* 0x000fe200000000ff */
[----:B------:R-:W-:Y:S01]  /*13790*/  FFMA.FTZ R199, R0, R245, R199 ;  /* 0x000000f500c77223 */ /* 0x000fe200000100c7 */
[----:B---3--:R-:W-:Y:S01]  /*137a0*/  F2FP.F16.F32.PACK_AB R135, R246, R202 ;  /* 0x000000caf687723e */ /* 0x008fe200000000ff */
[----:B------:R-:W-:Y:S01]  /*137b0*/  FADD.FTZ R194, R194, R197 ;  /* 0x000000c5c2c27221 */ /* 0x000fe20000010000 */
[----:B------:R-:W-:Y:S02]  /*137c0*/  LDSM.16.MT88.4 R168, [R224+0x14800] ;  /* 0x01480000e0a8783b */ /* 0x000fe40000004200 */
[----:B------:R-:W-:Y:S03]  /*137d0*/  FADD.FTZ R199, R167, R199 ;  /* 0x000000c7a7c77221 */ /* 0x000fe60000010000 */
        /* <DEDUP_REMOVED lines=15> */
[C---:B------:R-:W-:Y:S01]  /*138d0*/  HMMA.16816.F32 R28, R132.reuse, R152, R28 ;  /* 0x00000098841c723c */ /* 0x040fe2000000181c */
[----:B------:R-:W5:Y:S05]  /*138e0*/  MUFU.EX2 R152, R190 ;  /* 0x000000be00987308 */ /* 0x000f6a0000000800 */
[C---:B------:R-:W-:Y:S05]  /*138f0*/  HMMA.16816.F32 R32, R132.reuse, R154, R32 ;  /* 0x0000009a8420723c */ /* 0x040fea0000001820 */
[----:B------:R5:W2:Y:S01]  /*13900*/  MUFU.EX2 R153, R188 ;  /* 0x000000bc00997308 */ /* 0x000aa20000000800 */
[C---:B-1----:R-:W-:Y:S09]  /*13910*/  HMMA.16816.F32 R36, R132.reuse, R140, R36 ;  /* 0x0000008c8424723c */ /* 0x042ff20000001824 */
[----:B------:R-:W-:Y:S01]  /*13920*/  MUFU.EX2 R190, R185 ;  /* 0x000000b900be7308 */ /* 0x000fe20000000800 */
[C---:B------:R-:W-:Y:S01]  /*13930*/  HMMA.16816.F32 R40, R132.reuse, R142, R40 ;  /* 0x0000008e8428723c */ /* 0x040fe20000001828 */
[----:B------:R-:W1:Y:S05]  /*13940*/  LDSM.16.MT88.4 R140, [R224+0x16800] ;  /* 0x01680000e08c783b */ /* 0x000e6a0000004200 */
[C---:B------:R-:W-:Y:S03]  /*13950*/  HMMA.16816.F32 R44, R132.reuse, R156, R44 ;  /* 0x0000009c842c723c */ /* 0x040fe6000000182c */
[----:B------:R2:W3:Y:S02]  /*13960*/  MUFU.EX2 R156, R186 ;  /* 0x000000ba009c7308 */ /* 0x0004e40000000800 */
[----:B-----5:R-:W-:Y:S01]  /*13970*/  IMAD.MOV.U32 R188, RZ, RZ, R152 ;  /* 0x000000ffffbc7224 */ /* 0x020fe200078e0098 */
[C---:B------:R-:W-:Y:S06]  /*13980*/  HMMA.16816.F32 R48, R132.reuse, R158, R48 ;  /* 0x0000009e8430723c */ /* 0x040fec0000001830 */
[C---:B------:R-:W-:Y:S06]  /*13990*/  HMMA.16816.F32 R52, R132.reuse, R160, R52 ;  /* 0x000000a08434723c */ /* 0x040fec0000001834 */
[C---:B------:R-:W-:Y:S01]  /*139a0*/  HMMA.16816.F32 R56, R132.reuse, R162, R56 ;  /* 0x000000a28438723c */ /* 0x040fe20000001838 */
[----:B------:R-:W-:Y:S04]  /*139b0*/  LDSM.16.MT88.4 R160, [R221+0x13000] ;  /* 0x01300000dda0783b */ /* 0x000fe80000004200 */
[----:B--2---:R-:W-:Y:S01]  /*139c0*/  MOV R186, R153 ;  /* 0x0000009900ba7202 */ /* 0x004fe20000000f00 */
[C---:B------:R-:W-:Y:S03]  /*139d0*/  HMMA.16816.F32 R60, R132.reuse, R136, R60 ;  /* 0x00000088843c723c */ /* 0x040fe6000000183c */
[----:B------:R-:W-:Y:S02]  /*139e0*/  LDSM.16.MT88.4 R152, [R221+0x11000] ;  /* 0x01100000dd98783b */ /* 0x000fe40000004200 */
[----:B---3--:R-:W-:Y:S01]  /*139f0*/  IMAD.MOV.U32 R184, RZ, RZ, R156 ;  /* 0x000000ffffb87224 */ /* 0x008fe200078e009c */
[C---:B------:R-:W-:Y:S05]  /*13a00*/  HMMA.16816.F32 R64, R132.reuse, R138, R64 ;  /* 0x0000008a8440723c */ /* 0x040fea0000001840 */
[----:B------:R-:W2:Y:S01]  /*13a10*/  LDSM.16.MT88.4 R136, [R222+0x16800] ;  /* 0x01680000de88783b */ /* 0x000ea20000004200 */
[C---:B------:R-:W-:Y:S06]  /*13a20*/  HMMA.16816.F32 R68, R132.reuse, R168, R68 ;  /* 0x000000a88444723c */ /* 0x040fec0000001844 */
[C---:B------:R-:W-:Y:S01]  /*13a30*/  HMMA.16816.F32 R72, R132.reuse, R170, R72 ;  /* 0x000000aa8448723c */ /* 0x040fe20000001848 */
[----:B------:R-:W-:Y:S05]  /*13a40*/  LDSM.16.MT88.4 R156, [R222+0x13000] ;  /* 0x01300000de9c783b */ /* 0x000fea0000004200 */
[C---:B------:R-:W-:Y:S03]  /*13a50*/  HMMA.16816.F32 R76, R132.reuse, R172, R76 ;  /* 0x000000ac844c723c */ /* 0x040fe6000000184c */
[----:B------:R-:W-:Y:S03]  /*13a60*/  LDSM.16.MT88.4 R168, [R224+0x15000] ;  /* 0x01500000e0a8783b */ /* 0x000fe60000004200 */
[C---:B------:R-:W-:Y:S05]  /*13a70*/  HMMA.16816.F32 R80, R132.reuse, R174, R80 ;  /* 0x000000ae8450723c */ /* 0x040fea0000001850 */
[----:B------:R-:W-:Y:S01]  /*13a80*/  LDSM.16.MT88.4 R172, [R222+0x15000] ;  /* 0x01500000deac783b */ /* 0x000fe20000004200 */
        /* <DEDUP_REMOVED lines=18> */
[----:B------:R-:W-:Y:S04]  /*13bb0*/  F2FP.F16.F32.PACK_AB R133, R186, R188 ;  /* 0x000000bcba85723e */ /* 0x000fe800000000ff */
[----:B------:R-:W-:Y:S02]  /*13bc0*/  F2FP.F16.F32.PACK_AB R135, R187, R184 ;  /* 0x000000b8bb87723e */ /* 0x000fe400000000ff */
[----:B------:R-:W-:Y:S02]  /*13bd0*/  F2FP.F16.F32.PACK_AB R132, R250, R248 ;  /* 0x000000f8fa84723e */ /* 0x000fe400000000ff */
[----:B------:R-:W-:Y:S07]  /*13be0*/  F2FP.F16.F32.PACK_AB R134, R191, R252 ;  /* 0x000000fcbf86723e */ /* 0x000fee00000000ff */
        /* <DEDUP_REMOVED lines=21> */
[----:B------:R-:W4:Y:S01]  /*13d40*/  MUFU.EX2 R162, R182 ;  /* 0x000000b600a27308 */ /* 0x000f220000000800 */
[----:B------:R-:W-:Y:S01]  /*13d50*/  MOV R161, R191 ;  /* 0x000000bf00a17202 */ /* 0x000fe20000000f00 */
[C---:B-1----:R-:W-:Y:S08]  /*13d60*/  HMMA.16816.F32 R60, R132.reuse, R140, R60 ;  /* 0x0000008c843c723c */ /* 0x042ff0000000183c */
[----:B------:R-:W-:Y:S01]  /*13d70*/  MUFU.EX2 R191, R180 ;  /* 0x000000b400bf7308 */ /* 0x000fe20000000800 */
[C---:B------:R-:W-:Y:S01]  /*13d80*/  HMMA.16816.F32 R64, R132.reuse, R142, R64 ;  /* 0x0000008e8440723c */ /* 0x040fe20000001840 */
[----:B------:R-:W1:Y:S05]  /*13d90*/  LDSM.16.MT88.4 R140, [R222+0x17000] ;  /* 0x01700000de8c783b */ /* 0x000e6a0000004200 */
[C---:B------:R-:W-:Y:S03]  /*13da0*/  HMMA.16816.F32 R68, R132.reuse, R168, R68 ;  /* 0x000000a88444723c */ /* 0x040fe60000001844 */
[----:B------:R5:W4:Y:S03]  /*13db0*/  MUFU.EX2 R163, R181 ;  /* 0x000000b500a37308 */ /* 0x000b260000000800 */
[C---:B------:R-:W-:Y:S06]  /*13dc0*/  HMMA.16816.F32 R72, R132.reuse, R170, R72 ;  /* 0x000000aa8448723c */ /* 0x040fec0000001848 */
[C---:B------:R-:W-:Y:S06]  /*13dd0*/  HMMA.16816.F32 R76, R132.reuse, R172, R76 ;  /* 0x000000ac844c723c */ /* 0x040fec000000184c */
[C---:B------:R-:W-:Y:S01]  /*13de0*/  HMMA.16816.F32 R80, R132.reuse, R174, R80 ;  /* 0x000000ae8450723c */ /* 0x040fe20000001850 */
[----:B------:R-:W-:Y:S05]  /*13df0*/  LDSM.16.MT88.4 R172, [R221+0x11800] ;  /* 0x01180000ddac783b */ /* 0x000fea0000004200 */
[C---:B--2---:R-:W-:Y:S03]  /*13e00*/  HMMA.16816.F32 R84, R132.reuse, R136, R84 ;  /* 0x000000888454723c */ /* 0x044fe60000001854 */
[----:B-----5:R-:W-:Y:S03]  /*13e10*/  LDSM.16.MT88.4 R180, [R224+0x13800] ;  /* 0x01380000e0b4783b */ /* 0x020fe60000004200 */
[C---:B------:R-:W-:Y:S05]  /*13e20*/  HMMA.16816.F32 R88, R132.reuse, R138, R88 ;  /* 0x0000008a8458723c */ /* 0x040fea0000001858 */
[----:B------:R-:W2:Y:S01]  /*13e30*/  LDSM.16.MT88.4 R136, [R221+0x17000] ;  /* 0x01700000dd88783b */ /* 0x000ea20000004200 */
[C---:B------:R-:W-:Y:S06]  /*13e40*/  HMMA.16816.F32 R92, R132.reuse, R152, R92 ;  /* 0x00000098845c723c */ /* 0x040fec000000185c */
[C---:B------:R-:W-:Y:S06]  /*13e50*/  HMMA.16816.F32 R96, R132.reuse, R154, R96 ;  /* 0x0000009a8460723c */ /* 0x040fec0000001860 */
[C---:B---3--:R-:W-:Y:S06]  /*13e60*/  HMMA.16816.F32 R100, R132.reuse, R144, R100 ;  /* 0x000000908464723c */ /* 0x048fec0000001864 */
[C---:B------:R-:W-:Y:S05]  /*13e70*/  HMMA.16816.F32 R104, R132.reuse, R146, R104 ;  /* 0x000000928468723c */ /* 0x040fea0000001868 */
[--C-:B------:R-:W-:Y:S01]  /*13e80*/  FFMA.FTZ R144, R176, UR4, -R177.reuse ;  /* 0x00000004b0907c23 */ /* 0x100fe200080108b1 */
[C---:B-1----:R-:W-:Y:S03]  /*13e90*/  HMMA.16816.F32 R108, R132.reuse, R140, R108 ;  /* 0x0000008c846c723c */ /* 0x042fe6000000186c */
[----:B------:R4:W-:Y:S02]  /*13ea0*/  MUFU.EX2 R146, R144 ;  /* 0x0000009000927308 */ /* 0x0009e40000000800 */
[----:B------:R-:W-:Y:S01]  /*13eb0*/  FFMA.FTZ R177, R165, UR4, -R177 ;  /* 0x00000004a5b17c23 */ /* 0x000fe200080108b1 */
[C---:B------:R-:W-:Y:S01]  /*13ec0*/  HMMA.16816.F32 R112, R132.reuse, R142, R112 ;  /* 0x0000008e8470723c */ /* 0x040fe20000001870 */
[----:B------:R-:W1:Y:S06]  /*13ed0*/  LDSM.16.MT88.4 R140, [R222+0x11800] ;  /* 0x01180000de8c783b */ /* 0x000e6c0000004200 */
[----:B------:R3:W5:Y:S01]  /*13ee0*/  MUFU.EX2 R165, R177 ;  /* 0x000000b100a57308 */ /* 0x0007620000000800 */
[----:B------:R-:W-:Y:S03]  /*13ef0*/  IMAD.MOV.U32 R145, RZ, RZ, R184 ;  /* 0x000000ffff917224 */ /* 0x000fe600078e00b8 */
[----:B------:R-:W-:Y:S01]  /*13f00*/  MOV R147, R161 ;  /* 0x000000a100937202 */ /* 0x000fe20000000f00 */
[C---:B--2---:R-:W-:Y:S03]  /*13f10*/  HMMA.16816.F32 R116, R132.reuse, R136, R116 ;  /* 0x000000888474723c */ /* 0x044fe60000001874 */
[----:B----4-:R-:W-:Y:S03]  /*13f20*/  IMAD.MOV.U32 R144, RZ, RZ, R162 ;  /* 0x000000ffff907224 */ /* 0x010fe600078e00a2 */
[C---:B------:R-:W-:Y:S05]  /*13f30*/  HMMA.16816.F32 R120, R132.reuse, R138, R120 ;  /* 0x0000008a8478723c */ /* 0x040fea0000001878 */
[----:B------:R-:W-:Y:S01]  /*13f40*/  IMAD.MOV.U32 R137, RZ, RZ, R160 ;  /* 0x000000ffff897224 */ /* 0x000fe200078e00a0 */
[C---:B------:R-:W-:Y:S01]  /*13f50*/  HMMA.16816.F32 R124, R132.reuse, R148, R124 ;  /* 0x00000094847c723c */ /* 0x040fe2000000187c */
[----:B---3--:R-:W2:Y:S04]  /*13f60*/  LDSM.16.MT88.4 R176, [R220+0x11800] ;  /* 0x01180000dcb0783b */ /* 0x008ea80000004200 */
[----:B------:R-:W-:Y:S01]  /*13f70*/  MOV R138, R186 ;  /* 0x000000ba008a7202 */ /* 0x000fe20000000f00 */
[----:B------:R-:W-:Y:S05]  /*13f80*/  HMMA.16816.F32 R128, R132, R150, R128 ;  /* 0x000000968480723c */ /* 0x000fea0000001880 */
[----:B------:R-:W-:Y:S02]  /*13f90*/  MOV R136, R163 ;  /* 0x000000a300887202 */ /* 0x000fe40000000f00 */
[----:B------:R-:W-:Y:S01]  /*13fa0*/  IMAD.MOV.U32 R132, RZ, RZ, R190 ;  /* 0x000000ffff847224 */ /* 0x000fe200078e00be */
[----:B------:R-:W-:Y:S03]  /*13fb0*/  MOV R134, R189 ;  /* 0x000000bd00867202 */ /* 0x000fe60000000f00 */
[----:B------:R-:W-:Y:S01]  /*13fc0*/  IMAD.MOV.U32 R135, RZ, RZ, R191 ;  /* 0x000000ffff877224 */ /* 0x000fe200078e00bf */
[----:B------:R-:W-:Y:S02]  /*13fd0*/  F2FP.F16.F32.PACK_AB R168, R134, R132 ;  /* 0x0000008486a8723e */ /* 0x000fe400000000ff */
[----:B------:R-:W-:Y:S02]  /*13fe0*/  F2FP.F16.F32.PACK_AB R170, R144, R136 ;  /* 0x0000008890aa723e */ /* 0x000fe400000000ff */
[----:B------:R-:W-:Y:S02]  /*13ff0*/  F2FP.F16.F32.PACK_AB R169, R137, R135 ;  /* 0x0000008789a9723e */ /* 0x000fe400000000ff */
[----:B-----5:R-:W-:Y:S02]  /*14000*/  F2FP.F16.F32.PACK_AB R171, R165, R146 ;  /* 0x00000092a5ab723e */ /* 0x020fe400000000ff */
[----:B------:R-:W-:Y:S02]  /*14010*/  MOV R133, R187 ;  /* 0x000000bb00857202 */ /* 0x000fe40000000f00 */
[----:B------:R-:W3:Y:S01]  /*14020*/  LDSM.16.MT88.4 R184, [R222+0x13800] ;  /* 0x01380000deb8783b */ /* 0x000ee20000004200 */
[----:B------:R-:W-:Y:S02]  /*14030*/  MOV R139, R188 ;  /* 0x000000bc008b7202 */ /* 0x000fe40000000f00 */
[C---:B------:R-:W-:Y:S05]  /*14040*/  HMMA.16816.F32 R160, R168.reuse, R156, R4 ;  /* 0x0000009ca8a0723c */ /* 0x040fea0000001804 */
[----:B------:R-:W4:Y:S01]  /*14050*/  LDSM.16.MT88.4 R188, [R221+0x13800] ;  /* 0x01380000ddbc783b */ /* 0x000f220000004200 */
[C---:B------:R-:W-:Y:S06]  /*14060*/  HMMA.16816.F32 R156, R168.reuse, R158, R8 ;  /* 0x0000009ea89c723c */ /* 0x040fec0000001808 */
[C---:B-1----:R-:W-:Y:S01]  /*14070*/  HMMA.16816.F32 R152, R168.reuse, R140, R12 ;  /* 0x0000008ca898723c */ /* 0x042fe2000000180c */
[----:B------:R-:W1:Y:S05]  /*14080*/  LDSM.16.MT88.4 R4, [R220+0x13800] ;  /* 0x01380000dc04783b */ /* 0x000e6a0000004200 */
[C---:B------:R-:W-:Y:S03]  /*14090*/  HMMA.16816.F32 R148, R168.reuse, R142, R16 ;  /* 0x0000008ea894723c */ /* 0x040fe60000001810 */
[----:B------:R-:W5:Y:S02]  /*140a0*/  LDSM.16.MT88.4 R8, [R224+0x15800] ;  /* 0x01580000e008783b */ /* 0x000f640000004200 */
[----:B------:R-:W-:Y:S02]  /*140b0*/  MOV R140, R144 ;  /* 0x00000090008c7202 */ /* 0x000fe40000000f00 */
[----:B------:R-:W-:Y:S01]  /*140c0*/  IMAD.MOV.U32 R18, RZ, RZ, R147 ;  /* 0x000000ffff127224 */ /* 0x000fe200078e0093 */
[----:B------:R-:W-:Y:S03]  /*140d0*/  MOV R19, R145 ;  /* 0x0000009100137202 */ /* 0x000fe60000000f00 */
[----:B------:R-:W-:Y:S01]  /*140e0*/  MOV R141, R146 ;  /* 0x00000092008d7202 */ /* 0x000fe20000000f00 */
[----:B------:R-:W5:Y:S01]  /*140f0*/  LDSM.16.MT88.4 R12, [R222+0x15800] ;  /* 0x01580000de0c783b */ /* 0x000f620000004200 */
[C---:B------:R-:W-:Y:S07]  /*14100*/  HMMA.16816.F32 R144, R168.reuse, R172, R20 ;  /* 0x000000aca890723c */ /* 0x040fee0000001814 */
[----:B------:R-:W-:Y:S01]  /*14110*/  MOV R173, R140 ;  /* 0x0000008c00ad7202 */ /* 0x000fe20000000f00 */
[----:B------:R-:W-:Y:S03]  /*14120*/  IMAD.MOV.U32 R23, RZ, RZ, R19 ;  /* 0x000000ffff177224 */ /* 0x000fe600078e0013 */
[----:B------:R-:W-:Y:S02]  /*14130*/  MOV R172, R141 ;  /* 0x0000008d00ac7202 */ /* 0x000fe40000000f00 */
[C---:B------:R-:W-:Y:S03]  /*14140*/  HMMA.16816.F32 R140, R168.reuse, R174, R24 ;  /* 0x000000aea88c723c */ /* 0x040fe60000001818 */
[----:B------:R-:W-:Y:S02]  /*14150*/  MOV R22, R18 ;  /* 0x0000001200167202 */ /* 0x000fe40000000f00 */
[----:B------:R-:W5:Y:S02]  /*14160*/  LDSM.16.MT88.4 R16, [R221+0x15800] ;  /* 0x01580000dd10783b */ /* 0x000f640000004200 */
[----:B------:R-:W-:Y:S01]  /*14170*/  MOV R26, R138 ;  /* 0x0000008a001a7202 */ /* 0x000fe20000000f00 */
[----:B------:R-:W-:Y:S03]  /*14180*/  IMAD.MOV.U32 R27, RZ, RZ, R139 ;  /* 0x000000ffff1b7224 */ /* 0x000fe600078e008b */
[----:B------:R-:W-:Y:S01]  /*14190*/  MOV R175, R136 ;  /* 0x0000008800af7202 */ /* 0x000fe20000000f00 */
[----:B------:R-:W-:Y:S01]  /*141a0*/  IMAD.MOV.U32 R24, RZ, RZ, R22 ;  /* 0x000000ffff187224 */ /* 0x000fe200078e0016 */
[----:B------:R-:W-:Y:S02]  /*141b0*/  MOV R174, R137 ;  /* 0x0000008900ae7202 */ /* 0x000fe40000000f00 */
[C---:B--2---:R-:W-:Y:S03]  /*141c0*/  HMMA.16816.F32 R136, R168.reuse, R176, R28 ;  /* 0x000000b0a888723c */ /* 0x044fe6000000181c */
[----:B------:R-:W-:Y:S02]  /*141d0*/  MOV R25, R23 ;  /* 0x0000001700197202 */ /* 0x000fe40000000f00 */
[----:B------:R-:W2:Y:S02]  /*141e0*/  LDSM.16.MT88.4 R20, [R220+0x15800] ;  /* 0x01580000dc14783b */ /* 0x000ea40000004200 */
[----:B------:R-:W-:Y:S01]  /*141f0*/  IMAD.MOV.U32 R30, RZ, RZ, R132 ;  /* 0x000000ffff1e7224 */ /* 0x000fe200078e0084 */
[----:B------:R-:W-:Y:S03]  /*14200*/  MOV R31, R133 ;  /* 0x00000085001f7202 */ /* 0x000fe60000000f00 */
[----:B------:R-:W-:Y:S01]  /*14210*/  MOV R177, R134 ;  /* 0x0000008600b17202 */ /* 0x000fe20000000f00 */
[----:B------:R-:W-:Y:S02]  /*14220*/  IMAD.MOV.U32 R176, RZ, RZ, R135 ;  /* 0x000000ffffb07224 */ /* 0x000fe400078e0087 */
[C---:B------:R-:W-:Y:S06]  /*14230*/  HMMA.16816.F32 R132, R168.reuse, R178, R32 ;  /* 0x000000b2a884723c */ /* 0x040fec0000001820 */
[C---:B------:R-:W-:Y:S05]  /*14240*/  HMMA.16816.F32 R36, R168.reuse, R180, R36 ;  /* 0x000000b4a824723c */ /* 0x040fea0000001824 */
[----:B------:R-:W-:Y:S01]  /*14250*/  IMAD.MOV.U32 R33, RZ, RZ, R24 ;  /* 0x000000ffff217224 */ /* 0x000fe200078e0018 */
[C---:B------:R-:W-:Y:S05]  /*14260*/  HMMA.16816.F32 R40, R168.reuse, R182, R40 ;  /* 0x000000b6a828723c */ /* 0x040fea0000001828 */
[----:B------:R-:W-:Y:S01]  /*14270*/  MOV R32, R25 ;  /* 0x0000001900207202 */ /* 0x000fe20000000f00 */
[C---:B---3--:R-:W-:Y:S05]  /*14280*/  HMMA.16816.F32 R44, R168.reuse, R184, R44 ;  /* 0x000000b8a82c723c */ /* 0x048fea000000182c */
[----:B------:R-:W-:Y:S01]  /*14290*/  MOV R179, R26 ;  /* 0x0000001a00b37202 */ /* 0x000fe20000000f00 */
[C---:B------:R-:W-:Y:S05]  /*142a0*/  HMMA.16816.F32 R48, R168.reuse, R186, R48 ;  /* 0x000000baa830723c */ /* 0x040fea0000001830 */
[----:B------:R-:W-:Y:S01]  /*142b0*/  IMAD.MOV.U32 R178, RZ, RZ, R27 ;  /* 0x000000ffffb27224 */ /* 0x000fe200078e001b */
[C---:B----4-:R-:W-:Y:S01]  /*142c0*/  HMMA.16816.F32 R52, R168.reuse, R188, R52 ;  /* 0x000000bca834723c */ /* 0x050fe20000001834 */
[----:B------:R-:W3:Y:S04]  /*142d0*/  LDSM.16.MT88.4 R24, [R224+0x17800] ;  /* 0x01780000e018783b */ /* 0x000ee80000004200 */
[----:B------:R-:W-:Y:S01]  /*142e0*/  MOV R35, R30 ;  /* 0x0000001e00237202 */ /* 0x000fe20000000f00 */
[C---:B------:R-:W-:Y:S05]  /*142f0*/  HMMA.16816.F32 R56, R168.reuse, R190, R56 ;  /* 0x000000bea838723c */ /* 0x040fea0000001838 */
[----:B------:R-:W-:Y:S01]  /*14300*/  MOV R34, R31 ;  /* 0x0000001f00227202 */ /* 0x000fe20000000f00 */
[C---:B-1----:R-:W-:Y:S01]  /*14310*/  HMMA.16816.F32 R60, R168.reuse, R4, R60 ;  /* 0x00000004a83c723c */ /* 0x042fe2000000183c */
[----:B------:R-:W1:Y:S04]  /*14320*/  LDSM.16.MT88.4 R28, [R222+0x17800] ;  /* 0x01780000de1c783b */ /* 0x000e680000004200 */
[----:B------:R-:W-:Y:S01]  /*14330*/  FADD.FTZ R246, R178, R246 ;  /* 0x000000f6b2f67221 */ /* 0x000fe20000010000 */
[C---:B------:R-:W-:Y:S03]  /*14340*/  HMMA.16816.F32 R64, R168.reuse, R6, R64 ;  /* 0x00000006a840723c */ /* 0x040fe60000001840 */
[----:B------:R-:W4:Y:S02]  /*14350*/  LDSM.16.MT88.4 R4, [R221+0x17800] ;  /* 0x01780000dd04783b */ /* 0x000f240000004200 */
        /* <DEDUP_REMOVED lines=22> */
[C---:B-1----:R-:W-:Y:S05]  /*144c0*/  HMMA.16816.F32 R108, R168.reuse, R28, R108 ;  /* 0x0000001ca86c723c */ /* 0x042fea000000186c */
[----:B------:R-:W-:Y:S01]  /*144d0*/  FADD.FTZ R0, R172, R0 ;  /* 0x00000000ac007221 */ /* 0x000fe20000010000 */
[C---:B------:R-:W-:Y:S05]  /*144e0*/  HMMA.16816.F32 R112, R168.reuse, R30, R112 ;  /* 0x0000001ea870723c */ /* 0x040fea0000001870 */
[----:B------:R-:W-:Y:S01]  /*144f0*/  FADD.FTZ R245, R165, R0 ;  /* 0x00000000a5f57221 */ /* 0x000fe20000010000 */
[C---:B----4-:R-:W-:Y:S05]  /*14500*/  HMMA.16816.F32 R116, R168.reuse, R4, R116 ;  /* 0x00000004a874723c */ /* 0x050fea0000001874 */
[----:B------:R-:W-:Y:S01]  /*14510*/  MOV R0, R164 ;  /* 0x000000a400007202 */ /* 0x000fe20000000f00 */
[C---:B------:R-:W-:Y:S05]  /*14520*/  HMMA.16816.F32 R120, R168.reuse, R6, R120 ;  /* 0x00000006a878723c */ /* 0x040fea0000001878 */
[----:B------:R-:W-:Y:S01]  /*14530*/  FADD.FTZ R5, R248, R203 ;  /* 0x000000cbf8057221 */ /* 0x000fe20000010000 */
[C---:B-----5:R-:W-:Y:S05]  /*14540*/  HMMA.16816.F32 R124, R168.reuse, R8, R124 ;  /* 0x00000008a87c723c */ /* 0x060fea000000187c */
[----:B------:R-:W-:Y:S01]  /*14550*/  FADD.FTZ R5, R250, R5 ;  /* 0x00000005fa057221 */ /* 0x000fe20000010000 */
[----:B------:R-:W-:Y:S05]  /*14560*/  HMMA.16816.F32 R128, R168, R10, R128 ;  /* 0x0000000aa880723c */ /* 0x000fea0000001880 */
[----:B------:R-:W-:Y:S06]  /*14570*/  FADD.FTZ R5, R252, R5 ;  /* 0x00000005fc057221 */ /* 0x000fec0000010000 */
[----:B------:R-:W-:Y:S04]  /*14580*/  FADD.FTZ R2, R33, R5 ;  /* 0x0000000521027221 */ /* 0x000fe80000010000 */
[----:B------:R-:W-:Y:S04]  /*14590*/  FADD.FTZ R2, R35, R2 ;  /* 0x0000000223027221 */ /* 0x000fe80000010000 */
[----:B------:R-:W-:Y:S04]  /*145a0*/  FADD.FTZ R2, R177, R2 ;  /* 0x00000002b1027221 */ /* 0x000fe80000010000 */
[----:B------:R-:W-:Y:S04]  /*145b0*/  FADD.FTZ R2, R175, R2 ;  /* 0x00000002af027221 */ /* 0x000fe80000010000 */
[----:B------:R-:W-:Y:S01]  /*145c0*/  FADD.FTZ R247, R173, R2 ;  /* 0x00000002adf77221 */ /* 0x000fe20000010000 */
[----:B------:R-:W-:Y:S01]  /*145d0*/  MOV R2, R3 ;  /* 0x0000000300027202 */ /* 0x000fe20000000f00 */
[----:B------:R-:W-:Y:S06]  /*145e0*/  @P0 BRA `(.L_x_7674) ;  /* 0xffffffa400ec0947 */ /* 0x000fec000383ffff */
.L_x_7670:
        /* <DEDUP_REMOVED lines=316> */
.L_x_7676:
[----:B------:R-:W-:Y:S05]  /*159b0*/  BSYNC B0 ;  /* 0x0000000000007941 */ /* 0x000fea0003800000 */
.L_x_7675:
        /* <DEDUP_REMOVED lines=41> */
.L_x_7678:
[----:B------:R-:W-:Y:S05]  /*15c50*/  BSYNC B0 ;  /* 0x0000000000007941 */ /* 0x000fea0003800000 */
.L_x_7677:
        /* <DEDUP_REMOVED lines=18> */
.L_x_7680:
[----:B------:R-:W-:Y:S05]  /*15d80*/  BSYNC B0 ;  /* 0x0000000000007941 */ /* 0x000fea0003800000 */
.L_x_7679:
        /* <DEDUP_REMOVED lines=17> */
.L_x_7682:
[----:B------:R-:W-:Y:S05]  /*15ea0*/  BSYNC B0 ;  /* 0x0000000000007941 */ /* 0x000fea0003800000 */
.L_x_7681:
        /* <DEDUP_REMOVED lines=17> */
.L_x_7684:
[----:B------:R-:W-:Y:S05]  /*15fc0*/  BSYNC B0 ;  /* 0x0000000000007941 */ /* 0x000fea0003800000 */
.L_x_7683:
        /* <DEDUP_REMOVED lines=17> */
.L_x_7686:
[----:B------:R-:W-:Y:S05]  /*160e0*/  BSYNC B0 ;  /* 0x0000000000007941 */ /* 0x000fea0003800000 */
.L_x_7685:
        /* <DEDUP_REMOVED lines=17> */
.L_x_7688:
[----:B------:R-:W-:Y:S05]  /*16200*/  BSYNC B0 ;  /* 0x0000000000007941 */ /* 0x000fea0003800000 */
.L_x_7687:
        /* <DEDUP_REMOVED lines=17> */
.L_x_7690:
[----:B------:R-:W-:Y:S05]  /*16320*/  BSYNC B0 ;  /* 0x0000000000007941 */ /* 0x000fea0003800000 */
.L_x_7689:
        /* <DEDUP_REMOVED lines=14> */
.L_x_7691:
        /* <DEDUP_REMOVED lines=15> */
.L_x_8926:


//--------------------- .text._ZN5flash24flash_fwd_splitkv_kernelI23Flash_fwd_kernel_traitsILi256ELi64ELi64ELi4ELb0ELb0EN7cutlass6half_tE19Flash_kernel_traitsILi256ELi64ELi64ELi4ES3_EELb0ELb1ELb1ELb0ELb0ELb1ELb1ELb0EEEvNS_16Flash_fwd_paramsE --------------------------
	.section	.text._ZN5flash24flash_fwd_splitkv_kernelI23Flash_fwd_kernel_traitsILi256ELi64ELi64ELi4ELb0ELb0EN7cutlass6half_tE19Flash_kernel_traitsILi256ELi64ELi64ELi4ES3_EELb0ELb1ELb1ELb0ELb0ELb1ELb1ELb0EEEvNS_16Flash_fwd_paramsE,"ax",@progbits
	.align	128
        .global         _ZN5flash24flash_fwd_splitkv_kernelI23Flash_fwd_kernel_traitsILi256ELi64ELi64ELi4ELb0ELb0EN7cutlass6half_tE19Flash_kernel_traitsILi256ELi64ELi64ELi4ES3_EELb0ELb1ELb1ELb0ELb0ELb1ELb1ELb0EEEvNS_16Flash_fwd_paramsE
        .type           _ZN5flash24flash_fwd_splitkv_kernelI23Flash_fwd_kernel_traitsILi256ELi64ELi64ELi4ELb0ELb0EN7cutlass6half_tE19Flash_kernel_traitsILi256ELi64ELi64ELi4ES3_EELb0ELb1ELb1ELb0ELb0ELb1ELb1ELb0EEEvNS_16Flash_fwd_paramsE,@function
        .size           _ZN5flash24flash_fwd_splitkv_kernelI23Flash_fwd_kernel_traitsILi256ELi64ELi64ELi4ELb0ELb0EN7cutlass6half_tE19Flash_kernel_traitsILi256ELi64ELi64ELi4ES3_EELb0ELb1ELb1ELb0ELb0ELb1ELb1ELb0EEEvNS_16Flash_fwd_paramsE,(.L_x_8927 - _ZN5flash24flash_fwd_splitkv_kernelI23Flash_fwd_kernel_traitsILi256ELi64ELi64ELi4ELb0ELb0EN7cutlass6half_tE19Flash_kernel_traitsILi256ELi64ELi64ELi4ES3_EELb0ELb1ELb1ELb0ELb0ELb1ELb1ELb0EEEvNS_16Flash_fwd_paramsE)
        .other          _ZN5flash24flash_fwd_splitkv_kernelI23Flash_fwd_kernel_traitsILi256ELi64ELi64ELi4ELb0ELb0EN7cutlass6half_tE19Flash_kernel_traitsILi256ELi64ELi64ELi4ES3_EELb0ELb1ELb1ELb0ELb0ELb1ELb1ELb0EEEvNS_16Flash_fwd_paramsE,@"STO_CUDA_ENTRY STV_DEFAULT"
_ZN5flash24flash_fwd_splitkv_kernelI23Flash_fwd_kernel_traitsILi256ELi64ELi64ELi4ELb0ELb0EN7cutlass6half_tE19Flash_kernel_traitsILi256ELi64ELi64ELi4ES3_EELb0ELb1ELb1ELb0ELb0ELb1ELb1ELb0EEEvNS_16Flash_fwd_paramsE:
.text._ZN5flash24flash_fwd_splitkv_kernelI23Flash_fwd_kernel_traitsILi256ELi64ELi64ELi4ELb0ELb0EN7cutlass6half_tE19Flash_kernel_traitsILi256ELi64ELi64ELi4ES3_EELb0ELb1ELb1ELb0ELb0ELb1ELb1ELb0EEEvNS_16Flash_fwd_paramsE:
        /* <DEDUP_REMOVED lines=76> */
.L_x_7692:
[----:B------:R-:W-:Y:S01]  /*04c0*/  ULDC UR10, c[0x0][0x2c8] ;  /* 0x0000b200000a7ab9 */ /* 0x000fe20000000800 */
.L_x_7693:
        /* <DEDUP_REMOVED lines=137> */
.L_x_7696:
[----:B------:R-:W-:Y:S05]  /*0d60*/  BSYNC B0 ;  /* 0x0000000000007941 */ /* 0x000fea0003800000 */
.L_x_7695:
        /* <DEDUP_REMOVED lines=13> */
.L_x_7698:
[----:B------:R-:W-:Y:S05]  /*0e40*/  BSYNC B0 ;  /* 0x0000000000007941 */ /* 0x000fea0003800000 */
.L_x_7697:
        /* <DEDUP_REMOVED lines=12> */
.L_x_7700:
[----:B------:R-:W-:Y:S05]  /*0f10*/  BSYNC B0 ;  /* 0x0000000000007941 */ /* 0x000fea0003800000 */
.L_x_7699:
        /* <DEDUP_REMOVED lines=12> */
.L_x_7702:
[----:B------:R-:W-:Y:S05]  /*0fe0*/  BSYNC B0 ;  /* 0x0000000000007941 */ /* 0x000fea0003800000 */
.L_x_7701:
        /* <DEDUP_REMOVED lines=11> */
.L_x_7704:
[----:B------:R-:W-:Y:S05]  /*10a0*/  BSYNC B0 ;  /* 0x0000000000007941 */ /* 0x000fea0003800000 */
.L_x_7703:
        /* <DEDUP_REMOVED lines=11> */
.L_x_7706:
[----:B------:R-:W-:Y:S05]  /*1160*/  BSYNC B0 ;  /* 0x0000000000007941 */ /* 0x000fea0003800000 */
.L_x_7705:
        /* <DEDUP_REMOVED lines=11> */
.L_x_7708:
[----:B------:R-:W-:Y:S05]  /*1220*/  BSYNC B0 ;  /* 0x0000000000007941 */ /* 0x000fea0003800000 */
.L_x_7707:
        /* <DEDUP_REMOVED lines=11> */
.L_x_7710:
[----:B------:R-:W-:Y:S05]  /*12e0*/  BSYNC B0 ;  /* 0x0000000000007941 */ /* 0x000fea0003800000 */
.L_x_7709:
        /* <DEDUP_REMOVED lines=31> */
.L_x_7694:
        /* <DEDUP_REMOVED lines=29> */
.L_x_7711:
        /* <DEDUP_REMOVED lines=91> */
[C---:B------:R-:W-:Y:S02]  /*1c60*/  IMAD R21, R6.reuse, UR7, R21 ;  /* 0x0000000706157c24 */ /* 0x040fe4000f8e0215 */
[----:B------:R-:W-:Y:S01]  /*1c70*/  IMAD.WIDE.U32 R2, R6, UR6, R2 ;  /* 0x0000000606027c25 */ /* 0x000fe2000f8e0002 */
[----:B------:R-:W-:-:S03]  /*1c80*/  UIADD3 UR28, UR31, UR5, URZ ;  /* 0x000000051f1c7290 */ /* 0x000fc6000fffe03f */
[----:B------:R-:W-:Y:S01]  /*1c90*/  IMAD.MOV.U32 R32, RZ, RZ, R2 ;  /* 0x000000ffff207224 */ /* 0x000fe200078e0002 */
[----:B------:R-:W-:Y:S01]  /*1ca0*/  IADD3 R21, R3, R21, RZ ;  /* 0x0000001503157210 */ /* 0x000fe20007ffe0ff */
[----:B------:R-:W-:Y:S07]  /*1cb0*/  BRA `(.L_x_7713) ;  /* 0x0000000400407947 */ /* 0x000fee0003800000 */
.L_x_7712:
        /* <DEDUP_REMOVED lines=46> */
.L_x_7714:
        /* <DEDUP_REMOVED lines=34> */
.L_x_7713:
[----:B------:R-:W-:Y:S01]  /*21c0*/  UISETP.NE.AND UP0, UPT, UR9, -0x1, UPT ;  /* 0xffffffff0900788c */ /* 0x000fe2000bf05270 */
[----:B------:R-:W-:Y:S01]  /*21d0*/  SHF.R.S32.HI R107, RZ, 0x1f, R104 ;  /* 0x0000001fff6b7819 */ /* 0x000fe20000011468 */
[----:B------:R-:W1:Y:S01]  /*21e0*/  S2R R30, SR_CTAID.X ;  /* 0x00000000001e7919 */ /* 0x000e620000002500 */
[----:B------:R-:W2:Y:S01]  /*21f0*/  S2UR UR29, SR_CgaCtaId ;  /* 0x00000000001d79c3 */ /* 0x000ea20000008800 */
[----:B------:R-:W-:Y:S01]  /*2200*/  ULDC.64 UR6, c[0x0][0x268] ;  /* 0x00009a0000067ab9 */ /* 0x000fe20000000a00 */
[-C--:B------:R-:W-:Y:S01]  /*2210*/  LEA.HI R3, R107, R104.reuse, RZ, 0x3 ;  /* 0x000000686b037211 */ /* 0x080fe200078f18ff */
[----:B------:R-:W-:Y:S01]  /*2220*/  IMAD R17, R17, UR6, RZ ;  /* 0x0000000611117c24 */ /* 0x000fe2000f8e02ff */
[----:B------:R-:W-:Y:S01]  /*2230*/  LEA.HI R16, R107, R104, RZ, 0x4 ;  /* 0x000000686b107211 */ /* 0x000fe200078f20ff */
        /* <DEDUP_REMOVED lines=39> */
[----:B------:R-:W-:Y:S01]  /*24b0*/  IMAD.WIDE.U32 R18, R18, UR6, R6 ;  /* 0x0000000612127c25 */ /* 0x000fe2000f8e0006 */
[----:B------:R-:W-:-:S02]  /*24c0*/  LOP3.LUT R2, R15, 0xfffffff8, RZ, 0xc0, !PT ;  /* 0xfffffff80f027812 */ /* 0x000fc400078ec0ff */
[----:B------:R-:W-:Y:S01]  /*24d0*/  ISETP.GE.AND P4, PT, R22, UR5, PT ;  /* 0x0000000516007c0c */ /* 0x000fe2000bf86270 */
[----:B------:R-:W-:Y:S01]  /*24e0*/  IMAD.SHL.U32 R0, R0, 0x8, RZ ;  /* 0x0000000800007824 */ /* 0x000fe200078e00ff */
[----:B------:R-:W-:Y:S01]  /*24f0*/  IADD3.X R5, R24, UR13, RZ, P0, !PT ;  /* 0x0000000d18057c10 */ /* 0x000fe200087fe4ff */
[----:B------:R-:W-:Y:S01]  /*2500*/  UIADD3 UR13, UR17, -0x1, URZ ;  /* 0xffffffff110d7890 */ /* 0x000fe2000fffe03f */
[----:B------:R-:W-:Y:S01]  /*2510*/  SHF.R.S32.HI R23, RZ, 0x1f, R22 ;  /* 0x0000001fff177819 */ /* 0x000fe20000011416 */
        /* <DEDUP_REMOVED lines=10> */
[----:B------:R-:W-:Y:S01]  /*25c0*/  UIADD3 UR14, -UR16, UR23, URZ ;  /* 0x00000017100e7290 */ /* 0x000fe2000fffe13f */
[----:B------:R-:W-:Y:S01]  /*25d0*/  R2P PR, R20, 0x6 ;  /* 0x0000000614007804 */ /* 0x000fe20000000000 */
[----:B------:R-:W-:Y:S01]  /*25e0*/  VIADD R29, R27, UR28 ;  /* 0x0000001c1b1d7c36 */ /* 0x000fe20008000000 */
[----:B------:R-:W-:Y:S01]  /*25f0*/  LEA R235, R235, UR4, 0x1 ;  /* 0x00000004ebeb7c11 */ /* 0x000fe2000f8e08ff */
[----:B-1----:R-:W-:-:S02]  /*2600*/  IMAD.WIDE R30, R30, 0x40, R22 ;  /* 0x000000401e1e7825 */ /* 0x002fc400078e0216 */
[----:B------:R-:W-:Y:S02]  /*2610*/  SEL R2, R2, 0xfffffff0, !P1 ;  /* 0xfffffff002027807 */ /* 0x000fe40004800000 */
[----:B------:R-:W-:Y:S01]  /*2620*/  VIADD R7, R236, 0x40 ;  /* 0x00000040ec077836 */ /* 0x000fe20000000000 */
        /* <DEDUP_REMOVED lines=48> */
.L_x_7716:
[----:B------:R-:W-:Y:S05]  /*2930*/  BSYNC B0 ;  /* 0x0000000000007941 */ /* 0x000fea0003800000 */
.L_x_7715:
[----:B------:R-:W-:Y:S01]  /*2940*/  IMAD.X R33, R24, 0x1, R21, P3 ;  /* 0x0000000118217824 */ /* 0x000fe200018e0615 */
[----:B------:R-:W-:Y:S01]  /*2950*/  ISETP.GE.AND P2, PT, R25, UR14, PT ;  /* 0x0000000e19007c0c */ /* 0x000fe2000bf46270 */
[----:B------:R-:W-:Y:S01]  /*2960*/  IMAD R165, R23, UR10, RZ ;  /* 0x0000000a17a57c24 */ /* 0x000fe2000f8e02ff */
[C---:B------:R-:W-:Y:S01]  /*2970*/  IADD3 R21, R22.reuse, 0x30, RZ ;  /* 0x0000003016157810 */ /* 0x040fe20007ffe0ff */
[C---:B------:R-:W-:Y:S01]  /*2980*/  VIADD R24, R22.reuse, 0x20 ;  /* 0x0000002016187836 */ /* 0x040fe20000000000 */
[----:B------:R-:W-:Y:S01]  /*2990*/  BSSY B0, `(.L_x_7717) ;  /* 0x000003a000007945 */ /* 0x000fe20003800000 */
[C---:B------:R-:W-:Y:S01]  /*29a0*/  IMAD.WIDE.U32 R32, R22.reuse, UR10, R32 ;  /* 0x0000000a16207c25 */ /* 0x040fe2000f8e0020 */
        /* <DEDUP_REMOVED lines=56> */
.L_x_7718:
[----:B------:R-:W-:Y:S05]  /*2d30*/  BSYNC B0 ;  /* 0x0000000000007941 */ /* 0x000fea0003800000 */
.L_x_7717:
        /* <DEDUP_REMOVED lines=49> */
.L_x_7720:
[----:B------:R-:W-:Y:S05]  /*3050*/  BSYNC B0 ;  /* 0x0000000000007941 */ /* 0x000fea0003800000 */
.L_x_7719:
        /* <DEDUP_REMOVED lines=48> */
.L_x_7722:
[----:B------:R-:W-:Y:S05]  /*3360*/  BSYNC B0 ;  /* 0x0000000000007941 */ /* 0x000fea0003800000 */
.L_x_7721:
        /* <DEDUP_REMOVED lines=40> */
.L_x_7724:
[----:B------:R-:W-:Y:S05]  /*35f0*/  BSYNC B0 ;  /* 0x0000000000007941 */ /* 0x000fea0003800000 */
.L_x_7723:
        /* <DEDUP_REMOVED lines=51> */
.L_x_7726:
[----:B------:R-:W-:Y:S05]  /*3930*/  BSYNC B0 ;  /* 0x0000000000007941 */ /* 0x000fea0003800000 */
.L_x_7725:
        /* <DEDUP_REMOVED lines=52> */
.L_x_7728:
[----:B------:R-:W-:Y:S05]  /*3c80*/  BSYNC B0 ;  /* 0x0000000000007941 */ /* 0x000fea0003800000 */
.L_x_7727:
        /* <DEDUP_REMOVED lines=45> */
.L_x_7730:
[----:B------:R-:W-:Y:S05]  /*3f60*/  BSYNC B0 ;  /* 0x0000000000007941 */ /* 0x000fea0003800000 */
.L_x_7729:
[----:B------:R-:W-:Y:S01]  /*3f70*/  USHF.R.S32.HI UR29, URZ, 0x1f, UR15 ;  /* 0x0000001f3f1d7899 */ /* 0x000fe2000801140f */
[----:B------:R-:W0:Y:S01]  /*3f80*/  LDGDEPBAR ;  /* 0x00000000000079af */ /* 0x000e220000000000 */
[----:B------:R-:W-:Y:S01]  /*3f90*/  ULDC.64 UR6, c[0x0][0x3d0] ;  /* 0x0000f40000067ab9 */ /* 0x000fe20000000a00 */
[----:B------:R-:W-:Y:S01]  /*3fa0*/  ISETP.NE.AND P1, PT, R16, RZ, PT ;  /* 0x000000ff1000720c */ /* 0x000fe20003f25270 */
[----:B------:R-:W-:Y:S01]  /*3fb0*/  UIMAD UR29, UR29, UR6, URZ ;  /* 0x000000061d1d72a4 */ /* 0x000fe2000f8e023f */
[----:B------:R-:W-:Y:S01]  /*3fc0*/  IMAD.SHL.U32 R20, R20, 0x40, RZ ;  /* 0x0000004014147824 */ /* 0x000fe200078e00ff */
[----:B------:R-:W-:Y:S01]  /*3fd0*/  UIMAD.WIDE.U32 UR30, UR15, UR6, UR8 ;  /* 0x000000060f1e72a5 */ /* 0x000fe2000f8e0008 */
[----:B-123--:R-:W-:Y:S01]  /*3fe0*/  IMAD.SHL.U32 R8, R233, 0x8, RZ ;  /* 0x00000008e9087824 */ /* 0x00efe200078e00ff */
[----:B------:R-:W-:Y:S01]  /*3ff0*/  UIMAD UR29, UR15, UR7, UR29 ;  /* 0x000000070f1d72a4 */ /* 0x000fe2000f8e021d */
[----:B------:R-:W-:Y:S01]  /*4000*/  SHF.R.U32.HI R13, RZ, 0x3, R13 ;  /* 0x00000003ff0d7819 */ /* 0x000fe2000001160d */
[----:B------:R-:W-:Y:S01]  /*4010*/  IMAD.IADD R19, R19, 0x1, R17 ;  /* 0x0000000113137824 */ /* 0x000fe200078e0211 */
[----:B------:R-:W-:Y:S01]  /*4020*/  ULDC.64 UR6, c[0x0][0x3c8] ;  /* 0x0000f20000067ab9 */ /* 0x000fe20000000a00 */
[----:B------:R-:W-:Y:S01]  /*4030*/  UIADD3 UR29, UR31, UR29, URZ ;  /* 0x0000001d1f1d7290 */ /* 0x000fe2000fffe03f */
[----:B------:R-:W-:Y:S01]  /*4040*/  LOP3.LUT R20, R20, 0x1c0, RZ, 0xc0, !PT ;  /* 0x000001c014147812 */ /* 0x000fe200078ec0ff */
[----:B------:R-:W-:Y:S01]  /*4050*/  ULEA UR8, UP0, UR30, UR6, 0x2 ;  /* 0x000000061e087291 */ /* 0x000fe2000f80103f */
[----:B------:R-:W-:Y:S01]  /*4060*/  LEA.HI R107, R107, R104, RZ, 0x5 ;  /* 0x000000686b6b7211 */ /* 0x000fe200078f28ff */
[----:B------:R-:W-:Y:S01]  /*4070*/  ULDC UR31, c[0x0][0x2e8] ;  /* 0x0000ba00001f7ab9 */ /* 0x000fe20000000800 */
[----:B------:R-:W-:Y:S01]  /*4080*/  LOP3.LUT R8, R20, 0x8, R8, 0xf8, !PT ;  /* 0x0000000814087812 */ /* 0x000fe200078ef808 */
[----:B------:R-:W-:Y:S01]  /*4090*/  ULEA.HI.X UR29, UR30, UR7, UR29, 0x2, UP0 ;  /* 0x000000071e1d7291 */ /* 0x000fe200080f141d */
[----:B------:R-:W-:Y:S01]  /*40a0*/  SHF.R.U32.HI R20, RZ, 0x3, R20 ;  /* 0x00000003ff147819 */ /* 0x000fe20000011614 */
        /* <DEDUP_REMOVED lines=8> */
[----:B------:R-:W-:Y:S01]  /*4130*/  IMAD.SHL.U32 R4, R15, 0x40, RZ ;  /* 0x000000400f047824 */ /* 0x000fe200078e00ff */
[----:B------:R-:W-:Y:S01]  /*4140*/  SHF.R.S32.HI R106, RZ, 0x5, R107 ;  /* 0x00000005ff6a7819 */ /* 0x000fe2000001146b */
[C---:B------:R-:W-:Y:S01]  /*4150*/  IMAD R168, R170.reuse, UR7, R168 ;  /* 0x00000007aaa87c24 */ /* 0x040fe2000f8e02a8 */
[----:B------:R-:W-:Y:S01]  /*4160*/  BAR.SYNC.DEFER_BLOCKING 0x0 ;  /* 0x0000000000007b1d */ /* 0x000fe20000010000 */
[----:B------:R-:W-:Y:S01]  /*4170*/  IMAD.WIDE.U32 R170, R170, UR6, R18 ;  /* 0x00000006aaaa7c25 */ /* 0x000fe2000f8e0012 */
[----:B------:R-:W-:Y:S01]  /*4180*/  LOP3.LUT R4, R8, 0xfffffe00, R4, 0xf8, !PT ;  /* 0xfffffe0008047812 */ /* 0x000fe200078ef804 */
[----:B------:R-:W-:Y:S02]  /*4190*/  USHF.L.U64.HI UR29, UR6, 0x4, UR7 ;  /* 0x00000004061d7899 */ /* 0x000fe40008010207 */
[----:B------:R-:W-:Y:S01]  /*41a0*/  IMAD R233, R233, 0x200, R12 ;  /* 0x00000200e9e97824 */ /* 0x000fe200078e020c */
[----:B------:R-:W-:Y:S01]  /*41b0*/  ULDC.64 UR8, c[0x0][0x220] ;  /* 0x0000880000087ab9 */ /* 0x000fe20000000a00 */
[----:B------:R-:W-:Y:S01]  /*41c0*/  IMAD.IADD R168, R171, 0x1, R168 ;  /* 0x00000001aba87824 */ /* 0x000fe200078e02a8 */
[----:B------:R-:W-:Y:S01]  /*41d0*/  LEA R166, P0, R170, UR8, 0x1 ;  /* 0x00000008aaa67c11 */ /* 0x000fe2000f8008ff */
[----:B------:R-:W-:Y:S01]  /*41e0*/  IMAD R234, R106, 0x400, R4 ;  /* 0x000004006aea7824 */ /* 0x000fe200078e0204 */
        /* <DEDUP_REMOVED lines=19> */
[----:B-1----:R-:W-:Y:S01]  /*4320*/  @!P2 MOV R11, R167 ;  /* 0x000000a7000ba202 */ /* 0x002fe20000000f00 */
        /* <DEDUP_REMOVED lines=25> */
.L_x_7732:
[----:B------:R-:W-:Y:S05]  /*44c0*/  BSYNC B0 ;  /* 0x0000000000007941 */ /* 0x000fea0003800000 */
.L_x_7731:
        /* <DEDUP_REMOVED lines=12> */
[----:B-1-3--:R-:W-:Y:S01]  /*4590*/  IMAD.U32 R11, RZ, RZ, UR30 ;  /* 0x0000001eff0b7e24 */ /* 0x00afe2000f8e00ff */
[----:B------:R-:W-:Y:S01]  /*45a0*/  ISETP.GE.AND P2, PT, R6, UR31, PT ;  /* 0x0000001f06007c0c */ /* 0x000fe2000bf46270 */
[----:B------:R-:W-:Y:S02]  /*45b0*/  IMAD.U32 R10, RZ, RZ, UR29 ;  /* 0x0000001dff0a7e24 */ /* 0x000fe4000f8e00ff */
[----:B----4-:R-:W-:Y:S02]  /*45c0*/  IMAD.U32 R9, RZ, RZ, UR30 ;  /* 0x0000001eff097e24 */ /* 0x010fe4000f8e00ff */
        /* <DEDUP_REMOVED lines=35> */
.L_x_7734:
[----:B------:R-:W-:Y:S05]  /*4800*/  BSYNC B0 ;  /* 0x0000000000007941 */ /* 0x000fea0003800000 */
.L_x_7733:
[----:B------:R1:W-:Y:S01]  /*4810*/  @P6 STS.128 [R235+0x11000], RZ ;  /* 0x011000ffeb006388 */ /* 0x0003e20000000c00 */
[----:B------:R-:W-:Y:S03]  /*4820*/  BSSY B0, `(.L_x_7735) ;  /* 0x000002c000007945 */ /* 0x000fe60003800000 */
[----:B------:R1:W-:Y:S04]  /*4830*/  @P6 STS.128 [R235+0x13000], RZ ;  /* 0x013000ffeb006388 */ /* 0x0003e80000000c00 */
[----:B------:R1:W-:Y:S04]  /*4840*/  @P6 STS.128 [R235+0x15000], RZ ;  /* 0x015000ffeb006388 */ /* 0x0003e80000000c00 */
[----:B------:R1:W-:Y:S01]  /*4850*/  @P6 STS.128 [R235+0x17000], RZ ;  /* 0x017000ffeb006388 */ /* 0x0003e20000000c00 */
[----:B------:R-:W-:Y:S05]  /*4860*/  @P6 BRA `(.L_x_7736) ;  /* 0x00000000009c6947 */ /* 0x000fea0003800000 */
[----:B------:R-:W-:Y:S01]  /*4870*/  ULDC UR31, c[0x0][0x2d0] ;  /* 0x0000b400001f7ab9 */ /* 0x000fe20000000800 */
[----:B---34-:R-:W-:Y:S01]  /*4880*/  IMAD.U32 R9, RZ, RZ, UR6 ;  /* 0x00000006ff097e24 */ /* 0x018fe2000f8e00ff */
        /* <DEDUP_REMOVED lines=37> */
.L_x_7736:
[----:B------:R-:W-:Y:S05]  /*4ae0*/  BSYNC B0 ;  /* 0x0000000000007941 */ /* 0x000fea0003800000 */
.L_x_7735:
[----:B------:R1:W-:Y:S01]  /*4af0*/  @P5 STS.128 [R235+0x11800], RZ ;  /* 0x011800ffeb005388 */ /* 0x0003e20000000c00 */
[----:B------:R-:W-:Y:S03]  /*4b00*/  BSSY B0, `(.L_x_7737) ;  /* 0x000003a000007945 */ /* 0x000fe60003800000 */
[----:B------:R1:W-:Y:S04]  /*4b10*/  @P5 STS.128 [R235+0x13800], RZ ;  /* 0x013800ffeb005388 */ /* 0x0003e80000000c00 */
[----:B------:R1:W-:Y:S04]  /*4b20*/  @P5 STS.128 [R235+0x15800], RZ ;  /* 0x015800ffeb005388 */ /* 0x0003e80000000c00 */
[----:B------:R1:W-:Y:S01]  /*4b30*/  @P5 STS.128 [R235+0x17800], RZ ;  /* 0x017800ffeb005388 */ /* 0x0003e20000000c00 */
[----:B------:R-:W-:Y:S05]  /*4b40*/  @P5 BRA `(.L_x_7738) ;  /* 0x0000000000d45947 */ /* 0x000fea0003800000 */
[----:B------:R-:W-:Y:S01]  /*4b50*/  ULDC UR32, c[0x0][0x2d0] ;  /* 0x0000b40000207ab9 */ /* 0x000fe20000000800 */
[----:B-1-3--:R-:W-:Y:S01]  /*4b60*/  IMAD.U32 R10, RZ, RZ, UR6 ;  /* 0x00000006ff0a7e24 */ /* 0x00afe2000f8e00ff */
[----:B------:R-:W-:Y:S02]  /*4b70*/  ISETP.GE.AND P3, PT, R236, UR32, PT ;  /* 0x00000020ec007c0c */ /* 0x000fe4000bf66270 */
[----:B------:R-:W-:Y:S02]  /*4b80*/  ISETP.GE.AND P2, PT, R7, UR32, PT ;  /* 0x0000002007007c0c */ /* 0x000fe4000bf46270 */
[----:B------:R-:W-:Y:S02]  /*4b90*/  ISETP.GE.AND P1, PT, R6, UR32, PT ;  /* 0x0000002006007c0c */ /* 0x000fe4000bf26270 */
[----:B------:R-:W-:-:S07]  /*4ba0*/  ISETP.GE.AND P0, PT, R5, UR32, PT ;  /* 0x0000002005007c0c */ /* 0x000fce000bf06270 */
[-C--:B----4-:R-:W-:Y:S01]  /*4bb0*/  @!P3 MOV R9, R167.reuse ;  /* 0x000000a70009b202 */ /* 0x090fe20000000f00 */
        /* <DEDUP_REMOVED lines=46> */
.L_x_7738:
[----:B------:R-:W-:Y:S05]  /*4ea0*/  BSYNC B0 ;  /* 0x0000000000007941 */ /* 0x000fea0003800000 */
.L_x_7737:
[----:B------:R-:W-:Y:S01]  /*4eb0*/  LDSM.16.M88.4 R24, [R234] ;  /* 0x00000000ea18783b */ /* 0x000fe20000000200 */
[----:B------:R-:W-:Y:S01]  /*4ec0*/  R2P PR, R3, 0x6 ;  /* 0x0000000603007804 */ /* 0x000fe20000000000 */
[----:B------:R-:W-:Y:S01]  /*4ed0*/  ULDC UR31, c[0x0][0x39c] ;  /* 0x0000e700001f7ab9 */ /* 0x000fe20000000800 */
[C---:B------:R-:W-:Y:S01]  /*4ee0*/  IADD3 R3, R233.reuse, 0x8000, RZ ;  /* 0x00008000e9037810 */ /* 0x040fe20007ffe0ff */
[----:B------:R-:W3:Y:S01]  /*4ef0*/  LDSM.16.M88.4 R28, [R233+0x8000] ;  /* 0x00800000e91c783b */ /* 0x000ee20000000200 */
[----:B------:R-:W-:Y:S01]  /*4f00*/  IADD3 R231, R233, 0x8020, RZ ;  /* 0x00008020e9e77810 */ /* 0x000fe20007ffe0ff */
[----:B------:R-:W-:Y:S01]  /*4f10*/  UISETP.GT.AND UP0, UPT, UR13, UR12, UPT ;  /* 0x0000000c0d00728c */ /* 0x000fe2000bf04270 */
[-C--:B------:R-:W-:Y:S01]  /*4f20*/  LEA R232, R2, R234.reuse, 0x1 ;  /* 0x000000ea02e87211 */ /* 0x080fe200078e08ff */
[----:B------:R-:W4:Y:S01]  /*4f30*/  LDSM.16.M88.4 R52, [R233+0x9000] ;  /* 0x00900000e934783b */ /* 0x000f220000000200 */
[C---:B------:R-:W-:Y:S01]  /*4f40*/  LEA R230, R0.reuse, R234, 0x1 ;  /* 0x000000ea00e67211 */ /* 0x040fe200078e08ff */
[----:B------:R-:W-:Y:S01]  /*4f50*/  UIADD3 UR32, UR23, 0x1, -UR24 ;  /* 0x0000000117207890 */ /* 0x000fe2000fffe818 */
[----:B------:R-:W-:Y:S01]  /*4f60*/  LOP3.LUT R107, R107, 0xffffffe0, RZ, 0xc0, !PT ;  /* 0xffffffe06b6b7812 */ /* 0x000fe200078ec0ff */
[----:B------:R-:W-:Y:S01]  /*4f70*/  LDSM.16.M88.4 R36, [R232] ;  /* 0x00000000e824783b */ /* 0x000fe20000000200 */
[----:B------:R-:W-:Y:S01]  /*4f80*/  IMAD R229, R0, 0x2, R232 ;  /* 0x0000000200e57824 */ /* 0x000fe200078e02e8 */
[----:B------:R-:W-:Y:S01]  /*4f90*/  LEA R242, R106, UR22, 0x4 ;  /* 0x000000166af27c11 */ /* 0x000fe2000f8e20ff */
[----:B------:R-:W-:Y:S01]  /*4fa0*/  @P1 VIADD R231, R3, 0xffffffe0 ;  /* 0xffffffe003e71836 */ /* 0x000fe20000000000 */
[----:B------:R-:W-:Y:S01]  /*4fb0*/  MOV R3, 0x40 ;  /* 0x0000004000037802 */ /* 0x000fe20000000f00 */
[----:B------:R-:W-:Y:S01]  /*4fc0*/  LDSM.16.M88.4 R60, [R233+0x8800] ;  /* 0x00880000e93c783b */ /* 0x000fe20000000200 */
[----:B------:R-:W-:Y:S01]  /*4fd0*/  IADD3 R107, -R107, R104, RZ ;  /* 0x000000686b6b7210 */ /* 0x000fe20007ffe1ff */
[----:B------:R-:W-:Y:S01]  /*4fe0*/  UIADD3 UR22, UR23, -UR24, URZ ;  /* 0x8000001817167290 */ /* 0x000fe2000fffe03f */
[----:B------:R-:W-:Y:S01]  /*4ff0*/  SEL R3, R3, 0xffffffc0, !P2 ;  /* 0xffffffc003037807 */ /* 0x000fe20005000000 */
[----:B------:R-:W4:Y:S01]  /*5000*/  LDSM.16.M88.4 R68, [R231] ;  /* 0x00000000e744783b */ /* 0x000f220000000200 */
[----:B------:R-:W-:Y:S01]  /*5010*/  PLOP3.LUT P6, PT, PT, PT, UP0, 0x80, 0x0 ;  /* 0x000000000000781c */ /* 0x000fe20003fcf008 */
[----:B------:R-:W-:Y:S01]  /*5020*/  UIADD3 UR24, UR32, UR18, URZ ;  /* 0x0000001220187290 */ /* 0x000fe2000fffe03f */
[----:B------:R-:W-:Y:S01]  /*5030*/  IADD3 R227, R233, R3, RZ ;  /* 0x00000003e9e37210 */ /* 0x000fe20007ffe0ff */
[----:B------:R-:W-:Y:S01]  /*5040*/  LDSM.16.M88.4 R76, [R230] ;  /* 0x00000000e64c783b */ /* 0x000fe20000000200 */
[----:B------:R-:W-:Y:S01]  /*5050*/  IADD3 R220, R3, R231, RZ ;  /* 0x000000e703dc7210 */ /* 0x000fe20007ffe0ff */
[----:B--2--5:R-:W-:Y:S01]  /*5060*/  FMUL.FTZ R105, R105, R108 ;  /* 0x0000006c69697220 */ /* 0x024fe20000410000 */
[----:B------:R-:W-:Y:S01]  /*5070*/  MOV R240, UR23 ;  /* 0x0000001700f07c02 */ /* 0x000fe20008000f00 */
[----:B------:R-:W-:Y:S01]  /*5080*/  LDSM.16.M88.4 R84, [R227+0x8000] ;  /* 0x00800000e354783b */ /* 0x000fe20000000200 */
[----:B------:R-:W-:Y:S01]  /*5090*/  MOV R237, UR32 ;  /* 0x0000002000ed7c02 */ /* 0x000fe20008000f00 */
[----:B------:R-:W-:Y:S01]  /*50a0*/  IMAD.SHL.U32 R243, R104, 0x2, RZ ;  /* 0x0000000268f37824 */ /* 0x000fe200078e00ff */
[----:B------:R-:W-:Y:S01]  /*50b0*/  R2UR UR14, R105 ;  /* 0x00000000690e72ca */ /* 0x000fe200000e0000 */
[----:B------:R-:W2:Y:S01]  /*50c0*/  LDSM.16.M88.4 R64, [R233+0x9800] ;  /* 0x00980000e940783b */ /* 0x000ea20000000200 */
[C---:B------:R-:W-:Y:S01]  /*50d0*/  IADD3 R223, R231.reuse, 0x800, RZ ;  /* 0x00000800e7df7810 */ /* 0x040fe20007ffe0ff */
[----:B------:R-:W-:Y:S01]  /*50e0*/  VIADD R221, R231, 0x1800 ;  /* 0x00001800e7dd7836 */ /* 0x000fe20000000000 */
[----:B------:R-:W-:Y:S01]  /*50f0*/  LOP3.LUT R243, R243, 0x6, RZ, 0xc0, !PT ;  /* 0x00000006f3f37812 */ /* 0x000fe200078ec0ff */
[----:B------:R-:W2:Y:S01]  /*5100*/  LDSM.16.M88.4 R44, [R231+0x1000] ;  /* 0x00100000e72c783b */ /* 0x000ea20000000200 */
[C---:B------:R-:W-:Y:S01]  /*5110*/  IADD3 R222, R231.reuse, 0x1000, RZ ;  /* 0x00001000e7de7810 */ /* 0x040fe20007ffe0ff */
[C---:B------:R-:W-:Y:S01]  /*5120*/  VIADD R216, R231.reuse, 0x3800 ;  /* 0x00003800e7d87836 */ /* 0x040fe20000000000 */
[C---:B------:R-:W-:Y:S01]  /*5130*/  IADD3 R219, R231.reuse, 0x2000, RZ ;  /* 0x00002000e7db7810 */ /* 0x040fe20007ffe0ff */
[----:B------:R-:W2:Y:S01]  /*5140*/  LDSM.16.M88.4 R32, [R231+0x800] ;  /* 0x00080000e720783b */ /* 0x000ea20000000200 */
[C---:B------:R-:W-:Y:S01]  /*5150*/  IADD3 R218, R231.reuse, 0x2800, RZ ;  /* 0x00002800e7da7810 */ /* 0x040fe20007ffe0ff */
[C---:B------:R-:W-:Y:S01]  /*5160*/  VIADD R212, R231.reuse, 0x5800 ;  /* 0x00005800e7d47836 */ /* 0x040fe20000000000 */
[----:B---3--:R-:W-:Y:S01]  /*5170*/  HMMA.16816.F32 R16, R24, R28, RZ ;  /* 0x0000001c1810723c */ /* 0x008fe200000018ff */
[----:B-1----:R-:W-:Y:S01]  /*5180*/  LDSM.16.M88.4 R12, [R229] ;  /* 0x00000000e50c783b */ /* 0x002fe20000000200 */
[----:B------:R-:W-:-:S02]  /*5190*/  IADD3 R217, R231, 0x3000, RZ ;  /* 0x00003000e7d97810 */ /* 0x000fc40007ffe0ff */
[C---:B------:R-:W-:Y:S01]  /*51a0*/  IADD3 R215, R231.reuse, 0x4000, RZ ;  /* 0x00004000e7d77810 */ /* 0x040fe20007ffe0ff */
[----:B------:R-:W1:Y:S01]  /*51b0*/  LDSM.16.M88.4 R72, [R220] ;  /* 0x00000000dc48783b */ /* 0x000e620000000200 */
[C---:B----4-:R-:W-:Y:S01]  /*51c0*/  HMMA.16816.F32 R56, R24.reuse, R52, RZ ;  /* 0x000000341838723c */ /* 0x050fe200000018ff */
[C---:B------:R-:W-:Y:S02]  /*51d0*/  IADD3 R214, R231.reuse, 0x4800, RZ ;  /* 0x00004800e7d67810 */ /* 0x040fe40007ffe0ff */
[----:B------:R-:W3:Y:S01]  /*51e0*/  LDSM.16.M88.4 R48, [R231+0x1800] ;  /* 0x00180000e730783b */ /* 0x000ee20000000200 */
[C---:B------:R-:W-:Y:S02]  /*51f0*/  IADD3 R213, R231.reuse, 0x5000, RZ ;  /* 0x00005000e7d57810 */ /* 0x040fe40007ffe0ff */
[----:B------:R-:W-:Y:S01]  /*5200*/  HMMA.16816.F32 R28, R24, R30, RZ ;  /* 0x0000001e181c723c */ /* 0x000fe200000018ff */
[----:B------:R-:W4:Y:S01]  /*5210*/  LDSM.16.M88.4 R20, [R227+0x9000] ;  /* 0x00900000e314783b */ /* 0x000f220000000200 */
[----:B------:R-:W-:-:S02]  /*5220*/  IADD3 R211, R231, 0x6000, RZ ;  /* 0x00006000e7d37810 */ /* 0x000fc40007ffe0ff */
[C---:B------:R-:W-:Y:S01]  /*5230*/  IADD3 R210, R231.reuse, 0x6800, RZ ;  /* 0x00006800e7d27810 */ /* 0x040fe20007ffe0ff */
[----:B------:R-:W4:Y:S01]  /*5240*/  LDSM.16.M88.4 R8, [R227+0x8800] ;  /* 0x00880000e308783b */ /* 0x000f220000000200 */
[----:B------:R-:W-:Y:S01]  /*5250*/  HMMA.16816.F32 R52, R24, R54, RZ ;  /* 0x000000361834723c */ /* 0x000fe200000018ff */
[C---:B------:R-:W-:Y:S02]  /*5260*/  IADD3 R209, R231.reuse, 0x7000, RZ ;  /* 0x00007000e7d17810 */ /* 0x040fe40007ffe0ff */
[----:B------:R-:W-:Y:S01]  /*5270*/  LDSM.16.M88.4 R88, [R233+0xa000] ;  /* 0x00a00000e958783b */ /* 0x000fe20000000200 */
[----:B------:R-:W-:Y:S02]  /*5280*/  IADD3 R208, R231, 0x7800, RZ ;  /* 0x00007800e7d07810 */ /* 0x000fe40007ffe0ff */
[----:B------:R-:W-:Y:S01]  /*5290*/  HMMA.16816.F32 R16, R36, R68, R16 ;  /* 0x000000442410723c */ /* 0x000fe20000001810 */
[----:B------:R-:W-:Y:S04]  /*52a0*/  LDSM.16.M88.4 R96, [R231+0x6000] ;  /* 0x00600000e760783b */ /* 0x000fe80000000200 */
[----:B------:R-:W-:Y:S01]  /*52b0*/  LDSM.16.M88.4 R92, [R227+0xd000] ;  /* 0x00d00000e35c783b */ /* 0x000fe20000000200 */
[C---:B------:R-:W-:Y:S03]  /*52c0*/  HMMA.16816.F32 R40, R24.reuse, R60, RZ ;  /* 0x0000003c1828723c */ /* 0x040fe600000018ff */
[----:B------:R-:W-:Y:S03]  /*52d0*/  LDSM.16.M88.4 R100, [R220+0x4800] ;  /* 0x00480000dc64783b */ /* 0x000fe60000000200 */
[C---:B------:R-:W-:Y:S01]  /*52e0*/  HMMA.16816.F32 R60, R24.reuse, R62, RZ ;  /* 0x0000003e183c723c */ /* 0x040fe200000018ff */
[----:B------:R-:W0:Y:S05]  /*52f0*/  LDGDEPBAR ;  /* 0x00000000000079af */ /* 0x000e2a0000000000 */
[----:B--2---:R-:W-:Y:S06]  /*5300*/  HMMA.16816.F32 R80, R24, R64, RZ ;  /* 0x000000401850723c */ /* 0x004fec00000018ff */
[----:B------:R-:W-:Y:S06]  /*5310*/  HMMA.16816.F32 R16, R76, R84, R16 ;  /* 0x000000544c10723c */ /* 0x000fec0000001810 */
[----:B------:R-:W-:Y:S01]  /*5320*/  HMMA.16816.F32 R24, R24, R66, RZ ;  /* 0x000000421818723c */ /* 0x000fe200000018ff */
[----:B------:R-:W-:Y:S05]  /*5330*/  LDSM.16.M88.4 R64, [R220+0x1000] ;  /* 0x00100000dc40783b */ /* 0x000fea0000000200 */
[C---:B------:R-:W-:Y:S01]  /*5340*/  HMMA.16816.F32 R28, R36.reuse, R70, R28 ;  /* 0x00000046241c723c */ /* 0x040fe2000000181c */
[----:B------:R-:W-:Y:S05]  /*5350*/  LDSM.16.M88.4 R68, [R227+0x9800] ;  /* 0x00980000e344783b */ /* 0x000fea0000000200 */
[C---:B------:R-:W-:Y:S06]  /*5360*/  HMMA.16816.F32 R56, R36.reuse, R44, R56 ;  /* 0x0000002c2438723c */ /* 0x040fec0000001838 */
[C---:B------:R-:W-:Y:S01]  /*5370*/  HMMA.16816.F32 R52, R36.reuse, R46, R52 ;  /* 0x0000002e2434723c */ /* 0x040fe20000001834 */
[----:B------:R-:W2:Y:S05]  /*5380*/  LDSM.16.M88.4 R44, [R234+0x2000] ;  /* 0x00200000ea2c783b */ /* 0x000eaa0000000200 */
[C---:B------:R-:W-:Y:S06]  /*5390*/  HMMA.16816.F32 R40, R36.reuse, R32, R40 ;  /* 0x000000202428723c */ /* 0x040fec0000001828 */
[----:B------:R-:W-:Y:S01]  /*53a0*/  HMMA.16816.F32 R60, R36, R34, R60 ;  /* 0x00000022243c723c */ /* 0x000fe2000000183c */
[----:B------:R-:W2:Y:S05]  /*53b0*/  LDSM.16.M88.4 R32, [R220+0x800] ;  /* 0x00080000dc20783b */ /* 0x000eaa0000000200 */
[----:B-1----:R-:W-:Y:S06]  /*53c0*/  HMMA.16816.F32 R16, R12, R72, R16 ;  /* 0x000000480c10723c */ /* 0x002fec0000001810 */
[C---:B---3--:R-:W-:Y:S06]  /*53d0*/  HMMA.16816.F32 R80, R36.reuse, R48, R80 ;  /* 0x000000302450723c */ /* 0x048fec0000001850 */
        /* <DEDUP_REMOVED lines=10> */
[----:B------:R-:W3:Y:S05]  /*5480*/  LDSM.16.M88.4 R8, [R233+0xa800] ;  /* 0x00a80000e908783b */ /* 0x000eea0000000200 */
        /* <DEDUP_REMOVED lines=72> */
[C---:B---3--:R-:W-:Y:S06]  /*5910*/  HMMA.16816.F32 R40, R32.reuse, R12, R40 ;  /* 0x0000000c2028723c */ /* 0x048fec0000001828 */
[----:B------:R-:W-:Y:S01]  /*5920*/  HMMA.16816.F32 R60, R32, R14, R60 ;  /* 0x0000000e203c723c */ /* 0x000fe2000000183c */
[----:B------:R-:W3:Y:S05]  /*5930*/  LDSM.16.M88.4 R12, [R231+0x4800] ;  /* 0x00480000e70c783b */ /* 0x000eea0000000200 */
[----:B--2---:R-:W-:Y:S06]  /*5940*/  HMMA.16816.F32 R16, R88, R36, R16 ;  /* 0x000000245810723c */ /* 0x004fec0000001810 */
[C---:B------:R-:W-:Y:S06]  /*5950*/  HMMA.16816.F32 R56, R32.reuse, R20, R56 ;  /* 0x000000142038723c */ /* 0x040fec0000001838 */
[C---:B------:R-:W-:Y:S01]  /*5960*/  HMMA.16816.F32 R52, R32.reuse, R22, R52 ;  /* 0x000000162034723c */ /* 0x040fe20000001834 */
[----:B------:R-:W2:Y:S05]  /*5970*/  LDSM.16.M88.4 R20, [R231+0x5000] ;  /* 0x00500000e714783b */ /* 0x000eaa0000000200 */
[----:B----4-:R-:W-:Y:S06]  /*5980*/  HMMA.16816.F32 R80, R32, R44, R80 ;  /* 0x0000002c2050723c */ /* 0x010fec0000001850 */
[----:B------:R-:W-:Y:S01]  /*5990*/  HMMA.16816.F32 R28, R8, R50, R28 ;  /* 0x00000032081c723c */ /* 0x000fe2000000181c */
[----:B------:R-:W-:Y:S05]  /*59a0*/  LDSM.16.M88.4 R48, [R234+0x6000] ;  /* 0x00600000ea30783b */ /* 0x000fea0000000200 */
[----:B------:R-:W-:Y:S01]  /*59b0*/  HMMA.16816.F32 R76, R32, R46, R76 ;  /* 0x0000002e204c723c */ /* 0x000fe2000000184c */
[----:B------:R-:W4:Y:S04]  /*59c0*/  LDSM.16.M88.4 R32, [R233+0xe000] ;  /* 0x00e00000e920783b */ /* 0x000f280000000200 */
[----:B------:R-:W-:Y:S01]  /*59d0*/  LDSM.16.M88.4 R44, [R233+0xe800] ;  /* 0x00e80000e92c783b */ /* 0x000fe20000000200 */
[----:B-1----:R-:W-:Y:S06]  /*59e0*/  HMMA.16816.F32 R16, R72, R24, R16 ;  /* 0x000000184810723c */ /* 0x002fec0000001810 */
[----:B---3--:R-:W-:Y:S06]  /*59f0*/  HMMA.16816.F32 R40, R8, R12, R40 ;  /* 0x0000000c0828723c */ /* 0x008fec0000001828 */
[----:B------:R-:W-:Y:S01]  /*5a00*/  HMMA.16816.F32 R28, R88, R38, R28 ;  /* 0x00000026581c723c */ /* 0x000fe2000000181c */
[----:B------:R-:W1:Y:S05]  /*5a10*/  LDSM.16.M88.4 R36, [R232+0x6000] ;  /* 0x00600000e824783b */ /* 0x000e6a0000000200 */
[C---:B------:R-:W-:Y:S01]  /*5a20*/  HMMA.16816.F32 R60, R8.reuse, R14, R60 ;  /* 0x0000000e083c723c */ /* 0x040fe2000000183c */
[----:B------:R-:W3:Y:S05]  /*5a30*/  LDSM.16.M88.4 R12, [R231+0x5800] ;  /* 0x00580000e70c783b */ /* 0x000eea0000000200 */
[C---:B--2---:R-:W-:Y:S06]  /*5a40*/  HMMA.16816.F32 R56, R8.reuse, R20, R56 ;  /* 0x000000140838723c */ /* 0x044fec0000001838 */
[----:B------:R-:W-:Y:S01]  /*5a50*/  HMMA.16816.F32 R52, R8, R22, R52 ;  /* 0x000000160834723c */ /* 0x000fe20000001834 */
[----:B------:R-:W-:Y:S05]  /*5a60*/  LDSM.16.M88.4 R20, [R227+0xe000] ;  /* 0x00e00000e314783b */ /* 0x000fea0000000200 */
[----:B----4-:R-:W-:Y:S06]  /*5a70*/  HMMA.16816.F32 R16, R48, R32, R16 ;  /* 0x000000203010723c */ /* 0x010fec0000001810 */
[----:B------:R-:W-:Y:S01]  /*5a80*/  HMMA.16816.F32 R28, R72, R26, R28 ;  /* 0x0000001a481c723c */ /* 0x000fe2000000181c */
[----:B------:R-:W2:Y:S05]  /*5a90*/  LDSM.16.M88.4 R24, [R230+0x6000] ;  /* 0x00600000e618783b */ /* 0x000eaa0000000200 */
[C---:B------:R-:W-:Y:S06]  /*5aa0*/  HMMA.16816.F32 R40, R88.reuse, R64, R40 ;  /* 0x000000405828723c */ /* 0x040fec0000001828 */
[----:B------:R-:W-:Y:S01]  /*5ab0*/  HMMA.16816.F32 R60, R88, R66, R60 ;  /* 0x00000042583c723c */ /* 0x000fe2000000183c */
[----:B------:R-:W-:Y:S05]  /*5ac0*/  LDSM.16.M88.4 R64, [R220+0x5800] ;  /* 0x00580000dc40783b */ /* 0x000fea0000000200 */
[----:B-1----:R-:W-:Y:S06]  /*5ad0*/  HMMA.16816.F32 R16, R36, R96, R16 ;  /* 0x000000602410723c */ /* 0x002fec0000001810 */
[C---:B---3--:R-:W-:Y:S06]  /*5ae0*/  HMMA.16816.F32 R80, R8.reuse, R12, R80 ;  /* 0x0000000c0850723c */ /* 0x048fec0000001850 */
[----:B------:R-:W-:Y:S01]  /*5af0*/  HMMA.16816.F32 R76, R8, R14, R76 ;  /* 0x0000000e084c723c */ /* 0x000fe2000000184c */
[----:B------:R-:W-:Y:S04]  /*5b00*/  LDSM.16.M88.4 R12, [R229+0x6000] ;  /* 0x00600000e50c783b */ /* 0x000fe80000000200 */
[----:B------:R-:W1:Y:S01]  /*5b10*/  LDSM.16.M88.4 R8, [R220+0x6000] ;  /* 0x00600000dc08783b */ /* 0x000e620000000200 */
[----:B------:R-:W-:Y:S03]  /*5b20*/  HMMA.16816.F32 R28, R48, R34, R28 ;  /* 0x00000022301c723c */ /* 0x000fe6000000181c */
[----:B------:R-:W-:Y:S03]  /*5b30*/  LDSM.16.M88.4 R32, [R231+0x6800] ;  /* 0x00680000e720783b */ /* 0x000fe60000000200 */
        /* <DEDUP_REMOVED lines=91> */
[----:B------:R-:W-:Y:S01]  /*60f0*/  FMUL.FTZ R39, R84, UR31 ;  /* 0x0000001f54277c20 */ /* 0x000fe20008410000 */
[----:B------:R-:W-:Y:S01]  /*6100*/  FMUL.FTZ R38, R85, UR31 ;  /* 0x0000001f55267c20 */ /* 0x000fe20008410000 */
[----:B------:R-:W-:Y:S01]  /*6110*/  FMUL.FTZ R26, R86, UR31 ;  /* 0x0000001f561a7c20 */ /* 0x000fe20008410000 */
[----:B------:R-:W-:Y:S01]  /*6120*/  FMUL.FTZ R14, R87, UR31 ;  /* 0x0000001f570e7c20 */ /* 0x000fe20008410000 */
[----:B------:R-:W3:Y:S01]  /*6130*/  MUFU.TANH R31, R31 ;  /* 0x0000001f001f7308 */ /* 0x000ee20000002400 */
[C---:B------:R-:W-:Y:S01]  /*6140*/  VIADDMNMX R240, R242.reuse, UR24, R240, PT ;  /* 0x00000018f2f07c46 */ /* 0x040fe2000b8001f0 */
[----:B------:R-:W-:Y:S01]  /*6150*/  VIADD R242, R242, UR22 ;  /* 0x00000016f2f27c36 */ /* 0x000fe20008000000 */
[C---:B------:R-:W-:Y:S02]  /*6160*/  IADD3 R237, R239.reuse, UR18, R237 ;  /* 0x00000012efed7c10 */ /* 0x040fe4000fffe0ed */
[----:B------:R-:W-:Y:S02]  /*6170*/  IADD3 R239, R239, UR22, RZ ;  /* 0x00000016efef7c10 */ /* 0x000fe4000fffe0ff */
[----:B------:R-:W-:Y:S01]  /*6180*/  VIADDMNMX R241, R242, -UR19, RZ, !PT ;  /* 0x80000013f2f17c46 */ /* 0x000fe2000f8001ff */
        /* <DEDUP_REMOVED lines=104> */
.L_x_7740:
[----:B------:R-:W-:-:S04]  /*6810*/  ULEA UR18, -UR10, URZ, 0x6 ;  /* 0x0000003f0a127291 */ /* 0x000fc8000f8e313f */
[----:B------:R-:W-:Y:S02]  /*6820*/  USHF.R.S32.HI UR19, URZ, 0x1f, UR18 ;  /* 0x0000001f3f137899 */ /* 0x000fe40008011412 */
[----:B------:R-:W-:-:S04]  /*6830*/  MOV R42, UR18 ;  /* 0x00000012002a7c02 */ /* 0x000fc80008000f00 */
[----:B------:R-:W-:-:S07]  /*6840*/  MOV R41, UR19 ;  /* 0x0000001300297c02 */ /* 0x000fce0008000f00 */
.L_x_7741:
        /* <DEDUP_REMOVED lines=21> */
[----:B------:R-:W-:Y:S01]  /*69a0*/  @!P3 IMAD.X R45, R41, 0x1, R165, P0 ;  /* 0x00000001292db824 */ /* 0x000fe200000e06a5 */
[C---:B------:R-:W-:Y:S01]  /*69b0*/  @!P2 IADD3 R43, P0, R42.reuse, R200, RZ ;  /* 0x000000c82a2ba210 */ /* 0x040fe20007f1e0ff */
[----:B------:R-:W4:Y:S01]  /*69c0*/  @!P4 LDC.64 R8, c[0x0][0x218] ;  /* 0x00008600ff08cb82 */ /* 0x000f220000000a00 */
[C---:B-----5:R-:W-:Y:S01]  /*69d0*/  @!P3 LEA R52, P1, R5.reuse, R12, 0x1 ;  /* 0x0000000c0534b211 */ /* 0x060fe200078208ff */
[----:B------:R-:W-:Y:S01]  /*69e0*/  @!PT LDS RZ, [RZ] ;  /* 0x00000000fffff984 */ /* 0x000fe20000000800 */
[----:B------:R-:W-:Y:S01]  /*69f0*/  @!PT LDS RZ, [RZ] ;  /* 0x00000000fffff984 */ /* 0x000fe20000000800 */
[----:B------:R-:W-:Y:S01]  /*6a00*/  @!PT LDS RZ, [RZ] ;  /* 0x00000000fffff984 */ /* 0x000fe20000000800 */
[----:B------:R5:W-:Y:S03]  /*6a10*/  @!P5 LDGSTS.E.BYPASS.LTC128B.128 [R235+0x8000], desc[UR26][R58.64] ;  /* 0x080000003aebdfae */ /* 0x000be6000b901d5a */
[----:B------:R-:W-:Y:S01]  /*6a20*/  @!P3 LEA.HI.X R53, R5, R13, R45, 0x1, P1 ;  /* 0x0000000d0535b211 */ /* 0x000fe200008f0c2d */
[----:B------:R-:W-:Y:S01]  /*6a30*/  @!P2 IMAD.X R45, R41, 0x1, R165, P0 ;  /* 0x00000001292da824 */ /* 0x000fe200000e06a5 */
        /* <DEDUP_REMOVED lines=142> */
.L_x_7743:
[----:B------:R-:W-:Y:S05]  /*7320*/  BSYNC B0 ;  /* 0x0000000000007941 */ /* 0x000fea0003800000 */
.L_x_7742:
[----:B------:R-:W0:Y:S01]  /*7330*/  LDGDEPBAR ;  /* 0x00000000000079af */ /* 0x000e220000000000 */
[----:B------:R-:W-:-:S04]  /*7340*/  IADD3 R200, P0, R42, R200, RZ ;  /* 0x000000c82ac87210 */ /* 0x000fc80007f1e0ff */
[----:B------:R-:W-:-:S09]  /*7350*/  IADD3.X R165, R41, R165, RZ, P0, !PT ;  /* 0x000000a529a57210 */ /* 0x000fd200007fe4ff */
.L_x_7739:
[----:B---3--:R-:W-:Y:S01]  /*7360*/  VIADD R48, R243, UR16 ;  /* 0x00000010f3307c36 */ /* 0x008fe20008000000 */
[----:B------:R-:W-:Y:S01]  /*7370*/  LEA R228, R4, UR4, 0x1 ;  /* 0x0000000404e47c11 */ /* 0x000fe2000f8e08ff */
[----:B------:R-:W-:Y:S01]  /*7380*/  ULDC UR22, c[0x0][0x2ec] ;  /* 0x0000bb0000167ab9 */ /* 0x000fe20000000800 */
[----:B------:R-:W-:Y:S01]  /*7390*/  ULDC.64 UR18, c[0x0][0x218] ;  /* 0x0000860000127ab9 */ /* 0x000fe20000000a00 */
[----:B------:R-:W-:Y:S01]  /*73a0*/  IMAD.IADD R5, R239, 0x1, -R48 ;  /* 0x00000001ef057824 */ /* 0x000fe200078e0a30 */
[CC--:B------:R-:W-:Y:S01]  /*73b0*/  ISETP.GE.AND P2, PT, R48.reuse, R240.reuse, PT ;  /* 0x000000f03000720c */ /* 0x0c0fe20003f46270 */
[C---:B-1----:R-:W-:Y:S01]  /*73c0*/  VIADD R7, R48.reuse, 0x9 ;  /* 0x0000000930077836 */ /* 0x042fe20000000000 */
[C---:B------:R-:W-:Y:S01]  /*73d0*/  ISETP.GE.AND P3, PT, R48.reuse, R237, PT ;  /* 0x000000ed3000720c */ /* 0x040fe20003f66270 */
[----:B------:R-:W-:Y:S01]  /*73e0*/  VIADD R42, R48, 0x20 ;  /* 0x00000020302a7836 */ /* 0x000fe20000000000 */
[----:B------:R-:W-:Y:S01]  /*73f0*/  IABS R5, R5 ;  /* 0x0000000500057213 */ /* 0x000fe20000000000 */
[----:B------:R-:W-:Y:S01]  /*7400*/  IMAD.IADD R47, R242, 0x1, -R7 ;  /* 0x00000001f22f7824 */ /* 0x000fe200078e0a07 */
[C---:B------:R-:W-:Y:S01]  /*7410*/  ISETP.LT.OR P2, PT, R48.reuse, R241, P2 ;  /* 0x000000f13000720c */ /* 0x040fe20001741670 */
[----:B------:R-:W-:Y:S01]  /*7420*/  VIADD R8, R48, 0x1 ;  /* 0x0000000130087836 */ /* 0x000fe20000000000 */
[----:B------:R-:W-:Y:S01]  /*7430*/  I2FP.F32.S32 R5, R5 ;  /* 0x0000000500057245 */ /* 0x000fe20000201400 */
[C---:B------:R-:W-:Y:S01]  /*7440*/  IMAD.IADD R185, R242.reuse, 0x1, -R42 ;  /* 0x00000001f2b97824 */ /* 0x040fe200078e0a2a */
[----:B------:R-:W-:Y:S01]  /*7450*/  IABS R47, R47 ;  /* 0x0000002f002f7213 */ /* 0x000fe20000000000 */
[----:B------:R-:W-:Y:S01]  /*7460*/  IMAD.IADD R10, R242, 0x1, -R8 ;  /* 0x00000001f20a7824 */ /* 0x000fe200078e0a08 */
[----:B------:R-:W-:Y:S01]  /*7470*/  ISETP.GE.AND P4, PT, R8, R240, PT ;  /* 0x000000f00800720c */ /* 0x000fe20003f86270 */
[----:B------:R-:W-:Y:S01]  /*7480*/  FFMA.FTZ R70, R5, -UR14, R70 ;  /* 0x8000000e05467c23 */ /* 0x000fe20008010046 */
[C---:B------:R-:W-:Y:S01]  /*7490*/  VIADD R5, R48.reuse, 0x11 ;  /* 0x0000001130057836 */ /* 0x040fe20000000000 */
[----:B------:R-:W-:Y:S01]  /*74a0*/  I2FP.F32.S32 R47, R47 ;  /* 0x0000002f002f7245 */ /* 0x000fe20000201400 */
[----:B------:R-:W-:Y:S01]  /*74b0*/  VIADD R45, R48, 0x18 ;  /* 0x00000018302d7836 */ /* 0x000fe20000000000 */
[----:B------:R-:W-:Y:S01]  /*74c0*/  IABS R185, R185 ;  /* 0x000000b900b97213 */ /* 0x000fe20000000000 */
[----:B------:R-:W-:Y:S01]  /*74d0*/  IMAD.IADD R11, R242, 0x1, -R5 ;  /* 0x00000001f20b7824 */ /* 0x000fe200078e0a05 */
[----:B------:R-:W-:Y:S01]  /*74e0*/  IABS R10, R10 ;  /* 0x0000000a000a7213 */ /* 0x000fe20000000000 */
[----:B------:R-:W-:Y:S01]  /*74f0*/  FFMA.FTZ R47, R47, -UR14, R44 ;  /* 0x8000000e2f2f7c23 */ /* 0x000fe2000801002c */
[----:B------:R-:W-:Y:S01]  /*7500*/  I2FP.F32.S32 R185, R185 ;  /* 0x000000b900b97245 */ /* 0x000fe20000201400 */
[C---:B------:R-:W-:Y:S01]  /*7510*/  VIADD R44, R48.reuse, 0x19 ;  /* 0x00000019302c7836 */ /* 0x040fe20000000000 */
[----:B------:R-:W-:Y:S01]  /*7520*/  IABS R11, R11 ;  /* 0x0000000b000b7213 */ /* 0x000fe20000000000 */
[----:B------:R-:W-:Y:S01]  /*7530*/  VIADD R6, R48, 0x10 ;  /* 0x0000001030067836 */ /* 0x000fe20000000000 */
[----:B------:R-:W-:Y:S01]  /*7540*/  I2FP.F32.S32 R10, R10 ;  /* 0x0000000a000a7245 */ /* 0x000fe20000201400 */
[----:B------:R-:W-:Y:S01]  /*7550*/  FFMA.FTZ R185, R185, -UR14, R34 ;  /* 0x8000000eb9b97c23 */ /* 0x000fe20008010022 */
[----:B------:R-:W-:Y:S01]  /*7560*/  I2FP.F32.S32 R11, R11 ;  /* 0x0000000b000b7245 */ /* 0x000fe20000201400 */
[----:B------:R-:W-:Y:S01]  /*7570*/  IMAD.IADD R9, R242, 0x1, -R48 ;  /* 0x00000001f2097824 */ /* 0x000fe200078e0a30 */
[----:B------:R-:W-:Y:S01]  /*7580*/  ISETP.GE.AND P5, PT, R6, R240, PT ;  /* 0x000000f00600720c */ /* 0x000fe20003fa6270 */
[----:B------:R-:W-:Y:S01]  /*7590*/  FFMA.FTZ R68, R10, -UR14, R68 ;  /* 0x8000000e0a447c23 */ /* 0x000fe20008010044 */
[----:B------:R-:W-:-:S02]  /*75a0*/  IMAD.IADD R46, R242, 0x1, -R44 ;  /* 0x00000001f22e7824 */ /* 0x000fc400078e0a2c */
[----:B------:R-:W-:Y:S01]  /*75b0*/  FFMA.FTZ R11, R11, -UR14, R40 ;  /* 0x8000000e0b0b7c23 */ /* 0x000fe20008010028 */
[C---:B------:R-:W-:Y:S01]  /*75c0*/  VIADD R34, R48.reuse, 0x30 ;  /* 0x0000003030227836 */ /* 0x040fe20000000000 */
[----:B------:R-:W-:Y:S01]  /*75d0*/  IABS R9, R9 ;  /* 0x0000000900097213 */ /* 0x000fe20000000000 */
[----:B------:R-:W-:Y:S01]  /*75e0*/  VIADD R40, R48, 0x28 ;  /* 0x0000002830287836 */ /* 0x000fe20000000000 */
[----:B------:R-:W-:Y:S01]  /*75f0*/  IABS R46, R46 ;  /* 0x0000002e002e7213 */ /* 0x000fe20000000000 */
[C---:B------:R-:W-:Y:S01]  /*7600*/  IMAD.IADD R10, R242.reuse, 0x1, -R45 ;  /* 0x00000001f20a7824 */ /* 0x040fe200078e0a2d */
[----:B------:R-:W-:Y:S01]  /*7610*/  I2FP.F32.S32 R9, R9 ;  /* 0x0000000900097245 */ /* 0x000fe20000201400 */
[C---:B------:R-:W-:Y:S01]  /*7620*/  IMAD.IADD R12, R242.reuse, 0x1, -R6 ;  /* 0x00000001f20c7824 */ /* 0x040fe200078e0a06 */
[----:B------:R-:W-:Y:S01]  /*7630*/  I2FP.F32.S32 R46, R46 ;  /* 0x0000002e002e7245 */ /* 0x000fe20000201400 */
[C---:B------:R-:W-:Y:S01]  /*7640*/  IMAD.IADD R198, R242.reuse, 0x1, -R34 ;  /* 0x00000001f2c67824 */ /* 0x040fe200078e0a22 */
[----:B------:R-:W-:Y:S01]  /*7650*/  IABS R10, R10 ;  /* 0x0000000a000a7213 */ /* 0x000fe20000000000 */
[----:B------:R-:W-:Y:S01]  /*7660*/  IMAD.IADD R187, R242, 0x1, -R40 ;  /* 0x00000001f2bb7824 */ /* 0x000fe200078e0a28 */
[----:B------:R-:W-:Y:S01]  /*7670*/  IABS R12, R12 ;  /* 0x0000000c000c7213 */ /* 0x000fe20000000000 */
[C---:B------:R-:W-:Y:S01]  /*7680*/  VIADD R41, R48.reuse, 0x21 ;  /* 0x0000002130297836 */ /* 0x040fe20000000000 */
[----:B------:R-:W-:Y:S01]  /*7690*/  IABS R198, R198 ;  /* 0x000000c600c67213 */ /* 0x000fe20000000000 */
[----:B------:R-:W-:Y:S01]  /*76a0*/  VIADD R13, R48, 0x8 ;  /* 0x00000008300d7836 */ /* 0x000fe20000000000 */
[----:B------:R-:W-:Y:S01]  /*76b0*/  IABS R187, R187 ;  /* 0x000000bb00bb7213 */ /* 0x000fe20000000000 */
[----:B------:R-:W-:Y:S01]  /*76c0*/  IMAD.IADD R186, R242, 0x1, -R41 ;  /* 0x00000001f2ba7824 */ /* 0x000fe200078e0a29 */
[----:B------:R-:W-:Y:S01]  /*76d0*/  I2FP.F32.S32 R10, R10 ;  /* 0x0000000a000a7245 */ /* 0x000fe20000201400 */
[----:B------:R-:W-:Y:S01]  /*76e0*/  FFMA.FTZ R9, R9, -UR14, R3 ;  /* 0x8000000e09097c23 */ /* 0x000fe20008010003 */
[----:B------:R-:W-:Y:S01]  /*76f0*/  I2FP.F32.S32 R12, R12 ;  /* 0x0000000c000c7245 */ /* 0x000fe20000201400 */
[----:B------:R-:W-:Y:S01]  /*7700*/  FFMA.FTZ R46, R46, -UR14, R33 ;  /* 0x8000000e2e2e7c23 */ /* 0x000fe20008010021 */
[----:B------:R-:W-:Y:S01]  /*7710*/  I2FP.F32.S32 R198, R198 ;  /* 0x000000c600c67245 */ /* 0x000fe20000201400 */
[----:B------:R-:W-:Y:S01]  /*7720*/  FFMA.FTZ R10, R10, -UR14, R32 ;  /* 0x8000000e0a0a7c23 */ /* 0x000fe20008010020 */
[----:B------:R-:W-:Y:S01]  /*7730*/  I2FP.F32.S32 R187, R187 ;  /* 0x000000bb00bb7245 */ /* 0x000fe20000201400 */
[----:B------:R-:W-:-:S02]  /*7740*/  VIADD R33, R48, 0x31 ;  /* 0x0000003130217836 */ /* 0x000fc40000000000 */
[----:B------:R-:W-:Y:S01]  /*7750*/  FFMA.FTZ R12, R12, -UR14, R31 ;  /* 0x8000000e0c0c7c23 */ /* 0x000fe2000801001f */
[----:B------:R-:W-:Y:S01]  /*7760*/  IABS R186, R186 ;  /* 0x000000ba00ba7213 */ /* 0x000fe20000000000 */
[----:B------:R-:W-:Y:S01]  /*7770*/  VIADD R32, R48, 0x38 ;  /* 0x0000003830207836 */ /* 0x000fe20000000000 */
[----:B------:R-:W-:Y:S01]  /*7780*/  ISETP.LT.OR P5, PT, R6, R241, P5 ;  /* 0x000000f10600720c */ /* 0x000fe20002fa1670 */
[----:B------:R-:W-:Y:S02]  /*7790*/  IMAD.IADD R3, R242, 0x1, -R13 ;  /* 0x00000001f2037824 */ /* 0x000fe400078e0a0d */
[----:B------:R-:W-:Y:S01]  /*77a0*/  FFMA.FTZ R198, R198, -UR14, R36 ;  /* 0x8000000ec6c67c23 */ /* 0x000fe20008010024 */
[----:B------:R-:W-:Y:S01]  /*77b0*/  FFMA.FTZ R187, R187, -UR14, R24 ;  /* 0x8000000ebbbb7c23 */ /* 0x000fe20008010018 */
[C---:B------:R-:W-:Y:S01]  /*77c0*/  IMAD.IADD R31, R242.reuse, 0x1, -R33 ;  /* 0x00000001f21f7824 */ /* 0x040fe200078e0a21 */
[----:B------:R-:W-:Y:S01]  /*77d0*/  FSEL R36, R9, -INF , !P2 ;  /* 0xff80000009247808 */ /* 0x000fe20005000000 */
[----:B------:R-:W-:Y:S01]  /*77e0*/  IMAD.IADD R24, R242, 0x1, -R32 ;  /* 0x00000001f2187824 */ /* 0x000fe200078e0a20 */
[----:B------:R-:W-:Y:S01]  /*77f0*/  I2FP.F32.S32 R186, R186 ;  /* 0x000000ba00ba7245 */ /* 0x000fe20000201400 */
[----:B------:R-:W-:Y:S01]  /*7800*/  VIADD R43, R48, 0x29 ;  /* 0x00000029302b7836 */ /* 0x000fe20000000000 */
[-C--:B------:R-:W-:Y:S01]  /*7810*/  ISETP.GE.AND P2, PT, R5, R240.reuse, PT ;  /* 0x000000f00500720c */ /* 0x080fe20003f46270 */
[----:B------:R-:W-:Y:S01]  /*7820*/  IMAD R226, R2, 0x2, R228 ;  /* 0x0000000202e27824 */ /* 0x000fe200078e02e4 */
[----:B------:R-:W-:Y:S01]  /*7830*/  FSEL R12, R12, -INF , !P5 ;  /* 0xff8000000c0c7808 */ /* 0x000fe20006800000 */
[----:B------:R-:W-:Y:S01]  /*7840*/  FFMA.FTZ R186, R186, -UR14, R35 ;  /* 0x8000000ebaba7c23 */ /* 0x000fe20008010023 */
[----:B------:R-:W-:Y:S01]  /*7850*/  IABS R3, R3 ;  /* 0x0000000300037213 */ /* 0x000fe20000000000 */
[C---:B------:R-:W-:Y:S01]  /*7860*/  IMAD R224, R0.reuse, 0x2, R226 ;  /* 0x0000000200e07824 */ /* 0x040fe200078e02e2 */
[----:B------:R-:W-:Y:S01]  /*7870*/  ISETP.GE.AND P5, PT, R41, R240, PT ;  /* 0x000000f02900720c */ /* 0x000fe20003fa6270 */
[----:B------:R-:W-:Y:S01]  /*7880*/  IMAD R225, R0, 0x2, R228 ;  /* 0x0000000200e17824 */ /* 0x000fe200078e02e4 */
[----:B------:R-:W-:Y:S01]  /*7890*/  IABS R31, R31 ;  /* 0x0000001f001f7213 */ /* 0x000fe20000000000 */
[----:B------:R-:W-:Y:S01]  /*78a0*/  LDSM.16.MT88.4 R148, [R226+0x10000] ;  /* 0x01000000e294783b */ /* 0x000fe20000004200 */
[----:B------:R-:W-:-:S02]  /*78b0*/  ISETP.LT.OR P2, PT, R5, R241, P2 ;  /* 0x000000f10500720c */ /* 0x000fc40001741670 */
[----:B------:R-:W-:Y:S01]  /*78c0*/  IABS R24, R24 ;  /* 0x0000001800187213 */ /* 0x000fe20000000000 */
[----:B------:R-:W-:Y:S01]  /*78d0*/  LDSM.16.MT88.4 R132, [R224+0x10000] ;  /* 0x01000000e084783b */ /* 0x000fe20000004200 */
[----:B------:R-:W-:Y:S02]  /*78e0*/  I2FP.F32.S32 R3, R3 ;  /* 0x0000000300037245 */ /* 0x000fe40000201400 */
[----:B------:R-:W-:Y:S01]  /*78f0*/  ISETP.LT.OR P5, PT, R41, R241, P5 ;  /* 0x000000f12900720c */ /* 0x000fe20002fa1670 */
[----:B------:R-:W-:Y:S01]  /*7900*/  LDSM.16.MT88.4 R140, [R225+0x10000] ;  /* 0x01000000e18c783b */ /* 0x000fe20000004200 */
[----:B------:R-:W-:Y:S01]  /*7910*/  I2FP.F32.S32 R31, R31 ;  /* 0x0000001f001f7245 */ /* 0x000fe20000201400 */
[----:B------:R-:W-:Y:S01]  /*7920*/  FFMA.FTZ R28, R3, -UR14, R28 ;  /* 0x8000000e031c7c23 */ /* 0x000fe2000801001c */
[----:B------:R-:W-:Y:S01]  /*7930*/  ISETP.GE.AND P1, PT, R13, R240, PT ;  /* 0x000000f00d00720c */ /* 0x000fe20003f26270 */
[----:B------:R-:W-:Y:S01]  /*7940*/  VIADD R3, R48, 0x39 ;  /* 0x0000003930037836 */ /* 0x000fe20000000000 */
[----:B------:R-:W-:Y:S01]  /*7950*/  FSEL R11, R11, -INF , !P2 ;  /* 0xff8000000b0b7808 */ /* 0x000fe20005000000 */
[----:B------:R-:W-:Y:S01]  /*7960*/  FFMA.FTZ R37, R31, -UR14, R37 ;  /* 0x8000000e1f257c23 */ /* 0x000fe20008010025 */
[----:B------:R-:W-:Y:S01]  /*7970*/  I2FP.F32.S32 R24, R24 ;  /* 0x0000001800187245 */ /* 0x000fe20000201400 */
[----:B------:R-:W-:Y:S01]  /*7980*/  IMAD.IADD R35, R242, 0x1, -R3 ;  /* 0x00000001f2237824 */ /* 0x000fe200078e0a03 */
[-C--:B------:R-:W-:Y:S01]  /*7990*/  ISETP.GE.AND P0, PT, R7, R240.reuse, PT ;  /* 0x000000f00700720c */ /* 0x080fe20003f06270 */
[----:B------:R-:W-:Y:S01]  /*79a0*/  LDSM.16.MT88.4 R80, [R226+0x14000] ;  /* 0x01400000e250783b */ /* 0x000fe20000004200 */
[----:B------:R-:W-:Y:S01]  /*79b0*/  ISETP.GE.AND P2, PT, R40, R240, PT ;  /* 0x000000f02800720c */ /* 0x000fe20003f46270 */
[----:B------:R-:W-:Y:S01]  /*79c0*/  FFMA.FTZ R39, R24, -UR14, R39 ;  /* 0x8000000e18277c23 */ /* 0x000fe20008010027 */
[----:B------:R-:W-:Y:S01]  /*79d0*/  ISETP.LT.OR P4, PT, R8, R241, P4 ;  /* 0x000000f10800720c */ /* 0x000fe20002781670 */
[----:B------:R-:W-:Y:S01]  /*79e0*/  LDSM.16.MT88.4 R88, [R225+0x14000] ;  /* 0x01400000e158783b */ /* 0x000fe20000004200 */
[----:B------:R-:W-:-:S02]  /*79f0*/  FSEL R186, R186, -INF , !P5 ;  /* 0xff800000baba7808 */ /* 0x000fc40006800000 */
[----:B------:R-:W-:Y:S01]  /*7a00*/  ISETP.GE.AND P5, PT, R32, R240, PT ;  /* 0x000000f02000720c */ /* 0x000fe20003fa6270 */
[----:B------:R-:W-:Y:S01]  /*7a10*/  LDSM.16.MT88.4 R156, [R228+0x10000] ;  /* 0x01000000e49c783b */ /* 0x000fe20000004200 */
[----:B------:R-:W-:Y:S01]  /*7a20*/  ISETP.LT.OR P3, PT, R48, R238, P3 ;  /* 0x000000ee3000720c */ /* 0x000fe20001f61670 */
[----:B------:R-:W-:Y:S01]  /*7a30*/  IMAD.IADD R48, R242, 0x1, -R43 ;  /* 0x00000001f2307824 */ /* 0x000fe200078e0a2b */
[-C--:B------:R-:W-:Y:S01]  /*7a40*/  ISETP.LT.OR P1, PT, R13, R241.reuse, P1 ;  /* 0x000000f10d00720c */ /* 0x080fe20000f21670 */
[----:B------:R-:W-:Y:S01]  /*7a50*/  LDSM.16.MT88.4 R56, [R225+0x12000] ;  /* 0x01200000e138783b */ /* 0x000fe20000004200 */
[-C--:B------:R-:W-:Y:S02]  /*7a60*/  ISETP.LT.OR P0, PT, R7, R241.reuse, P0 ;  /* 0x000000f10700720c */ /* 0x080fe40000701670 */
[----:B------:R-:W-:Y:S01]  /*7a70*/  ISETP.LT.OR P2, PT, R40, R241, P2 ;  /* 0x000000f12800720c */ /* 0x000fe20001741670 */
[----:B------:R-:W-:Y:S01]  /*7a80*/  LDSM.16.MT88.4 R64, [R224+0x12000] ;  /* 0x01200000e040783b */ /* 0x000fe20000004200 */
[----:B------:R-:W-:-:S02]  /*7a90*/  FSEL R31, R68, -INF , !P4 ;  /* 0xff800000441f7808 */ /* 0x000fc40006000000 */
[-C--:B------:R-:W-:Y:S01]  /*7aa0*/  ISETP.GE.AND P4, PT, R45, R240.reuse, PT ;  /* 0x000000f02d00720c */ /* 0x080fe20003f86270 */
[----:B------:R-:W-:Y:S01]  /*7ab0*/  LDSM.16.MT88.4 R72, [R228+0x14000] ;  /* 0x01400000e448783b */ /* 0x000fe20000004200 */
[----:B------:R-:W-:Y:S02]  /*7ac0*/  ISETP.LT.OR P5, PT, R32, R241, P5 ;  /* 0x000000f12000720c */ /* 0x000fe40002fa1670 */
[----:B------:R-:W-:Y:S01]  /*7ad0*/  FSEL R28, R28, -INF , !P1 ;  /* 0xff8000001c1c7808 */ /* 0x000fe20004800000 */
[----:B------:R-:W-:Y:S01]  /*7ae0*/  LDSM.16.MT88.4 R96, [R224+0x14000] ;  /* 0x01400000e060783b */ /* 0x000fe20000004200 */
[----:B------:R-:W-:Y:S02]  /*7af0*/  ISETP.GE.AND P1, PT, R44, R240, PT ;  /* 0x000000f02c00720c */ /* 0x000fe40003f26270 */
[----:B------:R-:W-:Y:S01]  /*7b00*/  FSEL R24, R47, -INF , !P0 ;  /* 0xff8000002f187808 */ /* 0x000fe20004000000 */
[----:B------:R-:W-:Y:S01]  /*7b10*/  LDSM.16.MT88.4 R104, [R228+0x16000] ;  /* 0x01600000e468783b */ /* 0x000fe20000004200 */
[----:B------:R-:W-:-:S02]  /*7b20*/  FSEL R187, R187, -INF , !P2 ;  /* 0xff800000bbbb7808 */ /* 0x000fc40005000000 */
[----:B------:R-:W-:Y:S01]  /*7b30*/  IABS R48, R48 ;  /* 0x0000003000307213 */ /* 0x000fe20000000000 */
[----:B------:R-:W-:Y:S01]  /*7b40*/  LDSM.16.MT88.4 R112, [R226+0x16000] ;  /* 0x01600000e270783b */ /* 0x000fe20000004200 */
[----:B------:R-:W-:Y:S02]  /*7b50*/  ISETP.GE.AND P0, PT, R42, R240, PT ;  /* 0x000000f02a00720c */ /* 0x000fe40003f06270 */
[----:B------:R-:W-:Y:S01]  /*7b60*/  ISETP.GE.AND P2, PT, R8, R237, PT ;  /* 0x000000ed0800720c */ /* 0x000fe20003f46270 */
[----:B------:R-:W-:Y:S01]  /*7b70*/  LDSM.16.MT88.4 R120, [R225+0x16000] ;  /* 0x01600000e178783b */ /* 0x000fe20000004200 */
[----:B------:R-:W-:Y:S02]  /*7b80*/  ISETP.LT.OR P4, PT, R45, R241, P4 ;  /* 0x000000f12d00720c */ /* 0x000fe40002781670 */
[----:B------:R-:W-:Y:S02]  /*7b90*/  FSEL R196, R39, -INF , !P5 ;  /* 0xff80000027c47808 */ /* 0x000fe40006800000 */
[----:B------:R-:W-:-:S02]  /*7ba0*/  ISETP.GE.AND P5, PT, R6, R237, PT ;  /* 0x000000ed0600720c */ /* 0x000fc40003fa6270 */
[-C--:B------:R-:W-:Y:S02]  /*7bb0*/  ISETP.LT.OR P1, PT, R44, R241.reuse, P1 ;  /* 0x000000f12c00720c */ /* 0x080fe40000f21670 */
[----:B------:R-:W-:Y:S02]  /*7bc0*/  I2FP.F32.S32 R48, R48 ;  /* 0x0000003000307245 */ /* 0x000fe40000201400 */
[----:B------:R-:W-:Y:S02]  /*7bd0*/  ISETP.LT.OR P0, PT, R42, R241, P0 ;  /* 0x000000f12a00720c */ /* 0x000fe40000701670 */
[----:B------:R-:W-:Y:S01]  /*7be0*/  ISETP.LT.OR P2, PT, R8, R238, P2 ;  /* 0x000000ee0800720c */ /* 0x000fe20001741670 */
[----:B------:R-:W-:Y:S01]  /*7bf0*/  IMAD.IADD R8, R239, 0x1, -R8 ;  /* 0x00000001ef087824 */ /* 0x000fe200078e0a08 */
[----:B------:R-:W-:Y:S01]  /*7c00*/  FSEL R10, R10, -INF , !P4 ;  /* 0xff8000000a0a7808 */ /* 0x000fe20006000000 */
[----:B------:R-:W-:Y:S01]  /*7c10*/  FFMA.FTZ R25, R48, -UR14, R25 ;  /* 0x8000000e30197c23 */ /* 0x000fe20008010019 */
[----:B------:R-:W-:Y:S01]  /*7c20*/  ISETP.GE.AND P4, PT, R43, R240, PT ;  /* 0x000000f02b00720c */ /* 0x000fe20003f86270 */
[----:B------:R-:W-:Y:S01]  /*7c30*/  LDSM.16.MT88.4 R48, [R226+0x12000] ;  /* 0x01200000e230783b */ /* 0x000fe20000004200 */
[----:B------:R-:W-:Y:S01]  /*7c40*/  ISETP.LT.OR P5, PT, R6, R238, P5 ;  /* 0x000000ee0600720c */ /* 0x000fe20002fa1670 */
[----:B------:R-:W-:Y:S01]  /*7c50*/  IMAD.IADD R6, R239, 0x1, -R6 ;  /* 0x00000001ef067824 */ /* 0x000fe200078e0a06 */
[----:B------:R-:W-:-:S02]  /*7c60*/  FSEL R9, R46, -INF , !P1 ;  /* 0xff8000002e097808 */ /* 0x000fc40004800000 */
[----:B------:R-:W-:Y:S02]  /*7c70*/  FSEL R70, R70, -INF , !P3 ;  /* 0xff80000046467808 */ /* 0x000fe40005800000 */
[-C--:B------:R-:W-:Y:S02]  /*7c80*/  ISETP.GE.AND P1, PT, R34, R240.reuse, PT ;  /* 0x000000f02200720c */ /* 0x080fe40003f26270 */
[----:B------:R-:W-:Y:S02]  /*7c90*/  FSEL R185, R185, -INF , !P0 ;  /* 0xff800000b9b97808 */ /* 0x000fe40004000000 */
[----:B------:R-:W-:Y:S02]  /*7ca0*/  ISETP.GE.AND P3, PT, R45, R237, PT ;  /* 0x000000ed2d00720c */ /* 0x000fe40003f66270 */
[----:B------:R-:W-:Y:S02]  /*7cb0*/  IABS R35, R35 ;  /* 0x0000002300237213 */ /* 0x000fe40000000000 */
[----:B------:R-:W-:-:S02]  /*7cc0*/  ISETP.GE.AND P0, PT, R33, R240, PT ;  /* 0x000000f02100720c */ /* 0x000fc40003f06270 */
[-C--:B------:R-:W-:Y:S02]  /*7cd0*/  ISETP.LT.OR P4, PT, R43, R241.reuse, P4 ;  /* 0x000000f12b00720c */ /* 0x080fe40002781670 */
[----:B------:R-:W-:Y:S02]  /*7ce0*/  IABS R8, R8 ;  /* 0x0000000800087213 */ /* 0x000fe40000000000 */
[----:B------:R-:W-:Y:S02]  /*7cf0*/  ISETP.LT.OR P1, PT, R34, R241, P1 ;  /* 0x000000f12200720c */ /* 0x000fe40000f21670 */
        /* <DEDUP_REMOVED lines=8> */
[----:B------:R-:W-:Y:S02]  /*7d80*/  ISETP.GE.AND P4, PT, R3, R240, PT ;  /* 0x000000f00300720c */ /* 0x000fe40003f86270 */
[----:B------:R-:W-:Y:S01]  /*7d90*/  FSEL R198, R198, -INF , !P1 ;  /* 0xff800000c6c67808 */ /* 0x000fe20004800000 */
[----:B------:R-:W-:Y:S01]  /*7da0*/  FFMA.FTZ R8, R8, -UR14, R69 ;  /* 0x8000000e08087c23 */ /* 0x000fe20008010045 */
[----:B------:R-:W-:-:S02]  /*7db0*/  I2FP.F32.S32 R6, R6 ;  /* 0x0000000600067245 */ /* 0x000fc40000201400 */
[-C--:B------:R-:W-:Y:S02]  /*7dc0*/  ISETP.GE.AND P1, PT, R13, R237.reuse, PT ;  /* 0x000000ed0d00720c */ /* 0x080fe40003f26270 */
[----:B------:R-:W-:Y:S01]  /*7dd0*/  FSEL R197, R37, -INF , !P0 ;  /* 0xff80000025c57808 */ /* 0x000fe20004000000 */
[----:B------:R-:W-:Y:S01]  /*7de0*/  FFMA.FTZ R6, R6, -UR14, R16 ;  /* 0x8000000e06067c23 */ /* 0x000fe20008010010 */
[----:B------:R-:W-:Y:S02]  /*7df0*/  ISETP.GE.AND P0, PT, R7, R237, PT ;  /* 0x000000ed0700720c */ /* 0x000fe40003f06270 */
[----:B------:R-:W-:Y:S02]  /*7e00*/  IABS R45, R45 ;  /* 0x0000002d002d7213 */ /* 0x000fe40000000000 */
[----:B------:R-:W-:Y:S02]  /*7e10*/  ISETP.LT.OR P4, PT, R3, R241, P4 ;  /* 0x000000f10300720c */ /* 0x000fe40002781670 */
[-C--:B------:R-:W-:Y:S01]  /*7e20*/  ISETP.LT.OR P1, PT, R13, R238.reuse, P1 ;  /* 0x000000ee0d00720c */ /* 0x080fe20000f21670 */
[----:B------:R-:W-:Y:S01]  /*7e30*/  IMAD.IADD R13, R239, 0x1, -R13 ;  /* 0x00000001ef0d7824 */ /* 0x000fe200078e0a0d */
[----:B------:R-:W-:Y:S01]  /*7e40*/  ISETP.LT.OR P0, PT, R7, R238, P0 ;  /* 0x000000ee0700720c */ /* 0x000fe20000701670 */
[----:B------:R-:W-:Y:S01]  /*7e50*/  IMAD.IADD R7, R239, 0x1, -R7 ;  /* 0x00000001ef077824 */ /* 0x000fe200078e0a07 */
[----:B------:R-:W-:-:S02]  /*7e60*/  I2FP.F32.S32 R45, R45 ;  /* 0x0000002d002d7245 */ /* 0x000fc40000201400 */
[----:B------:R-:W-:Y:S02]  /*7e70*/  FSEL R35, R35, -INF , !P4 ;  /* 0xff80000023237808 */ /* 0x000fe40006000000 */
[-C--:B------:R-:W-:Y:S02]  /*7e80*/  ISETP.GE.AND P4, PT, R5, R237.reuse, PT ;  /* 0x000000ed0500720c */ /* 0x080fe40003f86270 */
[----:B------:R-:W-:Y:S02]  /*7e90*/  FSEL R25, R8, -INF , !P2 ;  /* 0xff80000008197808 */ /* 0x000fe40005000000 */
[----:B------:R-:W-:Y:S02]  /*7ea0*/  ISETP.GE.AND P2, PT, R44, R237, PT ;  /* 0x000000ed2c00720c */ /* 0x000fe40003f46270 */
[----:B------:R-:W-:Y:S01]  /*7eb0*/  FSEL R8, R6, -INF , !P5 ;  /* 0xff80000006087808 */ /* 0x000fe20006800000 */
[----:B------:R-:W-:Y:S01]  /*7ec0*/  FFMA.FTZ R6, R45, -UR14, R20 ;  /* 0x8000000e2d067c23 */ /* 0x000fe20008010014 */
[----:B------:R-:W-:-:S02]  /*7ed0*/  IABS R13, R13 ;  /* 0x0000000d000d7213 */ /* 0x000fc40000000000 */
[-C--:B------:R-:W-:Y:S01]  /*7ee0*/  ISETP.LT.OR P4, PT, R5, R238.reuse, P4 ;  /* 0x000000ee0500720c */ /* 0x080fe20002781670 */
[C---:B------:R-:W-:Y:S01]  /*7ef0*/  IMAD.IADD R5, R239.reuse, 0x1, -R5 ;  /* 0x00000001ef057824 */ /* 0x040fe200078e0a05 */
[----:B------:R-:W-:Y:S02]  /*7f00*/  IABS R7, R7 ;  /* 0x0000000700077213 */ /* 0x000fe40000000000 */
[----:B------:R-:W-:Y:S02]  /*7f10*/  FMNMX.FTZ R20, R36, R31, !PT ;  /* 0x0000001f24147209 */ /* 0x000fe40007810000 */
[----:B------:R-:W-:Y:S01]  /*7f20*/  ISETP.LT.OR P2, PT, R44, R238, P2 ;  /* 0x000000ee2c00720c */ /* 0x000fe20001741670 */
[----:B------:R-:W-:Y:S01]  /*7f30*/  IMAD.IADD R44, R239, 0x1, -R44 ;  /* 0x00000001ef2c7824 */ /* 0x000fe200078e0a2c */
[----:B------:R-:W-:Y:S02]  /*7f40*/  I2FP.F32.S32 R13, R13 ;  /* 0x0000000d000d7245 */ /* 0x000fe40000201400 */
[----:B------:R-:W-:-:S02]  /*7f50*/  I2FP.F32.S32 R7, R7 ;  /* 0x0000000700077245 */ /* 0x000fc40000201400 */
[----:B------:R-:W-:Y:S01]  /*7f60*/  FMNMX.FTZ R20, R28, R20, !PT ;  /* 0x000000141c147209 */ /* 0x000fe20007810000 */
[----:B------:R-:W-:Y:S01]  /*7f70*/  FFMA.FTZ R13, R13, -UR14, R29 ;  /* 0x8000000e0d0d7c23 */ /* 0x000fe2000801001d */
[----:B------:R-:W-:Y:S01]  /*7f80*/  IABS R5, R5 ;  /* 0x0000000500057213 */ /* 0x000fe20000000000 */
[----:B------:R-:W-:Y:S01]  /*7f90*/  FFMA.FTZ R7, R7, -UR14, R30 ;  /* 0x8000000e07077c23 */ /* 0x000fe2000801001e */
[----:B------:R-:W-:Y:S01]  /*7fa0*/  IABS R44, R44 ;  /* 0x0000002c002c7213 */ /* 0x000fe20000000000 */
[C---:B------:R-:W-:Y:S01]  /*7fb0*/  IMAD.IADD R30, R239.reuse, 0x1, -R43 ;  /* 0x00000001ef1e7824 */ /* 0x040fe200078e0a2b */
[----:B------:R-:W-:Y:S01]  /*7fc0*/  FMNMX.FTZ R20, R24, R20, !PT ;  /* 0x0000001418147209 */ /* 0x000fe20007810000 */
[----:B------:R-:W-:Y:S01]  /*7fd0*/  IMAD.IADD R29, R239, 0x1, -R34 ;  /* 0x00000001ef1d7824 */ /* 0x000fe200078e0a22 */
[----:B------:R-:W-:Y:S02]  /*7fe0*/  I2FP.F32.S32 R5, R5 ;  /* 0x0000000500057245 */ /* 0x000fe40000201400 */
[----:B------:R-:W-:-:S02]  /*7ff0*/  I2FP.F32.S32 R44, R44 ;  /* 0x0000002c002c7245 */ /* 0x000fc40000201400 */
[----:B------:R-:W-:Y:S01]  /*8000*/  FMNMX.FTZ R20, R12, R20, !PT ;  /* 0x000000140c147209 */ /* 0x000fe20007810000 */
[----:B------:R-:W-:Y:S01]  /*8010*/  FFMA.FTZ R17, R5, -UR14, R17 ;  /* 0x8000000e05117c23 */ /* 0x000fe20008010011 */
[----:B------:R-:W-:Y:S01]  /*8020*/  FSEL R16, R13, -INF , !P1 ;  /* 0xff8000000d107808 */ /* 0x000fe20004800000 */
[----:B------:R-:W-:Y:S01]  /*8030*/  FFMA.FTZ R5, R44, -UR14, R18 ;  /* 0x8000000e2c057c23 */ /* 0x000fe20008010012 */
[----:B------:R-:W-:Y:S02]  /*8040*/  FSEL R13, R7, -INF , !P0 ;  /* 0xff800000070d7808 */ /* 0x000fe40004000000 */
[-C--:B------:R-:W-:Y:S02]  /*8050*/  ISETP.GE.AND P0, PT, R41, R237.reuse, PT ;  /* 0x000000ed2900720c */ /* 0x080fe40003f06270 */
[----:B------:R-:W-:Y:S02]  /*8060*/  FMNMX.FTZ R20, R11, R20, !PT ;  /* 0x000000140b147209 */ /* 0x000fe40007810000 */
[----:B------:R-:W-:-:S02]  /*8070*/  ISETP.GE.AND P1, PT, R42, R237, PT ;  /* 0x000000ed2a00720c */ /* 0x000fc40003f26270 */
[----:B------:R-:W-:Y:S02]  /*8080*/  FMNMX.FTZ R18, R70, R25, !PT ;  /* 0x0000001946127209 */ /* 0x000fe40007810000 */
[----:B------:R-:W-:Y:S01]  /*8090*/  ISETP.LT.OR P0, PT, R41, R238, P0 ;  /* 0x000000ee2900720c */ /* 0x000fe20000701670 */
[C---:B------:R-:W-:Y:S01]  /*80a0*/  IMAD.IADD R41, R239.reuse, 0x1, -R41 ;  /* 0x00000001ef297824 */ /* 0x040fe200078e0a29 */
[----:B------:R-:W-:Y:S02]  /*80b0*/  FMNMX.FTZ R20, R10, R20, !PT ;  /* 0x000000140a147209 */ /* 0x000fe40007810000 */
[----:B------:R-:W-:Y:S01]  /*80c0*/  ISETP.LT.OR P1, PT, R42, R238, P1 ;  /* 0x000000ee2a00720c */ /* 0x000fe20000f21670 */
[----:B------:R-:W-:Y:S01]  /*80d0*/  IMAD.IADD R42, R239, 0x1, -R42 ;  /* 0x00000001ef2a7824 */ /* 0x000fe200078e0a2a */
[----:B------:R-:W-:Y:S01]  /*80e0*/  FSEL R7, R17, -INF , !P4 ;  /* 0xff80000011077808 */ /* 0x000fe20006000000 */
[----:B------:R-:W-:Y:S01]  /*80f0*/  IMAD.IADD R17, R239, 0x1, -R33 ;  /* 0x00000001ef117824 */ /* 0x000fe200078e0a21 */
[----:B------:R-:W-:-:S02]  /*8100*/  FMNMX.FTZ R18, R16, R18, !PT ;  /* 0x0000001210127209 */ /* 0x000fc40007810000 */
[----:B------:R-:W-:Y:S02]  /*8110*/  FMNMX.FTZ R20, R9, R20, !PT ;  /* 0x0000001409147209 */ /* 0x000fe40007810000 */
[----:B------:R-:W-:Y:S02]  /*8120*/  ISETP.GE.AND P5, PT, R40, R237, PT ;  /* 0x000000ed2800720c */ /* 0x000fe40003fa6270 */
[----:B------:R-:W-:Y:S02]  /*8130*/  IABS R41, R41 ;  /* 0x0000002900297213 */ /* 0x000fe40000000000 */
[----:B------:R-:W-:Y:S02]  /*8140*/  FMNMX.FTZ R18, R13, R18, !PT ;  /* 0x000000120d127209 */ /* 0x000fe40007810000 */
[----:B------:R-:W-:Y:S02]  /*8150*/  IABS R42, R42 ;  /* 0x0000002a002a7213 */ /* 0x000fe40000000000 */
[----:B------:R-:W-:-:S02]  /*8160*/  IABS R17, R17 ;  /* 0x0000001100117213 */ /* 0x000fc40000000000 */
[----:B------:R-:W-:Y:S02]  /*8170*/  FMNMX.FTZ R20, R185, R20, !PT ;  /* 0x00000014b9147209 */ /* 0x000fe40007810000 */
[----:B------:R-:W-:Y:S01]  /*8180*/  ISETP.LT.OR P5, PT, R40, R238, P5 ;  /* 0x000000ee2800720c */ /* 0x000fe20002fa1670 */
[----:B------:R-:W-:Y:S01]  /*8190*/  IMAD.IADD R40, R239, 0x1, -R40 ;  /* 0x00000001ef287824 */ /* 0x000fe200078e0a28 */
[----:B------:R-:W-:Y:S02]  /*81a0*/  I2FP.F32.S32 R41, R41 ;  /* 0x0000002900297245 */ /* 0x000fe40000201400 */
[----:B------:R-:W-:Y:S02]  /*81b0*/  FMNMX.FTZ R18, R8, R18, !PT ;  /* 0x0000001208127209 */ /* 0x000fe40007810000 */
[----:B------:R-:W-:Y:S01]  /*81c0*/  I2FP.F32.S32 R42, R42 ;  /* 0x0000002a002a7245 */ /* 0x000fe20000201400 */
[----:B------:R-:W-:Y:S01]  /*81d0*/  FFMA.FTZ R21, R41, -UR14, R21 ;  /* 0x8000000e29157c23 */ /* 0x000fe20008010015 */
[----:B------:R-:W-:-:S02]  /*81e0*/  I2FP.F32.S32 R17, R17 ;  /* 0x0000001100117245 */ /* 0x000fc40000201400 */
[----:B------:R-:W-:Y:S01]  /*81f0*/  FMNMX.FTZ R20, R186, R20, !PT ;  /* 0x00000014ba147209 */ /* 0x000fe20007810000 */
[----:B------:R-:W-:Y:S01]  /*8200*/  FFMA.FTZ R19, R42, -UR14, R19 ;  /* 0x8000000e2a137c23 */ /* 0x000fe20008010013 */
[----:B------:R-:W-:Y:S01]  /*8210*/  FSEL R6, R6, -INF , !P3 ;  /* 0xff80000006067808 */ /* 0x000fe20005800000 */
[----:B------:R-:W-:Y:S01]  /*8220*/  FFMA.FTZ R27, R17, -UR14, R27 ;  /* 0x8000000e111b7c23 */ /* 0x000fe2000801001b */
[----:B------:R-:W-:Y:S02]  /*8230*/  FMNMX.FTZ R18, R7, R18, !PT ;  /* 0x0000001207127209 */ /* 0x000fe40007810000 */
[----:B------:R-:W-:Y:S02]  /*8240*/  IABS R40, R40 ;  /* 0x0000002800287213 */ /* 0x000fe40000000000 */
[----:B------:R-:W-:Y:S02]  /*8250*/  FMNMX.FTZ R20, R187, R20, !PT ;  /* 0x00000014bb147209 */ /* 0x000fe40007810000 */
[----:B------:R-:W-:-:S02]  /*8260*/  FSEL R5, R5, -INF , !P2 ;  /* 0xff80000005057808 */ /* 0x000fc40005000000 */
[----:B------:R-:W-:Y:S01]  /*8270*/  FMNMX.FTZ R17, R6, R18, !PT ;  /* 0x0000001206117209 */ /* 0x000fe20007810000 */
[----:B------:R-:W-:Y:S01]  /*8280*/  IMAD.IADD R18, R239, 0x1, -R3 ;  /* 0x00000001ef127824 */ /* 0x000fe200078e0a03 */
[----:B------:R-:W-:Y:S02]  /*8290*/  I2FP.F32.S32 R40, R40 ;  /* 0x0000002800287245 */ /* 0x000fe40000201400 */
[----:B------:R-:W-:Y:S02]  /*82a0*/  IABS R30, R30 ;  /* 0x0000001e001e7213 */ /* 0x000fe40000000000 */
[----:B------:R-:W-:Y:S01]  /*82b0*/  FSEL R192, R21, -INF , !P0 ;  /* 0xff80000015c07808 */ /* 0x000fe20004000000 */
[----:B------:R-:W-:Y:S01]  /*82c0*/  FFMA.FTZ R23, R40, -UR14, R23 ;  /* 0x8000000e28177c23 */ /* 0x000fe20008010017 */
[----:B------:R-:W-:Y:S02]  /*82d0*/  FMNMX.FTZ R21, R188, R20, !PT ;  /* 0x00000014bc157209 */ /* 0x000fe40007810000 */
[----:B------:R-:W-:Y:S01]  /*82e0*/  FSEL R189, R19, -INF , !P1 ;  /* 0xff80000013bd7808 */ /* 0x000fe20004800000 */
[----:B------:R-:W-:Y:S01]  /*82f0*/  IMAD.IADD R19, R239, 0x1, -R32 ;  /* 0x00000001ef137824 */ /* 0x000fe200078e0a20 */
[----:B------:R-:W-:-:S02]  /*8300*/  FMNMX.FTZ R20, R5, R17, !PT ;  /* 0x0000001105147209 */ /* 0x000fc40007810000 */
[----:B------:R-:W-:Y:S02]  /*8310*/  IABS R29, R29 ;  /* 0x0000001d001d7213 */ /* 0x000fe40000000000 */
[----:B------:R-:W-:Y:S02]  /*8320*/  I2FP.F32.S32 R30, R30 ;  /* 0x0000001e001e7245 */ /* 0x000fe40000201400 */
[----:B------:R-:W-:Y:S02]  /*8330*/  ISETP.GE.AND P4, PT, R43, R237, PT ;  /* 0x000000ed2b00720c */ /* 0x000fe40003f86270 */
[----:B------:R-:W-:Y:S01]  /*8340*/  FMNMX.FTZ R20, R189, R20, !PT ;  /* 0x00000014bd147209 */ /* 0x000fe20007810000 */
[----:B------:R-:W-:Y:S01]  /*8350*/  FFMA.FTZ R22, R30, -UR14, R22 ;  /* 0x8000000e1e167c23 */ /* 0x000fe20008010016 */
[----:B------:R-:W-:Y:S02]  /*8360*/  I2FP.F32.S32 R29, R29 ;  /* 0x0000001d001d7245 */ /* 0x000fe40000201400 */
[----:B------:R-:W-:-:S02]  /*8370*/  ISETP.GE.AND P3, PT, R34, R237, PT ;  /* 0x000000ed2200720c */ /* 0x000fc40003f66270 */
[----:B------:R-:W-:Y:S01]  /*8380*/  ISETP.LT.OR P4, PT, R43, R238, P4 ;  /* 0x000000ee2b00720c */ /* 0x000fe20002781670 */
[----:B------:R-:W-:Y:S01]  /*8390*/  FFMA.FTZ R15, R29, -UR14, R15 ;  /* 0x8000000e1d0f7c23 */ /* 0x000fe2000801000f */
[----:B------:R-:W-:Y:S01]  /*83a0*/  FSEL R193, R23, -INF , !P5 ;  /* 0xff80000017c17808 */ /* 0x000fe20006800000 */
[----:B------:R-:W-:Y:S01]  /*83b0*/  LDSM.16.MT88.4 R40, [R228+0x12000] ;  /* 0x01200000e428783b */ /* 0x000fe20000004200 */
[----:B------:R-:W-:Y:S02]  /*83c0*/  FMNMX.FTZ R20, R192, R20, !PT ;  /* 0x00000014c0147209 */ /* 0x000fe40007810000 */
[----:B------:R-:W-:Y:S02]  /*83d0*/  IABS R19, R19 ;  /* 0x0000001300137213 */ /* 0x000fe40000000000 */
[----:B------:R-:W-:Y:S02]  /*83e0*/  ISETP.GE.AND P2, PT, R33, R237, PT ;  /* 0x000000ed2100720c */ /* 0x000fe40003f46270 */
[----:B------:R-:W-:-:S02]  /*83f0*/  ISETP.LT.OR P3, PT, R34, R238, P3 ;  /* 0x000000ee2200720c */ /* 0x000fc40001f61670 */
        /* <DEDUP_REMOVED lines=9> */
[----:B------:R-:W-:Y:S02]  /*8490*/  FMNMX.FTZ R20, R195, R20, !PT ;  /* 0x00000014c3147209 */ /* 0x000fe40007810000 */
[----:B------:R-:W-:Y:S02]  /*84a0*/  I2FP.F32.S32 R18, R18 ;  /* 0x0000001200127245 */ /* 0x000fe40000201400 */
[----:B------:R-:W-:Y:S02]  /*84b0*/  ISETP.LT.OR P1, PT, R32, R238, P1 ;  /* 0x000000ee2000720c */ /* 0x000fe40000f21670 */
[----:B------:R-:W-:Y:S01]  /*84c0*/  FMNMX.FTZ R17, R197, R17, !PT ;  /* 0x00000011c5117209 */ /* 0x000fe20007810000 */
[----:B------:R-:W-:Y:S01]  /*84d0*/  FFMA.FTZ R14, R18, -UR14, R14 ;  /* 0x8000000e120e7c23 */ /* 0x000fe2000801000e */
[----:B------:R-:W-:-:S02]  /*84e0*/  ISETP.GE.AND P0, PT, R3, R237, PT ;  /* 0x000000ed0300720c */ /* 0x000fc40003f06270 */
[----:B------:R-:W-:Y:S02]  /*84f0*/  FSEL R32, R27, -INF , !P2 ;  /* 0xff8000001b207808 */ /* 0x000fe40005000000 */
[----:B------:R-:W-:Y:S02]  /*8500*/  FMNMX.FTZ R20, R33, R20, !PT ;  /* 0x0000001421147209 */ /* 0x000fe40007810000 */
[----:B------:R-:W-:Y:S02]  /*8510*/  FMNMX.FTZ R17, R196, R17, !PT ;  /* 0x00000011c4117209 */ /* 0x000fe40007810000 */
[----:B------:R-:W-:Y:S02]  /*8520*/  ISETP.LT.OR P0, PT, R3, R238, P0 ;  /* 0x000000ee0300720c */ /* 0x000fe40000701670 */
        /* <DEDUP_REMOVED lines=32> */
[--C-:B------:R-:W-:Y:S01]  /*8730*/  FFMA.FTZ R173, R10, UR22, -R34.reuse ;  /* 0x000000160aad7c23 */ /* 0x100fe20008010822 */
[----:B------:R-:W-:Y:S01]  /*8740*/  FFMA.FTZ R2, R9, UR22, -R34 ;  /* 0x0000001609027c23 */ /* 0x000fe20008010822 */
[----:B------:R-:W1:Y:S01]  /*8750*/  MUFU.EX2 R182, R182 ;  /* 0x000000b600b67308 */ /* 0x000e620000000800 */
[--C-:B------:R-:W-:Y:S01]  /*8760*/  FFMA.FTZ R174, R8, UR22, -R190.reuse ;  /* 0x0000001608ae7c23 */ /* 0x100fe200080108be */
[----:B------:R-:W2:Y:S01]  /*8770*/  LDSM.16.MT88.4 R12, [R224+0x10800] ;  /* 0x01080000e00c783b */ /* 0x000ea20000004200 */
[--C-:B------:R-:W-:Y:S01]  /*8780*/  FFMA.FTZ R172, R7, UR22, -R190.reuse ;  /* 0x0000001607ac7c23 */ /* 0x100fe200080108be */
[--C-:B------:R-:W-:Y:S01]  /*8790*/  FFMA.FTZ R169, R6, UR22, -R190.reuse ;  /* 0x0000001606a97c23 */ /* 0x100fe200080108be */
[----:B------:R-:W-:Y:S01]  /*87a0*/  FFMA.FTZ R0, R5, UR22, -R190 ;  /* 0x0000001605007c23 */ /* 0x000fe200080108be */
[----:B------:R-:W3:Y:S01]  /*87b0*/  LDSM.16.MT88.4 R8, [R228+0x12800] ;  /* 0x01280000e408783b */ /* 0x000ee20000004200 */
[--C-:B------:R-:W-:Y:S01]  /*87c0*/  FFMA.FTZ R185, R185, UR22, -R34.reuse ;  /* 0x00000016b9b97c23 */ /* 0x100fe20008010822 */
[----:B------:R-:W-:Y:S01]  /*87d0*/  MUFU.EX2 R181, R181 ;  /* 0x000000b500b57308 */ /* 0x000fe20000000800 */
[--C-:B------:R-:W-:Y:S01]  /*87e0*/  FFMA.FTZ R186, R186, UR22, -R34.reuse ;  /* 0x00000016baba7c23 */ /* 0x100fe20008010822 */
[----:B------:R-:W4:Y:S01]  /*87f0*/  LDSM.16.MT88.4 R24, [R224+0x16000] ;  /* 0x01600000e018783b */ /* 0x000f220000004200 */
[--C-:B------:R-:W-:Y:S01]  /*8800*/  FFMA.FTZ R187, R187, UR22, -R34.reuse ;  /* 0x00000016bbbb7c23 */ /* 0x100fe20008010822 */
[----:B------:R-:W-:Y:S01]  /*8810*/  FFMA.FTZ R188, R188, UR22, -R34 ;  /* 0x00000016bcbc7c23 */ /* 0x000fe20008010822 */
[--C-:B------:R-:W-:Y:S01]  /*8820*/  FFMA.FTZ R189, R189, UR22, -R190.reuse ;  /* 0x00000016bdbd7c23 */ /* 0x100fe200080108be */
[----:B------:R-:W5:Y:S01]  /*8830*/  LDSM.16.MT88.4 R16, [R225+0x10800] ;  /* 0x01080000e110783b */ /* 0x000f620000004200 */
[--C-:B------:R-:W-:Y:S01]  /*8840*/  FFMA.FTZ R192, R192, UR22, -R190.reuse ;  /* 0x00000016c0c07c23 */ /* 0x100fe200080108be */
[----:B------:R-:W2:Y:S01]  /*8850*/  MUFU.EX2 R177, R177 ;  /* 0x000000b100b17308 */ /* 0x000ea20000000800 */
[----:B-1----:R-:W-:Y:S01]  /*8860*/  F2FP.F16.F32.PACK_AB R128, R182, R183 ;  /* 0x000000b7b680723e */ /* 0x002fe200000000ff */
[----:B------:R-:W-:Y:S01]  /*8870*/  LDSM.16.MT88.4 R28, [R228+0x10800] ;  /* 0x01080000e41c783b */ /* 0x000fe20000004200 */
[--C-:B------:R-:W-:Y:S01]  /*8880*/  FFMA.FTZ R193, R193, UR22, -R190.reuse ;  /* 0x00000016c1c17c23 */ /* 0x100fe200080108be */
[----:B------:R-:W-:Y:S01]  /*8890*/  FFMA.FTZ R195, R195, UR22, -R190 ;  /* 0x00000016c3c37c23 */ /* 0x000fe200080108be */
        /* <DEDUP_REMOVED lines=9> */
[----:B------:R-:W-:Y:S01]  /*8930*/  LDSM.16.MT88.4 R32, [R228+0x11800] ;  /* 0x01180000e420783b */ /* 0x000fe20000004200 */
[----:B------:R-:W-:Y:S01]  /*8940*/  FADD.FTZ R182, R183, R182 ;  /* 0x000000b6b7b67221 */ /* 0x000fe20000010000 */
[----:B------:R-:W1:Y:S01]  /*8950*/  MUFU.EX2 R184, R184 ;  /* 0x000000b800b87308 */ /* 0x000e620000000800 */
[----:B--2---:R-:W-:-:S02]  /*8960*/  F2FP.F16.F32.PACK_AB R130, R177, R181 ;  /* 0x000000b5b182723e */ /* 0x004fc400000000ff */
[----:B------:R-:W-:Y:S01]  /*8970*/  FADD.FTZ R181, R181, R182 ;  /* 0x000000b6b5b57221 */ /* 0x000fe20000010000 */
[----:B------:R-:W-:-:S03]  /*8980*/  LEA R247, P0, R200, UR18, 0x1 ;  /* 0x00000012c8f77c11 */ /* 0x000fc6000f8008ff */
[----:B------:R-:W-:Y:S01]  /*8990*/  FADD.FTZ R181, R177, R181 ;  /* 0x000000b5b1b57221 */ /* 0x000fe20000010000 */
[----:B------:R-:W2:Y:S01]  /*89a0*/  MUFU.EX2 R178, R178 ;  /* 0x000000b200b27308 */ /* 0x000ea20000000800 */
[----:B------:R-:W-:-:S07]  /*89b0*/  LEA.HI.X R246, R200, UR19, R165, 0x1, P0 ;  /* 0x00000013c8f67c11 */ /* 0x000fce00080f0ca5 */
[----:B------:R-:W3:Y:S01]  /*89c0*/  MUFU.EX2 R179, R179 ;  /* 0x000000b300b37308 */ /* 0x000ee20000000800 */
[----:B-1----:R-:W-:Y:S01]  /*89d0*/  F2FP.F16.F32.PACK_AB R129, R184, R180 ;  /* 0x000000b4b881723e */ /* 0x002fe200000000ff */
[----:B------:R-:W-:-:S06]  /*89e0*/  FADD.FTZ R180, R180, R184 ;  /* 0x000000b8b4b47221 */ /* 0x000fcc0000010000 */
[----:B------:R-:W1:Y:S01]  /*89f0*/  MUFU.EX2 R176, R176 ;  /* 0x000000b000b07308 */ /* 0x000e620000000800 */
[----:B--2---:R-:W-:-:S07]  /*8a00*/  FADD.FTZ R180, R178, R180 ;  /* 0x000000b4b2b47221 */ /* 0x004fce0000010000 */
[----:B------:R-:W2:Y:S01]  /*8a10*/  MUFU.EX2 R175, R175 ;  /* 0x000000af00af7308 */ /* 0x000ea20000000800 */
[C---:B---3--:R-:W-:Y:S01]  /*8a20*/  F2FP.F16.F32.PACK_AB R131, R179.reuse, R178 ;  /* 0x000000b2b383723e */ /* 0x048fe200000000ff */
[----:B------:R-:W-:-:S06]  /*8a30*/  FADD.FTZ R179, R179, R180 ;  /* 0x000000b4b3b37221 */ /* 0x000fcc0000010000 */
[----:B------:R-:W-:Y:S01]  /*8a40*/  HMMA.16816.F32 R136, R128, R132, RZ ;  /* 0x000000848088723c */ /* 0x000fe200000018ff */
[----:B------:R-:W3:Y:S01]  /*8a50*/  MUFU.EX2 R173, R173 ;  /* 0x000000ad00ad7308 */ /* 0x000ee20000000800 */
[----:B-1----:R-:W-:-:S04]  /*8a60*/  FADD.FTZ R181, R176, R181 ;  /* 0x000000b5b0b57221 */ /* 0x002fc80000010000 */
[C---:B------:R-:W-:Y:S03]  /*8a70*/  HMMA.16816.F32 R36, R128.reuse, R40, RZ ;  /* 0x000000288024723c */ /* 0x040fe600000018ff */
[----:B------:R-:W1:Y:S01]  /*8a80*/  MUFU.EX2 R2, R2 ;  /* 0x0000000200027308 */ /* 0x000e620000000800 */
[C---:B--2---:R-:W-:Y:S01]  /*8a90*/  F2FP.F16.F32.PACK_AB R4, R175.reuse, R176 ;  /* 0x000000b0af04723e */ /* 0x044fe200000000ff */
[----:B------:R-:W-:Y:S01]  /*8aa0*/  FADD.FTZ R175, R175, R181 ;  /* 0x000000b5afaf7221 */ /* 0x000fe20000010000 */
[C---:B------:R-:W-:Y:S05]  /*8ab0*/  HMMA.16816.F32 R132, R128.reuse, R134, RZ ;  /* 0x000000868084723c */ /* 0x040fea00000018ff */
[----:B------:R-:W2:Y:S01]  /*8ac0*/  MUFU.EX2 R174, R174 ;  /* 0x000000ae00ae7308 */ /* 0x000ea20000000800 */
[----:B------:R-:W-:Y:S01]  /*8ad0*/  HMMA.16816.F32 R40, R128, R42, RZ ;  /* 0x0000002a8028723c */ /* 0x000fe200000018ff */
[----:B---3--:R-:W-:-:S05]  /*8ae0*/  FADD.FTZ R175, R173, R175 ;  /* 0x000000afadaf7221 */ /* 0x008fca0000010000 */
[----:B------:R-:W-:Y:S01]  /*8af0*/  HMMA.16816.F32 R152, R128, R148, RZ ;  /* 0x000000948098723c */ /* 0x000fe200000018ff */
[----:B------:R-:W3:Y:S01]  /*8b00*/  MUFU.EX2 R172, R172 ;  /* 0x000000ac00ac7308 */ /* 0x000ee20000000800 */
[C---:B-1----:R-:W-:Y:S01]  /*8b10*/  F2FP.F16.F32.PACK_AB R6, R2.reuse, R173 ;  /* 0x000000ad0206723e */ /* 0x042fe200000000ff */
[----:B------:R-:W-:-:S03]  /*8b20*/  FADD.FTZ R175, R2, R175 ;  /* 0x000000af02af7221 */ /* 0x000fc60000010000 */
[C---:B------:R-:W-:Y:S03]  /*8b30*/  HMMA.16816.F32 R144, R128.reuse, R140, RZ ;  /* 0x0000008c8090723c */ /* 0x040fe600000018ff */
[----:B------:R-:W-:Y:S01]  /*8b40*/  MUFU.EX2 R169, R169 ;  /* 0x000000a900a97308 */ /* 0x000fe20000000800 */
[----:B--2---:R-:W-:Y:S02]  /*8b50*/  FADD.FTZ R179, R174, R179 ;  /* 0x000000b3aeb37221 */ /* 0x004fe40000010000 */
[C---:B------:R-:W-:Y:S05]  /*8b60*/  HMMA.16816.F32 R148, R128.reuse, R150, RZ ;  /* 0x000000968094723c */ /* 0x040fea00000018ff */
[----:B------:R-:W1:Y:S01]  /*8b70*/  MUFU.EX2 R0, R0 ;  /* 0x0000000000007308 */ /* 0x000e620000000800 */
[C---:B---3--:R-:W-:Y:S01]  /*8b80*/  F2FP.F16.F32.PACK_AB R5, R172.reuse, R174 ;  /* 0x000000aeac05723e */ /* 0x048fe200000000ff */
[----:B------:R-:W-:Y:S01]  /*8b90*/  HMMA.16816.F32 R140, R128, R142, RZ ;  /* 0x0000008e808c723c */ /* 0x000fe200000018ff */
[----:B------:R-:W-:-:S05]  /*8ba0*/  FADD.FTZ R179, R172, R179 ;  /* 0x000000b3acb37221 */ /* 0x000fca0000010000 */
[C---:B------:R-:W-:Y:S01]  /*8bb0*/  HMMA.16816.F32 R76, R128.reuse, R80, RZ ;  /* 0x00000050804c723c */ /* 0x040fe200000018ff */
[----:B------:R-:W-:Y:S05]  /*8bc0*/  MUFU.EX2 R185, R185 ;  /* 0x000000b900b97308 */ /* 0x000fea0000000800 */
[----:B------:R-:W-:Y:S01]  /*8bd0*/  HMMA.16816.F32 R84, R128, R88, RZ ;  /* 0x000000588054723c */ /* 0x000fe200000018ff */
[----:B-1----:R-:W-:Y:S02]  /*8be0*/  F2FP.F16.F32.PACK_AB R7, R0, R169 ;  /* 0x000000a90007723e */ /* 0x002fe400000000ff */
        /* <DEDUP_REMOVED lines=9> */
[C---:B------:R-:W-:Y:S05]  /*8c80*/  HMMA.16816.F32 R36, R4.reuse, R8, R36 ;  /* 0x000000080424723c */ /* 0x040fea0000001824 */
[----:B------:R-:W2:Y:S01]  /*8c90*/  MUFU.EX2 R189, R189 ;  /* 0x000000bd00bd7308 */ /* 0x000ea20000000800 */
[----:B------:R-:W-:Y:S01]  /*8ca0*/  HMMA.16816.F32 R40, R4, R10, R40 ;  /* 0x0000000a0428723c */ /* 0x000fe20000001828 */
[----:B------:R-:W3:Y:S05]  /*8cb0*/  LDSM.16.MT88.4 R8, [R225+0x14800] ;  /* 0x01480000e108783b */ /* 0x000eea0000004200 */
[C---:B------:R-:W-:Y:S01]  /*8cc0*/  HMMA.16816.F32 R88, R128.reuse, R90, RZ ;  /* 0x0000005a8058723c */ /* 0x040fe200000018ff */
[----:B------:R-:W3:Y:S05]  /*8cd0*/  MUFU.EX2 R192, R192 ;  /* 0x000000c000c07308 */ /* 0x000eea0000000800 */
[----:B------:R-:W-:Y:S03]  /*8ce0*/  HMMA.16816.F32 R160, R128, R156, RZ ;  /* 0x0000009c80a0723c */ /* 0x000fe600000018ff */
[----:B------:R-:W-:Y:S01]  /*8cf0*/  MUFU.EX2 R193, R193 ;  /* 0x000000c100c17308 */ /* 0x000fe20000000800 */
[----:B--2---:R-:W-:-:S02]  /*8d00*/  FADD.FTZ R169, R189, R169 ;  /* 0x000000a9bda97221 */ /* 0x004fc40000010000 */
[C---:B------:R-:W-:Y:S05]  /*8d10*/  HMMA.16816.F32 R44, R128.reuse, R48, RZ ;  /* 0x00000030802c723c */ /* 0x040fea00000018ff */
[----:B------:R-:W2:Y:S01]  /*8d20*/  MUFU.EX2 R195, R195 ;  /* 0x000000c300c37308 */ /* 0x000ea20000000800 */
        /* <DEDUP_REMOVED lines=13> */
[----:B------:R-:W2:Y:S01]  /*8e00*/  MUFU.EX2 R201, R201 ;  /* 0x000000c900c97308 */ /* 0x000ea20000000800 */
[C---:B------:R-:W-:Y:S06]  /*8e10*/  HMMA.16816.F32 R48, R128.reuse, R50, RZ ;  /* 0x000000328030723c */ /* 0x040fec00000018ff */
[C---:B------:R-:W-:Y:S01]  /*8e20*/  HMMA.16816.F32 R56, R128.reuse, R58, RZ ;  /* 0x0000003a8038723c */ /* 0x040fe200000018ff */
[----:B------:R-:W2:Y:S05]  /*8e30*/  MUFU.EX2 R194, R194 ;  /* 0x000000c200c27308 */ /* 0x000eaa0000000800 */
[C---:B------:R-:W-:Y:S03]  /*8e40*/  HMMA.16816.F32 R64, R128.reuse, R66, RZ ;  /* 0x000000428040723c */ /* 0x040fe600000018ff */
[----:B------:R-:W2:Y:S03]  /*8e50*/  MUFU.EX2 R248, R248 ;  /* 0x000000f800f87308 */ /* 0x000ea60000000800 */
[C---:B------:R-:W-:Y:S06]  /*8e60*/  HMMA.16816.F32 R72, R128.reuse, R74, RZ ;  /* 0x0000004a8048723c */ /* 0x040fec00000018ff */
[C---:B------:R-:W-:Y:S06]  /*8e70*/  HMMA.16816.F32 R96, R128.reuse, R98, RZ ;  /* 0x000000628060723c */ /* 0x040fec00000018ff */
[C---:B------:R-:W-:Y:S06]  /*8e80*/  HMMA.16816.F32 R104, R128.reuse, R106, RZ ;  /* 0x0000006a8068723c */ /* 0x040fec00000018ff */
[C---:B------:R-:W-:Y:S06]  /*8e90*/  HMMA.16816.F32 R112, R128.reuse, R114, RZ ;  /* 0x000000728070723c */ /* 0x040fec00000018ff */
[C---:B------:R-:W-:Y:S06]  /*8ea0*/  HMMA.16816.F32 R120, R128.reuse, R122, RZ ;  /* 0x0000007a8078723c */ /* 0x040fec00000018ff */
[C---:B----4-:R-:W-:Y:S06]  /*8eb0*/  HMMA.16816.F32 R124, R128.reuse, R24, RZ ;  /* 0x00000018807c723c */ /* 0x050fec00000018ff */
[----:B------:R-:W-:Y:S01]  /*8ec0*/  HMMA.16816.F32 R128, R128, R26, RZ ;  /* 0x0000001a8080723c */ /* 0x000fe200000018ff */
[----:B------:R-:W4:Y:S05]  /*8ed0*/  LDSM.16.MT88.4 R24, [R226+0x12800] ;  /* 0x01280000e218783b */ /* 0x000f2a0000004200 */
        /* <DEDUP_REMOVED lines=35> */
[----:B------:R-:W-:Y:S05]  /*9110*/  LDSM.16.MT88.4 R24, [R224+0x11000] ;  /* 0x01100000e018783b */ /* 0x000fea0000004200 */
[C---:B--2---:R-:W-:Y:S06]  /*9120*/  HMMA.16816.F32 R100, R4.reuse, R20, R100 ;  /* 0x000000140464723c */ /* 0x044fec0000001864 */
[C---:B------:R-:W-:Y:S01]  /*9130*/  HMMA.16816.F32 R104, R4.reuse, R22, R104 ;  /* 0x000000160468723c */ /* 0x040fe20000001868 */
[----:B------:R-:W2:Y:S05]  /*9140*/  LDSM.16.MT88.4 R20, [R228+0x11000] ;  /* 0x01100000e414783b */ /* 0x000eaa0000004200 */
[C---:B-----5:R-:W-:Y:S06]  /*9150*/  HMMA.16816.F32 R108, R4.reuse, R16, R108 ;  /* 0x00000010046c723c */ /* 0x060fec000000186c */
[----:B------:R-:W-:Y:S01]  /*9160*/  HMMA.16816.F32 R112, R4, R18, R112 ;  /* 0x000000120470723c */ /* 0x000fe20000001870 */
[----:B------:R-:W4:Y:S06]  /*9170*/  LDSM.16.MT88.4 R16, [R225+0x11000] ;  /* 0x01100000e110783b */ /* 0x000f2c0000004200 */
        /* <DEDUP_REMOVED lines=63> */
[----:B------:R-:W-:Y:S01]  /*9570*/  HMMA.16816.F32 R112, R4, R18, R112 ;  /* 0x000000120470723c */ /* 0x000fe20000001870 */
[----:B------:R-:W4:Y:S06]  /*9580*/  LDSM.16.MT88.4 R16, [R225+0x13800] ;  /* 0x01380000e110783b */ /* 0x000f2c0000004200 */
        /* <DEDUP_REMOVED lines=128> */
.L_x_7745:
[----:B------:R-:W-:-:S04]  /*9d90*/  ULEA UR4, -UR6, URZ, 0x6 ;  /* 0x0000003f06047291 */ /* 0x000fc8000f8e313f */
[----:B------:R-:W-:Y:S02]  /*9da0*/  USHF.R.S32.HI UR7, URZ, 0x1f, UR4 ;  /* 0x0000001f3f077899 */ /* 0x000fe40008011404 */
[----:B------:R-:W-:-:S04]  /*9db0*/  MOV R4, UR4 ;  /* 0x0000000400047c02 */ /* 0x000fc80008000f00 */
[----:B------:R-:W-:-:S07]  /*9dc0*/  MOV R0, UR7 ;  /* 0x0000000700007c02 */ /* 0x000fce0008000f00 */
.L_x_7746:
        /* <DEDUP_REMOVED lines=88> */
[----:B------:R1:W-:Y:S01]  /*a350*/  @!P3 LDGSTS.E.BYPASS.LTC128B.128 [R235+0x14800], desc[UR26][R12.64+0x100] ;  /* 0x148001000cebbfae */ /* 0x0003e2000b901d5a */
        /* <DEDUP_REMOVED lines=73> */
[----:B------:R-:W2:Y:S01]  /*a7f0*/  LDSM.16.M88.4 R20, [R233+0x9800] ;  /* 0x00980000e914783b */ /* 0x000ea20000000200 */
[----:B------:R-:W-:-:S03]  /*a800*/  IMAD.MOV.U32 R167, RZ, RZ, R203 ;  /* 0x000000ffffa77224 */ /* 0x000fc600078e00cb */
[----:B------:R-:W-:Y:S04]  /*a810*/  LDSM.16.M88.4 R28, [R232] ;  /* 0x00000000e81c783b */ /* 0x000fe80000000200 */
[----:B------:R-:W2:Y:S04]  /*a820*/  LDSM.16.M88.4 R192, [R231] ;  /* 0x00000000e7c0783b */ /* 0x000ea80000000200 */
[----:B------:R-:W2:Y:S04]  /*a830*/  LDSM.16.M88.4 R188, [R223] ;  /* 0x00000000dfbc783b */ /* 0x000ea80000000200 */
[----:B------:R-:W2:Y:S04]  /*a840*/  LDSM.16.M88.4 R168, [R222] ;  /* 0x00000000dea8783b */ /* 0x000ea80000000200 */
[----:B---3--:R-:W3:Y:S04]  /*a850*/  LDSM.16.M88.4 R32, [R221] ;  /* 0x00000000dd20783b */ /* 0x008ee80000000200 */
[----:B------:R-:W-:Y:S01]  /*a860*/  LDSM.16.M88.4 R24, [R227+0x8000] ;  /* 0x00800000e318783b */ /* 0x000fe20000000200 */
[C---:B-1----:R-:W-:Y:S03]  /*a870*/  HMMA.16816.F32 R16, R172.reuse, R12, RZ ;  /* 0x0000000cac10723c */ /* 0x042fe600000018ff */
[----:B------:R-:W-:Y:S04]  /*a880*/  LDSM.16.M88.4 R196, [R233+0xa800] ;  /* 0x00a80000e9c4783b */ /* 0x000fe80000000200 */
[----:B------:R-:W0:Y:S01]  /*a890*/  LDGDEPBAR ;  /* 0x00000000000079af */ /* 0x000e220000000000 */
[C---:B----4-:R-:W-:Y:S06]  /*a8a0*/  HMMA.16816.F32 R8, R172.reuse, R4, RZ ;  /* 0x00000004ac08723c */ /* 0x050fec00000018ff */
[C---:B------:R-:W-:Y:S06]  /*a8b0*/  HMMA.16816.F32 R12, R172.reuse, R14, RZ ;  /* 0x0000000eac0c723c */ /* 0x040fec00000018ff */
[C---:B------:R-:W-:Y:S06]  /*a8c0*/  HMMA.16816.F32 R4, R172.reuse, R6, RZ ;  /* 0x00000006ac04723c */ /* 0x040fec00000018ff */
[C---:B-----5:R-:W-:Y:S06]  /*a8d0*/  HMMA.16816.F32 R184, R172.reuse, R180, RZ ;  /* 0x000000b4acb8723c */ /* 0x060fec00000018ff */
[C---:B------:R-:W-:Y:S06]  /*a8e0*/  HMMA.16816.F32 R180, R172.reuse, R182, RZ ;  /* 0x000000b6acb4723c */ /* 0x040fec00000018ff */
[C---:B--2---:R-:W-:Y:S06]  /*a8f0*/  HMMA.16816.F32 R176, R172.reuse, R20, RZ ;  /* 0x00000014acb0723c */ /* 0x044fec00000018ff */
[----:B------:R-:W-:Y:S01]  /*a900*/  HMMA.16816.F32 R172, R172, R22, RZ ;  /* 0x00000016acac723c */ /* 0x000fe200000018ff */
[----:B------:R-:W1:Y:S05]  /*a910*/  LDSM.16.M88.4 R20, [R230] ;  /* 0x00000000e614783b */ /* 0x000e6a0000000200 */
[C---:B------:R-:W-:Y:S06]  /*a920*/  HMMA.16816.F32 R16, R28.reuse, R192, R16 ;  /* 0x000000c01c10723c */ /* 0x040fec0000001810 */
[C---:B------:R-:W-:Y:S01]  /*a930*/  HMMA.16816.F32 R12, R28.reuse, R194, R12 ;  /* 0x000000c21c0c723c */ /* 0x040fe2000000180c */
[----:B------:R-:W-:Y:S05]  /*a940*/  LDSM.16.M88.4 R192, [R220] ;  /* 0x00000000dcc0783b */ /* 0x000fea0000000200 */
[C---:B------:R-:W-:Y:S06]  /*a950*/  HMMA.16816.F32 R8, R28.reuse, R188, R8 ;  /* 0x000000bc1c08723c */ /* 0x040fec0000001808 */
[C---:B------:R-:W-:Y:S01]  /*a960*/  HMMA.16816.F32 R4, R28.reuse, R190, R4 ;  /* 0x000000be1c04723c */ /* 0x040fe20000001804 */
[----:B------:R-:W2:Y:S05]  /*a970*/  LDSM.16.M88.4 R188, [R227+0x8800] ;  /* 0x00880000e3bc783b */ /* 0x000eaa0000000200 */
[C---:B------:R-:W-:Y:S06]  /*a980*/  HMMA.16816.F32 R184, R28.reuse, R168, R184 ;  /* 0x000000a81cb8723c */ /* 0x040fec00000018b8 */
[C---:B------:R-:W-:Y:S01]  /*a990*/  HMMA.16816.F32 R180, R28.reuse, R170, R180 ;  /* 0x000000aa1cb4723c */ /* 0x040fe200000018b4 */
[----:B------:R-:W4:Y:S05]  /*a9a0*/  LDSM.16.M88.4 R168, [R227+0x9000] ;  /* 0x00900000e3a8783b */ /* 0x000f2a0000000200 */
[C---:B---3--:R-:W-:Y:S06]  /*a9b0*/  HMMA.16816.F32 R176, R28.reuse, R32, R176 ;  /* 0x000000201cb0723c */ /* 0x048fec00000018b0 */
[----:B------:R-:W-:Y:S01]  /*a9c0*/  HMMA.16816.F32 R172, R28, R34, R172 ;  /* 0x000000221cac723c */ /* 0x000fe200000018ac */
[----:B------:R-:W3:Y:S04]  /*a9d0*/  LDSM.16.M88.4 R28, [R227+0x9800] ;  /* 0x00980000e31c783b */ /* 0x000ee80000000200 */
[----:B------:R-:W-:Y:S01]  /*a9e0*/  LDSM.16.M88.4 R32, [R229] ;  /* 0x00000000e520783b */ /* 0x000fe20000000200 */
        /* <DEDUP_REMOVED lines=22> */
[----:B----4-:R-:W-:Y:S06]  /*ab50*/  HMMA.16816.F32 R176, R32, R168, R176 ;  /* 0x000000a820b0723c */ /* 0x010fec00000018b0 */
[C---:B---3--:R-:W-:Y:S06]  /*ab60*/  HMMA.16816.F32 R16, R28.reuse, R20, R16 ;  /* 0x000000141c10723c */ /* 0x048fec0000001810 */
[----:B------:R-:W-:Y:S01]  /*ab70*/  HMMA.16816.F32 R12, R28, R22, R12 ;  /* 0x000000161c0c723c */ /* 0x000fe2000000180c */
[----:B------:R-:W2:Y:S05]  /*ab80*/  LDSM.16.M88.4 R20, [R232+0x2000] ;  /* 0x00200000e814783b */ /* 0x000eaa0000000200 */
[----:B------:R-:W-:Y:S01]  /*ab90*/  HMMA.16816.F32 R172, R32, R170, R172 ;  /* 0x000000aa20ac723c */ /* 0x000fe200000018ac */
[----:B------:R-:W3:Y:S04]  /*aba0*/  LDSM.16.M88.4 R168, [R218] ;  /* 0x00000000daa8783b */ /* 0x000ee80000000200 */
[----:B------:R-:W4:Y:S01]  /*abb0*/  LDSM.16.M88.4 R32, [R217] ;  /* 0x00000000d920783b */ /* 0x000f220000000200 */
        /* <DEDUP_REMOVED lines=21> */
[----:B------:R-:W1:Y:S04]  /*ad10*/  LDSM.16.M88.4 R24, [R220+0x2000] ;  /* 0x00200000dc18783b */ /* 0x000e680000000200 */
[----:B------:R-:W1:Y:S01]  /*ad20*/  LDSM.16.M88.4 R20, [R220+0x2800] ;  /* 0x00280000dc14783b */ /* 0x000e620000000200 */
[C---:B-----5:R-:W-:Y:S06]  /*ad30*/  HMMA.16816.F32 R16, R28.reuse, R192, R16 ;  /* 0x000000c01c10723c */ /* 0x060fec0000001810 */
[C---:B------:R-:W-:Y:S01]  /*ad40*/  HMMA.16816.F32 R12, R28.reuse, R194, R12 ;  /* 0x000000c21c0c723c */ /* 0x040fe2000000180c */
[----:B------:R-:W5:Y:S05]  /*ad50*/  LDSM.16.M88.4 R192, [R220+0x3000] ;  /* 0x00300000dcc0783b */ /* 0x000f6a0000000200 */
        /* <DEDUP_REMOVED lines=15> */
[----:B------:R-:W1:Y:S05]  /*ae50*/  LDSM.16.M88.4 R20, [R233+0xd800] ;  /* 0x00d80000e914783b */ /* 0x000e6a0000000200 */
[C---:B-----5:R-:W-:Y:S06]  /*ae60*/  HMMA.16816.F32 R184, R196.reuse, R192, R184 ;  /* 0x000000c0c4b8723c */ /* 0x060fec00000018b8 */
[C---:B------:R-:W-:Y:S01]  /*ae70*/  HMMA.16816.F32 R180, R196.reuse, R194, R180 ;  /* 0x000000c2c4b4723c */ /* 0x040fe200000018b4 */
[----:B------:R-:W-:Y:S05]  /*ae80*/  LDSM.16.M88.4 R192, [R232+0x4000] ;  /* 0x00400000e8c0783b */ /* 0x000fea0000000200 */
[C---:B--2---:R-:W-:Y:S06]  /*ae90*/  HMMA.16816.F32 R176, R196.reuse, R188, R176 ;  /* 0x000000bcc4b0723c */ /* 0x044fec00000018b0 */
[----:B------:R-:W-:Y:S01]  /*aea0*/  HMMA.16816.F32 R172, R196, R190, R172 ;  /* 0x000000bec4ac723c */ /* 0x000fe200000018ac */
[----:B------:R-:W2:Y:S04]  /*aeb0*/  LDSM.16.M88.4 R188, [R215] ;  /* 0x00000000d7bc783b */ /* 0x000ea80000000200 */
[----:B------:R-:W-:Y:S01]  /*aec0*/  LDSM.16.M88.4 R196, [R220+0x4800] ;  /* 0x00480000dcc4783b */ /* 0x000fe20000000200 */
        /* <DEDUP_REMOVED lines=26> */
[C---:B-----5:R-:W-:Y:S06]  /*b070*/  HMMA.16816.F32 R16, R168.reuse, R20, R16 ;  /* 0x00000014a810723c */ /* 0x060fec0000001810 */
[C---:B------:R-:W-:Y:S01]  /*b080*/  HMMA.16816.F32 R12, R168.reuse, R22, R12 ;  /* 0x00000016a80c723c */ /* 0x040fe2000000180c */
[----:B------:R-:W5:Y:S05]  /*b090*/  LDSM.16.M88.4 R20, [R220+0x5000] ;  /* 0x00500000dc14783b */ /* 0x000f6a0000000200 */
        /* <DEDUP_REMOVED lines=15> */
[----:B------:R-:W-:Y:S05]  /*b190*/  LDSM.16.M88.4 R196, [R227+0xf000] ;  /* 0x00f00000e3c4783b */ /* 0x000fea0000000200 */
[C---:B-----5:R-:W-:Y:S06]  /*b1a0*/  HMMA.16816.F32 R184, R172.reuse, R20, R184 ;  /* 0x00000014acb8723c */ /* 0x060fec00000018b8 */
        /* <DEDUP_REMOVED lines=15> */
[C---:B----4-:R-:W-:Y:S06]  /*b2a0*/  HMMA.16816.F32 R176, R32.reuse, R20, R176 ;  /* 0x0000001420b0723c */ /* 0x050fec00000018b0 */
[----:B------:R-:W-:Y:S01]  /*b2b0*/  HMMA.16816.F32 R192, R32, R22, R192 ;  /* 0x0000001620c0723c */ /* 0x000fe200000018c0 */
[----:B------:R-:W-:Y:S04]  /*b2c0*/  LDSM.16.M88.4 R32, [R230+0x6000] ;  /* 0x00600000e620783b */ /* 0x000fe80000000200 */
[----:B------:R-:W4:Y:S01]  /*b2d0*/  LDSM.16.M88.4 R20, [R227+0xe000] ;  /* 0x00e00000e314783b */ /* 0x000f220000000200 */
[C---:B--2---:R-:W-:Y:S06]  /*b2e0*/  HMMA.16816.F32 R16, R172.reuse, R168, R16 ;  /* 0x000000a8ac10723c */ /* 0x044fec0000001810 */
[C---:B---3--:R-:W-:Y:S06]  /*b2f0*/  HMMA.16816.F32 R184, R172.reuse, R28, R184 ;  /* 0x0000001cacb8723c */ /* 0x048fec00000018b8 */
[C---:B-1----:R-:W-:Y:S06]  /*b300*/  HMMA.16816.F32 R8, R172.reuse, R24, R8 ;  /* 0x00000018ac08723c */ /* 0x042fec0000001808 */
[C---:B------:R-:W-:Y:S01]  /*b310*/  HMMA.16816.F32 R4, R172.reuse, R26, R4 ;  /* 0x0000001aac04723c */ /* 0x040fe20000001804 */
[----:B------:R-:W-:Y:S05]  /*b320*/  LDSM.16.M88.4 R24, [R220+0x6000] ;  /* 0x00600000dc18783b */ /* 0x000fea0000000200 */
[C---:B------:R-:W-:Y:S01]  /*b330*/  HMMA.16816.F32 R180, R172.reuse, R30, R180 ;  /* 0x0000001eacb4723c */ /* 0x040fe200000018b4 */
[----:B------:R-:W1:Y:S05]  /*b340*/  LDSM.16.M88.4 R28, [R229+0x6000] ;  /* 0x00600000e51c783b */ /* 0x000e6a0000000200 */
[C---:B------:R-:W-:Y:S01]  /*b350*/  HMMA.16816.F32 R12, R172.reuse, R170, R12 ;  /* 0x000000aaac0c723c */ /* 0x040fe2000000180c */
[----:B------:R-:W2:Y:S05]  /*b360*/  LDSM.16.M88.4 R168, [R227+0xe800] ;  /* 0x00e80000e3a8783b */ /* 0x000eaa0000000200 */
[----:B-----5:R-:W-:Y:S06]  /*b370*/  HMMA.16816.F32 R176, R172, R188, R176 ;  /* 0x000000bcacb0723c */ /* 0x020fec00000018b0 */
[----:B----4-:R-:W-:Y:S06]  /*b380*/  HMMA.16816.F32 R16, R32, R20, R16 ;  /* 0x000000142010723c */ /* 0x010fec0000001810 */
[----:B------:R-:W-:Y:S01]  /*b390*/  HMMA.16816.F32 R192, R172, R190, R192 ;  /* 0x000000beacc0723c */ /* 0x000fe200000018c0 */
[----:B------:R-:W3:Y:S04]  /*b3a0*/  LDSM.16.M88.4 R172, [R227+0xf800] ;  /* 0x00f80000e3ac783b */ /* 0x000ee80000000200 */
[----:B------:R-:W-:Y:S01]  /*b3b0*/  LDSM.16.M88.4 R188, [R220+0x7800] ;  /* 0x00780000dcbc783b */ /* 0x000fe20000000200 */
[C---:B------:R-:W-:Y:S03]  /*b3c0*/  HMMA.16816.F32 R12, R32.reuse, R22, R12 ;  /* 0x00000016200c723c */ /* 0x040fe6000000180c */
[----:B------:R-:W4:Y:S03]  /*b3d0*/  LDSM.16.M88.4 R20, [R220+0x6800] ;  /* 0x00680000dc14783b */ /* 0x000f260000000200 */
[----:B------:R-:W-:Y:S06]  /*b3e0*/  HMMA.16816.F32 R184, R32, R196, R184 ;  /* 0x000000c420b8723c */ /* 0x000fec00000018b8 */
[----:B-1----:R-:W-:Y:S06]  /*b3f0*/  HMMA.16816.F32 R16, R28, R24, R16 ;  /* 0x000000181c10723c */ /* 0x002fec0000001810 */
[C---:B--2---:R-:W-:Y:S06]  /*b400*/  HMMA.16816.F32 R8, R32.reuse, R168, R8 ;  /* 0x000000a82008723c */ /* 0x044fec0000001808 */
[----:B------:R-:W-:Y:S01]  /*b410*/  HMMA.16816.F32 R4, R32, R170, R4 ;  /* 0x000000aa2004723c */ /* 0x000fe20000001804 */
[----:B------:R-:W1:Y:S01]  /*b420*/  LDSM.16.M88.4 R168, [R220+0x7000] ;  /* 0x00700000dca8783b */ /* 0x000e620000000200 */
[----:B------:R-:W-:-:S04]  /*b430*/  DEPBAR.LE SB0, 0x0 ;  /* 0x000080000000791a */ /* 0x000fc80000000000 */
[----:B------:R-:W-:Y:S06]  /*b440*/  HMMA.16816.F32 R12, R28, R26, R12 ;  /* 0x0000001a1c0c723c */ /* 0x000fec000000180c */
[----:B------:R-:W-:Y:S01]  /*b450*/  FMUL.FTZ R2, R16, UR31 ;  /* 0x0000001f10027c20 */ /* 0x000fe20008410000 */
[----:B------:R-:W-:Y:S01]  /*b460*/  FMUL.FTZ R16, R18, UR31 ;  /* 0x0000001f12107c20 */ /* 0x000fe20008410000 */
[----:B------:R-:W-:Y:S02]  /*b470*/  VIADD R18, R0, 0x1 ;  /* 0x0000000100127836 */ /* 0x000fe40000000000 */
[----:B------:R-:W-:Y:S01]  /*b480*/  FMUL.FTZ R17, R17, UR31 ;  /* 0x0000001f11117c20 */ /* 0x000fe20008410000 */
[----:B------:R-:W-:Y:S01]  /*b490*/  FMUL.FTZ R19, R19, UR31 ;  /* 0x0000001f13137c20 */ /* 0x000fe20008410000 */
[----:B---3--:R-:W-:Y:S01]  /*b4a0*/  HMMA.16816.F32 R176, R32, R172, R176 ;  /* 0x000000ac20b0723c */ /* 0x008fe200000018b0 */
[----:B------:R-:W2:Y:S01]  /*b4b0*/  MUFU.TANH R2, R2 ;  /* 0x0000000200027308 */ /* 0x000ea20000002400 */
[----:B------:R-:W-:-:S04]  /*b4c0*/  ISETP.GE.AND P6, PT, R18, R240, PT ;  /* 0x000000f01200720c */ /* 0x000fc80003fc6270 */
[C---:B----4-:R-:W-:Y:S01]  /*b4d0*/  HMMA.16816.F32 R8, R28.reuse, R20, R8 ;  /* 0x000000141c08723c */ /* 0x050fe20000001808 */
[----:B------:R-:W-:Y:S02]  /*b4e0*/  ISETP.LT.OR P6, PT, R18, R241, P6 ;  /* 0x000000f11200720c */ /* 0x000fe400037c1670 */
[----:B------:R-:W3:Y:S03]  /*b4f0*/  MUFU.TANH R16, R16 ;  /* 0x0000001000107308 */ /* 0x000ee60000002400 */
[----:B------:R-:W-:Y:S01]  /*b500*/  HMMA.16816.F32 R4, R28, R22, R4 ;  /* 0x000000161c04723c */ /* 0x000fe20000001804 */
[--C-:B------:R-:W-:Y:S02]  /*b510*/  IMAD.IADD R21, R242, 0x1, -R0.reuse ;  /* 0x00000001f2157824 */ /* 0x100fe400078e0a00 */
[----:B------:R-:W-:Y:S01]  /*b520*/  FMUL.FTZ R12, R12, UR31 ;  /* 0x0000001f0c0c7c20 */ /* 0x000fe20008410000 */
[----:B------:R-:W-:-:S02]  /*b530*/  IMAD.IADD R20, R239, 0x1, -R0 ;  /* 0x00000001ef147824 */ /* 0x000fc400078e0a00 */
[----:B------:R-:W-:Y:S01]  /*b540*/  FMUL.FTZ R13, R13, UR31 ;  /* 0x0000001f0d0d7c20 */ /* 0x000fe20008410000 */
[----:B------:R-:W4:Y:S01]  /*b550*/  MUFU.TANH R17, R17 ;  /* 0x0000001100117308 */ /* 0x000f220000002400 */
[----:B------:R-:W-:Y:S01]  /*b560*/  IABS R21, R21 ;  /* 0x0000001500157213 */ /* 0x000fe20000000000 */
[----:B------:R-:W-:Y:S01]  /*b570*/  IMAD.IADD R22, R242, 0x1, -R18 ;  /* 0x00000001f2167824 */ /* 0x000fe200078e0a12 */
[----:B------:R-:W-:Y:S01]  /*b580*/  IABS R20, R20 ;  /* 0x0000001400147213 */ /* 0x000fe20000000000 */
[----:B------:R-:W-:Y:S01]  /*b590*/  FMUL.FTZ R15, R15, UR31 ;  /* 0x0000001f0f0f7c20 */ /* 0x000fe20008410000 */
[C---:B------:R-:W-:Y:S01]  /*b5a0*/  HMMA.16816.F32 R180, R32.reuse, R198, R180 ;  /* 0x000000c620b4723c */ /* 0x040fe200000018b4 */
[----:B------:R-:W-:Y:S01]  /*b5b0*/  IMAD.MOV.U32 R23, RZ, RZ, R21 ;  /* 0x000000ffff177224 */ /* 0x000fe200078e0015 */
[----:B------:R-:W-:Y:S01]  /*b5c0*/  IABS R22, R22 ;  /* 0x0000001600167213 */ /* 0x000fe20000000000 */
[----:B------:R-:W-:Y:S01]  /*b5d0*/  IMAD.MOV.U32 R21, RZ, RZ, R20 ;  /* 0x000000ffff157224 */ /* 0x000fe200078e0014 */
[----:B------:R-:W5:Y:S02]  /*b5e0*/  MUFU.TANH R19, R19 ;  /* 0x0000001300137308 */ /* 0x000f640000002400 */
[----:B------:R-:W-:Y:S01]  /*b5f0*/  HMMA.16816.F32 R192, R32, R174, R192 ;  /* 0x000000ae20c0723c */ /* 0x000fe200000018c0 */
[----:B------:R-:W-:Y:S01]  /*b600*/  IMAD.MOV.U32 R20, RZ, RZ, R22 ;  /* 0x000000ffff147224 */ /* 0x000fe200078e0016 */
[----:B------:R-:W-:Y:S01]  /*b610*/  I2FP.F32.S32 R22, R23 ;  /* 0x0000001700167245 */ /* 0x000fe20000201400 */
[----:B------:R-:W-:Y:S01]  /*b620*/  FMUL.FTZ R23, R14, UR31 ;  /* 0x0000001f0e177c20 */ /* 0x000fe20008410000 */
[----:B------:R-:W-:Y:S01]  /*b630*/  I2FP.F32.S32 R21, R21 ;  /* 0x0000001500157245 */ /* 0x000fe20000201400 */
[----:B------:R-:W-:Y:S01]  /*b640*/  FMUL.FTZ R8, R8, UR31 ;  /* 0x0000001f08087c20 */ /* 0x000fe20008410000 */
[----:B------:R-:W-:Y:S01]  /*b650*/  I2FP.F32.S32 R20, R20 ;  /* 0x0000001400147245 */ /* 0x000fe20000201400 */
[----:B--2---:R-:W-:Y:S01]  /*b660*/  FFMA.FTZ R2, R22, -UR14, R2 ;  /* 0x8000000e16027c23 */ /* 0x004fe20008010002 */
[----:B------:R-:W2:Y:S01]  /*b670*/  MUFU.TANH R12, R12 ;  /* 0x0000000c000c7308 */ /* 0x000ea20000002400 */
[----:B---3--:R-:W-:Y:S01]  /*b680*/  FFMA.FTZ R21, R21, -UR14, R16 ;  /* 0x8000000e15157c23 */ /* 0x008fe20008010010 */
[----:B------:R-:W-:Y:S01]  /*b690*/  FMUL.FTZ R11, R11, UR31 ;  /* 0x0000001f0b0b7c20 */ /* 0x000fe20008410000 */
[----:B----4-:R-:W-:Y:S01]  /*b6a0*/  FFMA.FTZ R22, R20, -UR14, R17 ;  /* 0x8000000e14167c23 */ /* 0x010fe20008010011 */
[----:B------:R-:W-:Y:S01]  /*b6b0*/  VIADD R20, R0, 0x8 ;  /* 0x0000000800147836 */ /* 0x000fe20000000000 */
[----:B------:R-:W-:Y:S01]  /*b6c0*/  FSEL R16, R2, -INF , !P1 ;  /* 0xff80000002107808 */ /* 0x000fe20004800000 */
[----:B------:R-:W-:Y:S01]  /*b6d0*/  VIADD R17, R0, 0x9 ;  /* 0x0000000900117836 */ /* 0x000fe20000000000 */
[-C--:B------:R-:W-:Y:S01]  /*b6e0*/  ISETP.GE.AND P1, PT, R18, R237.reuse, PT ;  /* 0x000000ed1200720c */ /* 0x080fe20003f26270 */
[----:B------:R-:W-:Y:S01]  /*b6f0*/  MUFU.TANH R13, R13 ;  /* 0x0000000d000d7308 */ /* 0x000fe20000002400 */
[----:B------:R-:W-:Y:S01]  /*b700*/  FSEL R2, R21, -INF , !P0 ;  /* 0xff80000015027808 */ /* 0x000fe20004000000 */
[----:B------:R-:W-:Y:S01]  /*b710*/  IMAD.IADD R21, R242, 0x1, -R20 ;  /* 0x00000001f2157824 */ /* 0x000fe200078e0a14 */
[----:B------:R-:W-:Y:S01]  /*b720*/  FSEL R14, R22, -INF , !P6 ;  /* 0xff800000160e7808 */ /* 0x000fe20007000000 */
[C---:B------:R-:W-:Y:S01]  /*b730*/  HMMA.16816.F32 R176, R28.reuse, R188, R176 ;  /* 0x000000bc1cb0723c */ /* 0x040fe200000018b0 */
[----:B------:R-:W-:Y:S01]  /*b740*/  ISETP.LT.OR P1, PT, R18, R238, P1 ;  /* 0x000000ee1200720c */ /* 0x000fe20000f21670 */
[C---:B------:R-:W-:Y:S01]  /*b750*/  IMAD.IADD R18, R239.reuse, 0x1, -R18 ;  /* 0x00000001ef127824 */ /* 0x040fe200078e0a12 */
[C---:B------:R-:W-:Y:S01]  /*b760*/  ISETP.GE.AND P0, PT, R20.reuse, R240, PT ;  /* 0x000000f01400720c */ /* 0x040fe20003f06270 */
[----:B------:R3:W4:Y:S01]  /*b770*/  MUFU.TANH R22, R23 ;  /* 0x0000001700167308 */ /* 0x0007220000002400 */
[C---:B------:R-:W-:Y:S01]  /*b780*/  ISETP.GE.AND P6, PT, R20.reuse, R237, PT ;  /* 0x000000ed1400720c */ /* 0x040fe20003fc6270 */
[C---:B-1----:R-:W-:Y:S01]  /*b790*/  HMMA.16816.F32 R184, R28.reuse, R168, R184 ;  /* 0x000000a81cb8723c */ /* 0x042fe200000018b8 */
[----:B------:R-:W-:Y:S01]  /*b7a0*/  ISETP.LT.OR P0, PT, R20, R241, P0 ;  /* 0x000000f11400720c */ /* 0x000fe20000701670 */
[----:B------:R-:W-:Y:S01]  /*b7b0*/  FMUL.FTZ R6, R6, UR31 ;  /* 0x0000001f06067c20 */ /* 0x000fe20008410000 */
[----:B------:R-:W-:Y:S01]  /*b7c0*/  ISETP.LT.OR P6, PT, R20, R238, P6 ;  /* 0x000000ee1400720c */ /* 0x000fe200037c1670 */
[----:B------:R-:W-:Y:S01]  /*b7d0*/  IMAD.IADD R20, R239, 0x1, -R20 ;  /* 0x00000001ef147824 */ /* 0x000fe200078e0a14 */
[----:B------:R-:W-:Y:S01]  /*b7e0*/  IABS R18, R18 ;  /* 0x0000001200127213 */ /* 0x000fe20000000000 */
[----:B------:R-:W-:Y:S01]  /*b7f0*/  MUFU.TANH R8, R8 ;  /* 0x0000000800087308 */ /* 0x000fe20000002400 */
[----:B------:R-:W-:Y:S01]  /*b800*/  IABS R21, R21 ;  /* 0x0000001500157213 */ /* 0x000fe20000000000 */
[----:B------:R-:W-:Y:S01]  /*b810*/  FMUL.FTZ R5, R5, UR31 ;  /* 0x0000001f05057c20 */ /* 0x000fe20008410000 */
[----:B------:R-:W-:Y:S01]  /*b820*/  IABS R20, R20 ;  /* 0x0000001400147213 */ /* 0x000fe20000000000 */
[C---:B------:R-:W-:Y:S01]  /*b830*/  HMMA.16816.F32 R180, R28.reuse, R170, R180 ;  /* 0x000000aa1cb4723c */ /* 0x040fe200000018b4 */
[----:B------:R-:W-:Y:S01]  /*b840*/  I2FP.F32.S32 R18, R18 ;  /* 0x0000001200127245 */ /* 0x000fe20000201400 */
[----:B------:R-:W-:Y:S01]  /*b850*/  FMUL.FTZ R7, R7, UR31 ;  /* 0x0000001f07077c20 */ /* 0x000fe20008410000 */
[----:B------:R-:W-:Y:S01]  /*b860*/  I2FP.F32.S32 R21, R21 ;  /* 0x0000001500157245 */ /* 0x000fe20000201400 */
[----:B------:R-:W-:Y:S01]  /*b870*/  MUFU.TANH R11, R11 ;  /* 0x0000000b000b7308 */ /* 0x000fe20000002400 */
[----:B---3--:R-:W-:Y:S01]  /*b880*/  IMAD.IADD R23, R242, 0x1, -R17 ;  /* 0x00000001f2177824 */ /* 0x008fe200078e0a11 */
[----:B------:R-:W-:Y:S01]  /*b890*/  I2FP.F32.S32 R20, R20 ;  /* 0x0000001400147245 */ /* 0x000fe20000201400 */
[----:B-----5:R-:W-:Y:S01]  /*b8a0*/  FFMA.FTZ R18, R18, -UR14, R19 ;  /* 0x8000000e12127c23 */ /* 0x020fe20008010013 */
[----:B--2---:R-:W-:Y:S01]  /*b8b0*/  FFMA.FTZ R21, R21, -UR14, R12 ;  /* 0x8000000e15157c23 */ /* 0x004fe2000801000c */
[----:B------:R-:W-:Y:S01]  /*b8c0*/  HMMA.16816.F32 R192, R28, R190, R192 ;  /* 0x000000be1cc0723c */ /* 0x000fe200000018c0 */
[----:B------:R-:W-:Y:S01]  /*b8d0*/  IABS R23, R23 ;  /* 0x0000001700177213 */ /* 0x000fe20000000000 */
[----:B----4-:R-:W-:Y:S01]  /*b8e0*/  FFMA.FTZ R20, R20, -UR14, R22 ;  /* 0x8000000e14147c23 */ /* 0x010fe20008010016 */
[----:B------:R1:W2:Y:S01]  /*b8f0*/  MUFU.TANH R19, R15 ;  /* 0x0000000f00137308 */ /* 0x0002a20000002400 */
[----:B------:R-:W-:Y:S01]  /*b900*/  FSEL R12, R18, -INF , !P1 ;  /* 0xff800000120c7808 */ /* 0x000fe20004800000 */
[C---:B------:R-:W-:Y:S01]  /*b910*/  VIADD R22, R0.reuse, 0x10 ;  /* 0x0000001000167836 */ /* 0x040fe20000000000 */
[----:B------:R-:W-:Y:S01]  /*b920*/  I2FP.F32.S32 R23, R23 ;  /* 0x0000001700177245 */ /* 0x000fe20000201400 */
[----:B------:R-:W-:Y:S01]  /*b930*/  VIADD R18, R0, 0x11 ;  /* 0x0000001100127836 */ /* 0x000fe20000000000 */
[----:B------:R-:W-:Y:S01]  /*b940*/  ISETP.GE.AND P1, PT, R17, R240, PT ;  /* 0x000000f01100720c */ /* 0x000fe20003f26270 */
[----:B------:R-:W-:Y:S01]  /*b950*/  FMUL.FTZ R184, R184, UR31 ;  /* 0x0000001fb8b87c20 */ /* 0x000fe20008410000 */
[----:B------:R-:W-:Y:S01]  /*b960*/  FMUL.FTZ R186, R186, UR31 ;  /* 0x0000001fbaba7c20 */ /* 0x000fe20008410000 */
[----:B------:R-:W-:Y:S01]  /*b970*/  FFMA.FTZ R13, R23, -UR14, R13 ;  /* 0x8000000e170d7c23 */ /* 0x000fe2000801000d */
[----:B------:R-:W-:Y:S01]  /*b980*/  ISETP.LT.OR P1, PT, R17, R241, P1 ;  /* 0x000000f11100720c */ /* 0x000fe20000f21670 */
[----:B------:R-:W-:Y:S01]  /*b990*/  FMUL.FTZ R23, R9, UR31 ;  /* 0x0000001f09177c20 */ /* 0x000fe20008410000 */
[----:B------:R-:W-:Y:S01]  /*b9a0*/  IMAD.IADD R9, R242, 0x1, -R18 ;  /* 0x00000001f2097824 */ /* 0x000fe200078e0a12 */
[----:B------:R-:W-:Y:S01]  /*b9b0*/  MUFU.TANH R5, R5 ;  /* 0x0000000500057308 */ /* 0x000fe20000002400 */
[----:B------:R-:W-:Y:S01]  /*b9c0*/  FSEL R13, R13, -INF , !P1 ;  /* 0xff8000000d0d7808 */ /* 0x000fe20004800000 */
[----:B------:R-:W-:Y:S01]  /*b9d0*/  FMUL.FTZ R187, R187, UR31 ;  /* 0x0000001fbbbb7c20 */ /* 0x000fe20008410000 */
[-C--:B------:R-:W-:Y:S01]  /*b9e0*/  ISETP.GE.AND P1, PT, R22, R237.reuse, PT ;  /* 0x000000ed1600720c */ /* 0x080fe20003f26270 */
[----:B------:R-:W-:Y:S01]  /*b9f0*/  FMUL.FTZ R181, R181, UR31 ;  /* 0x0000001fb5b57c20 */ /* 0x000fe20008410000 */
[----:B-1----:R-:W-:Y:S01]  /*ba00*/  FSEL R15, R21, -INF , !P0 ;  /* 0xff800000150f7808 */ /* 0x002fe20004000000 */
[----:B------:R-:W-:Y:S01]  /*ba10*/  FMUL.FTZ R21, R10, UR31 ;  /* 0x0000001f0a157c20 */ /* 0x000fe20008410000 */
[----:B------:R-:W-:Y:S01]  /*ba20*/  ISETP.GE.AND P0, PT, R17, R237, PT ;  /* 0x000000ed1100720c */ /* 0x000fe20003f06270 */
[----:B------:R-:W1:Y:S01]  /*ba30*/  MUFU.TANH R23, R23 ;  /* 0x0000001700177308 */ /* 0x000e620000002400 */
[----:B------:R-:W-:Y:S01]  /*ba40*/  FSEL R10, R20, -INF , !P6 ;  /* 0xff800000140a7808 */ /* 0x000fe20007000000 */
[----:B------:R-:W-:Y:S01]  /*ba50*/  FMUL.FTZ R183, R183, UR31 ;  /* 0x0000001fb7b77c20 */ /* 0x000fe20008410000 */
[----:B------:R-:W-:Y:S01]  /*ba60*/  ISETP.LT.OR P0, PT, R17, R238, P0 ;  /* 0x000000ee1100720c */ /* 0x000fe20000701670 */
[----:B------:R-:W-:Y:S01]  /*ba70*/  IMAD.IADD R17, R239, 0x1, -R17 ;  /* 0x00000001ef117824 */ /* 0x000fe200078e0a11 */
[----:B------:R-:W-:Y:S01]  /*ba80*/  ISETP.GE.AND P6, PT, R22, R240, PT ;  /* 0x000000f01600720c */ /* 0x000fe20003fc6270 */
[----:B------:R-:W-:Y:S01]  /*ba90*/  FMUL.FTZ R176, R176, UR31 ;  /* 0x0000001fb0b07c20 */ /* 0x000fe20008410000 */
[----:B------:R-:W-:Y:S01]  /*baa0*/  ISETP.LT.OR P1, PT, R22, R238, P1 ;  /* 0x000000ee1600720c */ /* 0x000fe20000f21670 */
[----:B------:R3:W4:Y:S01]  /*bab0*/  MUFU.TANH R20, R21 ;  /* 0x0000001500147308 */ /* 0x0007220000002400 */
[----:B------:R-:W-:Y:S01]  /*bac0*/  IABS R17, R17 ;  /* 0x0000001100117213 */ /* 0x000fe20000000000 */
[----:B------:R-:W-:Y:S01]  /*bad0*/  FMUL.FTZ R178, R178, UR31 ;  /* 0x0000001fb2b27c20 */ /* 0x000fe20008410000 */
[----:B------:R-:W-:Y:S01]  /*bae0*/  ISETP.LT.OR P6, PT, R22, R241, P6 ;  /* 0x000000f11600720c */ /* 0x000fe200037c1670 */
[----:B------:R-:W-:Y:S01]  /*baf0*/  FMUL.FTZ R177, R177, UR31 ;  /* 0x0000001fb1b17c20 */ /* 0x000fe20008410000 */
[----:B------:R-:W-:Y:S01]  /*bb00*/  I2FP.F32.S32 R17, R17 ;  /* 0x0000001100117245 */ /* 0x000fe20000201400 */
[----:B------:R-:W-:Y:S01]  /*bb10*/  FMUL.FTZ R194, R194, UR31 ;  /* 0x0000001fc2c27c20 */ /* 0x000fe20008410000 */
[----:B------:R-:W-:Y:S01]  /*bb20*/  IABS R9, R9 ;  /* 0x0000000900097213 */ /* 0x000fe20000000000 */
[----:B------:R-:W-:Y:S01]  /*bb30*/  MUFU.TANH R7, R7 ;  /* 0x0000000700077308 */ /* 0x000fe20000002400 */
[----:B------:R-:W-:Y:S01]  /*bb40*/  FMUL.FTZ R179, R179, UR31 ;  /* 0x0000001fb3b37c20 */ /* 0x000fe20008410000 */
[----:B--2---:R-:W-:Y:S01]  /*bb50*/  FFMA.FTZ R17, R17, -UR14, R19 ;  /* 0x8000000e11117c23 */ /* 0x004fe20008010013 */
[----:B------:R-:W-:Y:S01]  /*bb60*/  I2FP.F32.S32 R9, R9 ;  /* 0x0000000900097245 */ /* 0x000fe20000201400 */
[----:B------:R-:W-:Y:S01]  /*bb70*/  FMUL.FTZ R192, R192, UR31 ;  /* 0x0000001fc0c07c20 */ /* 0x000fe20008410000 */
[----:B------:R-:W-:Y:S01]  /*bb80*/  FMUL.FTZ R193, R193, UR31 ;  /* 0x0000001fc1c17c20 */ /* 0x000fe20008410000 */
[----:B------:R-:W-:-:S02]  /*bb90*/  FMUL.FTZ R195, R195, UR31 ;  /* 0x0000001fc3c37c20 */ /* 0x000fc40008410000 */
[----:B-1----:R-:W-:Y:S01]  /*bba0*/  FFMA.FTZ R23, R9, -UR14, R23 ;  /* 0x8000000e09177c23 */ /* 0x002fe20008010017 */
[--C-:B---3--:R-:W-:Y:S01]  /*bbb0*/  IMAD.IADD R21, R242, 0x1, -R22.reuse ;  /* 0x00000001f2157824 */ /* 0x108fe200078e0a16 */
[----:B------:R1:W-:Y:S01]  /*bbc0*/  MUFU.TANH R19, R6 ;  /* 0x0000000600137308 */ /* 0x0003e20000002400 */
[----:B------:R-:W-:Y:S02]  /*bbd0*/  IMAD.IADD R22, R239, 0x1, -R22 ;  /* 0x00000001ef167824 */ /* 0x000fe400078e0a16 */
[----:B------:R-:W-:Y:S01]  /*bbe0*/  VIADD R9, R0, 0x18 ;  /* 0x0000001800097836 */ /* 0x000fe20000000000 */
[----:B------:R-:W-:Y:S02]  /*bbf0*/  IABS R21, R21 ;  /* 0x0000001500157213 */ /* 0x000fe40000000000 */
[----:B------:R-:W-:Y:S02]  /*bc00*/  IABS R22, R22 ;  /* 0x0000001600167213 */ /* 0x000fe40000000000 */
[----:B------:R-:W-:Y:S01]  /*bc10*/  I2FP.F32.S32 R21, R21 ;  /* 0x0000001500157245 */ /* 0x000fe20000201400 */
[----:B------:R-:W-:Y:S01]  /*bc20*/  MUFU.TANH R187, R187 ;  /* 0x000000bb00bb7308 */ /* 0x000fe20000002400 */
[----:B------:R-:W-:-:S03]  /*bc30*/  I2FP.F32.S32 R22, R22 ;  /* 0x0000001600167245 */ /* 0x000fc60000201400 */
[----:B------:R-:W-:Y:S01]  /*bc40*/  FFMA.FTZ R21, R21, -UR14, R8 ;  /* 0x8000000e15157c23 */ /* 0x000fe20008010008 */
[----:B------:R-:W-:Y:S01]  /*bc50*/  FSEL R8, R17, -INF , !P0 ;  /* 0xff80000011087808 */ /* 0x000fe20004000000 */
[----:B------:R-:W-:Y:S01]  /*bc60*/  FMUL.FTZ R17, R4, UR31 ;  /* 0x0000001f04117c20 */ /* 0x000fe20008410000 */
[----:B------:R-:W-:Y:S01]  /*bc70*/  ISETP.GE.AND P0, PT, R18, R240, PT ;  /* 0x000000f01200720c */ /* 0x000fe20003f06270 */
[----:B----4-:R-:W-:Y:S01]  /*bc80*/  FFMA.FTZ R20, R22, -UR14, R20 ;  /* 0x8000000e16147c23 */ /* 0x010fe20008010014 */
[----:B------:R-:W-:Y:S01]  /*bc90*/  FSEL R189, R21, -INF , !P6 ;  /* 0xff80000015bd7808 */ /* 0x000fe20007000000 */
[----:B-1----:R-:W-:Y:S01]  /*bca0*/  IMAD.IADD R6, R242, 0x1, -R9 ;  /* 0x00000001f2067824 */ /* 0x002fe200078e0a09 */
[C---:B------:R-:W-:Y:S01]  /*bcb0*/  ISETP.GE.AND P6, PT, R18.reuse, R237, PT ;  /* 0x000000ed1200720c */ /* 0x040fe20003fc6270 */
[----:B------:R-:W1:Y:S01]  /*bcc0*/  MUFU.TANH R17, R17 ;  /* 0x0000001100117308 */ /* 0x000e620000002400 */
[----:B------:R-:W-:Y:S01]  /*bcd0*/  ISETP.LT.OR P0, PT, R18, R241, P0 ;  /* 0x000000f11200720c */ /* 0x000fe20000701670 */
[----:B------:R-:W-:Y:S01]  /*bce0*/  VIADD R4, R0, 0x19 ;  /* 0x0000001900047836 */ /* 0x000fe20000000000 */
[----:B------:R-:W-:Y:S01]  /*bcf0*/  ISETP.LT.OR P6, PT, R18, R238, P6 ;  /* 0x000000ee1200720c */ /* 0x000fe200037c1670 */
[----:B------:R-:W-:Y:S01]  /*bd00*/  IMAD.IADD R18, R239, 0x1, -R18 ;  /* 0x00000001ef127824 */ /* 0x000fe200078e0a12 */
[----:B------:R-:W-:Y:S01]  /*bd10*/  FSEL R30, R20, -INF , !P1 ;  /* 0xff800000141e7808 */ /* 0x000fe20004800000 */
[----:B------:R-:W-:Y:S01]  /*bd20*/  IMAD.IADD R20, R242, 0x1, -R4 ;  /* 0x00000001f2147824 */ /* 0x000fe200078e0a04 */
[----:B------:R-:W-:Y:S01]  /*bd30*/  FSEL R188, R23, -INF , !P0 ;  /* 0xff80000017bc7808 */ /* 0x000fe20004000000 */
[----:B------:R-:W-:Y:S01]  /*bd40*/  MUFU.TANH R181, R181 ;  /* 0x000000b500b57308 */ /* 0x000fe20000002400 */
[----:B------:R-:W-:-:S02]  /*bd50*/  ISETP.GE.AND P1, PT, R9, R240, PT ;  /* 0x000000f00900720c */ /* 0x000fc40003f26270 */
[C---:B------:R-:W-:Y:S02]  /*bd60*/  ISETP.GE.AND P0, PT, R9.reuse, R237, PT ;  /* 0x000000ed0900720c */ /* 0x040fe40003f06270 */
[----:B------:R-:W-:Y:S02]  /*bd70*/  IABS R18, R18 ;  /* 0x0000001200127213 */ /* 0x000fe40000000000 */
[C---:B------:R-:W-:Y:S01]  /*bd80*/  ISETP.LT.OR P1, PT, R9.reuse, R241, P1 ;  /* 0x000000f10900720c */ /* 0x040fe20000f21670 */
[----:B------:R-:W-:Y:S01]  /*bd90*/  MUFU.TANH R183, R183 ;  /* 0x000000b700b77308 */ /* 0x000fe20000002400 */
[----:B------:R-:W-:Y:S01]  /*bda0*/  ISETP.LT.OR P0, PT, R9, R238, P0 ;  /* 0x000000ee0900720c */ /* 0x000fe20000701670 */
[----:B------:R-:W-:Y:S01]  /*bdb0*/  IMAD.IADD R9, R239, 0x1, -R9 ;  /* 0x00000001ef097824 */ /* 0x000fe200078e0a09 */
[----:B------:R-:W-:Y:S02]  /*bdc0*/  IABS R6, R6 ;  /* 0x0000000600067213 */ /* 0x000fe40000000000 */
[----:B------:R-:W-:-:S02]  /*bdd0*/  I2FP.F32.S32 R18, R18 ;  /* 0x0000001200127245 */ /* 0x000fc40000201400 */
[----:B------:R-:W-:Y:S01]  /*bde0*/  I2FP.F32.S32 R6, R6 ;  /* 0x0000000600067245 */ /* 0x000fe20000201400 */
[----:B------:R-:W-:Y:S01]  /*bdf0*/  MUFU.TANH R177, R177 ;  /* 0x000000b100b17308 */ /* 0x000fe20000002400 */
[----:B------:R-:W-:Y:S01]  /*be00*/  IABS R9, R9 ;  /* 0x0000000900097213 */ /* 0x000fe20000000000 */
[----:B------:R-:W-:Y:S01]  /*be10*/  FFMA.FTZ R11, R18, -UR14, R11 ;  /* 0x8000000e120b7c23 */ /* 0x000fe2000801000b */
[----:B------:R-:W-:Y:S01]  /*be20*/  IABS R20, R20 ;  /* 0x0000001400147213 */ /* 0x000fe20000000000 */
[----:B-1----:R-:W-:Y:S01]  /*be30*/  FFMA.FTZ R6, R6, -UR14, R17 ;  /* 0x8000000e06067c23 */ /* 0x002fe20008010011 */
[----:B------:R-:W-:Y:S02]  /*be40*/  I2FP.F32.S32 R9, R9 ;  /* 0x0000000900097245 */ /* 0x000fe40000201400 */
[----:B------:R-:W-:Y:S01]  /*be50*/  I2FP.F32.S32 R20, R20 ;  /* 0x0000001400147245 */ /* 0x000fe20000201400 */
[----:B------:R-:W-:Y:S01]  /*be60*/  MUFU.TANH R194, R194 ;  /* 0x000000c200c27308 */ /* 0x000fe20000002400 */
[----:B------:R-:W-:Y:S01]  /*be70*/  FSEL R29, R11, -INF , !P6 ;  /* 0xff8000000b1d7808 */ /* 0x000fe20007000000 */
[----:B------:R-:W-:Y:S01]  /*be80*/  FFMA.FTZ R9, R9, -UR14, R19 ;  /* 0x8000000e09097c23 */ /* 0x000fe20008010013 */
[----:B------:R-:W-:Y:S01]  /*be90*/  ISETP.GE.AND P6, PT, R4, R240, PT ;  /* 0x000000f00400720c */ /* 0x000fe20003fc6270 */
[----:B------:R-:W-:Y:S01]  /*bea0*/  FFMA.FTZ R20, R20, -UR14, R5 ;  /* 0x8000000e14147c23 */ /* 0x000fe20008010005 */
[----:B------:R-:W-:Y:S01]  /*beb0*/  FSEL R35, R6, -INF , !P1 ;  /* 0xff80000006237808 */ /* 0x000fe20004800000 */
[----:B------:R-:W-:Y:S01]  /*bec0*/  VIADD R5, R0, 0x20 ;  /* 0x0000002000057836 */ /* 0x000fe20000000000 */
[C---:B------:R-:W-:Y:S01]  /*bed0*/  ISETP.GE.AND P1, PT, R4.reuse, R237, PT ;  /* 0x000000ed0400720c */ /* 0x040fe20003f26270 */
[----:B------:R-:W1:Y:S01]  /*bee0*/  MUFU.TANH R11, R184 ;  /* 0x000000b8000b7308 */ /* 0x000e620000002400 */
[----:B------:R-:W-:Y:S01]  /*bef0*/  ISETP.LT.OR P6, PT, R4, R241, P6 ;  /* 0x000000f10400720c */ /* 0x000fe200037c1670 */
[----:B------:R-:W-:Y:S01]  /*bf00*/  IMAD.IADD R17, R242, 0x1, -R5 ;  /* 0x00000001f2117824 */ /* 0x000fe200078e0a05 */
[----:B------:R-:W-:Y:S01]  /*bf10*/  ISETP.LT.OR P1, PT, R4, R238, P1 ;  /* 0x000000ee0400720c */ /* 0x000fe20000f21670 */
[----:B------:R-:W-:Y:S01]  /*bf20*/  IMAD.IADD R4, R239, 0x1, -R4 ;  /* 0x00000001ef047824 */ /* 0x000fe200078e0a04 */
[----:B------:R-:W-:Y:S01]  /*bf30*/  FSEL R28, R9, -INF , !P0 ;  /* 0xff800000091c7808 */ /* 0x000fe20004000000 */
[----:B------:R-:W-:Y:S01]  /*bf40*/  FMUL.FTZ R19, R185, UR31 ;  /* 0x0000001fb9137c20 */ /* 0x000fe20008410000 */
[----:B------:R-:W-:Y:S01]  /*bf50*/  FSEL R31, R20, -INF , !P6 ;  /* 0xff800000141f7808 */ /* 0x000fe20007000000 */
[----:B------:R-:W2:Y:S01]  /*bf60*/  MUFU.TANH R9, R186 ;  /* 0x000000ba00097308 */ /* 0x000ea20000002400 */
[C---:B------:R-:W-:Y:S01]  /*bf70*/  ISETP.GE.AND P0, PT, R5.reuse, R240, PT ;  /* 0x000000f00500720c */ /* 0x040fe20003f06270 */
[----:B------:R-:W-:Y:S01]  /*bf80*/  VIADD R6, R0, 0x21 ;  /* 0x0000002100067836 */ /* 0x000fe20000000000 */
[----:B------:R-:W-:-:S02]  /*bf90*/  ISETP.GE.AND P6, PT, R5, R237, PT ;  /* 0x000000ed0500720c */ /* 0x000fc40003fc6270 */
[C---:B------:R-:W-:Y:S01]  /*bfa0*/  ISETP.LT.OR P0, PT, R5.reuse, R241, P0 ;  /* 0x000000f10500720c */ /* 0x040fe20000701670 */
[----:B------:R-:W-:Y:S01]  /*bfb0*/  IMAD.IADD R18, R242, 0x1, -R6 ;  /* 0x00000001f2127824 */ /* 0x000fe200078e0a06 */
[----:B------:R-:W-:Y:S01]  /*bfc0*/  BAR.SYNC.DEFER_BLOCKING 0x0 ;  /* 0x0000000000007b1d */ /* 0x000fe20000010000 */
[----:B------:R-:W-:Y:S01]  /*bfd0*/  ISETP.LT.OR P6, PT, R5, R238, P6 ;  /* 0x000000ee0500720c */ /* 0x000fe200037c1670 */
[----:B------:R-:W-:Y:S01]  /*bfe0*/  IMAD.IADD R5, R239, 0x1, -R5 ;  /* 0x00000001ef057824 */ /* 0x000fe200078e0a05 */
[----:B------:R-:W-:Y:S02]  /*bff0*/  IABS R4, R4 ;  /* 0x0000000400047213 */ /* 0x000fe40000000000 */
[----:B------:R-:W-:Y:S01]  /*c000*/  IABS R17, R17 ;  /* 0x0000001100117213 */ /* 0x000fe20000000000 */
[----:B------:R-:W3:Y:S01]  /*c010*/  MUFU.TANH R19, R19 ;  /* 0x0000001300137308 */ /* 0x000ee20000002400 */
[----:B------:R-:W-:Y:S02]  /*c020*/  I2FP.F32.S32 R4, R4 ;  /* 0x0000000400047245 */ /* 0x000fe40000201400 */
[----:B------:R-:W-:-:S02]  /*c030*/  I2FP.F32.S32 R17, R17 ;  /* 0x0000001100117245 */ /* 0x000fc40000201400 */
[----:B------:R-:W-:Y:S01]  /*c040*/  IABS R5, R5 ;  /* 0x0000000500057213 */ /* 0x000fe20000000000 */
[----:B------:R-:W-:Y:S01]  /*c050*/  FFMA.FTZ R4, R4, -UR14, R7 ;  /* 0x8000000e04047c23 */ /* 0x000fe20008010007 */
[----:B------:R-:W-:Y:S01]  /*c060*/  IABS R18, R18 ;  /* 0x0000001200127213 */ /* 0x000fe20000000000 */
[----:B-1----:R-:W-:Y:S01]  /*c070*/  FFMA.FTZ R11, R17, -UR14, R11 ;  /* 0x8000000e110b7c23 */ /* 0x002fe2000801000b */
[----:B------:R-:W-:Y:S01]  /*c080*/  I2FP.F32.S32 R5, R5 ;  /* 0x0000000500057245 */ /* 0x000fe20000201400 */
[----:B------:R-:W-:Y:S01]  /*c090*/  VIADD R7, R0, 0x28 ;  /* 0x0000002800077836 */ /* 0x000fe20000000000 */
[----:B------:R-:W-:Y:S01]  /*c0a0*/  FSEL R34, R4, -INF , !P1 ;  /* 0xff80000004227808 */ /* 0x000fe20004800000 */
[----:B------:R-:W-:Y:S01]  /*c0b0*/  VIADD R4, R0, 0x29 ;  /* 0x0000002900047836 */ /* 0x000fe20000000000 */
[----:B------:R-:W-:Y:S01]  /*c0c0*/  FSEL R33, R11, -INF , !P0 ;  /* 0xff8000000b217808 */ /* 0x000fe20004000000 */
[----:B--2---:R-:W-:Y:S01]  /*c0d0*/  FFMA.FTZ R5, R5, -UR14, R9 ;  /* 0x8000000e05057c23 */ /* 0x004fe20008010009 */
[----:B------:R-:W-:Y:S01]  /*c0e0*/  ISETP.GE.AND P1, PT, R6, R240, PT ;  /* 0x000000f00600720c */ /* 0x000fe20003f26270 */
[----:B------:R-:W-:Y:S01]  /*c0f0*/  FMUL.FTZ R9, R180, UR31 ;  /* 0x0000001fb4097c20 */ /* 0x000fe20008410000 */
[----:B------:R-:W-:Y:S01]  /*c100*/  ISETP.GE.AND P0, PT, R6, R237, PT ;  /* 0x000000ed0600720c */ /* 0x000fe20003f06270 */
[----:B------:R-:W-:Y:S01]  /*c110*/  FMUL.FTZ R11, R182, UR31 ;  /* 0x0000001fb60b7c20 */ /* 0x000fe20008410000 */
[----:B------:R-:W-:Y:S01]  /*c120*/  I2FP.F32.S32 R18, R18 ;  /* 0x0000001200127245 */ /* 0x000fe20000201400 */
[----:B------:R-:W-:Y:S01]  /*c130*/  IMAD.IADD R17, R242, 0x1, -R4 ;  /* 0x00000001f2117824 */ /* 0x000fe200078e0a04 */
[C---:B------:R-:W-:Y:S01]  /*c140*/  ISETP.LT.OR P1, PT, R6.reuse, R241, P1 ;  /* 0x000000f10600720c */ /* 0x040fe20000f21670 */
[----:B------:R-:W1:Y:S01]  /*c150*/  MUFU.TANH R9, R9 ;  /* 0x0000000900097308 */ /* 0x000e620000002400 */
[----:B------:R-:W-:Y:S01]  /*c160*/  ISETP.LT.OR P0, PT, R6, R238, P0 ;  /* 0x000000ee0600720c */ /* 0x000fe20000701670 */
[----:B------:R-:W-:-:S02]  /*c170*/  IMAD.IADD R6, R239, 0x1, -R6 ;  /* 0x00000001ef067824 */ /* 0x000fc400078e0a06 */
[----:B---3--:R-:W-:Y:S01]  /*c180*/  FFMA.FTZ R18, R18, -UR14, R19 ;  /* 0x8000000e12127c23 */ /* 0x008fe20008010013 */
[----:B------:R-:W-:Y:S01]  /*c190*/  FSEL R199, R5, -INF , !P6 ;  /* 0xff80000005c77808 */ /* 0x000fe20007000000 */
[----:B------:R-:W-:Y:S01]  /*c1a0*/  IMAD.IADD R5, R242, 0x1, -R7 ;  /* 0x00000001f2057824 */ /* 0x000fe200078e0a07 */
[C---:B------:R-:W-:Y:S02]  /*c1b0*/  ISETP.GE.AND P6, PT, R7.reuse, R240, PT ;  /* 0x000000f00700720c */ /* 0x040fe40003fc6270 */
[----:B------:R-:W-:Y:S01]  /*c1c0*/  IABS R6, R6 ;  /* 0x0000000600067213 */ /* 0x000fe20000000000 */
[----:B------:R-:W2:Y:S01]  /*c1d0*/  MUFU.TANH R11, R11 ;  /* 0x0000000b000b7308 */ /* 0x000ea20000002400 */
[----:B------:R-:W-:Y:S02]  /*c1e0*/  FSEL R32, R18, -INF , !P1 ;  /* 0xff80000012207808 */ /* 0x000fe40004800000 */
[----:B------:R-:W-:Y:S02]  /*c1f0*/  ISETP.GE.AND P1, PT, R7, R237, PT ;  /* 0x000000ed0700720c */ /* 0x000fe40003f26270 */
[----:B------:R-:W-:-:S02]  /*c200*/  IABS R5, R5 ;  /* 0x0000000500057213 */ /* 0x000fc40000000000 */
[----:B------:R-:W-:Y:S01]  /*c210*/  I2FP.F32.S32 R6, R6 ;  /* 0x0000000600067245 */ /* 0x000fe20000201400 */
[----:B------:R-:W-:Y:S01]  /*c220*/  MUFU.TANH R193, R193 ;  /* 0x000000c100c17308 */ /* 0x000fe20000002400 */
[C---:B------:R-:W-:Y:S02]  /*c230*/  ISETP.LT.OR P6, PT, R7.reuse, R241, P6 ;  /* 0x000000f10700720c */ /* 0x040fe400037c1670 */
[----:B------:R-:W-:Y:S01]  /*c240*/  ISETP.LT.OR P1, PT, R7, R238, P1 ;  /* 0x000000ee0700720c */ /* 0x000fe20000f21670 */
[----:B------:R-:W-:Y:S01]  /*c250*/  IMAD.IADD R7, R239, 0x1, -R7 ;  /* 0x00000001ef077824 */ /* 0x000fe200078e0a07 */
[----:B------:R-:W-:Y:S01]  /*c260*/  I2FP.F32.S32 R5, R5 ;  /* 0x0000000500057245 */ /* 0x000fe20000201400 */
[----:B------:R-:W-:Y:S01]  /*c270*/  FFMA.FTZ R6, R6, -UR14, R187 ;  /* 0x8000000e06067c23 */ /* 0x000fe200080100bb */
[----:B------:R-:W-:Y:S01]  /*c280*/  IABS R17, R17 ;  /* 0x0000001100117213 */ /* 0x000fe20000000000 */
[----:B------:R-:W-:Y:S01]  /*c290*/  MUFU.TANH R195, R195 ;  /* 0x000000c300c37308 */ /* 0x000fe20000002400 */
[----:B------:R-:W-:Y:S01]  /*c2a0*/  IABS R7, R7 ;  /* 0x0000000700077213 */ /* 0x000fe20000000000 */
[----:B-1----:R-:W-:Y:S01]  /*c2b0*/  FFMA.FTZ R5, R5, -UR14, R9 ;  /* 0x8000000e05057c23 */ /* 0x002fe20008010009 */
[----:B------:R-:W-:Y:S01]  /*c2c0*/  I2FP.F32.S32 R17, R17 ;  /* 0x0000001100117245 */ /* 0x000fe20000201400 */
[----:B------:R-:W-:Y:S01]  /*c2d0*/  VIADD R9, R0, 0x30 ;  /* 0x0000003000097836 */ /* 0x000fe20000000000 */
[----:B------:R-:W-:-:S02]  /*c2e0*/  FSEL R198, R6, -INF , !P0 ;  /* 0xff80000006c67808 */ /* 0x000fc40004000000 */
[----:B------:R-:W-:Y:S01]  /*c2f0*/  ISETP.GE.AND P0, PT, R4, R240, PT ;  /* 0x000000f00400720c */ /* 0x000fe20003f06270 */
[----:B------:R-:W-:Y:S01]  /*c300*/  FFMA.FTZ R17, R17, -UR14, R181 ;  /* 0x8000000e11117c23 */ /* 0x000fe200080100b5 */
[----:B------:R-:W-:Y:S01]  /*c310*/  I2FP.F32.S32 R7, R7 ;  /* 0x0000000700077245 */ /* 0x000fe20000201400 */
[----:B------:R-:W1:Y:S01]  /*c320*/  MUFU.TANH R6, R176 ;  /* 0x000000b000067308 */ /* 0x000e620000002400 */
[----:B------:R-:W-:Y:S01]  /*c330*/  FSEL R204, R5, -INF , !P6 ;  /* 0xff80000005cc7808 */ /* 0x000fe20007000000 */
[----:B------:R-:W-:Y:S01]  /*c340*/  VIADD R5, R0, 0x31 ;  /* 0x0000003100057836 */ /* 0x000fe20000000000 */
[C---:B------:R-:W-:Y:S01]  /*c350*/  ISETP.GE.AND P6, PT, R4.reuse, R237, PT ;  /* 0x000000ed0400720c */ /* 0x040fe20003fc6270 */
[----:B--2---:R-:W-:Y:S01]  /*c360*/  FFMA.FTZ R7, R7, -UR14, R11 ;  /* 0x8000000e07077c23 */ /* 0x004fe2000801000b */
[C---:B------:R-:W-:Y:S01]  /*c370*/  ISETP.LT.OR P0, PT, R4.reuse, R241, P0 ;  /* 0x000000f10400720c */ /* 0x040fe20000701670 */
[C-C-:B------:R-:W-:Y:S01]  /*c380*/  IMAD.IADD R11, R239.reuse, 0x1, -R9.reuse ;  /* 0x00000001ef0b7824 */ /* 0x140fe200078e0a09 */
[----:B------:R-:W-:Y:S01]  /*c390*/  ISETP.LT.OR P6, PT, R4, R238, P6 ;  /* 0x000000ee0400720c */ /* 0x000fe200037c1670 */
[----:B------:R-:W-:Y:S01]  /*c3a0*/  IMAD.IADD R4, R239, 0x1, -R4 ;  /* 0x00000001ef047824 */ /* 0x000fe200078e0a04 */
[----:B------:R-:W-:Y:S01]  /*c3b0*/  FSEL R201, R17, -INF , !P0 ;  /* 0xff80000011c97808 */ /* 0x000fe20004000000 */
[C---:B------:R-:W-:Y:S01]  /*c3c0*/  IMAD.IADD R17, R242.reuse, 0x1, -R9 ;  /* 0x00000001f2117824 */ /* 0x040fe200078e0a09 */
[----:B------:R-:W-:Y:S01]  /*c3d0*/  FSEL R197, R7, -INF , !P1 ;  /* 0xff80000007c57808 */ /* 0x000fe20004800000 */
[----:B------:R-:W-:Y:S01]  /*c3e0*/  IMAD.IADD R18, R242, 0x1, -R5 ;  /* 0x00000001f2127824 */ /* 0x000fe200078e0a05 */
[----:B------:R-:W2:Y:S01]  /*c3f0*/  MUFU.TANH R7, R178 ;  /* 0x000000b200077308 */ /* 0x000ea20000002400 */
[----:B------:R-:W-:-:S02]  /*c400*/  IABS R4, R4 ;  /* 0x0000000400047213 */ /* 0x000fc40000000000 */
[----:B------:R-:W-:Y:S02]  /*c410*/  IABS R17, R17 ;  /* 0x0000001100117213 */ /* 0x000fe40000000000 */
[----:B------:R-:W-:Y:S02]  /*c420*/  I2FP.F32.S32 R4, R4 ;  /* 0x0000000400047245 */ /* 0x000fe40000201400 */
[----:B------:R-:W-:Y:S02]  /*c430*/  I2FP.F32.S32 R17, R17 ;  /* 0x0000001100117245 */ /* 0x000fe40000201400 */
[----:B------:R-:W-:Y:S01]  /*c440*/  ISETP.GE.AND P1, PT, R9, R240, PT ;  /* 0x000000f00900720c */ /* 0x000fe20003f26270 */
[----:B------:R-:W-:Y:S01]  /*c450*/  FFMA.FTZ R4, R4, -UR14, R183 ;  /* 0x8000000e04047c23 */ /* 0x000fe200080100b7 */
[----:B------:R-:W-:Y:S01]  /*c460*/  IABS R11, R11 ;  /* 0x0000000b000b7213 */ /* 0x000fe20000000000 */
[----:B-1----:R-:W-:Y:S01]  /*c470*/  FFMA.FTZ R6, R17, -UR14, R6 ;  /* 0x8000000e11067c23 */ /* 0x002fe20008010006 */
[----:B------:R-:W-:-:S02]  /*c480*/  ISETP.LT.OR P1, PT, R9, R241, P1 ;  /* 0x000000f10900720c */ /* 0x000fc40000f21670 */
[----:B------:R-:W-:Y:S02]  /*c490*/  I2FP.F32.S32 R11, R11 ;  /* 0x0000000b000b7245 */ /* 0x000fe40000201400 */
[-C--:B------:R-:W-:Y:S02]  /*c4a0*/  ISETP.GE.AND P0, PT, R9, R237.reuse, PT ;  /* 0x000000ed0900720c */ /* 0x080fe40003f06270 */
[----:B------:R-:W-:Y:S01]  /*c4b0*/  IABS R18, R18 ;  /* 0x0000001200127213 */ /* 0x000fe20000000000 */
[----:B--2---:R-:W-:Y:S01]  /*c4c0*/  FFMA.FTZ R7, R11, -UR14, R7 ;  /* 0x8000000e0b077c23 */ /* 0x004fe20008010007 */
[----:B------:R-:W-:Y:S01]  /*c4d0*/  FSEL R196, R4, -INF , !P6 ;  /* 0xff80000004c47808 */ /* 0x000fe20007000000 */
[----:B------:R-:W-:Y:S01]  /*c4e0*/  VIADD R4, R0, 0x38 ;  /* 0x0000003800047836 */ /* 0x000fe20000000000 */
[----:B------:R-:W-:Y:S01]  /*c4f0*/  FSEL R184, R6, -INF , !P1 ;  /* 0xff80000006b87808 */ /* 0x000fe20004800000 */
[----:B------:R-:W-:Y:S01]  /*c500*/  VIADD R0, R0, 0x39 ;  /* 0x0000003900007836 */ /* 0x000fe20000000000 */
[C---:B------:R-:W-:Y:S01]  /*c510*/  ISETP.GE.AND P6, PT, R5.reuse, R240, PT ;  /* 0x000000f00500720c */ /* 0x040fe20003fc6270 */
[----:B------:R1:W2:Y:S01]  /*c520*/  MUFU.TANH R6, R179 ;  /* 0x000000b300067308 */ /* 0x0002a20000002400 */
[----:B------:R-:W-:Y:S01]  /*c530*/  ISETP.GE.AND P1, PT, R5, R237, PT ;  /* 0x000000ed0500720c */ /* 0x000fe20003f26270 */
[--C-:B------:R-:W-:Y:S01]  /*c540*/  IMAD.IADD R11, R242, 0x1, -R4.reuse ;  /* 0x00000001f20b7824 */ /* 0x100fe200078e0a04 */
[----:B------:R-:W-:Y:S01]  /*c550*/  ISETP.LT.OR P0, PT, R9, R238, P0 ;  /* 0x000000ee0900720c */ /* 0x000fe20000701670 */
[----:B------:R-:W-:Y:S01]  /*c560*/  IMAD.IADD R9, R239, 0x1, -R4 ;  /* 0x00000001ef097824 */ /* 0x000fe200078e0a04 */
[----:B------:R-:W-:-:S02]  /*c570*/  I2FP.F32.S32 R18, R18 ;  /* 0x0000001200127245 */ /* 0x000fc40000201400 */
[C---:B------:R-:W-:Y:S02]  /*c580*/  ISETP.LT.OR P6, PT, R5.reuse, R241, P6 ;  /* 0x000000f10500720c */ /* 0x040fe400037c1670 */
[----:B------:R-:W-:Y:S01]  /*c590*/  ISETP.LT.OR P1, PT, R5, R238, P1 ;  /* 0x000000ee0500720c */ /* 0x000fe20000f21670 */
[----:B------:R-:W-:Y:S02]  /*c5a0*/  IMAD.IADD R5, R239, 0x1, -R5 ;  /* 0x00000001ef057824 */ /* 0x000fe400078e0a05 */
[----:B------:R-:W-:Y:S01]  /*c5b0*/  FFMA.FTZ R18, R18, -UR14, R177 ;  /* 0x8000000e12127c23 */ /* 0x000fe200080100b1 */
[----:B------:R-:W-:Y:S02]  /*c5c0*/  IABS R9, R9 ;  /* 0x0000000900097213 */ /* 0x000fe40000000000 */
[----:B------:R-:W-:Y:S02]  /*c5d0*/  IABS R11, R11 ;  /* 0x0000000b000b7213 */ /* 0x000fe40000000000 */
[----:B------:R-:W-:-:S02]  /*c5e0*/  IABS R5, R5 ;  /* 0x0000000500057213 */ /* 0x000fc40000000000 */
[----:B-1----:R-:W-:Y:S02]  /*c5f0*/  FSEL R179, R7, -INF , !P0 ;  /* 0xff80000007b37808 */ /* 0x002fe40004000000 */
[----:B------:R-:W1:Y:S01]  /*c600*/  MUFU.TANH R7, R192 ;  /* 0x000000c000077308 */ /* 0x000e620000002400 */
[----:B------:R-:W-:Y:S02]  /*c610*/  FSEL R183, R18, -INF , !P6 ;  /* 0xff80000012b77808 */ /* 0x000fe40007000000 */
[----:B------:R-:W-:Y:S02]  /*c620*/  I2FP.F32.S32 R9, R9 ;  /* 0x0000000900097245 */ /* 0x000fe40000201400 */
[C---:B------:R-:W-:Y:S02]  /*c630*/  ISETP.GE.AND P0, PT, R4.reuse, R240, PT ;  /* 0x000000f00400720c */ /* 0x040fe40003f06270 */
[----:B------:R-:W-:Y:S01]  /*c640*/  ISETP.GE.AND P6, PT, R4, R237, PT ;  /* 0x000000ed0400720c */ /* 0x000fe20003fc6270 */
[----:B------:R-:W-:Y:S01]  /*c650*/  FFMA.FTZ R9, R9, -UR14, R194 ;  /* 0x8000000e09097c23 */ /* 0x000fe200080100c2 */
[----:B------:R-:W-:-:S02]  /*c660*/  I2FP.F32.S32 R5, R5 ;  /* 0x0000000500057245 */ /* 0x000fc40000201400 */
[C---:B------:R-:W-:Y:S02]  /*c670*/  ISETP.LT.OR P0, PT, R4.reuse, R241, P0 ;  /* 0x000000f10400720c */ /* 0x040fe40000701670 */
[----:B------:R-:W-:Y:S01]  /*c680*/  ISETP.LT.OR P6, PT, R4, R238, P6 ;  /* 0x000000ee0400720c */ /* 0x000fe200037c1670 */
[----:B--2---:R-:W-:Y:S01]  /*c690*/  FFMA.FTZ R5, R5, -UR14, R6 ;  /* 0x8000000e05057c23 */ /* 0x004fe20008010006 */
[--C-:B------:R-:W-:Y:S01]  /*c6a0*/  IMAD.IADD R4, R242, 0x1, -R0.reuse ;  /* 0x00000001f2047824 */ /* 0x100fe200078e0a00 */
[----:B------:R-:W-:Y:S01]  /*c6b0*/  I2FP.F32.S32 R11, R11 ;  /* 0x0000000b000b7245 */ /* 0x000fe20000201400 */
[----:B------:R-:W-:Y:S01]  /*c6c0*/  IMAD.IADD R6, R239, 0x1, -R0 ;  /* 0x00000001ef067824 */ /* 0x000fe200078e0a00 */
[----:B------:R-:W-:Y:S02]  /*c6d0*/  FSEL R176, R9, -INF , !P6 ;  /* 0xff80000009b07808 */ /* 0x000fe40007000000 */
[----:B------:R-:W-:Y:S01]  /*c6e0*/  IABS R4, R4 ;  /* 0x0000000400047213 */ /* 0x000fe20000000000 */
[----:B-1----:R-:W-:Y:S01]  /*c6f0*/  FFMA.FTZ R7, R11, -UR14, R7 ;  /* 0x8000000e0b077c23 */ /* 0x002fe20008010007 */
[----:B------:R-:W-:-:S02]  /*c700*/  PLOP3.LUT P6, PT, PT, PT, UP0, 0x80, 0x0 ;  /* 0x000000000000781c */ /* 0x000fc40003fcf008 */
[----:B------:R-:W-:Y:S02]  /*c710*/  IABS R6, R6 ;  /* 0x0000000600067213 */ /* 0x000fe40000000000 */
[----:B------:R-:W-:Y:S02]  /*c720*/  I2FP.F32.S32 R180, R4 ;  /* 0x0000000400b47245 */ /* 0x000fe40000201400 */
[----:B------:R-:W-:Y:S02]  /*c730*/  I2FP.F32.S32 R4, R6 ;  /* 0x0000000600047245 */ /* 0x000fe40000201400 */
[----:B------:R-:W-:Y:S01]  /*c740*/  FSEL R178, R5, -INF , !P1 ;  /* 0xff80000005b27808 */ /* 0x000fe20004800000 */
[----:B------:R-:W-:Y:S01]  /*c750*/  FFMA.FTZ R180, R180, -UR14, R193 ;  /* 0x8000000eb4b47c23 */ /* 0x000fe200080100c1 */
[----:B------:R-:W-:Y:S01]  /*c760*/  FSEL R182, R7, -INF , !P0 ;  /* 0xff80000007b67808 */ /* 0x000fe20004000000 */
[----:B------:R-:W-:Y:S01]  /*c770*/  FFMA.FTZ R4, R4, -UR14, R195 ;  /* 0x8000000e04047c23 */ /* 0x000fe200080100c3 */
[----:B------:R-:W-:-:S02]  /*c780*/  ISETP.GE.AND P1, PT, R0, R240, PT ;  /* 0x000000f00000720c */ /* 0x000fc40003f26270 */
        /* <DEDUP_REMOVED lines=81> */
.L_x_7748:
[----:B------:R-:W-:-:S04]  /*cca0*/  ULEA UR16, -UR10, URZ, 0x6 ;  /* 0x0000003f0a107291 */ /* 0x000fc8000f8e313f */
[----:B------:R-:W-:-:S12]  /*ccb0*/  USHF.R.S32.HI UR9, URZ, 0x1f, UR16 ;  /* 0x0000001f3f097899 */ /* 0x000fd80008011410 */
.L_x_7749:
[C---:B------:R-:W-:Y:S01]  /*ccc0*/  @!P4 IADD3 R4, P0, R200.reuse, UR16, RZ ;  /* 0x00000010c804cc10 */ /* 0x040fe2000ff1e0ff */
[----:B------:R-:W-:Y:S01]  /*ccd0*/  UIADD3 UR4, UP1, UP0, UR28, UR16, UR28 ;  /* 0x000000101c047290 */ /* 0x000fe2000f83e01c */
[----:B------:R-:W-:Y:S01]  /*cce0*/  @!P3 IADD3 R6, P1, R200, UR16, RZ ;  /* 0x00000010c806bc10 */ /* 0x000fe2000ff3e0ff */
[----:B------:R1:W-:Y:S01]  /*ccf0*/  @P5 STS.128 [R235+0x8000], RZ ;  /* 0x008000ffeb005388 */ /* 0x0003e20000000c00 */
[----:B------:R-:W-:Y:S01]  /*cd00*/  @!P4 IADD3.X R0, R165, UR9, RZ, P0, !PT ;  /* 0x00000009a500cc10 */ /* 0x000fe200087fe4ff */
[----:B------:R-:W-:Y:S01]  /*cd10*/  UIADD3.X UR8, UR25, UR9, UR25, UP1, UP0 ;  /* 0x0000000919087290 */ /* 0x000fe20008fe0419 */
[C---:B------:R-:W-:Y:S01]  /*cd20*/  @!P4 LEA R186, P0, R4.reuse, UR18, 0x1 ;  /* 0x0000001204bacc11 */ /* 0x040fe2000f8008ff */
[----:B------:R-:W-:Y:S01]  /*cd30*/  UIADD3 UR7, UP1, UR28, UR4, URZ ;  /* 0x000000041c077290 */ /* 0x000fe2000ff3e03f */
[----:B------:R-:W-:Y:S01]  /*cd40*/  BSSY B0, `(.L_x_7750) ;  /* 0x0000092000007945 */ /* 0x000fe20003800000 */
[----:B------:R-:W-:Y:S01]  /*cd50*/  VOTEU.ALL UP0, P5 ;  /* 0x00000000003f7886 */ /* 0x000fe20002800000 */
[----:B------:R-:W-:-:S02]  /*cd60*/  @!P4 LEA.HI.X R187, R4, UR19, R0, 0x1, P0 ;  /* 0x0000001304bbcc11 */ /* 0x000fc400080f0c00 */
[----:B------:R-:W-:Y:S02]  /*cd70*/  @!P2 IADD3 R5, P0, R200, UR16, RZ ;  /* 0x00000010c805ac10 */ /* 0x000fe4000ff1e0ff */
[C---:B------:R-:W-:Y:S01]  /*cd80*/  @!P3 IADD3.X R4, R165.reuse, UR9, RZ, P1, !PT ;  /* 0x00000009a504bc10 */ /* 0x040fe20008ffe4ff */
[----:B------:R-:W-:Y:S01]  /*cd90*/  @!UP0 UIADD3 UR17, UP2, UR28, UR16, URZ ;  /* 0x000000101c118290 */ /* 0x000fe2000ff5e03f */
[C---:B------:R-:W-:Y:S02]  /*cda0*/  @!P3 LEA R26, P1, R6.reuse, UR18, 0x1 ;  /* 0x00000012061abc11 */ /* 0x040fe4000f8208ff */
[----:B------:R-:W-:Y:S01]  /*cdb0*/  @!P2 IADD3.X R0, R165, UR9, RZ, P0, !PT ;  /* 0x00000009a500ac10 */ /* 0x000fe200087fe4ff */
[----:B------:R-:W-:Y:S01]  /*cdc0*/  @!UP0 UIADD3.X UR11, UR25, UR9, URZ, UP2, !UPT ;  /* 0x00000009190b8290 */ /* 0x000fe200097fe43f */
[----:B------:R-:W-:Y:S01]  /*cdd0*/  @!P3 LEA.HI.X R27, R6, UR19, R4, 0x1, P1 ;  /* 0x00000013061bbc11 */ /* 0x000fe200088f0c04 */
[----:B------:R-:W-:Y:S01]  /*cde0*/  IMAD.U32 R4, RZ, RZ, UR16 ;  /* 0x00000010ff047e24 */ /* 0x000fe2000f8e00ff */
[----:B------:R-:W-:-:S04]  /*cdf0*/  @!P2 LEA R24, P0, R5, UR18, 0x1 ;  /* 0x000000120518ac11 */ /* 0x000fc8000f8008ff */
[----:B------:R-:W-:Y:S01]  /*ce00*/  @!P2 LEA.HI.X R25, R5, UR19, R0, 0x1, P0 ;  /* 0x000000130519ac11 */ /* 0x000fe200080f0c00 */
[----:B------:R-:W-:Y:S01]  /*ce10*/  IMAD.U32 R0, RZ, RZ, UR9 ;  /* 0x00000009ff007e24 */ /* 0x000fe2000f8e00ff */
[----:B------:R-:W-:Y:S01]  /*ce20*/  @!P4 IADD3 R7, P1, P0, R200, UR28, R4 ;  /* 0x0000001cc807cc10 */ /* 0x000fe2000f83e004 */
[----:B------:R-:W-:-:S03]  /*ce30*/  IMAD.U32 R5, RZ, RZ, UR9 ;  /* 0x00000009ff057e24 */ /* 0x000fc6000f8e00ff */
[----:B------:R-:W-:Y:S02]  /*ce40*/  @!P4 IADD3.X R6, R165, UR25, R0, P1, P0 ;  /* 0x00000019a506cc10 */ /* 0x000fe40008fe0400 */
[C---:B------:R-:W-:Y:S02]  /*ce50*/  @!P4 LEA R172, P0, R7.reuse, UR18, 0x1 ;  /* 0x0000001207accc11 */ /* 0x040fe4000f8008ff */
[C---:B------:R-:W-:Y:S02]  /*ce60*/  @!P5 LEA R194, P1, R4.reuse, R247, 0x1 ;  /* 0x000000f704c2d211 */ /* 0x040fe400078208ff */
[----:B------:R-:W-:Y:S01]  /*ce70*/  @!P4 LEA.HI.X R173, R7, UR19, R6, 0x1, P0 ;  /* 0x0000001307adcc11 */ /* 0x000fe200080f0c06 */
[----:B------:R-:W-:Y:S01]  /*ce80*/  IMAD.U32 R6, RZ, RZ, UR4 ;  /* 0x00000004ff067e24 */ /* 0x000fe2000f8e00ff */
[----:B------:R-:W-:Y:S01]  /*ce90*/  @!P5 LEA.HI.X R195, R4, R246, R5, 0x1, P1 ;  /* 0x000000f604c3d211 */ /* 0x000fe200008f0c05 */
[----:B------:R-:W-:Y:S01]  /*cea0*/  IMAD.U32 R5, RZ, RZ, UR8 ;  /* 0x00000008ff057e24 */ /* 0x000fe2000f8e00ff */
[----:B------:R-:W-:-:S03]  /*ceb0*/  @!P3 IADD3 R9, P1, P0, R200, UR28, R4 ;  /* 0x0000001cc809bc10 */ /* 0x000fc6000f83e004 */
[----:B------:R-:W-:Y:S01]  /*cec0*/  @!PT LDS RZ, [RZ] ;  /* 0x00000000fffff984 */ /* 0x000fe20000000800 */
[----:B------:R-:W-:Y:S01]  /*ced0*/  @!PT LDS RZ, [RZ] ;  /* 0x00000000fffff984 */ /* 0x000fe20000000800 */
[----:B------:R-:W-:Y:S01]  /*cee0*/  @!PT LDS RZ, [RZ] ;  /* 0x00000000fffff984 */ /* 0x000fe20000000800 */
[----:B------:R2:W-:Y:S01]  /*cef0*/  @!P5 LDGSTS.E.BYPASS.LTC128B.128 [R235+0x8000], desc[UR26][R194.64] ;  /* 0x08000000c2ebdfae */ /* 0x0005e2000b901d5a */
[C---:B------:R-:W-:Y:S02]  /*cf00*/  @!P3 IADD3.X R7, R165.reuse, UR25, R0, P1, P0 ;  /* 0x00000019a507bc10 */ /* 0x040fe40008fe0400 */
[----:B------:R-:W-:Y:S01]  /*cf10*/  @!P2 IADD3 R4, P1, P0, R200, UR28, R4 ;  /* 0x0000001cc804ac10 */ /* 0x000fe2000f83e004 */
[----:B------:R1:W-:Y:S03]  /*cf20*/  @P4 STS.128 [R235+0xa000], RZ ;  /* 0x00a000ffeb004388 */ /* 0x0003e60000000c00 */
[----:B------:R-:W-:Y:S01]  /*cf30*/  @!P2 IADD3.X R0, R165, UR25, R0, P1, P0 ;  /* 0x00000019a500ac10 */ /* 0x000fe20008fe0400 */
[----:B------:R-:W-:Y:S01]  /*cf40*/  @!PT LDS RZ, [RZ] ;  /* 0x00000000fffff984 */ /* 0x000fe20000000800 */
[----:B------:R-:W-:Y:S01]  /*cf50*/  @!PT LDS RZ, [RZ] ;  /* 0x00000000fffff984 */ /* 0x000fe20000000800 */
[----:B------:R-:W-:Y:S01]  /*cf60*/  @!PT LDS RZ, [RZ] ;  /* 0x00000000fffff984 */ /* 0x000fe20000000800 */
[----:B------:R3:W-:Y:S01]  /*cf70*/  @!P4 LDGSTS.E.BYPASS.LTC128B.128 [R235+0xa000], desc[UR26][R186.64+0x80] ;  /* 0x0a000080baebcfae */ /* 0x0007e2000b901d5a */
[C---:B------:R-:W-:Y:S02]  /*cf80*/  @!P3 LEA R22, P0, R9.reuse, UR18, 0x1 ;  /* 0x000000120916bc11 */ /* 0x040fe4000f8008ff */
        /* <DEDUP_REMOVED lines=44> */
[C---:B--2---:R-:W-:Y:S01]  /*d250*/  @!P4 LEA R194, P0, R4.reuse, UR18, 0x1 ;  /* 0x0000001204c2cc11 */ /* 0x044fe2000f8008ff */
        /* <DEDUP_REMOVED lines=64> */
.L_x_7751:
[----:B------:R-:W-:Y:S05]  /*d660*/  BSYNC B0 ;  /* 0x0000000000007941 */ /* 0x000fea0003800000 */
.L_x_7750:
[----:B------:R-:W0:Y:S01]  /*d670*/  LDGDEPBAR ;  /* 0x00000000000079af */ /* 0x000e220000000000 */
[----:B--2---:R-:W-:Y:S02]  /*d680*/  IMAD.U32 R4, RZ, RZ, UR16 ;  /* 0x00000010ff047e24 */ /* 0x004fe4000f8e00ff */
[----:B------:R-:W-:-:S03]  /*d690*/  IMAD.U32 R0, RZ, RZ, UR9 ;  /* 0x00000009ff007e24 */ /* 0x000fc6000f8e00ff */
[----:B------:R-:W-:-:S04]  /*d6a0*/  LEA R247, P0, R4, R247, 0x1 ;  /* 0x000000f704f77211 */ /* 0x000fc800078008ff */
[----:B------:R-:W-:-:S09]  /*d6b0*/  LEA.HI.X R246, R4, R246, R0, 0x1, P0 ;  /* 0x000000f604f67211 */ /* 0x000fd200000f0c00 */
.L_x_7747:
        /* <DEDUP_REMOVED lines=53> */
[----:B------:R-:W-:Y:S01]  /*da10*/  FFMA.FTZ R2, R12, UR22, -R177 ;  /* 0x000000160c027c23 */ /* 0x000fe200080108b1 */
[--C-:B------:R-:W-:Y:S01]  /*da20*/  FFMA.FTZ R171, R16, UR22, -R181.reuse ;  /* 0x0000001610ab7c23 */ /* 0x100fe200080108b5 */
[--C-:B------:R-:W-:Y:S01]  /*da30*/  FFMA.FTZ R170, R14, UR22, -R181.reuse ;  /* 0x000000160eaa7c23 */ /* 0x100fe200080108b5 */
[--C-:B------:R-:W-:Y:S01]  /*da40*/  FFMA.FTZ R169, R15, UR22, -R181.reuse ;  /* 0x000000160fa97c23 */ /* 0x100fe200080108b5 */
[----:B------:R-:W-:Y:S01]  /*da50*/  FFMA.FTZ R168, R13, UR22, -R181 ;  /* 0x000000160da87c23 */ /* 0x000fe200080108b5 */
[--C-:B------:R-:W-:Y:S01]  /*da60*/  FFMA.FTZ R0, R10, UR22, -R177.reuse ;  /* 0x000000160a007c23 */ /* 0x100fe200080108b1 */
[----:B------:R-:W-:Y:S01]  /*da70*/  FFMA.FTZ R164, R8, UR22, -R177 ;  /* 0x0000001608a47c23 */ /* 0x000fe200080108b1 */
[----:B------:R-:W-:Y:S01]  /*da80*/  FMUL.FTZ R3, R5, UR22 ;  /* 0x0000001605037c20 */ /* 0x000fe20008410000 */
[----:B------:R-:W-:Y:S01]  /*da90*/  FMUL.FTZ R4, R4, UR22 ;  /* 0x0000001604047c20 */ /* 0x000fe20008410000 */
[----:B------:R-:W-:Y:S01]  /*daa0*/  MUFU.EX2 R171, R171 ;  /* 0x000000ab00ab7308 */ /* 0x000fe20000000800 */
[----:B------:R-:W1:Y:S01]  /*dab0*/  LDSM.16.MT88.4 R12, [R226+0x10000] ;  /* 0x01000000e20c783b */ /* 0x000e620000004200 */
[--C-:B------:R-:W-:Y:S01]  /*dac0*/  FFMA.FTZ R185, R189, UR22, -R181.reuse ;  /* 0x00000016bdb97c23 */ /* 0x100fe200080108b5 */
[--C-:B------:R-:W-:Y:S01]  /*dad0*/  FFMA.FTZ R186, R188, UR22, -R181.reuse ;  /* 0x00000016bcba7c23 */ /* 0x100fe200080108b5 */
[--C-:B------:R-:W-:Y:S01]  /*dae0*/  FFMA.FTZ R187, R35, UR22, -R181.reuse ;  /* 0x0000001623bb7c23 */ /* 0x100fe200080108b5 */
[----:B------:R-:W2:Y:S01]  /*daf0*/  LDSM.16.MT88.4 R16, [R225+0x10000] ;  /* 0x01000000e110783b */ /* 0x000ea20000004200 */
[----:B------:R-:W-:Y:S01]  /*db00*/  FFMA.FTZ R188, R31, UR22, -R181 ;  /* 0x000000161fbc7c23 */ /* 0x000fe200080108b5 */
[--C-:B------:R-:W-:Y:S01]  /*db10*/  FFMA.FTZ R189, R30, UR22, -R177.reuse ;  /* 0x000000161ebd7c23 */ /* 0x100fe200080108b1 */
[----:B------:R-:W-:Y:S01]  /*db20*/  MUFU.EX2 R170, R170 ;  /* 0x000000aa00aa7308 */ /* 0x000fe20000000800 */
[----:B------:R-:W-:Y:S01]  /*db30*/  LDSM.16.MT88.4 R8, [R224+0x10000] ;  /* 0x01000000e008783b */ /* 0x000fe20000004200 */
        /* <DEDUP_REMOVED lines=8> */
[----:B------:R-:W-:Y:S01]  /*dbc0*/  FFMA.FTZ R200, R201, UR22, -R181 ;  /* 0x00000016c9c87c23 */ /* 0x000fe200080108b5 */
[--C-:B------:R-:W-:Y:S01]  /*dbd0*/  FFMA.FTZ R199, R199, UR22, -R177.reuse ;  /* 0x00000016c7c77c23 */ /* 0x100fe200080108b1 */
[--C-:B------:R-:W-:Y:S01]  /*dbe0*/  FFMA.FTZ R198, R198, UR22, -R177.reuse ;  /* 0x00000016c6c67c23 */ /* 0x100fe200080108b1 */
[--C-:B------:R-:W-:Y:S01]  /*dbf0*/  FFMA.FTZ R197, R197, UR22, -R177.reuse ;  /* 0x00000016c5c57c23 */ /* 0x100fe200080108b1 */
[----:B------:R-:W-:Y:S01]  /*dc00*/  FFMA.FTZ R196, R196, UR22, -R177 ;  /* 0x00000016c4c47c23 */ /* 0x000fe200080108b1 */
[----:B------:R-:W-:Y:S01]  /*dc10*/  LDSM.16.MT88.4 R32, [R225+0x16800] ;  /* 0x01680000e120783b */ /* 0x000fe20000004200 */
[----:B------:R-:W3:Y:S01]  /*dc20*/  MUFU.EX2 R168, R168 ;  /* 0x000000a800a87308 */ /* 0x000ee20000000800 */
        /* <DEDUP_REMOVED lines=139> */
[----:B------:R-:W-:Y:S01]  /*e4e0*/  MUFU.EX2 R186, R186 ;  /* 0x000000ba00ba7308 */ /* 0x000fe20000000800 */
[-C--:B------:R-:W-:Y:S01]  /*e4f0*/  FMUL.FTZ R92, R92, R174.reuse ;  /* 0x000000ae5c5c7220 */ /* 0x080fe20000410000 */
[C---:B-----5:R-:W-:Y:S01]  /*e500*/  HMMA.16816.F32 R60, R4.reuse, R8, R60 ;  /* 0x00000008043c723c */ /* 0x060fe2000000183c */
[-C--:B------:R-:W-:Y:S01]  /*e510*/  FMUL.FTZ R93, R93, R174.reuse ;  /* 0x000000ae5d5d7220 */ /* 0x080fe20000410000 */
[-C--:B------:R-:W-:Y:S01]  /*e520*/  FMUL.FTZ R94, R94, R3.reuse ;  /* 0x000000035e5e7220 */ /* 0x080fe20000410000 */
[-C--:B------:R-:W-:Y:S01]  /*e530*/  FMUL.FTZ R95, R95, R3.reuse ;  /* 0x000000035f5f7220 */ /* 0x080fe20000410000 */
[-C--:B------:R-:W-:Y:S01]  /*e540*/  FMUL.FTZ R96, R96, R174.reuse ;  /* 0x000000ae60607220 */ /* 0x080fe20000410000 */
[-C--:B------:R-:W-:Y:S01]  /*e550*/  FMUL.FTZ R97, R97, R174.reuse ;  /* 0x000000ae61617220 */ /* 0x080fe20000410000 */
[C---:B------:R-:W-:Y:S01]  /*e560*/  HMMA.16816.F32 R64, R4.reuse, R10, R64 ;  /* 0x0000000a0440723c */ /* 0x040fe20000001840 */
[----:B------:R-:W5:Y:S01]  /*e570*/  LDSM.16.MT88.4 R8, [R224+0x14000] ;  /* 0x01400000e008783b */ /* 0x000f620000004200 */
[----:B------:R-:W-:Y:S01]  /*e580*/  MUFU.EX2 R187, R187 ;  /* 0x000000bb00bb7308 */ /* 0x000fe20000000800 */
        /* <DEDUP_REMOVED lines=10> */
[----:B------:R-:W-:Y:S01]  /*e630*/  LDSM.16.MT88.4 R12, [R224+0x16000] ;  /* 0x01600000e00c783b */ /* 0x000fe20000004200 */
[-C--:B------:R-:W-:Y:S01]  /*e640*/  FMUL.FTZ R113, R113, R174.reuse ;  /* 0x000000ae71717220 */ /* 0x080fe20000410000 */
[-C--:B------:R-:W-:Y:S01]  /*e650*/  FMUL.FTZ R114, R114, R3.reuse ;  /* 0x0000000372727220 */ /* 0x080fe20000410000 */
[-C--:B------:R-:W-:Y:S01]  /*e660*/  FMUL.FTZ R115, R115, R3.reuse ;  /* 0x0000000373737220 */ /* 0x080fe20000410000 */
[-C--:B------:R-:W-:Y:S01]  /*e670*/  FMUL.FTZ R116, R116, R174.reuse ;  /* 0x000000ae74747220 */ /* 0x080fe20000410000 */
[C---:B--2---:R-:W-:Y:S01]  /*e680*/  HMMA.16816.F32 R84, R4.reuse, R16, R84 ;  /* 0x000000100454723c */ /* 0x044fe20000001854 */
[----:B------:R-:W2:Y:S01]  /*e690*/  MUFU.EX2 R189, R189 ;  /* 0x000000bd00bd7308 */ /* 0x000ea20000000800 */
[-C--:B------:R-:W-:Y:S01]  /*e6a0*/  FMUL.FTZ R117, R117, R174.reuse ;  /* 0x000000ae75757220 */ /* 0x080fe20000410000 */
[-C--:B------:R-:W-:Y:S01]  /*e6b0*/  FMUL.FTZ R118, R118, R3.reuse ;  /* 0x0000000376767220 */ /* 0x080fe20000410000 */
[-C--:B------:R-:W-:Y:S01]  /*e6c0*/  FMUL.FTZ R119, R119, R3.reuse ;  /* 0x0000000377777220 */ /* 0x080fe20000410000 */
[-C--:B------:R-:W-:Y:S01]  /*e6d0*/  FMUL.FTZ R120, R120, R174.reuse ;  /* 0x000000ae78787220 */ /* 0x080fe20000410000 */
[C---:B------:R-:W-:Y:S01]  /*e6e0*/  HMMA.16816.F32 R88, R4.reuse, R18, R88 ;  /* 0x000000120458723c */ /* 0x040fe20000001858 */
[----:B------:R-:W4:Y:S01]  /*e6f0*/  LDSM.16.MT88.4 R16, [R225+0x16000] ;  /* 0x01600000e110783b */ /* 0x000f220000004200 */
[-C--:B------:R-:W-:Y:S01]  /*e700*/  FMUL.FTZ R121, R121, R174.reuse ;  /* 0x000000ae79797220 */ /* 0x080fe20000410000 */
[----:B------:R-:W2:Y:S01]  /*e710*/  MUFU.EX2 R190, R190 ;  /* 0x000000be00be7308 */ /* 0x000ea20000000800 */
[-C--:B------:R-:W-:Y:S01]  /*e720*/  FMUL.FTZ R122, R122, R3.reuse ;  /* 0x000000037a7a7220 */ /* 0x080fe20000410000 */
[-C--:B------:R-:W-:Y:S01]  /*e730*/  FMUL.FTZ R123, R123, R3.reuse ;  /* 0x000000037b7b7220 */ /* 0x080fe20000410000 */
[C---:B-1----:R-:W-:Y:S01]  /*e740*/  HMMA.16816.F32 R100, R4.reuse, R20, R100 ;  /* 0x000000140464723c */ /* 0x042fe20000001864 */
[-C--:B------:R-:W-:Y:S01]  /*e750*/  FMUL.FTZ R124, R124, R174.reuse ;  /* 0x000000ae7c7c7220 */ /* 0x080fe20000410000 */
[-C--:B------:R-:W-:Y:S01]  /*e760*/  FMUL.FTZ R125, R125, R174.reuse ;  /* 0x000000ae7d7d7220 */ /* 0x080fe20000410000 */
[-C--:B------:R-:W-:Y:S01]  /*e770*/  FMUL.FTZ R126, R126, R3.reuse ;  /* 0x000000037e7e7220 */ /* 0x080fe20000410000 */
[-C--:B------:R-:W-:Y:S01]  /*e780*/  FMUL.FTZ R127, R127, R3.reuse ;  /* 0x000000037f7f7220 */ /* 0x080fe20000410000 */
[----:B------:R-:W-:Y:S01]  /*e790*/  MUFU.EX2 R191, R191 ;  /* 0x000000bf00bf7308 */ /* 0x000fe20000000800 */
[C---:B------:R-:W-:Y:S01]  /*e7a0*/  HMMA.16816.F32 R104, R4.reuse, R22, R104 ;  /* 0x000000160468723c */ /* 0x040fe20000001868 */
[----:B------:R-:W1:Y:S01]  /*e7b0*/  LDSM.16.MT88.4 R20, [R224+0x10800] ;  /* 0x01080000e014783b */ /* 0x000e620000004200 */
[-C--:B------:R-:W-:Y:S01]  /*e7c0*/  FMUL.FTZ R128, R128, R174.reuse ;  /* 0x000000ae80807220 */ /* 0x080fe20000410000 */
[-C--:B------:R-:W-:Y:S01]  /*e7d0*/  FMUL.FTZ R129, R129, R174.reuse ;  /* 0x000000ae81817220 */ /* 0x080fe20000410000 */
[-C--:B------:R-:W-:Y:S01]  /*e7e0*/  FMUL.FTZ R130, R130, R3.reuse ;  /* 0x0000000382827220 */ /* 0x080fe20000410000 */
[-C--:B------:R-:W-:Y:S01]  /*e7f0*/  FMUL.FTZ R131, R131, R3.reuse ;  /* 0x0000000383837220 */ /* 0x080fe20000410000 */
[----:B-----5:R-:W-:Y:S01]  /*e800*/  HMMA.16816.F32 R92, R4, R8, R92 ;  /* 0x00000008045c723c */ /* 0x020fe2000000185c */
[----:B------:R-:W5:Y:S01]  /*e810*/  MUFU.EX2 R192, R192 ;  /* 0x000000c000c07308 */ /* 0x000f620000000800 */
[----:B------:R-:W-:Y:S01]  /*e820*/  FFMA.FTZ R171, R249, R174, R171 ;  /* 0x000000aef9ab7223 */ /* 0x000fe200000100ab */
[----:B------:R-:W-:-:S03]  /*e830*/  FFMA.FTZ R3, R248, R3, R165 ;  /* 0x00000003f8037223 */ /* 0x000fc600000100a5 */
[C---:B------:R-:W-:Y:S01]  /*e840*/  HMMA.16816.F32 R96, R4.reuse, R10, R96 ;  /* 0x0000000a0460723c */ /* 0x040fe20000001860 */
[----:B------:R-:W1:Y:S01]  /*e850*/  LDSM.16.MT88.4 R8, [R228+0x10800] ;  /* 0x01080000e408783b */ /* 0x000e620000004200 */
[----:B------:R-:W-:Y:S01]  /*e860*/  FADD.FTZ R171, R170, R171 ;  /* 0x000000abaaab7221 */ /* 0x000fe20000010000 */
[----:B------:R-:W1:Y:S01]  /*e870*/  MUFU.EX2 R193, R193 ;  /* 0x000000c100c17308 */ /* 0x000e620000000800 */
[----:B------:R-:W-:Y:S02]  /*e880*/  FADD.FTZ R3, R2, R3 ;  /* 0x0000000302037221 */ /* 0x000fe40000010000 */
[----:B------:R-:W-:Y:S01]  /*e890*/  HMMA.16816.F32 R108, R4, R24, R108 ;  /* 0x00000018046c723c */ /* 0x000fe2000000186c */
[----:B------:R-:W-:Y:S01]  /*e8a0*/  FADD.FTZ R171, R169, R171 ;  /* 0x000000aba9ab7221 */ /* 0x000fe20000010000 */
[----:B------:R-:W-:-:S03]  /*e8b0*/  FADD.FTZ R3, R0, R3 ;  /* 0x0000000300037221 */ /* 0x000fc60000010000 */
[----:B------:R-:W-:Y:S01]  /*e8c0*/  MUFU.EX2 R194, R194 ;  /* 0x000000c200c27308 */ /* 0x000fe20000000800 */
[C---:B------:R-:W-:Y:S01]  /*e8d0*/  HMMA.16816.F32 R112, R4.reuse, R26, R112 ;  /* 0x0000001a0470723c */ /* 0x040fe20000001870 */
[----:B------:R-:W1:Y:S01]  /*e8e0*/  LDSM.16.MT88.4 R24, [R225+0x10800] ;  /* 0x01080000e118783b */ /* 0x000e620000004200 */
[----:B------:R-:W-:Y:S01]  /*e8f0*/  FADD.FTZ R171, R168, R171 ;  /* 0x000000aba8ab7221 */ /* 0x000fe20000010000 */
[----:B------:R-:W-:Y:S01]  /*e900*/  FADD.FTZ R3, R164, R3 ;  /* 0x00000003a4037221 */ /* 0x000fe20000010000 */
[----:B------:R-:W-:Y:S02]  /*e910*/  MOV R164, R173 ;  /* 0x000000ad00a47202 */ /* 0x000fe40000000f00 */
[----:B----4-:R-:W-:Y:S01]  /*e920*/  HMMA.16816.F32 R116, R4, R16, R116 ;  /* 0x000000100474723c */ /* 0x010fe20000001874 */
[----:B------:R-:W-:Y:S01]  /*e930*/  MUFU.EX2 R195, R195 ;  /* 0x000000c300c37308 */ /* 0x000fe20000000800 */
[----:B---3--:R-:W-:Y:S01]  /*e940*/  FADD.FTZ R171, R185, R171 ;  /* 0x000000abb9ab7221 */ /* 0x008fe20000010000 */
[----:B--2---:R-:W-:-:S03]  /*e950*/  FADD.FTZ R3, R189, R3 ;  /* 0x00000003bd037221 */ /* 0x004fc60000010000 */
[C---:B------:R-:W-:Y:S01]  /*e960*/  HMMA.16816.F32 R120, R4.reuse, R18, R120 ;  /* 0x000000120478723c */ /* 0x040fe20000001878 */
[----:B------:R-:W-:Y:S02]  /*e970*/  LDSM.16.MT88.4 R16, [R228+0x12800] ;  /* 0x01280000e410783b */ /* 0x000fe40000004200 */
[----:B------:R-:W-:Y:S03]  /*e980*/  MUFU.EX2 R200, R200 ;  /* 0x000000c800c87308 */ /* 0x000fe60000000800 */
[C---:B------:R-:W-:Y:S05]  /*e990*/  HMMA.16816.F32 R124, R4.reuse, R12, R124 ;  /* 0x0000000c047c723c */ /* 0x040fea000000187c */
[----:B------:R-:W2:Y:S01]  /*e9a0*/  MUFU.EX2 R199, R199 ;  /* 0x000000c700c77308 */ /* 0x000ea20000000800 */
[----:B------:R-:W-:Y:S01]  /*e9b0*/  HMMA.16816.F32 R128, R4, R14, R128 ;  /* 0x0000000e0480723c */ /* 0x000fe20000001880 */
[----:B------:R-:W-:Y:S06]  /*e9c0*/  LDSM.16.MT88.4 R12, [R226+0x12800] ;  /* 0x01280000e20c783b */ /* 0x000fec0000004200 */
[----:B------:R-:W-:Y:S01]  /*e9d0*/  F2FP.F16.F32.PACK_AB R4, R186, R185 ;  /* 0x000000b9ba04723e */ /* 0x000fe200000000ff */
[----:B------:R-:W3:Y:S01]  /*e9e0*/  MUFU.EX2 R198, R198 ;  /* 0x000000c600c67308 */ /* 0x000ee20000000800 */
[----:B------:R-:W-:Y:S01]  /*e9f0*/  F2FP.F16.F32.PACK_AB R5, R190, R189 ;  /* 0x000000bdbe05723e */ /* 0x000fe200000000ff */
[----:B------:R-:W-:Y:S01]  /*ea00*/  FADD.FTZ R186, R186, R171 ;  /* 0x000000abbaba7221 */ /* 0x000fe20000010000 */
[----:B------:R-:W-:Y:S01]  /*ea10*/  F2FP.F16.F32.PACK_AB R6, R188, R187 ;  /* 0x000000bbbc06723e */ /* 0x000fe200000000ff */
[----:B------:R-:W-:Y:S01]  /*ea20*/  FADD.FTZ R190, R190, R3 ;  /* 0x00000003bebe7221 */ /* 0x000fe20000010000 */
[----:B-----5:R-:W-:Y:S01]  /*ea30*/  F2FP.F16.F32.PACK_AB R7, R192, R191 ;  /* 0x000000bfc007723e */ /* 0x020fe200000000ff */
[----:B------:R-:W-:Y:S01]  /*ea40*/  FADD.FTZ R186, R187, R186 ;  /* 0x000000babbba7221 */ /* 0x000fe20000010000 */
[----:B------:R-:W-:Y:S01]  /*ea50*/  MOV R3, R172 ;  /* 0x000000ac00037202 */ /* 0x000fe20000000f00 */
[----:B------:R-:W-:Y:S01]  /*ea60*/  MUFU.EX2 R197, R197 ;  /* 0x000000c500c57308 */ /* 0x000fe20000000800 */
[----:B------:R-:W-:Y:S01]  /*ea70*/  FADD.FTZ R190, R191, R190 ;  /* 0x000000bebfbe7221 */ /* 0x000fe20000010000 */
[----:B------:R-:W-:-:S02]  /*ea80*/  FADD.FTZ R188, R188, R186 ;  /* 0x000000babcbc7221 */ /* 0x000fc40000010000 */
[C---:B-1----:R-:W-:Y:S01]  /*ea90*/  HMMA.16816.F32 R136, R4.reuse, R20, R136 ;  /* 0x000000140488723c */ /* 0x042fe20000001888 */
[----:B------:R-:W-:Y:S01]  /*eaa0*/  FADD.FTZ R192, R192, R190 ;  /* 0x000000bec0c07221 */ /* 0x000fe20000010000 */
[----:B------:R-:W-:Y:S02]  /*eab0*/  FADD.FTZ R188, R193, R188 ;  /* 0x000000bcc1bc7221 */ /* 0x000fe40000010000 */
[----:B------:R-:W1:Y:S01]  /*eac0*/  MUFU.EX2 R196, R196 ;  /* 0x000000c400c47308 */ /* 0x000e620000000800 */
[----:B--2---:R-:W-:Y:S01]  /*ead0*/  FADD.FTZ R192, R199, R192 ;  /* 0x000000c0c7c07221 */ /* 0x004fe20000010000 */
[C---:B------:R-:W-:Y:S01]  /*eae0*/  HMMA.16816.F32 R132, R4.reuse, R22, R132 ;  /* 0x000000160484723c */ /* 0x040fe20000001884 */
[----:B------:R-:W2:Y:S05]  /*eaf0*/  LDSM.16.MT88.4 R20, [R226+0x14800] ;  /* 0x01480000e214783b */ /* 0x000eaa0000004200 */
[C---:B------:R-:W-:Y:S01]  /*eb00*/  HMMA.16816.F32 R160, R4.reuse, R8, R160 ;  /* 0x0000000804a0723c */ /* 0x040fe200000018a0 */
[----:B------:R-:W4:Y:S05]  /*eb10*/  MUFU.EX2 R184, R184 ;  /* 0x000000b800b87308 */ /* 0x000f2a0000000800 */
[C---:B------:R-:W-:Y:S01]  /*eb20*/  HMMA.16816.F32 R156, R4.reuse, R10, R156 ;  /* 0x0000000a049c723c */ /* 0x040fe2000000189c */
[----:B------:R-:W5:Y:S02]  /*eb30*/  LDSM.16.MT88.4 R8, [R225+0x12800] ;  /* 0x01280000e108783b */ /* 0x000f640000004200 */
[----:B------:R-:W-:Y:S03]  /*eb40*/  MUFU.EX2 R183, R183 ;  /* 0x000000b700b77308 */ /* 0x000fe60000000800 */
[C---:B------:R-:W-:Y:S05]  /*eb50*/  HMMA.16816.F32 R152, R4.reuse, R28, R152 ;  /* 0x0000001c0498723c */ /* 0x040fea0000001898 */
[----:B------:R-:W-:Y:S01]  /*eb60*/  MUFU.EX2 R182, R182 ;  /* 0x000000b600b67308 */ /* 0x000fe20000000800 */
[C---:B------:R-:W-:Y:S01]  /*eb70*/  HMMA.16816.F32 R148, R4.reuse, R30, R148 ;  /* 0x0000001e0494723c */ /* 0x040fe20000001894 */
[----:B------:R-:W-:Y:S05]  /*eb80*/  LDSM.16.MT88.4 R28, [R228+0x14800] ;  /* 0x01480000e41c783b */ /* 0x000fea0000004200 */
[C---:B------:R-:W-:Y:S01]  /*eb90*/  HMMA.16816.F32 R144, R4.reuse, R24, R144 ;  /* 0x000000180490723c */ /* 0x040fe20000001890 */
[----:B------:R-:W-:Y:S05]  /*eba0*/  MUFU.EX2 R180, R180 ;  /* 0x000000b400b47308 */ /* 0x000fea0000000800 */
[C---:B------:R-:W-:Y:S01]  /*ebb0*/  HMMA.16816.F32 R140, R4.reuse, R26, R140 ;  /* 0x0000001a048c723c */ /* 0x040fe2000000188c */
[----:B------:R-:W-:Y:S02]  /*ebc0*/  LDSM.16.MT88.4 R24, [R224+0x12800] ;  /* 0x01280000e018783b */ /* 0x000fe40000004200 */
[----:B------:R-:W4:Y:S03]  /*ebd0*/  MUFU.EX2 R179, R179 ;  /* 0x000000b300b37308 */ /* 0x000f260000000800 */
[C---:B--2---:R-:W-:Y:S05]  /*ebe0*/  HMMA.16816.F32 R76, R4.reuse, R20, R76 ;  /* 0x00000014044c723c */ /* 0x044fea000000184c */
[----:B------:R-:W2:Y:S01]  /*ebf0*/  MUFU.EX2 R178, R178 ;  /* 0x000000b200b27308 */ /* 0x000ea20000000800 */
[C---:B------:R-:W-:Y:S01]  /*ec00*/  HMMA.16816.F32 R80, R4.reuse, R22, R80 ;  /* 0x000000160450723c */ /* 0x040fe20000001850 */
[----:B------:R-:W3:Y:S05]  /*ec10*/  LDSM.16.MT88.4 R20, [R226+0x16800] ;  /* 0x01680000e214783b */ /* 0x000eea0000004200 */
[C---:B-----5:R-:W-:Y:S01]  /*ec20*/  HMMA.16816.F32 R52, R4.reuse, R8, R52 ;  /* 0x000000080434723c */ /* 0x060fe20000001834 */
[----:B------:R-:W5:Y:S05]  /*ec30*/  MUFU.EX2 R176, R176 ;  /* 0x000000b000b07308 */ /* 0x000f6a0000000800 */
[C---:B------:R-:W-:Y:S01]  /*ec40*/  HMMA.16816.F32 R56, R4.reuse, R10, R56 ;  /* 0x0000000a0438723c */ /* 0x040fe20000001838 */
[----:B------:R-:W1:Y:S02]  /*ec50*/  LDSM.16.MT88.4 R8, [R228+0x16800] ;  /* 0x01680000e408783b */ /* 0x000e640000004200 */
[----:B------:R-:W5:Y:S03]  /*ec60*/  MUFU.EX2 R175, R175 ;  /* 0x000000af00af7308 */ /* 0x000f660000000800 */
        /* <DEDUP_REMOVED lines=12> */
[C---:B-1----:R-:W-:Y:S06]  /*ed30*/  HMMA.16816.F32 R100, R4.reuse, R8, R100 ;  /* 0x000000080464723c */ /* 0x042fec0000001864 */
        /* <DEDUP_REMOVED lines=13> */
[----:B------:R-:W-:-:S03]  /*ee10*/  FADD.FTZ R196, R196, R198 ;  /* 0x000000c6c4c47221 */ /* 0x000fc60000010000 */
[----:B----4-:R-:W-:Y:S01]  /*ee20*/  HMMA.16816.F32 R84, R4, R16, R84 ;  /* 0x000000100454723c */ /* 0x010fe20000001854 */
[----:B------:R-:W-:Y:S01]  /*ee30*/  FADD.FTZ R200, R184, R200 ;  /* 0x000000c8b8c87221 */ /* 0x000fe20000010000 */
[----:B------:R-:W-:-:S03]  /*ee40*/  FADD.FTZ R196, R179, R196 ;  /* 0x000000c4b3c47221 */ /* 0x000fc60000010000 */
[----:B------:R-:W-:Y:S01]  /*ee50*/  FADD.FTZ R200, R183, R200 ;  /* 0x000000c8b7c87221 */ /* 0x000fe20000010000 */
[----:B------:R-:W-:Y:S01]  /*ee60*/  HMMA.16816.F32 R88, R4, R18, R88 ;  /* 0x000000120458723c */ /* 0x000fe20000001858 */
[----:B------:R-:W4:Y:S01]  /*ee70*/  LDSM.16.MT88.4 R16, [R225+0x11000] ;  /* 0x01100000e110783b */ /* 0x000f220000004200 */
[----:B--2---:R-:W-:Y:S01]  /*ee80*/  FADD.FTZ R196, R178, R196 ;  /* 0x000000c4b2c47221 */ /* 0x004fe20000010000 */
[----:B------:R-:W-:-:S03]  /*ee90*/  FADD.FTZ R200, R182, R200 ;  /* 0x000000c8b6c87221 */ /* 0x000fc60000010000 */
[----:B-----5:R-:W-:Y:S01]  /*eea0*/  HMMA.16816.F32 R92, R4, R12, R92 ;  /* 0x0000000c045c723c */ /* 0x020fe2000000185c */
[----:B------:R-:W-:Y:S01]  /*eeb0*/  FADD.FTZ R196, R176, R196 ;  /* 0x000000c4b0c47221 */ /* 0x000fe20000010000 */
[----:B------:R-:W-:-:S03]  /*eec0*/  FADD.FTZ R249, R180, R200 ;  /* 0x000000c8b4f97221 */ /* 0x000fc60000010000 */
[----:B------:R-:W-:Y:S01]  /*eed0*/  FADD.FTZ R248, R175, R196 ;  /* 0x000000c4aff87221 */ /* 0x000fe20000010000 */
[----:B------:R-:W-:Y:S01]  /*eee0*/  HMMA.16816.F32 R96, R4, R14, R96 ;  /* 0x0000000e0460723c */ /* 0x000fe20000001860 */
[----:B------:R-:W2:Y:S05]  /*eef0*/  LDSM.16.MT88.4 R12, [R224+0x11000] ;  /* 0x01100000e00c783b */ /* 0x000eaa0000004200 */
[C---:B---3--:R-:W-:Y:S06]  /*ef00*/  HMMA.16816.F32 R152, R8.reuse, R20, R152 ;  /* 0x000000140898723c */ /* 0x048fec0000001898 */
[----:B------:R-:W-:Y:S01]  /*ef10*/  HMMA.16816.F32 R148, R8, R22, R148 ;  /* 0x000000160894723c */ /* 0x000fe20000001894 */
[----:B------:R-:W3:Y:S05]  /*ef20*/  LDSM.16.MT88.4 R20, [R224+0x13000] ;  /* 0x01300000e014783b */ /* 0x000eea0000004200 */
[C---:B------:R-:W-:Y:S06]  /*ef30*/  HMMA.16816.F32 R116, R4.reuse, R32, R116 ;  /* 0x000000200474723c */ /* 0x040fec0000001874 */
[C---:B------:R-:W-:Y:S01]  /*ef40*/  HMMA.16816.F32 R120, R4.reuse, R34, R120 ;  /* 0x000000220478723c */ /* 0x040fe20000001878 */
[----:B------:R-:W-:Y:S05]  /*ef50*/  LDSM.16.MT88.4 R32, [R228+0x13000] ;  /* 0x01300000e420783b */ /* 0x000fea0000004200 */
[C---:B------:R-:W-:Y:S06]  /*ef60*/  HMMA.16816.F32 R124, R4.reuse, R28, R124 ;  /* 0x0000001c047c723c */ /* 0x040fec000000187c */
[----:B------:R-:W-:Y:S01]  /*ef70*/  HMMA.16816.F32 R128, R4, R30, R128 ;  /* 0x0000001e0480723c */ /* 0x000fe20000001880 */
[----:B------:R-:W5:Y:S04]  /*ef80*/  LDSM.16.MT88.4 R4, [R226+0x15000] ;  /* 0x01500000e204783b */ /* 0x000f680000004200 */
[----:B------:R-:W-:Y:S01]  /*ef90*/  LDSM.16.MT88.4 R28, [R225+0x13000] ;  /* 0x01300000e11c783b */ /* 0x000fe20000004200 */
        /* <DEDUP_REMOVED lines=34> */
[----:B------:R-:W-:Y:S01]  /*f1c0*/  HMMA.16816.F32 R120, R8, R6, R120 ;  /* 0x000000060878723c */ /* 0x000fe20000001878 */
[----:B------:R-:W-:-:S02]  /*f1d0*/  F2FP.F16.F32.PACK_AB R4, R183, R184 ;  /* 0x000000b8b704723e */ /* 0x000fc400000000ff */
[----:B------:R-:W-:-:S03]  /*f1e0*/  F2FP.F16.F32.PACK_AB R5, R178, R179 ;  /* 0x000000b3b205723e */ /* 0x000fc600000000ff */
[----:B------:R-:W-:Y:S01]  /*f1f0*/  HMMA.16816.F32 R92, R8, R32, R92 ;  /* 0x00000020085c723c */ /* 0x000fe2000000185c */
[----:B------:R-:W-:Y:S02]  /*f200*/  F2FP.F16.F32.PACK_AB R6, R180, R182 ;  /* 0x000000b6b406723e */ /* 0x000fe400000000ff */
[----:B------:R-:W-:-:S03]  /*f210*/  F2FP.F16.F32.PACK_AB R7, R175, R176 ;  /* 0x000000b0af07723e */ /* 0x000fc600000000ff */
[C---:B------:R-:W-:Y:S01]  /*f220*/  HMMA.16816.F32 R96, R8.reuse, R34, R96 ;  /* 0x000000220860723c */ /* 0x040fe20000001860 */
[----:B------:R-:W-:Y:S05]  /*f230*/  LDSM.16.MT88.4 R32, [R225+0x11800] ;  /* 0x01180000e120783b */ /* 0x000fea0000004200 */
[C---:B-1----:R-:W-:Y:S06]  /*f240*/  HMMA.16816.F32 R100, R8.reuse, R28, R100 ;  /* 0x0000001c0864723c */ /* 0x042fec0000001864 */
[C---:B------:R-:W-:Y:S01]  /*f250*/  HMMA.16816.F32 R104, R8.reuse, R30, R104 ;  /* 0x0000001e0868723c */ /* 0x040fe20000001868 */
[----:B------:R-:W1:Y:S05]  /*f260*/  LDSM.16.MT88.4 R28, [R224+0x11800] ;  /* 0x01180000e01c783b */ /* 0x000e6a0000004200 */
[C---:B------:R-:W-:Y:S06]  /*f270*/  HMMA.16816.F32 R108, R8.reuse, R24, R108 ;  /* 0x00000018086c723c */ /* 0x040fec000000186c */
[----:B------:R-:W-:Y:S01]  /*f280*/  HMMA.16816.F32 R112, R8, R26, R112 ;  /* 0x0000001a0870723c */ /* 0x000fe20000001870 */
[----:B------:R-:W5:Y:S04]  /*f290*/  LDSM.16.MT88.4 R24, [R228+0x13800] ;  /* 0x01380000e418783b */ /* 0x000f680000004200 */
[----:B------:R-:W-:Y:S01]  /*f2a0*/  LDSM.16.MT88.4 R8, [R228+0x15800] ;  /* 0x01580000e408783b */ /* 0x000fe20000004200 */
        /* <DEDUP_REMOVED lines=28> */
[C---:B------:R-:W-:Y:S06]  /*f470*/  HMMA.16816.F32 R140, R4.reuse, R34, R140 ;  /* 0x00000022048c723c */ /* 0x040fec000000188c */
[C---:B-1----:R-:W-:Y:S06]  /*f480*/  HMMA.16816.F32 R76, R4.reuse, R28, R76 ;  /* 0x0000001c044c723c */ /* 0x042fec000000184c */
[C---:B------:R-:W-:Y:S06]  /*f490*/  HMMA.16816.F32 R80, R4.reuse, R30, R80 ;  /* 0x0000001e0450723c */ /* 0x040fec0000001850 */
[C---:B-----5:R-:W-:Y:S06]  /*f4a0*/  HMMA.16816.F32 R84, R4.reuse, R24, R84 ;  /* 0x000000180454723c */ /* 0x060fec0000001854 */
[C---:B------:R-:W-:Y:S06]  /*f4b0*/  HMMA.16816.F32 R88, R4.reuse, R26, R88 ;  /* 0x0000001a0458723c */ /* 0x040fec0000001858 */
[C---:B----4-:R-:W-:Y:S06]  /*f4c0*/  HMMA.16816.F32 R100, R4.reuse, R16, R100 ;  /* 0x000000100464723c */ /* 0x050fec0000001864 */
[C---:B------:R-:W-:Y:S06]  /*f4d0*/  HMMA.16816.F32 R104, R4.reuse, R18, R104 ;  /* 0x000000120468723c */ /* 0x040fec0000001868 */
[C---:B--2---:R-:W-:Y:S06]  /*f4e0*/  HMMA.16816.F32 R108, R4.reuse, R12, R108 ;  /* 0x0000000c046c723c */ /* 0x044fec000000186c */
[C---:B------:R-:W-:Y:S06]  /*f4f0*/  HMMA.16816.F32 R112, R4.reuse, R14, R112 ;  /* 0x0000000e0470723c */ /* 0x040fec0000001870 */
[C---:B------:R-:W-:Y:S06]  /*f500*/  HMMA.16816.F32 R116, R4.reuse, R8, R116 ;  /* 0x000000080474723c */ /* 0x040fec0000001874 */
[C---:B------:R-:W-:Y:S06]  /*f510*/  HMMA.16816.F32 R120, R4.reuse, R10, R120 ;  /* 0x0000000a0478723c */ /* 0x040fec0000001878 */
[C---:B---3--:R-:W-:Y:S06]  /*f520*/  HMMA.16816.F32 R124, R4.reuse, R20, R124 ;  /* 0x00000014047c723c */ /* 0x048fec000000187c */
[----:B------:R-:W-:-:S15]  /*f530*/  HMMA.16816.F32 R128, R4, R22, R128 ;  /* 0x000000160480723c */ /* 0x000fde0000001880 */
[----:B------:R-:W-:-:S09]  /*f540*/  NOP ;  /* 0x0000000000007918 */ /* 0x000fd20000000000 */
.L_x_7744:
        /* <DEDUP_REMOVED lines=17> */
.L_x_7756:
        /* <DEDUP_REMOVED lines=102> */
.L_x_7753:
        /* <DEDUP_REMOVED lines=126> */
[----:B------:R-:W-:Y:S04]  /*104a0*/  LDSM.16.M88.4 R188, [R227+0x8000] ;  /* 0x00800000e3bc783b */ /* 0x000fe80000000200 */
[----:B------:R-:W-:Y:S01]  /*104b0*/  LDSM.16.M88.4 R192, [R227+0x8800] ;  /* 0x00880000e3c0783b */ /* 0x000fe20000000200 */
[C---:B------:R-:W-:Y:S03]  /*104c0*/  HMMA.16816.F32 R8, R32.reuse, R10, RZ ;  /* 0x0000000a2008723c */ /* 0x040fe600000018ff */
[----:B------:R-:W-:Y:S03]  /*104d0*/  LDSM.16.M88.4 R196, [R229] ;  /* 0x00000000e5c4783b */ /* 0x000fe60000000200 */
[C---:B-1----:R-:W-:Y:S01]  /*104e0*/  HMMA.16816.F32 R12, R32.reuse, R16, RZ ;  /* 0x00000010200c723c */ /* 0x042fe200000018ff */
[----:B------:R-:W-:Y:S04]  /*104f0*/  LDSM.16.M88.4 R200, [R220] ;  /* 0x00000000dcc8783b */ /* 0x000fe80000000200 */
[----:B------:R-:W-:Y:S01]  /*10500*/  LDSM.16.M88.4 R204, [R227+0xc800] ;  /* 0x00c80000e3cc783b */ /* 0x000fe20000000200 */
[C---:B------:R-:W-:Y:S06]  /*10510*/  HMMA.16816.F32 R16, R32.reuse, R18, RZ ;  /* 0x000000122010723c */ /* 0x040fec00000018ff */
[C---:B--2---:R-:W-:Y:S06]  /*10520*/  HMMA.16816.F32 R20, R32.reuse, R24, RZ ;  /* 0x000000182014723c */ /* 0x044fec00000018ff */
[C---:B------:R-:W-:Y:S06]  /*10530*/  HMMA.16816.F32 R24, R32.reuse, R26, RZ ;  /* 0x0000001a2018723c */ /* 0x040fec00000018ff */
[C---:B---3--:R-:W-:Y:S06]  /*10540*/  HMMA.16816.F32 R28, R32.reuse, R164, RZ ;  /* 0x000000a4201c723c */ /* 0x048fec00000018ff */
[----:B------:R-:W-:Y:S01]  /*10550*/  HMMA.16816.F32 R32, R32, R166, RZ ;  /* 0x000000a62020723c */ /* 0x000fe200000018ff */
[----:B------:R-:W1:Y:S05]  /*10560*/  LDSM.16.M88.4 R164, [R230] ;  /* 0x00000000e6a4783b */ /* 0x000e6a0000000200 */
[C---:B-----5:R-:W-:Y:S06]  /*10570*/  HMMA.16816.F32 R4, R168.reuse, R172, R4 ;  /* 0x000000aca804723c */ /* 0x060fec0000001804 */
[C---:B------:R-:W-:Y:S01]  /*10580*/  HMMA.16816.F32 R8, R168.reuse, R174, R8 ;  /* 0x000000aea808723c */ /* 0x040fe20000001808 */
[----:B------:R-:W2:Y:S05]  /*10590*/  LDSM.16.M88.4 R172, [R227+0x9000] ;  /* 0x00900000e3ac783b */ /* 0x000eaa0000000200 */
        /* <DEDUP_REMOVED lines=8> */
[----:B------:R-:W5:Y:S04]  /*10620*/  LDSM.16.M88.4 R168, [R220+0x1000] ;  /* 0x00100000dca8783b */ /* 0x000f680000000200 */
[----:B------:R-:W-:Y:S01]  /*10630*/  LDSM.16.M88.4 R184, [R233+0xa800] ;  /* 0x00a80000e9b8783b */ /* 0x000fe20000000200 */
        /* <DEDUP_REMOVED lines=19> */
[C---:B-----5:R-:W-:Y:S06]  /*10770*/  HMMA.16816.F32 R20, R196.reuse, R168, R20 ;  /* 0x000000a8c414723c */ /* 0x060fec0000001814 */
        /* <DEDUP_REMOVED lines=54> */
[C---:B-----5:R-:W-:Y:S06]  /*10ae0*/  HMMA.16816.F32 R28, R172.reuse, R188, R28 ;  /* 0x000000bcac1c723c */ /* 0x060fec000000181c */
[----:B------:R-:W-:Y:S01]  /*10af0*/  HMMA.16816.F32 R32, R172, R190, R32 ;  /* 0x000000beac20723c */ /* 0x000fe20000001820 */
[----:B------:R-:W2:Y:S04]  /*10b00*/  LDSM.16.M88.4 R172, [R233+0xd800] ;  /* 0x00d80000e9ac783b */ /* 0x000ea80000000200 */
        /* <DEDUP_REMOVED lines=14> */
[C---:B-----5:R-:W-:Y:S06]  /*10bf0*/  HMMA.16816.F32 R4, R176.reuse, R188, R4 ;  /* 0x000000bcb004723c */ /* 0x060fec0000001804 */
        /* <DEDUP_REMOVED lines=28> */
[C---:B-----5:R-:W-:Y:S06]  /*10dc0*/  HMMA.16816.F32 R12, R172.reuse, R192, R12 ;  /* 0x000000c0ac0c723c */ /* 0x060fec000000180c */
        /* <DEDUP_REMOVED lines=62> */
[----:B------:R3:W4:Y:S10]  /*111b0*/  MUFU.TANH R164, R7 ;  /* 0x0000000700a47308 */ /* 0x0007340000002400 */
[----:B------:R-:W1:Y:S10]  /*111c0*/  MUFU.TANH R165, R8 ;  /* 0x0000000800a57308 */ /* 0x000e740000002400 */
[----:B------:R-:W1:Y:S01]  /*111d0*/  MUFU.TANH R170, R9 ;  /* 0x0000000900aa7308 */ /* 0x000e620000002400 */
[----:B---3--:R-:W3:Y:S09]  /*111e0*/  LDSM.16.M88.4 R4, [R220+0x7000] ;  /* 0x00700000dc04783b */ /* 0x008ef20000000200 */
        /* <DEDUP_REMOVED lines=124> */
[----:B------:R2:W3:Y:S02]  /*119b0*/  LDG.E R22, desc[UR26][R30.64] ;  /* 0x0000001a1e167981 */ /* 0x0004e4000c1e1900 */
[----:B------:R-:W-:Y:S02]  /*119c0*/  USHF.R.S32.HI UR11, URZ, 0x1f, UR32 ;  /* 0x0000001f3f0b7899 */ /* 0x000fe40008011420 */
[----:B------:R4:W3:Y:S01]  /*119d0*/  LDG.E R25, desc[UR26][R4.64] ;  /* 0x0000001a04197981 */ /* 0x0008e2000c1e1900 */
[----:B------:R-:W-:Y:S02]  /*119e0*/  UIMAD UR10, UR9, UR32, URZ ;  /* 0x00000020090a72a4 */ /* 0x000fe4000f8e023f */
[----:B------:R-:W-:Y:S02]  /*119f0*/  UIMAD.WIDE.U32 UR32, UR8, UR32, URZ ;  /* 0x00000020082072a5 */ /* 0x000fe4000f8e003f */
[----:B------:R-:W-:Y:S03]  /*11a00*/  UIMAD UR10, UR11, UR8, UR10 ;  /* 0x000000080b0a72a4 */ /* 0x000fe6000f8e020a */
[----:B------:R-:W-:Y:S01]  /*11a10*/  UMOV UR11, UR9 ;  /* 0x00000009000b7c82 */ /* 0x000fe20008000000 */
[----:B------:R-:W-:Y:S01]  /*11a20*/  UIADD3 UR10, UR33, UR10, URZ ;  /* 0x0000000a210a7290 */ /* 0x000fe2000fffe03f */
[----:B--2---:R-:W-:Y:S02]  /*11a30*/  IMAD.U32 R31, RZ, RZ, UR33 ;  /* 0x00000021ff1f7e24 */ /* 0x004fe4000f8e00ff */
[----:B------:R-:W-:Y:S03]  /*11a40*/  IMAD.U32 R30, RZ, RZ, UR32 ;  /* 0x00000020ff1e7e24 */ /* 0x000fe6000f8e00ff */
[----:B------:R-:W-:Y:S01]  /*11a50*/  IMAD.U32 R31, RZ, RZ, UR10 ;  /* 0x0000000aff1f7e24 */ /* 0x000fe2000f8e00ff */
[----:B----4-:R-:W2:Y:S01]  /*11a60*/  LDC.64 R4, c[0x0][0x230] ;  /* 0x00008c00ff047b82 */ /* 0x010ea20000000a00 */
[----:B------:R-:W-:Y:S01]  /*11a70*/  UMOV UR10, UR8 ;  /* 0x00000008000a7c82 */ /* 0x000fe20008000000 */
[----:B---3--:R-:W-:Y:S04]  /*11a80*/  IADD3 R25, -R22, R25, RZ ;  /* 0x0000001916197210 */ /* 0x008fe80007ffe1ff */
[----:B------:R-:W-:Y:S01]  /*11a90*/  SHF.R.S32.HI R22, RZ, 0x1f, R25 ;  /* 0x0000001fff167819 */ /* 0x000fe20000011419 */
[CC--:B--2---:R-:W-:Y:S04]  /*11aa0*/  IMAD.WIDE.U32 R30, R25.reuse, R4.reuse, R30 ;  /* 0x00000004191e7225 */ /* 0x0c4fe800078e001e */
[----:B------:R-:W-:Y:S01]  /*11ab0*/  IMAD R22, R22, R4, RZ ;  /* 0x0000000416167224 */ /* 0x000fe200078e02ff */
[----:B------:R-:W-:Y:S03]  /*11ac0*/  MOV R29, R30 ;  /* 0x0000001e001d7202 */ /* 0x000fe60000000f00 */
[----:B------:R-:W-:Y:S04]  /*11ad0*/  IMAD R22, R25, R5, R22 ;  /* 0x0000000519167224 */ /* 0x000fe800078e0216 */
[----:B------:R-:W-:Y:S07]  /*11ae0*/  IMAD.IADD R4, R31, 0x1, R22 ;  /* 0x000000011f047824 */ /* 0x000fee00078e0216 */
.L_x_7755:
        /* <DEDUP_REMOVED lines=117> */
.L_x_7754:
[----:B------:R-:W-:Y:S01]  /*12240*/  MOV R4, UR13 ;  /* 0x0000000d00047c02 */ /* 0x000fe20008000f00 */
[----:B------:R-:W-:Y:S01]  /*12250*/  UISETP.GT.AND UP0, UPT, UR13, UR12, UPT ;  /* 0x0000000c0d00728c */ /* 0x000fe2000bf04270 */
[----:B------:R-:W-:Y:S01]  /*12260*/  UMOV UR11, UR24 ;  /* 0x00000018000b7c82 */ /* 0x000fe20008000000 */
[----:B------:R-:W-:Y:S02]  /*12270*/  UMOV UR10, UR23 ;  /* 0x00000017000a7c82 */ /* 0x000fe40008000000 */
[----:B------:R-:W-:Y:S04]  /*12280*/  IMAD R4, R4, 0x40, R243 ;  /* 0x0000004004047824 */ /* 0x000fe800078e02f3 */
[----:B------:R-:W-:Y:S01]  /*12290*/  VIADD R29, R4, 0x10 ;  /* 0x00000010041d7836 */ /* 0x000fe20000000000 */
[----:B------:R-:W-:Y:S01]  /*122a0*/  IADD3 R5, R242, -R4, RZ ;  /* 0x80000004f2057210 */ /* 0x000fe20007ffe0ff */
[C---:B------:R-:W-:Y:S01]  /*122b0*/  VIADD R25, R4.reuse, 0x8 ;  /* 0x0000000804197836 */ /* 0x040fe20000000000 */
[----:B------:R-:W-:Y:S01]  /*122c0*/  IADD3 R22, R4, 0x1, RZ ;  /* 0x0000000104167810 */ /* 0x000fe20007ffe0ff */
[----:B--2---:R-:W-:Y:S01]  /*122d0*/  IMAD.IADD R34, R239, 0x1, -R4 ;  /* 0x00000001ef227824 */ /* 0x004fe200078e0a04 */
[----:B------:R-:W-:Y:S01]  /*122e0*/  IABS R5, R5 ;  /* 0x0000000500057213 */ /* 0x000fe20000000000 */
[C---:B------:R-:W-:Y:S01]  /*122f0*/  IMAD.IADD R31, R242.reuse, 0x1, -R25 ;  /* 0x00000001f21f7824 */ /* 0x040fe200078e0a19 */
[----:B------:R-:W-:Y:S02]  /*12300*/  IADD3 R32, R242, -R22, RZ ;  /* 0x80000016f2207210 */ /* 0x000fe40007ffe0ff */
[----:B------:R-:W-:Y:S02]  /*12310*/  I2FP.F32.S32 R5, R5 ;  /* 0x0000000500057245 */ /* 0x000fe40000201400 */
[----:B------:R-:W-:Y:S02]  /*12320*/  IADD3 R33, R4, 0x9, RZ ;  /* 0x0000000904217810 */ /* 0x000fe40007ffe0ff */
[----:B------:R-:W-:Y:S01]  /*12330*/  IABS R32, R32 ;  /* 0x0000002000207213 */ /* 0x000fe20000000000 */
[----:B-1----:R-:W-:Y:S01]  /*12340*/  FFMA.FTZ R3, R5, -UR14, R3 ;  /* 0x8000000e05037c23 */ /* 0x002fe20008010003 */
[C---:B------:R-:W-:Y:S01]  /*12350*/  IMAD.IADD R5, R242.reuse, 0x1, -R29 ;  /* 0x00000001f2057824 */ /* 0x040fe200078e0a1d */
[----:B------:R-:W-:Y:S02]  /*12360*/  IABS R31, R31 ;  /* 0x0000001f001f7213 */ /* 0x000fe40000000000 */
[----:B------:R-:W-:Y:S02]  /*12370*/  IADD3 R30, R242, -R33, RZ ;  /* 0x80000021f21e7210 */ /* 0x000fe40007ffe0ff */
[----:B------:R-:W-:Y:S02]  /*12380*/  IABS R5, R5 ;  /* 0x0000000500057213 */ /* 0x000fe40000000000 */
[----:B------:R-:W-:Y:S02]  /*12390*/  I2FP.F32.S32 R32, R32 ;  /* 0x0000002000207245 */ /* 0x000fe40000201400 */
[----:B------:R-:W-:Y:S02]  /*123a0*/  I2FP.F32.S32 R5, R5 ;  /* 0x0000000500057245 */ /* 0x000fe40000201400 */
[----:B------:R-:W-:Y:S01]  /*123b0*/  I2FP.F32.S32 R31, R31 ;  /* 0x0000001f001f7245 */ /* 0x000fe20000201400 */
[----:B------:R-:W-:Y:S01]  /*123c0*/  FFMA.FTZ R168, R32, -UR14, R168 ;  /* 0x8000000e20a87c23 */ /* 0x000fe200080100a8 */
[----:B------:R-:W-:Y:S01]  /*123d0*/  IABS R34, R34 ;  /* 0x0000002200227213 */ /* 0x000fe20000000000 */
[----:B------:R-:W-:Y:S01]  /*123e0*/  FFMA.FTZ R12, R5, -UR14, R12 ;  /* 0x8000000e050c7c23 */ /* 0x000fe2000801000c */
[----:B------:R-:W-:Y:S01]  /*123f0*/  IABS R30, R30 ;  /* 0x0000001e001e7213 */ /* 0x000fe20000000000 */
[----:B------:R-:W-:Y:S01]  /*12400*/  FFMA.FTZ R165, R31, -UR14, R165 ;  /* 0x8000000e1fa57c23 */ /* 0x000fe200080100a5 */
[-C--:B------:R-:W-:Y:S01]  /*12410*/  ISETP.GE.AND P3, PT, R22, R241.reuse, PT ;  /* 0x000000f11600720c */ /* 0x080fe20003f66270 */
[----:B------:R-:W-:Y:S01]  /*12420*/  VIADD R32, R4, 0x18 ;  /* 0x0000001804207836 */ /* 0x000fe20000000000 */
[-C--:B------:R-:W-:Y:S01]  /*12430*/  ISETP.GE.AND P6, PT, R22, R238.reuse, PT ;  /* 0x000000ee1600720c */ /* 0x080fe20003fc6270 */
[----:B------:R-:W-:Y:S01]  /*12440*/  IMAD.IADD R31, R239, 0x1, -R22 ;  /* 0x00000001ef1f7824 */ /* 0x000fe200078e0a16 */
[----:B------:R-:W-:Y:S02]  /*12450*/  IADD3 R5, R4, 0x19, RZ ;  /* 0x0000001904057810 */ /* 0x000fe40007ffe0ff */
[C---:B------:R-:W-:Y:S02]  /*12460*/  ISETP.GE.AND P5, PT, R25.reuse, R241, PT ;  /* 0x000000f11900720c */ /* 0x040fe40003fa6270 */
[----:B------:R-:W-:Y:S02]  /*12470*/  ISETP.GE.AND P1, PT, R25, R238, PT ;  /* 0x000000ee1900720c */ /* 0x000fe40003f26270 */
[----:B------:R-:W-:Y:S02]  /*12480*/  I2FP.F32.S32 R34, R34 ;  /* 0x0000002200227245 */ /* 0x000fe40000201400 */
[----:B------:R-:W-:Y:S02]  /*12490*/  I2FP.F32.S32 R30, R30 ;  /* 0x0000001e001e7245 */ /* 0x000fe40000201400 */
[-C--:B------:R-:W-:Y:S01]  /*124a0*/  ISETP.GE.OR P3, PT, R22, R240.reuse, !P3 ;  /* 0x000000f01600720c */ /* 0x080fe20005f66670 */
[----:B------:R-:W-:Y:S01]  /*124b0*/  FFMA.FTZ R169, R34, -UR14, R169 ;  /* 0x8000000e22a97c23 */ /* 0x000fe200080100a9 */
[-C--:B------:R-:W-:Y:S01]  /*124c0*/  ISETP.GE.OR P6, PT, R22, R237.reuse, !P6 ;  /* 0x000000ed1600720c */ /* 0x080fe200077c6670 */
[----:B------:R-:W-:Y:S01]  /*124d0*/  IMAD.IADD R22, R239, 0x1, -R25 ;  /* 0x00000001ef167824 */ /* 0x000fe200078e0a19 */
[C---:B------:R-:W-:Y:S01]  /*124e0*/  ISETP.GE.OR P5, PT, R25.reuse, R240, !P5 ;  /* 0x000000f01900720c */ /* 0x040fe20006fa6670 */
[----:B------:R-:W-:Y:S01]  /*124f0*/  FFMA.FTZ R170, R30, -UR14, R170 ;  /* 0x8000000e1eaa7c23 */ /* 0x000fe200080100aa */
[----:B------:R-:W-:Y:S01]  /*12500*/  ISETP.GE.OR P1, PT, R25, R237, !P1 ;  /* 0x000000ed1900720c */ /* 0x000fe20004f26670 */
[----:B------:R-:W-:Y:S01]  /*12510*/  IMAD.IADD R25, R242, 0x1, -R5 ;  /* 0x00000001f2197824 */ /* 0x000fe200078e0a05 */
[----:B------:R-:W-:Y:S02]  /*12520*/  IADD3 R34, R4, 0x11, RZ ;  /* 0x0000001104227810 */ /* 0x000fe40007ffe0ff */
[C---:B------:R-:W-:Y:S02]  /*12530*/  IADD3 R30, R242.reuse, -R32, RZ ;  /* 0x80000020f21e7210 */ /* 0x040fe40007ffe0ff */
[----:B------:R-:W-:Y:S02]  /*12540*/  IABS R25, R25 ;  /* 0x0000001900197213 */ /* 0x000fe40000000000 */
[----:B------:R-:W-:Y:S02]  /*12550*/  IADD3 R35, R242, -R34, RZ ;  /* 0x80000022f2237210 */ /* 0x000fe40007ffe0ff */
[C---:B------:R-:W-:Y:S02]  /*12560*/  ISETP.GE.AND P0, PT, R4.reuse, R241, PT ;  /* 0x000000f10400720c */ /* 0x040fe40003f06270 */
[----:B------:R-:W-:Y:S02]  /*12570*/  IABS R30, R30 ;  /* 0x0000001e001e7213 */ /* 0x000fe40000000000 */
[C---:B------:R-:W-:Y:S02]  /*12580*/  ISETP.GE.AND P2, PT, R4.reuse, R238, PT ;  /* 0x000000ee0400720c */ /* 0x040fe40003f46270 */
[----:B------:R-:W-:Y:S02]  /*12590*/  I2FP.F32.S32 R25, R25 ;  /* 0x0000001900197245 */ /* 0x000fe40000201400 */
[----:B------:R-:W-:Y:S02]  /*125a0*/  IABS R35, R35 ;  /* 0x0000002300237213 */ /* 0x000fe40000000000 */
[C---:B------:R-:W-:Y:S01]  /*125b0*/  ISETP.GE.OR P0, PT, R4.reuse, R240, !P0 ;  /* 0x000000f00400720c */ /* 0x040fe20004706670 */
[----:B------:R-:W-:Y:S01]  /*125c0*/  FFMA.FTZ R174, R25, -UR14, R174 ;  /* 0x8000000e19ae7c23 */ /* 0x000fe200080100ae */
[----:B------:R-:W-:Y:S02]  /*125d0*/  I2FP.F32.S32 R30, R30 ;  /* 0x0000001e001e7245 */ /* 0x000fe40000201400 */
[----:B------:R-:W-:Y:S02]  /*125e0*/  ISETP.GE.OR P2, PT, R4, R237, !P2 ;  /* 0x000000ed0400720c */ /* 0x000fe40005746670 */
[----:B------:R-:W-:Y:S01]  /*125f0*/  IABS R31, R31 ;  /* 0x0000001f001f7213 */ /* 0x000fe20000000000 */
[----:B------:R-:W-:Y:S01]  /*12600*/  FFMA.FTZ R173, R30, -UR14, R173 ;  /* 0x8000000e1ead7c23 */ /* 0x000fe200080100ad */
[----:B------:R-:W-:Y:S01]  /*12610*/  I2FP.F32.S32 R35, R35 ;  /* 0x0000002300237245 */ /* 0x000fe20000201400 */
[----:B------:R-:W-:Y:S01]  /*12620*/  VIADD R30, R4, 0x21 ;  /* 0x00000021041e7836 */ /* 0x000fe20000000000 */
[----:B------:R-:W-:Y:S01]  /*12630*/  FSEL R25, R3, -INF , !P0 ;  /* 0xff80000003197808 */ /* 0x000fe20004000000 */
[----:B------:R-:W-:Y:S01]  /*12640*/  IMAD.IADD R3, R239, 0x1, -R34 ;  /* 0x00000001ef037824 */ /* 0x000fe200078e0a22 */
[----:B------:R-:W-:Y:S01]  /*12650*/  IABS R22, R22 ;  /* 0x0000001600167213 */ /* 0x000fe20000000000 */
[----:B------:R-:W-:Y:S01]  /*12660*/  FFMA.FTZ R13, R35, -UR14, R13 ;  /* 0x8000000e230d7c23 */ /* 0x000fe2000801000d */
[----:B------:R-:W-:Y:S02]  /*12670*/  FSEL R169, R169, -INF , !P2 ;  /* 0xff800000a9a97808 */ /* 0x000fe40005000000 */
[----:B------:R-:W-:Y:S02]  /*12680*/  FSEL R168, R168, -INF , !P3 ;  /* 0xff800000a8a87808 */ /* 0x000fe40005800000 */
[CC--:B------:R-:W-:Y:S02]  /*12690*/  ISETP.GE.AND P4, PT, R33.reuse, R241.reuse, PT ;  /* 0x000000f12100720c */ /* 0x0c0fe40003f86270 */
[-C--:B------:R-:W-:Y:S02]  /*126a0*/  ISETP.GE.AND P0, PT, R33, R238.reuse, PT ;  /* 0x000000ee2100720c */ /* 0x080fe40003f06270 */
[C---:B------:R-:W-:Y:S02]  /*126b0*/  ISETP.GE.AND P2, PT, R29.reuse, R241, PT ;  /* 0x000000f11d00720c */ /* 0x040fe40003f46270 */
[----:B------:R-:W-:Y:S02]  /*126c0*/  ISETP.GE.AND P3, PT, R29, R238, PT ;  /* 0x000000ee1d00720c */ /* 0x000fe40003f66270 */
[----:B------:R-:W-:Y:S02]  /*126d0*/  I2FP.F32.S32 R31, R31 ;  /* 0x0000001f001f7245 */ /* 0x000fe40000201400 */
[----:B------:R-:W-:Y:S02]  /*126e0*/  I2FP.F32.S32 R22, R22 ;  /* 0x0000001600167245 */ /* 0x000fe40000201400 */
[-C--:B------:R-:W-:Y:S01]  /*126f0*/  ISETP.GE.OR P4, PT, R33, R240.reuse, !P4 ;  /* 0x000000f02100720c */ /* 0x080fe20006786670 */
[----:B------:R-:W-:Y:S01]  /*12700*/  FFMA.FTZ R164, R31, -UR14, R164 ;  /* 0x8000000e1fa47c23 */ /* 0x000fe200080100a4 */
[----:B------:R-:W-:Y:S01]  /*12710*/  ISETP.GE.OR P0, PT, R33, R237, !P0 ;  /* 0x000000ed2100720c */ /* 0x000fe20004706670 */
[----:B------:R-:W-:Y:S01]  /*12720*/  FFMA.FTZ R171, R22, -UR14, R171 ;  /* 0x8000000e16ab7c23 */ /* 0x000fe200080100ab */
[C---:B------:R-:W-:Y:S01]  /*12730*/  IADD3 R35, R239.reuse, -R33, RZ ;  /* 0x80000021ef237210 */ /* 0x040fe20007ffe0ff */
[----:B------:R-:W-:Y:S01]  /*12740*/  IMAD.IADD R33, R239, 0x1, -R29 ;  /* 0x00000001ef217824 */ /* 0x000fe200078e0a1d */
[C---:B------:R-:W-:Y:S02]  /*12750*/  ISETP.GE.OR P3, PT, R29.reuse, R237, !P3 ;  /* 0x000000ed1d00720c */ /* 0x040fe40005f66670 */
[----:B------:R-:W-:Y:S02]  /*12760*/  ISETP.GE.OR P2, PT, R29, R240, !P2 ;  /* 0x000000f01d00720c */ /* 0x000fe40005746670 */
[----:B------:R-:W-:Y:S02]  /*12770*/  IABS R3, R3 ;  /* 0x0000000300037213 */ /* 0x000fe40000000000 */
[----:B------:R-:W-:Y:S02]  /*12780*/  IADD3 R29, R242, -R30, RZ ;  /* 0x8000001ef21d7210 */ /* 0x000fe40007ffe0ff */
[----:B------:R-:W-:Y:S02]  /*12790*/  IADD3 R31, R4, 0x20, RZ ;  /* 0x00000020041f7810 */ /* 0x000fe40007ffe0ff */
[----:B------:R-:W-:Y:S02]  /*127a0*/  FSEL R22, R165, -INF , !P5 ;  /* 0xff800000a5167808 */ /* 0x000fe40006800000 */
[----:B------:R-:W-:Y:S02]  /*127b0*/  FSEL R170, R170, -INF , !P4 ;  /* 0xff800000aaaa7808 */ /* 0x000fe40006000000 */
[----:B------:R-:W-:Y:S02]  /*127c0*/  I2FP.F32.S32 R3, R3 ;  /* 0x0000000300037245 */ /* 0x000fe40000201400 */
[C---:B------:R-:W-:Y:S02]  /*127d0*/  ISETP.GE.AND P4, PT, R34.reuse, R238, PT ;  /* 0x000000ee2200720c */ /* 0x040fe40003f86270 */
[----:B------:R-:W-:Y:S01]  /*127e0*/  ISETP.GE.AND P5, PT, R34, R241, PT ;  /* 0x000000f12200720c */ /* 0x000fe20003fa6270 */
[----:B------:R-:W-:Y:S01]  /*127f0*/  FFMA.FTZ R15, R3, -UR14, R15 ;  /* 0x8000000e030f7c23 */ /* 0x000fe2000801000f */
[----:B------:R-:W-:Y:S01]  /*12800*/  IABS R29, R29 ;  /* 0x0000001d001d7213 */ /* 0x000fe20000000000 */
[----:B------:R-:W-:Y:S01]  /*12810*/  VIADD R3, R4, 0x30 ;  /* 0x0000003004037836 */ /* 0x000fe20000000000 */
[----:B------:R-:W-:Y:S02]  /*12820*/  IADD3 R165, R242, -R31, RZ ;  /* 0x8000001ff2a57210 */ /* 0x000fe40007ffe0ff */
[----:B------:R-:W-:Y:S02]  /*12830*/  IABS R33, R33 ;  /* 0x0000002100217213 */ /* 0x000fe40000000000 */
[C---:B------:R-:W-:Y:S02]  /*12840*/  ISETP.GE.OR P4, PT, R34.reuse, R237, !P4 ;  /* 0x000000ed2200720c */ /* 0x040fe40006786670 */
[----:B------:R-:W-:Y:S02]  /*12850*/  ISETP.GE.OR P5, PT, R34, R240, !P5 ;  /* 0x000000f02200720c */ /* 0x000fe40006fa6670 */
[----:B------:R-:W-:Y:S02]  /*12860*/  I2FP.F32.S32 R29, R29 ;  /* 0x0000001d001d7245 */ /* 0x000fe40000201400 */
[----:B------:R-:W-:Y:S02]  /*12870*/  I2FP.F32.S32 R33, R33 ;  /* 0x0000002100217245 */ /* 0x000fe40000201400 */
[----:B------:R-:W-:Y:S01]  /*12880*/  IABS R34, R165 ;  /* 0x000000a500227213 */ /* 0x000fe20000000000 */
[----:B------:R-:W-:Y:S01]  /*12890*/  FFMA.FTZ R19, R29, -UR14, R19 ;  /* 0x8000000e1d137c23 */ /* 0x000fe20008010013 */
[C---:B------:R-:W-:Y:S01]  /*128a0*/  IADD3 R29, R4.reuse, 0x29, RZ ;  /* 0x00000029041d7810 */ /* 0x040fe20007ffe0ff */
[----:B------:R-:W-:Y:S01]  /*128b0*/  FFMA.FTZ R14, R33, -UR14, R14 ;  /* 0x8000000e210e7c23 */ /* 0x000fe2000801000e */
[----:B------:R-:W-:Y:S01]  /*128c0*/  I2FP.F32.S32 R34, R34 ;  /* 0x0000002200227245 */ /* 0x000fe20000201400 */
[----:B------:R-:W-:Y:S01]  /*128d0*/  VIADD R33, R4, 0x28 ;  /* 0x0000002804217836 */ /* 0x000fe20000000000 */
[----:B------:R-:W-:Y:S02]  /*128e0*/  IADD3 R184, R242, -R3, RZ ;  /* 0x80000003f2b87210 */ /* 0x000fe40007ffe0ff */
[----:B------:R-:W-:Y:S01]  /*128f0*/  FSEL R200, R12, -INF , !P2 ;  /* 0xff8000000cc87808 */ /* 0x000fe20005000000 */
[----:B------:R-:W-:Y:S01]  /*12900*/  FFMA.FTZ R18, R34, -UR14, R18 ;  /* 0x8000000e22127c23 */ /* 0x000fe20008010012 */
[-C--:B------:R-:W-:Y:S01]  /*12910*/  ISETP.GE.AND P2, PT, R32, R241.reuse, PT ;  /* 0x000000f12000720c */ /* 0x080fe20003f46270 */
[C---:B------:R-:W-:Y:S01]  /*12920*/  IMAD.IADD R34, R242.reuse, 0x1, -R33 ;  /* 0x00000001f2227824 */ /* 0x040fe200078e0a21 */
[----:B------:R-:W-:Y:S01]  /*12930*/  FSEL R202, R13, -INF , !P5 ;  /* 0xff8000000dca7808 */ /* 0x000fe20006800000 */
[----:B------:R-:W-:Y:S01]  /*12940*/  IMAD.IADD R13, R242, 0x1, -R29 ;  /* 0x00000001f20d7824 */ /* 0x000fe200078e0a1d */
[----:B------:R-:W-:Y:S02]  /*12950*/  IABS R184, R184 ;  /* 0x000000b800b87213 */ /* 0x000fe40000000000 */
[----:B------:R-:W-:Y:S02]  /*12960*/  FSEL R12, R164, -INF , !P6 ;  /* 0xff800000a40c7808 */ /* 0x000fe40007000000 */
[C---:B------:R-:W-:Y:S02]  /*12970*/  ISETP.GE.OR P2, PT, R32.reuse, R240, !P2 ;  /* 0x000000f02000720c */ /* 0x040fe40005746670 */
[C---:B------:R-:W-:Y:S02]  /*12980*/  ISETP.GE.AND P5, PT, R32.reuse, R238, PT ;  /* 0x000000ee2000720c */ /* 0x040fe40003fa6270 */
[----:B------:R-:W-:Y:S02]  /*12990*/  ISETP.GE.AND P6, PT, R5, R241, PT ;  /* 0x000000f10500720c */ /* 0x000fe40003fc6270 */
[----:B------:R-:W-:Y:S02]  /*129a0*/  I2FP.F32.S32 R184, R184 ;  /* 0x000000b800b87245 */ /* 0x000fe40000201400 */
[----:B------:R-:W-:Y:S02]  /*129b0*/  FSEL R201, R173, -INF , !P2 ;  /* 0xff800000adc97808 */ /* 0x000fe40005000000 */
[----:B------:R-:W-:Y:S01]  /*129c0*/  ISETP.GE.OR P5, PT, R32, R237, !P5 ;  /* 0x000000ed2000720c */ /* 0x000fe20006fa6670 */
[----:B------:R-:W-:Y:S01]  /*129d0*/  FFMA.FTZ R184, R184, -UR14, R175 ;  /* 0x8000000eb8b87c23 */ /* 0x000fe200080100af */
[----:B------:R-:W-:Y:S02]  /*129e0*/  IABS R34, R34 ;  /* 0x0000002200227213 */ /* 0x000fe40000000000 */
[C---:B------:R-:W-:Y:S02]  /*129f0*/  ISETP.GE.OR P6, PT, R5.reuse, R240, !P6 ;  /* 0x000000f00500720c */ /* 0x040fe400077c6670 */
[----:B------:R-:W-:Y:S02]  /*12a00*/  IABS R13, R13 ;  /* 0x0000000d000d7213 */ /* 0x000fe40000000000 */
[----:B------:R-:W-:Y:S02]  /*12a10*/  ISETP.GE.AND P2, PT, R5, R238, PT ;  /* 0x000000ee0500720c */ /* 0x000fe40003f46270 */
[C---:B------:R-:W-:Y:S02]  /*12a20*/  IADD3 R32, R239.reuse, -R32, RZ ;  /* 0x80000020ef207210 */ /* 0x040fe40007ffe0ff */
[----:B------:R-:W-:Y:S02]  /*12a30*/  I2FP.F32.S32 R34, R34 ;  /* 0x0000002200227245 */ /* 0x000fe40000201400 */
[----:B------:R-:W-:Y:S02]  /*12a40*/  FSEL R175, R14, -INF , !P3 ;  /* 0xff8000000eaf7808 */ /* 0x000fe40005800000 */
[----:B------:R-:W-:Y:S01]  /*12a50*/  FSEL R203, R174, -INF , !P6 ;  /* 0xff800000aecb7808 */ /* 0x000fe20007000000 */
[----:B------:R-:W-:Y:S01]  /*12a60*/  FFMA.FTZ R20, R34, -UR14, R20 ;  /* 0x8000000e22147c23 */ /* 0x000fe20008010014 */
[----:B------:R-:W-:Y:S02]  /*12a70*/  I2FP.F32.S32 R13, R13 ;  /* 0x0000000d000d7245 */ /* 0x000fe40000201400 */
[----:B------:R-:W-:Y:S02]  /*12a80*/  IADD3 R14, R239, -R33, RZ ;  /* 0x80000021ef0e7210 */ /* 0x000fe40007ffe0ff */
[----:B------:R-:W-:Y:S01]  /*12a90*/  FSEL R174, R15, -INF , !P4 ;  /* 0xff8000000fae7808 */ /* 0x000fe20006000000 */
[----:B------:R-:W-:Y:S01]  /*12aa0*/  FFMA.FTZ R21, R13, -UR14, R21 ;  /* 0x8000000e0d157c23 */ /* 0x000fe20008010015 */
[----:B------:R-:W-:Y:S02]  /*12ab0*/  ISETP.GE.OR P2, PT, R5, R237, !P2 ;  /* 0x000000ed0500720c */ /* 0x000fe40005746670 */
[----:B------:R-:W-:Y:S02]  /*12ac0*/  IABS R32, R32 ;  /* 0x0000002000207213 */ /* 0x000fe40000000000 */
[----:B------:R-:W-:Y:S02]  /*12ad0*/  ISETP.GE.AND P3, PT, R33, R241, PT ;  /* 0x000000f12100720c */ /* 0x000fe40003f66270 */
[----:B------:R-:W-:Y:S02]  /*12ae0*/  IABS R35, R35 ;  /* 0x0000002300237213 */ /* 0x000fe40000000000 */
[----:B------:R-:W-:Y:S02]  /*12af0*/  ISETP.GE.AND P4, PT, R29, R241, PT ;  /* 0x000000f11d00720c */ /* 0x000fe40003f86270 */
[----:B------:R-:W-:Y:S02]  /*12b00*/  IADD3 R5, R239, -R5, RZ ;  /* 0x80000005ef057210 */ /* 0x000fe40007ffe0ff */
        /* <DEDUP_REMOVED lines=9> */
[----:B------:R-:W-:Y:S02]  /*12ba0*/  I2FP.F32.S32 R14, R14 ;  /* 0x0000000e000e7245 */ /* 0x000fe40000201400 */
[----:B------:R-:W-:Y:S02]  /*12bb0*/  FSEL R171, R171, -INF , !P1 ;  /* 0xff800000abab7808 */ /* 0x000fe40004800000 */
[----:B------:R-:W-:Y:S01]  /*12bc0*/  FSEL R190, R20, -INF , !P3 ;  /* 0xff80000014be7808 */ /* 0x000fe20005800000 */
[----:B------:R-:W-:Y:S01]  /*12bd0*/  FFMA.FTZ R9, R14, -UR14, R9 ;  /* 0x8000000e0e097c23 */ /* 0x000fe20008010009 */
[----:B------:R-:W-:Y:S02]  /*12be0*/  FSEL R189, R21, -INF , !P4 ;  /* 0xff80000015bd7808 */ /* 0x000fe40006000000 */
[----:B------:R-:W-:Y:S02]  /*12bf0*/  I2FP.F32.S32 R5, R5 ;  /* 0x0000000500057245 */ /* 0x000fe40000201400 */
[CC--:B------:R-:W-:Y:S02]  /*12c00*/  ISETP.GE.AND P3, PT, R3.reuse, R241.reuse, PT ;  /* 0x000000f10300720c */ /* 0x0c0fe40003f66270 */
[----:B------:R-:W-:Y:S01]  /*12c10*/  ISETP.GE.AND P4, PT, R3, R238, PT ;  /* 0x000000ee0300720c */ /* 0x000fe20003f86270 */
[----:B------:R-:W-:Y:S01]  /*12c20*/  FFMA.FTZ R17, R5, -UR14, R17 ;  /* 0x8000000e05117c23 */ /* 0x000fe20008010011 */
[-C--:B------:R-:W-:Y:S02]  /*12c30*/  ISETP.GE.AND P1, PT, R31, R241.reuse, PT ;  /* 0x000000f11f00720c */ /* 0x080fe40003f26270 */
[----:B------:R-:W-:Y:S02]  /*12c40*/  ISETP.GE.AND P6, PT, R30, R241, PT ;  /* 0x000000f11e00720c */ /* 0x000fe40003fc6270 */
[CC--:B------:R-:W-:Y:S02]  /*12c50*/  ISETP.GE.OR P3, PT, R3.reuse, R240.reuse, !P3 ;  /* 0x000000f00300720c */ /* 0x0c0fe40005f66670 */
[----:B------:R-:W-:Y:S02]  /*12c60*/  ISETP.GE.OR P4, PT, R3, R237, !P4 ;  /* 0x000000ed0300720c */ /* 0x000fe40006786670 */
[----:B------:R-:W-:Y:S02]  /*12c70*/  IADD3 R14, R239, -R3, RZ ;  /* 0x80000003ef0e7210 */ /* 0x000fe40007ffe0ff */
[----:B------:R-:W-:Y:S02]  /*12c80*/  ISETP.GE.OR P1, PT, R31, R240, !P1 ;  /* 0x000000f01f00720c */ /* 0x000fe40004f26670 */
[----:B------:R-:W-:Y:S02]  /*12c90*/  IADD3 R3, R239, -R32, RZ ;  /* 0x80000020ef037210 */ /* 0x000fe40007ffe0ff */
[----:B------:R-:W-:Y:S02]  /*12ca0*/  FSEL R5, R172, -INF , !P0 ;  /* 0xff800000ac057808 */ /* 0x000fe40004000000 */
[C---:B------:R-:W-:Y:S02]  /*12cb0*/  ISETP.GE.AND P0, PT, R31.reuse, R238, PT ;  /* 0x000000ee1f00720c */ /* 0x040fe40003f06270 */
[----:B------:R-:W-:Y:S02]  /*12cc0*/  ISETP.GE.OR P6, PT, R30, R240, !P6 ;  /* 0x000000f01e00720c */ /* 0x000fe400077c6670 */
[----:B------:R-:W-:Y:S02]  /*12cd0*/  FSEL R250, R18, -INF , !P1 ;  /* 0xff80000012fa7808 */ /* 0x000fe40004800000 */
[C---:B------:R-:W-:Y:S02]  /*12ce0*/  ISETP.GE.AND P1, PT, R30.reuse, R238, PT ;  /* 0x000000ee1e00720c */ /* 0x040fe40003f26270 */
[----:B------:R-:W-:Y:S02]  /*12cf0*/  IABS R3, R3 ;  /* 0x0000000300037213 */ /* 0x000fe40000000000 */
[-C--:B------:R-:W-:Y:S01]  /*12d00*/  ISETP.GE.OR P0, PT, R31, R237.reuse, !P0 ;  /* 0x000000ed1f00720c */ /* 0x080fe20004706670 */
[----:B------:R-:W-:Y:S01]  /*12d10*/  IMAD.IADD R31, R239, 0x1, -R31 ;  /* 0x00000001ef1f7824 */ /* 0x000fe200078e0a1f */
[----:B------:R-:W-:Y:S02]  /*12d20*/  FSEL R191, R19, -INF , !P6 ;  /* 0xff80000013bf7808 */ /* 0x000fe40007000000 */
[----:B------:R-:W-:Y:S02]  /*12d30*/  FMNMX.FTZ R15, R25, R0, !PT ;  /* 0x00000000190f7209 */ /* 0x000fe40007810000 */
[----:B------:R-:W-:Y:S02]  /*12d40*/  ISETP.GE.OR P1, PT, R30, R237, !P1 ;  /* 0x000000ed1e00720c */ /* 0x000fe40004f26670 */
[----:B------:R-:W-:Y:S01]  /*12d50*/  IADD3 R19, R239, -R30, RZ ;  /* 0x8000001eef137210 */ /* 0x000fe20007ffe0ff */
[----:B------:R-:W-:Y:S01]  /*12d60*/  IMAD.IADD R30, R242, 0x1, -R32 ;  /* 0x00000001f21e7824 */ /* 0x000fe200078e0a20 */
[----:B------:R-:W-:Y:S02]  /*12d70*/  I2FP.F32.S32 R3, R3 ;  /* 0x0000000300037245 */ /* 0x000fe40000201400 */
[----:B------:R-:W-:Y:S02]  /*12d80*/  IABS R31, R31 ;  /* 0x0000001f001f7213 */ /* 0x000fe40000000000 */
[----:B------:R-:W-:Y:S01]  /*12d90*/  FMNMX.FTZ R15, R168, R15, !PT ;  /* 0x0000000fa80f7209 */ /* 0x000fe20007810000 */
[----:B------:R-:W-:Y:S01]  /*12da0*/  FFMA.FTZ R24, R3, -UR14, R24 ;  /* 0x8000000e03187c23 */ /* 0x000fe20008010018 */
[----:B------:R-:W-:Y:S02]  /*12db0*/  FMNMX.FTZ R3, R169, R2, !PT ;  /* 0x00000002a9037209 */ /* 0x000fe40007810000 */
[----:B------:R-:W-:Y:S02]  /*12dc0*/  IABS R30, R30 ;  /* 0x0000001e001e7213 */ /* 0x000fe40000000000 */
        /* <DEDUP_REMOVED lines=8> */
[----:B------:R-:W-:Y:S02]  /*12e50*/  FMNMX.FTZ R15, R170, R15, !PT ;  /* 0x0000000faa0f7209 */ /* 0x000fe40007810000 */
[----:B------:R-:W-:Y:S02]  /*12e60*/  FMNMX.FTZ R3, R171, R3, !PT ;  /* 0x00000003ab037209 */ /* 0x000fe40007810000 */
[----:B------:R-:W-:Y:S02]  /*12e70*/  ISETP.GE.OR P2, PT, R32, R240, !P2 ;  /* 0x000000f02000720c */ /* 0x000fe40005746670 */
[----:B------:R-:W-:Y:S02]  /*12e80*/  FMNMX.FTZ R15, R200, R15, !PT ;  /* 0x0000000fc80f7209 */ /* 0x000fe40007810000 */
[----:B------:R-:W-:Y:S02]  /*12e90*/  IADD3 R13, R4, 0x38, RZ ;  /* 0x00000038040d7810 */ /* 0x000fe40007ffe0ff */
[----:B------:R-:W-:Y:S02]  /*12ea0*/  FSEL R188, R6, -INF , !P0 ;  /* 0xff80000006bc7808 */ /* 0x000fe40004000000 */
[----:B------:R-:W-:Y:S01]  /*12eb0*/  FMNMX.FTZ R6, R5, R3, !PT ;  /* 0x0000000305067209 */ /* 0x000fe20007810000 */
[--C-:B------:R-:W-:Y:S01]  /*12ec0*/  IMAD.IADD R18, R242, 0x1, -R13.reuse ;  /* 0x00000001f2127824 */ /* 0x100fe200078e0a0d */
[----:B------:R-:W-:Y:S01]  /*12ed0*/  IABS R14, R14 ;  /* 0x0000000e000e7213 */ /* 0x000fe20000000000 */
[----:B------:R-:W-:Y:S01]  /*12ee0*/  IMAD.IADD R3, R239, 0x1, -R13 ;  /* 0x00000001ef037824 */ /* 0x000fe200078e0a0d */
[----:B------:R-:W-:Y:S02]  /*12ef0*/  FSEL R183, R27, -INF , !P2 ;  /* 0xff8000001bb77808 */ /* 0x000fe40005000000 */
[----:B------:R-:W-:Y:S02]  /*12f00*/  IABS R19, R19 ;  /* 0x0000001300137213 */ /* 0x000fe40000000000 */
[----:B------:R-:W-:Y:S02]  /*12f10*/  FMNMX.FTZ R15, R202, R15, !PT ;  /* 0x0000000fca0f7209 */ /* 0x000fe40007810000 */
[C---:B------:R-:W-:Y:S02]  /*12f20*/  ISETP.GE.AND P0, PT, R13.reuse, R241, PT ;  /* 0x000000f10d00720c */ /* 0x040fe40003f06270 */
        /* <DEDUP_REMOVED lines=8> */
[----:B------:R-:W-:Y:S02]  /*12fb0*/  ISETP.GE.OR P2, PT, R13, R237, !P2 ;  /* 0x000000ed0d00720c */ /* 0x000fe40005746670 */
[----:B------:R-:W-:Y:S01]  /*12fc0*/  FSEL R173, R16, -INF , !P5 ;  /* 0xff80000010ad7808 */ /* 0x000fe20006800000 */
[----:B------:R-:W-:Y:S01]  /*12fd0*/  IMAD.IADD R16, R239, 0x1, -R29 ;  /* 0x00000001ef107824 */ /* 0x000fe200078e0a1d */
[----:B------:R-:W-:Y:S02]  /*12fe0*/  FMNMX.FTZ R13, R174, R6, !PT ;  /* 0x00000006ae0d7209 */ /* 0x000fe40007810000 */
[----:B------:R-:W-:Y:S02]  /*12ff0*/  FMNMX.FTZ R14, R203, R15, !PT ;  /* 0x0000000fcb0e7209 */ /* 0x000fe40007810000 */
[----:B------:R-:W-:Y:S02]  /*13000*/  FMNMX.FTZ R13, R173, R13, !PT ;  /* 0x0000000dad0d7209 */ /* 0x000fe40007810000 */
[----:B------:R-:W-:Y:S02]  /*13010*/  IADD3 R4, R4, 0x39, RZ ;  /* 0x0000003904047810 */ /* 0x000fe40007ffe0ff */
[----:B------:R-:W-:Y:S02]  /*13020*/  IABS R16, R16 ;  /* 0x0000001000107213 */ /* 0x000fe40000000000 */
[----:B------:R-:W-:Y:S01]  /*13030*/  FMNMX.FTZ R14, R250, R14, !PT ;  /* 0x0000000efa0e7209 */ /* 0x000fe20007810000 */
[----:B------:R-:W-:Y:S01]  /*13040*/  IMAD.IADD R17, R242, 0x1, -R4 ;  /* 0x00000001f2117824 */ /* 0x000fe200078e0a04 */
[----:B------:R-:W-:Y:S02]  /*13050*/  ISETP.GE.AND P6, PT, R33, R238, PT ;  /* 0x000000ee2100720c */ /* 0x000fe40003fc6270 */
[----:B------:R-:W-:Y:S02]  /*13060*/  FMNMX.FTZ R13, R172, R13, !PT ;  /* 0x0000000dac0d7209 */ /* 0x000fe40007810000 */
[----:B------:R-:W-:Y:S02]  /*13070*/  FSEL R187, R7, -INF , !P1 ;  /* 0xff80000007bb7808 */ /* 0x000fe40004800000 */
[----:B------:R-:W-:Y:S02]  /*13080*/  IADD3 R7, R239, -R4, RZ ;  /* 0x80000004ef077210 */ /* 0x000fe40007ffe0ff */
[----:B------:R-:W-:Y:S02]  /*13090*/  I2FP.F32.S32 R16, R16 ;  /* 0x0000001000107245 */ /* 0x000fe40000201400 */
[----:B------:R-:W-:Y:S02]  /*130a0*/  FMNMX.FTZ R14, R191, R14, !PT ;  /* 0x0000000ebf0e7209 */ /* 0x000fe40007810000 */
[----:B------:R-:W-:Y:S01]  /*130b0*/  ISETP.GE.OR P6, PT, R33, R237, !P6 ;  /* 0x000000ed2100720c */ /* 0x000fe200077c6670 */
[----:B------:R-:W-:Y:S01]  /*130c0*/  FFMA.FTZ R8, R16, -UR14, R8 ;  /* 0x8000000e10087c23 */ /* 0x000fe20008010008 */
[----:B------:R-:W-:Y:S02]  /*130d0*/  IABS R18, R18 ;  /* 0x0000001200127213 */ /* 0x000fe40000000000 */
[C---:B------:R-:W-:Y:S02]  /*130e0*/  ISETP.GE.AND P5, PT, R29.reuse, R238, PT ;  /* 0x000000ee1d00720c */ /* 0x040fe40003fa6270 */
[----:B------:R-:W-:Y:S02]  /*130f0*/  FMNMX.FTZ R13, R188, R13, !PT ;  /* 0x0000000dbc0d7209 */ /* 0x000fe40007810000 */
[----:B------:R-:W-:Y:S02]  /*13100*/  IABS R7, R7 ;  /* 0x0000000700077213 */ /* 0x000fe40000000000 */
[----:B------:R-:W-:Y:S02]  /*13110*/  FMNMX.FTZ R6, R190, R14, !PT ;  /* 0x0000000ebe067209 */ /* 0x000fe40007810000 */
[----:B------:R-:W-:Y:S02]  /*13120*/  I2FP.F32.S32 R18, R18 ;  /* 0x0000001200127245 */ /* 0x000fe40000201400 */
[----:B------:R-:W-:Y:S02]  /*13130*/  ISETP.GE.OR P5, PT, R29, R237, !P5 ;  /* 0x000000ed1d00720c */ /* 0x000fe40006fa6670 */
[----:B------:R-:W-:Y:S01]  /*13140*/  IABS R17, R17 ;  /* 0x0000001100117213 */ /* 0x000fe20000000000 */
[----:B------:R-:W-:Y:S01]  /*13150*/  FFMA.FTZ R28, R18, -UR14, R28 ;  /* 0x8000000e121c7c23 */ /* 0x000fe2000801001c */
[----:B------:R-:W-:Y:S02]  /*13160*/  FMNMX.FTZ R13, R187, R13, !PT ;  /* 0x0000000dbb0d7209 */ /* 0x000fe40007810000 */
[----:B------:R-:W-:Y:S01]  /*13170*/  FSEL R186, R9, -INF , !P6 ;  /* 0xff80000009ba7808 */ /* 0x000fe20007000000 */
[----:B------:R-:W-:Y:S01]  /*13180*/  IMAD.MOV.U32 R9, RZ, RZ, R7 ;  /* 0x000000ffff097224 */ /* 0x000fe200078e0007 */
[----:B------:R-:W-:Y:S02]  /*13190*/  FSEL R184, R184, -INF , !P3 ;  /* 0xff800000b8b87808 */ /* 0x000fe40005800000 */
[----:B------:R-:W-:Y:S02]  /*131a0*/  FMNMX.FTZ R6, R189, R6, !PT ;  /* 0x00000006bd067209 */ /* 0x000fe40007810000 */
[----:B------:R-:W-:Y:S02]  /*131b0*/  IABS R3, R3 ;  /* 0x0000000300037213 */ /* 0x000fe40000000000 */
[----:B------:R-:W-:Y:S02]  /*131c0*/  ISETP.GE.AND P3, PT, R32, R238, PT ;  /* 0x000000ee2000720c */ /* 0x000fe40003f66270 */
[----:B------:R-:W-:Y:S02]  /*131d0*/  I2FP.F32.S32 R17, R17 ;  /* 0x0000001100117245 */ /* 0x000fe40000201400 */
[----:B------:R-:W-:Y:S02]  /*131e0*/  FMNMX.FTZ R7, R186, R13, !PT ;  /* 0x0000000dba077209 */ /* 0x000fe40007810000 */
[----:B------:R-:W-:Y:S01]  /*131f0*/  FSEL R185, R8, -INF , !P5 ;  /* 0xff80000008b97808 */ /* 0x000fe20006800000 */
[----:B------:R-:W-:Y:S01]  /*13200*/  FFMA.FTZ R26, R17, -UR14, R26 ;  /* 0x8000000e111a7c23 */ /* 0x000fe2000801001a */
[----:B------:R-:W-:Y:S01]  /*13210*/  FMNMX.FTZ R6, R184, R6, !PT ;  /* 0x00000006b8067209 */ /* 0x000fe20007810000 */
[----:B------:R-:W-:Y:S01]  /*13220*/  LDSM.16.MT88.4 R16, [R228+0x10000] ;  /* 0x01000000e410783b */ /* 0x000fe20000004200 */
[----:B------:R-:W-:Y:S02]  /*13230*/  I2FP.F32.S32 R8, R3 ;  /* 0x0000000300087245 */ /* 0x000fe40000201400 */
[----:B------:R-:W-:Y:S02]  /*13240*/  ISETP.GE.AND P1, PT, R4, R241, PT ;  /* 0x000000f10400720c */ /* 0x000fe40003f26270 */
[----:B------:R-:W-:Y:S01]  /*13250*/  I2FP.F32.S32 R3, R9 ;  /* 0x0000000900037245 */ /* 0x000fe20000201400 */
[----:B------:R-:W-:Y:S01]  /*13260*/  FFMA.FTZ R11, R8, -UR14, R11 ;  /* 0x8000000e080b7c23 */ /* 0x000fe2000801000b */
[----:B------:R-:W-:Y:S02]  /*13270*/  ISETP.GE.OR P3, PT, R32, R237, !P3 ;  /* 0x000000ed2000720c */ /* 0x000fe40005f66670 */
[----:B------:R-:W-:Y:S01]  /*13280*/  FSEL R179, R23, -INF , !P4 ;  /* 0xff80000017b37808 */ /* 0x000fe20006000000 */
[----:B------:R-:W-:Y:S01]  /*13290*/  FFMA.FTZ R10, R3, -UR14, R10 ;  /* 0x8000000e030a7c23 */ /* 0x000fe2000801000a */
[----:B------:R-:W-:Y:S01]  /*132a0*/  FMNMX.FTZ R9, R185, R7, !PT ;  /* 0x00000007b9097209 */ /* 0x000fe20007810000 */
[----:B------:R-:W-:Y:S01]  /*132b0*/  LDSM.16.MT88.4 R32, [R225+0x10000] ;  /* 0x01000000e120783b */ /* 0x000fe20000004200 */
[----:B------:R-:W-:Y:S02]  /*132c0*/  FSEL R182, R28, -INF , !P0 ;  /* 0xff8000001cb67808 */ /* 0x000fe40004000000 */
[----:B------:R-:W-:Y:S02]  /*132d0*/  ISETP.GE.OR P1, PT, R4, R240, !P1 ;  /* 0x000000f00400720c */ /* 0x000fe40004f26670 */
[----:B------:R-:W-:Y:S02]  /*132e0*/  FMNMX.FTZ R6, R183, R6, !PT ;  /* 0x00000006b7067209 */ /* 0x000fe40007810000 */
[----:B------:R-:W-:Y:S02]  /*132f0*/  FSEL R178, R24, -INF , !P3 ;  /* 0xff80000018b27808 */ /* 0x000fe40005800000 */
        /* <DEDUP_REMOVED lines=44> */
[----:B------:R-:W-:Y:S01]  /*135c0*/  FFMA.FTZ R207, R172, UR4, -R177 ;  /* 0x00000004accf7c23 */ /* 0x000fe200080108b1 */
[--C-:B------:R-:W-:Y:S01]  /*135d0*/  FFMA.FTZ R184, R184, UR4, -R181.reuse ;  /* 0x00000004b8b87c23 */ /* 0x100fe200080108b5 */
[--C-:B------:R-:W-:Y:S01]  /*135e0*/  FFMA.FTZ R183, R183, UR4, -R181.reuse ;  /* 0x00000004b7b77c23 */ /* 0x100fe200080108b5 */
[----:B------:R-:W-:Y:S03]  /*135f0*/  LDSM.16.MT88.4 R172, [R226+0x14800] ;  /* 0x01480000e2ac783b */ /* 0x000fe60000004200 */
[----:B------:R-:W2:Y:S01]  /*13600*/  MUFU.EX2 R196, R196 ;  /* 0x000000c400c47308 */ /* 0x000ea20000000800 */
[----:B------:R-:W-:Y:S01]  /*13610*/  FFMA.FTZ R182, R182, UR4, -R181 ;  /* 0x00000004b6b67c23 */ /* 0x000fe200080108b5 */
[--C-:B------:R-:W-:Y:S01]  /*13620*/  FFMA.FTZ R179, R179, UR4, -R177.reuse ;  /* 0x00000004b3b37c23 */ /* 0x100fe200080108b1 */
[--C-:B------:R-:W-:Y:S01]  /*13630*/  FFMA.FTZ R178, R178, UR4, -R177.reuse ;  /* 0x00000004b2b27c23 */ /* 0x100fe200080108b1 */
[----:B------:R-:W-:Y:S01]  /*13640*/  FFMA.FTZ R176, R176, UR4, -R177 ;  /* 0x00000004b0b07c23 */ /* 0x000fe200080108b1 */
[--C-:B------:R-:W-:Y:S01]  /*13650*/  FFMA.FTZ R200, R200, UR4, -R181.reuse ;  /* 0x00000004c8c87c23 */ /* 0x100fe200080108b5 */
[--C-:B------:R-:W-:Y:S01]  /*13660*/  FFMA.FTZ R203, R203, UR4, -R181.reuse ;  /* 0x00000004cbcb7c23 */ /* 0x100fe200080108b5 */
[----:B------:R-:W-:Y:S03]  /*13670*/  FFMA.FTZ R189, R189, UR4, -R181 ;  /* 0x00000004bdbd7c23 */ /* 0x000fe600080108b5 */
[----:B------:R-:W-:Y:S01]  /*13680*/  MUFU.EX2 R195, R195 ;  /* 0x000000c300c37308 */ /* 0x000fe20000000800 */
[----:B------:R-:W-:Y:S01]  /*13690*/  FFMA.FTZ R185, R185, UR4, -R177 ;  /* 0x00000004b9b97c23 */ /* 0x000fe200080108b1 */
[--C-:B------:R-:W-:Y:S01]  /*136a0*/  FFMA.FTZ R250, R250, UR4, -R181.reuse ;  /* 0x00000004fafa7c23 */ /* 0x100fe200080108b5 */
[--C-:B------:R-:W-:Y:S01]  /*136b0*/  FFMA.FTZ R251, R191, UR4, -R181.reuse ;  /* 0x00000004bffb7c23 */ /* 0x100fe200080108b5 */
[----:B------:R-:W-:Y:S01]  /*136c0*/  FFMA.FTZ R252, R190, UR4, -R181 ;  /* 0x00000004befc7c23 */ /* 0x000fe200080108b5 */
[--C-:B------:R-:W-:Y:S01]  /*136d0*/  FFMA.FTZ R188, R188, UR4, -R177.reuse ;  /* 0x00000004bcbc7c23 */ /* 0x100fe200080108b1 */
[--C-:B------:R-:W-:Y:S01]  /*136e0*/  FFMA.FTZ R187, R187, UR4, -R177.reuse ;  /* 0x00000004bbbb7c23 */ /* 0x100fe200080108b1 */
[--C-:B------:R-:W-:Y:S03]  /*136f0*/  FFMA.FTZ R186, R186, UR4, -R177.reuse ;  /* 0x00000004baba7c23 */ /* 0x100fe600080108b1 */
[----:B------:R-:W3:Y:S01]  /*13700*/  MUFU.EX2 R194, R194 ;  /* 0x000000c200c27308 */ /* 0x000ee20000000800 */
[----:B--2---:R-:W-:Y:S01]  /*13710*/  F2FP.F16.F32.PACK_AB R168, R196, R198 ;  /* 0x000000c6c4a8723e */ /* 0x004fe200000000ff */
[----:B------:R-:W-:Y:S01]  /*13720*/  FFMA.FTZ R177, R165, UR4, -R177 ;  /* 0x00000004a5b17c23 */ /* 0x000fe200080108b1 */
[----:B------:R-:W-:Y:S07]  /*13730*/  PLOP3.LUT P0, PT, PT, PT, UP0, 0x80, 0x0 ;  /* 0x000000000000781c */ /* 0x000fee0003f0f008 */
        /* <DEDUP_REMOVED lines=32> */
[C---:B------:R-:W-:Y:S01]  /*13940*/  FMUL.FTZ R16, R2.reuse, R148 ;  /* 0x0000009402107220 */ /* 0x040fe20000410000 */
[C---:B-1----:R-:W-:Y:S01]  /*13950*/  HMMA.16816.F32 R12, R168.reuse, R24, R12 ;  /* 0x00000018a80c723c */ /* 0x042fe2000000180c */
[----:B------:R-:W1:Y:S03]  /*13960*/  LDSM.16.MT88.4 R144, [R226+0x12000] ;  /* 0x01200000e290783b */ /* 0x000e660000004200 */
        /* <DEDUP_REMOVED lines=24> */
[----:B------:R-:W-:Y:S01]  /*13af0*/  FMUL.FTZ R37, R2, R37 ;  /* 0x0000002502257220 */ /* 0x000fe20000410000 */
[C---:B------:R-:W-:Y:S01]  /*13b00*/  FMUL.FTZ R38, R0.reuse, R38 ;  /* 0x0000002600267220 */ /* 0x040fe20000410000 */
[C---:B------:R-:W-:Y:S01]  /*13b10*/  FMUL.FTZ R39, R0.reuse, R39 ;  /* 0x0000002700277220 */ /* 0x040fe20000410000 */
[C---:B--2---:R-:W-:Y:S01]  /*13b20*/  HMMA.16816.F32 R28, R168.reuse, R160, R28 ;  /* 0x000000a0a81c723c */ /* 0x044fe2000000181c */
[----:B------:R-:W-:Y:S04]  /*13b30*/  MUFU.EX2 R252, R252 ;  /* 0x000000fc00fc7308 */ /* 0x000fe80000000800 */
[C---:B------:R-:W-:Y:S01]  /*13b40*/  FMUL.FTZ R34, R0.reuse, R134 ;  /* 0x0000008600227220 */ /* 0x040fe20000410000 */
[----:B------:R-:W-:Y:S01]  /*13b50*/  FMUL.FTZ R35, R0, R135 ;  /* 0x0000008700237220 */ /* 0x000fe20000410000 */
[C---:B------:R-:W-:Y:S01]  /*13b60*/  FMUL.FTZ R40, R2.reuse, R40 ;  /* 0x0000002802287220 */ /* 0x040fe20000410000 */
[----:B------:R-:W2:Y:S03]  /*13b70*/  LDSM.16.MT88.4 R132, [R224+0x12000] ;  /* 0x01200000e084783b */ /* 0x000ea60000004200 */
[----:B------:R-:W-:Y:S01]  /*13b80*/  MUFU.EX2 R200, R200 ;  /* 0x000000c800c87308 */ /* 0x000fe20000000800 */
[----:B------:R-:W-:Y:S01]  /*13b90*/  FMUL.FTZ R41, R2, R41 ;  /* 0x0000002902297220 */ /* 0x000fe20000410000 */
[C---:B------:R-:W-:Y:S01]  /*13ba0*/  FMUL.FTZ R42, R0.reuse, R42 ;  /* 0x0000002a002a7220 */ /* 0x040fe20000410000 */
[C---:B------:R-:W-:Y:S03]  /*13bb0*/  HMMA.16816.F32 R32, R168.reuse, R162, R32 ;  /* 0x000000a2a820723c */ /* 0x040fe60000001820 */
[----:B------:R-:W-:Y:S01]  /*13bc0*/  FMUL.FTZ R43, R0, R43 ;  /* 0x0000002b002b7220 */ /* 0x000fe20000410000 */
[----:B------:R-:W-:Y:S01]  /*13bd0*/  LDSM.16.MT88.4 R160, [R225+0x12800] ;  /* 0x01280000e1a0783b */ /* 0x000fe20000004200 */
[C---:B------:R-:W-:Y:S01]  /*13be0*/  FMUL.FTZ R44, R2.reuse, R44 ;  /* 0x0000002c022c7220 */ /* 0x040fe20000410000 */
[C---:B---3--:R-:W-:Y:S01]  /*13bf0*/  HMMA.16816.F32 R36, R168.reuse, R152, R36 ;  /* 0x00000098a824723c */ /* 0x048fe20000001824 */
[----:B------:R-:W-:Y:S04]  /*13c00*/  MUFU.EX2 R203, R203 ;  /* 0x000000cb00cb7308 */ /* 0x000fe80000000800 */
[----:B------:R-:W-:Y:S01]  /*13c10*/  FMUL.FTZ R45, R2, R45 ;  /* 0x0000002d022d7220 */ /* 0x000fe20000410000 */
[C---:B------:R-:W-:Y:S01]  /*13c20*/  HMMA.16816.F32 R40, R168.reuse, R154, R40 ;  /* 0x0000009aa828723c */ /* 0x040fe20000001828 */
[----:B------:R-:W-:Y:S04]  /*13c30*/  LDSM.16.MT88.4 R152, [R224+0x10800] ;  /* 0x01080000e098783b */ /* 0x000fe80000004200 */
[----:B------:R-:W-:Y:S01]  /*13c40*/  MUFU.EX2 R205, R205 ;  /* 0x000000cd00cd7308 */ /* 0x000fe20000000800 */
[C---:B------:R-:W-:Y:S01]  /*13c50*/  FMUL.FTZ R46, R0.reuse, R46 ;  /* 0x0000002e002e7220 */ /* 0x040fe20000410000 */
[----:B------:R-:W-:Y:S01]  /*13c60*/  FMUL.FTZ R47, R0, R47 ;  /* 0x0000002f002f7220 */ /* 0x000fe20000410000 */
[C---:B------:R-:W-:Y:S03]  /*13c70*/  FMUL.FTZ R48, R2.reuse, R48 ;  /* 0x0000003002307220 */ /* 0x040fe60000410000 */
[----:B------:R-:W-:Y:S01]  /*13c80*/  FMUL.FTZ R49, R2, R49 ;  /* 0x0000003102317220 */ /* 0x000fe20000410000 */
        /* <DEDUP_REMOVED lines=28> */
[C---:B--2---:R-:W-:Y:S02]  /*13e50*/  HMMA.16816.F32 R60, R168.reuse, R132, R60 ;  /* 0x00000084a83c723c */ /* 0x044fe4000000183c */
[----:B------:R-:W-:Y:S01]  /*13e60*/  MUFU.EX2 R251, R251 ;  /* 0x000000fb00fb7308 */ /* 0x000fe20000000800 */
        /* <DEDUP_REMOVED lines=33> */
[C---:B------:R-:W-:Y:S01]  /*14080*/  FMUL.FTZ R92, R2.reuse, R92 ;  /* 0x0000005c025c7220 */ /* 0x040fe20000410000 */
        /* <DEDUP_REMOVED lines=32> */
[--C-:B------:R-:W-:Y:S01]  /*14290*/  FFMA.FTZ R202, R201, UR4, -R181.reuse ;  /* 0x00000004c9ca7c23 */ /* 0x100fe200080108b5 */
[----:B------:R-:W-:Y:S01]  /*142a0*/  FFMA.FTZ R181, R180, UR4, -R181 ;  /* 0x00000004b4b57c23 */ /* 0x000fe200080108b5 */
[----:B------:R1:W4:Y:S01]  /*142b0*/  MUFU.EX2 R201, R144 ;  /* 0x0000009000c97308 */ /* 0x0003220000000800 */
[C---:B------:R-:W-:Y:S01]  /*142c0*/  HMMA.16816.F32 R112, R168.reuse, R138, R112 ;  /* 0x0000008aa870723c */ /* 0x040fe20000001870 */
[----:B------:R-:W5:Y:S04]  /*142d0*/  LDSM.16.MT88.4 R136, [R228+0x10800] ;  /* 0x01080000e488783b */ /* 0x000f680000004200 */
[C---:B------:R-:W-:Y:S01]  /*142e0*/  FMUL.FTZ R116, R2.reuse, R116 ;  /* 0x0000007402747220 */ /* 0x040fe20000410000 */
[----:B------:R-:W-:Y:S01]  /*142f0*/  FMUL.FTZ R117, R2, R117 ;  /* 0x0000007502757220 */ /* 0x000fe20000410000 */
[C---:B------:R-:W-:Y:S01]  /*14300*/  FMUL.FTZ R118, R0.reuse, R118 ;  /* 0x0000007600767220 */ /* 0x040fe20000410000 */
[----:B------:R-:W-:Y:S01]  /*14310*/  FMUL.FTZ R119, R0, R119 ;  /* 0x0000007700777220 */ /* 0x000fe20000410000 */
[----:B------:R-:W4:Y:S02]  /*14320*/  MUFU.EX2 R202, R202 ;  /* 0x000000ca00ca7308 */ /* 0x000f240000000800 */
[C---:B------:R-:W-:Y:S01]  /*14330*/  FMUL.FTZ R120, R2.reuse, R120 ;  /* 0x0000007802787220 */ /* 0x040fe20000410000 */
[----:B------:R-:W-:Y:S01]  /*14340*/  FMUL.FTZ R121, R2, R121 ;  /* 0x0000007902797220 */ /* 0x000fe20000410000 */
[C---:B------:R-:W-:Y:S01]  /*14350*/  FMUL.FTZ R122, R0.reuse, R122 ;  /* 0x0000007a007a7220 */ /* 0x040fe20000410000 */
[----:B------:R-:W-:Y:S01]  /*14360*/  FMUL.FTZ R123, R0, R123 ;  /* 0x0000007b007b7220 */ /* 0x000fe20000410000 */
[C---:B--2---:R-:W-:Y:S01]  /*14370*/  HMMA.16816.F32 R116, R168.reuse, R132, R116 ;  /* 0x00000084a874723c */ /* 0x044fe20000001874 */
[----:B-1----:R-:W1:Y:S02]  /*14380*/  LDSM.16.MT88.4 R144, [R226+0x10800] ;  /* 0x01080000e290783b */ /* 0x002e640000004200 */
        /* <DEDUP_REMOVED lines=10> */
[----:B----4-:R-:W-:Y:S01]  /*14430*/  F2FP.F16.F32.PACK_AB R132, R201, R200 ;  /* 0x000000c8c984723e */ /* 0x010fe200000000ff */
[----:B------:R-:W-:Y:S01]  /*14440*/  FFMA.FTZ R198, R2, R249, R198 ;  /* 0x000000f902c67223 */ /* 0x000fe200000100c6 */
[----:B------:R-:W-:Y:S01]  /*14450*/  F2FP.F16.F32.PACK_AB R134, R203, R202 ;  /* 0x000000cacb86723e */ /* 0x000fe200000000ff */
[----:B------:R-:W-:Y:S01]  /*14460*/  HMMA.16816.F32 R128, R168, R142, R128 ;  /* 0x0000008ea880723c */ /* 0x000fe20000001880 */
[----:B------:R-:W2:Y:S04]  /*14470*/  LDSM.16.MT88.4 R140, [R228+0x12800] ;  /* 0x01280000e48c783b */ /* 0x000ea80000004200 */
[----:B------:R-:W-:Y:S01]  /*14480*/  F2FP.F16.F32.PACK_AB R133, R204, R205 ;  /* 0x000000cdcc85723e */ /* 0x000fe200000000ff */
[----:B------:R-:W-:Y:S01]  /*14490*/  FFMA.FTZ R199, R0, R248, R199 ;  /* 0x000000f800c77223 */ /* 0x000fe200000100c7 */
[----:B------:R-:W-:Y:S01]  /*144a0*/  F2FP.F16.F32.PACK_AB R135, R207, R206 ;  /* 0x000000cecf87723e */ /* 0x000fe200000000ff */
[----:B------:R-:W-:Y:S01]  /*144b0*/  FADD.FTZ R198, R196, R198 ;  /* 0x000000c6c4c67221 */ /* 0x000fe20000010000 */
[----:B------:R-:W-:Y:S02]  /*144c0*/  LDSM.16.MT88.4 R168, [R228+0x14800] ;  /* 0x01480000e4a8783b */ /* 0x000fe40000004200 */
[----:B------:R-:W-:Y:S01]  /*144d0*/  FADD.FTZ R199, R193, R199 ;  /* 0x000000c7c1c77221 */ /* 0x000fe20000010000 */
[----:B------:R-:W-:Y:S02]  /*144e0*/  FADD.FTZ R198, R195, R198 ;  /* 0x000000c6c3c67221 */ /* 0x000fe40000010000 */
[C---:B-----5:R-:W-:Y:S05]  /*144f0*/  HMMA.16816.F32 R4, R132.reuse, R136, R4 ;  /* 0x000000888404723c */ /* 0x060fea0000001804 */
        /* <DEDUP_REMOVED lines=25> */
[----:B------:R-:W5:Y:S04]  /*14690*/  MUFU.EX2 R157, R189 ;  /* 0x000000bd009d7308 */ /* 0x000f680000000800 */
[----:B------:R-:W-:Y:S01]  /*146a0*/  FADD.FTZ R207, R207, R205 ;  /* 0x000000cdcfcf7221 */ /* 0x000fe20000010000 */
[C---:B------:R-:W-:Y:S05]  /*146b0*/  HMMA.16816.F32 R48, R132.reuse, R158, R48 ;  /* 0x0000009e8430723c */ /* 0x040fea0000001830 */
[----:B------:R-:W-:Y:S01]  /*146c0*/  MUFU.EX2 R189, R184 ;  /* 0x000000b800bd7308 */ /* 0x000fe20000000800 */
[----:B------:R-:W-:Y:S01]  /*146d0*/  FADD.FTZ R202, R250, R202 ;  /* 0x000000cafaca7221 */ /* 0x000fe20000010000 */
[C---:B------:R-:W-:Y:S06]  /*146e0*/  HMMA.16816.F32 R52, R132.reuse, R160, R52 ;  /* 0x000000a08434723c */ /* 0x040fec0000001834 */
[C---:B------:R-:W-:Y:S01]  /*146f0*/  HMMA.16816.F32 R56, R132.reuse, R162, R56 ;  /* 0x000000a28438723c */ /* 0x040fe20000001838 */
[----:B------:R-:W-:Y:S04]  /*14700*/  LDSM.16.MT88.4 R160, [R225+0x13000] ;  /* 0x01300000e1a0783b */ /* 0x000fe80000004200 */
[----:B-----5:R-:W-:Y:S01]  /*14710*/  MOV R185, R157 ;  /* 0x0000009d00b97202 */ /* 0x020fe20000000f00 */
[C---:B---3--:R-:W-:Y:S03]  /*14720*/  HMMA.16816.F32 R60, R132.reuse, R136, R60 ;  /* 0x00000088843c723c */ /* 0x048fe6000000183c */
        /* <DEDUP_REMOVED lines=30> */
[C---:B------:R-:W-:Y:S01]  /*14910*/  F2FP.F16.F32.PACK_AB R132, R251.reuse, R250 ;  /* 0x000000fafb84723e */ /* 0x040fe200000000ff */
[----:B------:R-:W-:Y:S04]  /*14920*/  FADD.FTZ R251, R251, R202 ;  /* 0x000000cafbfb7221 */ /* 0x000fe80000010000 */
[----:B------:R-:W-:Y:S02]  /*14930*/  FADD.FTZ R251, R252, R251 ;  /* 0x000000fbfcfb7221 */ /* 0x000fe40000010000 */
        /* <DEDUP_REMOVED lines=33> */
[C---:B-----5:R-:W-:Y:S01]  /*14b50*/  HMMA.16816.F32 R92, R132.reuse, R152, R92 ;  /* 0x00000098845c723c */ /* 0x060fe2000000185c */
[----:B------:R-:W-:Y:S05]  /*14b60*/  MUFU.EX2 R152, R179 ;  /* 0x000000b300987308 */ /* 0x000fea0000000800 */
[C---:B------:R-:W-:Y:S06]  /*14b70*/  HMMA.16816.F32 R96, R132.reuse, R154, R96 ;  /* 0x0000009a8460723c */ /* 0x040fec0000001860 */
[C---:B-1----:R-:W-:Y:S01]  /*14b80*/  HMMA.16816.F32 R100, R132.reuse, R144, R100 ;  /* 0x000000908464723c */ /* 0x042fe20000001864 */
[----:B------:R-:W-:Y:S05]  /*14b90*/  MUFU.EX2 R144, R178 ;  /* 0x000000b200907308 */ /* 0x000fea0000000800 */
[C---:B------:R-:W-:Y:S05]  /*14ba0*/  HMMA.16816.F32 R104, R132.reuse, R146, R104 ;  /* 0x000000928468723c */ /* 0x040fea0000001868 */
[----:B------:R-:W1:Y:S01]  /*14bb0*/  MUFU.EX2 R147, R176 ;  /* 0x000000b000937308 */ /* 0x000e620000000800 */
[----:B------:R-:W-:Y:S01]  /*14bc0*/  IMAD.MOV.U32 R145, RZ, RZ, R186 ;  /* 0x000000ffff917224 */ /* 0x000fe200078e00ba */
        /* <DEDUP_REMOVED lines=10> */
[----:B------:R-:W-:Y:S01]  /*14c70*/  MOV R138, R187 ;  /* 0x000000bb008a7202 */ /* 0x000fe20000000f00 */
[----:B------:R-:W-:Y:S05]  /*14c80*/  HMMA.16816.F32 R128, R132, R150, R128 ;  /* 0x000000968480723c */ /* 0x000fea0000001880 */
[----:B------:R-:W-:Y:S01]  /*14c90*/  IMAD.MOV.U32 R137, RZ, RZ, R144 ;  /* 0x000000ffff897224 */ /* 0x000fe200078e0090 */
[----:B------:R-:W-:Y:S01]  /*14ca0*/  MOV R136, R161 ;  /* 0x000000a100887202 */ /* 0x000fe20000000f00 */
[----:B------:R-:W-:Y:S01]  /*14cb0*/  IMAD.MOV.U32 R132, RZ, RZ, R189 ;  /* 0x000000ffff847224 */ /* 0x000fe200078e00bd */
[----:B------:R-:W-:Y:S03]  /*14cc0*/  MOV R134, R191 ;  /* 0x000000bf00867202 */ /* 0x000fe60000000f00 */
[----:B------:R-:W-:Y:S01]  /*14cd0*/  IMAD.MOV.U32 R135, RZ, RZ, R152 ;  /* 0x000000ffff877224 */ /* 0x000fe200078e0098 */
[----:B------:R-:W-:Y:S02]  /*14ce0*/  F2FP.F16.F32.PACK_AB R168, R134, R132 ;  /* 0x0000008486a8723e */ /* 0x000fe400000000ff */
[----:B------:R-:W-:Y:S02]  /*14cf0*/  F2FP.F16.F32.PACK_AB R170, R146, R136 ;  /* 0x0000008892aa723e */ /* 0x000fe400000000ff */
[----:B------:R-:W-:Y:S02]  /*14d00*/  F2FP.F16.F32.PACK_AB R169, R137, R135 ;  /* 0x0000008789a9723e */ /* 0x000fe400000000ff */
[----:B------:R-:W-:Y:S02]  /*14d10*/  MOV R144, R185 ;  /* 0x000000b900907202 */ /* 0x000fe40000000f00 */
[----:B------:R-:W4:Y:S01]  /*14d20*/  LDSM.16.MT88.4 R184, [R226+0x13800] ;  /* 0x01380000e2b8783b */ /* 0x000f220000004200 */
[----:B------:R-:W-:Y:S02]  /*14d30*/  MOV R139, R188 ;  /* 0x000000bc008b7202 */ /* 0x000fe40000000f00 */
[C---:B--2---:R-:W-:Y:S05]  /*14d40*/  HMMA.16816.F32 R160, R168.reuse, R156, R4 ;  /* 0x0000009ca8a0723c */ /* 0x044fea0000001804 */
[----:B------:R-:W-:Y:S01]  /*14d50*/  LDSM.16.MT88.4 R4, [R224+0x13800] ;  /* 0x01380000e004783b */ /* 0x000fe20000004200 */
[C---:B------:R-:W-:Y:S05]  /*14d60*/  HMMA.16816.F32 R156, R168.reuse, R158, R8 ;  /* 0x0000009ea89c723c */ /* 0x040fea0000001808 */
[----:B------:R-:W-:Y:S01]  /*14d70*/  MOV R133, R190 ;  /* 0x000000be00857202 */ /* 0x000fe20000000f00 */
[C---:B---3--:R-:W-:Y:S01]  /*14d80*/  HMMA.16816.F32 R152, R168.reuse, R140, R12 ;  /* 0x0000008ca898723c */ /* 0x048fe2000000180c */
[----:B------:R-:W2:Y:S05]  /*14d90*/  LDSM.16.MT88.4 R188, [R225+0x13800] ;  /* 0x01380000e1bc783b */ /* 0x000eaa0000004200 */
[C---:B------:R-:W-:Y:S03]  /*14da0*/  HMMA.16816.F32 R148, R168.reuse, R142, R16 ;  /* 0x0000008ea894723c */ /* 0x040fe60000001810 */
[----:B------:R-:W3:Y:S02]  /*14db0*/  LDSM.16.MT88.4 R8, [R228+0x15800] ;  /* 0x01580000e408783b */ /* 0x000ee40000004200 */
        /* <DEDUP_REMOVED lines=17> */
[C---:B-1----:R-:W-:Y:S03]  /*14ed0*/  HMMA.16816.F32 R136, R168.reuse, R176, R28 ;  /* 0x000000b0a888723c */ /* 0x042fe6000000181c */
[----:B------:R-:W-:Y:S02]  /*14ee0*/  MOV R25, R23 ;  /* 0x0000001700197202 */ /* 0x000fe40000000f00 */
[----:B------:R-:W1:Y:S02]  /*14ef0*/  LDSM.16.MT88.4 R20, [R224+0x15800] ;  /* 0x01580000e014783b */ /* 0x000e640000004200 */
        /* <DEDUP_REMOVED lines=9> */
[C---:B----4-:R-:W-:Y:S05]  /*14f90*/  HMMA.16816.F32 R44, R168.reuse, R184, R44 ;  /* 0x000000b8a82c723c */ /* 0x050fea000000182c */
[----:B------:R-:W-:Y:S01]  /*14fa0*/  MOV R179, R26 ;  /* 0x0000001a00b37202 */ /* 0x000fe20000000f00 */
[C---:B------:R-:W-:Y:S05]  /*14fb0*/  HMMA.16816.F32 R48, R168.reuse, R186, R48 ;  /* 0x000000baa830723c */ /* 0x040fea0000001830 */
[----:B------:R-:W-:Y:S01]  /*14fc0*/  IMAD.MOV.U32 R178, RZ, RZ, R27 ;  /* 0x000000ffffb27224 */ /* 0x000fe200078e001b */
[C---:B--2---:R-:W-:Y:S01]  /*14fd0*/  HMMA.16816.F32 R52, R168.reuse, R188, R52 ;  /* 0x000000bca834723c */ /* 0x044fe20000001834 */
[----:B------:R-:W2:Y:S04]  /*14fe0*/  LDSM.16.MT88.4 R24, [R228+0x17800] ;  /* 0x01780000e418783b */ /* 0x000ea80000004200 */
[----:B------:R-:W-:Y:S01]  /*14ff0*/  MOV R35, R30 ;  /* 0x0000001e00237202 */ /* 0x000fe20000000f00 */
[C---:B------:R-:W-:Y:S05]  /*15000*/  HMMA.16816.F32 R56, R168.reuse, R190, R56 ;  /* 0x000000bea838723c */ /* 0x040fea0000001838 */
[----:B------:R-:W-:Y:S01]  /*15010*/  MOV R34, R31 ;  /* 0x0000001f00227202 */ /* 0x000fe20000000f00 */
[C---:B------:R-:W-:Y:S01]  /*15020*/  HMMA.16816.F32 R60, R168.reuse, R4, R60 ;  /* 0x00000004a83c723c */ /* 0x040fe2000000183c */
[----:B------:R-:W4:Y:S04]  /*15030*/  LDSM.16.MT88.4 R28, [R226+0x17800] ;  /* 0x01780000e21c783b */ /* 0x000f280000004200 */
[----:B------:R-:W-:Y:S01]  /*15040*/  FADD.FTZ R207, R178, R207 ;  /* 0x000000cfb2cf7221 */ /* 0x000fe20000010000 */
[C---:B------:R-:W-:Y:S03]  /*15050*/  HMMA.16816.F32 R64, R168.reuse, R6, R64 ;  /* 0x00000006a840723c */ /* 0x040fe60000001840 */
[----:B------:R-:W4:Y:S02]  /*15060*/  LDSM.16.MT88.4 R4, [R225+0x17800] ;  /* 0x01780000e104783b */ /* 0x000f240000004200 */
[----:B------:R-:W-:Y:S01]  /*15070*/  FADD.FTZ R0, R179, R207 ;  /* 0x000000cfb3007221 */ /* 0x000fe20000010000 */
[C---:B---3--:R-:W-:Y:S05]  /*15080*/  HMMA.16816.F32 R68, R168.reuse, R8, R68 ;  /* 0x00000008a844723c */ /* 0x048fea0000001844 */
[----:B------:R-:W-:Y:S01]  /*15090*/  FADD.FTZ R0, R32, R0 ;  /* 0x0000000020007221 */ /* 0x000fe20000010000 */
[C---:B------:R-:W-:Y:S01]  /*150a0*/  HMMA.16816.F32 R72, R168.reuse, R10, R72 ;  /* 0x0000000aa848723c */ /* 0x040fe20000001848 */
[----:B------:R-:W3:Y:S04]  /*150b0*/  LDSM.16.MT88.4 R8, [R224+0x17800] ;  /* 0x01780000e008783b */ /* 0x000ee80000004200 */
[----:B------:R-:W-:Y:S01]  /*150c0*/  FADD.FTZ R2, R33, R251 ;  /* 0x000000fb21027221 */ /* 0x000fe20000010000 */
        /* <DEDUP_REMOVED lines=14> */
[C---:B------:R-:W-:Y:S05]  /*151b0*/  HMMA.16816.F32 R104, R168.reuse, R26, R104 ;  /* 0x0000001aa868723c */ /* 0x040fea0000001868 */
[----:B------:R-:W-:Y:S01]  /*151c0*/  FADD.FTZ R249, R173, R2 ;  /* 0x00000002adf97221 */ /* 0x000fe20000010000 */
[C---:B----4-:R-:W-:Y:S05]  /*151d0*/  HMMA.16816.F32 R108, R168.reuse, R28, R108 ;  /* 0x0000001ca86c723c */ /* 0x050fea000000186c */
[----:B------:R-:W-:Y:S01]  /*151e0*/  MOV R2, R3 ;  /* 0x0000000300027202 */ /* 0x000fe20000000f00 */
[C---:B------:R-:W-:Y:S05]  /*151f0*/  HMMA.16816.F32 R112, R168.reuse, R30, R112 ;  /* 0x0000001ea870723c */ /* 0x040fea0000001870 */
[----:B------:R-:W-:Y:S01]  /*15200*/  FADD.FTZ R248, R165, R0 ;  /* 0x00000000a5f87221 */ /* 0x000fe20000010000 */
[C---:B------:R-:W-:Y:S05]  /*15210*/  HMMA.16816.F32 R116, R168.reuse, R4, R116 ;  /* 0x00000004a874723c */ /* 0x040fea0000001874 */
[----:B------:R-:W-:Y:S01]  /*15220*/  MOV R0, R164 ;  /* 0x000000a400007202 */ /* 0x000fe20000000f00 */
[C---:B------:R-:W-:Y:S06]  /*15230*/  HMMA.16816.F32 R120, R168.reuse, R6, R120 ;  /* 0x00000006a878723c */ /* 0x040fec0000001878 */
[C---:B---3--:R-:W-:Y:S06]  /*15240*/  HMMA.16816.F32 R124, R168.reuse, R8, R124 ;  /* 0x00000008a87c723c */ /* 0x048fec000000187c */
[----:B------:R-:W-:Y:S01]  /*15250*/  HMMA.16816.F32 R128, R168, R10, R128 ;  /* 0x0000000aa880723c */ /* 0x000fe20000001880 */
[----:B------:R-:W-:Y:S11]  /*15260*/  @!UPT UIADD3 URZ, URZ, URZ, URZ ;  /* 0x0000003f3f3ff290 */ /* 0x000ff6000fffe03f */
[----:B------:R-:W-:Y:S01]  /*15270*/  @!UPT UIADD3 URZ, URZ, URZ, URZ ;  /* 0x0000003f3f3ff290 */ /* 0x000fe2000fffe03f */
[----:B------:R-:W-:Y:S11]  /*15280*/  @P0 BRA `(.L_x_7756) ;  /* 0xffffffa000f40947 */ /* 0x000ff6000383ffff */
.L_x_7752:
        /* <DEDUP_REMOVED lines=316> */
.L_x_7758:
[----:B------:R-:W-:Y:S05]  /*16650*/  BSYNC B0 ;  /* 0x0000000000007941 */ /* 0x000fea0003800000 */
.L_x_7757:
        /* <DEDUP_REMOVED lines=41> */
.L_x_7760:
[----:B------:R-:W-:Y:S05]  /*168f0*/  BSYNC B0 ;  /* 0x0000000000007941 */ /* 0x000fea0003800000 */
.L_x_7759:
        /* <DEDUP_REMOVED lines=18> */
.L_x_7762:
[----:B------:R-:W-:Y:S05]  /*16a20*/  BSYNC B0 ;  /* 0x0000000000007941 */ /* 0x000fea0003800000 */
.L_x_7761:
        /* <DEDUP_REMOVED lines=17> */
.L_x_7764:
[----:B------:R-:W-:Y:S05]  /*16b40*/  BSYNC B0 ;  /* 0x0000000000007941 */ /* 0x000fea0003800000 */
.L_x_7763:
        /* <DEDUP_REMOVED lines=17> */
.L_x_7766:
[----:B------:R-:W-:Y:S05]  /*16c60*/  BSYNC B0 ;  /* 0x0000000000007941 */ /* 0x000fea0003800000 */
.L_x_7765:
        /* <DEDUP_REMOVED lines=17> */
.L_x_7768:
[----:B------:R-:W-:Y:S05]  /*16d80*/  BSYNC B0 ;  /* 0x0000000000007941 */ /* 0x000fea0003800000 */
.L_x_7767:
        /* <DEDUP_REMOVED lines=17> */
.L_x_7770:
[----:B------:R-:W-:Y:S05]  /*16ea0*/  BSYNC B0 ;  /* 0x0000000000007941 */ /* 0x000fea0003800000 */
.L_x_7769:
        /* <DEDUP_REMOVED lines=17> */
.L_x_7772:
[----:B------:R-:W-:Y:S05]  /*16fc0*/  BSYNC B0 ;  /* 0x0000000000007941 */ /* 0x000fea0003800000 */
.L_x_7771:
        /* <DEDUP_REMOVED lines=14> */
.L_x_7773:
        /* <DEDUP_REMOVED lines=13> */
.L_x_8927:


//--------------------- .text._ZN5flash24flash_fwd_splitkv_kernelI23Flash_fwd_kernel_traitsILi256ELi64ELi64ELi4ELb0ELb0EN7cutlass6half_tE19Flash_kernel_traitsILi256ELi64ELi64ELi4ES3_EELb0ELb1ELb0ELb0ELb1ELb0ELb1ELb1EEEvNS_16Flash_fwd_paramsE --------------------------
	.section	.text._ZN5flash24flash_fwd_splitkv_kernelI23Flash_fwd_kernel_traitsILi256ELi64ELi64ELi4ELb0ELb0EN7cutlass6half_tE19Flash_kernel_traitsILi256ELi64ELi64ELi4ES3_EELb0ELb1ELb0ELb0ELb1ELb0ELb1ELb1EEEvNS_16Flash_fwd_paramsE,"ax",@progbits
	.align	128
        .global         _ZN5flash24flash_fwd_splitkv_kernelI23Flash_fwd_kernel_traitsILi256ELi64ELi64ELi4ELb0ELb0EN7cutlass6half_tE19Flash_kernel_traitsILi256ELi64ELi64ELi4ES3_EELb0ELb1ELb0ELb0ELb1ELb0ELb1ELb1EEEvNS_16Flash_fwd_paramsE
        .type           _ZN5flash24flash_fwd_splitkv_kernelI23Flash_fwd_kernel_traitsILi256ELi64ELi64ELi4ELb0ELb0EN7cutlass6half_tE19Flash_kernel_traitsILi256ELi64ELi64ELi4ES3_EELb0ELb1ELb0ELb0ELb1ELb0ELb1ELb1EEEvNS_16Flash_fwd_paramsE,@function
        .size           _ZN5flash24flash_fwd_splitkv_kernelI23Flash_fwd_kernel_traitsILi256ELi64ELi64ELi4ELb0ELb0EN7cutlass6half_tE19Flash_kernel_traitsILi256ELi64ELi64ELi4ES3_EELb0ELb1ELb0ELb0ELb1ELb0ELb1ELb1EEEvNS_16Flash_fwd_paramsE,(.L_x_8866 - _ZN5flash24flash_fwd_splitkv_kernelI23Flash_fwd_kernel_traitsILi256ELi64ELi64ELi4ELb0ELb0EN7cutlass6half_tE19Flash_kernel_traitsILi256ELi64ELi64ELi4ES3_EELb0ELb1ELb0ELb0ELb1ELb0ELb1ELb1EEEvNS_16Flash_fwd_paramsE)
        .other          _ZN5flash24flash_fwd_splitkv_kernelI23Flash_fwd_kernel_traitsILi256ELi64ELi64ELi4ELb0ELb0EN7cutlass6half_tE19Flash_kernel_traitsILi256ELi64ELi64ELi4ES3_EELb0ELb1ELb0ELb0ELb1ELb0ELb1ELb1EEEvNS_16Flash_fwd_paramsE,@"STO_CUDA_ENTRY STV_DEFAULT"
_ZN5flash24flash_fwd_splitkv_kernelI23Flash_fwd_kernel_traitsILi256ELi64ELi64ELi4ELb0ELb0EN7cutlass6half_tE19Flash_kernel_traitsILi256ELi64ELi64ELi4ES3_EELb0ELb1ELb0ELb0ELb1ELb0ELb1ELb1EEEvNS_16Flash_fwd_paramsE:
.text._ZN5flash24flash_fwd_splitkv_kernelI23Flash_fwd_kernel_traitsILi256ELi64ELi64ELi4ELb0ELb0EN7cutlass6half_tE19Flash_kernel_traitsILi256ELi64ELi64ELi4ES3_EELb0ELb1ELb0ELb0ELb1ELb0ELb1ELb1EEEvNS_16Flash_fwd_paramsE:
        /* <DEDUP_REMOVED lines=11> */
[----:B-1----:R-:W-:-:S06]  /*00b0*/  VIADD R4, R4, 0xffffffe ;  /* 0x0ffffffe04047836 */ /* 0x002fcc0000000000 */
[----:B------:R-:W1:Y:S02]  /*00c0*/  F2I.FTZ.U32.TRUNC.NTZ R3, R4 ;  /* 0x0000000400037305 */ /* 0x000e64000021f000 */
[----:B-1----:R-:W-:Y:S01]  /*00d0*/  IMAD.MOV R2, RZ, RZ, -R3 ;  /* 0x000000ffff027224 */ /* 0x002fe200078e0a03 */
[----:B------:R-:W1:Y:S03]  /*00e0*/  LDC R4, c[0x0][0x10] ;  /* 0x00000400ff047b82 */ /* 0x000e660000000800 */
        /* <DEDUP_REMOVED lines=14> */
[----:B------:R-:W-:Y:S05]  /*01d0*/  CALL.REL.NOINC `($_ZN5flash24flash_fwd_splitkv_kernelI23Flash_fwd_kernel_traitsILi256ELi64ELi64ELi4ELb0ELb0EN7cutlass6half_tE19Flash_kernel_traitsILi256ELi64ELi64ELi4ES3_EELb0ELb1ELb0ELb0ELb1ELb0ELb1ELb1EEEvNS_16Flash_fwd_paramsE$_ZN5flash30compute_attn_1rowblock_splitkvI23Flash_fwd_kernel_traitsILi256ELi64ELi64ELi4ELb0ELb0EN7cutlass6half_tE19Flash_kernel_traitsILi256ELi64ELi64ELi4ES3_EELb0ELb1ELb0ELb0ELb1ELb0ELb1ELb1ENS_16Flash_fwd_paramsEEEvRKT8_iiiii) ;  /* 0x0000000000087944 */ /* 0x000fea0003c00000 */
[----:B------:R-:W-:Y:S05]  /*01e0*/  BSYNC B3 ;  /* 0x0000000000037941 */ /* 0x000fea0003800000 */
.L_x_7774:
[----:B------:R-:W-:Y:S05]  /*01f0*/  EXIT ;  /* 0x000000000000794d */ /* 0x000fea0003800000 */
        .type           $_ZN5flash24flash_fwd_splitkv_kernelI23Flash_fwd_kernel_traitsILi256ELi64ELi64ELi4ELb0ELb0EN7cutlass6half_tE19Flash_kernel_traitsILi256ELi64ELi64ELi4ES3_EELb0ELb1ELb0ELb0ELb1ELb0ELb1ELb1EEEvNS_16Flash_fwd_paramsE$_ZN5flash30compute_attn_1rowblock_splitkvI23Flash_fwd_kernel_traitsILi256ELi64ELi64ELi4ELb0ELb0EN7cutlass6half_tE19Flash_kernel_traitsILi256ELi64ELi64ELi4ES3_EELb0ELb1ELb0ELb0ELb1ELb0ELb1ELb1ENS_16Flash_fwd_paramsEEEvRKT8_iiiii,@function
        .size           $_ZN5flash24flash_fwd_splitkv_kernelI23Flash_fwd_kernel_traitsILi256ELi64ELi64ELi4ELb0ELb0EN7cutlass6half_tE19Flash_kernel_traitsILi256ELi64ELi64ELi4ES3_EELb0ELb1ELb0ELb0ELb1ELb0ELb1ELb1EEEvNS_16Flash_fwd_paramsE$_ZN5flash30compute_attn_1rowblock_splitkvI23Flash_fwd_kernel_traitsILi256ELi64ELi64ELi4ELb0ELb0EN7cutlass6half_tE19Flash_kernel_traitsILi256ELi64ELi64ELi4ES3_EELb0ELb1ELb0ELb0ELb1ELb0ELb1ELb1ENS_16Flash_fwd_paramsEEEvRKT8_iiiii,(.L_x_8866 - $_ZN5flash24flash_fwd_splitkv_kernelI23Flash_fwd_kernel_traitsILi256ELi64ELi64ELi4ELb0ELb0EN7cutlass6half_tE19Flash_kernel_traitsILi256ELi64ELi64ELi4ES3_EELb0ELb1ELb0ELb0ELb1ELb0ELb1ELb1EEEvNS_16Flash_fwd_paramsE$_ZN5flash30compute_attn_1rowblock_splitkvI23Flash_fwd_kernel_traitsILi256ELi64ELi64ELi4ELb0ELb0EN7cutlass6half_tE19Flash_kernel_traitsILi256ELi64ELi64ELi4ES3_EELb0ELb1ELb0ELb0ELb1ELb0ELb1ELb1ENS_16Flash_fwd_paramsEEEvRKT8_iiiii)
$_ZN5flash24flash_fwd_splitkv_kernelI23Flash_fwd_kernel_traitsILi256ELi64ELi64ELi4ELb0ELb0EN7cutlass6half_tE19Flash_kernel_traitsILi256ELi64ELi64ELi4ES3_EELb0ELb1ELb0ELb0ELb1ELb0ELb1ELb1EEEvNS_16Flash_fwd_paramsE$_ZN5flash30compute_attn_1rowblock_splitkvI23Flash_fwd_kernel_traitsILi256ELi64ELi64ELi4ELb0ELb0EN7cutlass6half_tE19Flash_kernel_traitsILi256ELi64ELi64ELi4ES3_EELb0ELb1ELb0ELb0ELb1ELb0ELb1ELb1ENS_16Flash_fwd_paramsEEEvRKT8_iiiii:
        /* <DEDUP_REMOVED lines=28> */
.L_x_7776:
[----:B------:R-:W-:Y:S05]  /*03c0*/  BSYNC B0 ;  /* 0x0000000000007941 */ /* 0x000fea0003800000 */
.L_x_7775:
        /* <DEDUP_REMOVED lines=8> */
.L_x_7778:
[----:B------:R3:W5:Y:S02]  /*0450*/  LD.E R76, desc[UR6][R18.64+0xb8] ;  /* 0x0000b806124c7980 */ /* 0x000764000c101900 */
.L_x_7779:
[----:B------:R-:W-:Y:S05]  /*0460*/  BSYNC B0 ;  /* 0x0000000000007941 */ /* 0x000fea0003800000 */
.L_x_7777:
        /* <DEDUP_REMOVED lines=10> */
.L_x_7781:
[----:B------:R-:W2:Y:S01]  /*0510*/  LD.E.64 R2, desc[UR6][R18.64+0x108] ;  /* 0x0001080612027980 */ /* 0x000ea2000c101b00 */
[----:B------:R-:W-:Y:S01]  /*0520*/  BSSY B0, `(.L_x_7783) ;  /* 0x0000006000007945 */ /* 0x000fe20003800000 */
[----:B------:R-:W-:Y:S01]  /*0530*/  IMAD.MOV.U32 R63, RZ, RZ, RZ ;  /* 0x000000ffff3f7224 */ /* 0x000fe200078e00ff */
[----:B--2---:R-:W-:-:S04]  /*0540*/  ISETP.NE.U32.AND P0, PT, R2, RZ, PT ;  /* 0x000000ff0200720c */ /* 0x004fc80003f05070 */
[----:B------:R-:W-:-:S13]  /*0550*/  ISETP.NE.AND.EX P0, PT, R3, RZ, PT, P0 ;  /* 0x000000ff0300720c */ /* 0x000fda0003f05300 */
[----:B------:R-:W-:Y:S05]  /*0560*/  @!P0 BRA `(.L_x_7784) ;  /* 0x0000000000048947 */ /* 0x000fea0003800000 */
[----:B------:R2:W5:Y:S02]  /*0570*/  LD.E R63, desc[UR6][R18.64+0xbc] ;  /* 0x0000bc06123f7980 */ /* 0x000564000c101900 */
.L_x_7784:
[----:B------:R-:W-:Y:S05]  /*0580*/  BSYNC B0 ;  /* 0x0000000000007941 */ /* 0x000fea0003800000 */
.L_x_7783:
[----:B-----5:R-:W-:Y:S02]  /*0590*/  IADD3 R63, R76, R63, RZ ;  /* 0x0000003f4c3f7210 */ /* 0x020fe40007ffe0ff */
.L_x_7782:
[----:B------:R-:W-:Y:S05]  /*05a0*/  BSYNC B1 ;  /* 0x0000000000017941 */ /* 0x000fea0003800000 */
.L_x_7780:
[----:B------:R-:W-:Y:S01]  /*05b0*/  IMAD.SHL.U32 R61, R231, 0x40, RZ ;  /* 0x00000040e73d7824 */ /* 0x000fe200078e00ff */
[----:B------:R-:W-:Y:S01]  /*05c0*/  MOV R2, R230 ;  /* 0x000000e600027202 */ /* 0x000fe20000000f00 */
[----:B------:R-:W-:-:S03]  /*05d0*/  IMAD.MOV.U32 R3, RZ, RZ, 0x0 ;  /* 0x00000000ff037424 */ /* 0x000fc600078e00ff */
[----:B------:R-:W-:-:S13]  /*05e0*/  ISETP.GT.AND P0, PT, R232, R61, PT ;  /* 0x0000003de800720c */ /* 0x000fda0003f04270 */
[----:B-1234-:R-:W-:Y:S05]  /*05f0*/  @!P0 RET.REL.NODEC R2 `(_ZN5flash24flash_fwd_splitkv_kernelI23Flash_fwd_kernel_traitsILi256ELi64ELi64ELi4ELb0ELb0EN7cutlass6half_tE19Flash_kernel_traitsILi256ELi64ELi64ELi4ES3_EELb0ELb1ELb0ELb0ELb1ELb0ELb1ELb1EEEvNS_16Flash_fwd_paramsE) ;  /* 0xfffffff802808950 */ /* 0x01efea0003c3ffff */
[----:B------:R-:W2:Y:S04]  /*0600*/  LD.E R0, desc[UR6][R18.64+0xb8] ;  /* 0x0000b80612007980 */ /* 0x000ea8000c101900 */
[----:B------:R-:W3:Y:S04]  /*0610*/  LD.E R6, desc[UR6][R18.64+0x188] ;  /* 0x0001880612067980 */ /* 0x000ee8000c101900 */
[----:B------:R-:W4:Y:S01]  /*0620*/  LD.E R5, desc[UR6][R18.64+0x184] ;  /* 0x0001840612057980 */ /* 0x000f22000c101900 */
        /* <DEDUP_REMOVED lines=11> */
[----:B------:R-:W-:-:S04]  /*06e0*/  LEA.HI R9, R9, R0, RZ, 0x6 ;  /* 0x0000000009097211 */ /* 0x000fc800078f30ff */
[----:B------:R-:W-:-:S05]  /*06f0*/  LEA.HI.SX32 R9, R9, R4, 0x1a ;  /* 0x0000000409097211 */ /* 0x000fca00078fd2ff */
[----:B------:R-:W-:Y:S01]  /*0700*/  VIADD R9, R9, 0xffffffff ;  /* 0xffffffff09097836 */ /* 0x000fe20000000000 */
[----:B------:R-:W-:-:S04]  /*0710*/  IABS R0, R4 ;  /* 0x0000000400007213 */ /* 0x000fc80000000000 */
[----:B------:R-:W-:Y:S01]  /*0720*/  IABS R2, R9 ;  /* 0x0000000900027213 */ /* 0x000fe20000000000 */
[----:B------:R-:W-:-:S04]  /*0730*/  IMAD.MOV R0, RZ, RZ, -R0 ;  /* 0x000000ffff007224 */ /* 0x000fc800078e0a00 */
[----:B------:R-:W-:-:S04]  /*0740*/  IMAD.HI.U32 R11, R8, R2, RZ ;  /* 0x00000002080b7227 */ /* 0x000fc800078e00ff */
[----:B------:R-:W-:-:S05]  /*0750*/  IMAD R0, R11, R0, R2 ;  /* 0x000000000b007224 */ /* 0x000fca00078e0202 */
[----:B------:R-:W-:Y:S02]  /*0760*/  ISETP.GT.U32.AND P1, PT, R3, R0, PT ;  /* 0x000000000300720c */ /* 0x000fe40003f24070 */
[----:B------:R-:W-:-:S11]  /*0770*/  LOP3.LUT R9, R9, R4, RZ, 0x3c, !PT ;  /* 0x0000000409097212 */ /* 0x000fd600078e3cff */
[----:B------:R-:W-:Y:S01]  /*0780*/  @!P1 IMAD.IADD R0, R0, 0x1, -R3 ;  /* 0x0000000100009824 */ /* 0x000fe200078e0a03 */
[----:B------:R-:W-:-:S04]  /*0790*/  ISETP.GE.AND P0, PT, R9, RZ, PT ;  /* 0x000000ff0900720c */ /* 0x000fc80003f06270 */
[----:B------:R-:W-:Y:S01]  /*07a0*/  ISETP.GE.U32.AND P2, PT, R0, R3, PT ;  /* 0x000000030000720c */ /* 0x000fe20003f46070 */
[----:B------:R-:W-:Y:S01]  /*07b0*/  @!P1 VIADD R11, R11, 0x1 ;  /* 0x000000010b0b9836 */ /* 0x000fe20000000000 */
[----:B------:R-:W-:Y:S01]  /*07c0*/  ISETP.NE.AND P1, PT, R4, RZ, PT ;  /* 0x000000ff0400720c */ /* 0x000fe20003f25270 */
[C---:B------:R-:W-:Y:S01]  /*07d0*/  VIADD R2, R63.reuse, 0x3f ;  /* 0x0000003f3f027836 */ /* 0x040fe20000000000 */
[----:B------:R-:W-:Y:S02]  /*07e0*/  IADD3 R8, R63, R61, -R232 ;  /* 0x0000003d3f087210 */ /* 0x000fe40007ffe8e8 */
[----:B------:R-:W-:Y:S02]  /*07f0*/  IADD3 R0, -R232, 0x7f, R61 ;  /* 0x0000007fe8007810 */ /* 0x000fe40007ffe13d */
[----:B------:R-:W-:Y:S01]  /*0800*/  SHF.R.S32.HI R9, RZ, 0x1f, R2 ;  /* 0x0000001fff097819 */ /* 0x000fe20000011402 */
[----:B----4-:R-:W-:Y:S01]  /*0810*/  IMAD.IADD R5, R8, 0x1, -R5 ;  /* 0x0000000108057824 */ /* 0x010fe200078e0a05 */
[----:B---3--:R-:W-:-:S03]  /*0820*/  IADD3 R0, R6, R0, R63 ;  /* 0x0000000006007210 */ /* 0x008fc60007ffe03f */
[----:B------:R-:W-:Y:S01]  /*0830*/  @P2 VIADD R11, R11, 0x1 ;  /* 0x000000010b0b2836 */ /* 0x000fe20000000000 */
[----:B------:R-:W-:-:S03]  /*0840*/  SHF.R.S32.HI R3, RZ, 0x1f, R0 ;  /* 0x0000001fff037819 */ /* 0x000fc60000011400 */
[----:B------:R-:W-:Y:S01]  /*0850*/  @!P0 IMAD.MOV R11, RZ, RZ, -R11 ;  /* 0x000000ffff0b8224 */ /* 0x000fe200078e0a0b */
[----:B------:R-:W-:Y:S02]  /*0860*/  @!P1 LOP3.LUT R11, RZ, R4, RZ, 0x33, !PT ;  /* 0x00000004ff0b9212 */ /* 0x000fe400078e33ff */
[----:B------:R-:W-:Y:S02]  /*0870*/  SHF.R.S32.HI R4, RZ, 0x1f, R5 ;  /* 0x0000001fff047819 */ /* 0x000fe40000011405 */
[----:B------:R-:W-:Y:S02]  /*0880*/  LEA.HI R9, R9, R2, RZ, 0x6 ;  /* 0x0000000209097211 */ /* 0x000fe400078f30ff */
[----:B------:R-:W-:Y:S01]  /*0890*/  LEA.HI R3, R3, R0, RZ, 0x6 ;  /* 0x0000000003037211 */ /* 0x000fe200078f30ff */
[----:B------:R-:W-:Y:S01]  /*08a0*/  IMAD R0, R11, UR8, RZ ;  /* 0x000000080b007c24 */ /* 0x000fe2000f8e02ff */
[----:B------:R-:W-:Y:S02]  /*08b0*/  LEA.HI R4, R4, R5, RZ, 0x6 ;  /* 0x0000000504047211 */ /* 0x000fe400078f30ff */
[----:B------:R-:W-:-:S02]  /*08c0*/  SHF.R.S32.HI R9, RZ, 0x6, R9 ;  /* 0x00000006ff097819 */ /* 0x000fc40000011409 */
[----:B------:R-:W-:Y:S02]  /*08d0*/  SHF.R.S32.HI R227, RZ, 0x6, R4 ;  /* 0x00000006ffe37819 */ /* 0x000fe40000011404 */
[----:B------:R-:W-:Y:S02]  /*08e0*/  SHF.R.S32.HI R3, RZ, 0x6, R3 ;  /* 0x00000006ff037819 */ /* 0x000fe40000011403 */
[C---:B------:R-:W-:Y:S02]  /*08f0*/  VIADDMNMX R170, R0.reuse, R11, R9, PT ;  /* 0x0000000b00aa7246 */ /* 0x040fe40003800109 */
[----:B------:R-:W-:Y:S02]  /*0900*/  VIMNMX R227, R0, R227, !PT ;  /* 0x000000e300e37248 */ /* 0x000fe40007fe0100 */
[----:B------:R-:W-:-:S04]  /*0910*/  VIMNMX R170, R170, R3, PT ;  /* 0x00000003aaaa7248 */ /* 0x000fc80003fe0100 */
[----:B------:R-:W-:-:S13]  /*0920*/  ISETP.GE.AND P0, PT, R227, R170, PT ;  /* 0x000000aae300720c */ /* 0x000fda0003f06270 */
[----:B------:R-:W-:Y:S05]  /*0930*/  @!P0 BRA `(.L_x_7785) ;  /* 0x00000004009c8947 */ /* 0x000fea0003800000 */
[----:B------:R-:W2:Y:S04]  /*0940*/  LD.E.64 R2, desc[UR6][R18.64+0xb0] ;  /* 0x0000b00612027980 */ /* 0x000ea8000c101b00 */
[----:B------:R-:W3:Y:S04]  /*0950*/  LD.E R4, desc[UR6][R18.64+0x60] ;  /* 0x0000600612047980 */ /* 0x000ee8000c101900 */
[----:B------:R-:W4:Y:S04]  /*0960*/  LD.E R0, desc[UR6][R18.64+0xcc] ;  /* 0x0000cc0612007980 */ /* 0x000f28000c101900 */
[----:B------:R-:W5:Y:S04]  /*0970*/  LD.E.64 R6, desc[UR6][R18.64+0x78] ;  /* 0x0000780612067980 */ /* 0x000f68000c101b00 */
[----:B------:R-:W5:Y:S01]  /*0980*/  LD.E.64 R10, desc[UR6][R18.64+0xa8] ;  /* 0x0000a806120a7980 */ /* 0x000f62000c101b00 */
[----:B------:R-:W-:Y:S01]  /*0990*/  SHF.R.S32.HI R5, RZ, 0x1f, R58 ;  /* 0x0000001fff057819 */ /* 0x000fe2000001143a */
[----:B------:R-:W-:Y:S01]  /*09a0*/  IMAD.MOV.U32 R231, RZ, RZ, 0x0 ;  /* 0x00000000ffe77424 */ /* 0x000fe200078e00ff */
[----:B------:R-:W-:-:S02]  /*09b0*/  LOP3.LUT P6, RZ, R58, 0xf, RZ, 0xc0, !PT ;  /* 0x0000000f3aff7812 */ /* 0x000fc400078cc0ff */
[----:B------:R-:W-:-:S04]  /*09c0*/  LEA.HI R8, R5, R58, RZ, 0x4 ;  /* 0x0000003a05087211 */ /* 0x000fc800078f20ff */
[----:B------:R-:W-:Y:S02]  /*09d0*/  LOP3.LUT R5, R8, 0x3ffffff0, RZ, 0xc0, !PT ;  /* 0x3ffffff008057812 */ /* 0x000fe400078ec0ff */
[----:B------:R-:W-:-:S03]  /*09e0*/  SHF.R.S32.HI R8, RZ, 0x4, R8 ;  /* 0x00000004ff087819 */ /* 0x000fc60000011408 */
[----:B------:R-:W-:Y:S02]  /*09f0*/  IMAD.IADD R5, R58, 0x1, -R5 ;  /* 0x000000013a057824 */ /* 0x000fe400078e0a05 */
[----:B------:R-:W-:Y:S02]  /*0a00*/  VIADD R14, R8, 0x18 ;  /* 0x00000018080e7836 */ /* 0x000fe40000000000 */
[----:B--2---:R-:W-:-:S04]  /*0a10*/  IMAD R2, R2, UR8, R235 ;  /* 0x0000000802027c24 */ /* 0x004fc8000f8e02eb */
[----:B---3--:R-:W-:Y:S02]  /*0a20*/  IMAD R2, R2, R4, R233 ;  /* 0x0000000402027224 */ /* 0x008fe400078e02e9 */
[----:B------:R-:W-:Y:S02]  /*0a30*/  IMAD.SHL.U32 R4, R5, 0x4, RZ ;  /* 0x0000000405047824 */ /* 0x000fe400078e00ff */
[--C-:B------:R-:W-:Y:S02]  /*0a40*/  IMAD R3, R3, R2, R61.reuse ;  /* 0x0000000203037224 */ /* 0x100fe400078e023d */
[----:B------:R-:W-:Y:S01]  /*0a50*/  IMAD.IADD R61, R232, 0x1, -R61 ;  /* 0x00000001e83d7824 */ /* 0x000fe200078e0a3d */
[--C-:B------:R-:W-:Y:S01]  /*0a60*/  SHF.R.S32.HI R5, RZ, 0x1f, R4.reuse ;  /* 0x0000001fff057819 */ /* 0x100fe20000011404 */
[----:B----4-:R-:W-:Y:S01]  /*0a70*/  IMAD R0, R3, R0, RZ ;  /* 0x0000000003007224 */ /* 0x010fe200078e02ff */
[----:B------:R-:W-:Y:S01]  /*0a80*/  SHF.R.S32.HI R9, RZ, 0x1f, R3 ;  /* 0x0000001fff097819 */ /* 0x000fe20000011403 */
[C---:B------:R-:W-:Y:S01]  /*0a90*/  VIADD R2, R8.reuse, 0x8 ;  /* 0x0000000808027836 */ /* 0x040fe20000000000 */
[C---:B------:R-:W-:Y:S01]  /*0aa0*/  ISETP.GE.AND P3, PT, R8.reuse, R61, PT ;  /* 0x0000003d0800720c */ /* 0x040fe20003f66270 */
[----:B------:R-:W-:-:S03]  /*0ab0*/  IMAD.WIDE R12, R8, 0x100, R4 ;  /* 0x00000100080c7825 */ /* 0x000fc600078e0204 */
[-C--:B------:R-:W-:Y:S02]  /*0ac0*/  ISETP.GE.AND P2, PT, R2, R61.reuse, PT ;  /* 0x0000003d0200720c */ /* 0x080fe40003f46270 */
[----:B------:R-:W-:Y:S01]  /*0ad0*/  IADD3 R5, P0, R0, R12, RZ ;  /* 0x0000000c00057210 */ /* 0x000fe20007f1e0ff */
[----:B------:R-:W-:Y:S01]  /*0ae0*/  VIADD R12, R8, 0x20 ;  /* 0x00000020080c7836 */ /* 0x000fe20000000000 */
[----:B------:R-:W-:Y:S01]  /*0af0*/  ISETP.GE.OR P5, PT, R2, R61, P6 ;  /* 0x0000003d0200720c */ /* 0x000fe200037a6670 */
[----:B------:R-:W-:Y:S01]  /*0b00*/  VIADD R2, R8, 0x10 ;  /* 0x0000001008027836 */ /* 0x000fe20000000000 */
[----:B------:R-:W-:Y:S02]  /*0b10*/  LEA.HI.X.SX32 R0, R0, R13, 0x1, P0 ;  /* 0x0000000d00007211 */ /* 0x000fe400000f0eff */
[----:B------:R-:W-:Y:S02]  /*0b20*/  IADD3 R3, P0, R3, R8, RZ ;  /* 0x0000000803037210 */ /* 0x000fe40007f1e0ff */
[----:B-----5:R-:W-:-:S02]  /*0b30*/  LEA R4, P1, R5, R6, 0x2 ;  /* 0x0000000605047211 */ /* 0x020fc400078210ff */
[C---:B------:R-:W-:Y:S02]  /*0b40*/  LEA.HI.X.SX32 R9, R8.reuse, R9, 0x1, P0 ;  /* 0x0000000908097211 */ /* 0x040fe400000f0eff */
[----:B------:R-:W-:Y:S01]  /*0b50*/  LEA R6, P0, R3, R10, 0x2 ;  /* 0x0000000a03067211 */ /* 0x000fe200078010ff */
[C---:B------:R-:W-:Y:S01]  /*0b60*/  VIADD R10, R8.reuse, 0x28 ;  /* 0x00000028080a7836 */ /* 0x040fe20000000000 */
[----:B------:R-:W-:Y:S01]  /*0b70*/  LEA.HI.X R5, R5, R7, R0, 0x2, P1 ;  /* 0x0000000705057211 */ /* 0x000fe200008f1400 */
[----:B------:R-:W-:Y:S01]  /*0b80*/  VIADD R0, R8, 0x38 ;  /* 0x0000003808007836 */ /* 0x000fe20000000000 */
[----:B------:R-:W-:Y:S01]  /*0b90*/  LEA.HI.X R7, R3, R11, R9, 0x2, P0 ;  /* 0x0000000b03077211 */ /* 0x000fe200000f1409 */
[----:B------:R-:W-:Y:S01]  /*0ba0*/  @!P5 IMAD.MOV.U32 R3, RZ, RZ, -0x800000 ;  /* 0xff800000ff03d424 */ /* 0x000fe200078e00ff */
[-C--:B------:R-:W-:Y:S01]  /*0bb0*/  ISETP.GE.AND P1, PT, R2, R61.reuse, PT ;  /* 0x0000003d0200720c */ /* 0x080fe20003f26270 */
[----:B------:R-:W-:Y:S01]  /*0bc0*/  @!P3 ST.E.128 desc[UR6][R4.64], RZ ;  /* 0x000000ff0400b985 */ /* 0x000fe2000c101d06 */
[----:B------:R-:W-:-:S02]  /*0bd0*/  ISETP.GE.AND P0, PT, R14, R61, PT ;  /* 0x0000003d0e00720c */ /* 0x000fc40003f06270 */
[-C--:B------:R-:W-:Y:S01]  /*0be0*/  ISETP.GE.OR P4, PT, R2, R61.reuse, P6 ;  /* 0x0000003d0200720c */ /* 0x080fe20003786670 */
[----:B------:R-:W-:Y:S01]  /*0bf0*/  VIADD R2, R8, 0x30 ;  /* 0x0000003008027836 */ /* 0x000fe20000000000 */
[----:B------:R-:W-:Y:S04]  /*0c00*/  @!P3 ST.E.128 desc[UR6][R4.64+0x100], RZ ;  /* 0x000100ff0400b985 */ /* 0x000fe8000c101d06 */
[----:B------:R-:W-:Y:S04]  /*0c10*/  @!P3 ST.E.128 desc[UR6][R4.64+0x200], RZ ;  /* 0x000200ff0400b985 */ /* 0x000fe8000c101d06 */
[----:B------:R-:W-:Y:S01]  /*0c20*/  @!P3 ST.E.128 desc[UR6][R4.64+0x300], RZ ;  /* 0x000300ff0400b985 */ /* 0x000fe2000c101d06 */
[----:B------:R-:W-:-:S02]  /*0c30*/  ISETP.GE.AND P3, PT, R12, R61, PT ;  /* 0x0000003d0c00720c */ /* 0x000fc40003f66270 */
[----:B------:R-:W-:Y:S01]  /*0c40*/  @!P4 IMAD.MOV.U32 R19, RZ, RZ, -0x800000 ;  /* 0xff800000ff13c424 */ /* 0x000fe200078e00ff */
[----:B------:R-:W-:Y:S04]  /*0c50*/  @!P2 ST.E.128 desc[UR6][R4.64+0x2000], RZ ;  /* 0x002000ff0400a985 */ /* 0x000fe8000c101d06 */
[----:B------:R-:W-:Y:S04]  /*0c60*/  @!P2 ST.E.128 desc[UR6][R4.64+0x2100], RZ ;  /* 0x002100ff0400a985 */ /* 0x000fe8000c101d06 */
[----:B------:R-:W-:Y:S04]  /*0c70*/  @!P2 ST.E.128 desc[UR6][R4.64+0x2200], RZ ;  /* 0x002200ff0400a985 */ /* 0x000fe8000c101d06 */
[----:B------:R-:W-:Y:S01]  /*0c80*/  @!P2 ST.E.128 desc[UR6][R4.64+0x2300], RZ ;  /* 0x002300ff0400a985 */ /* 0x000fe2000c101d06 */
[----:B------:R-:W-:-:S03]  /*0c90*/  ISETP.GE.AND P2, PT, R10, R61, PT ;  /* 0x0000003d0a00720c */ /* 0x000fc60003f46270 */
        /* <DEDUP_REMOVED lines=14> */
[----:B------:R-:W-:-:S03]  /*0d80*/  ISETP.GE.OR P3, PT, R14, R61, P6 ;  /* 0x0000003d0e00720c */ /* 0x000fc60003766670 */
[----:B------:R-:W-:Y:S04]  /*0d90*/  @!P2 ST.E.128 desc[UR6][R4.64+0xa000], RZ ;  /* 0x00a000ff0400a985 */ /* 0x000fe8000c101d06 */
[----:B------:R-:W-:Y:S04]  /*0da0*/  @!P2 ST.E.128 desc[UR6][R4.64+0xa100], RZ ;  /* 0x00a100ff0400a985 */ /* 0x000fe8000c101d06 */
[----:B------:R-:W-:Y:S02]  /*0db0*/  @!P2 ST.E.128 desc[UR6][R4.64+0xa200], RZ ;  /* 0x00a200ff0400a985 */ /* 0x000fe4000c101d06 */
[----:B------:R-:W-:-:S02]  /*0dc0*/  @!P3 IMAD.MOV.U32 R15, RZ, RZ, -0x800000 ;  /* 0xff800000ff0fb424 */ /* 0x000fc400078e00ff */
        /* <DEDUP_REMOVED lines=14> */
[----:B------:R-:W-:Y:S01]  /*0eb0*/  @!P5 ST.E desc[UR6][R6.64+0x20], R3 ;  /* 0x000020030600d985 */ /* 0x000fe2000c101906 */
[-C--:B------:R-:W-:Y:S02]  /*0ec0*/  ISETP.GE.OR P5, PT, R8, R61.reuse, P6 ;  /* 0x0000003d0800720c */ /* 0x080fe400037a6670 */
[----:B------:R-:W-:Y:S01]  /*0ed0*/  ISETP.GE.OR P6, PT, R0, R61, P6 ;  /* 0x0000003d0000720c */ /* 0x000fe200037c6670 */
[----:B------:R-:W-:Y:S04]  /*0ee0*/  @!P4 ST.E desc[UR6][R6.64+0x40], R19 ;  /* 0x000040130600c985 */ /* 0x000fe8000c101906 */
[----:B------:R-:W-:Y:S02]  /*0ef0*/  @!P3 ST.E desc[UR6][R6.64+0x60], R15 ;  /* 0x0000600f0600b985 */ /* 0x000fe4000c101906 */
[----:B------:R-:W-:-:S02]  /*0f00*/  @!P0 IMAD.MOV.U32 R9, RZ, RZ, -0x800000 ;  /* 0xff800000ff098424 */ /* 0x000fc400078e00ff */
[----:B------:R-:W-:Y:S02]  /*0f10*/  @!P2 ST.E desc[UR6][R6.64+0x80], R13 ;  /* 0x0000800d0600a985 */ /* 0x000fe4000c101906 */
[----:B------:R-:W-:Y:S02]  /*0f20*/  @!P5 IMAD.MOV.U32 R17, RZ, RZ, -0x800000 ;  /* 0xff800000ff11d424 */ /* 0x000fe400078e00ff */
[----:B------:R-:W-:Y:S04]  /*0f30*/  @!P1 ST.E desc[UR6][R6.64+0xa0], R11 ;  /* 0x0000a00b06009985 */ /* 0x000fe8000c101906 */
[----:B------:R-:W-:Y:S04]  /*0f40*/  @!P0 ST.E desc[UR6][R6.64+0xc0], R9 ;  /* 0x0000c00906008985 */ /* 0x000fe8000c101906 */
[----:B------:R1:W-:Y:S02]  /*0f50*/  @!P5 ST.E desc[UR6][R6.64], R17 ;  /* 0x000000110600d985 */ /* 0x0003e4000c101906 */
[----:B-1----:R-:W-:Y:S05]  /*0f60*/  @P6 RET.REL.NODEC R230 `(_ZN5flash24flash_fwd_splitkv_kernelI23Flash_fwd_kernel_traitsILi256ELi64ELi64ELi4ELb0ELb0EN7cutlass6half_tE19Flash_kernel_traitsILi256ELi64ELi64ELi4ES3_EELb0ELb1ELb0ELb0ELb1ELb0ELb1ELb1EEEvNS_16Flash_fwd_paramsE) ;  /* 0xfffffff0e6246950 */ /* 0x002fea0003c3ffff */
[----:B------:R-:W-:Y:S02]  /*0f70*/  MOV R3, 0xff800000 ;  /* 0xff80000000037802 */ /* 0x000fe40000000f00 */
[----:B------:R-:W-:-:S03]  /*0f80*/  MOV R231, 0x0 ;  /* 0x0000000000e77802 */ /* 0x000fc60000000f00 */
[----:B------:R1:W-:Y:S02]  /*0f90*/  ST.E desc[UR6][R6.64+0xe0], R3 ;  /* 0x0000e00306007985 */ /* 0x0003e4000c101906 */
[----:B-1----:R-:W-:Y:S05]  /*0fa0*/  RET.REL.NODEC R230 `(_ZN5flash24flash_fwd_splitkv_kernelI23Flash_fwd_kernel_traitsILi256ELi64ELi64ELi4ELb0ELb0EN7cutlass6half_tE19Flash_kernel_traitsILi256ELi64ELi64ELi4ES3_EELb0ELb1ELb0ELb0ELb1ELb0ELb1ELb1EEEvNS_16Flash_fwd_paramsE) ;  /* 0xfffffff0e6147950 */ /* 0x002fea0003c3ffff */
.L_x_7785:
        /* <DEDUP_REMOVED lines=34> */
[----:B------:R-:W1:Y:S01]  /*11d0*/  F2I.FTZ.U32.TRUNC.NTZ R11, R10 ;  /* 0x0000000a000b7305 */ /* 0x000e62000021f000 */
[----:B------:R-:W-:Y:S02]  /*11e0*/  IABS R0, R2 ;  /* 0x0000000200007213 */ /* 0x000fe40000000000 */
[----:B-1----:R-:W-:Y:S01]  /*11f0*/  IADD3 R3, RZ, -R11, RZ ;  /* 0x8000000bff037210 */ /* 0x002fe20007ffe0ff */
[----:B------:R-:W-:-:S04]  /*1200*/  IMAD.MOV.U32 R10, RZ, RZ, RZ ;  /* 0x000000ffff0a7224 */ /* 0x000fc800078e00ff */
[----:B------:R-:W-:Y:S01]  /*1210*/  IMAD R8, R3, R4, RZ ;  /* 0x0000000403087224 */ /* 0x000fe200078e02ff */
[----:B------:R-:W-:-:S03]  /*1220*/  IABS R3, R5 ;  /* 0x0000000500037213 */ /* 0x000fc60000000000 */
[----:B------:R-:W-:Y:S01]  /*1230*/  IMAD.HI.U32 R8, R11, R8, R10 ;  /* 0x000000080b087227 */ /* 0x000fe200078e000a */
[----:B------:R-:W-:Y:S01]  /*1240*/  IADD3 R0, RZ, -R0, RZ ;  /* 0x80000000ff007210 */ /* 0x000fe20007ffe0ff */
[----:B------:R-:W2:Y:S04]  /*1250*/  LD.E.64 R10, desc[UR6][R18.64+0x28] ;  /* 0x00002806120a7980 */ /* 0x000ea8000c101b00 */
[----:B------:R-:W-:-:S04]  /*1260*/  IMAD.HI.U32 R13, R8, R3, RZ ;  /* 0x00000003080d7227 */ /* 0x000fc800078e00ff */
[----:B------:R-:W-:-:S05]  /*1270*/  IMAD R3, R13, R0, R3 ;  /* 0x000000000d037224 */ /* 0x000fca00078e0203 */
[----:B------:R-:W-:Y:S02]  /*1280*/  ISETP.GT.U32.AND P1, PT, R4, R3, PT ;  /* 0x000000030400720c */ /* 0x000fe40003f24070 */
[----:B------:R-:W-:-:S11]  /*1290*/  LOP3.LUT R0, R5, R2, RZ, 0x3c, !PT ;  /* 0x0000000205007212 */ /* 0x000fd600078e3cff */
[----:B------:R-:W-:-:S05]  /*12a0*/  @!P1 IMAD.IADD R3, R3, 0x1, -R4 ;  /* 0x0000000103039824 */ /* 0x000fca00078e0a04 */
[----:B------:R-:W-:Y:S02]  /*12b0*/  ISETP.GE.U32.AND P2, PT, R3, R4, PT ;  /* 0x000000040300720c */ /* 0x000fe40003f46070 */
[----:B------:R-:W-:Y:S02]  /*12c0*/  ISETP.GE.AND P0, PT, R0, RZ, PT ;  /* 0x000000ff0000720c */ /* 0x000fe40003f06270 */
[----:B------:R-:W-:Y:S02]  /*12d0*/  @!P1 IADD3 R13, R13, 0x1, RZ ;  /* 0x000000010d0d9810 */ /* 0x000fe40007ffe0ff */
[----:B------:R-:W-:-:S07]  /*12e0*/  ISETP.NE.AND P1, PT, R2, RZ, PT ;  /* 0x000000ff0200720c */ /* 0x000fce0003f25270 */
[----:B------:R-:W-:-:S05]  /*12f0*/  @P2 VIADD R13, R13, 0x1 ;  /* 0x000000010d0d2836 */ /* 0x000fca0000000000 */
[----:B------:R-:W-:Y:S02]  /*1300*/  @!P0 IADD3 R13, -R13, RZ, RZ ;  /* 0x000000ff0d0d8210 */ /* 0x000fe40007ffe1ff */
[----:B------:R-:W-:-:S05]  /*1310*/  @!P1 LOP3.LUT R13, RZ, R2, RZ, 0x33, !PT ;  /* 0x00000002ff0d9212 */ /* 0x000fca00078e33ff */
[----:B------:R-:W-:-:S05]  /*1320*/  IMAD.WIDE R16, R13, 0x4, R236 ;  /* 0x000000040d107825 */ /* 0x000fca00078e02ec */
[----:B------:R1:W2:Y:S01]  /*1330*/  LD.E R3, desc[UR6][R16.64] ;  /* 0x0000000610037980 */ /* 0x0002a2000c101900 */
[----:B---3--:R-:W-:-:S04]  /*1340*/  IABS R8, R6 ;  /* 0x0000000600087213 */ /* 0x008fc80000000000 */
[----:B-----5:R-:W3:Y:S08]  /*1350*/  I2F.RP R12, R8 ;  /* 0x00000008000c7306 */ /* 0x020ef00000209400 */
[----:B---3--:R-:W3:Y:S02]  /*1360*/  MUFU.RCP R4, R12 ;  /* 0x0000000c00047308 */ /* 0x008ee40000001000 */
[----:B---3--:R-:W-:-:S06]  /*1370*/  VIADD R4, R4, 0xffffffe ;  /* 0x0ffffffe04047836 */ /* 0x008fcc0000000000 */
[----:B------:R-:W3:Y:S01]  /*1380*/  F2I.FTZ.U32.TRUNC.NTZ R25, R4 ;  /* 0x0000000400197305 */ /* 0x000ee2000021f000 */
[----:B------:R-:W-:Y:S01]  /*1390*/  IMAD.MOV.U32 R24, RZ, RZ, RZ ;  /* 0x000000ffff187224 */ /* 0x000fe200078e00ff */
[----:B------:R-:W-:Y:S02]  /*13a0*/  IABS R9, R6 ;  /* 0x0000000600097213 */ /* 0x000fe40000000000 */
[----:B---3--:R-:W-:-:S05]  /*13b0*/  IADD3 R0, RZ, -R25, RZ ;  /* 0x80000019ff007210 */ /* 0x008fca0007ffe0ff */
[----:B-1----:R-:W-:Y:S01]  /*13c0*/  IMAD R17, R0, R8, RZ ;  /* 0x0000000800117224 */ /* 0x002fe200078e02ff */
        /* <DEDUP_REMOVED lines=13> */
[----:B------:R-:W-:-:S06]  /*14a0*/  IMAD R2, R2, R13, R5 ;  /* 0x0000000d02027224 */ /* 0x000fcc00078e0205 */
[----:B------:R-:W-:Y:S01]  /*14b0*/  @P2 IADD3 R4, R4, 0x1, RZ ;  /* 0x0000000104042810 */ /* 0x000fe20007ffe0ff */
[----:B----4-:R-:W-:-:S05]  /*14c0*/  IMAD R8, R167, R2, RZ ;  /* 0x00000002a7087224 */ /* 0x010fca00078e02ff */
[----:B------:R-:W-:Y:S02]  /*14d0*/  @!P0 IADD3 R4, -R4, RZ, RZ ;  /* 0x000000ff04048210 */ /* 0x000fe40007ffe1ff */
[----:B------:R-:W-:-:S05]  /*14e0*/  @!P1 LOP3.LUT R4, RZ, R6, RZ, 0x33, !PT ;  /* 0x00000006ff049212 */ /* 0x000fca00078e33ff */
[----:B------:R-:W-:Y:S01]  /*14f0*/  IMAD R6, R15, R4, RZ ;  /* 0x000000040f067224 */ /* 0x000fe200078e02ff */
[----:B--2---:R-:W-:Y:S01]  /*1500*/  SHF.R.S32.HI R0, RZ, 0x1f, R3 ;  /* 0x0000001fff007819 */ /* 0x004fe20000011403 */
[-C--:B------:R-:W-:Y:S02]  /*1510*/  IMAD R9, R21, R3.reuse, RZ ;  /* 0x0000000315097224 */ /* 0x080fe400078e02ff */
[----:B------:R-:W-:-:S04]  /*1520*/  IMAD.WIDE.U32 R16, R20, R3, RZ ;  /* 0x0000000314107225 */ /* 0x000fc800078e00ff */
[----:B------:R-:W-:-:S04]  /*1530*/  IMAD R9, R20, R0, R9 ;  /* 0x0000000014097224 */ /* 0x000fc800078e0209 */
[----:B------:R-:W-:Y:S01]  /*1540*/  IMAD.IADD R17, R17, 0x1, R9 ;  /* 0x0000000111117824 */ /* 0x000fe200078e0209 */
[----:B------:R-:W-:Y:S01]  /*1550*/  SHF.R.S32.HI R9, RZ, 0x1f, R2 ;  /* 0x0000001fff097819 */ /* 0x000fe20000011402 */
[----:B------:R-:W-:Y:S02]  /*1560*/  IMAD R13, R11, R3, RZ ;  /* 0x000000030b0d7224 */ /* 0x000fe400078e02ff */
[----:B------:R-:W-:Y:S01]  /*1570*/  IMAD.WIDE.U32 R16, R2, R166, R16 ;  /* 0x000000a602107225 */ /* 0x000fe200078e0010 */
[----:B------:R-:W-:-:S03]  /*1580*/  SHF.R.S32.HI R11, RZ, 0x1f, R4 ;  /* 0x0000001fff0b7819 */ /* 0x000fc60000011404 */
[----:B------:R-:W-:Y:S02]  /*1590*/  IMAD R8, R166, R9, R8 ;  /* 0x00000009a6087224 */ /* 0x000fe400078e0208 */
[----:B------:R-:W-:-:S04]  /*15a0*/  IMAD.WIDE.U32 R20, R10, R3, RZ ;  /* 0x000000030a147225 */ /* 0x000fc800078e00ff */
[----:B------:R-:W-:Y:S02]  /*15b0*/  IMAD.IADD R17, R17, 0x1, R8 ;  /* 0x0000000111117824 */ /* 0x000fe400078e0208 */
[----:B------:R-:W-:Y:S02]  /*15c0*/  IMAD R3, R14, R11, R6 ;  /* 0x0000000b0e037224 */ /* 0x000fe400078e0206 */
[----:B------:R-:W-:-:S04]  /*15d0*/  IMAD.WIDE.U32 R14, R4, R14, R16 ;  /* 0x0000000e040e7225 */ /* 0x000fc800078e0010 */
[----:B------:R-:W-:Y:S01]  /*15e0*/  IMAD R13, R10, R0, R13 ;  /* 0x000000000a0d7224 */ /* 0x000fe200078e020d */
[----:B------:R-:W-:Y:S01]  /*15f0*/  MOV R6, R20 ;  /* 0x0000001400067202 */ /* 0x000fe20000000f00 */
[----:B------:R-:W-:Y:S01]  /*1600*/  IMAD.MOV.U32 R0, RZ, RZ, R14 ;  /* 0x000000ffff007224 */ /* 0x000fe200078e000e */
[----:B------:R-:W-:Y:S01]  /*1610*/  IADD3 R3, R15, R3, RZ ;  /* 0x000000030f037210 */ /* 0x000fe20007ffe0ff */
[----:B------:R-:W-:Y:S01]  /*1620*/  IMAD.IADD R13, R21, 0x1, R13 ;  /* 0x00000001150d7824 */ /* 0x000fe200078e020d */
[----:B------:R-:W-:Y:S05]  /*1630*/  BRA `(.L_x_7788) ;  /* 0x0000000400447947 */ /* 0x000fea0003800000 */
.L_x_7787:
        /* <DEDUP_REMOVED lines=8> */
[----:B------:R-:W-:-:S02]  /*16c0*/  IMAD.MOV.U32 R10, RZ, RZ, RZ ;  /* 0x000000ffff0a7224 */ /* 0x000fc400078e00ff */
[----:B------:R-:W-:Y:S01]  /*16d0*/  @P3 IMAD.IADD R8, R13, 0x1, R14 ;  /* 0x000000010d083824 */ /* 0x000fe200078e020e */
        /* <DEDUP_REMOVED lines=11> */
[----:B------:R-:W-:Y:S01]  /*1790*/  IMAD.HI.U32 R2, R5, R0, RZ ;  /* 0x0000000005027227 */ /* 0x000fe200078e00ff */
[----:B------:R-:W-:-:S03]  /*17a0*/  @!P3 SHF.R.S32.HI R6, RZ, 0x1f, R13 ;  /* 0x0000001fff06b819 */ /* 0x000fc6000001140d */
[----:B------:R-:W-:Y:S02]  /*17b0*/  IMAD R0, R2, R9, R0 ;  /* 0x0000000902007224 */ /* 0x000fe400078e0200 */
[----:B---3--:R-:W-:-:S03]  /*17c0*/  @!P3 IMAD R5, R167, R13, RZ ;  /* 0x0000000da705b224 */ /* 0x008fc600078e02ff */
[----:B------:R-:W-:Y:S01]  /*17d0*/  ISETP.GT.U32.AND P0, PT, R3, R0, PT ;  /* 0x000000000300720c */ /* 0x000fe20003f04070 */
[----:B------:R-:W-:Y:S02]  /*17e0*/  @!P3 IMAD R5, R6, R166, R5 ;  /* 0x000000a60605b224 */ /* 0x000fe400078e0205 */
[----:B------:R-:W-:Y:S01]  /*17f0*/  @!P3 IMAD.WIDE.U32 R10, R166, R13, RZ ;  /* 0x0000000da60ab225 */ /* 0x000fe200078e00ff */
[----:B-----5:R-:W-:-:S03]  /*1800*/  @!P3 SHF.R.S32.HI R6, RZ, 0x1f, R12 ;  /* 0x0000001fff06b819 */ /* 0x020fc6000001140c */
[----:B------:R-:W-:Y:S01]  /*1810*/  @P3 IMAD.WIDE.U32 R26, R166, R8, RZ ;  /* 0x00000008a61a3225 */ /* 0x000fe200078e00ff */
[----:B------:R-:W-:-:S03]  /*1820*/  @!P3 IADD3 R9, R11, R5, RZ ;  /* 0x000000050b09b210 */ /* 0x000fc60007ffe0ff */
[----:B------:R-:W-:Y:S01]  /*1830*/  @P3 IMAD R11, R167, R8, RZ ;  /* 0x00000008a70b3224 */ /* 0x000fe200078e02ff */
[----:B------:R-:W-:Y:S01]  /*1840*/  @!P3 MOV R8, R10 ;  /* 0x0000000a0008b202 */ /* 0x000fe20000000f00 */
[----:B----4-:R-:W-:Y:S01]  /*1850*/  @!P3 IMAD R5, R25, R12, RZ ;  /* 0x0000000c1905b224 */ /* 0x010fe200078e02ff */
[----:B------:R-:W-:-:S03]  /*1860*/  @!P0 IADD3 R0, R0, -R3, RZ ;  /* 0x8000000300008210 */ /* 0x000fc60007ffe0ff */
[C---:B------:R-:W-:Y:S02]  /*1870*/  @!P3 IMAD R5, R24.reuse, R6, R5 ;  /* 0x000000061805b224 */ /* 0x040fe400078e0205 */
[----:B------:R-:W-:Y:S01]  /*1880*/  @!P3 IMAD.WIDE.U32 R8, R24, R12, R8 ;  /* 0x0000000c1808b225 */ /* 0x000fe200078e0008 */
[----:B------:R-:W-:-:S03]  /*1890*/  ISETP.GE.U32.AND P2, PT, R0, R3, PT ;  /* 0x000000030000720c */ /* 0x000fc60003f46070 */
[----:B------:R-:W-:Y:S02]  /*18a0*/  @P3 IMAD.IADD R11, R27, 0x1, R11 ;  /* 0x000000011b0b3824 */ /* 0x000fe400078e020b */
[----:B------:R-:W-:Y:S01]  /*18b0*/  @!P3 IMAD.IADD R11, R9, 0x1, R5 ;  /* 0x00000001090bb824 */ /* 0x000fe200078e0205 */
[----:B------:R-:W-:Y:S02]  /*18c0*/  LEA R5, R170, 0xffffffc0, 0x6 ;  /* 0xffffffc0aa057811 */ /* 0x000fe400078e30ff */
[----:B------:R-:W-:Y:S02]  /*18d0*/  LOP3.LUT R0, R233, R4, RZ, 0x3c, !PT ;  /* 0x00000004e9007212 */ /* 0x000fe400078e3cff */
[----:B------:R-:W-:Y:S02]  /*18e0*/  @P3 MOV R10, R26 ;  /* 0x0000001a000a3202 */ /* 0x000fe40000000f00 */
[----:B------:R-:W-:Y:S01]  /*18f0*/  @!P3 MOV R10, R8 ;  /* 0x00000008000ab202 */ /* 0x000fe20000000f00 */
[----:B------:R-:W-:Y:S01]  /*1900*/  IMAD R8, R167, R5, RZ ;  /* 0x00000005a7087224 */ /* 0x000fe200078e02ff */
[----:B------:R-:W-:Y:S01]  /*1910*/  SHF.R.S32.HI R9, RZ, 0x1f, R5 ;  /* 0x0000001fff097819 */ /* 0x000fe20000011405 */
[----:B------:R-:W-:Y:S01]  /*1920*/  @!P3 IMAD R6, R169, R13, RZ ;  /* 0x0000000da906b224 */ /* 0x000fe200078e02ff */
[----:B------:R-:W-:-:S02]  /*1930*/  @!P3 SHF.R.S32.HI R3, RZ, 0x1f, R13 ;  /* 0x0000001fff03b819 */ /* 0x000fc4000001140d */
[----:B------:R-:W-:Y:S02]  /*1940*/  ISETP.GE.AND P1, PT, R0, RZ, PT ;  /* 0x000000ff0000720c */ /* 0x000fe40003f26270 */
[----:B------:R-:W-:Y:S02]  /*1950*/  @!P0 IADD3 R2, R2, 0x1, RZ ;  /* 0x0000000102028810 */ /* 0x000fe40007ffe0ff */
[----:B------:R-:W-:Y:S01]  /*1960*/  ISETP.NE.AND P0, PT, R4, RZ, PT ;  /* 0x000000ff0400720c */ /* 0x000fe20003f05270 */
[----:B------:R-:W-:Y:S02]  /*1970*/  IMAD R8, R9, R166, R8 ;  /* 0x000000a609087224 */ /* 0x000fe400078e0208 */
[----:B------:R-:W-:-:S04]  /*1980*/  IMAD.WIDE.U32 R24, R166, R5, R10 ;  /* 0x00000005a6187225 */ /* 0x000fc800078e000a */
[----:B------:R-:W-:Y:S02]  /*1990*/  @!P3 IMAD R3, R3, R168, R6 ;  /* 0x000000a80303b224 */ /* 0x000fe400078e0206 */
[----:B------:R-:W-:Y:S01]  /*19a0*/  @!P3 IMAD.WIDE.U32 R10, R168, R13, RZ ;  /* 0x0000000da80ab225 */ /* 0x000fe200078e00ff */
[----:B------:R-:W-:-:S03]  /*19b0*/  IADD3 R15, R25, R8, RZ ;  /* 0x00000008190f7210 */ /* 0x000fc60007ffe0ff */
[----:B------:R-:W-:Y:S01]  /*19c0*/  @P2 VIADD R2, R2, 0x1 ;  /* 0x0000000102022836 */ /* 0x000fe20000000000 */
[----:B------:R-:W-:Y:S02]  /*19d0*/  @!P3 IADD3 R11, R11, R3, RZ ;  /* 0x000000030b0bb210 */ /* 0x000fe40007ffe0ff */
[----:B------:R-:W-:Y:S01]  /*19e0*/  @P3 IADD3 R0, R13, R14, RZ ;  /* 0x0000000e0d003210 */ /* 0x000fe20007ffe0ff */
[----:B------:R-:W-:Y:S01]  /*19f0*/  IMAD.MOV.U32 R8, RZ, RZ, R2 ;  /* 0x000000ffff087224 */ /* 0x000fe200078e0002 */
[----:B------:R-:W-:Y:S01]  /*1a00*/  @!P3 SHF.R.S32.HI R3, RZ, 0x1f, R12 ;  /* 0x0000001fff03b819 */ /* 0x000fe2000001140c */
[----:B------:R-:W-:Y:S01]  /*1a10*/  @!P3 IMAD R2, R21, R12, RZ ;  /* 0x0000000c1502b224 */ /* 0x000fe200078e02ff */
[----:B------:R-:W-:Y:S01]  /*1a20*/  MOV R14, R24 ;  /* 0x00000018000e7202 */ /* 0x000fe20000000f00 */
[----:B------:R-:W-:Y:S01]  /*1a30*/  @!P1 IMAD.MOV R8, RZ, RZ, -R8 ;  /* 0x000000ffff089224 */ /* 0x000fe200078e0a08 */
[----:B------:R-:W-:Y:S01]  /*1a40*/  @!P0 LOP3.LUT R8, RZ, R4, RZ, 0x33, !PT ;  /* 0x00000004ff088212 */ /* 0x000fe200078e33ff */
[----:B------:R-:W-:-:S02]  /*1a50*/  @P3 IMAD R13, R169, R0, RZ ;  /* 0x00000000a90d3224 */ /* 0x000fc400078e02ff */
[----:B------:R-:W-:-:S04]  /*1a60*/  @P3 IMAD.WIDE.U32 R24, R168, R0, RZ ;  /* 0x00000000a8183225 */ /* 0x000fc800078e00ff */
[C---:B------:R-:W-:Y:S02]  /*1a70*/  @!P3 IMAD R0, R20.reuse, R3, R2 ;  /* 0x000000031400b224 */ /* 0x040fe400078e0202 */
[----:B------:R-:W-:Y:S01]  /*1a80*/  @!P3 IMAD.WIDE.U32 R20, R20, R12, R10 ;  /* 0x0000000c1414b225 */ /* 0x000fe200078e000a */
[----:B------:R-:W-:-:S03]  /*1a90*/  SHF.R.S32.HI R11, RZ, 0x1f, R8 ;  /* 0x0000001fff0b7819 */ /* 0x000fc60000011408 */
[-C--:B------:R-:W-:Y:S02]  /*1aa0*/  IMAD R2, R17, R8.reuse, RZ ;  /* 0x0000000811027224 */ /* 0x080fe400078e02ff */
[----:B------:R-:W-:Y:S01]  /*1ab0*/  IMAD.WIDE.U32 R14, R16, R8, R14 ;  /* 0x00000008100e7225 */ /* 0x000fe200078e000e */
[----:B------:R-:W-:-:S03]  /*1ac0*/  @P3 IADD3 R13, R25, R13, RZ ;  /* 0x0000000d190d3210 */ /* 0x000fc60007ffe0ff */
        /* <DEDUP_REMOVED lines=8> */
.L_x_7788:
[----:B------:R-:W-:Y:S05]  /*1b50*/  BSYNC B0 ;  /* 0x0000000000007941 */ /* 0x000fea0003800000 */
.L_x_7786:
[----:B------:R-:W-:Y:S01]  /*1b60*/  ISETP.NE.AND P1, PT, R7, -0x1, PT ;  /* 0xffffffff0700780c */ /* 0x000fe20003f25270 */
[----:B------:R-:W2:Y:S04]  /*1b70*/  LD.E.64 R150, desc[UR6][R18.64+0x30] ;  /* 0x0000300612967980 */ /* 0x000ea8000c101b00 */
[----:B------:R-:W3:Y:S04]  /*1b80*/  LD.E.64 R20, desc[UR6][R18.64+0x48] ;  /* 0x0000480612147980 */ /* 0x000ee8000c101b00 */
[----:B------:R-:W4:Y:S04]  /*1b90*/  LD.E.64 R14, desc[UR6][R18.64+0x10] ;  /* 0x00001006120e7980 */ /* 0x000f28000c101b00 */
[----:B------:R-:W3:Y:S04]  /*1ba0*/  @!P1 LD.E.64 R24, desc[UR6][R18.64+0x18] ;  /* 0x0000180612189980 */ /* 0x000ee8000c101b00 */
[----:B------:R-:W4:Y:S04]  /*1bb0*/  LD.E.64 R16, desc[UR6][R18.64+0x8] ;  /* 0x0000080612107980 */ /* 0x000f28000c101b00 */
[----:B------:R3:W5:Y:S04]  /*1bc0*/  @P4 LD.E R12, desc[UR6][R30.64] ;  /* 0x000000061e0c4980 */ /* 0x000768000c101900 */
[----:B------:R1:W5:Y:S01]  /*1bd0*/  LD.E.64 R152, desc[UR6][R18.64] ;  /* 0x0000000612987980 */ /* 0x000362000c101b00 */
[----:B------:R-:W-:-:S04]  /*1be0*/  SHF.R.S32.HI R59, RZ, 0x1f, R58 ;  /* 0x0000001fff3b7819 */ /* 0x000fc8000001143a */
[----:B------:R-:W-:-:S04]  /*1bf0*/  LEA.HI R144, R59, R58, RZ, 0x3 ;  /* 0x0000003a3b907211 */ /* 0x000fc800078f18ff */
[----:B------:R-:W-:-:S05]  /*1c00*/  LOP3.LUT R27, R144, 0xfffffff8, RZ, 0xc0, !PT ;  /* 0xfffffff8901b7812 */ /* 0x000fca00078ec0ff */
[----:B------:R-:W-:-:S04]  /*1c10*/  IMAD.IADD R60, R58, 0x1, -R27 ;  /* 0x000000013a3c7824 */ /* 0x000fc800078e0a1b */
[----:B------:R-:W-:-:S05]  /*1c20*/  IMAD.SHL.U32 R26, R60, 0x8, RZ ;  /* 0x000000083c1a7824 */ /* 0x000fca00078e00ff */
[----:B------:R-:W-:Y:S02]  /*1c30*/  IADD3 R28, P0, R26, R6, RZ ;  /* 0x000000061a1c7210 */ /* 0x000fe40007f1e0ff */
[----:B------:R-:W-:Y:S01]  /*1c40*/  SHF.R.S32.HI R27, RZ, 0x1f, R26 ;  /* 0x0000001fff1b7819 */ /* 0x000fe2000001141a */
[----:B------:R-:W-:-:S03]  /*1c50*/  IMAD R9, R9, R168, RZ ;  /* 0x000000a809097224 */ /* 0x000fc600078e02ff */
[----:B------:R-:W-:Y:S02]  /*1c60*/  IADD3.X R29, R27, R13, RZ, P0, !PT ;  /* 0x0000000d1b1d7210 */ /* 0x000fe400007fe4ff */
[----:B------:R-:W-:Y:S01]  /*1c70*/  SHF.R.S32.HI R144, RZ, 0x3, R144 ;  /* 0x00000003ff907819 */ /* 0x000fe20000011490 */
[C---:B------:R-:W-:Y:S02]  /*1c80*/  IMAD R9, R2.reuse, R169, R9 ;  /* 0x000000a902097224 */ /* 0x040fe400078e0209 */
[----:B------:R-:W-:Y:S01]  /*1c90*/  IMAD.WIDE.U32 R28, R2, R168, R28 ;  /* 0x000000a8021c7225 */ /* 0x000fe200078e001c */
[----:B------:R-:W-:-:S03]  /*1ca0*/  SHF.R.S32.HI R66, RZ, 0x1f, R235 ;  /* 0x0000001fff427819 */ /* 0x000fc600000114eb */
[----:B------:R-:W-:Y:S02]  /*1cb0*/  IMAD.SHL.U32 R6, R144, 0x40, RZ ;  /* 0x0000004090067824 */ /* 0x000fe400078e00ff */
[----:B------:R-:W-:-:S03]  /*1cc0*/  IMAD.IADD R29, R29, 0x1, R9 ;  /* 0x000000011d1d7824 */ /* 0x000fc600078e0209 */
[----:B------:R-:W-:Y:S02]  /*1cd0*/  LOP3.LUT R13, R6, 0x1c0, RZ, 0xc0, !PT ;  /* 0x000001c0060d7812 */ /* 0x000fe400078ec0ff */
[----:B------:R-:W-:Y:S02]  /*1ce0*/  SHF.R.S32.HI R145, RZ, 0x1f, R144 ;  /* 0x0000001fff917819 */ /* 0x000fe40000011490 */
[----:B------:R-:W-:Y:S02]  /*1cf0*/  LOP3.LUT R143, R13, 0x38, R26, 0xf8, !PT ;  /* 0x000000380d8f7812 */ /* 0x000fe400078ef81a */
[----:B------:R-:W-:-:S04]  /*1d00*/  SHF.R.U32.HI R2, RZ, 0x3, R13 ;  /* 0x00000003ff027819 */ /* 0x000fc8000001160d */
[----:B------:R-:W-:Y:S01]  /*1d10*/  LOP3.LUT R143, R143, R2, RZ, 0x3c, !PT ;  /* 0x000000028f8f7212 */ /* 0x000fe200078e3cff */
[----:B------:R-:W-:-:S04]  /*1d20*/  IMAD R2, R23, R4, RZ ;  /* 0x0000000417027224 */ /* 0x000fc800078e02ff */
[-C--:B------:R-:W-:Y:S02]  /*1d30*/  IMAD R2, R11, R22.reuse, R2 ;  /* 0x000000160b027224 */ /* 0x080fe400078e0202 */
[----:B------:R-:W-:-:S04]  /*1d40*/  IMAD.WIDE.U32 R22, R4, R22, R28 ;  /* 0x0000001604167225 */ /* 0x000fc800078e001c */
[----:B------:R-:W-:Y:S02]  /*1d50*/  IMAD.IADD R23, R23, 0x1, R2 ;  /* 0x0000000117177824 */ /* 0x000fe400078e0202 */
[----:B------:R-:W-:Y:S01]  /*1d60*/  IMAD R229, R167, R144, RZ ;  /* 0x00000090a7e57224 */ /* 0x000fe200078e02ff */
[----:B------:R-:W-:-:S03]  /*1d70*/  LEA.HI R64, R59, R58, RZ, 0x4 ;  /* 0x0000003a3b407211 */ /* 0x000fc600078f20ff */
[----:B------:R-:W-:Y:S01]  /*1d80*/  IMAD R229, R145, R166, R229 ;  /* 0x000000a691e57224 */ /* 0x000fe200078e02e5 */
[C---:B------:R-:W-:Y:S01]  /*1d90*/  SHF.L.U64.HI R73, R166.reuse, 0x4, R167 ;  /* 0x00000004a6497819 */ /* 0x040fe200000102a7 */
[----:B------:R-:W-:Y:S01]  /*1da0*/  IMAD.SHL.U32 R72, R166, 0x10, RZ ;  /* 0x00000010a6487824 */ /* 0x000fe200078e00ff */
[C---:B------:R-:W-:Y:S01]  /*1db0*/  SHF.L.U64.HI R62, R168.reuse, 0x4, R169 ;  /* 0x00000004a83e7819 */ /* 0x040fe200000102a9 */
[----:B------:R-:W-:Y:S02]  /*1dc0*/  IMAD.SHL.U32 R65, R168, 0x10, RZ ;  /* 0x00000010a8417824 */ /* 0x000fe400078e00ff */
[----:B------:R-:W-:Y:S02]  /*1dd0*/  IMAD.SHL.U32 R140, R60, 0x4, RZ ;  /* 0x000000043c8c7824 */ /* 0x000fe400078e00ff */
[----:B--2---:R-:W-:-:S04]  /*1de0*/  @P1 IMAD.WIDE.U32 R32, R150, R7, RZ ;  /* 0x0000000796201225 */ /* 0x004fc800078e00ff */
[----:B------:R-:W-:Y:S02]  /*1df0*/  @P1 IMAD.MOV.U32 R8, RZ, RZ, R32 ;  /* 0x000000ffff081224 */ /* 0x000fe400078e0020 */
[----:B------:R-:W-:Y:S02]  /*1e00*/  @P1 IMAD R7, R151, R7, RZ ;  /* 0x0000000797071224 */ /* 0x000fe400078e02ff */
[----:B---3--:R-:W-:-:S04]  /*1e10*/  @!P1 IMAD.WIDE.U32 R30, R24, R235, RZ ;  /* 0x000000eb181e9225 */ /* 0x008fc800078e00ff */
[----:B------:R-:W-:Y:S02]  /*1e20*/  @!P1 IMAD R9, R25, R235, RZ ;  /* 0x000000eb19099224 */ /* 0x000fe400078e02ff */
[----:B------:R-:W-:Y:S02]  /*1e30*/  @!P1 IMAD.MOV.U32 R8, RZ, RZ, R30 ;  /* 0x000000ffff089224 */ /* 0x000fe400078e001e */
[----:B------:R-:W-:Y:S01]  /*1e40*/  @!P1 IMAD R6, R24, R66, R9 ;  /* 0x0000004218069224 */ /* 0x000fe200078e0209 */
[----:B------:R-:W-:Y:S02]  /*1e50*/  @P1 IADD3 R7, R33, R7, RZ ;  /* 0x0000000721071210 */ /* 0x000fe40007ffe0ff */
[----:B------:R-:W-:Y:S01]  /*1e60*/  LEA.HI R9, R59, R58, RZ, 0x6 ;  /* 0x0000003a3b097211 */ /* 0x000fe200078f30ff */
[----:B------:R-:W-:Y:S01]  /*1e70*/  @!P1 IMAD.IADD R7, R31, 0x1, R6 ;  /* 0x000000011f079824 */ /* 0x000fe200078e0206 */
[----:B------:R-:W-:Y:S02]  /*1e80*/  IADD3 R24, P0, R26, R8, RZ ;  /* 0x000000081a187210 */ /* 0x000fe40007f1e0ff */
[----:B------:R-:W-:Y:S01]  /*1e90*/  SHF.L.U32 R8, R9, 0x3, RZ ;  /* 0x0000000309087819 */ /* 0x000fe200000006ff */
[----:B------:R-:W-:Y:S01]  /*1ea0*/  IMAD R9, R21, R233, RZ ;  /* 0x000000e915097224 */ /* 0x000fe200078e02ff */
[----:B------:R-:W-:Y:S01]  /*1eb0*/  SHF.R.S32.HI R6, RZ, 0x1f, R233 ;  /* 0x0000001fff067819 */ /* 0x000fe200000114e9 */
[----:B------:R-:W-:-:S04]  /*1ec0*/  IMAD.X R25, R27, 0x1, R7, P0 ;  /* 0x000000011b197824 */ /* 0x000fc800000e0607 */
[----:B------:R-:W-:Y:S02]  /*1ed0*/  IMAD R6, R20, R6, R9 ;  /* 0x0000000614067224 */ /* 0x000fe400078e0209 */
[----:B------:R-:W-:Y:S01]  /*1ee0*/  IMAD.WIDE.U32 R146, R233, R20, R24 ;  /* 0x00000014e9927225 */ /* 0x000fe200078e0018 */
[----:B------:R-:W-:-:S04]  /*1ef0*/  IADD3 R20, P0, R26, R0, RZ ;  /* 0x000000001a147210 */ /* 0x000fc80007f1e0ff */
[----:B------:R-:W-:Y:S01]  /*1f00*/  IADD3 R147, R147, R6, RZ ;  /* 0x0000000693937210 */ /* 0x000fe20007ffe0ff */
[----:B------:R-:W-:-:S04]  /*1f10*/  IMAD.WIDE R6, R231, 0x40, R144 ;  /* 0x00000040e7067825 */ /* 0x000fc800078e0290 */
[----:B------:R-:W-:Y:S01]  /*1f20*/  IMAD R149, R7, R150, RZ ;  /* 0x0000009607957224 */ /* 0x000fe200078e02ff */
[----:B------:R-:W-:Y:S01]  /*1f30*/  SHF.R.S32.HI R7, RZ, 0x1f, R76 ;  /* 0x0000001fff077819 */ /* 0x000fe2000001144c */
[----:B------:R-:W-:Y:S02]  /*1f40*/  IMAD.X R21, R27, 0x1, R3, P0 ;  /* 0x000000011b157824 */ /* 0x000fe400000e0603 */
[----:B------:R-:W-:Y:S01]  /*1f50*/  IMAD R3, R169, R144, RZ ;  /* 0x00000090a9037224 */ /* 0x000fe200078e02ff */
[----:B------:R-:W-:Y:S02]  /*1f60*/  LEA.HI R0, R7, R76, RZ, 0x6 ;  /* 0x0000004c07007211 */ /* 0x000fe400078f30ff */
[----:B------:R-:W-:Y:S01]  /*1f70*/  LOP3.LUT R143, R143, 0xfffffe00, R8, 0xf8, !PT ;  /* 0xfffffe008f8f7812 */ /* 0x000fe200078ef808 */
[-C--:B------:R-:W-:Y:S02]  /*1f80*/  IMAD R3, R145, R168.reuse, R3 ;  /* 0x000000a891037224 */ /* 0x080fe400078e0203 */
[----:B------:R-:W-:Y:S01]  /*1f90*/  IMAD.WIDE.U32 R8, R144, R168, R22 ;  /* 0x000000a890087225 */ /* 0x000fe200078e0016 */
[----:B------:R-:W-:-:S04]  /*1fa0*/  SHF.R.S32.HI R0, RZ, 0x6, R0 ;  /* 0x00000006ff007819 */ /* 0x000fc80000011400 */
[----:B------:R-:W-:Y:S02]  /*1fb0*/  IADD3 R3, R9, R3, RZ ;  /* 0x0000000309037210 */ /* 0x000fe40007ffe0ff */
[C---:B----4-:R-:W-:Y:S02]  /*1fc0*/  LEA R238, P0, R8.reuse, R14, 0x1 ;  /* 0x0000000e08ee7211 */ /* 0x050fe400078008ff */
[----:B------:R-:W-:Y:S02]  /*1fd0*/  VIMNMX R74, R227, R0, !PT ;  /* 0x00000000e34a7248 */ /* 0x000fe40007fe0100 */
[----:B------:R-:W-:Y:S02]  /*1fe0*/  LEA.HI.X R239, R8, R15, R3, 0x1, P0 ;  /* 0x0000000f08ef7211 */ /* 0x000fe400000f0c03 */
[----:B------:R-:W-:Y:S01]  /*1ff0*/  ISETP.GT.AND P0, PT, R170, R74, PT ;  /* 0x0000004aaa00720c */ /* 0x000fe20003f04270 */
[----:B------:R-:W-:Y:S01]  /*2000*/  IMAD.WIDE.U32 R20, R144, R166, R20 ;  /* 0x000000a690147225 */ /* 0x000fe200078e0014 */
[----:B------:R-:W-:-:S02]  /*2010*/  LOP3.LUT R3, R64, 0xfffffff0, RZ, 0xc0, !PT ;  /* 0xfffffff040037812 */ /* 0x000fc400078ec0ff */
[----:B------:R-:W-:Y:S01]  /*2020*/  LEA.HI R59, R59, R58, RZ, 0x5 ;  /* 0x0000003a3b3b7211 */ /* 0x000fe200078f28ff */
[----:B------:R-:W-:Y:S01]  /*2030*/  IMAD R149, R6, R151, R149 ;  /* 0x0000009706957224 */ /* 0x000fe200078e0295 */
[----:B------:R-:W-:Y:S01]  /*2040*/  LEA R228, P1, R20, R16, 0x1 ;  /* 0x0000001014e47211 */ /* 0x000fe200078208ff */
[----:B------:R-:W-:Y:S02]  /*2050*/  IMAD.IADD R229, R21, 0x1, R229 ;  /* 0x0000000115e57824 */ /* 0x000fe400078e02e5 */
[----:B------:R-:W-:Y:S01]  /*2060*/  IMAD.WIDE.U32 R146, R6, R150, R146 ;  /* 0x0000009606927225 */ /* 0x000fe200078e0092 */
[----:B------:R-:W-:Y:S02]  /*2070*/  @!P4 MOV R12, RZ ;  /* 0x000000ff000cc202 */ /* 0x000fe40000000f00 */
[----:B------:R-:W-:Y:S01]  /*2080*/  LEA.HI.X R229, R20, R17, R229, 0x1, P1 ;  /* 0x0000001114e57211 */ /* 0x000fe200008f0ce5 */
[----:B------:R-:W-:Y:S01]  /*2090*/  IMAD.IADD R142, R58, 0x1, -R3 ;  /* 0x000000013a8e7824 */ /* 0x000fe200078e0a03 */
[----:B------:R-:W-:-:S02]  /*20a0*/  SHF.R.S32.HI R59, RZ, 0x5, R59 ;  /* 0x00000005ff3b7819 */ /* 0x000fc4000001143b */
[----:B------:R-:W-:Y:S02]  /*20b0*/  SHF.R.S32.HI R64, RZ, 0x4, R64 ;  /* 0x00000004ff407819 */ /* 0x000fe40000011440 */
[----:B------:R-:W-:Y:S01]  /*20c0*/  IADD3 R149, R147, R149, RZ ;  /* 0x0000009593957210 */ /* 0x000fe20007ffe0ff */
        /* <DEDUP_REMOVED lines=13> */
[C---:B------:R-:W-:Y:S01]  /*21a0*/  IMAD.SHL.U32 R68, R168.reuse, 0x20, RZ ;  /* 0x00000020a8447824 */ /* 0x040fe200078e00ff */
[----:B------:R-:W-:Y:S01]  /*21b0*/  SHF.L.U64.HI R69, R168, 0x5, R169 ;  /* 0x00000005a8457819 */ /* 0x000fe200000102a9 */
[----:B------:R-:W-:-:S02]  /*21c0*/  IMAD R67, R169, 0x60, RZ ;  /* 0x00000060a9437824 */ /* 0x000fc400078e02ff */
[----:B------:R-:W-:Y:S01]  /*21d0*/  IMAD.WIDE.U32 R154, R168, 0x60, RZ ;  /* 0x00000060a89a7825 */ /* 0x000fe200078e00ff */
[----:B------:R-:W-:Y:S02]  /*21e0*/  SHF.L.U64.HI R69, R68, 0x1, R69 ;  /* 0x0000000144457819 */ /* 0x000fe40000010245 */
[C---:B------:R-:W-:Y:S01]  /*21f0*/  IADD3 R138, R144.reuse, 0x20, RZ ;  /* 0x00000020908a7810 */ /* 0x040fe20007ffe0ff */
[----:B------:R-:W-:Y:S01]  /*2200*/  VIADD R139, R144, 0x10 ;  /* 0x00000010908b7836 */ /* 0x000fe20000000000 */
[----:B------:R-:W-:Y:S01]  /*2210*/  SHF.L.U64.HI R71, R166, 0x5, R167 ;  /* 0x00000005a6477819 */ /* 0x000fe200000102a7 */
[----:B------:R-:W-:Y:S01]  /*2220*/  VIADD R136, R144, 0x30 ;  /* 0x0000003090887836 */ /* 0x000fe20000000000 */
[----:B------:R-:W-:Y:S01]  /*2230*/  MOV R112, R239 ;  /* 0x000000ef00707202 */ /* 0x000fe20000000f00 */
[----:B------:R-:W-:Y:S01]  /*2240*/  IMAD.SHL.U32 R70, R166, 0x20, RZ ;  /* 0x00000020a6467824 */ /* 0x000fe200078e00ff */
[----:B------:R-:W-:Y:S01]  /*2250*/  MOV R158, R228 ;  /* 0x000000e4009e7202 */ /* 0x000fe20000000f00 */
[----:B------:R-:W-:-:S02]  /*2260*/  IMAD.MOV.U32 R113, RZ, RZ, R238 ;  /* 0x000000ffff717224 */ /* 0x000fc400078e00ee */
[----:B------:R-:W-:Y:S02]  /*2270*/  IMAD.SHL.U32 R68, R68, 0x2, RZ ;  /* 0x0000000244447824 */ /* 0x000fe400078e00ff */
[----:B------:R-:W-:Y:S02]  /*2280*/  IMAD.IADD R67, R155, 0x1, R67 ;  /* 0x000000019b437824 */ /* 0x000fe400078e0243 */
[----:B------:R-:W-:Y:S02]  /*2290*/  IMAD.MOV.U32 R159, RZ, RZ, R229 ;  /* 0x000000ffff9f7224 */ /* 0x000fe400078e00e5 */
[----:B--2---:R-:W-:-:S04]  /*22a0*/  IMAD R3, R29, R235, RZ ;  /* 0x000000eb1d037224 */ /* 0x004fc800078e02ff */
[----:B------:R-:W-:Y:S02]  /*22b0*/  IMAD R0, R28, R66, R3 ;  /* 0x000000421c007224 */ /* 0x000fe400078e0203 */
[----:B------:R-:W-:-:S04]  /*22c0*/  IMAD.WIDE.U32 R28, R235, R28, R26 ;  /* 0x0000001ceb1c7225 */ /* 0x000fc800078e001a */
[----:B---3--:R-:W-:Y:S02]  /*22d0*/  IMAD R3, R31, R235, RZ ;  /* 0x000000eb1f037224 */ /* 0x008fe400078e02ff */
[----:B------:R-:W-:Y:S02]  /*22e0*/  IMAD.IADD R29, R29, 0x1, R0 ;  /* 0x000000011d1d7824 */ /* 0x000fe400078e0200 */
[----:B------:R-:W-:-:S04]  /*22f0*/  IMAD.WIDE.U32 R24, R235, R30, R26 ;  /* 0x0000001eeb187225 */ /* 0x000fc800078e001a */
[----:B------:R-:W-:Y:S01]  /*2300*/  IMAD R0, R30, R66, R3 ;  /* 0x000000421e007224 */ /* 0x000fe200078e0203 */
[----:B------:R-:W-:Y:S01]  /*2310*/  SHF.R.S32.HI R3, RZ, 0x1f, R5 ;  /* 0x0000001fff037819 */ /* 0x000fe20000011405 */
[-C--:B----4-:R-:W-:Y:S02]  /*2320*/  IMAD R2, R157, R5.reuse, RZ ;  /* 0x000000059d027224 */ /* 0x090fe400078e02ff */
[----:B------:R-:W-:Y:S02]  /*2330*/  IMAD.IADD R25, R25, 0x1, R0 ;  /* 0x0000000119197824 */ /* 0x000fe400078e0200 */
[-C--:B------:R-:W-:Y:S02]  /*2340*/  IMAD R0, R161, R5.reuse, RZ ;  /* 0x00000005a1007224 */ /* 0x080fe400078e02ff */
[----:B------:R-:W-:-:S04]  /*2350*/  IMAD.WIDE.U32 R24, R160, R5, R24 ;  /* 0x00000005a0187225 */ /* 0x000fc800078e0018 */
[-C--:B------:R-:W-:Y:S02]  /*2360*/  IMAD R0, R160, R3.reuse, R0 ;  /* 0x00000003a0007224 */ /* 0x080fe400078e0200 */
[C---:B------:R-:W-:Y:S02]  /*2370*/  IMAD R2, R156.reuse, R3, R2 ;  /* 0x000000039c027224 */ /* 0x040fe400078e0202 */
[----:B------:R-:W-:Y:S01]  /*2380*/  IMAD.WIDE.U32 R28, R156, R5, R28 ;  /* 0x000000059c1c7225 */ /* 0x000fe200078e001c */
[----:B------:R-:W-:Y:S02]  /*2390*/  IADD3 R25, R25, R0, RZ ;  /* 0x0000000019197210 */ /* 0x000fe40007ffe0ff */
[----:B------:R-:W-:Y:S01]  /*23a0*/  IADD3 R3, P0, -R76, R144, RZ ;  /* 0x000000904c037210 */ /* 0x000fe20007f1e1ff */
[----:B------:R-:W-:Y:S01]  /*23b0*/  IMAD.IADD R29, R29, 0x1, R2 ;  /* 0x000000011d1d7824 */ /* 0x000fe200078e0202 */
[----:B------:R-:W-:Y:S01]  /*23c0*/  LEA.HI R135, R10, R10, RZ, 0x1 ;  /* 0x0000000a0a877211 */ /* 0x000fe200078f08ff */
[----:B------:R-:W-:-:S02]  /*23d0*/  IMAD R2, R23, R4, RZ ;  /* 0x0000000417027224 */ /* 0x000fc400078e02ff */
[-C--:B------:R-:W-:Y:S01]  /*23e0*/  IMAD R0, R21, R4.reuse, RZ ;  /* 0x0000000415007224 */ /* 0x080fe200078e02ff */
[----:B------:R-:W-:Y:S01]  /*23f0*/  SHF.R.S32.HI R135, RZ, 0x1, R135 ;  /* 0x00000001ff877819 */ /* 0x000fe20000011487 */
[-C--:B------:R-:W-:Y:S02]  /*2400*/  IMAD R2, R22, R11.reuse, R2 ;  /* 0x0000000b16027224 */ /* 0x080fe400078e0202 */
[----:B------:R-:W-:Y:S02]  /*2410*/  IMAD R0, R20, R11, R0 ;  /* 0x0000000b14007224 */ /* 0x000fe400078e0200 */
[----:B------:R-:W-:-:S04]  /*2420*/  IMAD.WIDE.U32 R22, R22, R4, R28 ;  /* 0x0000000416167225 */ /* 0x000fc800078e001c */
[----:B------:R-:W-:Y:S01]  /*2430*/  IMAD.WIDE.U32 R20, R20, R4, R24 ;  /* 0x0000000414147225 */ /* 0x000fe200078e0018 */
[----:B-----5:R-:W-:-:S03]  /*2440*/  IADD3 R4, R12, R5, RZ ;  /* 0x000000050c047210 */ /* 0x020fc60007ffe0ff */
[----:B------:R-:W-:Y:S02]  /*2450*/  IMAD.X R13, R145, 0x1, ~R13, P0 ;  /* 0x00000001910d7824 */ /* 0x000fe400000e0e0d */
[----:B------:R-:W-:Y:S02]  /*2460*/  IMAD.IADD R23, R23, 0x1, R2 ;  /* 0x0000000117177824 */ /* 0x000fe400078e0202 */
[----:B------:R-:W-:Y:S02]  /*2470*/  IMAD.IADD R21, R21, 0x1, R0 ;  /* 0x0000000115157824 */ /* 0x000fe400078e0200 */
[C---:B------:R-:W-:Y:S02]  /*2480*/  IMAD R103, R13.reuse, R156, RZ ;  /* 0x0000009c0d677224 */ /* 0x040fe400078e02ff */
[----:B------:R-:W-:Y:S02]  /*2490*/  IMAD R107, R13, R160, RZ ;  /* 0x000000a00d6b7224 */ /* 0x000fe400078e02ff */
[----:B------:R-:W-:-:S02]  /*24a0*/  IMAD R5, R144, R135, R140 ;  /* 0x0000008790057224 */ /* 0x000fc400078e028c */
[-C--:B------:R-:W-:Y:S02]  /*24b0*/  IMAD R103, R157, R3.reuse, R103 ;  /* 0x000000039d677224 */ /* 0x080fe400078e0267 */
[----:B------:R-:W-:Y:S02]  /*24c0*/  IMAD R4, R135, R4, RZ ;  /* 0x0000000487047224 */ /* 0x000fe400078e02ff */
[----:B------:R-:W-:-:S04]  /*24d0*/  IMAD.WIDE.U32 R10, R156, R3, R22 ;  /* 0x000000039c0a7225 */ /* 0x000fc800078e0016 */
[-C--:B------:R-:W-:Y:S02]  /*24e0*/  IMAD R107, R161, R3.reuse, R107 ;  /* 0x00000003a16b7224 */ /* 0x080fe400078e026b */
[----:B------:R-:W-:-:S04]  /*24f0*/  IMAD.WIDE.U32 R12, R160, R3, R20 ;  /* 0x00000003a00c7225 */ /* 0x000fc800078e0014 */
[----:B------:R-:W-:Y:S01]  /*2500*/  IMAD.IADD R3, R140, 0x1, R5 ;  /* 0x000000018c037824 */ /* 0x000fe200078e0205 */
[----:B------:R-:W-:Y:S02]  /*2510*/  SHF.R.S32.HI R2, RZ, 0x1f, R4 ;  /* 0x0000001fff027819 */ /* 0x000fe40000011404 */
[C---:B------:R-:W-:Y:S01]  /*2520*/  IADD3 R0, P3, R4.reuse, R5, RZ ;  /* 0x0000000504007210 */ /* 0x040fe20007f7e0ff */
[----:B------:R-:W-:Y:S01]  /*2530*/  IMAD.IADD R103, R11, 0x1, R103 ;  /* 0x000000010b677824 */ /* 0x000fe200078e0267 */
[----:B------:R-:W-:Y:S01]  /*2540*/  IADD3 R111, P2, R4, R3, RZ ;  /* 0x00000003046f7210 */ /* 0x000fe20007f5e0ff */
[----:B------:R-:W-:Y:S01]  /*2550*/  IMAD.IADD R107, R13, 0x1, R107 ;  /* 0x000000010d6b7824 */ /* 0x000fe200078e026b */
[----:B------:R-:W-:Y:S02]  /*2560*/  LEA R104, P1, R10, R16, 0x1 ;  /* 0x000000100a687211 */ /* 0x000fe400078208ff */
[----:B------:R-:W-:Y:S02]  /*2570*/  LEA R106, P0, R12, R14, 0x1 ;  /* 0x0000000e0c6a7211 */ /* 0x000fe400078008ff */
[----:B------:R-:W-:-:S02]  /*2580*/  LEA.HI.X.SX32 R5, R5, R2, 0x1, P3 ;  /* 0x0000000205057211 */ /* 0x000fc400018f0eff */
[----:B------:R-:W-:Y:S01]  /*2590*/  SHF.L.U32 R28, R0, 0x1, RZ ;  /* 0x00000001001c7819 */ /* 0x000fe200000006ff */
[----:B------:R-:W-:Y:S01]  /*25a0*/  IMAD.SHL.U32 R110, R111, 0x2, RZ ;  /* 0x000000026f6e7824 */ /* 0x000fe200078e00ff */
[----:B------:R-:W-:Y:S02]  /*25b0*/  LEA.HI.X R103, R10, R17, R103, 0x1, P1 ;  /* 0x000000110a677211 */ /* 0x000fe400008f0c67 */
[----:B------:R-:W-:Y:S01]  /*25c0*/  LEA.HI.X.SX32 R2, R3, R2, 0x1, P2 ;  /* 0x0000000203027211 */ /* 0x000fe200010f0eff */
[----:B------:R-:W-:Y:S01]  /*25d0*/  IMAD.SHL.U32 R78, R160, 0x10, RZ ;  /* 0x00000010a04e7824 */ /* 0x000fe200078e00ff */
[----:B------:R-:W-:Y:S02]  /*25e0*/  LEA.HI.X R107, R12, R15, R107, 0x1, P0 ;  /* 0x0000000f0c6b7211 */ /* 0x000fe400000f0c6b */
[----:B------:R-:W-:Y:S02]  /*25f0*/  SHF.L.U64.HI R0, R0, 0x1, R5 ;  /* 0x0000000100007819 */ /* 0x000fe40000010205 */
[----:B------:R-:W-:-:S02]  /*2600*/  IADD3 R54, P1, R8, R28, RZ ;  /* 0x0000001c08367210 */ /* 0x000fc40007f3e0ff */
[----:B------:R-:W-:Y:S02]  /*2610*/  IADD3 R28, P0, R6, R28, RZ ;  /* 0x0000001c061c7210 */ /* 0x000fe40007f1e0ff */
[----:B------:R-:W-:Y:S02]  /*2620*/  SHF.L.U64.HI R111, R111, 0x1, R2 ;  /* 0x000000016f6f7819 */ /* 0x000fe40000010202 */
[-C--:B------:R-:W-:Y:S01]  /*2630*/  IADD3 R108, P3, R8, R110.reuse, RZ ;  /* 0x0000006e086c7210 */ /* 0x080fe20007f7e0ff */
[----:B------:R-:W-:Y:S01]  /*2640*/  IMAD.X R55, R9, 0x1, R0, P1 ;  /* 0x0000000109377824 */ /* 0x000fe200008e0600 */
[----:B------:R-:W-:Y:S02]  /*2650*/  IADD3 R110, P2, R6, R110, RZ ;  /* 0x0000006e066e7210 */ /* 0x000fe40007f5e0ff */
[----:B------:R-:W-:Y:S02]  /*2660*/  IADD3.X R29, R7, R0, RZ, P0, !PT ;  /* 0x00000000071d7210 */ /* 0x000fe400007fe4ff */
[----:B------:R-:W-:-:S02]  /*2670*/  SHF.L.U64.HI R75, R160, 0x4, R161 ;  /* 0x00000004a04b7819 */ /* 0x000fc400000102a1 */
[----:B------:R-:W-:Y:S02]  /*2680*/  SHF.L.U32 R80, R160, 0x5, RZ ;  /* 0x00000005a0507819 */ /* 0x000fe400000006ff */
[----:B------:R-:W-:Y:S01]  /*2690*/  IADD3 R85, P1, P0, R78, R78, R78 ;  /* 0x0000004e4e557210 */ /* 0x000fe2000783e04e */
[----:B------:R-:W-:Y:S01]  /*26a0*/  IMAD.X R109, R9, 0x1, R111, P3 ;  /* 0x00000001096d7824 */ /* 0x000fe200018e066f */
[----:B------:R-:W-:Y:S01]  /*26b0*/  SHF.L.U64.HI R77, R160, 0x5, R161 ;  /* 0x00000005a04d7819 */ /* 0x000fe200000102a1 */
[----:B------:R-:W-:Y:S01]  /*26c0*/  IMAD.X R111, R7, 0x1, R111, P2 ;  /* 0x00000001076f7824 */ /* 0x000fe200010e066f */
[----:B------:R-:W-:Y:S02]  /*26d0*/  IADD3.X R88, R75, R75, R75, P1, P0 ;  /* 0x0000004b4b587210 */ /* 0x000fe40000fe044b */
[C-C-:B------:R-:W-:Y:S02]  /*26e0*/  IADD3 R79, P5, P4, -R80.reuse, 0x40, R85.reuse ;  /* 0x00000040504f7810 */ /* 0x140fe40007cbe155 */
[----:B------:R-:W-:-:S02]  /*26f0*/  IADD3 R81, P3, P2, -R80, 0x80, R85 ;  /* 0x0000008050517810 */ /* 0x000fc40007a7e155 */
[----:B------:R-:W-:Y:S01]  /*2700*/  IADD3 R85, P1, P0, -R80, 0xc0, R85 ;  /* 0x000000c050557810 */ /* 0x000fe2000783e155 */
[----:B------:R-:W-:Y:S01]  /*2710*/  IMAD.SHL.U32 R141, R135, 0x10, RZ ;  /* 0x00000010878d7824 */ /* 0x000fe200078e00ff */
[C-C-:B------:R-:W-:Y:S02]  /*2720*/  IADD3.X R82, ~R77.reuse, RZ, R88.reuse, P5, P4 ;  /* 0x000000ff4d527210 */ /* 0x140fe40002fe8558 */
[C-C-:B------:R-:W-:Y:S02]  /*2730*/  IADD3.X R84, ~R77.reuse, RZ, R88.reuse, P3, P2 ;  /* 0x000000ff4d547210 */ /* 0x140fe40001fe4558 */
[----:B------:R-:W-:Y:S02]  /*2740*/  IADD3.X R88, ~R77, RZ, R88, P1, P0 ;  /* 0x000000ff4d587210 */ /* 0x000fe40000fe0558 */
[-C--:B------:R-:W-:Y:S02]  /*2750*/  IADD3 R87, P1, R81, R78.reuse, RZ ;  /* 0x0000004e51577210 */ /* 0x080fe40007f3e0ff */
[-C--:B------:R-:W-:Y:S01]  /*2760*/  IADD3 R89, P0, R85, R78.reuse, RZ ;  /* 0x0000004e55597210 */ /* 0x080fe20007f1e0ff */
[----:B------:R-:W-:Y:S01]  /*2770*/  VIADD R131, R141, 0xc0 ;  /* 0x000000c08d837836 */ /* 0x000fe20000000000 */
[-C--:B------:R-:W-:Y:S01]  /*2780*/  IADD3 R83, P2, R79, R78.reuse, RZ ;  /* 0x0000004e4f537210 */ /* 0x080fe20007f5e0ff */
[C---:B------:R-:W-:Y:S01]  /*2790*/  VIADD R133, R141.reuse, 0x80 ;  /* 0x000000808d857836 */ /* 0x040fe20000000000 */
[----:B------:R-:W-:Y:S01]  /*27a0*/  IADD3 R134, R141, 0x40, RZ ;  /* 0x000000408d867810 */ /* 0x000fe20007ffe0ff */
[--C-:B------:R-:W-:Y:S01]  /*27b0*/  IMAD.X R90, R84, 0x1, R75.reuse, P1 ;  /* 0x00000001545a7824 */ /* 0x100fe200008e064b */
[----:B------:R-:W-:Y:S01]  /*27c0*/  IADD3.X R86, R82, R75, RZ, P2, !PT ;  /* 0x0000004b52567210 */ /* 0x000fe200017fe4ff */
[----:B------:R-:W-:Y:S01]  /*27d0*/  IMAD.X R92, R88, 0x1, R75, P0 ;  /* 0x00000001585c7824 */ /* 0x000fe200000e064b */
[----:B------:R-:W-:-:S02]  /*27e0*/  IADD3 R98, P2, R83, R78, RZ ;  /* 0x0000004e53627210 */ /* 0x000fc40007f5e0ff */
[-C--:B------:R-:W-:Y:S02]  /*27f0*/  IADD3 R100, P1, R87, R78.reuse, RZ ;  /* 0x0000004e57647210 */ /* 0x080fe40007f3e0ff */
[----:B------:R-:W-:Y:S01]  /*2800*/  IADD3 R102, P0, R89, R78, RZ ;  /* 0x0000004e59667210 */ /* 0x000fe20007f1e0ff */
[C---:B------:R-:W-:Y:S01]  /*2810*/  IMAD.IADD R130, R141.reuse, 0x1, R133 ;  /* 0x000000018d827824 */ /* 0x040fe200078e0285 */
[C---:B------:R-:W-:Y:S02]  /*2820*/  IADD3 R128, R141.reuse, R131, RZ ;  /* 0x000000838d807210 */ /* 0x040fe40007ffe0ff */
[----:B------:R-:W-:Y:S01]  /*2830*/  IADD3 R132, R141, R134, RZ ;  /* 0x000000868d847210 */ /* 0x000fe20007ffe0ff */
[C---:B------:R-:W-:Y:S01]  /*2840*/  IMAD.SHL.U32 R95, R156.reuse, 0x20, RZ ;  /* 0x000000209c5f7824 */ /* 0x040fe200078e00ff */
[C-C-:B------:R-:W-:Y:S01]  /*2850*/  SHF.L.U64.HI R0, R156.reuse, 0x4, R157.reuse ;  /* 0x000000049c007819 */ /* 0x140fe2000001029d */
[----:B------:R-:W-:Y:S01]  /*2860*/  IMAD R3, R157, 0x60, RZ ;  /* 0x000000609d037824 */ /* 0x000fe200078e02ff */
[C---:B------:R-:W-:Y:S01]  /*2870*/  SHF.L.U32 R93, R156.reuse, 0x4, RZ ;  /* 0x000000049c5d7819 */ /* 0x040fe200000006ff */
[----:B------:R-:W-:Y:S01]  /*2880*/  IMAD.SHL.U32 R137, R135, 0x20, RZ ;  /* 0x0000002087897824 */ /* 0x000fe200078e00ff */
[----:B------:R-:W-:Y:S01]  /*2890*/  SHF.L.U64.HI R94, R156, 0x5, R157 ;  /* 0x000000059c5e7819 */ /* 0x000fe2000001029d */
[----:B------:R-:W-:-:S02]  /*28a0*/  IMAD.X R97, R86, 0x1, R75, P2 ;  /* 0x0000000156617824 */ /* 0x000fc400010e064b */
[--C-:B------:R-:W-:Y:S02]  /*28b0*/  IMAD.X R99, R90, 0x1, R75.reuse, P1 ;  /* 0x000000015a637824 */ /* 0x100fe400008e064b */
[----:B------:R-:W-:Y:S01]  /*28c0*/  IMAD.X R101, R92, 0x1, R75, P0 ;  /* 0x000000015c657824 */ /* 0x000fe200000e064b */
[----:B------:R-:W-:Y:S01]  /*28d0*/  IADD3 R129, R141, R132, RZ ;  /* 0x000000848d817210 */ /* 0x000fe20007ffe0ff */
[----:B------:R-:W-:-:S04]  /*28e0*/  IMAD.WIDE.U32 R156, R156, 0x60, RZ ;  /* 0x000000609c9c7825 */ /* 0x000fc800078e00ff */
[----:B------:R-:W-:Y:S02]  /*28f0*/  IMAD R135, R135, 0x30, RZ ;  /* 0x0000003087877824 */ /* 0x000fe400078e02ff */
[C---:B------:R-:W-:Y:S02]  /*2900*/  IMAD.IADD R127, R141.reuse, 0x1, R130 ;  /* 0x000000018d7f7824 */ /* 0x040fe400078e0282 */
[----:B------:R-:W-:Y:S01]  /*2910*/  IMAD.IADD R126, R141, 0x1, R128 ;  /* 0x000000018d7e7824 */ /* 0x000fe200078e0280 */
[----:B------:R-:W-:Y:S01]  /*2920*/  SHF.L.U64.HI R91, R93, 0x1, R0 ;  /* 0x000000015d5b7819 */ /* 0x000fe20000010200 */
[C---:B------:R-:W-:Y:S01]  /*2930*/  VIADD R22, R26.reuse, 0x40 ;  /* 0x000000401a167836 */ /* 0x040fe20000000000 */
[----:B------:R-:W-:Y:S01]  /*2940*/  SHF.L.U64.HI R94, R95, 0x1, R94 ;  /* 0x000000015f5e7819 */ /* 0x000fe2000001025e */
[----:B------:R-:W-:Y:S01]  /*2950*/  VIADD R20, R26, 0xc0 ;  /* 0x000000c01a147836 */ /* 0x000fe20000000000 */
[----:B------:R-:W-:Y:S01]  /*2960*/  SHF.L.U64.HI R97, R98, 0x1, R97 ;  /* 0x0000000162617819 */ /* 0x000fe20000010261 */
[----:B------:R-:W-:Y:S01]  /*2970*/  IMAD.MOV.U32 R17, RZ, RZ, R170 ;  /* 0x000000ffff117224 */ /* 0x000fe200078e00aa */
[----:B------:R-:W-:Y:S01]  /*2980*/  SHF.L.U64.HI R99, R100, 0x1, R99 ;  /* 0x0000000164637819 */ /* 0x000fe20000010263 */
[----:B------:R-:W-:Y:S01]  /*2990*/  IMAD.SHL.U32 R93, R93, 0x2, RZ ;  /* 0x000000025d5d7824 */ /* 0x000fe200078e00ff */
[----:B------:R-:W-:Y:S01]  /*29a0*/  SHF.L.U64.HI R101, R102, 0x1, R101 ;  /* 0x0000000166657819 */ /* 0x000fe20000010265 */
[----:B------:R-:W-:Y:S01]  /*29b0*/  IMAD.SHL.U32 R95, R95, 0x2, RZ ;  /* 0x000000025f5f7824 */ /* 0x000fe200078e00ff */
[----:B------:R-:W-:Y:S01]  /*29c0*/  IADD3 R21, R26, 0x80, RZ ;  /* 0x000000801a157810 */ /* 0x000fe20007ffe0ff */
[----:B------:R-:W-:Y:S01]  /*29d0*/  IMAD.SHL.U32 R100, R100, 0x2, RZ ;  /* 0x0000000264647824 */ /* 0x000fe200078e00ff */
[----:B------:R-:W-:Y:S01]  /*29e0*/  IADD3 R96, R157, R3, RZ ;  /* 0x000000039d607210 */ /* 0x000fe20007ffe0ff */
[----:B------:R-:W-:Y:S01]  /*29f0*/  IMAD.SHL.U32 R102, R102, 0x2, RZ ;  /* 0x0000000266667824 */ /* 0x000fe200078e00ff */
[----:B------:R-:W-:-:S02]  /*2a00*/  SHF.R.S32.HI R125, RZ, 0x1f, R141 ;  /* 0x0000001fff7d7819 */ /* 0x000fc4000001148d */
[----:B------:R-:W-:Y:S02]  /*2a10*/  SHF.R.S32.HI R124, RZ, 0x1f, R137 ;  /* 0x0000001fff7c7819 */ /* 0x000fe40000011489 */
[----:B------:R-:W-:Y:S02]  /*2a20*/  SHF.R.S32.HI R122, RZ, 0x1f, R135 ;  /* 0x0000001fff7a7819 */ /* 0x000fe40000011487 */
[----:B------:R-:W-:Y:S02]  /*2a30*/  SHF.R.S32.HI R123, RZ, 0x1f, R134 ;  /* 0x0000001fff7b7819 */ /* 0x000fe40000011486 */
[----:B------:R-:W-:Y:S02]  /*2a40*/  SHF.R.S32.HI R121, RZ, 0x1f, R133 ;  /* 0x0000001fff797819 */ /* 0x000fe40000011485 */
[----:B------:R-:W-:Y:S02]  /*2a50*/  SHF.R.S32.HI R119, RZ, 0x1f, R131 ;  /* 0x0000001fff777819 */ /* 0x000fe40000011483 */
[----:B------:R-:W-:-:S02]  /*2a60*/  SHF.L.U32 R98, R98, 0x1, RZ ;  /* 0x0000000162627819 */ /* 0x000fc400000006ff */
[----:B------:R-:W-:Y:S02]  /*2a70*/  SHF.R.S32.HI R120, RZ, 0x1f, R132 ;  /* 0x0000001fff787819 */ /* 0x000fe40000011484 */
[----:B------:R-:W-:Y:S02]  /*2a80*/  SHF.R.S32.HI R118, RZ, 0x1f, R130 ;  /* 0x0000001fff767819 */ /* 0x000fe40000011482 */
[----:B------:R-:W-:Y:S02]  /*2a90*/  SHF.R.S32.HI R116, RZ, 0x1f, R128 ;  /* 0x0000001fff747819 */ /* 0x000fe40000011480 */
[----:B------:R-:W-:Y:S02]  /*2aa0*/  SHF.R.S32.HI R117, RZ, 0x1f, R129 ;  /* 0x0000001fff757819 */ /* 0x000fe40000011481 */
[----:B------:R-:W-:Y:S02]  /*2ab0*/  SHF.R.S32.HI R115, RZ, 0x1f, R127 ;  /* 0x0000001fff737819 */ /* 0x000fe4000001147f */
[----:B------:R-:W-:-:S07]  /*2ac0*/  SHF.R.S32.HI R114, RZ, 0x1f, R126 ;  /* 0x0000001fff727819 */ /* 0x000fce000001147e */
.L_x_7845:
[----:B------:R-:W-:Y:S01]  /*2ad0*/  IMAD.SHL.U32 R24, R17, 0x40, RZ ;  /* 0x0000004011187824 */ /* 0x000fe200078e00ff */
[----:B------:R-:W-:Y:S01]  /*2ae0*/  BSSY B2, `(.L_x_7790) ;  /* 0x00009f3000027945 */ /* 0x000fe20003800000 */
[----:B------:R-:W-:Y:S02]  /*2af0*/  IMAD.MOV.U32 R105, RZ, RZ, R103 ;  /* 0x000000ffff697224 */ /* 0x000fe400078e0067 */
[----:B------:R-:W-:Y:S04]  /*2b00*/  VIADD R23, R24, 0xffffffc0 ;  /* 0xffffffc018177836 */ /* 0x000fe80000000000 */
[--C-:B------:R-:W-:Y:S02]  /*2b10*/  IMAD.IADD R43, R63, 0x1, -R23.reuse ;  /* 0x000000013f2b7824 */ /* 0x100fe400078e0a17 */
[----:B------:R-:W-:Y:S03]  /*2b20*/  IMAD.IADD R41, R76, 0x1, -R23 ;  /* 0x000000014c297824 */ /* 0x000fe600078e0a17 */
[CC--:B------:R-:W-:Y:S02]  /*2b30*/  ISETP.GE.AND P0, PT, R144.reuse, R43.reuse, PT ;  /* 0x0000002b9000720c */ /* 0x0c0fe40003f06270 */
[C---:B------:R-:W-:Y:S02]  /*2b40*/  ISETP.GE.AND P4, PT, R139.reuse, R43, PT ;  /* 0x0000002b8b00720c */ /* 0x040fe40003f86270 */
[-C--:B------:R-:W-:Y:S02]  /*2b50*/  ISETP.GE.AND P0, PT, R144, R41.reuse, !P0 ;  /* 0x000000299000720c */ /* 0x080fe40004706270 */
[----:B------:R-:W-:Y:S02]  /*2b60*/  ISETP.GE.AND P4, PT, R139, R41, !P4 ;  /* 0x000000298b00720c */ /* 0x000fe40006786270 */
[C---:B------:R-:W-:Y:S04]  /*2b70*/  ISETP.GE.AND P2, PT, R138.reuse, R43, PT ;  /* 0x0000002b8a00720c */ /* 0x040fe80003f46270 */
[----:B------:R-:W-:Y:S05]  /*2b80*/  ISETP.GE.AND P2, PT, R138, R41, !P2 ;  /* 0x000000298a00720c */ /* 0x000fea0005746270 */
[----:B------:R-:W2:Y:S01]  /*2b90*/  @P0 LD.E.128 R12, desc[UR6][R104.64] ;  /* 0x00000006680c0980 */ /* 0x000ea2000c101d00 */
[----:B------:R-:W-:Y:S01]  /*2ba0*/  @P0 IMAD.MOV.U32 R2, RZ, RZ, R113 ;  /* 0x000000ffff020224 */ /* 0x000fe200078e0071 */
[C---:B------:R-:W-:Y:S01]  /*2bb0*/  @P4 IADD3 R30, P1, R104.reuse, R93, RZ ;  /* 0x0000005d681e4210 */ /* 0x040fe20007f3e0ff */
[----:B------:R-:W-:Y:S04]  /*2bc0*/  @P0 IMAD.MOV.U32 R3, RZ, RZ, R112 ;  /* 0x000000ffff030224 */ /* 0x000fe800078e0070 */
[----:B------:R-:W-:Y:S01]  /*2bd0*/  @P4 IMAD.X R31, R105, 0x1, R91, P1 ;  /* 0x00000001691f4824 */ /* 0x000fe200008e065b */
[C---:B---34-:R-:W-:Y:S04]  /*2be0*/  @P4 LEA R44, P1, R65.reuse, R113, 0x1 ;  /* 0x00000071412c4211 */ /* 0x058fe800078208ff */
[----:B------:R-:W-:Y:S01]  /*2bf0*/  @P4 LEA.HI.X R45, R65, R112, R62, 0x1, P1 ;  /* 0x00000070412d4211 */ /* 0x000fe200008f0c3e */
[----:B--2---:R1:W-:Y:S04]  /*2c00*/  @P0 ST.E.128 desc[UR6][R2.64], R12 ;  /* 0x0000000c02000985 */ /* 0x0043e8000c101d06 */
[----:B------:R-:W2:Y:S04]  /*2c10*/  @P0 LD.E.128 R8, desc[UR6][R104.64+0x80] ;  /* 0x0000800668080980 */ /* 0x000ea8000c101d00 */
[----:B--2---:R-:W-:Y:S04]  /*2c20*/  @P0 ST.E.128 desc[UR6][R2.64+0x80], R8 ;  /* 0x0000800802000985 */ /* 0x004fe8000c101d06 */
[----:B------:R-:W2:Y:S04]  /*2c30*/  @P0 LD.E.128 R4, desc[UR6][R104.64+0x100] ;  /* 0x0001000668040980 */ /* 0x000ea8000c101d00 */
[----:B--2---:R-:W-:Y:S04]  /*2c40*/  @P0 ST.E.128 desc[UR6][R2.64+0x100], R4 ;  /* 0x0001000402000985 */ /* 0x004fe8000c101d06 */
[----:B------:R-:W2:Y:S04]  /*2c50*/  @P0 LD.E.128 R36, desc[UR6][R104.64+0x180] ;  /* 0x0001800668240980 */ /* 0x000ea8000c101d00 */
[----:B--2---:R2:W-:Y:S04]  /*2c60*/  @P0 ST.E.128 desc[UR6][R2.64+0x180], R36 ;  /* 0x0001802402000985 */ /* 0x0045e8000c101d06 */
[----:B-1----:R-:W3:Y:S01]  /*2c70*/  @P4 LD.E.128 R12, desc[UR6][R30.64] ;  /* 0x000000061e0c4980 */ /* 0x002ee2000c101d00 */
[----:B--2---:R-:W-:Y:S05]  /*2c80*/  @P2 IADD3 R2, P1, R104, R95, RZ ;  /* 0x0000005f68022210 */ /* 0x004fea0007f3e0ff */
[----:B------:R-:W-:Y:S01]  /*2c90*/  @P2 IMAD.X R3, R105, 0x1, R94, P1 ;  /* 0x0000000169032824 */ /* 0x000fe200008e065e */
[----:B------:R-:W-:Y:S05]  /*2ca0*/  @P2 IADD3 R46, P1, R113, R68, RZ ;  /* 0x00000044712e2210 */ /* 0x000fea0007f3e0ff */
[----:B------:R-:W-:Y:S01]  /*2cb0*/  @P2 IMAD.X R47, R112, 0x1, R69, P1 ;  /* 0x00000001702f2824 */ /* 0x000fe200008e0645 */
[C---:B------:R-:W-:Y:S04]  /*2cc0*/  ISETP.GE.AND P1, PT, R136.reuse, R43, PT ;  /* 0x0000002b8800720c */ /* 0x040fe80003f26270 */
[----:B------:R-:W-:Y:S01]  /*2cd0*/  ISETP.GE.AND P1, PT, R136, R41, !P1 ;  /* 0x000000298800720c */ /* 0x000fe20004f26270 */
[----:B---3--:R1:W-:Y:S04]  /*2ce0*/  @P4 ST.E.128 desc[UR6][R44.64], R12 ;  /* 0x0000000c2c004985 */ /* 0x0083e8000c101d06 */
[----:B------:R-:W2:Y:S04]  /*2cf0*/  @P4 LD.E.128 R8, desc[UR6][R30.64+0x80] ;  /* 0x000080061e084980 */ /* 0x000ea8000c101d00 */
[----:B--2---:R2:W-:Y:S04]  /*2d00*/  @P4 ST.E.128 desc[UR6][R44.64+0x80], R8 ;  /* 0x000080082c004985 */ /* 0x0045e8000c101d06 */
[----:B------:R-:W3:Y:S04]  /*2d10*/  @P4 LD.E.128 R4, desc[UR6][R30.64+0x100] ;  /* 0x000100061e044980 */ /* 0x000ee8000c101d00 */
[----:B---3--:R3:W-:Y:S04]  /*2d20*/  @P4 ST.E.128 desc[UR6][R44.64+0x100], R4 ;  /* 0x000100042c004985 */ /* 0x0087e8000c101d06 */
[----:B------:R4:W5:Y:S02]  /*2d30*/  @P4 LD.E.128 R32, desc[UR6][R30.64+0x180] ;  /* 0x000180061e204980 */ /* 0x000964000c101d00 */
[----:B----4-:R-:W-:Y:S05]  /*2d40*/  @P1 IADD3 R30, P3, R104, R156, RZ ;  /* 0x0000009c681e1210 */ /* 0x010fea0007f7e0ff */
[----:B------:R-:W-:Y:S01]  /*2d50*/  @P1 IMAD.X R31, R105, 0x1, R96, P3 ;  /* 0x00000001691f1824 */ /* 0x000fe200018e0660 */
[----:B-----5:R4:W-:Y:S04]  /*2d60*/  @P4 ST.E.128 desc[UR6][R44.64+0x180], R32 ;  /* 0x000180202c004985 */ /* 0x0209e8000c101d06 */
[----:B-1----:R-:W5:Y:S04]  /*2d70*/  @P2 LD.E.128 R12, desc[UR6][R2.64] ;  /* 0x00000006020c2980 */ /* 0x002f68000c101d00 */
[----:B-----5:R1:W-:Y:S04]  /*2d80*/  @P2 ST.E.128 desc[UR6][R46.64], R12 ;  /* 0x0000000c2e002985 */ /* 0x0203e8000c101d06 */
[----:B--2---:R-:W2:Y:S04]  /*2d90*/  @P2 LD.E.128 R8, desc[UR6][R2.64+0x80] ;  /* 0x0000800602082980 */ /* 0x004ea8000c101d00 */
[----:B--2---:R2:W-:Y:S04]  /*2da0*/  @P2 ST.E.128 desc[UR6][R46.64+0x80], R8 ;  /* 0x000080082e002985 */ /* 0x0045e8000c101d06 */
[----:B---3--:R-:W3:Y:S04]  /*2db0*/  @P2 LD.E.128 R4, desc[UR6][R2.64+0x100] ;  /* 0x0001000602042980 */ /* 0x008ee8000c101d00 */
[----:B---3--:R3:W-:Y:S04]  /*2dc0*/  @P2 ST.E.128 desc[UR6][R46.64+0x100], R4 ;  /* 0x000100042e002985 */ /* 0x0087e8000c101d06 */
[----:B------:R-:W5:Y:S04]  /*2dd0*/  @P2 LD.E.128 R36, desc[UR6][R2.64+0x180] ;  /* 0x0001800602242980 */ /* 0x000f68000c101d00 */
[----:B-----5:R1:W-:Y:S01]  /*2de0*/  @P2 ST.E.128 desc[UR6][R46.64+0x180], R36 ;  /* 0x000180242e002985 */ /* 0x0203e2000c101d06 */
[----:B----4-:R-:W-:Y:S03]  /*2df0*/  @P1 IADD3 R44, P2, R113, R154, RZ ;  /* 0x0000009a712c1210 */ /* 0x010fe60007f5e0ff */
[----:B------:R-:W4:Y:S02]  /*2e00*/  @P1 LD.E.128 R32, desc[UR6][R30.64] ;  /* 0x000000061e201980 */ /* 0x000f24000c101d00 */
[----:B------:R-:W-:Y:S05]  /*2e10*/  @P1 IMAD.X R45, R112, 0x1, R67, P2 ;  /* 0x00000001702d1824 */ /* 0x000fea00010e0643 */
[----:B----4-:R4:W-:Y:S04]  /*2e20*/  @P1 ST.E.128 desc[UR6][R44.64], R32 ;  /* 0x000000202c001985 */ /* 0x0109e8000c101d06 */
[----:B-1----:R-:W5:Y:S04]  /*2e30*/  @P1 LD.E.128 R12, desc[UR6][R30.64+0x80] ;  /* 0x000080061e0c1980 */ /* 0x002f68000c101d00 */
[----:B-----5:R4:W-:Y:S04]  /*2e40*/  @P1 ST.E.128 desc[UR6][R44.64+0x80], R12 ;  /* 0x0000800c2c001985 */ /* 0x0209e8000c101d06 */
[----:B--2---:R-:W2:Y:S04]  /*2e50*/  @P1 LD.E.128 R8, desc[UR6][R30.64+0x100] ;  /* 0x000100061e081980 */ /* 0x004ea8000c101d00 */
[----:B--2---:R4:W-:Y:S04]  /*2e60*/  @P1 ST.E.128 desc[UR6][R44.64+0x100], R8 ;  /* 0x000100082c001985 */ /* 0x0049e8000c101d06 */
[----:B---3--:R-:W2:Y:S04]  /*2e70*/  @P1 LD.E.128 R4, desc[UR6][R30.64+0x180] ;  /* 0x000180061e041980 */ /* 0x008ea8000c101d00 */
[----:B--2---:R4:W-:Y:S04]  /*2e80*/  @P1 ST.E.128 desc[UR6][R44.64+0x180], R4 ;  /* 0x000180042c001985 */ /* 0x0049e8000c101d06 */
[----:B------:R-:W2:Y:S04]  /*2e90*/  LD.E R25, desc[UR6][R18.64+0xd0] ;  /* 0x0000d00612197980 */ /* 0x000ea8000c101900 */
[----:B------:R-:W3:Y:S01]  /*2ea0*/  LD.E R103, desc[UR6][R18.64+0x130] ;  /* 0x0001300612677980 */ /* 0x000ee2000c101900 */
[----:B--2---:R-:W-:Y:S01]  /*2eb0*/  ISETP.NE.AND P2, PT, R25, RZ, PT ;  /* 0x000000ff1900720c */ /* 0x004fe20003f45270 */
[----:B---3--:R-:W-:Y:S05]  /*2ec0*/  IMAD.U32 R103, R103, -0x40, RZ ;  /* 0xffffffc067677824 */ /* 0x008fea00078e00ff */
[C---:B------:R-:W-:Y:S04]  /*2ed0*/  LEA R104, P1, R103.reuse, R104, 0x1 ;  /* 0x0000006867687211 */ /* 0x040fe800078208ff */
[----:B------:R-:W-:Y:S03]  /*2ee0*/  LEA.HI.X.SX32 R103, R103, R105, 0x1, P1 ;  /* 0x0000006967677211 */ /* 0x000fe600008f0eff */
[----:B----4-:R-:W-:Y:S06]  /*2ef0*/  @!P2 BRA `(.L_x_7791) ;  /* 0x0000009400f4a947 */ /* 0x010fec0003800000 */
[----:B------:R-:W2:Y:S02]  /*2f00*/  LD.E.U8 R0, desc[UR6][R18.64+0x1b3] ;  /* 0x0001b30612007980 */ /* 0x000ea4000c101100 */
[----:B--2---:R-:W-:Y:S11]  /*2f10*/  ISETP.NE.AND P1, PT, R0, RZ, PT ;  /* 0x000000ff0000720c */ /* 0x004ff60003f25270 */
[----:B------:R-:W-:Y:S02]  /*2f20*/  @!UPT UIADD3 URZ, URZ, URZ, URZ ;  /* 0x0000003f3f3ff290 */ /* 0x000fe4000fffe03f */
[----:B------:R-:W-:Y:S05]  /*2f30*/  @!P1 BRA `(.L_x_7792) ;  /* 0x0000003400209947 */ /* 0x000fea0003800000 */
[-C--:B------:R-:W-:Y:S01]  /*2f40*/  ISETP.GE.AND P3, PT, R138, R43.reuse, PT ;  /* 0x0000002b8a00720c */ /* 0x080fe20003f66270 */
[----:B------:R-:W-:Y:S01]  /*2f50*/  BSSY B0, `(.L_x_7793) ;  /* 0x00000ca000007945 */ /* 0x000fe20003800000 */
[----:B------:R-:W-:Y:S02]  /*2f60*/  ISETP.GE.AND P2, PT, R136, R43, PT ;  /* 0x0000002b8800720c */ /* 0x000fe40003f46270 */
[-C--:B------:R-:W-:Y:S02]  /*2f70*/  ISETP.GE.AND P3, PT, R138, R41.reuse, !P3 ;  /* 0x000000298a00720c */ /* 0x080fe40005f66270 */
[----:B------:R-:W-:Y:S01]  /*2f80*/  ISETP.GE.AND P2, PT, R136, R41, !P2 ;  /* 0x000000298800720c */ /* 0x000fe20005746270 */
[----:B------:R-:W-:Y:S01]  /*2f90*/  @!UPT UIADD3 URZ, URZ, URZ, URZ ;  /* 0x0000003f3f3ff290 */ /* 0x000fe2000fffe03f */
[----:B------:R-:W-:Y:S11]  /*2fa0*/  @!P0 BRA `(.L_x_7794) ;  /* 0x0000000c00108947 */ /* 0x000ff60003800000 */
[-C--:B------:R-:W-:Y:S01]  /*2fb0*/  ISETP.GE.AND P0, PT, R26, R25.reuse, PT ;  /* 0x000000191a00720c */ /* 0x080fe20003f06270 */
[----:B------:R-:W2:Y:S01]  /*2fc0*/  LD.E.128 R36, desc[UR6][R106.64] ;  /* 0x000000066a247980 */ /* 0x000ea2000c101d00 */
[----:B------:R-:W-:Y:S11]  /*2fd0*/  ISETP.GE.AND P1, PT, R22, R25, PT ;  /* 0x000000191600720c */ /* 0x000ff60003f26270 */
        /* <DEDUP_REMOVED lines=9> */
[----:B------:R-:W-:Y:S02]  /*3070*/  @!P0 HADD2.F32 R46, -RZ, R35.H0_H0 ;  /* 0x20000023ff2e8230 */ /* 0x000fe40000004100 */
[C---:B------:R-:W-:Y:S01]  /*3080*/  @!P0 FMUL.FTZ R53, R40.reuse, R45 ;  /* 0x0000002d28358220 */ /* 0x040fe20000410000 */
[----:B------:R-:W-:Y:S01]  /*3090*/  @!P0 HADD2.F32 R32, -RZ, R30.H1_H1 ;  /* 0x3000001eff208230 */ /* 0x000fe20000004100 */
[----:B------:R-:W-:Y:S01]  /*30a0*/  @!P0 MOV R35, R38 ;  /* 0x0000002600238202 */ /* 0x000fe20000000f00 */
[--C-:B------:R-:W-:Y:S02]  /*30b0*/  @!P0 HADD2.F32 R43, -RZ, R34.reuse.H1_H1 ;  /* 0x30000022ff2b8230 */ /* 0x100fe40000004100 */
[-C--:B------:R-:W-:Y:S01]  /*30c0*/  @!P0 FMUL.FTZ R0, R40, R33.reuse ;  /* 0x0000002128008220 */ /* 0x080fe20000410000 */
[----:B------:R-:W-:Y:S02]  /*30d0*/  @!P0 HADD2.F32 R30, -RZ, R31.H0_H0 ;  /* 0x2000001fff1e8230 */ /* 0x000fe40000004100 */
[----:B------:R-:W-:Y:S01]  /*30e0*/  @!P0 FFMA.FTZ R53, R46, R33, -R53 ;  /* 0x000000212e358223 */ /* 0x000fe20000010835 */
[----:B------:R-:W-:Y:S01]  /*30f0*/  @!P0 HADD2.F32 R41, -RZ, R35.H1_H1 ;  /* 0x30000023ff298230 */ /* 0x000fe20000004100 */
[----:B------:R-:W-:Y:S01]  /*3100*/  @!P0 MOV R33, R39 ;  /* 0x0000002700218202 */ /* 0x000fe20000000f00 */
[----:B------:R-:W-:Y:S02]  /*3110*/  @!P0 HADD2.F32 R31, -RZ, R31.H1_H1 ;  /* 0x3000001fff1f8230 */ /* 0x000fe40000004100 */
[----:B------:R-:W-:Y:S01]  /*3120*/  @!P0 FFMA.FTZ R0, R45, R46, R0 ;  /* 0x0000002e2d008223 */ /* 0x000fe20000010000 */
[----:B------:R-:W-:Y:S02]  /*3130*/  @!P0 HADD2.F32 R45, -RZ, R34.H0_H0 ;  /* 0x20000022ff2d8230 */ /* 0x000fe40000004100 */
[----:B------:R-:W-:Y:S01]  /*3140*/  @!P0 FMUL.FTZ R2, R43, R32 ;  /* 0x000000202b028220 */ /* 0x000fe20000410000 */
[----:B------:R-:W-:Y:S02]  /*3150*/  @!P0 HADD2.F32 R51, -RZ, R51.H1_H1 ;  /* 0x30000033ff338230 */ /* 0x000fe40000004100 */
[----:B------:R-:W-:Y:S01]  /*3160*/  @!P0 FMUL.FTZ R3, R41, R30 ;  /* 0x0000001e29038220 */ /* 0x000fe20000410000 */
[----:B------:R-:W-:Y:S02]  /*3170*/  @!P0 HADD2.F32 R34, -RZ, R33.H1_H1 ;  /* 0x30000021ff228230 */ /* 0x000fe40000004100 */
        /* <DEDUP_REMOVED lines=20> */
[----:B------:R-:W-:Y:S03]  /*32c0*/  ISETP.GE.AND P0, PT, R21, R25, PT ;  /* 0x000000191500720c */ /* 0x000fe60003f06270 */
[----:B------:R1:W-:Y:S08]  /*32d0*/  ST.E.128 desc[UR6][R158.64], R36 ;  /* 0x000000249e007985 */ /* 0x0003f0000c101d06 */
[----:B------:R-:W2:Y:S08]  /*32e0*/  LD.E.128 R32, desc[UR6][R106.64+0x80] ;  /* 0x000080066a207980 */ /* 0x000eb0000c101d00 */
[----:B------:R-:W3:Y:S06]  /*32f0*/  @!P1 LD.E.64 R50, desc[UR6][R54.64+0x40] ;  /* 0x0000400636329980 */ /* 0x000eec000c101b00 */
[----:B------:R-:W4:Y:S01]  /*3300*/  @!P1 LD.E.64 R30, desc[UR6][R28.64+0x40] ;  /* 0x000040061c1e9980 */ /* 0x000f22000c101b00 */
[----:B--2---:R-:W-:Y:S02]  /*3310*/  @!P1 MOV R42, R32 ;  /* 0x00000020002a9202 */ /* 0x004fe40000000f00 */
[----:B-1----:R-:W-:Y:S02]  /*3320*/  @!P1 MOV R38, R34 ;  /* 0x0000002200269202 */ /* 0x002fe40000000f00 */
[----:B------:R-:W-:Y:S01]  /*3330*/  @!P1 MOV R37, R35 ;  /* 0x0000002300259202 */ /* 0x000fe20000000f00 */
[--C-:B------:R-:W-:Y:S01]  /*3340*/  @!P1 HADD2.F32 R44, -RZ, R42.reuse.H1_H1 ;  /* 0x3000002aff2c9230 */ /* 0x100fe20000004100 */
[----:B------:R-:W-:Y:S01]  /*3350*/  @!P1 MOV R36, R33 ;  /* 0x0000002100249202 */ /* 0x000fe20000000f00 */
[----:B------:R-:W-:Y:S02]  /*3360*/  @!P1 HADD2.F32 R48, -RZ, R42.H0_H0 ;  /* 0x2000002aff309230 */ /* 0x000fe40000004100 */
[--C-:B---3--:R-:W-:Y:S02]  /*3370*/  @!P1 HADD2.F32 R46, -RZ, R50.reuse.H0_H0 ;  /* 0x20000032ff2e9230 */ /* 0x108fe40000004100 */
[----:B------:R-:W-:Y:S02]  /*3380*/  @!P1 HADD2.F32 R45, -RZ, R50.H1_H1 ;  /* 0x30000032ff2d9230 */ /* 0x000fe40000004100 */
[----:B------:R-:W-:Y:S02]  /*3390*/  @!P1 HADD2.F32 R50, -RZ, R51.H0_H0 ;  /* 0x20000033ff329230 */ /* 0x000fe40000004100 */
[C---:B------:R-:W-:Y:S01]  /*33a0*/  @!P1 FMUL.FTZ R52, R44.reuse, R46 ;  /* 0x0000002e2c349220 */ /* 0x040fe20000410000 */
[--C-:B----4-:R-:W-:Y:S02]  /*33b0*/  @!P1 HADD2.F32 R41, -RZ, R30.reuse.H0_H0 ;  /* 0x2000001eff299230 */ /* 0x110fe40000004100 */
[----:B------:R-:W-:Y:S02]  /*33c0*/  @!P1 HADD2.F32 R40, -RZ, R30.H1_H1 ;  /* 0x3000001eff289230 */ /* 0x000fe40000004100 */
[--C-:B------:R-:W-:Y:S02]  /*33d0*/  @!P1 HADD2.F32 R30, -RZ, R31.reuse.H0_H0 ;  /* 0x2000001fff1e9230 */ /* 0x100fe40000004100 */
[-C--:B------:R-:W-:Y:S01]  /*33e0*/  @!P1 FMUL.FTZ R5, R44, R41.reuse ;  /* 0x000000292c059220 */ /* 0x080fe20000410000 */
[--C-:B------:R-:W-:Y:S02]  /*33f0*/  @!P1 HADD2.F32 R47, -RZ, R36.reuse.H0_H0 ;  /* 0x20000024ff2f9230 */ /* 0x100fe40000004100 */
[----:B------:R-:W-:Y:S01]  /*3400*/  @!P1 FFMA.FTZ R52, R48, R41, -R52 ;  /* 0x0000002930349223 */ /* 0x000fe20000010834 */
[----:B------:R-:W-:Y:S02]  /*3410*/  @!P1 HADD2.F32 R41, -RZ, R36.H1_H1 ;  /* 0x30000024ff299230 */ /* 0x000fe40000004100 */
[----:B------:R-:W-:Y:S01]  /*3420*/  @!P1 FFMA.FTZ R5, R46, R48, R5 ;  /* 0x000000302e059223 */ /* 0x000fe20000010005 */
[--C-:B------:R-:W-:Y:S02]  /*3430*/  @!P1 HADD2.F32 R39, -RZ, R38.reuse.H1_H1 ;  /* 0x30000026ff279230 */ /* 0x100fe40000004100 */
[----:B------:R-:W-:Y:S02]  /*3440*/  @!P1 HADD2.F32 R31, -RZ, R31.H1_H1 ;  /* 0x3000001fff1f9230 */ /* 0x000fe40000004100 */
[----:B------:R-:W-:Y:S01]  /*3450*/  @!P1 FMUL.FTZ R6, R41, R40 ;  /* 0x0000002829069220 */ /* 0x000fe20000410000 */
[----:B------:R-:W-:Y:S02]  /*3460*/  @!P1 HADD2.F32 R51, -RZ, R51.H1_H1 ;  /* 0x30000033ff339230 */ /* 0x000fe40000004100 */
[C---:B------:R-:W-:Y:S01]  /*3470*/  @!P1 FMUL.FTZ R7, R39.reuse, R30 ;  /* 0x0000001e27079220 */ /* 0x040fe20000410000 */
[--C-:B------:R-:W-:Y:S02]  /*3480*/  @!P1 HADD2.F32 R36, -RZ, R37.reuse.H1_H1 ;  /* 0x30000025ff249230 */ /* 0x100fe40000004100 */
[----:B------:R-:W-:Y:S01]  /*3490*/  @!P1 FMUL.FTZ R56, R39, R50 ;  /* 0x0000003227389220 */ /* 0x000fe20000410000 */
[----:B------:R-:W-:Y:S01]  /*34a0*/  @!P1 HADD2.F32 R49, -RZ, R38.H0_H0 ;  /* 0x20000026ff319230 */ /* 0x000fe20000004100 */
[----:B------:R-:W-:Y:S01]  /*34b0*/  @!P1 F2FP.F16.F32.PACK_AB R52, R5, R52 ;  /* 0x000000340534923e */ /* 0x000fe200000000ff */
[----:B------:R-:W-:Y:S02]  /*34c0*/  @!P1 HADD2.F32 R46, -RZ, R37.H0_H0 ;  /* 0x20000025ff2e9230 */ /* 0x000fe40000004100 */
[C---:B------:R-:W-:Y:S01]  /*34d0*/  @!P1 FMUL.FTZ R57, R36.reuse, R51 ;  /* 0x0000003324399220 */ /* 0x040fe20000410000 */
[----:B------:R-:W-:Y:S01]  /*34e0*/  @!P1 FMUL.FTZ R8, R36, R31 ;  /* 0x0000001f24089220 */ /* 0x000fe20000410000 */
[----:B------:R-:W-:Y:S01]  /*34f0*/  @!P1 FMUL.FTZ R53, R41, R45 ;  /* 0x0000002d29359220 */ /* 0x000fe20000410000 */
[----:B------:R-:W-:Y:S01]  /*3500*/  @!P1 FFMA.FTZ R6, R45, R47, R6 ;  /* 0x0000002f2d069223 */ /* 0x000fe20000010006 */
[----:B------:R-:W-:Y:S01]  /*3510*/  @!P1 FFMA.FTZ R7, R50, R49, R7 ;  /* 0x0000003132079223 */ /* 0x000fe20000010007 */
[----:B------:R-:W-:Y:S01]  /*3520*/  @!P1 FFMA.FTZ R56, R49, R30, -R56 ;  /* 0x0000001e31389223 */ /* 0x000fe20000010838 */
[----:B------:R-:W-:Y:S01]  /*3530*/  @!P1 FFMA.FTZ R57, R46, R31, -R57 ;  /* 0x0000001f2e399223 */ /* 0x000fe20000010839 */
        /* <DEDUP_REMOVED lines=35> */
[----:B------:R-:W-:Y:S01]  /*3770*/  @!P0 F2FP.F16.F32.PACK_AB R52, R9, R52 ;  /* 0x000000340934823e */ /* 0x000fe200000000ff */
[----:B------:R-:W-:Y:S02]  /*3780*/  @!P0 HADD2.F32 R51, -RZ, R51.H1_H1 ;  /* 0x30000033ff338230 */ /* 0x000fe40000004100 */
[C---:B------:R-:W-:Y:S01]  /*3790*/  @!P0 FMUL.FTZ R11, R35.reuse, R30 ;  /* 0x0000001e230b8220 */ /* 0x040fe20000410000 */
[--C-:B------:R-:W-:Y:S01]  /*37a0*/  @!P0 HADD2.F32 R32, -RZ, R33.reuse.H1_H1 ;  /* 0x30000021ff208230 */ /* 0x100fe20000004100 */
[----:B------:R-:W-:Y:S01]  /*37b0*/  @!P0 MOV R36, R52 ;  /* 0x0000003400248202 */ /* 0x000fe20000000f00 */
[----:B------:R-:W-:Y:S02]  /*37c0*/  @!P0 HADD2.F32 R49, -RZ, R34.H0_H0 ;  /* 0x20000022ff318230 */ /* 0x000fe40000004100 */
[----:B------:R-:W-:Y:S01]  /*37d0*/  @!P0 FMUL.FTZ R56, R35, R50 ;  /* 0x0000003223388220 */ /* 0x000fe20000410000 */
        /* <DEDUP_REMOVED lines=9> */
[----:B------:R-:W-:Y:S02]  /*3870*/  @!P0 FFMA.FTZ R53, R47, R40, -R53 ;  /* 0x000000282f358223 */ /* 0x000fe40000010835 */
[----:B------:R-:W-:Y:S02]  /*3880*/  @!P0 F2FP.F16.F32.PACK_AB R56, R11, R56 ;  /* 0x000000380b38823e */ /* 0x000fe400000000ff */
[----:B------:R-:W-:Y:S02]  /*3890*/  @!P0 F2FP.F16.F32.PACK_AB R57, R12, R57 ;  /* 0x000000390c39823e */ /* 0x000fe400000000ff */
[----:B------:R-:W-:Y:S02]  /*38a0*/  @!P0 F2FP.F16.F32.PACK_AB R53, R10, R53 ;  /* 0x000000350a35823e */ /* 0x000fe400000000ff */
[----:B------:R-:W-:Y:S02]  /*38b0*/  @!P0 MOV R38, R56 ;  /* 0x0000003800268202 */ /* 0x000fe40000000f00 */
[----:B------:R-:W-:Y:S02]  /*38c0*/  @!P0 MOV R37, R53 ;  /* 0x0000003500258202 */ /* 0x000fe40000000f00 */
[----:B------:R-:W-:Y:S05]  /*38d0*/  @!P0 MOV R39, R57 ;  /* 0x0000003900278202 */ /* 0x000fea0000000f00 */
        /* <DEDUP_REMOVED lines=13> */
[----:B------:R-:W-:Y:S01]  /*39b0*/  @!P1 FMUL.FTZ R52, R44, R46 ;  /* 0x0000002e2c349220 */ /* 0x000fe20000410000 */
[--C-:B----4-:R-:W-:Y:S02]  /*39c0*/  @!P1 HADD2.F32 R41, -RZ, R30.reuse.H0_H0 ;  /* 0x2000001eff299230 */ /* 0x110fe40000004100 */
[----:B------:R-:W-:Y:S02]  /*39d0*/  @!P1 HADD2.F32 R40, -RZ, R30.H1_H1 ;  /* 0x3000001eff289230 */ /* 0x000fe40000004100 */
[--C-:B------:R-:W-:Y:S02]  /*39e0*/  @!P1 HADD2.F32 R30, -RZ, R31.reuse.H0_H0 ;  /* 0x2000001fff1e9230 */ /* 0x100fe40000004100 */
[-C--:B------:R-:W-:Y:S01]  /*39f0*/  @!P1 FFMA.FTZ R52, R48, R41.reuse, -R52 ;  /* 0x0000002930349223 */ /* 0x080fe20000010834 */
[----:B------:R-:W-:Y:S01]  /*3a00*/  @!P1 FMUL.FTZ R13, R44, R41 ;  /* 0x000000292c0d9220 */ /* 0x000fe20000410000 */
[--C-:B------:R-:W-:Y:S02]  /*3a10*/  @!P1 HADD2.F32 R41, -RZ, R36.reuse.H1_H1 ;  /* 0x30000024ff299230 */ /* 0x100fe40000004100 */
[----:B------:R-:W-:Y:S02]  /*3a20*/  @!P1 HADD2.F32 R47, -RZ, R36.H0_H0 ;  /* 0x20000024ff2f9230 */ /* 0x000fe40000004100 */
[----:B------:R-:W-:Y:S01]  /*3a30*/  @!P1 FFMA.FTZ R13, R46, R48, R13 ;  /* 0x000000302e0d9223 */ /* 0x000fe2000001000d */
[--C-:B------:R-:W-:Y:S02]  /*3a40*/  @!P1 HADD2.F32 R39, -RZ, R38.reuse.H1_H1 ;  /* 0x30000026ff279230 */ /* 0x100fe40000004100 */
[C---:B------:R-:W-:Y:S01]  /*3a50*/  @!P1 FMUL.FTZ R14, R41.reuse, R40 ;  /* 0x00000028290e9220 */ /* 0x040fe20000410000 */
        /* <DEDUP_REMOVED lines=25> */
.L_x_7794:
[----:B------:R-:W-:Y:S05]  /*3bf0*/  BSYNC B0 ;  /* 0x0000000000007941 */ /* 0x000fea0003800000 */
.L_x_7793:
[----:B------:R-:W-:Y:S04]  /*3c00*/  BSSY B0, `(.L_x_7795) ;  /* 0x00000d0000007945 */ /* 0x000fe80003800000 */
[----:B------:R-:W-:Y:S05]  /*3c10*/  @!P4 BRA `(.L_x_7796) ;  /* 0x0000000c0038c947 */ /* 0x000fea0003800000 */
[----:B------:R-:W-:Y:S02]  /*3c20*/  LEA R164, P1, R78, R106, 0x1 ;  /* 0x0000006a4ea47211 */ /* 0x000fe400078208ff */
[----:B------:R-:W-:Y:S02]  /*3c30*/  ISETP.GE.AND P0, PT, R26, R25, PT ;  /* 0x000000191a00720c */ /* 0x000fe40003f06270 */
[C---:B------:R-:W-:Y:S02]  /*3c40*/  SHF.L.U32 R163, R141.reuse, 0x1, RZ ;  /* 0x000000018da37819 */ /* 0x040fe400000006ff */
[----:B------:R-:W-:Y:S02]  /*3c50*/  LEA.HI.X R165, R78, R107, R75, 0x1, P1 ;  /* 0x0000006b4ea57211 */ /* 0x000fe400008f0c4b */
[-C--:B------:R-:W-:Y:S02]  /*3c60*/  IADD3 R56, P1, R54, R163.reuse, RZ ;  /* 0x000000a336387210 */ /* 0x080fe40007f3e0ff */
[----:B------:R-:W-:Y:S01]  /*3c70*/  SHF.L.U64.HI R105, R141, 0x1, R125 ;  /* 0x000000018d697819 */ /* 0x000fe2000001027d */
[----:B------:R-:W1:Y:S01]  /*3c80*/  LD.E.128 R36, desc[UR6][R164.64] ;  /* 0x00000006a4247980 */ /* 0x000e62000c101d00 */
[----:B------:R-:W-:Y:S02]  /*3c90*/  IADD3 R40, P4, R28, R163, RZ ;  /* 0x000000a31c287210 */ /* 0x000fe40007f9e0ff */
[-C--:B------:R-:W-:Y:S02]  /*3ca0*/  IADD3.X R57, R55, R105.reuse, RZ, P1, !PT ;  /* 0x0000006937397210 */ /* 0x080fe40000ffe4ff */
[----:B------:R-:W-:Y:S02]  /*3cb0*/  IADD3.X R41, R29, R105, RZ, P4, !PT ;  /* 0x000000691d297210 */ /* 0x000fe400027fe4ff */
[----:B------:R-:W-:Y:S01]  /*3cc0*/  LEA R162, P4, R72, R158, 0x1 ;  /* 0x0000009e48a27211 */ /* 0x000fe200078808ff */
[----:B------:R-:W2:Y:S01]  /*3cd0*/  @!P0 LD.E.64 R52, desc[UR6][R56.64] ;  /* 0x0000000638348980 */ /* 0x000ea2000c101b00 */
[----:B------:R-:W-:Y:S05]  /*3ce0*/  ISETP.GE.AND P1, PT, R22, R25, PT ;  /* 0x000000191600720c */ /* 0x000fea0003f26270 */
[----:B------:R-:W3:Y:S01]  /*3cf0*/  @!P0 LD.E.64 R30, desc[UR6][R40.64] ;  /* 0x00000006281e8980 */ /* 0x000ee2000c101b00 */
[--C-:B--2---:R-:W-:Y:S01]  /*3d00*/  @!P0 HADD2.F32 R47, -RZ, R52.reuse.H0_H0 ;  /* 0x20000034ff2f8230 */ /* 0x104fe20000004100 */
[----:B-1----:R-:W-:Y:S01]  /*3d10*/  @!P0 MOV R35, R36 ;  /* 0x0000002400238202 */ /* 0x002fe20000000f00 */
[----:B------:R-:W-:Y:S01]  /*3d20*/  @!P0 HADD2.F32 R50, -RZ, R53.H0_H0 ;  /* 0x20000035ff328230 */ /* 0x000fe20000004100 */
[----:B------:R-:W-:Y:S01]  /*3d30*/  @!P0 MOV R34, R37 ;  /* 0x0000002500228202 */ /* 0x000fe20000000f00 */
[----:B------:R-:W-:Y:S02]  /*3d40*/  @!P0 HADD2.F32 R49, -RZ, R52.H1_H1 ;  /* 0x30000034ff318230 */ /* 0x000fe40000004100 */
[--C-:B------:R-:W-:Y:S02]  /*3d50*/  @!P0 HADD2.F32 R42, -RZ, R35.reuse.H1_H1 ;  /* 0x30000023ff2a8230 */ /* 0x100fe40000004100 */
[--C-:B---3--:R-:W-:Y:S02]  /*3d60*/  @!P0 HADD2.F32 R33, -RZ, R30.reuse.H0_H0 ;  /* 0x2000001eff218230 */ /* 0x108fe40000004100 */
        /* <DEDUP_REMOVED lines=148> */
[----:B------:R-:W-:Y:S02]  /*46b0*/  @!P1 HADD2.F32 R41, -RZ, R36.H1_H1 ;  /* 0x30000024ff299230 */ /* 0x000fe40000004100 */
[-C--:B------:R-:W-:Y:S01]  /*46c0*/  @!P1 FMUL.FTZ R13, R46, R43.reuse ;  /* 0x0000002b2e0d9220 */ /* 0x080fe20000410000 */
[----:B----4-:R-:W-:Y:S02]  /*46d0*/  @!P1 HADD2.F32 R48, -RZ, R56.H0_H0 ;  /* 0x20000038ff309230 */ /* 0x010fe40000004100 */
[--C-:B------:R-:W-:Y:S02]  /*46e0*/  @!P1 HADD2.F32 R30, -RZ, R31.reuse.H0_H0 ;  /* 0x2000001fff1e9230 */ /* 0x100fe40000004100 */
[----:B------:R-:W-:Y:S01]  /*46f0*/  @!P1 FMUL.FTZ R14, R41, R42 ;  /* 0x0000002a290e9220 */ /* 0x000fe20000410000 */
[----:B------:R-:W-:Y:S02]  /*4700*/  @!P1 HADD2.F32 R49, -RZ, R36.H0_H0 ;  /* 0x20000024ff319230 */ /* 0x000fe40000004100 */
[----:B------:R-:W-:Y:S01]  /*4710*/  @!P1 FFMA.FTZ R13, R48, R50, R13 ;  /* 0x00000032300d9223 */ /* 0x000fe2000001000d */
[----:B------:R-:W-:Y:S02]  /*4720*/  @!P1 HADD2.F32 R39, -RZ, R38.H1_H1 ;  /* 0x30000026ff279230 */ /* 0x000fe40000004100 */
[----:B------:R-:W-:Y:S01]  /*4730*/  @!P1 FMUL.FTZ R164, R46, R48 ;  /* 0x000000302ea49220 */ /* 0x000fe20000410000 */
[----:B------:R-:W-:Y:S02]  /*4740*/  @!P1 HADD2.F32 R31, -RZ, R31.H1_H1 ;  /* 0x3000001fff1f9230 */ /* 0x000fe40000004100 */
[----:B------:R-:W-:Y:S02]  /*4750*/  @!P1 HADD2.F32 R47, -RZ, R56.H1_H1 ;  /* 0x30000038ff2f9230 */ /* 0x000fe40000004100 */
[----:B------:R-:W-:Y:S01]  /*4760*/  @!P1 FMUL.FTZ R15, R39, R30 ;  /* 0x0000001e270f9220 */ /* 0x000fe20000410000 */
[--C-:B------:R-:W-:Y:S02]  /*4770*/  @!P1 HADD2.F32 R52, -RZ, R57.reuse.H0_H0 ;  /* 0x20000039ff349230 */ /* 0x100fe40000004100 */
[----:B------:R-:W-:Y:S01]  /*4780*/  @!P1 FFMA.FTZ R164, R50, R43, -R164 ;  /* 0x0000002b32a49223 */ /* 0x000fe200000108a4 */
[----:B------:R-:W-:Y:S02]  /*4790*/  @!P1 HADD2.F32 R53, -RZ, R57.H1_H1 ;  /* 0x30000039ff359230 */ /* 0x000fe40000004100 */
[----:B------:R-:W-:Y:S01]  /*47a0*/  @!P1 FMUL.FTZ R105, R41, R47 ;  /* 0x0000002f29699220 */ /* 0x000fe20000410000 */
[--C-:B------:R-:W-:Y:S02]  /*47b0*/  @!P1 HADD2.F32 R36, -RZ, R37.reuse.H1_H1 ;  /* 0x30000025ff249230 */ /* 0x100fe40000004100 */
[----:B------:R-:W-:Y:S01]  /*47c0*/  @!P1 FMUL.FTZ R172, R39, R52 ;  /* 0x0000003427ac9220 */ /* 0x000fe20000410000 */
[----:B------:R-:W-:Y:S01]  /*47d0*/  @!P1 F2FP.F16.F32.PACK_AB R164, R13, R164 ;  /* 0x000000a40da4923e */ /* 0x000fe200000000ff */
[----:B------:R-:W-:Y:S02]  /*47e0*/  @!P1 HADD2.F32 R51, -RZ, R38.H0_H0 ;  /* 0x20000026ff339230 */ /* 0x000fe40000004100 */
[----:B------:R-:W-:Y:S01]  /*47f0*/  @!P1 FFMA.FTZ R14, R47, R49, R14 ;  /* 0x000000312f0e9223 */ /* 0x000fe2000001000e */
[----:B------:R-:W-:Y:S01]  /*4800*/  @!P1 HADD2.F32 R48, -RZ, R37.H0_H0 ;  /* 0x20000025ff309230 */ /* 0x000fe20000004100 */
[----:B------:R-:W-:Y:S01]  /*4810*/  @!P1 MOV R32, R164 ;  /* 0x000000a400209202 */ /* 0x000fe20000000f00 */
        /* <DEDUP_REMOVED lines=14> */
.L_x_7796:
[----:B------:R-:W-:Y:S05]  /*4900*/  BSYNC B0 ;  /* 0x0000000000007941 */ /* 0x000fea0003800000 */
.L_x_7795:
[----:B------:R-:W-:Y:S04]  /*4910*/  BSSY B0, `(.L_x_7797) ;  /* 0x00000d0000007945 */ /* 0x000fe80003800000 */
[----:B------:R-:W-:Y:S05]  /*4920*/  @!P3 BRA `(.L_x_7798) ;  /* 0x0000000c0038b947 */ /* 0x000fea0003800000 */
[----:B------:R-:W-:Y:S02]  /*4930*/  LEA R164, P1, R80, R106, 0x1 ;  /* 0x0000006a50a47211 */ /* 0x000fe400078208ff */
[----:B------:R-:W-:Y:S02]  /*4940*/  ISETP.GE.AND P0, PT, R26, R25, PT ;  /* 0x000000191a00720c */ /* 0x000fe40003f06270 */
[C---:B--2---:R-:W-:Y:S02]  /*4950*/  SHF.L.U32 R163, R137.reuse, 0x1, RZ ;  /* 0x0000000189a37819 */ /* 0x044fe400000006ff */
        /* <DEDUP_REMOVED lines=203> */
.L_x_7798:
[----:B------:R-:W-:Y:S05]  /*5610*/  BSYNC B0 ;  /* 0x0000000000007941 */ /* 0x000fea0003800000 */
.L_x_7797:
[----:B------:R-:W-:Y:S04]  /*5620*/  BSSY B0, `(.L_x_7799) ;  /* 0x00000d2000007945 */ /* 0x000fe80003800000 */
[----:B------:R-:W-:Y:S05]  /*5630*/  @!P2 BRA `(.L_x_7800) ;  /* 0x0000000c0040a947 */ /* 0x000fea0003800000 */
[----:B------:R-:W-:Y:S01]  /*5640*/  IMAD R51, R161, 0x60, RZ ;  /* 0x00000060a1337824 */ /* 0x000fe200078e02ff */
[----:B------:R-:W-:Y:S01]  /*5650*/  ISETP.GE.AND P0, PT, R26, R25, PT ;  /* 0x000000191a00720c */ /* 0x000fe20003f06270 */
[----:B------:R-:W-:Y:S01]  /*5660*/  IMAD.WIDE.U32 R52, R160, 0x60, R106 ;  /* 0x00000060a0347825 */ /* 0x000fe200078e006a */
[C---:B------:R-:W-:Y:S02]  /*5670*/  SHF.L.U32 R9, R135.reuse, 0x1, RZ ;  /* 0x0000000187097819 */ /* 0x040fe400000006ff */
[----:B------:R-:W-:Y:S01]  /*5680*/  SHF.L.U64.HI R7, R135, 0x1, R122 ;  /* 0x0000000187077819 */ /* 0x000fe2000001027a */
[----:B------:R-:W-:Y:S01]  /*5690*/  IMAD R105, R167, 0x60, RZ ;  /* 0x00000060a7697824 */ /* 0x000fe200078e02ff */
[----:B------:R-:W-:Y:S01]  /*56a0*/  IADD3 R53, R53, R51, RZ ;  /* 0x0000003335357210 */ /* 0x000fe20007ffe0ff */
[----:B------:R-:W-:Y:S01]  /*56b0*/  IMAD.WIDE.U32 R50, R166, 0x60, R158 ;  /* 0x00000060a6327825 */ /* 0x000fe200078e009e */
[-C--:B------:R-:W-:Y:S02]  /*56c0*/  IADD3 R48, P1, R54, R9.reuse, RZ ;  /* 0x0000000936307210 */ /* 0x080fe40007f3e0ff */
[----:B------:R-:W-:Y:S01]  /*56d0*/  IADD3 R30, P2, R28, R9, RZ ;  /* 0x000000091c1e7210 */ /* 0x000fe20007f5e0ff */
[----:B------:R-:W1:Y:S01]  /*56e0*/  LD.E.128 R12, desc[UR6][R52.64] ;  /* 0x00000006340c7980 */ /* 0x000e62000c101d00 */
[-C--:B------:R-:W-:Y:S02]  /*56f0*/  IADD3.X R49, R55, R7.reuse, RZ, P1, !PT ;  /* 0x0000000737317210 */ /* 0x080fe40000ffe4ff */
[----:B------:R-:W-:Y:S02]  /*5700*/  IADD3.X R31, R29, R7, RZ, P2, !PT ;  /* 0x000000071d1f7210 */ /* 0x000fe400017fe4ff */
[----:B------:R-:W-:Y:S02]  /*5710*/  IADD3 R51, R51, R105, RZ ;  /* 0x0000006933337210 */ /* 0x000fe40007ffe0ff */
[----:B------:R-:W-:Y:S01]  /*5720*/  ISETP.GE.AND P1, PT, R22, R25, PT ;  /* 0x000000191600720c */ /* 0x000fe20003f26270 */
[----:B------:R-:W4:Y:S06]  /*5730*/  @!P0 LD.E.64 R46, desc[UR6][R48.64] ;  /* 0x00000006302e8980 */ /* 0x000f2c000c101b00 */
[----:B------:R-:W5:Y:S01]  /*5740*/  @!P0 LD.E.64 R10, desc[UR6][R30.64] ;  /* 0x000000061e0a8980 */ /* 0x000f62000c101b00 */
[--C-:B----4-:R-:W-:Y:S01]  /*5750*/  @!P0 HADD2.F32 R41, -RZ, R46.reuse.H0_H0 ;  /* 0x2000002eff298230 */ /* 0x110fe20000004100 */
[----:B-123--:R-:W-:Y:S01]  /*5760*/  @!P0 MOV R34, R12 ;  /* 0x0000000c00228202 */ /* 0x00efe20000000f00 */
[----:B------:R-:W-:Y:S01]  /*5770*/  @!P0 HADD2.F32 R40, -RZ, R47.H0_H0 ;  /* 0x2000002fff288230 */ /* 0x000fe20000004100 */
[----:B------:R-:W-:Y:S01]  /*5780*/  @!P0 MOV R32, R13 ;  /* 0x0000000d00208202 */ /* 0x000fe20000000f00 */
[----:B------:R-:W-:Y:S02]  /*5790*/  @!P0 HADD2.F32 R43, -RZ, R46.H1_H1 ;  /* 0x3000002eff2b8230 */ /* 0x000fe40000004100 */
[----:B------:R-:W-:Y:S02]  /*57a0*/  @!P0 HADD2.F32 R36, -RZ, R34.H1_H1 ;  /* 0x30000022ff248230 */ /* 0x000fe40000004100 */
[----:B-----5:R-:W-:Y:S02]  /*57b0*/  @!P0 HADD2.F32 R33, -RZ, R10.H0_H0 ;  /* 0x2000000aff218230 */ /* 0x020fe40000004100 */
[----:B------:R-:W-:Y:S02]  /*57c0*/  @!P0 HADD2.F32 R38, -RZ, R34.H0_H0 ;  /* 0x20000022ff268230 */ /* 0x000fe40000004100 */
[C---:B------:R-:W-:Y:S01]  /*57d0*/  @!P0 FMUL.FTZ R7, R36.reuse, R41 ;  /* 0x0000002924078220 */ /* 0x040fe20000410000 */
[----:B------:R-:W-:Y:S01]  /*57e0*/  @!P0 HADD2.F32 R16, -RZ, R10.H1_H1 ;  /* 0x3000000aff108230 */ /* 0x000fe20000004100 */
[----:B------:R-:W-:Y:S01]  /*57f0*/  @!P0 MOV R34, R14 ;  /* 0x0000000e00228202 */ /* 0x000fe20000000f00 */
[----:B------:R-:W-:Y:S02]  /*5800*/  @!P0 HADD2.F32 R37, -RZ, R32.H1_H1 ;  /* 0x30000020ff258230 */ /* 0x000fe40000004100 */
[-C--:B------:R-:W-:Y:S01]  /*5810*/  @!P0 FMUL.FTZ R0, R36, R33.reuse ;  /* 0x0000002124008220 */ /* 0x080fe20000410000 */
[--C-:B------:R-:W-:Y:S02]  /*5820*/  @!P0 HADD2.F32 R10, -RZ, R11.reuse.H0_H0 ;  /* 0x2000000bff0a8230 */ /* 0x100fe40000004100 */
[----:B------:R-:W-:Y:S01]  /*5830*/  @!P0 FFMA.FTZ R7, R38, R33, -R7 ;  /* 0x0000002126078223 */ /* 0x000fe20000010807 */
[----:B------:R-:W-:Y:S01]  /*5840*/  @!P0 HADD2.F32 R35, -RZ, R34.H1_H1 ;  /* 0x30000022ff238230 */ /* 0x000fe20000004100 */
[----:B------:R-:W-:Y:S01]  /*5850*/  @!P0 MOV R33, R15 ;  /* 0x0000000f00218202 */ /* 0x000fe20000000f00 */
[----:B------:R-:W-:Y:S02]  /*5860*/  @!P0 HADD2.F32 R11, -RZ, R11.H1_H1 ;  /* 0x3000000bff0b8230 */ /* 0x000fe40000004100 */
[----:B------:R-:W-:Y:S01]  /*5870*/  @!P0 FFMA.FTZ R0, R41, R38, R0 ;  /* 0x0000002629008223 */ /* 0x000fe20000010000 */
[----:B------:R-:W-:Y:S02]  /*5880*/  @!P0 HADD2.F32 R41, -RZ, R32.H0_H0 ;  /* 0x20000020ff298230 */ /* 0x000fe40000004100 */
[C---:B------:R-:W-:Y:S01]  /*5890*/  @!P0 FMUL.FTZ R3, R35.reuse, R10 ;  /* 0x0000000a23038220 */ /* 0x040fe20000410000 */
[----:B------:R-:W-:Y:S02]  /*58a0*/  @!P0 HADD2.F32 R47, -RZ, R47.H1_H1 ;  /* 0x3000002fff2f8230 */ /* 0x000fe40000004100 */
[----:B------:R-:W-:Y:S01]  /*58b0*/  @!P0 FMUL.FTZ R6, R35, R40 ;  /* 0x0000002823068220 */ /* 0x000fe20000410000 */
[--C-:B------:R-:W-:Y:S02]  /*58c0*/  @!P0 HADD2.F32 R32, -RZ, R33.reuse.H1_H1 ;  /* 0x30000021ff208230 */ /* 0x100fe40000004100 */
[C---:B------:R-:W-:Y:S01]  /*58d0*/  @!P0 FMUL.FTZ R2, R37.reuse, R16 ;  /* 0x0000001025028220 */ /* 0x040fe20000410000 */
        /* <DEDUP_REMOVED lines=9> */
[----:B------:R-:W-:Y:S01]  /*5970*/  @!P0 FFMA.FTZ R4, R47, R38, R4 ;  /* 0x000000262f048223 */ /* 0x000fe20000010004 */
[----:B------:R-:W-:Y:S01]  /*5980*/  @!P0 FFMA.FTZ R9, R41, R16, -R9 ;  /* 0x0000001029098223 */ /* 0x000fe20000010809 */
        /* <DEDUP_REMOVED lines=22> */
[----:B------:R-:W-:Y:S01]  /*5af0*/  @!P1 FMUL.FTZ R5, R39, R36 ;  /* 0x0000002427059220 */ /* 0x000fe20000410000 */
[----:B----4-:R-:W-:Y:S02]  /*5b00*/  @!P1 HADD2.F32 R38, -RZ, R44.H0_H0 ;  /* 0x2000002cff269230 */ /* 0x010fe40000004100 */
[----:B------:R-:W-:Y:S02]  /*5b10*/  @!P1 HADD2.F32 R40, -RZ, R45.H0_H0 ;  /* 0x2000002dff289230 */ /* 0x000fe40000004100 */
[----:B------:R-:W-:Y:S01]  /*5b20*/  @!P1 FMUL.FTZ R6, R15, R16 ;  /* 0x000000100f069220 */ /* 0x000fe20000410000 */
[----:B------:R-:W-:Y:S02]  /*5b30*/  @!P1 HADD2.F32 R7, -RZ, R13.H1_H1 ;  /* 0x3000000dff079230 */ /* 0x000fe40000004100 */
[----:B------:R-:W-:Y:S01]  /*5b40*/  @!P1 FMUL.FTZ R42, R39, R38 ;  /* 0x00000026272a9220 */ /* 0x000fe20000410000 */
[----:B------:R-:W-:Y:S02]  /*5b50*/  @!P1 HADD2.F32 R10, -RZ, R11.H0_H0 ;  /* 0x2000000bff0a9230 */ /* 0x000fe40000004100 */
[----:B------:R-:W-:Y:S01]  /*5b60*/  @!P1 FFMA.FTZ R5, R38, R41, R5 ;  /* 0x0000002926059223 */ /* 0x000fe20000010005 */
[----:B------:R-:W-:Y:S02]  /*5b70*/  @!P1 HADD2.F32 R45, -RZ, R45.H1_H1 ;  /* 0x3000002dff2d9230 */ /* 0x000fe40000004100 */
[----:B------:R-:W-:Y:S01]  /*5b80*/  @!P1 FFMA.FTZ R42, R41, R36, -R42 ;  /* 0x00000024292a9223 */ /* 0x000fe2000001082a */
[----:B------:R-:W-:Y:S02]  /*5b90*/  @!P1 HADD2.F32 R8, -RZ, R12.H1_H1 ;  /* 0x3000000cff089230 */ /* 0x000fe40000004100 */
[C---:B------:R-:W-:Y:S01]  /*5ba0*/  @!P1 FMUL.FTZ R56, R7.reuse, R40 ;  /* 0x0000002807389220 */ /* 0x040fe20000410000 */
[----:B------:R-:W-:Y:S02]  /*5bb0*/  @!P1 HADD2.F32 R11, -RZ, R11.H1_H1 ;  /* 0x3000000bff0b9230 */ /* 0x000fe40000004100 */
[----:B------:R-:W-:Y:S01]  /*5bc0*/  @!P1 FMUL.FTZ R7, R7, R10 ;  /* 0x0000000a07079220 */ /* 0x000fe20000410000 */
[----:B------:R-:W-:Y:S02]  /*5bd0*/  @!P1 HADD2.F32 R43, -RZ, R44.H1_H1 ;  /* 0x3000002cff2b9230 */ /* 0x000fe40000004100 */
[C---:B------:R-:W-:Y:S01]  /*5be0*/  @!P1 FMUL.FTZ R105, R8.reuse, R45 ;  /* 0x0000002d08699220 */ /* 0x040fe20000410000 */
[----:B------:R-:W-:Y:S02]  /*5bf0*/  @!P1 HADD2.F32 R9, -RZ, R14.H0_H0 ;  /* 0x2000000eff099230 */ /* 0x000fe40000004100 */
[----:B------:R-:W-:Y:S01]  /*5c00*/  @!P1 FMUL.FTZ R8, R8, R11 ;  /* 0x0000000b08089220 */ /* 0x000fe20000410000 */
[----:B------:R-:W-:Y:S01]  /*5c10*/  @!P1 HADD2.F32 R41, -RZ, R13.H0_H0 ;  /* 0x2000000dff299230 */ /* 0x000fe20000004100 */
[----:B------:R-:W-:Y:S01]  /*5c20*/  @!P1 F2FP.F16.F32.PACK_AB R42, R5, R42 ;  /* 0x0000002a052a923e */ /* 0x000fe200000000ff */
[----:B------:R-:W-:Y:S02]  /*5c30*/  @!P1 HADD2.F32 R38, -RZ, R12.H0_H0 ;  /* 0x2000000cff269230 */ /* 0x000fe40000004100 */
[----:B------:R-:W-:Y:S01]  /*5c40*/  @!P1 FMUL.FTZ R57, R15, R43 ;  /* 0x0000002b0f399220 */ /* 0x000fe20000410000 */
[----:B------:R-:W-:Y:S01]  /*5c50*/  @!P1 FFMA.FTZ R6, R43, R9, R6 ;  /* 0x000000092b069223 */ /* 0x000fe20000010006 */
[----:B------:R-:W-:Y:S01]  /*5c60*/  @!P1 FFMA.FTZ R7, R40, R41, R7 ;  /* 0x0000002928079223 */ /* 0x000fe20000010007 */
[----:B------:R-:W-:Y:S01]  /*5c70*/  @!P1 FFMA.FTZ R56, R41, R10, -R56 ;  /* 0x0000000a29389223 */ /* 0x000fe20000010838 */
[----:B------:R-:W-:Y:S01]  /*5c80*/  @!P1 FFMA.FTZ R57, R9, R16, -R57 ;  /* 0x0000001009399223 */ /* 0x000fe20000010839 */
[----:B------:R-:W-:Y:S01]  /*5c90*/  @!P1 FFMA.FTZ R105, R38, R11, -R105 ;  /* 0x0000000b26699223 */ /* 0x000fe20000010869 */
        /* <DEDUP_REMOVED lines=14> */
[----:B------:R-:W-:Y:S03]  /*5d80*/  @!P0 MOV R11, R13 ;  /* 0x0000000d000b8202 */ /* 0x000fe60000000f00 */
[--C-:B------:R-:W-:Y:S02]  /*5d90*/  @!P0 HADD2.F32 R37, -RZ, R25.reuse.H1_H1 ;  /* 0x30000019ff258230 */ /* 0x100fe40000004100 */
[----:B------:R-:W-:Y:S01]  /*5da0*/  @!P0 HADD2.F32 R43, -RZ, R25.H0_H0 ;  /* 0x20000019ff2b8230 */ /* 0x000fe20000004100 */
[----:B------:R-:W-:Y:S01]  /*5db0*/  @!P0 MOV R25, R14 ;  /* 0x0000000e00198202 */ /* 0x000fe20000000f00 */
        /* <DEDUP_REMOVED lines=8> */
[----:B------:R-:W-:Y:S02]  /*5e40*/  @!P0 HADD2.F32 R10, -RZ, R7.H1_H1 ;  /* 0x30000007ff0a8230 */ /* 0x000fe40000004100 */
[----:B------:R-:W-:Y:S01]  /*5e50*/  @!P0 FMUL.FTZ R6, R37, R16 ;  /* 0x0000001025068220 */ /* 0x000fe20000410000 */
[----:B------:R-:W-:Y:S01]  /*5e60*/  @!P0 HADD2.F32 R7, -RZ, R11.H1_H1 ;  /* 0x3000000bff078230 */ /* 0x000fe20000004100 */
[----:B------:R-:W-:Y:S01]  /*5e70*/  @!P0 MOV R16, R15 ;  /* 0x0000000f00108202 */ /* 0x000fe20000000f00 */
[----:B-1----:R-:W-:Y:S02]  /*5e80*/  @!P0 HADD2.F32 R32, -RZ, R25.H1_H1 ;  /* 0x30000019ff208230 */ /* 0x002fe40000004100 */
[----:B------:R-:W-:Y:S01]  /*5e90*/  @!P0 FFMA.FTZ R6, R41, R43, R6 ;  /* 0x0000002b29068223 */ /* 0x000fe20000010006 */
[----:B------:R-:W-:Y:S02]  /*5ea0*/  @!P0 HADD2.F32 R41, -RZ, R11.H0_H0 ;  /* 0x2000000bff298230 */ /* 0x000fe40000004100 */
[C---:B------:R-:W-:Y:S01]  /*5eb0*/  @!P0 FMUL.FTZ R56, R7.reuse, R38 ;  /* 0x0000002607388220 */ /* 0x040fe20000410000 */
[----:B------:R-:W-:Y:S02]  /*5ec0*/  @!P0 HADD2.F32 R40, -RZ, R25.H0_H0 ;  /* 0x20000019ff288230 */ /* 0x000fe40000004100 */
[----:B------:R-:W-:Y:S01]  /*5ed0*/  @!P0 FMUL.FTZ R105, R32, R45 ;  /* 0x0000002d20698220 */ /* 0x000fe20000410000 */
[----:B------:R-:W-:Y:S01]  /*5ee0*/  @!P0 F2FP.F16.F32.PACK_AB R6, R6, R57 ;  /* 0x000000390606823e */ /* 0x000fe200000000ff */
[--C-:B------:R-:W-:Y:S02]  /*5ef0*/  @!P0 HADD2.F32 R11, -RZ, R16.reuse.H1_H1 ;  /* 0x30000010ff0b8230 */ /* 0x100fe40000004100 */
[----:B------:R-:W-:Y:S01]  /*5f00*/  @!P0 FMUL.FTZ R7, R7, R8 ;  /* 0x0000000807078220 */ /* 0x000fe20000410000 */
[----:B------:R-:W-:Y:S01]  /*5f10*/  @!P0 HADD2.F32 R42, -RZ, R47.H1_H1 ;  /* 0x3000002fff2a8230 */ /* 0x000fe20000004100 */
[----:B------:R-:W-:Y:S01]  /*5f20*/  @!P0 MOV R12, R6 ;  /* 0x00000006000c8202 */ /* 0x000fe20000000f00 */
[----:B------:R-:W-:Y:S01]  /*5f30*/  @!P0 FFMA.FTZ R56, R41, R8, -R56 ;  /* 0x0000000829388223 */ /* 0x000fe20000010838 */
[-C--:B------:R-:W-:Y:S01]  /*5f40*/  @!P0 FMUL.FTZ R8, R32, R9.reuse ;  /* 0x0000000920088220 */ /* 0x080fe20000410000 */
[----:B------:R-:W-:Y:S01]  /*5f50*/  @!P0 FFMA.FTZ R105, R40, R9, -R105 ;  /* 0x0000000928698223 */ /* 0x000fe20000010869 */
[----:B------:R-:W-:Y:S02]  /*5f60*/  @!P0 HADD2.F32 R43, -RZ, R16.H0_H0 ;  /* 0x20000010ff2b8230 */ /* 0x000fe40000004100 */
[C---:B------:R-:W-:Y:S01]  /*5f70*/  @!P0 FMUL.FTZ R162, R11.reuse, R42 ;  /* 0x0000002a0ba28220 */ /* 0x040fe20000410000 */
[----:B------:R-:W-:Y:S01]  /*5f80*/  @!P0 FMUL.FTZ R9, R11, R10 ;  /* 0x0000000a0b098220 */ /* 0x000fe20000410000 */
[----:B------:R-:W-:Y:S01]  /*5f90*/  @!P0 FFMA.FTZ R7, R38, R41, R7 ;  /* 0x0000002926078223 */ /* 0x000fe20000010007 */
[----:B------:R-:W-:Y:S01]  /*5fa0*/  @!P0 FFMA.FTZ R8, R45, R40, R8 ;  /* 0x000000282d088223 */ /* 0x000fe20000010008 */
        /* <DEDUP_REMOVED lines=13> */
[----:B------:R-:W-:Y:S02]  /*6080*/  @!P1 MOV R11, R33 ;  /* 0x00000021000b9202 */ /* 0x000fe40000000f00 */
[----:B-1----:R-:W-:Y:S01]  /*6090*/  @!P1 MOV R13, R34 ;  /* 0x00000022000d9202 */ /* 0x002fe20000000f00 */
[--C-:B------:R-:W-:Y:S01]  /*60a0*/  @!P1 HADD2.F32 R37, -RZ, R25.reuse.H1_H1 ;  /* 0x30000019ff259230 */ /* 0x100fe20000004100 */
[----:B------:R-:W-:Y:S01]  /*60b0*/  @!P1 MOV R12, R35 ;  /* 0x00000023000c9202 */ /* 0x000fe20000000f00 */
[----:B------:R-:W-:Y:S02]  /*60c0*/  @!P1 HADD2.F32 R43, -RZ, R25.H0_H0 ;  /* 0x20000019ff2b9230 */ /* 0x000fe40000004100 */
[--C-:B---3--:R-:W-:Y:S02]  /*60d0*/  @!P1 HADD2.F32 R16, -RZ, R6.reuse.H0_H0 ;  /* 0x20000006ff109230 */ /* 0x108fe40000004100 */
[----:B------:R-:W-:Y:S02]  /*60e0*/  @!P1 HADD2.F32 R8, -RZ, R6.H1_H1 ;  /* 0x30000006ff089230 */ /* 0x000fe40000004100 */
[--C-:B------:R-:W-:Y:S02]  /*60f0*/  @!P1 HADD2.F32 R9, -RZ, R7.reuse.H0_H0 ;  /* 0x20000007ff099230 */ /* 0x100fe40000004100 */
[----:B------:R-:W-:Y:S01]  /*6100*/  @!P1 FMUL.FTZ R6, R37, R16 ;  /* 0x0000001025069220 */ /* 0x000fe20000410000 */
[--C-:B----4-:R-:W-:Y:S02]  /*6110*/  @!P1 HADD2.F32 R41, -RZ, R48.reuse.H0_H0 ;  /* 0x20000030ff299230 */ /* 0x110fe40000004100 */
[----:B------:R-:W-:Y:S02]  /*6120*/  @!P1 HADD2.F32 R10, -RZ, R7.H1_H1 ;  /* 0x30000007ff0a9230 */ /* 0x000fe40000004100 */
[----:B------:R-:W-:Y:S02]  /*6130*/  @!P1 HADD2.F32 R38, -RZ, R48.H1_H1 ;  /* 0x30000030ff269230 */ /* 0x000fe40000004100 */
[----:B------:R-:W-:Y:S01]  /*6140*/  @!P1 FFMA.FTZ R6, R41, R43, R6 ;  /* 0x0000002b29069223 */ /* 0x000fe20000010006 */
[----:B------:R-:W-:Y:S02]  /*6150*/  @!P1 HADD2.F32 R7, -RZ, R11.H1_H1 ;  /* 0x3000000bff079230 */ /* 0x000fe40000004100 */
[----:B------:R-:W-:Y:S01]  /*6160*/  @!P1 FMUL.FTZ R53, R37, R41 ;  /* 0x0000002925359220 */ /* 0x000fe20000410000 */
[----:B------:R-:W-:Y:S02]  /*6170*/  @!P1 HADD2.F32 R45, -RZ, R49.H0_H0 ;  /* 0x20000031ff2d9230 */ /* 0x000fe40000004100 */
[----:B------:R-:W-:Y:S02]  /*6180*/  @!P1 HADD2.F32 R14, -RZ, R13.H1_H1 ;  /* 0x3000000dff0e9230 */ /* 0x000fe40000004100 */
[----:B------:R-:W-:Y:S01]  /*6190*/  @!P1 FMUL.FTZ R52, R7, R38 ;  /* 0x0000002607349220 */ /* 0x000fe20000410000 */
[----:B------:R-:W-:Y:S02]  /*61a0*/  @!P1 HADD2.F32 R41, -RZ, R11.H0_H0 ;  /* 0x2000000bff299230 */ /* 0x000fe40000004100 */
[----:B------:R-:W-:Y:S01]  /*61b0*/  @!P1 FFMA.FTZ R53, R43, R16, -R53 ;  /* 0x000000102b359223 */ /* 0x000fe20000010835 */
[----:B------:R-:W-:Y:S02]  /*61c0*/  @!P1 HADD2.F32 R40, -RZ, R13.H0_H0 ;  /* 0x2000000dff289230 */ /* 0x000fe40000004100 */
[----:B------:R-:W-:Y:S01]  /*61d0*/  @!P1 FMUL.FTZ R57, R14, R45 ;  /* 0x0000002d0e399220 */ /* 0x000fe20000410000 */
[----:B------:R-:W-:Y:S02]  /*61e0*/  @!P1 HADD2.F32 R42, -RZ, R49.H1_H1 ;  /* 0x30000031ff2a9230 */ /* 0x000fe40000004100 */
[-C--:B------:R-:W-:Y:S01]  /*61f0*/  @!P1 FFMA.FTZ R52, R41, R8.reuse, -R52 ;  /* 0x0000000829349223 */ /* 0x080fe20000010834 */
[----:B------:R-:W-:Y:S01]  /*6200*/  @!P1 F2FP.F16.F32.PACK_AB R6, R6, R53 ;  /* 0x000000350606923e */ /* 0x000fe200000000ff */
[--C-:B------:R-:W-:Y:S02]  /*6210*/  @!P1 HADD2.F32 R11, -RZ, R12.reuse.H1_H1 ;  /* 0x3000000cff0b9230 */ /* 0x100fe40000004100 */
[----:B------:R-:W-:Y:S01]  /*6220*/  @!P1 FMUL.FTZ R7, R7, R8 ;  /* 0x0000000807079220 */ /* 0x000fe20000410000 */
[-C--:B------:R-:W-:Y:S01]  /*6230*/  @!P1 FFMA.FTZ R57, R40, R9.reuse, -R57 ;  /* 0x0000000928399223 */ /* 0x080fe20000010839 */
[----:B------:R-:W-:Y:S01]  /*6240*/  @!P1 MOV R32, R6 ;  /* 0x0000000600209202 */ /* 0x000fe20000000f00 */
[----:B------:R-:W-:Y:S02]  /*6250*/  @!P1 HADD2.F32 R43, -RZ, R12.H0_H0 ;  /* 0x2000000cff2b9230 */ /* 0x000fe40000004100 */
[----:B------:R-:W-:Y:S01]  /*6260*/  @!P1 FMUL.FTZ R8, R14, R9 ;  /* 0x000000090e089220 */ /* 0x000fe20000410000 */
        /* <DEDUP_REMOVED lines=13> */
.L_x_7800:
[----:B------:R-:W-:Y:S05]  /*6340*/  BSYNC B0 ;  /* 0x0000000000007941 */ /* 0x000fea0003800000 */
.L_x_7799:
[----:B------:R-:W5:Y:S02]  /*6350*/  LD.E R3, desc[UR6][R18.64+0xd0] ;  /* 0x0000d00612037980 */ /* 0x000f64000c101900 */
[----:B-----5:R-:W-:Y:S05]  /*6360*/  IMAD.U32 R3, R3, -0x20, RZ ;  /* 0xffffffe003037824 */ /* 0x020fea00078e00ff */
[C---:B------:R-:W-:Y:S02]  /*6370*/  LEA R28, P1, R3.reuse, R28, 0x1 ;  /* 0x0000001c031c7211 */ /* 0x040fe400078208ff */
[C---:B------:R-:W-:Y:S02]  /*6380*/  LEA R54, P0, R3.reuse, R54, 0x1 ;  /* 0x0000003603367211 */ /* 0x040fe400078008ff */
[C---:B------:R-:W-:Y:S02]  /*6390*/  LEA.HI.X.SX32 R29, R3.reuse, R29, 0x1, P1 ;  /* 0x0000001d031d7211 */ /* 0x040fe400008f0eff */
[----:B------:R-:W-:Y:S01]  /*63a0*/  LEA.HI.X.SX32 R55, R3, R55, 0x1, P0 ;  /* 0x0000003703377211 */ /* 0x000fe200000f0eff */
[----:B------:R-:W-:Y:S05]  /*63b0*/  BRA `(.L_x_7801) ;  /* 0x0000006400947947 */ /* 0x000fea0003800000 */
.L_x_7792:
[----:B------:R-:W-:Y:S04]  /*63c0*/  BSSY B1, `(.L_x_7802) ;  /* 0x0000174000017945 */ /* 0x000fe80003800000 */
[----:B------:R-:W-:Y:S05]  /*63d0*/  @!P0 BRA `(.L_x_7803) ;  /* 0x0000001400c88947 */ /* 0x000fea0003800000 */
[-C--:B------:R-:W-:Y:S01]  /*63e0*/  ISETP.GE.AND P0, PT, R26, R25.reuse, PT ;  /* 0x000000191a00720c */ /* 0x080fe20003f06270 */
[----:B------:R1:W5:Y:S01]  /*63f0*/  LD.E.128 R8, desc[UR6][R106.64] ;  /* 0x000000066a087980 */ /* 0x000362000c101d00 */
[-C--:B------:R-:W-:Y:S01]  /*6400*/  ISETP.GE.AND P3, PT, R22, R25.reuse, PT ;  /* 0x000000191600720c */ /* 0x080fe20003f66270 */
[----:B------:R-:W-:Y:S01]  /*6410*/  BSSY B0, `(.L_x_7804) ;  /* 0x0000059000007945 */ /* 0x000fe20003800000 */
[----:B------:R-:W-:Y:S09]  /*6420*/  ISETP.GE.AND P2, PT, R21, R25, PT ;  /* 0x000000191500720c */ /* 0x000ff20003f46270 */
        /* <DEDUP_REMOVED lines=12> */
[----:B------:R-:W-:Y:S02]  /*64f0*/  LEA R2, P1, R13, R106, 0x1 ;  /* 0x0000006a0d027211 */ /* 0x000fe400078208ff */
[----:B------:R-:W-:Y:S02]  /*6500*/  LEA R44, P0, R7, R108, 0x1 ;  /* 0x0000006c072c7211 */ /* 0x000fe400078008ff */
[----:B------:R-:W-:Y:S02]  /*6510*/  LEA.HI.X.SX32 R3, R13, R107, 0x1, P1 ;  /* 0x0000006b0d037211 */ /* 0x000fe400008f0eff */
[----:B------:R-:W-:Y:S02]  /*6520*/  LEA.HI.X.SX32 R45, R7, R109, 0x1, P0 ;  /* 0x0000006d072d7211 */ /* 0x000fe400000f0eff */
[----:B------:R-:W-:Y:S01]  /*6530*/  MOV R7, RZ ;  /* 0x000000ff00077202 */ /* 0x000fe20000000f00 */
[----:B------:R2:W3:Y:S01]  /*6540*/  LD.E.128 R12, desc[UR6][R2.64] ;  /* 0x00000006020c7980 */ /* 0x0004e2000c101d00 */
[----:B------:R-:W-:Y:S04]  /*6550*/  @P5 IADD3 R7, -R5, RZ, RZ ;  /* 0x000000ff05075210 */ /* 0x000fe80007ffe1ff */
[C---:B------:R-:W-:Y:S03]  /*6560*/  LEA R4, P0, R7.reuse, R110, 0x1 ;  /* 0x0000006e07047211 */ /* 0x040fe600078008ff */
[----:B------:R-:W2:Y:S01]  /*6570*/  LD.E.128 R44, desc[UR6][R44.64] ;  /* 0x000000062c2c7980 */ /* 0x000ea2000c101d00 */
[----:B------:R-:W-:Y:S07]  /*6580*/  LEA.HI.X.SX32 R5, R7, R111, 0x1, P0 ;  /* 0x0000006f07057211 */ /* 0x000fee00000f0eff */
[----:B------:R4:W4:Y:S01]  /*6590*/  LD.E.128 R32, desc[UR6][R4.64] ;  /* 0x0000000604207980 */ /* 0x000922000c101d00 */
[--C-:B--2---:R-:W-:Y:S01]  /*65a0*/  HADD2.F32 R3, -RZ, R45.reuse.H0_H0 ;  /* 0x2000002dff037230 */ /* 0x104fe20000004100 */
        /* <DEDUP_REMOVED lines=63> */
.L_x_7805:
[----:B------:R-:W-:Y:S05]  /*69a0*/  BSYNC B0 ;  /* 0x0000000000007941 */ /* 0x000fea0003800000 */
.L_x_7804:
[----:B-----5:R2:W-:Y:S01]  /*69b0*/  ST.E.128 desc[UR6][R158.64], R8 ;  /* 0x000000089e007985 */ /* 0x0205e2000c101d06 */
[----:B------:R-:W-:Y:S03]  /*69c0*/  BSSY B0, `(.L_x_7806) ;  /* 0x000005a000007945 */ /* 0x000fe60003800000 */
[----:B------:R2:W5:Y:S01]  /*69d0*/  LD.E.128 R4, desc[UR6][R106.64+0x80] ;  /* 0x000080066a047980 */ /* 0x000562000c101d00 */
[----:B------:R-:W-:Y:S05]  /*69e0*/  @P3 BRA `(.L_x_7807) ;  /* 0x00000004005c3947 */ /* 0x000fea0003800000 */
[----:B--2---:R-:W-:Y:S02]  /*69f0*/  LEA.HI R9, R25, R25, RZ, 0x1 ;  /* 0x0000001919097211 */ /* 0x004fe400078f08ff */
        /* <DEDUP_REMOVED lines=20> */
[----:B------:R-:W4:Y:S01]  /*6b40*/  LD.E.128 R32, desc[UR6][R30.64+0x80] ;  /* 0x000080061e207980 */ /* 0x000f22000c101d00 */
[--C-:B--2---:R-:W-:Y:S01]  /*6b50*/  HADD2.F32 R3, -RZ, R45.reuse.H0_H0 ;  /* 0x2000002dff037230 */ /* 0x104fe20000004100 */
[----:B---3--:R-:W-:Y:S01]  /*6b60*/  MOV R11, R13 ;  /* 0x0000000d000b7202 */ /* 0x008fe20000000f00 */
        /* <DEDUP_REMOVED lines=63> */
.L_x_7807:
[----:B------:R-:W-:Y:S05]  /*6f60*/  BSYNC B0 ;  /* 0x0000000000007941 */ /* 0x000fea0003800000 */
.L_x_7806:
[----:B-----5:R3:W-:Y:S01]  /*6f70*/  ST.E.128 desc[UR6][R158.64+0x80], R4 ;  /* 0x000080049e007985 */ /* 0x0207e2000c101d06 */
[----:B------:R-:W-:Y:S03]  /*6f80*/  BSSY B0, `(.L_x_7808) ;  /* 0x0000059000007945 */ /* 0x000fe60003800000 */
[----:B--2---:R3:W5:Y:S01]  /*6f90*/  LD.E.128 R8, desc[UR6][R106.64+0x100] ;  /* 0x000100066a087980 */ /* 0x004762000c101d00 */
[----:B------:R-:W-:Y:S05]  /*6fa0*/  @P2 BRA `(.L_x_7809) ;  /* 0x0000000400582947 */ /* 0x000fea0003800000 */
[----:B------:R-:W-:Y:S02]  /*6fb0*/  LEA.HI R0, R25, R25, RZ, 0x1 ;  /* 0x0000001919007211 */ /* 0x000fe400078f08ff */
[----:B---3--:R-:W-:Y:S02]  /*6fc0*/  MOV R5, RZ ;  /* 0x000000ff00057202 */ /* 0x008fe40000000f00 */
        /* <DEDUP_REMOVED lines=8> */
[C---:B------:R-:W-:Y:S02]  /*7050*/  @P2 IADD3 R5, -R0.reuse, RZ, RZ ;  /* 0x000000ff00052210 */ /* 0x040fe40007ffe1ff */
        /* <DEDUP_REMOVED lines=75> */
.L_x_7809:
[----:B------:R-:W-:Y:S05]  /*7510*/  BSYNC B0 ;  /* 0x0000000000007941 */ /* 0x000fea0003800000 */
.L_x_7808:
[----:B-----5:R2:W-:Y:S01]  /*7520*/  ST.E.128 desc[UR6][R158.64+0x100], R8 ;  /* 0x000100089e007985 */ /* 0x0205e2000c101d06 */
[----:B------:R-:W-:Y:S01]  /*7530*/  ISETP.GE.AND P0, PT, R20, R25, PT ;  /* 0x000000191400720c */ /* 0x000fe20003f06270 */
[----:B------:R-:W-:Y:S02]  /*7540*/  BSSY B0, `(.L_x_7810) ;  /* 0x000005a000007945 */ /* 0x000fe40003800000 */
[----:B---3--:R2:W5:Y:S10]  /*7550*/  LD.E.128 R4, desc[UR6][R106.64+0x180] ;  /* 0x000180066a047980 */ /* 0x008574000c101d00 */
        /* <DEDUP_REMOVED lines=88> */
.L_x_7811:
[----:B------:R-:W-:Y:S05]  /*7ae0*/  BSYNC B0 ;  /* 0x0000000000007941 */ /* 0x000fea0003800000 */
.L_x_7810:
[----:B-----5:R3:W-:Y:S02]  /*7af0*/  ST.E.128 desc[UR6][R158.64+0x180], R4 ;  /* 0x000180049e007985 */ /* 0x0207e4000c101d06 */
.L_x_7803:
[----:B------:R-:W-:Y:S05]  /*7b00*/  BSYNC B1 ;  /* 0x0000000000017941 */ /* 0x000fea0003800000 */
.L_x_7802:
[----:B------:R-:W-:Y:S04]  /*7b10*/  BSSY B1, `(.L_x_7812) ;  /* 0x000018e000017945 */ /* 0x000fe80003800000 */
[----:B------:R-:W-:Y:S05]  /*7b20*/  @!P4 BRA `(.L_x_7813) ;  /* 0x000000180030c947 */ /* 0x000fea0003800000 */
[----:B------:R-:W-:Y:S01]  /*7b30*/  LEA R50, P4, R78, R106, 0x1 ;  /* 0x0000006a4e327211 */ /* 0x000fe200078808ff */
[----:B------:R-:W-:Y:S01]  /*7b40*/  BSSY B0, `(.L_x_7814) ;  /* 0x0000063000007945 */ /* 0x000fe20003800000 */
[----:B------:R-:W-:Y:S02]  /*7b50*/  ISETP.GE.AND P3, PT, R26, R25, PT ;  /* 0x000000191a00720c */ /* 0x000fe40003f66270 */
[----:B------:R-:W-:Y:S02]  /*7b60*/  LEA.HI.X R51, R78, R107, R75, 0x1, P4 ;  /* 0x0000006b4e337211 */ /* 0x000fe400020f0c4b */
[----:B------:R-:W-:Y:S02]  /*7b70*/  LEA R48, P2, R72, R158, 0x1 ;  /* 0x0000009e48307211 */ /* 0x000fe400078408ff */
[-C--:B------:R-:W-:Y:S01]  /*7b80*/  ISETP.GE.AND P1, PT, R22, R25.reuse, PT ;  /* 0x000000191600720c */ /* 0x080fe20003f26270 */
[----:B--2---:R2:W5:Y:S01]  /*7b90*/  LD.E.128 R8, desc[UR6][R50.64] ;  /* 0x0000000632087980 */ /* 0x004562000c101d00 */
[----:B------:R-:W-:Y:S02]  /*7ba0*/  ISETP.GE.AND P0, PT, R21, R25, PT ;  /* 0x000000191500720c */ /* 0x000fe40003f06270 */
[----:B------:R-:W-:Y:S03]  /*7bb0*/  LEA.HI.X R49, R72, R159, R73, 0x1, P2 ;  /* 0x0000009f48317211 */ /* 0x000fe600010f0c49 */
[----:B------:R-:W-:Y:S08]  /*7bc0*/  @P3 BRA `(.L_x_7815) ;  /* 0x0000000400683947 */ /* 0x000ff00003800000 */
[----:B---3--:R-:W-:Y:S02]  /*7bd0*/  LEA.HI R5, R25, R25, RZ, 0x1 ;  /* 0x0000001919057211 */ /* 0x008fe400078f08ff */
        /* <DEDUP_REMOVED lines=11> */
[----:B------:R-:W-:Y:S02]  /*7c90*/  IADD3 R7, P4, R141, R0, RZ ;  /* 0x000000008d077210 */ /* 0x000fe40007f9e0ff */
[----:B------:R-:W-:Y:S02]  /*7ca0*/  LEA.HI.X.SX32 R3, R13, R51, 0x1, P2 ;  /* 0x000000330d037211 */ /* 0x000fe400010f0eff */
[C---:B------:R-:W-:Y:S02]  /*7cb0*/  LEA R44, P2, R7.reuse, R108, 0x1 ;  /* 0x0000006c072c7211 */ /* 0x040fe400078408ff */
[----:B------:R-:W-:Y:S01]  /*7cc0*/  LEA.HI.X.SX32 R0, R0, R125, 0x1, P4 ;  /* 0x0000007d00007211 */ /* 0x000fe200020f0eff */
[----:B------:R3:W4:Y:S03]  /*7cd0*/  LD.E.128 R12, desc[UR6][R2.64] ;  /* 0x00000006020c7980 */ /* 0x000726000c101d00 */
        /* <DEDUP_REMOVED lines=8> */
[----:B------:R1:W2:Y:S01]  /*7d60*/  LD.E.128 R32, desc[UR6][R4.64] ;  /* 0x0000000604207980 */ /* 0x0002a2000c101d00 */
[--C-:B---3--:R-:W-:Y:S01]  /*7d70*/  HADD2.F32 R3, -RZ, R45.reuse.H0_H0 ;  /* 0x2000002dff037230 */ /* 0x108fe20000004100 */
        /* <DEDUP_REMOVED lines=30> */
[--C-:B--2---:R-:W-:Y:S02]  /*7f60*/  HADD2.F32 R10, -RZ, R32.reuse.H0_H0 ;  /* 0x20000020ff0a7230 */ /* 0x104fe40000004100 */
        /* <DEDUP_REMOVED lines=32> */
.L_x_7815:
[----:B------:R-:W-:Y:S05]  /*8170*/  BSYNC B0 ;  /* 0x0000000000007941 */ /* 0x000fea0003800000 */
.L_x_7814:
[----:B-----5:R4:W-:Y:S01]  /*8180*/  ST.E.128 desc[UR6][R48.64], R8 ;  /* 0x0000000830007985 */ /* 0x0209e2000c101d06 */
[----:B------:R-:W-:Y:S03]  /*8190*/  BSSY B0, `(.L_x_7816) ;  /* 0x0000060000007945 */ /* 0x000fe60003800000 */
[----:B---3--:R4:W5:Y:S01]  /*81a0*/  LD.E.128 R4, desc[UR6][R50.64+0x80] ;  /* 0x0000800632047980 */ /* 0x008962000c101d00 */
[----:B------:R-:W-:Y:S05]  /*81b0*/  @P1 BRA `(.L_x_7817) ;  /* 0x0000000400741947 */ /* 0x000fea0003800000 */
[----:B----4-:R-:W-:Y:S02]  /*81c0*/  LEA.HI R9, R25, R25, RZ, 0x1 ;  /* 0x0000001919097211 */ /* 0x010fe400078f08ff */
[C---:B------:R-:W-:Y:S02]  /*81d0*/  LEA R12, P1, R79.reuse, R106, 0x1 ;  /* 0x0000006a4f0c7211 */ /* 0x040fe400078208ff */
[----:B------:R-:W-:Y:S02]  /*81e0*/  SHF.R.S32.HI R9, RZ, 0x1, R9 ;  /* 0x00000001ff097819 */ /* 0x000fe40000011409 */
[----:B------:R-:W-:Y:S02]  /*81f0*/  MOV R8, RZ ;  /* 0x000000ff00087202 */ /* 0x000fe40000000f00 */
[-C--:B------:R-:W-:Y:S02]  /*8200*/  ISETP.GE.AND P2, PT, R22, R9.reuse, PT ;  /* 0x000000091600720c */ /* 0x080fe40003f46270 */
[----:B------:R-:W-:Y:S02]  /*8210*/  MOV R10, R9 ;  /* 0x00000009000a7202 */ /* 0x000fe40000000f00 */
[----:B------:R-:W-:Y:S02]  /*8220*/  LEA.HI.X R13, R79, R107, R82, 0x1, P1 ;  /* 0x0000006b4f0d7211 */ /* 0x000fe400008f0c52 */
[----:B-----5:R-:W-:Y:S02]  /*8230*/  MOV R16, R4 ;  /* 0x0000000400107202 */ /* 0x020fe40000000f00 */
[----:B------:R-:W-:Y:S02]  /*8240*/  MOV R37, R7 ;  /* 0x0000000700257202 */ /* 0x000fe40000000f00 */
[----:B------:R-:W-:Y:S02]  /*8250*/  MOV R39, R5 ;  /* 0x0000000500277202 */ /* 0x000fe40000000f00 */
[----:B------:R-:W-:Y:S02]  /*8260*/  MOV R36, R6 ;  /* 0x0000000600247202 */ /* 0x000fe40000000f00 */
[C---:B------:R-:W-:Y:S02]  /*8270*/  @P2 IADD3 R10, -R9.reuse, RZ, RZ ;  /* 0x000000ff090a2210 */ /* 0x040fe40007ffe1ff */
[C---:B------:R-:W-:Y:S02]  /*8280*/  @P2 IADD3 R8, -R9.reuse, RZ, RZ ;  /* 0x000000ff09082210 */ /* 0x040fe40007ffe1ff */
[----:B------:R-:W-:Y:S02]  /*8290*/  LEA R2, P1, R10, R12, 0x1 ;  /* 0x0000000c0a027211 */ /* 0x000fe400078208ff */
[----:B------:R-:W-:Y:S02]  /*82a0*/  IADD3 R0, P3, R134, R8, RZ ;  /* 0x0000000886007210 */ /* 0x000fe40007f7e0ff */
[----:B------:R-:W-:Y:S02]  /*82b0*/  LEA.HI.X.SX32 R3, R10, R13, 0x1, P1 ;  /* 0x0000000d0a037211 */ /* 0x000fe400008f0eff */
[----:B------:R-:W-:Y:S02]  /*82c0*/  LEA R44, P1, R0, R108, 0x1 ;  /* 0x0000006c002c7211 */ /* 0x000fe400078208ff */
        /* <DEDUP_REMOVED lines=10> */
[----:B------:R-:W2:Y:S01]  /*8370*/  LD.E.128 R32, desc[UR6][R30.64] ;  /* 0x000000061e207980 */ /* 0x000ea2000c101d00 */
[--C-:B---3--:R-:W-:Y:S01]  /*8380*/  HADD2.F32 R3, -RZ, R45.reuse.H0_H0 ;  /* 0x2000002dff037230 */ /* 0x108fe20000004100 */
[----:B----4-:R-:W-:Y:S01]  /*8390*/  MOV R11, R13 ;  /* 0x0000000d000b7202 */ /* 0x010fe20000000f00 */
        /* <DEDUP_REMOVED lines=63> */
.L_x_7817:
[----:B------:R-:W-:Y:S05]  /*8790*/  BSYNC B0 ;  /* 0x0000000000007941 */ /* 0x000fea0003800000 */
.L_x_7816:
[----:B-----5:R3:W-:Y:S01]  /*87a0*/  ST.E.128 desc[UR6][R48.64+0x80], R4 ;  /* 0x0000800430007985 */ /* 0x0207e2000c101d06 */
[----:B------:R-:W-:Y:S03]  /*87b0*/  BSSY B0, `(.L_x_7818) ;  /* 0x000005f000007945 */ /* 0x000fe60003800000 */
[----:B----4-:R3:W5:Y:S01]  /*87c0*/  LD.E.128 R8, desc[UR6][R50.64+0x100] ;  /* 0x0001000632087980 */ /* 0x010762000c101d00 */
[----:B------:R-:W-:Y:S05]  /*87d0*/  @P0 BRA `(.L_x_7819) ;  /* 0x0000000400700947 */ /* 0x000fea0003800000 */
[----:B------:R-:W-:Y:S02]  /*87e0*/  LEA.HI R0, R25, R25, RZ, 0x1 ;  /* 0x0000001919007211 */ /* 0x000fe400078f08ff */
[----:B------:R-:W-:Y:S02]  /*87f0*/  LEA R12, P0, R81, R106, 0x1 ;  /* 0x0000006a510c7211 */ /* 0x000fe400078008ff */
[----:B------:R-:W-:Y:S02]  /*8800*/  SHF.R.S32.HI R0, RZ, 0x1, R0 ;  /* 0x00000001ff007819 */ /* 0x000fe40000011400 */
[----:B---3--:R-:W-:Y:S02]  /*8810*/  MOV R6, RZ ;  /* 0x000000ff00067202 */ /* 0x008fe40000000f00 */
        /* <DEDUP_REMOVED lines=8> */
[----:B------:R-:W-:Y:S02]  /*88a0*/  @P1 IADD3 R6, -R0, RZ, RZ ;  /* 0x000000ff00061210 */ /* 0x000fe40007ffe1ff */
        /* <DEDUP_REMOVED lines=79> */
.L_x_7819:
[----:B------:R-:W-:Y:S05]  /*8da0*/  BSYNC B0 ;  /* 0x0000000000007941 */ /* 0x000fea0003800000 */
.L_x_7818:
[----:B-----5:R4:W-:Y:S01]  /*8db0*/  ST.E.128 desc[UR6][R48.64+0x100], R8 ;  /* 0x0001000830007985 */ /* 0x0209e2000c101d06 */
[----:B------:R-:W-:Y:S01]  /*8dc0*/  ISETP.GE.AND P0, PT, R20, R25, PT ;  /* 0x000000191400720c */ /* 0x000fe20003f06270 */
[----:B------:R-:W-:Y:S02]  /*8dd0*/  BSSY B0, `(.L_x_7820) ;  /* 0x0000060000007945 */ /* 0x000fe40003800000 */
[----:B---3--:R4:W5:Y:S10]  /*8de0*/  LD.E.128 R4, desc[UR6][R50.64+0x180] ;  /* 0x0001800632047980 */ /* 0x008974000c101d00 */
        /* <DEDUP_REMOVED lines=14> */
[C---:B------:R-:W-:Y:S02]  /*8ed0*/  LEA R2, P0, R10.reuse, R12, 0x1 ;  /* 0x0000000c0a027211 */ /* 0x040fe400078008ff */
        /* <DEDUP_REMOVED lines=79> */
.L_x_7821:
[----:B------:R-:W-:Y:S05]  /*93d0*/  BSYNC B0 ;  /* 0x0000000000007941 */ /* 0x000fea0003800000 */
.L_x_7820:
[----:B-----5:R3:W-:Y:S02]  /*93e0*/  ST.E.128 desc[UR6][R48.64+0x180], R4 ;  /* 0x0001800430007985 */ /* 0x0207e4000c101d06 */
.L_x_7813:
[----:B------:R-:W-:Y:S05]  /*93f0*/  BSYNC B1 ;  /* 0x0000000000017941 */ /* 0x000fea0003800000 */
.L_x_7812:
[C---:B------:R-:W-:Y:S01]  /*9400*/  ISETP.GE.AND P0, PT, R138.reuse, R43, PT ;  /* 0x0000002b8a00720c */ /* 0x040fe20003f06270 */
[----:B------:R-:W-:Y:S03]  /*9410*/  BSSY B1, `(.L_x_7822) ;  /* 0x0000190000017945 */ /* 0x000fe60003800000 */
[----:B------:R-:W-:Y:S11]  /*9420*/  ISETP.GE.AND P0, PT, R138, R41, !P0 ;  /* 0x000000298a00720c */ /* 0x000ff60004706270 */
[----:B------:R-:W-:Y:S02]  /*9430*/  @!UPT UIADD3 URZ, URZ, URZ, URZ ;  /* 0x0000003f3f3ff290 */ /* 0x000fe4000fffe03f */
[----:B------:R-:W-:Y:S05]  /*9440*/  @!P0 BRA `(.L_x_7823) ;  /* 0x0000001800308947 */ /* 0x000fea0003800000 */
[----:B--2-4-:R-:W-:Y:S01]  /*9450*/  LEA R50, P4, R80, R106, 0x1 ;  /* 0x0000006a50327211 */ /* 0x014fe200078808ff */
[----:B------:R-:W-:Y:S01]  /*9460*/  BSSY B0, `(.L_x_7824) ;  /* 0x0000063000007945 */ /* 0x000fe20003800000 */
[----:B------:R-:W-:Y:S02]  /*9470*/  ISETP.GE.AND P3, PT, R26, R25, PT ;  /* 0x000000191a00720c */ /* 0x000fe40003f66270 */
[----:B------:R-:W-:Y:S02]  /*9480*/  LEA.HI.X R51, R80, R107, R77, 0x1, P4 ;  /* 0x0000006b50337211 */ /* 0x000fe400020f0c4d */
[----:B---3--:R-:W-:Y:S02]  /*9490*/  LEA R48, P2, R70, R158, 0x1 ;  /* 0x0000009e46307211 */ /* 0x008fe400078408ff */
[-C--:B------:R-:W-:Y:S01]  /*94a0*/  ISETP.GE.AND P1, PT, R22, R25.reuse, PT ;  /* 0x000000191600720c */ /* 0x080fe20003f26270 */
[----:B------:R2:W5:Y:S01]  /*94b0*/  LD.E.128 R8, desc[UR6][R50.64] ;  /* 0x0000000632087980 */ /* 0x000562000c101d00 */
[----:B------:R-:W-:Y:S02]  /*94c0*/  ISETP.GE.AND P0, PT, R21, R25, PT ;  /* 0x000000191500720c */ /* 0x000fe40003f06270 */
[----:B------:R-:W-:Y:S03]  /*94d0*/  LEA.HI.X R49, R70, R159, R71, 0x1, P2 ;  /* 0x0000009f46317211 */ /* 0x000fe600010f0c47 */
[----:B------:R-:W-:Y:S08]  /*94e0*/  @P3 BRA `(.L_x_7825) ;  /* 0x0000000400683947 */ /* 0x000ff00003800000 */
        /* <DEDUP_REMOVED lines=90> */
.L_x_7825:
[----:B------:R-:W-:Y:S05]  /*9a90*/  BSYNC B0 ;  /* 0x0000000000007941 */ /* 0x000fea0003800000 */
.L_x_7824:
[----:B-----5:R3:W-:Y:S01]  /*9aa0*/  ST.E.128 desc[UR6][R48.64], R8 ;  /* 0x0000000830007985 */ /* 0x0207e2000c101d06 */
[----:B------:R-:W-:Y:S03]  /*9ab0*/  BSSY B0, `(.L_x_7826) ;  /* 0x0000060000007945 */ /* 0x000fe60003800000 */
[----:B------:R3:W5:Y:S01]  /*9ac0*/  LD.E.128 R4, desc[UR6][R50.64+0x80] ;  /* 0x0000800632047980 */ /* 0x000762000c101d00 */
[----:B------:R-:W-:Y:S05]  /*9ad0*/  @P1 BRA `(.L_x_7827) ;  /* 0x0000000400741947 */ /* 0x000fea0003800000 */
[----:B---3--:R-:W-:Y:S02]  /*9ae0*/  LEA.HI R9, R25, R25, RZ, 0x1 ;  /* 0x0000001919097211 */ /* 0x008fe400078f08ff */
        /* <DEDUP_REMOVED lines=15> */
[C---:B------:R-:W-:Y:S02]  /*9be0*/  LEA R44, P1, R0.reuse, R108, 0x1 ;  /* 0x0000006c002c7211 */ /* 0x040fe400078208ff */
[-C--:B------:R-:W-:Y:S01]  /*9bf0*/  LEA.HI.X.SX32 R11, R11, R120.reuse, 0x1, P3 ;  /* 0x000000780b0b7211 */ /* 0x080fe200018f0eff */
        /* <DEDUP_REMOVED lines=75> */
.L_x_7827:
[----:B------:R-:W-:Y:S05]  /*a0b0*/  BSYNC B0 ;  /* 0x0000000000007941 */ /* 0x000fea0003800000 */
.L_x_7826:
[----:B-----5:R4:W-:Y:S01]  /*a0c0*/  ST.E.128 desc[UR6][R48.64+0x80], R4 ;  /* 0x0000800430007985 */ /* 0x0209e2000c101d06 */
[----:B------:R-:W-:Y:S03]  /*a0d0*/  BSSY B0, `(.L_x_7828) ;  /* 0x000005f000007945 */ /* 0x000fe60003800000 */
[----:B---3--:R4:W5:Y:S01]  /*a0e0*/  LD.E.128 R8, desc[UR6][R50.64+0x100] ;  /* 0x0001000632087980 */ /* 0x008962000c101d00 */
[----:B------:R-:W-:Y:S05]  /*a0f0*/  @P0 BRA `(.L_x_7829) ;  /* 0x0000000400700947 */ /* 0x000fea0003800000 */
[----:B------:R-:W-:Y:S02]  /*a100*/  LEA.HI R0, R25, R25, RZ, 0x1 ;  /* 0x0000001919007211 */ /* 0x000fe400078f08ff */
[----:B------:R-:W-:Y:S02]  /*a110*/  LEA R12, P0, R87, R106, 0x1 ;  /* 0x0000006a570c7211 */ /* 0x000fe400078008ff */
[----:B------:R-:W-:Y:S02]  /*a120*/  SHF.R.S32.HI R0, RZ, 0x1, R0 ;  /* 0x00000001ff007819 */ /* 0x000fe40000011400 */
[----:B----4-:R-:W-:Y:S02]  /*a130*/  MOV R5, RZ ;  /* 0x000000ff00057202 */ /* 0x010fe40000000f00 */
[-C--:B------:R-:W-:Y:S02]  /*a140*/  ISETP.GE.AND P1, PT, R21, R0.reuse, PT ;  /* 0x000000001500720c */ /* 0x080fe40003f26270 */
[----:B------:R-:W-:Y:S02]  /*a150*/  MOV R6, R0 ;  /* 0x0000000000067202 */ /* 0x000fe40000000f00 */
[----:B------:R-:W-:Y:S02]  /*a160*/  LEA.HI.X R13, R87, R107, R90, 0x1, P0 ;  /* 0x0000006b570d7211 */ /* 0x000fe400000f0c5a */
[----:B------:R-:W-:Y:S02]  /*a170*/  MOV R31, RZ ;  /* 0x000000ff001f7202 */ /* 0x000fe40000000f00 */
[----:B-----5:R-:W-:Y:S02]  /*a180*/  MOV R37, R11 ;  /* 0x0000000b00257202 */ /* 0x020fe40000000f00 */
        /* <DEDUP_REMOVED lines=9> */
[----:B------:R3:W4:Y:S01]  /*a220*/  LD.E.128 R12, desc[UR6][R2.64] ;  /* 0x00000006020c7980 */ /* 0x000722000c101d00 */
[----:B------:R-:W-:Y:S02]  /*a230*/  @P1 IADD3 R31, -R0, RZ, RZ ;  /* 0x000000ff001f1210 */ /* 0x000fe40007ffe1ff */
[----:B------:R-:W-:Y:S02]  /*a240*/  LEA.HI.X R45, R4, R109, R5, 0x1, P0 ;  /* 0x0000006d042d7211 */ /* 0x000fe400000f0c05 */
[----:B------:R-:W-:Y:S02]  /*a250*/  IADD3 R7, P0, R130, R31, RZ ;  /* 0x0000001f82077210 */ /* 0x000fe40007f1e0ff */
[----:B------:R-:W-:Y:S02]  /*a260*/  MOV R16, R8 ;  /* 0x0000000800107202 */ /* 0x000fe40000000f00 */
[----:B------:R-:W3:Y:S01]  /*a270*/  LD.E.128 R44, desc[UR6][R44.64] ;  /* 0x000000062c2c7980 */ /* 0x000ee2000c101d00 */
        /* <DEDUP_REMOVED lines=68> */
.L_x_7829:
[----:B------:R-:W-:Y:S05]  /*a6c0*/  BSYNC B0 ;  /* 0x0000000000007941 */ /* 0x000fea0003800000 */
.L_x_7828:
[----:B-----5:R3:W-:Y:S01]  /*a6d0*/  ST.E.128 desc[UR6][R48.64+0x100], R8 ;  /* 0x0001000830007985 */ /* 0x0207e2000c101d06 */
[----:B------:R-:W-:Y:S01]  /*a6e0*/  ISETP.GE.AND P0, PT, R20, R25, PT ;  /* 0x000000191400720c */ /* 0x000fe20003f06270 */
[----:B------:R-:W-:Y:S02]  /*a6f0*/  BSSY B0, `(.L_x_7830) ;  /* 0x0000060000007945 */ /* 0x000fe40003800000 */
[----:B----4-:R3:W5:Y:S10]  /*a700*/  LD.E.128 R4, desc[UR6][R50.64+0x180] ;  /* 0x0001800632047980 */ /* 0x010774000c101d00 */
        /* <DEDUP_REMOVED lines=94> */
.L_x_7831:
[----:B------:R-:W-:Y:S05]  /*acf0*/  BSYNC B0 ;  /* 0x0000000000007941 */ /* 0x000fea0003800000 */
.L_x_7830:
[----:B-----5:R4:W-:Y:S02]  /*ad00*/  ST.E.128 desc[UR6][R48.64+0x180], R4 ;  /* 0x0001800430007985 */ /* 0x0209e4000c101d06 */
.L_x_7823:
[----:B------:R-:W-:Y:S05]  /*ad10*/  BSYNC B1 ;  /* 0x0000000000017941 */ /* 0x000fea0003800000 */
.L_x_7822:
[C---:B------:R-:W-:Y:S01]  /*ad20*/  ISETP.GE.AND P0, PT, R136.reuse, R43, PT ;  /* 0x0000002b8800720c */ /* 0x040fe20003f06270 */
[----:B------:R-:W-:Y:S03]  /*ad30*/  BSSY B1, `(.L_x_7832) ;  /* 0x0000192000017945 */ /* 0x000fe60003800000 */
[----:B------:R-:W-:Y:S11]  /*ad40*/  ISETP.GE.AND P0, PT, R136, R41, !P0 ;  /* 0x000000298800720c */ /* 0x000ff60004706270 */
[----:B------:R-:W-:Y:S02]  /*ad50*/  @!UPT UIADD3 URZ, URZ, URZ, URZ ;  /* 0x0000003f3f3ff290 */ /* 0x000fe4000fffe03f */
[----:B------:R-:W-:Y:S05]  /*ad60*/  @!P0 BRA `(.L_x_7833) ;  /* 0x0000001800388947 */ /* 0x000fea0003800000 */
[----:B------:R-:W-:Y:S01]  /*ad70*/  IMAD R3, R161, 0x60, RZ ;  /* 0x00000060a1037824 */ /* 0x000fe200078e02ff */
[-C--:B------:R-:W-:Y:S01]  /*ad80*/  ISETP.GE.AND P0, PT, R26, R25.reuse, PT ;  /* 0x000000191a00720c */ /* 0x080fe20003f06270 */
[----:B------:R-:W-:Y:S01]  /*ad90*/  IMAD.WIDE.U32 R46, R160, 0x60, R106 ;  /* 0x00000060a02e7825 */ /* 0x000fe200078e006a */
[----:B------:R-:W-:Y:S01]  /*ada0*/  BSSY B0, `(.L_x_7834) ;  /* 0x0000063000007945 */ /* 0x000fe20003800000 */
[----:B------:R-:W-:Y:S02]  /*adb0*/  ISETP.GE.AND P2, PT, R22, R25, PT ;  /* 0x000000191600720c */ /* 0x000fe40003f46270 */
[----:B---34-:R-:W-:Y:S01]  /*adc0*/  IMAD R5, R167, 0x60, RZ ;  /* 0x00000060a7057824 */ /* 0x018fe200078e02ff */
[----:B------:R-:W-:Y:S01]  /*add0*/  IADD3 R47, R47, R3, RZ ;  /* 0x000000032f2f7210 */ /* 0x000fe20007ffe0ff */
[----:B------:R-:W-:Y:S01]  /*ade0*/  IMAD.WIDE.U32 R44, R166, 0x60, R158 ;  /* 0x00000060a62c7825 */ /* 0x000fe200078e009e */
[----:B------:R-:W-:Y:S03]  /*adf0*/  ISETP.GE.AND P1, PT, R21, R25, PT ;  /* 0x000000191500720c */ /* 0x000fe60003f26270 */
[----:B--2---:R2:W5:Y:S01]  /*ae00*/  LD.E.128 R8, desc[UR6][R46.64] ;  /* 0x000000062e087980 */ /* 0x004562000c101d00 */
[----:B------:R-:W-:Y:S01]  /*ae10*/  IADD3 R45, R45, R5, RZ ;  /* 0x000000052d2d7210 */ /* 0x000fe20007ffe0ff */
        /* <DEDUP_REMOVED lines=91> */
.L_x_7835:
[----:B------:R-:W-:Y:S05]  /*b3d0*/  BSYNC B0 ;  /* 0x0000000000007941 */ /* 0x000fea0003800000 */
.L_x_7834:
[----:B-----5:R3:W-:Y:S01]  /*b3e0*/  ST.E.128 desc[UR6][R44.64], R8 ;  /* 0x000000082c007985 */ /* 0x0207e2000c101d06 */
[----:B------:R-:W-:Y:S03]  /*b3f0*/  BSSY B0, `(.L_x_7836) ;  /* 0x0000060000007945 */ /* 0x000fe60003800000 */
[----:B------:R3:W5:Y:S01]  /*b400*/  LD.E.128 R4, desc[UR6][R46.64+0x80] ;  /* 0x000080062e047980 */ /* 0x000762000c101d00 */
[----:B------:R-:W-:Y:S05]  /*b410*/  @P2 BRA `(.L_x_7837) ;  /* 0x0000000400742947 */ /* 0x000fea0003800000 */
[----:B---3--:R-:W-:Y:S02]  /*b420*/  LEA.HI R9, R25, R25, RZ, 0x1 ;  /* 0x0000001919097211 */ /* 0x008fe400078f08ff */
[----:B------:R-:W-:Y:S02]  /*b430*/  IADD3 R12, P0, R106, R98, RZ ;  /* 0x000000626a0c7210 */ /* 0x000fe40007f1e0ff */
[----:B------:R-:W-:Y:S02]  /*b440*/  SHF.R.S32.HI R9, RZ, 0x1, R9 ;  /* 0x00000001ff097819 */ /* 0x000fe40000011409 */
[----:B------:R-:W-:Y:S02]  /*b450*/  MOV R8, RZ ;  /* 0x000000ff00087202 */ /* 0x000fe40000000f00 */
[-C--:B------:R-:W-:Y:S02]  /*b460*/  ISETP.GE.AND P2, PT, R22, R9.reuse, PT ;  /* 0x000000091600720c */ /* 0x080fe40003f46270 */
[----:B------:R-:W-:Y:S02]  /*b470*/  MOV R10, R9 ;  /* 0x00000009000a7202 */ /* 0x000fe40000000f00 */
[----:B------:R-:W-:Y:S02]  /*b480*/  IADD3.X R13, R107, R97, RZ, P0, !PT ;  /* 0x000000616b0d7210 */ /* 0x000fe400007fe4ff */
        /* <DEDUP_REMOVED lines=86> */
.L_x_7837:
[----:B------:R-:W-:Y:S05]  /*b9f0*/  BSYNC B0 ;  /* 0x0000000000007941 */ /* 0x000fea0003800000 */
.L_x_7836:
[----:B-----5:R4:W-:Y:S01]  /*ba00*/  ST.E.128 desc[UR6][R44.64+0x80], R4 ;  /* 0x000080042c007985 */ /* 0x0209e2000c101d06 */
[----:B------:R-:W-:Y:S03]  /*ba10*/  BSSY B0, `(.L_x_7838) ;  /* 0x000005f000007945 */ /* 0x000fe60003800000 */
[----:B---3--:R4:W5:Y:S01]  /*ba20*/  LD.E.128 R8, desc[UR6][R46.64+0x100] ;  /* 0x000100062e087980 */ /* 0x008962000c101d00 */
[----:B------:R-:W-:Y:S05]  /*ba30*/  @P1 BRA `(.L_x_7839) ;  /* 0x0000000400701947 */ /* 0x000fea0003800000 */
[----:B------:R-:W-:Y:S02]  /*ba40*/  LEA.HI R0, R25, R25, RZ, 0x1 ;  /* 0x0000001919007211 */ /* 0x000fe400078f08ff */
[----:B------:R-:W-:Y:S02]  /*ba50*/  IADD3 R12, P0, R106, R100, RZ ;  /* 0x000000646a0c7210 */ /* 0x000fe40007f1e0ff */
[----:B------:R-:W-:Y:S02]  /*ba60*/  SHF.R.S32.HI R0, RZ, 0x1, R0 ;  /* 0x00000001ff007819 */ /* 0x000fe40000011400 */
[----:B----4-:R-:W-:Y:S02]  /*ba70*/  MOV R6, RZ ;  /* 0x000000ff00067202 */ /* 0x010fe40000000f00 */
        /* <DEDUP_REMOVED lines=88> */
.L_x_7839:
[----:B------:R-:W-:Y:S05]  /*c000*/  BSYNC B0 ;  /* 0x0000000000007941 */ /* 0x000fea0003800000 */
.L_x_7838:
[----:B-----5:R3:W-:Y:S01]  /*c010*/  ST.E.128 desc[UR6][R44.64+0x100], R8 ;  /* 0x000100082c007985 */ /* 0x0207e2000c101d06 */
[----:B------:R-:W-:Y:S01]  /*c020*/  ISETP.GE.AND P0, PT, R20, R25, PT ;  /* 0x000000191400720c */ /* 0x000fe20003f06270 */
[----:B------:R-:W-:Y:S02]  /*c030*/  BSSY B0, `(.L_x_7840) ;  /* 0x0000060000007945 */ /* 0x000fe40003800000 */
[----:B----4-:R3:W5:Y:S10]  /*c040*/  LD.E.128 R4, desc[UR6][R46.64+0x180] ;  /* 0x000180062e047980 */ /* 0x010774000c101d00 */
        /* <DEDUP_REMOVED lines=94> */
.L_x_7841:
[----:B------:R-:W-:Y:S05]  /*c630*/  BSYNC B0 ;  /* 0x0000000000007941 */ /* 0x000fea0003800000 */
.L_x_7840:
[----:B-----5:R4:W-:Y:S02]  /*c640*/  ST.E.128 desc[UR6][R44.64+0x180], R4 ;  /* 0x000180042c007985 */ /* 0x0209e4000c101d06 */
.L_x_7833:
[----:B------:R-:W-:Y:S05]  /*c650*/  BSYNC B1 ;  /* 0x0000000000017941 */ /* 0x000fea0003800000 */
.L_x_7832:
[----:B------:R-:W5:Y:S02]  /*c660*/  LD.E R3, desc[UR6][R18.64+0xd0] ;  /* 0x0000d00612037980 */ /* 0x000f64000c101900 */
[----:B-----5:R-:W-:Y:S05]  /*c670*/  IMAD.U32 R3, R3, -0x20, RZ ;  /* 0xffffffe003037824 */ /* 0x020fea00078e00ff */
[C---:B------:R-:W-:Y:S02]  /*c680*/  LEA R110, P1, R3.reuse, R110, 0x1 ;  /* 0x0000006e036e7211 */ /* 0x040fe400078208ff */
[C---:B------:R-:W-:Y:S02]  /*c690*/  LEA R108, P0, R3.reuse, R108, 0x1 ;  /* 0x0000006c036c7211 */ /* 0x040fe400078008ff */
[C---:B------:R-:W-:Y:S02]  /*c6a0*/  LEA.HI.X.SX32 R111, R3.reuse, R111, 0x1, P1 ;  /* 0x0000006f036f7211 */ /* 0x040fe400008f0eff */
[----:B------:R-:W-:Y:S01]  /*c6b0*/  LEA.HI.X.SX32 R109, R3, R109, 0x1, P0 ;  /* 0x0000006d036d7211 */ /* 0x000fe200000f0eff */
[----:B------:R-:W-:Y:S05]  /*c6c0*/  BRA `(.L_x_7801) ;  /* 0x0000000000d07947 */ /* 0x000fea0003800000 */
.L_x_7791:
[----:B------:R-:W2:Y:S01]  /*c6d0*/  @P0 LD.E.128 R36, desc[UR6][R106.64] ;  /* 0x000000066a240980 */ /* 0x000ea2000c101d00 */
[C---:B------:R-:W-:Y:S04]  /*c6e0*/  @P4 LEA R46, P1, R78.reuse, R106, 0x1 ;  /* 0x0000006a4e2e4211 */ /* 0x040fe800078208ff */
[----:B------:R-:W-:Y:S01]  /*c6f0*/  @P4 LEA.HI.X R47, R78, R107, R75, 0x1, P1 ;  /* 0x0000006b4e2f4211 */ /* 0x000fe200008f0c4b */
[----:B--2---:R-:W-:Y:S04]  /*c700*/  @P0 ST.E.128 desc[UR6][R158.64], R36 ;  /* 0x000000249e000985 */ /* 0x004fe8000c101d06 */
[----:B------:R-:W2:Y:S04]  /*c710*/  @P0 LD.E.128 R8, desc[UR6][R106.64+0x80] ;  /* 0x000080066a080980 */ /* 0x000ea8000c101d00 */
[----:B--2---:R1:W-:Y:S04]  /*c720*/  @P0 ST.E.128 desc[UR6][R158.64+0x80], R8 ;  /* 0x000080089e000985 */ /* 0x0043e8000c101d06 */
[----:B------:R-:W2:Y:S04]  /*c730*/  @P0 LD.E.128 R4, desc[UR6][R106.64+0x100] ;  /* 0x000100066a040980 */ /* 0x000ea8000c101d00 */
[----:B--2---:R2:W-:Y:S04]  /*c740*/  @P0 ST.E.128 desc[UR6][R158.64+0x100], R4 ;  /* 0x000100049e000985 */ /* 0x0045e8000c101d06 */
[----:B------:R-:W3:Y:S04]  /*c750*/  @P0 LD.E.128 R32, desc[UR6][R106.64+0x180] ;  /* 0x000180066a200980 */ /* 0x000ee8000c101d00 */
[----:B---3--:R3:W-:Y:S01]  /*c760*/  @P0 ST.E.128 desc[UR6][R158.64+0x180], R32 ;  /* 0x000180209e000985 */ /* 0x0087e2000c101d06 */
[C---:B------:R-:W-:Y:S03]  /*c770*/  @P4 LEA R44, P0, R72.reuse, R158, 0x1 ;  /* 0x0000009e482c4211 */ /* 0x040fe600078008ff */
[----:B------:R-:W4:Y:S01]  /*c780*/  @P4 LD.E.128 R12, desc[UR6][R46.64] ;  /* 0x000000062e0c4980 */ /* 0x000f22000c101d00 */
        /* <DEDUP_REMOVED lines=11> */
[----:B------:R-:W-:Y:S01]  /*c840*/  @P1 IMAD R0, R161, 0x60, RZ ;  /* 0x00000060a1001824 */ /* 0x000fe200078e02ff */
[----:B----4-:R-:W-:Y:S04]  /*c850*/  @P4 ST.E.128 desc[UR6][R44.64], R12 ;  /* 0x0000000c2c004985 */ /* 0x010fe8000c101d06 */
[----:B-1----:R-:W4:Y:S04]  /*c860*/  @P4 LD.E.128 R8, desc[UR6][R46.64+0x80] ;  /* 0x000080062e084980 */ /* 0x002f28000c101d00 */
[----:B----4-:R-:W-:Y:S04]  /*c870*/  @P4 ST.E.128 desc[UR6][R44.64+0x80], R8 ;  /* 0x000080082c004985 */ /* 0x010fe8000c101d06 */
[----:B--2---:R-:W2:Y:S04]  /*c880*/  @P4 LD.E.128 R4, desc[UR6][R46.64+0x100] ;  /* 0x000100062e044980 */ /* 0x004ea8000c101d00 */
[----:B--2---:R-:W-:Y:S04]  /*c890*/  @P4 ST.E.128 desc[UR6][R44.64+0x100], R4 ;  /* 0x000100042c004985 */ /* 0x004fe8000c101d06 */
[----:B------:R-:W2:Y:S04]  /*c8a0*/  @P4 LD.E.128 R36, desc[UR6][R46.64+0x180] ;  /* 0x000180062e244980 */ /* 0x000ea8000c101d00 */
[----:B--2---:R1:W-:Y:S04]  /*c8b0*/  @P4 ST.E.128 desc[UR6][R44.64+0x180], R36 ;  /* 0x000180242c004985 */ /* 0x0043e8000c101d06 */
[----:B---3--:R-:W2:Y:S01]  /*c8c0*/  @P0 LD.E.128 R32, desc[UR6][R30.64] ;  /* 0x000000061e200980 */ /* 0x008ea2000c101d00 */
[----:B-1----:R-:W-:Y:S04]  /*c8d0*/  @P1 IMAD.WIDE.U32 R36, R160, 0x60, R106 ;  /* 0x00000060a0241825 */ /* 0x002fe800078e006a */
[----:B------:R-:W-:Y:S02]  /*c8e0*/  @P1 IMAD.IADD R37, R37, 0x1, R0 ;  /* 0x0000000125251824 */ /* 0x000fe400078e0200 */
[----:B------:R-:W-:Y:S01]  /*c8f0*/  @P1 IMAD R0, R167, 0x60, RZ ;  /* 0x00000060a7001824 */ /* 0x000fe200078e02ff */
[----:B--2---:R1:W-:Y:S04]  /*c900*/  @P0 ST.E.128 desc[UR6][R2.64], R32 ;  /* 0x0000002002000985 */ /* 0x0043e8000c101d06 */
[----:B------:R-:W2:Y:S04]  /*c910*/  @P0 LD.E.128 R12, desc[UR6][R30.64+0x80] ;  /* 0x000080061e0c0980 */ /* 0x000ea8000c101d00 */
[----:B--2---:R2:W-:Y:S04]  /*c920*/  @P0 ST.E.128 desc[UR6][R2.64+0x80], R12 ;  /* 0x0000800c02000985 */ /* 0x0045e8000c101d06 */
[----:B------:R-:W3:Y:S04]  /*c930*/  @P0 LD.E.128 R8, desc[UR6][R30.64+0x100] ;  /* 0x000100061e080980 */ /* 0x000ee8000c101d00 */
[----:B---3--:R3:W-:Y:S04]  /*c940*/  @P0 ST.E.128 desc[UR6][R2.64+0x100], R8 ;  /* 0x0001000802000985 */ /* 0x0087e8000c101d06 */
[----:B------:R4:W5:Y:S02]  /*c950*/  @P0 LD.E.128 R4, desc[UR6][R30.64+0x180] ;  /* 0x000180061e040980 */ /* 0x000964000c101d00 */
[----:B----4-:R-:W-:Y:S04]  /*c960*/  @P1 IMAD.WIDE.U32 R30, R166, 0x60, R158 ;  /* 0x00000060a61e1825 */ /* 0x010fe800078e009e */
[----:B------:R-:W-:Y:S01]  /*c970*/  @P1 IMAD.IADD R31, R31, 0x1, R0 ;  /* 0x000000011f1f1824 */ /* 0x000fe200078e0200 */
[----:B-----5:R4:W-:Y:S04]  /*c980*/  @P0 ST.E.128 desc[UR6][R2.64+0x180], R4 ;  /* 0x0001800402000985 */ /* 0x0209e8000c101d06 */
[----:B-1----:R-:W5:Y:S04]  /*c990*/  @P1 LD.E.128 R32, desc[UR6][R36.64] ;  /* 0x0000000624201980 */ /* 0x002f68000c101d00 */
[----:B-----5:R1:W-:Y:S04]  /*c9a0*/  @P1 ST.E.128 desc[UR6][R30.64], R32 ;  /* 0x000000201e001985 */ /* 0x0203e8000c101d06 */
[----:B--2---:R-:W2:Y:S04]  /*c9b0*/  @P1 LD.E.128 R12, desc[UR6][R36.64+0x80] ;  /* 0x00008006240c1980 */ /* 0x004ea8000c101d00 */
[----:B--2---:R1:W-:Y:S04]  /*c9c0*/  @P1 ST.E.128 desc[UR6][R30.64+0x80], R12 ;  /* 0x0000800c1e001985 */ /* 0x0043e8000c101d06 */
[----:B---3--:R-:W2:Y:S04]  /*c9d0*/  @P1 LD.E.128 R8, desc[UR6][R36.64+0x100] ;  /* 0x0001000624081980 */ /* 0x008ea8000c101d00 */
[----:B--2---:R1:W-:Y:S04]  /*c9e0*/  @P1 ST.E.128 desc[UR6][R30.64+0x100], R8 ;  /* 0x000100081e001985 */ /* 0x0043e8000c101d06 */
[----:B----4-:R-:W2:Y:S04]  /*c9f0*/  @P1 LD.E.128 R4, desc[UR6][R36.64+0x180] ;  /* 0x0001800624041980 */ /* 0x010ea8000c101d00 */
[----:B--2---:R1:W-:Y:S02]  /*ca00*/  @P1 ST.E.128 desc[UR6][R30.64+0x180], R4 ;  /* 0x000180041e001985 */ /* 0x0043e4000c101d06 */
.L_x_7801:
[----:B------:R-:W-:Y:S05]  /*ca10*/  BSYNC B2 ;  /* 0x0000000000027941 */ /* 0x000fea0003800000 */
.L_x_7790:
[----:B------:R-:W-:Y:S01]  /*ca20*/  ISETP.NE.U32.AND P1, PT, R236, RZ, PT ;  /* 0x000000ffec00720c */ /* 0x000fe20003f25070 */
[----:B------:R-:W5:Y:S01]  /*ca30*/  LD.E R3, desc[UR6][R18.64+0x128] ;  /* 0x0001280612037980 */ /* 0x000f62000c101900 */
[----:B------:R-:W-:Y:S02]  /*ca40*/  BSSY B0, `(.L_x_7842) ;  /* 0x0000060000007945 */ /* 0x000fe40003800000 */
[----:B------:R-:W-:Y:S01]  /*ca50*/  ISETP.NE.AND.EX P1, PT, R237, RZ, PT, P1 ;  /* 0x000000ffed00720c */ /* 0x000fe20003f25310 */
[----:B-----5:R-:W-:Y:S05]  /*ca60*/  IMAD.U32 R3, R3, -0x40, RZ ;  /* 0xffffffc003037824 */ /* 0x020fea00078e00ff */
[C---:B-12---:R-:W-:Y:S04]  /*ca70*/  LEA R106, P0, R3.reuse, R106, 0x1 ;  /* 0x0000006a036a7211 */ /* 0x046fe800078008ff */
[----:B------:R-:W-:Y:S03]  /*ca80*/  LEA.HI.X.SX32 R107, R3, R107, 0x1, P0 ;  /* 0x0000006b036b7211 */ /* 0x000fe600000f0eff */
[----:B------:R-:W-:Y:S06]  /*ca90*/  @!P1 BRA `(.L_x_7843) ;  /* 0x0000000400409947 */ /* 0x000fec0003800000 */
[----:B------:R-:W-:Y:S04]  /*caa0*/  IADD3 R3, R17, -0x1, RZ ;  /* 0xffffffff11037810 */ /* 0x000fe80007ffe0ff */
[----:B------:R-:W-:Y:S11]  /*cab0*/  ISETP.GT.AND P0, PT, R3, R74, PT ;  /* 0x0000004a0300720c */ /* 0x000ff60003f04270 */
[----:B------:R-:W-:Y:S02]  /*cac0*/  @!UPT UIADD3 URZ, URZ, URZ, URZ ;  /* 0x0000003f3f3ff290 */ /* 0x000fe4000fffe03f */
[----:B------:R-:W-:Y:S05]  /*cad0*/  @!P0 BRA `(.L_x_7844) ;  /* 0x0000000400588947 */ /* 0x000fea0003800000 */
[----:B---34-:R-:W-:Y:S01]  /*cae0*/  IMAD.MOV.U32 R10, RZ, RZ, RZ ;  /* 0x000000ffff0a7224 */ /* 0x018fe200078e00ff */
        /* <DEDUP_REMOVED lines=10> */
[----:B------:R-:W-:Y:S07]  /*cb90*/  IADD3 R0, R24, -0x80, RZ ;  /* 0xffffff8018007810 */ /* 0x000fee0007ffe0ff */
        /* <DEDUP_REMOVED lines=19> */
[-C--:B------:R-:W-:Y:S01]  /*ccd0*/  LOP3.LUT R5, R23, R2.reuse, RZ, 0x3c, !PT ;  /* 0x0000000217057212 */ /* 0x080fe200078e3cff */
[----:B------:R-:W5:Y:S01]  /*cce0*/  LD.E.64 R8, desc[UR6][R18.64+0x28] ;  /* 0x0000280612087980 */ /* 0x000f62000c101b00 */
[-C--:B------:R-:W-:Y:S02]  /*ccf0*/  LOP3.LUT R3, R0, R2.reuse, RZ, 0x3c, !PT ;  /* 0x0000000200037212 */ /* 0x080fe400078e3cff */
[----:B------:R-:W-:Y:S02]  /*cd00*/  ISETP.GE.AND P2, PT, R5, RZ, PT ;  /* 0x000000ff0500720c */ /* 0x000fe40003f46270 */
[----:B------:R-:W-:Y:S02]  /*cd10*/  ISETP.GE.AND P1, PT, R3, RZ, PT ;  /* 0x000000ff0300720c */ /* 0x000fe40003f26270 */
[----:B------:R-:W-:Y:S01]  /*cd20*/  LOP3.LUT R3, RZ, R2, RZ, 0x33, !PT ;  /* 0x00000002ff037212 */ /* 0x000fe200078e33ff */
[----:B------:R-:W-:Y:S01]  /*cd30*/  @P4 VIADD R4, R4, 0x1 ;  /* 0x0000000104044836 */ /* 0x000fe20000000000 */
[----:B------:R-:W-:Y:S01]  /*cd40*/  IADD3 R0, -R23, R0, RZ ;  /* 0x0000000017007210 */ /* 0x000fe20007ffe1ff */
        /* <DEDUP_REMOVED lines=8> */
[C---:B------:R-:W-:Y:S01]  /*cdd0*/  LEA.HI.X.SX32 R25, R3.reuse, R237, 0x2, P0 ;  /* 0x000000ed03197211 */ /* 0x040fe200000f16ff */
[----:B------:R-:W-:Y:S02]  /*cde0*/  IMAD.IADD R3, R3, 0x1, -R4 ;  /* 0x0000000103037824 */ /* 0x000fe400078e0a04 */
[----:B------:R-:W3:Y:S02]  /*cdf0*/  LD.E R5, desc[UR6][R30.64] ;  /* 0x000000061e057980 */ /* 0x000ee4000c101900 */
[----:B------:R-:W-:Y:S02]  /*ce00*/  IMAD R0, R3, R2, R0 ;  /* 0x0000000203007224 */ /* 0x000fe400078e0200 */
[----:B------:R-:W3:Y:S02]  /*ce10*/  LD.E R6, desc[UR6][R24.64] ;  /* 0x0000000618067980 */ /* 0x000ee4000c101900 */
[----:B----4-:R-:W-:Y:S01]  /*ce20*/  IMAD R4, R13, R0, RZ ;  /* 0x000000000d047224 */ /* 0x010fe200078e02ff */
[----:B---3--:R-:W-:Y:S02]  /*ce30*/  IADD3 R5, -R6, R5, RZ ;  /* 0x0000000506057210 */ /* 0x008fe40007ffe1ff */
[----:B------:R-:W-:Y:S02]  /*ce40*/  SHF.R.S32.HI R6, RZ, 0x1f, R0 ;  /* 0x0000001fff067819 */ /* 0x000fe40000011400 */
[----:B------:R-:W-:Y:S01]  /*ce50*/  SHF.R.S32.HI R7, RZ, 0x1f, R5 ;  /* 0x0000001fff077819 */ /* 0x000fe20000011405 */
[----:B------:R-:W-:Y:S02]  /*ce60*/  IMAD R3, R15, R5, RZ ;  /* 0x000000050f037224 */ /* 0x000fe400078e02ff */
[----:B------:R-:W-:Y:S02]  /*ce70*/  IMAD R4, R12, R6, R4 ;  /* 0x000000060c047224 */ /* 0x000fe400078e0204 */
[C---:B------:R-:W-:Y:S02]  /*ce80*/  IMAD R3, R14.reuse, R7, R3 ;  /* 0x000000070e037224 */ /* 0x040fe400078e0203 */
[-C--:B------:R-:W-:Y:S04]  /*ce90*/  IMAD.WIDE.U32 R14, R14, R5.reuse, RZ ;  /* 0x000000050e0e7225 */ /* 0x080fe800078e00ff */
[----:B------:R-:W-:Y:S04]  /*cea0*/  IMAD.WIDE.U32 R12, R12, R0, RZ ;  /* 0x000000000c0c7225 */ /* 0x000fe800078e00ff */
[----:B------:R-:W-:Y:S01]  /*ceb0*/  IMAD.IADD R15, R15, 0x1, R3 ;  /* 0x000000010f0f7824 */ /* 0x000fe200078e0203 */
[----:B------:R-:W-:Y:S01]  /*cec0*/  IADD3 R13, R13, R4, RZ ;  /* 0x000000040d0d7210 */ /* 0x000fe20007ffe0ff */
[----:B--2---:R-:W-:Y:S02]  /*ced0*/  IMAD R3, R11, R0, RZ ;  /* 0x000000000b037224 */ /* 0x004fe400078e02ff */
[----:B------:R-:W-:Y:S04]  /*cee0*/  IMAD.WIDE.U32 R14, R0, R10, R14 ;  /* 0x0000000a000e7225 */ /* 0x000fe800078e000e */
[----:B-----5:R-:W-:Y:S01]  /*cef0*/  IMAD R0, R9, R5, RZ ;  /* 0x0000000509007224 */ /* 0x020fe200078e02ff */
[----:B------:R-:W-:Y:S01]  /*cf00*/  LEA R158, P0, R14, R158, 0x1 ;  /* 0x0000009e0e9e7211 */ /* 0x000fe200078008ff */
[----:B------:R-:W-:Y:S02]  /*cf10*/  IMAD R3, R10, R6, R3 ;  /* 0x000000060a037224 */ /* 0x000fe400078e0203 */
[----:B------:R-:W-:Y:S04]  /*cf20*/  IMAD.WIDE.U32 R12, R5, R8, R12 ;  /* 0x00000008050c7225 */ /* 0x000fe800078e000c */
[----:B------:R-:W-:Y:S01]  /*cf30*/  IMAD R0, R8, R7, R0 ;  /* 0x0000000708007224 */ /* 0x000fe200078e0200 */
[----:B------:R-:W-:Y:S01]  /*cf40*/  LEA R113, P1, R12, R113, 0x1 ;  /* 0x000000710c717211 */ /* 0x000fe200078208ff */
[----:B------:R-:W-:Y:S03]  /*cf50*/  IMAD.IADD R3, R15, 0x1, R3 ;  /* 0x000000010f037824 */ /* 0x000fe600078e0203 */
[----:B------:R-:W-:Y:S02]  /*cf60*/  IADD3 R5, R13, R0, RZ ;  /* 0x000000000d057210 */ /* 0x000fe40007ffe0ff */
[----:B------:R-:W-:Y:S02]  /*cf70*/  LEA.HI.X R159, R14, R159, R3, 0x1, P0 ;  /* 0x0000009f0e9f7211 */ /* 0x000fe400000f0c03 */
[----:B------:R-:W-:Y:S01]  /*cf80*/  LEA.HI.X R112, R12, R112, R5, 0x1, P1 ;  /* 0x000000700c707211 */ /* 0x000fe200008f0c05 */
[----:B------:R-:W-:Y:S05]  /*cf90*/  BRA `(.L_x_7844) ;  /* 0x0000000000287947 */ /* 0x000fea0003800000 */
.L_x_7843:
[----:B------:R-:W2:Y:S01]  /*cfa0*/  LD.E R0, desc[UR6][R18.64+0x40] ;  /* 0x0000400612007980 */ /* 0x000ea2000c101900 */
[----:B---34-:R-:W-:Y:S02]  /*cfb0*/  IMAD.MOV.U32 R4, RZ, RZ, R113 ;  /* 0x000000ffff047224 */ /* 0x018fe400078e0071 */
[----:B------:R-:W-:Y:S01]  /*cfc0*/  IMAD.MOV.U32 R5, RZ, RZ, R112 ;  /* 0x000000ffff057224 */ /* 0x000fe200078e0070 */
[----:B------:R-:W3:Y:S02]  /*cfd0*/  LD.E R3, desc[UR6][R18.64+0x38] ;  /* 0x0000380612037980 */ /* 0x000ee4000c101900 */
[----:B---3--:R-:W-:Y:S02]  /*cfe0*/  IMAD.U32 R3, R3, -0x40, RZ ;  /* 0xffffffc003037824 */ /* 0x008fe400078e00ff */
[----:B--2---:R-:W-:Y:S03]  /*cff0*/  IMAD.U32 R0, R0, -0x40, RZ ;  /* 0xffffffc000007824 */ /* 0x004fe600078e00ff */
[C---:B------:R-:W-:Y:S02]  /*d000*/  LEA R158, P0, R3.reuse, R158, 0x1 ;  /* 0x0000009e039e7211 */ /* 0x040fe400078008ff */
[C---:B------:R-:W-:Y:S02]  /*d010*/  LEA R113, P1, R0.reuse, R4, 0x1 ;  /* 0x0000000400717211 */ /* 0x040fe400078208ff */
[----:B------:R-:W-:Y:S02]  /*d020*/  LEA.HI.X.SX32 R159, R3, R159, 0x1, P0 ;  /* 0x0000009f039f7211 */ /* 0x000fe400000f0eff */
[----:B------:R-:W-:Y:S09]  /*d030*/  LEA.HI.X.SX32 R112, R0, R5, 0x1, P1 ;  /* 0x0000000500707211 */ /* 0x000ff200008f0eff */
.L_x_7844:
[----:B------:R-:W-:Y:S05]  /*d040*/  BSYNC B0 ;  /* 0x0000000000007941 */ /* 0x000fea0003800000 */
.L_x_7842:
[----:B------:R-:W-:Y:S04]  /*d050*/  IADD3 R17, R17, -0x1, RZ ;  /* 0xffffffff11117810 */ /* 0x000fe80007ffe0ff */
[----:B------:R-:W-:Y:S11]  /*d060*/  ISETP.GT.AND P0, PT, R17, R74, PT ;  /* 0x0000004a1100720c */ /* 0x000ff60003f04270 */
[----:B------:R-:W-:Y:S02]  /*d070*/  @!UPT UIADD3 URZ, URZ, URZ, URZ ;  /* 0x0000003f3f3ff290 */ /* 0x000fe4000fffe03f */
[----:B------:R-:W-:Y:S05]  /*d080*/  @P0 BRA `(.L_x_7845) ;  /* 0xffffff5800900947 */ /* 0x000fea000383ffff */
.L_x_7789:
[----:B------:R-:W-:Y:S05]  /*d090*/  WARPSYNC.ALL ;  /* 0x0000000000007948 */ /* 0x000fea0003800000 */
[----:B------:R-:W-:Y:S06]  /*d0a0*/  BAR.SYNC.DEFER_BLOCKING 0x0 ;  /* 0x0000000000007b1d */ /* 0x000fec0000010000 */
[----:B------:R-:W2:Y:S02]  /*d0b0*/  LD.E R3, desc[UR6][R18.64+0xd0] ;  /* 0x0000d00612037980 */ /* 0x000ea4000c101900 */
[----:B------:R-:W1:Y:S01]  /*d0c0*/  S2UR UR4, SR_CgaCtaId ;  /* 0x00000000000479c3 */ /* 0x000e620000008800 */
[----:B------:R-:W-:Y:S01]  /*d0d0*/  UMOV UR5, 0x400 ;  /* 0x0000040000057882 */ /* 0x000fe20000000000 */
[----:B------:R-:W-:Y:S01]  /*d0e0*/  BSSY B2, `(.L_x_7846) ;  /* 0x000090a000027945 */ /* 0x000fe20003800000 */
[C---:B---34-:R-:W-:Y:S01]  /*d0f0*/  SHF.L.U64.HI R5, R150.reuse, 0x4, R151 ;  /* 0x0000000496057819 */ /* 0x058fe20000010297 */
        /* <DEDUP_REMOVED lines=13> */
[----:B------:R-:W-:-:S05]  /*d1d0*/  @P1 LEA.HI.X R11, R235, R9, R66, 0x2, P0 ;  /* 0x00000009eb0b1211 */ /* 0x000fca00000f1442 */
[----:B------:R-:W2:Y:S01]  /*d1e0*/  @P1 LD.E R2, desc[UR6][R10.64] ;  /* 0x000000060a021980 */ /* 0x000ea2000c101900 */
[CC--:B------:R-:W-:Y:S02]  /*d1f0*/  LEA R9, P0, R150.reuse, R146.reuse, 0x5 ;  /* 0x0000009296097211 */ /* 0x0c0fe400078028ff */
[----:B------:R-:W-:Y:S02]  /*d200*/  LEA.HI R13, R3, R3, RZ, 0x1 ;  /* 0x00000003030d7211 */ /* 0x000fe400078f08ff */
[----:B------:R-:W-:Y:S02]  /*d210*/  IADD3 R7, P1, R7, R146, RZ ;  /* 0x0000009207077210 */ /* 0x000fe40007f3e0ff */
[----:B------:R-:W-:Y:S02]  /*d220*/  LEA.HI.X R6, R150, R149, R151, 0x5, P0 ;  /* 0x0000009596067211 */ /* 0x000fe400000f2c97 */
[-C--:B-----5:R-:W-:Y:S02]  /*d230*/  LEA R24, P0, R9, R152.reuse, 0x1 ;  /* 0x0000009809187211 */ /* 0x0a0fe400078008ff */
[----:B------:R-:W-:Y:S01]  /*d240*/  SHF.R.S32.HI R13, RZ, 0x1, R13 ;  /* 0x00000001ff0d7819 */ /* 0x000fe2000001140d */
[----:B------:R-:W-:Y:S01]  /*d250*/  IMAD.X R5, R5, 0x1, R149, P1 ;  /* 0x0000000105057824 */ /* 0x000fe200008e0695 */
[----:B---3--:R-:W-:Y:S01]  /*d260*/  ISETP.NE.AND P4, PT, R0, RZ, PT ;  /* 0x000000ff0000720c */ /* 0x008fe20003f85270 */
[----:B------:R-:W-:Y:S01]  /*d270*/  IMAD.MOV.U32 R148, RZ, RZ, R146 ;  /* 0x000000ffff947224 */ /* 0x000fe200078e0092 */
[----:B------:R-:W-:-:S02]  /*d280*/  LEA R44, P2, R146, R152, 0x1 ;  /* 0x00000098922c7211 */ /* 0x000fc400078408ff */
[----:B------:R-:W-:Y:S02]  /*d290*/  LEA R30, P1, R7, R152, 0x1 ;  /* 0x00000098071e7211 */ /* 0x000fe400078208ff */
[----:B------:R-:W-:Y:S01]  /*d2a0*/  LEA.HI.X R25, R9, R153, R6, 0x1, P0 ;  /* 0x0000009909197211 */ /* 0x000fe200000f0c06 */
        /* <DEDUP_REMOVED lines=20> */
[----:B-1----:R-:W-:Y:S08]  /*d3f0*/  @!P4 BRA `(.L_x_7848) ;  /* 0x000000300048c947 */ /* 0x002ff00003800000 */
[----:B------:R-:W-:Y:S04]  /*d400*/  BSSY B1, `(.L_x_7849) ;  /* 0x00000be000017945 */ /* 0x000fe80003800000 */
[----:B------:R-:W-:Y:S05]  /*d410*/  @!P0 BRA `(.L_x_7850) ;  /* 0x0000000800f08947 */ /* 0x000fea0003800000 */
[----:B------:R1:W5:Y:S01]  /*d420*/  LD.E.128 R32, desc[UR6][R44.64] ;  /* 0x000000062c207980 */ /* 0x000362000c101d00 */
[C---:B------:R-:W-:Y:S01]  /*d430*/  ISETP.GE.AND P4, PT, R26.reuse, R3, PT ;  /* 0x000000031a00720c */ /* 0x040fe20003f86270 */
[----:B------:R-:W-:Y:S01]  /*d440*/  VIADD R0, R26, 0x40 ;  /* 0x000000401a007836 */ /* 0x000fe20000000000 */
[C---:B------:R-:W-:Y:S01]  /*d450*/  SHF.L.U64.HI R5, R8.reuse, 0x1, R9 ;  /* 0x0000000108057819 */ /* 0x040fe20000010209 */
[----:B------:R-:W-:-:S03]  /*d460*/  IMAD.SHL.U32 R41, R8, 0x2, RZ ;  /* 0x0000000208297824 */ /* 0x000fc600078e00ff */
[----:B------:R-:W-:Y:S01]  /*d470*/  ISETP.GE.AND P3, PT, R0, R3, PT ;  /* 0x000000030000720c */ /* 0x000fe20003f66270 */
[----:B------:R-:W-:Y:S01]  /*d480*/  VIADD R0, R26, 0x80 ;  /* 0x000000801a007836 */ /* 0x000fe20000000000 */
[-C--:B------:R-:W-:Y:S02]  /*d490*/  IADD3 R10, P1, R14, R41.reuse, RZ ;  /* 0x000000290e0a7210 */ /* 0x080fe40007f3e0ff */
[----:B------:R-:W-:Y:S01]  /*d4a0*/  IADD3 R40, P0, R16, R41, RZ ;  /* 0x0000002910287210 */ /* 0x000fe20007f1e0ff */
[----:B------:R-:W-:Y:S01]  /*d4b0*/  BSSY B0, `(.L_x_7851) ;  /* 0x000002c000007945 */ /* 0x000fe20003800000 */
[----:B------:R-:W-:Y:S01]  /*d4c0*/  ISETP.GE.AND P2, PT, R0, R3, PT ;  /* 0x000000030000720c */ /* 0x000fe20003f46270 */
[--C-:B------:R-:W-:Y:S02]  /*d4d0*/  IMAD.X R11, R15, 0x1, R5.reuse, P1 ;  /* 0x000000010f0b7824 */ /* 0x100fe400008e0605 */
[----:B------:R-:W-:Y:S01]  /*d4e0*/  IMAD.X R41, R17, 0x1, R5, P0 ;  /* 0x0000000111297824 */ /* 0x000fe200000e0605 */
[----:B------:R-:W-:Y:S09]  /*d4f0*/  @P4 BRA `(.L_x_7852) ;  /* 0x00000000009c4947 */ /* 0x000ff20003800000 */
        /* <DEDUP_REMOVED lines=23> */
[C---:B------:R-:W-:Y:S01]  /*d670*/  FMUL.FTZ R12, R33.reuse, R4 ;  /* 0x00000004210c7220 */ /* 0x040fe20000410000 */
[----:B------:R-:W-:Y:S01]  /*d680*/  FMUL.FTZ R43, R33, R6 ;  /* 0x00000006212b7220 */ /* 0x000fe20000410000 */
[----:B------:R-:W-:Y:S01]  /*d690*/  FFMA.FTZ R28, R37, R22, -R28 ;  /* 0x00000016251c7223 */ /* 0x000fe2000001081c */
[----:B------:R-:W-:Y:S02]  /*d6a0*/  HADD2.F32 R34, -RZ, R34.H0_H0 ;  /* 0x20000022ff227230 */ /* 0x000fe40000004100 */
[C---:B------:R-:W-:Y:S01]  /*d6b0*/  FMUL.FTZ R33, R2.reuse, R5 ;  /* 0x0000000502217220 */ /* 0x040fe20000410000 */
[----:B------:R-:W-:Y:S02]  /*d6c0*/  HADD2.F32 R37, -RZ, R32.H0_H0 ;  /* 0x20000020ff257230 */ /* 0x000fe40000004100 */
[-C--:B------:R-:W-:Y:S01]  /*d6d0*/  FMUL.FTZ R2, R2, R7.reuse ;  /* 0x0000000702027220 */ /* 0x080fe20000410000 */
[----:B------:R-:W-:Y:S01]  /*d6e0*/  F2FP.F16.F32.PACK_AB R28, R39, R28 ;  /* 0x0000001c271c723e */ /* 0x000fe200000000ff */
[----:B------:R-:W-:Y:S01]  /*d6f0*/  FFMA.FTZ R33, R34, R7, -R33 ;  /* 0x0000000722217223 */ /* 0x000fe20000010821 */
[----:B------:R-:W-:Y:S01]  /*d700*/  F2FP.F16.F32.PACK_AB R35, R0, R35 ;  /* 0x000000230023723e */ /* 0x000fe200000000ff */
[----:B------:R-:W-:Y:S01]  /*d710*/  FFMA.FTZ R2, R34, R5, R2 ;  /* 0x0000000522027223 */ /* 0x000fe20000010002 */
[C---:B------:R-:W-:Y:S01]  /*d720*/  FFMA.FTZ R12, R37.reuse, R6, -R12 ;  /* 0x00000006250c7223 */ /* 0x040fe2000001080c */
[----:B------:R-:W-:-:S03]  /*d730*/  FFMA.FTZ R43, R37, R4, R43 ;  /* 0x00000004252b7223 */ /* 0x000fc6000001002b */
[----:B------:R-:W-:Y:S02]  /*d740*/  F2FP.F16.F32.PACK_AB R34, R2, R33 ;  /* 0x000000210222723e */ /* 0x000fe400000000ff */
[----:B------:R-:W-:Y:S02]  /*d750*/  F2FP.F16.F32.PACK_AB R32, R43, R12 ;  /* 0x0000000c2b20723e */ /* 0x000fe400000000ff */
[----:B------:R-:W-:Y:S02]  /*d760*/  MOV R33, R28 ;  /* 0x0000001c00217202 */ /* 0x000fe40000000f00 */
.L_x_7852:
[----:B------:R-:W-:Y:S05]  /*d770*/  BSYNC B0 ;  /* 0x0000000000007941 */ /* 0x000fea0003800000 */
.L_x_7851:
[----:B-----5:R2:W-:Y:S04]  /*d780*/  STS.128 [R241], R32 ;  /* 0x00000020f1007388 */ /* 0x0205e80000000c00 */
[----:B------:R2:W5:Y:S01]  /*d790*/  LD.E.128 R36, desc[UR6][R44.64+0x80] ;  /* 0x000080062c247980 */ /* 0x000562000c101d00 */
[----:B------:R-:W-:Y:S04]  /*d7a0*/  BSSY B0, `(.L_x_7853) ;  /* 0x0000029000007945 */ /* 0x000fe80003800000 */
[----:B------:R-:W-:Y:S05]  /*d7b0*/  @P3 BRA `(.L_x_7854) ;  /* 0x00000000009c3947 */ /* 0x000fea0003800000 */
[----:B------:R-:W3:Y:S04]  /*d7c0*/  LD.E.64 R4, desc[UR6][R40.64+0x40] ;  /* 0x0000400628047980 */ /* 0x000ee8000c101b00 */
[----:B------:R-:W4:Y:S01]  /*d7d0*/  LD.E.64 R6, desc[UR6][R10.64+0x40] ;  /* 0x000040060a067980 */ /* 0x000f22000c101b00 */
[--C-:B--2--5:R-:W-:Y:S02]  /*d7e0*/  HADD2.F32 R35, -RZ, R37.reuse.H0_H0 ;  /* 0x20000025ff237230 */ /* 0x124fe40000004100 */
[----:B------:R-:W-:Y:S02]  /*d7f0*/  HADD2.F32 R37, -RZ, R37.H1_H1 ;  /* 0x30000025ff257230 */ /* 0x000fe40000004100 */
[--C-:B------:R-:W-:Y:S02]  /*d800*/  HADD2.F32 R33, -RZ, R39.reuse.H1_H1 ;  /* 0x30000027ff217230 */ /* 0x100fe40000004100 */
[----:B------:R-:W-:-:S02]  /*d810*/  HADD2.F32 R32, -RZ, R39.H0_H0 ;  /* 0x20000027ff207230 */ /* 0x000fc40000004100 */
[----:B---3--:R-:W-:Y:S02]  /*d820*/  HADD2.F32 R2, -RZ, R4.H1_H1 ;  /* 0x30000004ff027230 */ /* 0x008fe40000004100 */
        /* <DEDUP_REMOVED lines=9> */
[C---:B------:R-:W-:Y:S01]  /*d8c0*/  FFMA.FTZ R39, R35.reuse, R2, R39 ;  /* 0x0000000223277223 */ /* 0x040fe20000010027 */
[----:B------:R-:W-:Y:S02]  /*d8d0*/  HADD2.F32 R5, -RZ, R5.H0_H0 ;  /* 0x20000005ff057230 */ /* 0x000fe40000004100 */
[C---:B------:R-:W-:Y:S01]  /*d8e0*/  FFMA.FTZ R0, R32.reuse, R0, R33 ;  /* 0x0000000020007223 */ /* 0x040fe20000010021 */
[----:B------:R-:W-:Y:S02]  /*d8f0*/  HADD2.F32 R33, -RZ, R36.H1_H1 ;  /* 0x30000024ff217230 */ /* 0x000fe40000004100 */
[----:B------:R-:W-:Y:S01]  /*d900*/  FFMA.FTZ R37, R32, R12, -R37 ;  /* 0x0000000c20257223 */ /* 0x000fe20000010825 */
[----:B------:R-:W-:Y:S02]  /*d910*/  HADD2.F32 R2, -RZ, R38.H1_H1 ;  /* 0x30000026ff027230 */ /* 0x000fe40000004100 */
[----:B------:R-:W-:Y:S01]  /*d920*/  FFMA.FTZ R28, R35, R22, -R28 ;  /* 0x00000016231c7223 */ /* 0x000fe2000001081c */
[----:B------:R-:W-:-:S02]  /*d930*/  HADD2.F32 R7, -RZ, R7.H0_H0 ;  /* 0x20000007ff077230 */ /* 0x000fc40000004100 */
        /* <DEDUP_REMOVED lines=15> */
.L_x_7854:
[----:B------:R-:W-:Y:S05]  /*da30*/  BSYNC B0 ;  /* 0x0000000000007941 */ /* 0x000fea0003800000 */
.L_x_7853:
[----:B-----5:R3:W-:Y:S04]  /*da40*/  STS.128 [R241+0x2000], R36 ;  /* 0x00200024f1007388 */ /* 0x0207e80000000c00 */
[----:B--2---:R3:W5:Y:S01]  /*da50*/  LD.E.128 R32, desc[UR6][R44.64+0x100] ;  /* 0x000100062c207980 */ /* 0x004762000c101d00 */
[----:B------:R-:W-:Y:S04]  /*da60*/  BSSY B0, `(.L_x_7855) ;  /* 0x0000029000007945 */ /* 0x000fe80003800000 */
[----:B------:R-:W-:Y:S05]  /*da70*/  @P2 BRA `(.L_x_7856) ;  /* 0x00000000009c2947 */ /* 0x000fea0003800000 */
[----:B------:R-:W2:Y:S04]  /*da80*/  LD.E.64 R4, desc[UR6][R40.64+0x80] ;  /* 0x0000800628047980 */ /* 0x000ea8000c101b00 */
[----:B------:R-:W4:Y:S01]  /*da90*/  LD.E.64 R6, desc[UR6][R10.64+0x80] ;  /* 0x000080060a067980 */ /* 0x000f22000c101b00 */
[--C-:B---3-5:R-:W-:Y:S02]  /*daa0*/  HADD2.F32 R37, -RZ, R33.reuse.H0_H0 ;  /* 0x20000021ff257230 */ /* 0x128fe40000004100 */
[----:B------:R-:W-:Y:S02]  /*dab0*/  HADD2.F32 R39, -RZ, R33.H1_H1 ;  /* 0x30000021ff277230 */ /* 0x000fe40000004100 */
[--C-:B------:R-:W-:Y:S02]  /*dac0*/  HADD2.F32 R33, -RZ, R35.reuse.H1_H1 ;  /* 0x30000023ff217230 */ /* 0x100fe40000004100 */
[----:B------:R-:W-:-:S02]  /*dad0*/  HADD2.F32 R36, -RZ, R35.H0_H0 ;  /* 0x20000023ff247230 */ /* 0x000fc40000004100 */
        /* <DEDUP_REMOVED lines=33> */
.L_x_7856:
[----:B------:R-:W-:Y:S05]  /*dcf0*/  BSYNC B0 ;  /* 0x0000000000007941 */ /* 0x000fea0003800000 */
.L_x_7855:
[----:B-----5:R2:W-:Y:S04]  /*dd00*/  STS.128 [R241+0x4000], R32 ;  /* 0x00400020f1007388 */ /* 0x0205e80000000c00 */
[----:B-1-3--:R-:W5:Y:S01]  /*dd10*/  LD.E.128 R44, desc[UR6][R44.64+0x180] ;  /* 0x000180062c2c7980 */ /* 0x00af62000c101d00 */
[----:B------:R-:W-:Y:S01]  /*dd20*/  IADD3 R0, R26, 0xc0, RZ ;  /* 0x000000c01a007810 */ /* 0x000fe20007ffe0ff */
[----:B------:R-:W-:Y:S03]  /*dd30*/  BSSY B0, `(.L_x_7857) ;  /* 0x0000029000007945 */ /* 0x000fe60003800000 */
[----:B------:R-:W-:-:S13]  /*dd40*/  ISETP.GE.AND P0, PT, R0, R3, PT ;  /* 0x000000030000720c */ /* 0x000fda0003f06270 */
[----:B------:R-:W-:Y:S05]  /*dd50*/  @P0 BRA `(.L_x_7858) ;  /* 0x0000000000980947 */ /* 0x000fea0003800000 */
[----:B------:R-:W3:Y:S04]  /*dd60*/  LD.E.64 R4, desc[UR6][R40.64+0xc0] ;  /* 0x0000c00628047980 */ /* 0x000ee8000c101b00 */
[----:B------:R-:W4:Y:S01]  /*dd70*/  LD.E.64 R6, desc[UR6][R10.64+0xc0] ;  /* 0x0000c0060a067980 */ /* 0x000f22000c101b00 */
[----:B--2--5:R-:W-:Y:S02]  /*dd80*/  HADD2.F32 R33, -RZ, R47.H1_H1 ;  /* 0x3000002fff217230 */ /* 0x024fe40000004100 */
[----:B------:R-:W-:Y:S02]  /*dd90*/  HADD2.F32 R37, -RZ, R45.H1_H1 ;  /* 0x3000002dff257230 */ /* 0x000fe40000004100 */
[----:B------:R-:W-:Y:S02]  /*dda0*/  HADD2.F32 R28, -RZ, R47.H0_H0 ;  /* 0x2000002fff1c7230 */ /* 0x000fe40000004100 */
        /* <DEDUP_REMOVED lines=33> */
.L_x_7858:
[----:B------:R-:W-:Y:S05]  /*dfc0*/  BSYNC B0 ;  /* 0x0000000000007941 */ /* 0x000fea0003800000 */
.L_x_7857:
[----:B-----5:R1:W-:Y:S02]  /*dfd0*/  STS.128 [R241+0x6000], R44 ;  /* 0x0060002cf1007388 */ /* 0x0203e40000000c00 */
.L_x_7850:
[----:B------:R-:W-:Y:S05]  /*dfe0*/  BSYNC B1 ;  /* 0x0000000000017941 */ /* 0x000fea0003800000 */
.L_x_7849:
[----:B------:R-:W-:Y:S01]  /*dff0*/  VIADD R12, R144, 0x10 ;  /* 0x00000010900c7836 */ /* 0x000fe20000000000 */
[----:B------:R-:W-:Y:S04]  /*e000*/  BSSY B1, `(.L_x_7859) ;  /* 0x00000c3000017945 */ /* 0x000fe80003800000 */
[----:B------:R-:W-:-:S04]  /*e010*/  ISETP.GE.AND P0, PT, R12, R23, PT ;  /* 0x000000170c00720c */ /* 0x000fc80003f06270 */
[----:B------:R-:W-:-:S13]  /*e020*/  ISETP.LT.OR P0, PT, R58, -0x87, P0 ;  /* 0xffffff793a00780c */ /* 0x000fda0000701670 */
[----:B------:R-:W-:Y:S05]  /*e030*/  @P0 BRA `(.L_x_7860) ;  /* 0x0000000800fc0947 */ /* 0x000fea0003800000 */
[----:B--2---:R2:W5:Y:S01]  /*e040*/  LD.E.128 R32, desc[UR6][R30.64] ;  /* 0x000000061e207980 */ /* 0x004562000c101d00 */
[C---:B------:R-:W-:Y:S01]  /*e050*/  IADD3 R5, P0, R29.reuse, R8, RZ ;  /* 0x000000081d057210 */ /* 0x040fe20007f1e0ff */
[C---:B------:R-:W-:Y:S01]  /*e060*/  VIADD R0, R26.reuse, 0x40 ;  /* 0x000000401a007836 */ /* 0x040fe20000000000 */
[----:B------:R-:W-:Y:S02]  /*e070*/  ISETP.GE.AND P2, PT, R26, R3, PT ;  /* 0x000000031a00720c */ /* 0x000fe40003f46270 */
[----:B------:R-:W-:Y:S01]  /*e080*/  LEA.HI.X.SX32 R2, R29, R9, 0x1, P0 ;  /* 0x000000091d027211 */ /* 0x000fe200000f0eff */
[C---:B------:R-:W-:Y:S01]  /*e090*/  IMAD.SHL.U32 R41, R5.reuse, 0x2, RZ ;  /* 0x0000000205297824 */ /* 0x040fe200078e00ff */
[----:B------:R-:W-:Y:S01]  /*e0a0*/  ISETP.GE.AND P1, PT, R0, R3, PT ;  /* 0x000000030000720c */ /* 0x000fe20003f26270 */
[----:B------:R-:W-:Y:S01]  /*e0b0*/  VIADD R0, R26, 0x80 ;  /* 0x000000801a007836 */ /* 0x000fe20000000000 */
[----:B------:R-:W-:Y:S02]  /*e0c0*/  SHF.L.U64.HI R5, R5, 0x1, R2 ;  /* 0x0000000105057819 */ /* 0x000fe40000010202 */
[----:B------:R-:W-:-:S02]  /*e0d0*/  IADD3 R10, P4, R14, R41, RZ ;  /* 0x000000290e0a7210 */ /* 0x000fc40007f9e0ff */
[----:B------:R-:W-:Y:S01]  /*e0e0*/  IADD3 R40, P3, R16, R41, RZ ;  /* 0x0000002910287210 */ /* 0x000fe20007f7e0ff */
[----:B------:R-:W-:Y:S01]  /*e0f0*/  BSSY B0, `(.L_x_7861) ;  /* 0x000002c000007945 */ /* 0x000fe20003800000 */
[----:B------:R-:W-:Y:S01]  /*e100*/  ISETP.GE.AND P0, PT, R0, R3, PT ;  /* 0x000000030000720c */ /* 0x000fe20003f06270 */
[--C-:B------:R-:W-:Y:S02]  /*e110*/  IMAD.X R11, R15, 0x1, R5.reuse, P4 ;  /* 0x000000010f0b7824 */ /* 0x100fe400020e0605 */
[----:B------:R-:W-:Y:S01]  /*e120*/  IMAD.X R41, R17, 0x1, R5, P3 ;  /* 0x0000000111297824 */ /* 0x000fe200018e0605 */
[----:B------:R-:W-:Y:S09]  /*e130*/  @P2 BRA `(.L_x_7862) ;  /* 0x00000000009c2947 */ /* 0x000ff20003800000 */
        /* <DEDUP_REMOVED lines=39> */
.L_x_7862:
[----:B------:R-:W-:Y:S05]  /*e3b0*/  BSYNC B0 ;  /* 0x0000000000007941 */ /* 0x000fea0003800000 */
.L_x_7861:
[----:B-----5:R3:W-:Y:S04]  /*e3c0*/  STS.128 [R241+0x800], R32 ;  /* 0x00080020f1007388 */ /* 0x0207e80000000c00 */
[----:B------:R3:W5:Y:S01]  /*e3d0*/  LD.E.128 R36, desc[UR6][R30.64+0x80] ;  /* 0x000080061e247980 */ /* 0x000762000c101d00 */
[----:B------:R-:W-:Y:S04]  /*e3e0*/  BSSY B0, `(.L_x_7863) ;  /* 0x0000029000007945 */ /* 0x000fe80003800000 */
[----:B------:R-:W-:Y:S05]  /*e3f0*/  @P1 BRA `(.L_x_7864) ;  /* 0x00000000009c1947 */ /* 0x000fea0003800000 */
[----:B------:R-:W4:Y:S04]  /*e400*/  LD.E.64 R4, desc[UR6][R40.64+0x40] ;  /* 0x0000400628047980 */ /* 0x000f28000c101b00 */
[----:B------:R-:W2:Y:S01]  /*e410*/  LD.E.64 R6, desc[UR6][R10.64+0x40] ;  /* 0x000040060a067980 */ /* 0x000ea2000c101b00 */
[----:B---3-5:R-:W-:Y:S02]  /*e420*/  HADD2.F32 R33, -RZ, R37.H0_H0 ;  /* 0x20000025ff217230 */ /* 0x028fe40000004100 */
[----:B------:R-:W-:Y:S02]  /*e430*/  HADD2.F32 R29, -RZ, R39.H1_H1 ;  /* 0x30000027ff1d7230 */ /* 0x000fe40000004100 */
[----:B------:R-:W-:Y:S02]  /*e440*/  HADD2.F32 R37, -RZ, R37.H1_H1 ;  /* 0x30000025ff257230 */ /* 0x000fe40000004100 */
[----:B------:R-:W-:-:S02]  /*e450*/  HADD2.F32 R34, -RZ, R39.H0_H0 ;  /* 0x20000027ff227230 */ /* 0x000fc40000004100 */
[----:B----4-:R-:W-:Y:S02]  /*e460*/  HADD2.F32 R0, -RZ, R5.H1_H1 ;  /* 0x30000005ff007230 */ /* 0x010fe40000004100 */
        /* <DEDUP_REMOVED lines=17> */
[----:B------:R-:W-:Y:S02]  /*e580*/  HADD2.F32 R33, -RZ, R36.H0_H0 ;  /* 0x20000024ff217230 */ /* 0x000fe40000004100 */
[C---:B------:R-:W-:Y:S01]  /*e590*/  FMUL.FTZ R22, R29.reuse, R4 ;  /* 0x000000041d167220 */ /* 0x040fe20000410000 */
        /* <DEDUP_REMOVED lines=12> */
[----:B------:R-:W-:Y:S02]  /*e660*/  MOV R39, R0 ;  /* 0x0000000000277202 */ /* 0x000fe40000000f00 */
.L_x_7864:
[----:B------:R-:W-:Y:S05]  /*e670*/  BSYNC B0 ;  /* 0x0000000000007941 */ /* 0x000fea0003800000 */
.L_x_7863:
[----:B-----5:R4:W-:Y:S04]  /*e680*/  STS.128 [R241+0x2800], R36 ;  /* 0x00280024f1007388 */ /* 0x0209e80000000c00 */
[----:B---3--:R4:W5:Y:S01]  /*e690*/  LD.E.128 R32, desc[UR6][R30.64+0x100] ;  /* 0x000100061e207980 */ /* 0x008962000c101d00 */
[----:B------:R-:W-:Y:S04]  /*e6a0*/  BSSY B0, `(.L_x_7865) ;  /* 0x0000029000007945 */ /* 0x000fe80003800000 */
[----:B------:R-:W-:Y:S05]  /*e6b0*/  @P0 BRA `(.L_x_7866) ;  /* 0x00000000009c0947 */ /* 0x000fea0003800000 */
[----:B------:R-:W3:Y:S04]  /*e6c0*/  LD.E.64 R4, desc[UR6][R40.64+0x80] ;  /* 0x0000800628047980 */ /* 0x000ee8000c101b00 */
[----:B------:R-:W2:Y:S01]  /*e6d0*/  LD.E.64 R6, desc[UR6][R10.64+0x80] ;  /* 0x000080060a067980 */ /* 0x000ea2000c101b00 */
[----:B----45:R-:W-:Y:S01]  /*e6e0*/  MOV R37, R33 ;  /* 0x0000002100257202 */ /* 0x030fe20000000f00 */
        /* <DEDUP_REMOVED lines=36> */
.L_x_7866:
[----:B------:R-:W-:Y:S05]  /*e930*/  BSYNC B0 ;  /* 0x0000000000007941 */ /* 0x000fea0003800000 */
.L_x_7865:
[----:B-----5:R3:W-:Y:S04]  /*e940*/  STS.128 [R241+0x4800], R32 ;  /* 0x00480020f1007388 */ /* 0x0207e80000000c00 */
[----:B--2-4-:R-:W5:Y:S01]  /*e950*/  LD.E.128 R28, desc[UR6][R30.64+0x180] ;  /* 0x000180061e1c7980 */ /* 0x014f62000c101d00 */
[----:B------:R-:W-:Y:S01]  /*e960*/  IADD3 R0, R26, 0xc0, RZ ;  /* 0x000000c01a007810 */ /* 0x000fe20007ffe0ff */
[----:B------:R-:W-:Y:S03]  /*e970*/  BSSY B0, `(.L_x_7867) ;  /* 0x000002a000007945 */ /* 0x000fe60003800000 */
[----:B------:R-:W-:-:S13]  /*e980*/  ISETP.GE.AND P0, PT, R0, R3, PT ;  /* 0x000000030000720c */ /* 0x000fda0003f06270 */
        /* <DEDUP_REMOVED lines=40> */
.L_x_7868:
[----:B------:R-:W-:Y:S05]  /*ec10*/  BSYNC B0 ;  /* 0x0000000000007941 */ /* 0x000fea0003800000 */
.L_x_7867:
[----:B-----5:R4:W-:Y:S02]  /*ec20*/  STS.128 [R241+0x6800], R28 ;  /* 0x0068001cf1007388 */ /* 0x0209e40000000c00 */
.L_x_7860:
[----:B------:R-:W-:Y:S05]  /*ec30*/  BSYNC B1 ;  /* 0x0000000000017941 */ /* 0x000fea0003800000 */
.L_x_7859:
[----:B------:R-:W-:Y:S01]  /*ec40*/  VIADD R22, R144, 0x20 ;  /* 0x0000002090167836 */ /* 0x000fe20000000000 */
[----:B------:R-:W-:Y:S04]  /*ec50*/  BSSY B1, `(.L_x_7869) ;  /* 0x00000c7000017945 */ /* 0x000fe80003800000 */
[----:B------:R-:W-:-:S04]  /*ec60*/  ISETP.GE.AND P0, PT, R22, R23, PT ;  /* 0x000000171600720c */ /* 0x000fc80003f06270 */
[----:B------:R-:W-:-:S13]  /*ec70*/  ISETP.LT.OR P0, PT, R58, -0x107, P0 ;  /* 0xfffffef93a00780c */ /* 0x000fda0000701670 */
[----:B------:R-:W-:Y:S05]  /*ec80*/  @P0 BRA `(.L_x_7870) ;  /* 0x0000000c000c0947 */ /* 0x000fea0003800000 */
[----:B----4-:R4:W5:Y:S01]  /*ec90*/  LD.E.128 R28, desc[UR6][R24.64] ;  /* 0x00000006181c7980 */ /* 0x010962000c101d00 */
[----:B------:R-:W-:Y:S01]  /*eca0*/  IMAD.SHL.U32 R5, R13, 0x20, RZ ;  /* 0x000000200d057824 */ /* 0x000fe200078e00ff */
[C---:B------:R-:W-:Y:S01]  /*ecb0*/  ISETP.GE.AND P2, PT, R26.reuse, R3, PT ;  /* 0x000000031a00720c */ /* 0x040fe20003f46270 */
[----:B------:R-:W-:-:S03]  /*ecc0*/  VIADD R0, R26, 0x40 ;  /* 0x000000401a007836 */ /* 0x000fc60000000000 */
[C---:B------:R-:W-:Y:S02]  /*ecd0*/  IADD3 R2, P0, R5.reuse, R8, RZ ;  /* 0x0000000805027210 */ /* 0x040fe40007f1e0ff */
[----:B------:R-:W-:Y:S01]  /*ece0*/  ISETP.GE.AND P1, PT, R0, R3, PT ;  /* 0x000000030000720c */ /* 0x000fe20003f26270 */
[----:B------:R-:W-:Y:S01]  /*ecf0*/  VIADD R0, R26, 0x80 ;  /* 0x000000801a007836 */ /* 0x000fe20000000000 */
[----:B------:R-:W-:Y:S01]  /*ed00*/  LEA.HI.X.SX32 R5, R5, R9, 0x1, P0 ;  /* 0x0000000905057211 */ /* 0x000fe200000f0eff */
[C---:B------:R-:W-:Y:S01]  /*ed10*/  IMAD.SHL.U32 R37, R2.reuse, 0x2, RZ ;  /* 0x0000000202257824 */ /* 0x040fe200078e00ff */
[----:B------:R-:W-:Y:S02]  /*ed20*/  BSSY B0, `(.L_x_7871) ;  /* 0x0000030000007945 */ /* 0x000fe40003800000 */
[----:B------:R-:W-:Y:S02]  /*ed30*/  SHF.L.U64.HI R5, R2, 0x1, R5 ;  /* 0x0000000102057819 */ /* 0x000fe40000010205 */
[----:B------:R-:W-:-:S02]  /*ed40*/  IADD3 R10, P4, R14, R37, RZ ;  /* 0x000000250e0a7210 */ /* 0x000fc40007f9e0ff */
[----:B------:R-:W-:Y:S02]  /*ed50*/  IADD3 R36, P3, R16, R37, RZ ;  /* 0x0000002510247210 */ /* 0x000fe40007f7e0ff */
[----:B------:R-:W-:Y:S01]  /*ed60*/  ISETP.GE.AND P0, PT, R0, R3, PT ;  /* 0x000000030000720c */ /* 0x000fe20003f06270 */
[--C-:B------:R-:W-:Y:S02]  /*ed70*/  IMAD.X R11, R15, 0x1, R5.reuse, P4 ;  /* 0x000000010f0b7824 */ /* 0x100fe400020e0605 */
[----:B------:R-:W-:Y:S01]  /*ed80*/  IMAD.X R37, R17, 0x1, R5, P3 ;  /* 0x0000000111257824 */ /* 0x000fe200018e0605 */
[----:B------:R-:W-:Y:S09]  /*ed90*/  @P2 BRA `(.L_x_7872) ;  /* 0x0000000000a02947 */ /* 0x000ff20003800000 */
[----:B------:R-:W4:Y:S04]  /*eda0*/  LD.E.64 R4, desc[UR6][R36.64] ;  /* 0x0000000624047980 */ /* 0x000f28000c101b00 */
[----:B------:R-:W4:Y:S01]  /*edb0*/  LD.E.64 R6, desc[UR6][R10.64] ;  /* 0x000000060a067980 */ /* 0x000f22000c101b00 */
[----:B--23-5:R-:W-:Y:S01]  /*edc0*/  MOV R33, R30 ;  /* 0x0000001e00217202 */ /* 0x02cfe20000000f00 */
[--C-:B------:R-:W-:Y:S02]  /*edd0*/  HADD2.F32 R35, -RZ, R29.reuse.H0_H0 ;  /* 0x2000001dff237230 */ /* 0x100fe40000004100 */
[----:B------:R-:W-:Y:S02]  /*ede0*/  HADD2.F32 R41, -RZ, R29.H1_H1 ;  /* 0x3000001dff297230 */ /* 0x000fe40000004100 */
[----:B------:R-:W-:-:S02]  /*edf0*/  HADD2.F32 R32, -RZ, R31.H1_H1 ;  /* 0x3000001fff207230 */ /* 0x000fc40000004100 */
[----:B------:R-:W-:Y:S02]  /*ee00*/  HADD2.F32 R39, -RZ, R31.H0_H0 ;  /* 0x2000001fff277230 */ /* 0x000fe40000004100 */
[----:B----4-:R-:W-:Y:S02]  /*ee10*/  HADD2.F32 R2, -RZ, R4.H1_H1 ;  /* 0x30000004ff027230 */ /* 0x010fe40000004100 */
[----:B------:R-:W-:Y:S02]  /*ee20*/  HADD2.F32 R0, -RZ, R5.H1_H1 ;  /* 0x30000005ff007230 */ /* 0x000fe40000004100 */
[--C-:B------:R-:W-:Y:S02]  /*ee30*/  HADD2.F32 R30, -RZ, R6.reuse.H1_H1 ;  /* 0x30000006ff1e7230 */ /* 0x100fe40000004100 */
[----:B------:R-:W-:Y:S01]  /*ee40*/  FMUL.FTZ R38, R41, R2 ;  /* 0x0000000229267220 */ /* 0x000fe20000410000 */
[----:B------:R-:W-:Y:S02]  /*ee50*/  HADD2.F32 R29, -RZ, R7.H1_H1 ;  /* 0x30000007ff1d7230 */ /* 0x000fe40000004100 */
[----:B------:R-:W-:Y:S01]  /*ee60*/  FMUL.FTZ R34, R32, R0 ;  /* 0x0000000020227220 */ /* 0x000fe20000410000 */
[----:B------:R-:W-:-:S02]  /*ee70*/  HADD2.F32 R6, -RZ, R6.H0_H0 ;  /* 0x20000006ff067230 */ /* 0x000fc40000004100 */
[-C--:B------:R-:W-:Y:S01]  /*ee80*/  FMUL.FTZ R31, R41, R30.reuse ;  /* 0x0000001e291f7220 */ /* 0x080fe20000410000 */
[----:B------:R-:W-:Y:S02]  /*ee90*/  HADD2.F32 R4, -RZ, R4.H0_H0 ;  /* 0x20000004ff047230 */ /* 0x000fe40000004100 */
[-C--:B------:R-:W-:Y:S01]  /*eea0*/  FMUL.FTZ R41, R32, R29.reuse ;  /* 0x0000001d20297220 */ /* 0x080fe20000410000 */
[----:B------:R-:W-:Y:S01]  /*eeb0*/  FFMA.FTZ R34, R39, R29, -R34 ;  /* 0x0000001d27227223 */ /* 0x000fe20000010822 */
[----:B------:R-:W-:Y:S02]  /*eec0*/  HADD2.F32 R29, -RZ, R28.H1_H1 ;  /* 0x3000001cff1d7230 */ /* 0x000fe40000004100 */
[----:B------:R-:W-:Y:S01]  /*eed0*/  FFMA.FTZ R38, R35, R30, -R38 ;  /* 0x0000001e23267223 */ /* 0x000fe20000010826 */
[----:B------:R-:W-:Y:S01]  /*eee0*/  FFMA.FTZ R41, R39, R0, R41 ;  /* 0x0000000027297223 */ /* 0x000fe20000010029 */
[----:B------:R-:W-:Y:S02]  /*eef0*/  HADD2.F32 R5, -RZ, R5.H0_H0 ;  /* 0x20000005ff057230 */ /* 0x000fe40000004100 */
[----:B------:R-:W-:Y:S01]  /*ef00*/  FFMA.FTZ R31, R35, R2, R31 ;  /* 0x00000002231f7223 */ /* 0x000fe2000001001f */
[----:B------:R-:W-:-:S02]  /*ef10*/  HADD2.F32 R0, -RZ, R33.H1_H1 ;  /* 0x30000021ff007230 */ /* 0x000fc40000004100 */
[----:B------:R-:W-:Y:S01]  /*ef20*/  FMUL.FTZ R2, R29, R4 ;  /* 0x000000041d027220 */ /* 0x000fe20000410000 */
[----:B------:R-:W-:Y:S02]  /*ef30*/  HADD2.F32 R7, -RZ, R7.H0_H0 ;  /* 0x20000007ff077230 */ /* 0x000fe40000004100 */
[----:B------:R-:W-:Y:S01]  /*ef40*/  HADD2.F32 R35, -RZ, R28.H0_H0 ;  /* 0x2000001cff237230 */ /* 0x000fe20000004100 */
[----:B------:R-:W-:Y:S01]  /*ef50*/  F2FP.F16.F32.PACK_AB R38, R31, R38 ;  /* 0x000000261f26723e */ /* 0x000fe200000000ff */
[----:B------:R-:W-:Y:S02]  /*ef60*/  HADD2.F32 R28, -RZ, R33.H0_H0 ;  /* 0x20000021ff1c7230 */ /* 0x000fe40000004100 */
[-C--:B------:R-:W-:Y:S01]  /*ef70*/  FMUL.FTZ R33, R29, R6.reuse ;  /* 0x000000061d217220 */ /* 0x080fe20000410000 */
        /* <DEDUP_REMOVED lines=10> */
.L_x_7872:
[----:B------:R-:W-:Y:S05]  /*f020*/  BSYNC B0 ;  /* 0x0000000000007941 */ /* 0x000fea0003800000 */
.L_x_7871:
[----:B-----5:R1:W-:Y:S04]  /*f030*/  STS.128 [R241+0x1000], R28 ;  /* 0x0010001cf1007388 */ /* 0x0203e80000000c00 */
[----:B--23--:R1:W5:Y:S01]  /*f040*/  LD.E.128 R32, desc[UR6][R24.64+0x80] ;  /* 0x0000800618207980 */ /* 0x00c362000c101d00 */
[----:B------:R-:W-:Y:S04]  /*f050*/  BSSY B0, `(.L_x_7873) ;  /* 0x000002a000007945 */ /* 0x000fe80003800000 */
[----:B------:R-:W-:Y:S05]  /*f060*/  @P1 BRA `(.L_x_7874) ;  /* 0x0000000000a01947 */ /* 0x000fea0003800000 */
[----:B------:R-:W2:Y:S04]  /*f070*/  LD.E.64 R4, desc[UR6][R36.64+0x40] ;  /* 0x0000400624047980 */ /* 0x000ea8000c101b00 */
[----:B------:R-:W3:Y:S01]  /*f080*/  LD.E.64 R6, desc[UR6][R10.64+0x40] ;  /* 0x000040060a067980 */ /* 0x000ee2000c101b00 */
[--C-:B-1---5:R-:W-:Y:S02]  /*f090*/  HADD2.F32 R30, -RZ, R33.reuse.H0_H0 ;  /* 0x20000021ff1e7230 */ /* 0x122fe40000004100 */
[----:B------:R-:W-:Y:S02]  /*f0a0*/  HADD2.F32 R33, -RZ, R33.H1_H1 ;  /* 0x30000021ff217230 */ /* 0x000fe40000004100 */
[--C-:B------:R-:W-:Y:S02]  /*f0b0*/  HADD2.F32 R31, -RZ, R35.reuse.H1_H1 ;  /* 0x30000023ff1f7230 */ /* 0x100fe40000004100 */
[----:B------:R-:W-:-:S02]  /*f0c0*/  HADD2.F32 R38, -RZ, R35.H0_H0 ;  /* 0x20000023ff267230 */ /* 0x000fc40000004100 */
[----:B--2---:R-:W-:Y:S02]  /*f0d0*/  HADD2.F32 R2, -RZ, R4.H1_H1 ;  /* 0x30000004ff027230 */ /* 0x004fe40000004100 */
[----:B------:R-:W-:Y:S02]  /*f0e0*/  HADD2.F32 R0, -RZ, R5.H1_H1 ;  /* 0x30000005ff007230 */ /* 0x000fe40000004100 */
[--C-:B---3--:R-:W-:Y:S02]  /*f0f0*/  HADD2.F32 R29, -RZ, R6.reuse.H1_H1 ;  /* 0x30000006ff1d7230 */ /* 0x108fe40000004100 */
[C---:B------:R-:W-:Y:S01]  /*f100*/  FMUL.FTZ R39, R33.reuse, R2 ;  /* 0x0000000221277220 */ /* 0x040fe20000410000 */
[----:B------:R-:W-:Y:S02]  /*f110*/  HADD2.F32 R28, -RZ, R7.H1_H1 ;  /* 0x30000007ff1c7230 */ /* 0x000fe40000004100 */
[----:B------:R-:W-:Y:S02]  /*f120*/  HADD2.F32 R6, -RZ, R6.H0_H0 ;  /* 0x20000006ff067230 */ /* 0x000fe40000004100 */
[-C--:B------:R-:W-:Y:S01]  /*f130*/  FMUL.FTZ R35, R33, R29.reuse ;  /* 0x0000001d21237220 */ /* 0x080fe20000410000 */
[C---:B------:R-:W-:Y:S01]  /*f140*/  FMUL.FTZ R33, R31.reuse, R0 ;  /* 0x000000001f217220 */ /* 0x040fe20000410000 */
[----:B------:R-:W-:Y:S01]  /*f150*/  FFMA.FTZ R39, R30, R29, -R39 ;  /* 0x0000001d1e277223 */ /* 0x000fe20000010827 */
[----:B------:R-:W-:Y:S01]  /*f160*/  FMUL.FTZ R31, R31, R28 ;  /* 0x0000001c1f1f7220 */ /* 0x000fe20000410000 */
[----:B------:R-:W-:-:S02]  /*f170*/  HADD2.F32 R29, -RZ, R32.H1_H1 ;  /* 0x30000020ff1d7230 */ /* 0x000fc40000004100 */
[----:B------:R-:W-:Y:S01]  /*f180*/  FFMA.FTZ R33, R38, R28, -R33 ;  /* 0x0000001c26217223 */ /* 0x000fe20000010821 */
[----:B------:R-:W-:Y:S02]  /*f190*/  HADD2.F32 R4, -RZ, R4.H0_H0 ;  /* 0x20000004ff047230 */ /* 0x000fe40000004100 */
[----:B------:R-:W-:Y:S01]  /*f1a0*/  FFMA.FTZ R2, R30, R2, R35 ;  /* 0x000000021e027223 */ /* 0x000fe20000010023 */
[----:B------:R-:W-:Y:S02]  /*f1b0*/  HADD2.F32 R5, -RZ, R5.H0_H0 ;  /* 0x20000005ff057230 */ /* 0x000fe40000004100 */
[----:B------:R-:W-:Y:S01]  /*f1c0*/  FFMA.FTZ R0, R38, R0, R31 ;  /* 0x0000000026007223 */ /* 0x000fe2000001001f */
[----:B------:R-:W-:Y:S02]  /*f1d0*/  HADD2.F32 R28, -RZ, R34.H1_H1 ;  /* 0x30000022ff1c7230 */ /* 0x000fe40000004100 */
[----:B------:R-:W-:Y:S01]  /*f1e0*/  FMUL.FTZ R30, R29, R4 ;  /* 0x000000041d1e7220 */ /* 0x000fe20000410000 */
[----:B------:R-:W-:-:S02]  /*f1f0*/  HADD2.F32 R7, -RZ, R7.H0_H0 ;  /* 0x20000007ff077230 */ /* 0x000fc40000004100 */
        /* <DEDUP_REMOVED lines=15> */
.L_x_7874:
[----:B------:R-:W-:Y:S05]  /*f2f0*/  BSYNC B0 ;  /* 0x0000000000007941 */ /* 0x000fea0003800000 */
.L_x_7873:
[----:B-----5:R2:W-:Y:S04]  /*f300*/  STS.128 [R241+0x3000], R32 ;  /* 0x00300020f1007388 */ /* 0x0205e80000000c00 */
[----:B-1----:R2:W5:Y:S01]  /*f310*/  LD.E.128 R28, desc[UR6][R24.64+0x100] ;  /* 0x00010006181c7980 */ /* 0x002562000c101d00 */
[----:B------:R-:W-:Y:S04]  /*f320*/  BSSY B0, `(.L_x_7875) ;  /* 0x000002a000007945 */ /* 0x000fe80003800000 */
[----:B------:R-:W-:Y:S05]  /*f330*/  @P0 BRA `(.L_x_7876) ;  /* 0x0000000000a00947 */ /* 0x000fea0003800000 */
[----:B------:R-:W3:Y:S04]  /*f340*/  LD.E.64 R4, desc[UR6][R36.64+0x80] ;  /* 0x0000800624047980 */ /* 0x000ee8000c101b00 */
[----:B------:R-:W4:Y:S01]  /*f350*/  LD.E.64 R6, desc[UR6][R10.64+0x80] ;  /* 0x000080060a067980 */ /* 0x000f22000c101b00 */
[----:B--2--5:R-:W-:Y:S01]  /*f360*/  MOV R33, R30 ;  /* 0x0000001e00217202 */ /* 0x024fe20000000f00 */
[--C-:B------:R-:W-:Y:S02]  /*f370*/  HADD2.F32 R35, -RZ, R29.reuse.H0_H0 ;  /* 0x2000001dff237230 */ /* 0x100fe40000004100 */
[----:B------:R-:W-:Y:S02]  /*f380*/  HADD2.F32 R41, -RZ, R29.H1_H1 ;  /* 0x3000001dff297230 */ /* 0x000fe40000004100 */
[----:B------:R-:W-:-:S02]  /*f390*/  HADD2.F32 R32, -RZ, R31.H1_H1 ;  /* 0x3000001fff207230 */ /* 0x000fc40000004100 */
[----:B------:R-:W-:Y:S02]  /*f3a0*/  HADD2.F32 R39, -RZ, R31.H0_H0 ;  /* 0x2000001fff277230 */ /* 0x000fe40000004100 */
        /* <DEDUP_REMOVED lines=33> */
.L_x_7876:
[----:B------:R-:W-:Y:S05]  /*f5c0*/  BSYNC B0 ;  /* 0x0000000000007941 */ /* 0x000fea0003800000 */
.L_x_7875:
[----:B-----5:R1:W-:Y:S04]  /*f5d0*/  STS.128 [R241+0x5000], R28 ;  /* 0x0050001cf1007388 */ /* 0x0203e80000000c00 */
[----:B--2---:R1:W5:Y:S01]  /*f5e0*/  LD.E.128 R32, desc[UR6][R24.64+0x180] ;  /* 0x0001800618207980 */ /* 0x004362000c101d00 */
[----:B------:R-:W-:Y:S01]  /*f5f0*/  IADD3 R0, R26, 0xc0, RZ ;  /* 0x000000c01a007810 */ /* 0x000fe20007ffe0ff */
[----:B------:R-:W-:Y:S03]  /*f600*/  BSSY B0, `(.L_x_7877) ;  /* 0x000002a000007945 */ /* 0x000fe60003800000 */
[----:B------:R-:W-:-:S13]  /*f610*/  ISETP.GE.AND P0, PT, R0, R3, PT ;  /* 0x000000030000720c */ /* 0x000fda0003f06270 */
[----:B------:R-:W-:Y:S05]  /*f620*/  @P0 BRA `(.L_x_7878) ;  /* 0x00000000009c0947 */ /* 0x000fea0003800000 */
[----:B------:R-:W2:Y:S04]  /*f630*/  LD.E.64 R4, desc[UR6][R36.64+0xc0] ;  /* 0x0000c00624047980 */ /* 0x000ea8000c101b00 */
[----:B------:R-:W3:Y:S01]  /*f640*/  LD.E.64 R6, desc[UR6][R10.64+0xc0] ;  /* 0x0000c0060a067980 */ /* 0x000ee2000c101b00 */
[----:B-1--45:R-:W-:Y:S02]  /*f650*/  HADD2.F32 R25, -RZ, R35.H1_H1 ;  /* 0x30000023ff197230 */ /* 0x032fe40000004100 */
        /* <DEDUP_REMOVED lines=36> */
.L_x_7878:
[----:B------:R-:W-:Y:S05]  /*f8a0*/  BSYNC B0 ;  /* 0x0000000000007941 */ /* 0x000fea0003800000 */
.L_x_7877:
[----:B-----5:R2:W-:Y:S02]  /*f8b0*/  STS.128 [R241+0x7000], R32 ;  /* 0x00700020f1007388 */ /* 0x0205e40000000c00 */
.L_x_7870:
[----:B------:R-:W-:Y:S05]  /*f8c0*/  BSYNC B1 ;  /* 0x0000000000017941 */ /* 0x000fea0003800000 */
.L_x_7869:
[----:B-1--4-:R-:W-:-:S05]  /*f8d0*/  VIADD R24, R144, 0x30 ;  /* 0x0000003090187836 */ /* 0x012fca0000000000 */
[----:B------:R-:W-:-:S04]  /*f8e0*/  ISETP.GE.AND P0, PT, R24, R23, PT ;  /* 0x000000171800720c */ /* 0x000fc80003f06270 */
[----:B------:R-:W-:-:S13]  /*f8f0*/  ISETP.LT.OR P0, PT, R58, -0x187, P0 ;  /* 0xfffffe793a00780c */ /* 0x000fda0000701670 */
[----:B------:R-:W-:Y:S05]  /*f900*/  @P0 BRA `(.L_x_7879) ;  /* 0x00000068001c0947 */ /* 0x000fea0003800000 */
[----:B------:R-:W-:Y:S01]  /*f910*/  IMAD R13, R13, 0x30, RZ ;  /* 0x000000300d0d7824 */ /* 0x000fe200078e02ff */
[C---:B------:R-:W-:Y:S01]  /*f920*/  ISETP.GE.AND P2, PT, R26.reuse, R3, PT ;  /* 0x000000031a00720c */ /* 0x040fe20003f46270 */
[----:B------:R-:W-:-:S03]  /*f930*/  VIADD R0, R26, 0x40 ;  /* 0x000000401a007836 */ /* 0x000fc60000000000 */
[C---:B------:R-:W-:Y:S02]  /*f940*/  IADD3 R5, P0, R13.reuse, R8, RZ ;  /* 0x000000080d057210 */ /* 0x040fe40007f1e0ff */
[----:B------:R-:W-:Y:S01]  /*f950*/  ISETP.GE.AND P1, PT, R0, R3, PT ;  /* 0x000000030000720c */ /* 0x000fe20003f26270 */
[----:B------:R-:W-:Y:S01]  /*f960*/  VIADD R0, R26, 0x80 ;  /* 0x000000801a007836 */ /* 0x000fe20000000000 */
[----:B------:R-:W-:Y:S01]  /*f970*/  LEA.HI.X.SX32 R2, R13, R9, 0x1, P0 ;  /* 0x000000090d027211 */ /* 0x000fe200000f0eff */
[C---:B------:R-:W-:Y:S01]  /*f980*/  IMAD.SHL.U32 R7, R5.reuse, 0x2, RZ ;  /* 0x0000000205077824 */ /* 0x040fe200078e00ff */
[----:B------:R1:W5:Y:S02]  /*f990*/  LD.E.128 R8, desc[UR6][R20.64] ;  /* 0x0000000614087980 */ /* 0x000364000c101d00 */
        /* <DEDUP_REMOVED lines=8> */
[----:B------:R-:W4:Y:S04]  /*fa20*/  LD.E.64 R4, desc[UR6][R16.64] ;  /* 0x0000000610047980 */ /* 0x000f28000c101b00 */
[----:B------:R-:W2:Y:S01]  /*fa30*/  LD.E.64 R6, desc[UR6][R14.64] ;  /* 0x000000060e067980 */ /* 0x000ea2000c101b00 */
[--C-:B-----5:R-:W-:Y:S01]  /*fa40*/  HADD2.F32 R25, -RZ, R9.reuse.H0_H0 ;  /* 0x20000009ff197230 */ /* 0x120fe20000004100 */
[----:B------:R-:W-:Y:S01]  /*fa50*/  MOV R23, R10 ;  /* 0x0000000a00177202 */ /* 0x000fe20000000f00 */
[----:B------:R-:W-:Y:S02]  /*fa60*/  HADD2.F32 R31, -RZ, R9.H1_H1 ;  /* 0x30000009ff1f7230 */ /* 0x000fe40000004100 */
[--C-:B------:R-:W-:Y:S02]  /*fa70*/  HADD2.F32 R13, -RZ, R11.reuse.H1_H1 ;  /* 0x3000000bff0d7230 */ /* 0x100fe40000004100 */
        /* <DEDUP_REMOVED lines=34> */
.L_x_7881:
[----:B------:R-:W-:Y:S05]  /*fca0*/  BSYNC B0 ;  /* 0x0000000000007941 */ /* 0x000fea0003800000 */
.L_x_7880:
[----:B-----5:R4:W-:Y:S04]  /*fcb0*/  STS.128 [R241+0x1800], R8 ;  /* 0x00180008f1007388 */ /* 0x0209e80000000c00 */
[----:B------:R4:W5:Y:S01]  /*fcc0*/  LD.E.128 R28, desc[UR6][R20.64+0x80] ;  /* 0x00008006141c7980 */ /* 0x000962000c101d00 */
[----:B------:R-:W-:Y:S04]  /*fcd0*/  BSSY B0, `(.L_x_7882) ;  /* 0x0000028000007945 */ /* 0x000fe80003800000 */
[----:B------:R-:W-:Y:S05]  /*fce0*/  @P1 BRA `(.L_x_7883) ;  /* 0x0000000000981947 */ /* 0x000fea0003800000 */
[----:B------:R-:W2:Y:S04]  /*fcf0*/  LD.E.64 R4, desc[UR6][R16.64+0x40] ;  /* 0x0000400610047980 */ /* 0x000ea8000c101b00 */
[----:B------:R-:W2:Y:S01]  /*fd00*/  LD.E.64 R6, desc[UR6][R14.64+0x40] ;  /* 0x000040060e067980 */ /* 0x000ea2000c101b00 */
[----:B-----5:R-:W-:Y:S02]  /*fd10*/  HADD2.F32 R23, -RZ, R29.H1_H1 ;  /* 0x3000001dff177230 */ /* 0x020fe40000004100 */
[----:B----4-:R-:W-:Y:S02]  /*fd20*/  HADD2.F32 R11, -RZ, R31.H1_H1 ;  /* 0x3000001fff0b7230 */ /* 0x010fe40000004100 */
[----:B------:R-:W-:Y:S02]  /*fd30*/  HADD2.F32 R10, -RZ, R29.H0_H0 ;  /* 0x2000001dff0a7230 */ /* 0x000fe40000004100 */
[----:B--23--:R-:W-:-:S02]  /*fd40*/  HADD2.F32 R32, -RZ, R31.H0_H0 ;  /* 0x2000001fff207230 */ /* 0x00cfc40000004100 */
[----:B------:R-:W-:Y:S02]  /*fd50*/  HADD2.F32 R2, -RZ, R4.H1_H1 ;  /* 0x30000004ff027230 */ /* 0x000fe40000004100 */
[----:B------:R-:W-:Y:S02]  /*fd60*/  HADD2.F32 R0, -RZ, R5.H1_H1 ;  /* 0x30000005ff007230 */ /* 0x000fe40000004100 */
[--C-:B------:R-:W-:Y:S02]  /*fd70*/  HADD2.F32 R9, -RZ, R6.reuse.H1_H1 ;  /* 0x30000006ff097230 */ /* 0x100fe40000004100 */
        /* <DEDUP_REMOVED lines=29> */
.L_x_7883:
[----:B------:R-:W-:Y:S05]  /*ff50*/  BSYNC B0 ;  /* 0x0000000000007941 */ /* 0x000fea0003800000 */
.L_x_7882:
[----:B-----5:R1:W-:Y:S04]  /*ff60*/  STS.128 [R241+0x3800], R28 ;  /* 0x0038001cf1007388 */ /* 0x0203e80000000c00 */
[----:B----4-:R1:W5:Y:S01]  /*ff70*/  LD.E.128 R8, desc[UR6][R20.64+0x100] ;  /* 0x0001000614087980 */ /* 0x010362000c101d00 */
[----:B------:R-:W-:Y:S04]  /*ff80*/  BSSY B0, `(.L_x_7884) ;  /* 0x000002a000007945 */ /* 0x000fe80003800000 */
[----:B------:R-:W-:Y:S05]  /*ff90*/  @P0 BRA `(.L_x_7885) ;  /* 0x0000000000a00947 */ /* 0x000fea0003800000 */
[----:B------:R-:W4:Y:S04]  /*ffa0*/  LD.E.64 R4, desc[UR6][R16.64+0x80] ;  /* 0x0000800610047980 */ /* 0x000f28000c101b00 */
[----:B------:R-:W2:Y:S01]  /*ffb0*/  LD.E.64 R6, desc[UR6][R14.64+0x80] ;  /* 0x000080060e067980 */ /* 0x000ea2000c101b00 */
[--C-:B-----5:R-:W-:Y:S01]  /*ffc0*/  HADD2.F32 R25, -RZ, R9.reuse.H0_H0 ;  /* 0x20000009ff197230 */ /* 0x120fe20000004100 */
[----:B------:R-:W-:Y:S01]  /*ffd0*/  MOV R23, R10 ;  /* 0x0000000a00177202 */ /* 0x000fe20000000f00 */
[----:B-1----:R-:W-:Y:S02]  /*ffe0*/  HADD2.F32 R31, -RZ, R9.H1_H1 ;  /* 0x30000009ff1f7230 */ /* 0x002fe40000004100 */
        /* <DEDUP_REMOVED lines=35> */
.L_x_7885:
[----:B------:R-:W-:Y:S05]  /*10220*/  BSYNC B0 ;  /* 0x0000000000007941 */ /* 0x000fea0003800000 */
.L_x_7884:
[----:B-----5:R4:W-:Y:S04]  /*10230*/  STS.128 [R241+0x5800], R8 ;  /* 0x00580008f1007388 */ /* 0x0209e80000000c00 */
[----:B-1----:R4:W5:Y:S01]  /*10240*/  LD.E.128 R28, desc[UR6][R20.64+0x180] ;  /* 0x00018006141c7980 */ /* 0x002962000c101d00 */
[----:B------:R-:W-:Y:S01]  /*10250*/  IADD3 R26, R26, 0xc0, RZ ;  /* 0x000000c01a1a7810 */ /* 0x000fe20007ffe0ff */
[----:B------:R-:W-:Y:S03]  /*10260*/  BSSY B0, `(.L_x_7886) ;  /* 0x0000029000007945 */ /* 0x000fe60003800000 */
[----:B------:R-:W-:-:S13]  /*10270*/  ISETP.GE.AND P0, PT, R26, R3, PT ;  /* 0x000000031a00720c */ /* 0x000fda0003f06270 */
[----:B------:R-:W-:Y:S05]  /*10280*/  @P0 BRA `(.L_x_7887) ;  /* 0x0000000000980947 */ /* 0x000fea0003800000 */
[----:B------:R-:W2:Y:S04]  /*10290*/  LD.E.64 R2, desc[UR6][R16.64+0xc0] ;  /* 0x0000c00610027980 */ /* 0x000ea8000c101b00 */
[----:B------:R-:W3:Y:S01]  /*102a0*/  LD.E.64 R4, desc[UR6][R14.64+0xc0] ;  /* 0x0000c0060e047980 */ /* 0x000ee2000c101b00 */
[----:B----45:R-:W-:Y:S02]  /*102b0*/  HADD2.F32 R9, -RZ, R31.H1_H1 ;  /* 0x3000001fff097230 */ /* 0x030fe40000004100 */
        /* <DEDUP_REMOVED lines=35> */
.L_x_7887:
[----:B------:R-:W-:Y:S05]  /*104f0*/  BSYNC B0 ;  /* 0x0000000000007941 */ /* 0x000fea0003800000 */
.L_x_7886:
[----:B-----5:R1:W-:Y:S01]  /*10500*/  STS.128 [R241+0x7800], R28 ;  /* 0x0078001cf1007388 */ /* 0x0203e20000000c00 */
[----:B------:R-:W-:Y:S05]  /*10510*/  BRA `(.L_x_7879) ;  /* 0x0000005c00187947 */ /* 0x000fea0003800000 */
.L_x_7848:
[----:B------:R-:W-:Y:S04]  /*10520*/  BSSY B1, `(.L_x_7888) ;  /* 0x0000159000017945 */ /* 0x000fe80003800000 */
[----:B------:R-:W-:Y:S05]  /*10530*/  @!P0 BRA `(.L_x_7889) ;  /* 0x00000014005c8947 */ /* 0x000fea0003800000 */
[----:B------:R1:W5:Y:S01]  /*10540*/  LD.E.128 R40, desc[UR6][R44.64] ;  /* 0x000000062c287980 */ /* 0x000362000c101d00 */
[CC--:B------:R-:W-:Y:S01]  /*10550*/  ISETP.GE.AND P2, PT, R26.reuse, R3.reuse, PT ;  /* 0x000000031a00720c */ /* 0x0c0fe20003f46270 */
[C---:B------:R-:W-:Y:S02]  /*10560*/  VIADD R22, R26.reuse, 0x40 ;  /* 0x000000401a167836 */ /* 0x040fe40000000000 */
[----:B------:R-:W-:Y:S01]  /*10570*/  VIADD R12, R26, 0x80 ;  /* 0x000000801a0c7836 */ /* 0x000fe20000000000 */
[----:B------:R-:W-:Y:S02]  /*10580*/  BSSY B0, `(.L_x_7890) ;  /* 0x0000053000007945 */ /* 0x000fe40003800000 */
[-C--:B------:R-:W-:Y:S02]  /*10590*/  ISETP.GE.AND P1, PT, R22, R3.reuse, PT ;  /* 0x000000031600720c */ /* 0x080fe40003f26270 */
[----:B------:R-:W-:-:S05]  /*105a0*/  ISETP.GE.AND P0, PT, R12, R3, PT ;  /* 0x000000030c00720c */ /* 0x000fca0003f06270 */
[----:B------:R-:W-:Y:S08]  /*105b0*/  @P2 BRA `(.L_x_7891) ;  /* 0x00000004003c2947 */ /* 0x000ff00003800000 */
        /* <DEDUP_REMOVED lines=79> */
.L_x_7891:
[----:B------:R-:W-:Y:S05]  /*10ab0*/  BSYNC B0 ;  /* 0x0000000000007941 */ /* 0x000fea0003800000 */
.L_x_7890:
[----:B-----5:R2:W-:Y:S04]  /*10ac0*/  STS.128 [R241], R40 ;  /* 0x00000028f1007388 */ /* 0x0205e80000000c00 */
[----:B------:R2:W5:Y:S01]  /*10ad0*/  LD.E.128 R36, desc[UR6][R44.64+0x80] ;  /* 0x000080062c247980 */ /* 0x000562000c101d00 */
[----:B------:R-:W-:Y:S04]  /*10ae0*/  BSSY B0, `(.L_x_7892) ;  /* 0x0000051000007945 */ /* 0x000fe80003800000 */
        /* <DEDUP_REMOVED lines=80> */
.L_x_7893:
[----:B------:R-:W-:Y:S05]  /*10ff0*/  BSYNC B0 ;  /* 0x0000000000007941 */ /* 0x000fea0003800000 */
.L_x_7892:
[----:B-----5:R3:W-:Y:S04]  /*11000*/  STS.128 [R241+0x2000], R36 ;  /* 0x00200024f1007388 */ /* 0x0207e80000000c00 */
[----:B--2---:R3:W5:Y:S01]  /*11010*/  LD.E.128 R40, desc[UR6][R44.64+0x100] ;  /* 0x000100062c287980 */ /* 0x004762000c101d00 */
        /* <DEDUP_REMOVED lines=37> */
[----:B------:R-:W-:Y:S02]  /*11270*/  HADD2.F32 R12, -RZ, R34.H0_H0 ;  /* 0x20000022ff0c7230 */ /* 0x000fe40000004100 */
        /* <DEDUP_REMOVED lines=15> */
[----:B------:R-:W-:Y:S01]  /*11370*/  @!P1 FADD.FTZ R36, -R36, -RZ ;  /* 0x800000ff24249221 */ /* 0x000fe20000010100 */
[----:B------:R-:W-:-:S02]  /*11380*/  HADD2.F32 R51, -RZ, R34.H1_H1 ;  /* 0x30000022ff337230 */ /* 0x000fc40000004100 */
[----:B------:R-:W-:Y:S01]  /*11390*/  @!P1 FADD.FTZ R6, -R6, -RZ ;  /* 0x800000ff06069221 */ /* 0x000fe20000010100 */
[----:B------:R-:W-:Y:S02]  /*113a0*/  HADD2.F32 R49, -RZ, R35.H0_H0 ;  /* 0x20000023ff317230 */ /* 0x000fe40000004100 */
[----:B------:R-:W-:Y:S01]  /*113b0*/  FFMA.FTZ R4, R4, R12, R37 ;  /* 0x0000000c04047223 */ /* 0x000fe20000010025 */
[----:B------:R-:W-:Y:S02]  /*113c0*/  HADD2.F32 R34, -RZ, R9.H1_H1 ;  /* 0x30000009ff227230 */ /* 0x000fe40000004100 */
[----:B------:R-:W-:Y:S01]  /*113d0*/  FFMA.FTZ R47, R40, R28, R47 ;  /* 0x0000001c282f7223 */ /* 0x000fe2000001002f */
[--C-:B------:R-:W-:Y:S02]  /*113e0*/  HADD2.F32 R32, -RZ, R10.reuse.H0_H0 ;  /* 0x2000000aff207230 */ /* 0x100fe40000004100 */
[----:B------:R-:W-:Y:S01]  /*113f0*/  FFMA.FTZ R8, R22, R8, R39 ;  /* 0x0000000816087223 */ /* 0x000fe20000010027 */
[----:B------:R-:W-:-:S02]  /*11400*/  HADD2.F32 R35, -RZ, R10.H1_H1 ;  /* 0x3000000aff237230 */ /* 0x000fc40000004100 */
[--C-:B------:R-:W-:Y:S02]  /*11410*/  HADD2.F32 R9, -RZ, R11.reuse.H0_H0 ;  /* 0x2000000bff097230 */ /* 0x100fe40000004100 */
[----:B------:R-:W-:Y:S02]  /*11420*/  HADD2.F32 R10, -RZ, R11.H1_H1 ;  /* 0x3000000bff0a7230 */ /* 0x000fe40000004100 */
[----:B------:R-:W-:Y:S01]  /*11430*/  FMUL.FTZ R36, R51, R36 ;  /* 0x0000002433247220 */ /* 0x000fe20000410000 */
[----:B------:R-:W-:Y:S02]  /*11440*/  HADD2.F32 R22, -RZ, R41.H1_H1 ;  /* 0x30000029ff167230 */ /* 0x000fe40000004100 */
[----:B------:R-:W-:Y:S01]  /*11450*/  FMUL.FTZ R6, R49, R6 ;  /* 0x0000000631067220 */ /* 0x000fe20000410000 */
        /* <DEDUP_REMOVED lines=13> */
.L_x_7895:
[----:B------:R-:W-:Y:S05]  /*11530*/  BSYNC B0 ;  /* 0x0000000000007941 */ /* 0x000fea0003800000 */
.L_x_7894:
[----:B-----5:R2:W-:Y:S04]  /*11540*/  STS.128 [R241+0x4000], R40 ;  /* 0x00400028f1007388 */ /* 0x0205e80000000c00 */
[----:B---3--:R2:W5:Y:S01]  /*11550*/  LD.E.128 R36, desc[UR6][R44.64+0x180] ;  /* 0x000180062c247980 */ /* 0x008562000c101d00 */
[----:B------:R-:W-:Y:S01]  /*11560*/  IADD3 R4, R26, 0xc0, RZ ;  /* 0x000000c01a047810 */ /* 0x000fe20007ffe0ff */
[----:B------:R-:W-:Y:S03]  /*11570*/  BSSY B0, `(.L_x_7896) ;  /* 0x0000052000007945 */ /* 0x000fe60003800000 */
[----:B------:R-:W-:-:S13]  /*11580*/  ISETP.GE.AND P0, PT, R4, R3, PT ;  /* 0x000000030400720c */ /* 0x000fda0003f06270 */
        /* <DEDUP_REMOVED lines=36> */
[----:B-1----:R-:W-:Y:S02]  /*117d0*/  HADD2.F32 R45, -RZ, R32.H1_H1 ;  /* 0x30000020ff2d7230 */ /* 0x002fe40000004100 */
        /* <DEDUP_REMOVED lines=8> */
[----:B----4-:R-:W-:-:S02]  /*11860*/  HADD2.F32 R12, -RZ, R9.H0_H0 ;  /* 0x20000009ff0c7230 */ /* 0x010fc40000004100 */
[----:B------:R-:W-:Y:S01]  /*11870*/  FMUL.FTZ R33, R33, R28 ;  /* 0x0000001c21217220 */ /* 0x000fe20000410000 */
[--C-:B-----5:R-:W-:Y:S02]  /*11880*/  HADD2.F32 R4, -RZ, R37.reuse.H0_H0 ;  /* 0x20000025ff047230 */ /* 0x120fe40000004100 */
[----:B------:R-:W-:Y:S02]  /*11890*/  HADD2.F32 R22, -RZ, R37.H1_H1 ;  /* 0x30000025ff167230 */ /* 0x000fe40000004100 */
[----:B------:R-:W-:Y:S02]  /*118a0*/  HADD2.F32 R9, -RZ, R9.H1_H1 ;  /* 0x30000009ff097230 */ /* 0x000fe40000004100 */
[----:B------:R-:W-:Y:S01]  /*118b0*/  @!P1 FADD.FTZ R40, -R40, -RZ ;  /* 0x800000ff28289221 */ /* 0x000fe20000010100 */
[----:B------:R-:W-:Y:S02]  /*118c0*/  HADD2.F32 R49, -RZ, R34.H1_H1 ;  /* 0x30000022ff317230 */ /* 0x000fe40000004100 */
[----:B------:R-:W-:Y:S01]  /*118d0*/  @!P1 FADD.FTZ R6, -R6, -RZ ;  /* 0x800000ff06069221 */ /* 0x000fe20000010100 */
[----:B------:R-:W-:-:S02]  /*118e0*/  HADD2.F32 R47, -RZ, R35.H0_H0 ;  /* 0x20000023ff2f7230 */ /* 0x000fc40000004100 */
[----:B------:R-:W-:Y:S01]  /*118f0*/  FFMA.FTZ R4, R4, R12, R43 ;  /* 0x0000000c04047223 */ /* 0x000fe2000001002b */
[--C-:B------:R-:W-:Y:S02]  /*11900*/  HADD2.F32 R35, -RZ, R11.reuse.H0_H0 ;  /* 0x2000000bff237230 */ /* 0x100fe40000004100 */
[----:B------:R-:W-:Y:S01]  /*11910*/  FFMA.FTZ R9, R22, R9, R33 ;  /* 0x0000000916097223 */ /* 0x000fe20000010021 */
[----:B------:R-:W-:Y:S02]  /*11920*/  HADD2.F32 R34, -RZ, R11.H1_H1 ;  /* 0x3000000bff227230 */ /* 0x000fe40000004100 */
[----:B------:R-:W-:Y:S02]  /*11930*/  HADD2.F32 R28, -RZ, R36.H0_H0 ;  /* 0x20000024ff1c7230 */ /* 0x000fe40000004100 */
[----:B------:R-:W-:Y:S02]  /*11940*/  HADD2.F32 R32, -RZ, R8.H0_H0 ;  /* 0x20000008ff207230 */ /* 0x000fe40000004100 */
[----:B------:R-:W-:-:S02]  /*11950*/  HADD2.F32 R42, -RZ, R10.H0_H0 ;  /* 0x2000000aff2a7230 */ /* 0x000fc40000004100 */
[----:B------:R-:W-:Y:S02]  /*11960*/  HADD2.F32 R11, -RZ, R10.H1_H1 ;  /* 0x3000000aff0b7230 */ /* 0x000fe40000004100 */
[----:B------:R-:W-:Y:S01]  /*11970*/  FMUL.FTZ R40, R49, R40 ;  /* 0x0000002831287220 */ /* 0x000fe20000410000 */
[----:B------:R-:W-:Y:S02]  /*11980*/  HADD2.F32 R8, -RZ, R8.H1_H1 ;  /* 0x30000008ff087230 */ /* 0x000fe40000004100 */
[----:B------:R-:W-:Y:S01]  /*11990*/  FMUL.FTZ R6, R47, R6 ;  /* 0x000000062f067220 */ /* 0x000fe20000410000 */
        /* <DEDUP_REMOVED lines=15> */
.L_x_7897:
[----:B------:R-:W-:Y:S05]  /*11a90*/  BSYNC B0 ;  /* 0x0000000000007941 */ /* 0x000fea0003800000 */
.L_x_7896:
[----:B-----5:R3:W-:Y:S02]  /*11aa0*/  STS.128 [R241+0x6000], R36 ;  /* 0x00600024f1007388 */ /* 0x0207e40000000c00 */
.L_x_7889:
[----:B------:R-:W-:Y:S05]  /*11ab0*/  BSYNC B1 ;  /* 0x0000000000017941 */ /* 0x000fea0003800000 */
.L_x_7888:
[----:B------:R-:W-:Y:S01]  /*11ac0*/  VIADD R12, R144, 0x10 ;  /* 0x00000010900c7836 */ /* 0x000fe20000000000 */
[----:B------:R-:W-:Y:S04]  /*11ad0*/  BSSY B1, `(.L_x_7898) ;  /* 0x0000167000017945 */ /* 0x000fe80003800000 */
[----:B------:R-:W-:-:S04]  /*11ae0*/  ISETP.GE.AND P0, PT, R12, R23, PT ;  /* 0x000000170c00720c */ /* 0x000fc80003f06270 */
[----:B------:R-:W-:-:S13]  /*11af0*/  ISETP.LT.OR P0, PT, R58, -0x87, P0 ;  /* 0xffffff793a00780c */ /* 0x000fda0000701670 */
[----:B------:R-:W-:Y:S05]  /*11b00*/  @P0 BRA `(.L_x_7899) ;  /* 0x00000014008c0947 */ /* 0x000fea0003800000 */
[----:B---3--:R3:W5:Y:S01]  /*11b10*/  LD.E.128 R36, desc[UR6][R30.64] ;  /* 0x000000061e247980 */ /* 0x008762000c101d00 */
        /* <DEDUP_REMOVED lines=28> */
[----:B--2---:R-:W-:Y:S01]  /*11ce0*/  MOV R40, R35 ;  /* 0x0000002300287202 */ /* 0x004fe20000000f00 */
[----:B-1----:R-:W-:Y:S02]  /*11cf0*/  HADD2.F32 R44, -RZ, R32.H0_H0 ;  /* 0x20000020ff2c7230 */ /* 0x002fe40000004100 */
        /* <DEDUP_REMOVED lines=31> */
[--C-:B---3--:R-:W-:Y:S02]  /*11ef0*/  HADD2.F32 R4, -RZ, R8.reuse.H0_H0 ;  /* 0x20000008ff047230 */ /* 0x108fe40000004100 */
        /* <DEDUP_REMOVED lines=27> */
.L_x_7901:
[----:B------:R-:W-:Y:S05]  /*120b0*/  BSYNC B0 ;  /* 0x0000000000007941 */ /* 0x000fea0003800000 */
.L_x_7900:
[----:B-----5:R4:W-:Y:S04]  /*120c0*/  STS.128 [R241+0x800], R36 ;  /* 0x00080024f1007388 */ /* 0x0209e80000000c00 */
[----:B--2---:R4:W5:Y:S01]  /*120d0*/  LD.E.128 R40, desc[UR6][R30.64+0x80] ;  /* 0x000080061e287980 */ /* 0x004962000c101d00 */
[----:B------:R-:W-:Y:S04]  /*120e0*/  BSSY B0, `(.L_x_7902) ;  /* 0x0000054000007945 */ /* 0x000fe80003800000 */
        /* <DEDUP_REMOVED lines=9> */
[----:B------:R-:W-:Y:S02]  /*12180*/  IADD3 R7, P2, R5, R9, RZ ;  /* 0x0000000905077210 */ /* 0x000fe40007f5e0ff */
[----:B------:R-:W-:Y:S01]  /*12190*/  MOV R10, RZ ;  /* 0x000000ff000a7202 */ /* 0x000fe20000000f00 */
[----:B------:R-:W-:Y:S01]  /*121a0*/  IMAD.WIDE R32, R11, 0x2, R30 ;  /* 0x000000020b207825 */ /* 0x000fe200078e021e */
[----:B------:R-:W-:Y:S02]  /*121b0*/  LEA.HI.X.SX32 R5, R5, R8, 0x1, P2 ;  /* 0x0000000805057211 */ /* 0x000fe400010f0eff */
[----:B------:R-:W-:-:S02]  /*121c0*/  LEA R4, P2, R7, R16, 0x1 ;  /* 0x0000001007047211 */ /* 0x000fc400078408ff */
[----:B------:R-:W-:Y:S01]  /*121d0*/  @P1 IADD3 R10, -R13, RZ, RZ ;  /* 0x000000ff0d0a1210 */ /* 0x000fe20007ffe1ff */
[----:B------:R-:W4:Y:S01]  /*121e0*/  LD.E.128 R32, desc[UR6][R32.64+0x80] ;  /* 0x0000800620207980 */ /* 0x000f22000c101d00 */
[----:B------:R-:W-:Y:S02]  /*121f0*/  LEA.HI.X R5, R7, R17, R5, 0x1, P2 ;  /* 0x0000001107057211 */ /* 0x000fe400010f0c05 */
[----:B------:R-:W-:-:S04]  /*12200*/  IADD3 R9, P2, R10, R9, RZ ;  /* 0x000000090a097210 */ /* 0x000fc80007f5e0ff */
[----:B------:R-:W2:Y:S01]  /*12210*/  LD.E.128 R4, desc[UR6][R4.64] ;  /* 0x0000000604047980 */ /* 0x000ea2000c101d00 */
[----:B------:R-:W-:Y:S02]  /*12220*/  LEA.HI.X.SX32 R8, R10, R8, 0x1, P2 ;  /* 0x000000080a087211 */ /* 0x000fe400010f0eff */
[----:B------:R-:W-:-:S04]  /*12230*/  LEA R10, P2, R9, R14, 0x1 ;  /* 0x0000000e090a7211 */ /* 0x000fc800078408ff */
[----:B------:R-:W-:-:S06]  /*12240*/  LEA.HI.X R11, R9, R15, R8, 0x1, P2 ;  /* 0x0000000f090b7211 */ /* 0x000fcc00010f0c08 */
[----:B------:R-:W3:Y:S01]  /*12250*/  LD.E.128 R8, desc[UR6][R10.64] ;  /* 0x000000060a087980 */ /* 0x000ee2000c101d00 */
[----:B----4-:R-:W-:Y:S02]  /*12260*/  HADD2.F32 R39, -RZ, R32.H0_H0 ;  /* 0x20000020ff277230 */ /* 0x010fe40000004100 */
[----:B-1----:R-:W-:Y:S02]  /*12270*/  HADD2.F32 R45, -RZ, R33.H0_H0 ;  /* 0x20000021ff2d7230 */ /* 0x002fe40000004100 */
[--C-:B--2---:R-:W-:Y:S02]  /*12280*/  HADD2.F32 R28, -RZ, R4.reuse.H0_H0 ;  /* 0x20000004ff1c7230 */ /* 0x104fe40000004100 */
        /* <DEDUP_REMOVED lines=27> */
[--C-:B---3--:R-:W-:Y:S02]  /*12440*/  HADD2.F32 R28, -RZ, R8.reuse.H0_H0 ;  /* 0x20000008ff1c7230 */ /* 0x108fe40000004100 */
        /* <DEDUP_REMOVED lines=29> */
.L_x_7903:
[----:B------:R-:W-:Y:S05]  /*12620*/  BSYNC B0 ;  /* 0x0000000000007941 */ /* 0x000fea0003800000 */
.L_x_7902:
[----:B-----5:R2:W-:Y:S04]  /*12630*/  STS.128 [R241+0x2800], R40 ;  /* 0x00280028f1007388 */ /* 0x0205e80000000c00 */
[----:B----4-:R2:W5:Y:S01]  /*12640*/  LD.E.128 R36, desc[UR6][R30.64+0x100] ;  /* 0x000100061e247980 */ /* 0x010562000c101d00 */
        /* <DEDUP_REMOVED lines=16> */
[----:B------:R-:W2:Y:S01]  /*12750*/  LD.E.128 R32, desc[UR6][R32.64+0x100] ;  /* 0x0001000620207980 */ /* 0x000ea2000c101d00 */
[----:B------:R-:W-:Y:S02]  /*12760*/  LEA.HI.X R5, R7, R17, R5, 0x1, P1 ;  /* 0x0000001107057211 */ /* 0x000fe400008f0c05 */
[----:B------:R-:W-:-:S04]  /*12770*/  IADD3 R9, P1, R10, R9, RZ ;  /* 0x000000090a097210 */ /* 0x000fc80007f3e0ff */
[----:B------:R-:W4:Y:S01]  /*12780*/  LD.E.128 R4, desc[UR6][R4.64] ;  /* 0x0000000604047980 */ /* 0x000f22000c101d00 */
[----:B------:R-:W-:Y:S02]  /*12790*/  LEA.HI.X.SX32 R8, R10, R8, 0x1, P1 ;  /* 0x000000080a087211 */ /* 0x000fe400008f0eff */
[----:B------:R-:W-:-:S04]  /*127a0*/  LEA R10, P1, R9, R14, 0x1 ;  /* 0x0000000e090a7211 */ /* 0x000fc800078208ff */
[----:B------:R-:W-:-:S06]  /*127b0*/  LEA.HI.X R11, R9, R15, R8, 0x1, P1 ;  /* 0x0000000f090b7211 */ /* 0x000fcc00008f0c08 */
[----:B------:R-:W3:Y:S01]  /*127c0*/  LD.E.128 R8, desc[UR6][R10.64] ;  /* 0x000000060a087980 */ /* 0x000ee2000c101d00 */
[----:B--2---:R-:W-:Y:S02]  /*127d0*/  HADD2.F32 R43, -RZ, R32.H0_H0 ;  /* 0x20000020ff2b7230 */ /* 0x004fe40000004100 */
[----:B-1----:R-:W-:Y:S02]  /*127e0*/  HADD2.F32 R45, -RZ, R33.H0_H0 ;  /* 0x20000021ff2d7230 */ /* 0x002fe40000004100 */
        /* <DEDUP_REMOVED lines=58> */
.L_x_7905:
[----:B------:R-:W-:Y:S05]  /*12b90*/  BSYNC B0 ;  /* 0x0000000000007941 */ /* 0x000fea0003800000 */
.L_x_7904:
[----:B-----5:R4:W-:Y:S04]  /*12ba0*/  STS.128 [R241+0x4800], R36 ;  /* 0x00480024f1007388 */ /* 0x0209e80000000c00 */
[----:B------:R4:W5:Y:S01]  /*12bb0*/  LD.E.128 R32, desc[UR6][R30.64+0x180] ;  /* 0x000180061e207980 */ /* 0x000962000c101d00 */
[----:B------:R-:W-:Y:S01]  /*12bc0*/  IADD3 R4, R26, 0xc0, RZ ;  /* 0x000000c01a047810 */ /* 0x000fe20007ffe0ff */
[----:B------:R-:W-:Y:S03]  /*12bd0*/  BSSY B0, `(.L_x_7906) ;  /* 0x0000055000007945 */ /* 0x000fe60003800000 */
[----:B------:R-:W-:-:S13]  /*12be0*/  ISETP.GE.AND P0, PT, R4, R3, PT ;  /* 0x000000030400720c */ /* 0x000fda0003f06270 */
        /* <DEDUP_REMOVED lines=11> */
[----:B--234-:R-:W-:Y:S01]  /*12ca0*/  IMAD.WIDE R30, R11, 0x2, R30 ;  /* 0x000000020b1e7825 */ /* 0x01cfe200078e021e */
[----:B------:R-:W-:Y:S02]  /*12cb0*/  LEA.HI.X.SX32 R5, R5, R8, 0x1, P1 ;  /* 0x0000000805057211 */ /* 0x000fe400008f0eff */
[----:B------:R-:W-:-:S02]  /*12cc0*/  LEA R4, P1, R7, R16, 0x1 ;  /* 0x0000001007047211 */ /* 0x000fc400078208ff */
[----:B------:R-:W-:Y:S01]  /*12cd0*/  @P0 IADD3 R10, -R13, RZ, RZ ;  /* 0x000000ff0d0a0210 */ /* 0x000fe20007ffe1ff */
[----:B------:R-:W2:Y:S01]  /*12ce0*/  LD.E.128 R28, desc[UR6][R30.64+0x180] ;  /* 0x000180061e1c7980 */ /* 0x000ea2000c101d00 */
[----:B------:R-:W-:Y:S02]  /*12cf0*/  LEA.HI.X R5, R7, R17, R5, 0x1, P1 ;  /* 0x0000001107057211 */ /* 0x000fe400008f0c05 */
[----:B------:R-:W-:-:S04]  /*12d00*/  IADD3 R9, P1, R10, R9, RZ ;  /* 0x000000090a097210 */ /* 0x000fc80007f3e0ff */
[----:B------:R-:W3:Y:S01]  /*12d10*/  LD.E.128 R4, desc[UR6][R4.64] ;  /* 0x0000000604047980 */ /* 0x000ee2000c101d00 */
        /* <DEDUP_REMOVED lines=64> */
.L_x_7907:
[----:B------:R-:W-:Y:S05]  /*13120*/  BSYNC B0 ;  /* 0x0000000000007941 */ /* 0x000fea0003800000 */
.L_x_7906:
[----:B-----5:R1:W-:Y:S02]  /*13130*/  STS.128 [R241+0x6800], R32 ;  /* 0x00680020f1007388 */ /* 0x0203e40000000c00 */
.L_x_7899:
[----:B------:R-:W-:Y:S05]  /*13140*/  BSYNC B1 ;  /* 0x0000000000017941 */ /* 0x000fea0003800000 */
.L_x_7898:
[----:B------:R-:W-:Y:S01]  /*13150*/  VIADD R22, R144, 0x20 ;  /* 0x0000002090167836 */ /* 0x000fe20000000000 */
[----:B------:R-:W-:Y:S04]  /*13160*/  BSSY B1, `(.L_x_7908) ;  /* 0x000016a000017945 */ /* 0x000fe80003800000 */
[----:B------:R-:W-:-:S04]  /*13170*/  ISETP.GE.AND P0, PT, R22, R23, PT ;  /* 0x000000171600720c */ /* 0x000fc80003f06270 */
[----:B------:R-:W-:-:S13]  /*13180*/  ISETP.LT.OR P0, PT, R58, -0x107, P0 ;  /* 0xfffffef93a00780c */ /* 0x000fda0000701670 */
[----:B------:R-:W-:Y:S05]  /*13190*/  @P0 BRA `(.L_x_7909) ;  /* 0x0000001400980947 */ /* 0x000fea0003800000 */
[----:B-1----:R1:W5:Y:S01]  /*131a0*/  LD.E.128 R32, desc[UR6][R24.64] ;  /* 0x0000000618207980 */ /* 0x002362000c101d00 */
[CC--:B------:R-:W-:Y:S01]  /*131b0*/  ISETP.GE.AND P2, PT, R26.reuse, R3.reuse, PT ;  /* 0x000000031a00720c */ /* 0x0c0fe20003f46270 */
[C---:B--2---:R-:W-:Y:S02]  /*131c0*/  VIADD R42, R26.reuse, 0x40 ;  /* 0x000000401a2a7836 */ /* 0x044fe40000000000 */
[----:B------:R-:W-:Y:S01]  /*131d0*/  VIADD R40, R26, 0x80 ;  /* 0x000000801a287836 */ /* 0x000fe20000000000 */
[----:B------:R-:W-:Y:S02]  /*131e0*/  BSSY B0, `(.L_x_7910) ;  /* 0x0000057000007945 */ /* 0x000fe40003800000 */
[-C--:B------:R-:W-:Y:S02]  /*131f0*/  ISETP.GE.AND P1, PT, R42, R3.reuse, PT ;  /* 0x000000032a00720c */ /* 0x080fe40003f26270 */
[----:B------:R-:W-:-:S05]  /*13200*/  ISETP.GE.AND P0, PT, R40, R3, PT ;  /* 0x000000032800720c */ /* 0x000fca0003f06270 */
[----:B------:R-:W-:Y:S08]  /*13210*/  @P2 BRA `(.L_x_7911) ;  /* 0x00000004004c2947 */ /* 0x000ff00003800000 */
        /* <DEDUP_REMOVED lines=13> */
[----:B---34-:R-:W2:Y:S01]  /*132f0*/  LD.E.128 R28, desc[UR6][R28.64] ;  /* 0x000000061c1c7980 */ /* 0x018ea2000c101d00 */
        /* <DEDUP_REMOVED lines=69> */
.L_x_7911:
[----:B------:R-:W-:Y:S05]  /*13750*/  BSYNC B0 ;  /* 0x0000000000007941 */ /* 0x000fea0003800000 */
.L_x_7910:
[----:B-----5:R2:W-:Y:S04]  /*13760*/  STS.128 [R241+0x1000], R32 ;  /* 0x00100020f1007388 */ /* 0x0205e80000000c00 */
[----:B---34-:R2:W5:Y:S01]  /*13770*/  LD.E.128 R36, desc[UR6][R24.64+0x80] ;  /* 0x0000800618247980 */ /* 0x018562000c101d00 */
[----:B------:R-:W-:Y:S04]  /*13780*/  BSSY B0, `(.L_x_7912) ;  /* 0x0000055000007945 */ /* 0x000fe80003800000 */
        /* <DEDUP_REMOVED lines=42> */
[----:B------:R-:W-:Y:S02]  /*13a30*/  HADD2.F32 R4, -RZ, R30.H0_H0 ;  /* 0x2000001eff047230 */ /* 0x000fe40000004100 */
[----:B------:R-:W-:Y:S01]  /*13a40*/  @!P1 FADD.FTZ R7, -R7, -RZ ;  /* 0x800000ff07079221 */ /* 0x000fe20000010100 */
[----:B------:R-:W-:Y:S02]  /*13a50*/  HADD2.F32 R32, -RZ, R32.H1_H1 ;  /* 0x30000020ff207230 */ /* 0x000fe40000004100 */
[----:B------:R-:W-:Y:S01]  /*13a60*/  @!P1 FADD.FTZ R35, -R35, -RZ ;  /* 0x800000ff23239221 */ /* 0x000fe20000010100 */
[----:B------:R-:W-:-:S02]  /*13a70*/  HADD2.F32 R30, -RZ, R30.H1_H1 ;  /* 0x3000001eff1e7230 */ /* 0x000fc40000004100 */
[----:B------:R-:W-:Y:S01]  /*13a80*/  FMUL.FTZ R28, R28, R33 ;  /* 0x000000211c1c7220 */ /* 0x000fe20000410000 */
[----:B------:R-:W-:Y:S01]  /*13a90*/  @!P1 FADD.FTZ R6, -R6, -RZ ;  /* 0x800000ff06069221 */ /* 0x000fe20000010100 */
[----:B------:R-:W-:Y:S01]  /*13aa0*/  FMUL.FTZ R5, R4, R5 ;  /* 0x0000000504057220 */ /* 0x000fe20000410000 */
[----:B------:R-:W-:Y:S01]  /*13ab0*/  FMUL.FTZ R7, R32, R7 ;  /* 0x0000000720077220 */ /* 0x000fe20000410000 */
[----:B------:R-:W-:Y:S02]  /*13ac0*/  HADD2.F32 R29, -RZ, R29.H1_H1 ;  /* 0x3000001dff1d7230 */ /* 0x000fe40000004100 */
[----:B------:R-:W-:Y:S01]  /*13ad0*/  FMUL.FTZ R35, R30, R35 ;  /* 0x000000231e237220 */ /* 0x000fe20000410000 */
[----:B-----5:R-:W-:Y:S02]  /*13ae0*/  HADD2.F32 R33, -RZ, R36.H1_H1 ;  /* 0x30000024ff217230 */ /* 0x020fe40000004100 */
[----:B------:R-:W-:Y:S01]  /*13af0*/  @!P1 FADD.FTZ R34, -R34, -RZ ;  /* 0x800000ff22229221 */ /* 0x000fe20000010100 */
[----:B----4-:R-:W-:-:S02]  /*13b00*/  HADD2.F32 R4, -RZ, R8.H0_H0 ;  /* 0x20000008ff047230 */ /* 0x010fc40000004100 */
[----:B------:R-:W-:Y:S02]  /*13b10*/  HADD2.F32 R32, -RZ, R8.H1_H1 ;  /* 0x30000008ff207230 */ /* 0x000fe40000004100 */
[----:B------:R-:W-:Y:S02]  /*13b20*/  HADD2.F32 R30, -RZ, R37.H0_H0 ;  /* 0x20000025ff1e7230 */ /* 0x000fe40000004100 */
[--C-:B------:R-:W-:Y:S02]  /*13b30*/  HADD2.F32 R8, -RZ, R9.reuse.H0_H0 ;  /* 0x20000009ff087230 */ /* 0x100fe40000004100 */
[----:B------:R-:W-:Y:S01]  /*13b40*/  FMUL.FTZ R6, R31, R6 ;  /* 0x000000061f067220 */ /* 0x000fe20000410000 */
[----:B------:R-:W-:Y:S02]  /*13b50*/  HADD2.F32 R31, -RZ, R36.H0_H0 ;  /* 0x20000024ff1f7230 */ /* 0x000fe40000004100 */
        /* <DEDUP_REMOVED lines=23> */
.L_x_7913:
[----:B------:R-:W-:Y:S05]  /*13cd0*/  BSYNC B0 ;  /* 0x0000000000007941 */ /* 0x000fea0003800000 */
.L_x_7912:
[----:B-----5:R3:W-:Y:S04]  /*13ce0*/  STS.128 [R241+0x3000], R36 ;  /* 0x00300024f1007388 */ /* 0x0207e80000000c00 */
[----:B--2---:R3:W5:Y:S01]  /*13cf0*/  LD.E.128 R32, desc[UR6][R24.64+0x100] ;  /* 0x0001000618207980 */ /* 0x004762000c101d00 */
        /* <DEDUP_REMOVED lines=24> */
[----:B---3--:R-:W-:Y:S01]  /*13e80*/  MOV R36, R31 ;  /* 0x0000001f00247202 */ /* 0x008fe20000000f00 */
[----:B------:R-:W-:Y:S02]  /*13e90*/  HADD2.F32 R40, -RZ, R28.H0_H0 ;  /* 0x2000001cff287230 */ /* 0x000fe40000004100 */
        /* <DEDUP_REMOVED lines=59> */
.L_x_7915:
[----:B------:R-:W-:Y:S05]  /*14250*/  BSYNC B0 ;  /* 0x0000000000007941 */ /* 0x000fea0003800000 */
.L_x_7914:
[----:B-----5:R2:W-:Y:S04]  /*14260*/  STS.128 [R241+0x5000], R32 ;  /* 0x00500020f1007388 */ /* 0x0205e80000000c00 */
[----:B------:R2:W5:Y:S01]  /*14270*/  LD.E.128 R28, desc[UR6][R24.64+0x180] ;  /* 0x00018006181c7980 */ /* 0x000562000c101d00 */
[----:B------:R-:W-:Y:S01]  /*14280*/  IADD3 R4, R26, 0xc0, RZ ;  /* 0x000000c01a047810 */ /* 0x000fe20007ffe0ff */
[----:B------:R-:W-:Y:S03]  /*14290*/  BSSY B0, `(.L_x_7916) ;  /* 0x0000055000007945 */ /* 0x000fe60003800000 */
[----:B------:R-:W-:-:S13]  /*142a0*/  ISETP.GE.AND P0, PT, R4, R3, PT ;  /* 0x000000030400720c */ /* 0x000fda0003f06270 */
        /* <DEDUP_REMOVED lines=11> */
[----:B--2---:R-:W-:Y:S01]  /*14360*/  IMAD.WIDE R32, R11, 0x2, R24 ;  /* 0x000000020b207825 */ /* 0x004fe200078e0218 */
[----:B------:R-:W-:Y:S02]  /*14370*/  LEA.HI.X.SX32 R5, R5, R8, 0x1, P1 ;  /* 0x0000000805057211 */ /* 0x000fe400008f0eff */
[----:B------:R-:W-:-:S02]  /*14380*/  LEA R4, P1, R7, R16, 0x1 ;  /* 0x0000001007047211 */ /* 0x000fc400078208ff */
[----:B------:R-:W-:Y:S01]  /*14390*/  @P0 IADD3 R10, -R13, RZ, RZ ;  /* 0x000000ff0d0a0210 */ /* 0x000fe20007ffe1ff */
[----:B------:R-:W3:Y:S01]  /*143a0*/  LD.E.128 R32, desc[UR6][R32.64+0x180] ;  /* 0x0001800620207980 */ /* 0x000ee2000c101d00 */
[----:B------:R-:W-:Y:S02]  /*143b0*/  LEA.HI.X R5, R7, R17, R5, 0x1, P1 ;  /* 0x0000001107057211 */ /* 0x000fe400008f0c05 */
[----:B------:R-:W-:-:S04]  /*143c0*/  IADD3 R9, P1, R10, R9, RZ ;  /* 0x000000090a097210 */ /* 0x000fc80007f3e0ff */
[----:B------:R-:W1:Y:S01]  /*143d0*/  LD.E.128 R4, desc[UR6][R4.64] ;  /* 0x0000000604047980 */ /* 0x000e62000c101d00 */
[----:B------:R-:W-:Y:S02]  /*143e0*/  LEA.HI.X.SX32 R8, R10, R8, 0x1, P1 ;  /* 0x000000080a087211 */ /* 0x000fe400008f0eff */
[----:B------:R-:W-:-:S04]  /*143f0*/  LEA R10, P1, R9, R14, 0x1 ;  /* 0x0000000e090a7211 */ /* 0x000fc800078208ff */
[----:B------:R-:W-:-:S06]  /*14400*/  LEA.HI.X R11, R9, R15, R8, 0x1, P1 ;  /* 0x0000000f090b7211 */ /* 0x000fcc00008f0c08 */
[----:B------:R-:W2:Y:S01]  /*14410*/  LD.E.128 R8, desc[UR6][R10.64] ;  /* 0x000000060a087980 */ /* 0x000ea2000c101d00 */
[--C-:B---3--:R-:W-:Y:S02]  /*14420*/  HADD2.F32 R39, -RZ, R32.reuse.H0_H0 ;  /* 0x20000020ff277230 */ /* 0x108fe40000004100 */
[----:B------:R-:W-:Y:S02]  /*14430*/  HADD2.F32 R32, -RZ, R32.H1_H1 ;  /* 0x30000020ff207230 */ /* 0x000fe40000004100 */
[--C-:B-1----:R-:W-:Y:S02]  /*14440*/  HADD2.F32 R24, -RZ, R4.reuse.H0_H0 ;  /* 0x20000004ff187230 */ /* 0x102fe40000004100 */
        /* <DEDUP_REMOVED lines=30> */
[--C-:B--2---:R-:W-:Y:S02]  /*14630*/  HADD2.F32 R24, -RZ, R8.reuse.H0_H0 ;  /* 0x20000008ff187230 */ /* 0x104fe40000004100 */
        /* <DEDUP_REMOVED lines=26> */
.L_x_7917:
[----:B------:R-:W-:Y:S05]  /*147e0*/  BSYNC B0 ;  /* 0x0000000000007941 */ /* 0x000fea0003800000 */
.L_x_7916:
[----:B-----5:R4:W-:Y:S02]  /*147f0*/  STS.128 [R241+0x7000], R28 ;  /* 0x0070001cf1007388 */ /* 0x0209e40000000c00 */
.L_x_7909:
[----:B------:R-:W-:Y:S05]  /*14800*/  BSYNC B1 ;  /* 0x0000000000017941 */ /* 0x000fea0003800000 */
.L_x_7908:
[----:B-123--:R-:W-:-:S05]  /*14810*/  VIADD R24, R144, 0x30 ;  /* 0x0000003090187836 */ /* 0x00efca0000000000 */
[----:B------:R-:W-:-:S04]  /*14820*/  ISETP.GE.AND P0, PT, R24, R23, PT ;  /* 0x000000171800720c */ /* 0x000fc80003f06270 */
[----:B------:R-:W-:-:S13]  /*14830*/  ISETP.LT.OR P0, PT, R58, -0x187, P0 ;  /* 0xfffffe793a00780c */ /* 0x000fda0000701670 */
[----:B------:R-:W-:Y:S05]  /*14840*/  @P0 BRA `(.L_x_7879) ;  /* 0x00000018004c0947 */ /* 0x000fea0003800000 */
        /* <DEDUP_REMOVED lines=16> */
[----:B------:R-:W-:Y:S02]  /*14950*/  IADD3 R7, P3, R5, R9, RZ ;  /* 0x0000000905077210 */ /* 0x000fe40007f7e0ff */
[----:B------:R-:W-:Y:S01]  /*14960*/  MOV R10, RZ ;  /* 0x000000ff000a7202 */ /* 0x000fe20000000f00 */
[----:B----4-:R-:W-:Y:S01]  /*14970*/  IMAD.WIDE R28, R11, 0x2, R20 ;  /* 0x000000020b1c7825 */ /* 0x010fe200078e0214 */
        /* <DEDUP_REMOVED lines=17> */
[--C-:B------:R-:W-:Y:S02]  /*14a90*/  HADD2.F32 R5, -RZ, R6.reuse.H0_H0 ;  /* 0x20000006ff057230 */ /* 0x100fe40000004100 */
[----:B------:R-:W-:Y:S01]  /*14aa0*/  @!P2 FADD.FTZ R4, -R4, -RZ ;  /* 0x800000ff0404a221 */ /* 0x000fe20000010100 */
[----:B------:R-:W-:Y:S02]  /*14ab0*/  HADD2.F32 R37, -RZ, R6.H1_H1 ;  /* 0x30000006ff257230 */ /* 0x000fe40000004100 */
[----:B------:R-:W-:Y:S01]  /*14ac0*/  @!P2 FADD.FTZ R36, -R36, -RZ ;  /* 0x800000ff2424a221 */ /* 0x000fe20000010100 */
[--C-:B------:R-:W-:Y:S02]  /*14ad0*/  HADD2.F32 R6, -RZ, R7.reuse.H0_H0 ;  /* 0x20000007ff067230 */ /* 0x100fe40000004100 */
[----:B------:R-:W-:Y:S01]  /*14ae0*/  @!P2 FADD.FTZ R23, -R23, -RZ ;  /* 0x800000ff1717a221 */ /* 0x000fe20000010100 */
        /* <DEDUP_REMOVED lines=10> */
[----:B------:R-:W-:-:S02]  /*14b90*/  HADD2.F32 R30, -RZ, R30.H1_H1 ;  /* 0x3000001eff1e7230 */ /* 0x000fc40000004100 */
[----:B------:R-:W-:Y:S01]  /*14ba0*/  @!P2 FADD.FTZ R37, -R37, -RZ ;  /* 0x800000ff2525a221 */ /* 0x000fe20000010100 */
[----:B------:R-:W-:Y:S02]  /*14bb0*/  HADD2.F32 R23, -RZ, R31.H0_H0 ;  /* 0x2000001fff177230 */ /* 0x000fe40000004100 */
[----:B------:R-:W-:Y:S01]  /*14bc0*/  @!P2 FADD.FTZ R6, -R6, -RZ ;  /* 0x800000ff0606a221 */ /* 0x000fe20000010100 */
[----:B------:R-:W-:Y:S01]  /*14bd0*/  FMUL.FTZ R28, R28, R25 ;  /* 0x000000191c1c7220 */ /* 0x000fe20000410000 */
[----:B------:R-:W-:Y:S01]  /*14be0*/  FMUL.FTZ R7, R4, R7 ;  /* 0x0000000704077220 */ /* 0x000fe20000410000 */
[----:B------:R-:W-:Y:S01]  /*14bf0*/  @!P2 FADD.FTZ R5, -R5, -RZ ;  /* 0x800000ff0505a221 */ /* 0x000fe20000010100 */
[----:B------:R-:W-:Y:S01]  /*14c00*/  FMUL.FTZ R37, R30, R37 ;  /* 0x000000251e257220 */ /* 0x000fe20000410000 */
[----:B------:R-:W-:Y:S01]  /*14c10*/  FMUL.FTZ R6, R23, R6 ;  /* 0x0000000617067220 */ /* 0x000fe20000410000 */
[----:B-----5:R-:W-:Y:S02]  /*14c20*/  HADD2.F32 R25, -RZ, R32.H1_H1 ;  /* 0x30000020ff197230 */ /* 0x020fe40000004100 */
[----:B----4-:R-:W-:-:S02]  /*14c30*/  HADD2.F32 R4, -RZ, R8.H0_H0 ;  /* 0x20000008ff047230 */ /* 0x010fc40000004100 */
[----:B------:R-:W-:Y:S02]  /*14c40*/  HADD2.F32 R31, -RZ, R8.H1_H1 ;  /* 0x30000008ff1f7230 */ /* 0x000fe40000004100 */
[----:B------:R-:W-:Y:S02]  /*14c50*/  HADD2.F32 R23, -RZ, R32.H0_H0 ;  /* 0x20000020ff177230 */ /* 0x000fe40000004100 */
        /* <DEDUP_REMOVED lines=25> */
.L_x_7919:
[----:B------:R-:W-:Y:S05]  /*14df0*/  BSYNC B0 ;  /* 0x0000000000007941 */ /* 0x000fea0003800000 */
.L_x_7918:
[----:B-----5:R2:W-:Y:S04]  /*14e00*/  STS.128 [R241+0x1800], R32 ;  /* 0x00180020f1007388 */ /* 0x0205e80000000c00 */
[----:B----4-:R2:W5:Y:S01]  /*14e10*/  LD.E.128 R36, desc[UR6][R20.64+0x80] ;  /* 0x0000800614247980 */ /* 0x010562000c101d00 */
[----:B------:R-:W-:Y:S04]  /*14e20*/  BSSY B0, `(.L_x_7920) ;  /* 0x0000055000007945 */ /* 0x000fe80003800000 */
        /* <DEDUP_REMOVED lines=9> */
[----:B------:R-:W-:Y:S02]  /*14ec0*/  IADD3 R7, P2, R5, R9, RZ ;  /* 0x0000000905077210 */ /* 0x000fe40007f5e0ff */
[----:B------:R-:W-:Y:S02]  /*14ed0*/  @P1 IADD3 R11, -R13, RZ, RZ ;  /* 0x000000ff0d0b1210 */ /* 0x000fe40007ffe1ff */
[----:B------:R-:W-:-:S02]  /*14ee0*/  LEA.HI.X.SX32 R5, R5, R8, 0x1, P2 ;  /* 0x0000000805057211 */ /* 0x000fc400010f0eff */
[----:B------:R-:W-:Y:S01]  /*14ef0*/  LEA R4, P2, R7, R16, 0x1 ;  /* 0x0000001007047211 */ /* 0x000fe200078408ff */
[----:B------:R-:W-:-:S03]  /*14f00*/  IMAD.WIDE R28, R11, 0x2, R20 ;  /* 0x000000020b1c7825 */ /* 0x000fc600078e0214 */
[----:B------:R-:W-:Y:S02]  /*14f10*/  LEA.HI.X R5, R7, R17, R5, 0x1, P2 ;  /* 0x0000001107057211 */ /* 0x000fe400010f0c05 */
[----:B------:R-:W-:Y:S01]  /*14f20*/  MOV R10, RZ ;  /* 0x000000ff000a7202 */ /* 0x000fe20000000f00 */
[----:B------:R-:W2:Y:S01]  /*14f30*/  LD.E.128 R28, desc[UR6][R28.64+0x80] ;  /* 0x000080061c1c7980 */ /* 0x000ea2000c101d00 */
[----:B------:R-:W-:-:S03]  /*14f40*/  @P1 IADD3 R10, -R13, RZ, RZ ;  /* 0x000000ff0d0a1210 */ /* 0x000fc60007ffe1ff */
        /* <DEDUP_REMOVED lines=23> */
[----:B------:R-:W-:Y:S01]  /*150c0*/  @!P1 FADD.FTZ R33, -R33, -RZ ;  /* 0x800000ff21219221 */ /* 0x000fe20000010100 */
[----:B------:R-:W-:Y:S02]  /*150d0*/  HADD2.F32 R28, -RZ, R28.H1_H1 ;  /* 0x3000001cff1c7230 */ /* 0x000fe40000004100 */
[----:B------:R-:W-:Y:S01]  /*150e0*/  FMUL.FTZ R34, R34, R23 ;  /* 0x0000001722227220 */ /* 0x000fe20000410000 */
[----:B------:R-:W-:Y:S02]  /*150f0*/  HADD2.F32 R32, -RZ, R30.H0_H0 ;  /* 0x2000001eff207230 */ /* 0x000fe40000004100 */
[----:B------:R-:W-:Y:S01]  /*15100*/  @!P1 FADD.FTZ R7, -R7, -RZ ;  /* 0x800000ff07079221 */ /* 0x000fe20000010100 */
[----:B------:R-:W-:-:S02]  /*15110*/  HADD2.F32 R4, -RZ, R31.H1_H1 ;  /* 0x3000001fff047230 */ /* 0x000fc40000004100 */
[----:B------:R-:W-:Y:S01]  /*15120*/  @!P1 FADD.FTZ R6, -R6, -RZ ;  /* 0x800000ff06069221 */ /* 0x000fe20000010100 */
[----:B------:R-:W-:Y:S02]  /*15130*/  HADD2.F32 R30, -RZ, R30.H1_H1 ;  /* 0x3000001eff1e7230 */ /* 0x000fe40000004100 */
[----:B------:R-:W-:Y:S01]  /*15140*/  FMUL.FTZ R28, R28, R25 ;  /* 0x000000191c1c7220 */ /* 0x000fe20000410000 */
[----:B------:R-:W-:Y:S02]  /*15150*/  HADD2.F32 R23, -RZ, R31.H0_H0 ;  /* 0x2000001fff177230 */ /* 0x000fe40000004100 */
[----:B------:R-:W-:Y:S01]  /*15160*/  FMUL.FTZ R7, R4, R7 ;  /* 0x0000000704077220 */ /* 0x000fe20000410000 */
[----:B-----5:R-:W-:Y:S02]  /*15170*/  HADD2.F32 R25, -RZ, R36.H1_H1 ;  /* 0x30000024ff197230 */ /* 0x020fe40000004100 */
[----:B------:R-:W-:Y:S01]  /*15180*/  FMUL.FTZ R33, R30, R33 ;  /* 0x000000211e217220 */ /* 0x000fe20000410000 */
[----:B----4-:R-:W-:-:S02]  /*15190*/  HADD2.F32 R4, -RZ, R8.H0_H0 ;  /* 0x20000008ff047230 */ /* 0x010fc40000004100 */
[----:B------:R-:W-:Y:S01]  /*151a0*/  FMUL.FTZ R6, R23, R6 ;  /* 0x0000000617067220 */ /* 0x000fe20000410000 */
[----:B------:R-:W-:Y:S02]  /*151b0*/  HADD2.F32 R31, -RZ, R8.H1_H1 ;  /* 0x30000008ff1f7230 */ /* 0x000fe40000004100 */
[----:B------:R-:W-:Y:S01]  /*151c0*/  @!P1 FADD.FTZ R5, -R5, -RZ ;  /* 0x800000ff05059221 */ /* 0x000fe20000010100 */
[----:B------:R-:W-:Y:S02]  /*151d0*/  HADD2.F32 R23, -RZ, R36.H0_H0 ;  /* 0x20000024ff177230 */ /* 0x000fe40000004100 */
[----:B------:R-:W-:Y:S02]  /*151e0*/  HADD2.F32 R30, -RZ, R37.H0_H0 ;  /* 0x20000025ff1e7230 */ /* 0x000fe40000004100 */
[----:B------:R-:W-:Y:S01]  /*151f0*/  FMUL.FTZ R5, R32, R5 ;  /* 0x0000000520057220 */ /* 0x000fe20000410000 */
        /* <DEDUP_REMOVED lines=11> */
[----:B------:R-:W-:Y:S01]  /*152b0*/  FFMA.FTZ R5, R28, R32, R5 ;  /* 0x000000201c057223 */ /* 0x000fe20000010005 */
[----:B------:R-:W-:Y:S02]  /*152c0*/  HADD2.F32 R38, -RZ, R38.H1_H1 ;  /* 0x30000026ff267230 */ /* 0x000fe40000004100 */
[--C-:B------:R-:W-:Y:S02]  /*152d0*/  HADD2.F32 R11, -RZ, R39.reuse.H0_H0 ;  /* 0x20000027ff0b7230 */ /* 0x100fe40000004100 */
[----:B------:R-:W-:Y:S01]  /*152e0*/  FFMA.FTZ R29, R30, R36, R29 ;  /* 0x000000241e1d7223 */ /* 0x000fe2000001001d */
[----:B------:R-:W-:Y:S02]  /*152f0*/  HADD2.F32 R34, -RZ, R39.H1_H1 ;  /* 0x30000027ff227230 */ /* 0x000fe40000004100 */
[----:B------:R-:W-:Y:S01]  /*15300*/  FFMA.FTZ R10, R38, R10, R33 ;  /* 0x0000000a260a7223 */ /* 0x000fe20000010021 */
[----:B------:R-:W-:Y:S01]  /*15310*/  F2FP.F16.F32.PACK_AB R36, R25, R4 ;  /* 0x000000041924723e */ /* 0x000fe200000000ff */
[----:B------:R-:W-:Y:S01]  /*15320*/  FFMA.FTZ R6, R11, R9, R6 ;  /* 0x000000090b067223 */ /* 0x000fe20000010006 */
[----:B------:R-:W-:Y:S01]  /*15330*/  F2FP.F16.F32.PACK_AB R37, R29, R8 ;  /* 0x000000081d25723e */ /* 0x000fe200000000ff */
[----:B------:R-:W-:Y:S01]  /*15340*/  FFMA.FTZ R7, R34, R42, R7 ;  /* 0x0000002a22077223 */ /* 0x000fe20000010007 */
[----:B------:R-:W-:-:S04]  /*15350*/  F2FP.F16.F32.PACK_AB R38, R10, R5 ;  /* 0x000000050a26723e */ /* 0x000fc800000000ff */
[----:B------:R-:W-:Y:S02]  /*15360*/  F2FP.F16.F32.PACK_AB R39, R7, R6 ;  /* 0x000000060727723e */ /* 0x000fe400000000ff */
.L_x_7921:
[----:B------:R-:W-:Y:S05]  /*15370*/  BSYNC B0 ;  /* 0x0000000000007941 */ /* 0x000fea0003800000 */
.L_x_7920:
[----:B-----5:R3:W-:Y:S04]  /*15380*/  STS.128 [R241+0x3800], R36 ;  /* 0x00380024f1007388 */ /* 0x0207e80000000c00 */
[----:B--2---:R3:W5:Y:S01]  /*15390*/  LD.E.128 R32, desc[UR6][R20.64+0x100] ;  /* 0x0001000614207980 */ /* 0x004762000c101d00 */
        /* <DEDUP_REMOVED lines=17> */
[----:B------:R-:W3:Y:S01]  /*154b0*/  LD.E.128 R28, desc[UR6][R28.64+0x100] ;  /* 0x000100061c1c7980 */ /* 0x000ee2000c101d00 */
[----:B------:R-:W-:-:S03]  /*154c0*/  @P0 IADD3 R10, -R13, RZ, RZ ;  /* 0x000000ff0d0a0210 */ /* 0x000fc60007ffe1ff */
        /* <DEDUP_REMOVED lines=34> */
[----:B------:R-:W-:Y:S01]  /*156f0*/  @!P0 FADD.FTZ R5, -R5, -RZ ;  /* 0x800000ff05058221 */ /* 0x000fe20000010100 */
[----:B------:R-:W-:Y:S01]  /*15700*/  FMUL.FTZ R37, R30, R37 ;  /* 0x000000251e257220 */ /* 0x000fe20000410000 */
[----:B-----5:R-:W-:Y:S02]  /*15710*/  HADD2.F32 R25, -RZ, R32.H1_H1 ;  /* 0x30000020ff197230 */ /* 0x020fe40000004100 */
[----:B------:R-:W-:Y:S01]  /*15720*/  FMUL.FTZ R6, R23, R6 ;  /* 0x0000000617067220 */ /* 0x000fe20000410000 */
[----:B----4-:R-:W-:-:S02]  /*15730*/  HADD2.F32 R4, -RZ, R8.H0_H0 ;  /* 0x20000008ff047230 */ /* 0x010fc40000004100 */
[----:B------:R-:W-:Y:S01]  /*15740*/  FMUL.FTZ R5, R36, R5 ;  /* 0x0000000524057220 */ /* 0x000fe20000410000 */
[----:B------:R-:W-:Y:S02]  /*15750*/  HADD2.F32 R31, -RZ, R8.H1_H1 ;  /* 0x30000008ff1f7230 */ /* 0x000fe40000004100 */
[----:B------:R-:W-:Y:S02]  /*15760*/  HADD2.F32 R23, -RZ, R32.H0_H0 ;  /* 0x20000020ff177230 */ /* 0x000fe40000004100 */
[----:B------:R-:W-:Y:S02]  /*15770*/  HADD2.F32 R30, -RZ, R33.H0_H0 ;  /* 0x20000021ff1e7230 */ /* 0x000fe40000004100 */
[----:B------:R-:W-:Y:S01]  /*15780*/  FFMA.FTZ R25, R25, R31, R28 ;  /* 0x0000001f19197223 */ /* 0x000fe2000001001c */
[--C-:B------:R-:W-:Y:S02]  /*15790*/  HADD2.F32 R8, -RZ, R9.reuse.H0_H0 ;  /* 0x20000009ff087230 */ /* 0x100fe40000004100 */
[----:B------:R-:W-:Y:S01]  /*157a0*/  FFMA.FTZ R4, R23, R4, R38 ;  /* 0x0000000417047223 */ /* 0x000fe20000010026 */
[----:B------:R-:W-:-:S02]  /*157b0*/  HADD2.F32 R36, -RZ, R9.H1_H1 ;  /* 0x30000009ff247230 */ /* 0x000fc40000004100 */
[----:B------:R-:W-:Y:S02]  /*157c0*/  HADD2.F32 R32, -RZ, R10.H0_H0 ;  /* 0x2000000aff207230 */ /* 0x000fe40000004100 */
[----:B------:R-:W-:Y:S01]  /*157d0*/  FFMA.FTZ R8, R30, R8, R39 ;  /* 0x000000081e087223 */ /* 0x000fe20000010027 */
[--C-:B------:R-:W-:Y:S02]  /*157e0*/  HADD2.F32 R9, -RZ, R11.reuse.H0_H0 ;  /* 0x2000000bff097230 */ /* 0x100fe40000004100 */
[----:B------:R-:W-:Y:S02]  /*157f0*/  HADD2.F32 R40, -RZ, R11.H1_H1 ;  /* 0x3000000bff287230 */ /* 0x000fe40000004100 */
[----:B------:R-:W-:Y:S02]  /*15800*/  HADD2.F32 R28, -RZ, R34.H0_H0 ;  /* 0x20000022ff1c7230 */ /* 0x000fe40000004100 */
[----:B------:R-:W-:Y:S02]  /*15810*/  HADD2.F32 R10, -RZ, R10.H1_H1 ;  /* 0x3000000aff0a7230 */ /* 0x000fe40000004100 */
[----:B------:R-:W-:-:S02]  /*15820*/  HADD2.F32 R30, -RZ, R33.H1_H1 ;  /* 0x30000021ff1e7230 */ /* 0x000fc40000004100 */
[----:B------:R-:W-:Y:S01]  /*15830*/  FFMA.FTZ R5, R28, R32, R5 ;  /* 0x000000201c057223 */ /* 0x000fe20000010005 */
[----:B------:R-:W-:Y:S01]  /*15840*/  HADD2.F32 R34, -RZ, R34.H1_H1 ;  /* 0x30000022ff227230 */ /* 0x000fe20000004100 */
[----:B------:R-:W-:Y:S01]  /*15850*/  F2FP.F16.F32.PACK_AB R32, R25, R4 ;  /* 0x000000041920723e */ /* 0x000fe200000000ff */
[--C-:B------:R-:W-:Y:S02]  /*15860*/  HADD2.F32 R11, -RZ, R35.reuse.H0_H0 ;  /* 0x20000023ff0b7230 */ /* 0x100fe40000004100 */
[----:B------:R-:W-:Y:S01]  /*15870*/  FFMA.FTZ R29, R30, R36, R29 ;  /* 0x000000241e1d7223 */ /* 0x000fe2000001001d */
[----:B------:R-:W-:Y:S02]  /*15880*/  HADD2.F32 R38, -RZ, R35.H1_H1 ;  /* 0x30000023ff267230 */ /* 0x000fe40000004100 */
[----:B------:R-:W-:Y:S01]  /*15890*/  FFMA.FTZ R10, R34, R10, R37 ;  /* 0x0000000a220a7223 */ /* 0x000fe20000010025 */
[----:B------:R-:W-:Y:S01]  /*158a0*/  FFMA.FTZ R6, R11, R9, R6 ;  /* 0x000000090b067223 */ /* 0x000fe20000010006 */
[----:B------:R-:W-:Y:S01]  /*158b0*/  F2FP.F16.F32.PACK_AB R33, R29, R8 ;  /* 0x000000081d21723e */ /* 0x000fe200000000ff */
[----:B------:R-:W-:-:S02]  /*158c0*/  FFMA.FTZ R7, R38, R40, R7 ;  /* 0x0000002826077223 */ /* 0x000fc40000010007 */
[----:B------:R-:W-:-:S03]  /*158d0*/  F2FP.F16.F32.PACK_AB R34, R10, R5 ;  /* 0x000000050a22723e */ /* 0x000fc600000000ff */
[----:B------:R-:W-:-:S03]  /*158e0*/  F2FP.F16.F32.PACK_AB R35, R7, R6 ;  /* 0x000000060723723e */ /* 0x000fc600000000ff */
.L_x_7923:
[----:B------:R-:W-:Y:S05]  /*158f0*/  BSYNC B0 ;  /* 0x0000000000007941 */ /* 0x000fea0003800000 */
.L_x_7922:
[----:B-----5:R2:W-:Y:S04]  /*15900*/  STS.128 [R241+0x5800], R32 ;  /* 0x00580020f1007388 */ /* 0x0205e80000000c00 */
[----:B------:R2:W5:Y:S01]  /*15910*/  LD.E.128 R28, desc[UR6][R20.64+0x180] ;  /* 0x00018006141c7980 */ /* 0x000562000c101d00 */
[----:B------:R-:W-:Y:S01]  /*15920*/  IADD3 R26, R26, 0xc0, RZ ;  /* 0x000000c01a1a7810 */ /* 0x000fe20007ffe0ff */
[----:B------:R-:W-:Y:S03]  /*15930*/  BSSY B0, `(.L_x_7924) ;  /* 0x0000056000007945 */ /* 0x000fe60003800000 */
[----:B------:R-:W-:-:S13]  /*15940*/  ISETP.GE.AND P0, PT, R26, R3, PT ;  /* 0x000000031a00720c */ /* 0x000fda0003f06270 */
        /* <DEDUP_REMOVED lines=13> */
[----:B--2---:R-:W-:-:S03]  /*15a20*/  IMAD.WIDE R32, R7, 0x2, R20 ;  /* 0x0000000207207825 */ /* 0x004fc600078e0214 */
[----:B------:R-:W-:Y:S02]  /*15a30*/  LEA.HI.X R5, R5, R17, R3, 0x1, P1 ;  /* 0x0000001105057211 */ /* 0x000fe400008f0c03 */
[----:B------:R-:W-:Y:S01]  /*15a40*/  MOV R3, RZ ;  /* 0x000000ff00037202 */ /* 0x000fe20000000f00 */
[----:B------:R-:W2:Y:S01]  /*15a50*/  LD.E.128 R32, desc[UR6][R32.64+0x180] ;  /* 0x0001800620207980 */ /* 0x000ea2000c101d00 */
[----:B------:R-:W-:-:S03]  /*15a60*/  @P0 IADD3 R3, -R13, RZ, RZ ;  /* 0x000000ff0d030210 */ /* 0x000fc60007ffe1ff */
        /* <DEDUP_REMOVED lines=8> */
[----:B----4-:R-:W-:Y:S02]  /*15af0*/  HADD2.F32 R0, -RZ, R4.H0_H0 ;  /* 0x20000004ff007230 */ /* 0x010fe40000004100 */
[--C-:B------:R-:W-:Y:S02]  /*15b00*/  HADD2.F32 R2, -RZ, R5.reuse.H0_H0 ;  /* 0x20000005ff027230 */ /* 0x100fe40000004100 */
[----:B------:R-:W-:Y:S02]  /*15b10*/  HADD2.F32 R5, -RZ, R5.H1_H1 ;  /* 0x30000005ff057230 */ /* 0x000fe40000004100 */
[----:B------:R-:W-:Y:S01]  /*15b20*/  @!P0 FADD.FTZ R0, -R0, -RZ ;  /* 0x800000ff00008221 */ /* 0x000fe20000010100 */
[----:B------:R-:W-:-:S02]  /*15b30*/  HADD2.F32 R3, -RZ, R6.H0_H0 ;  /* 0x20000006ff037230 */ /* 0x000fc40000004100 */
[----:B------:R-:W-:Y:S01]  /*15b40*/  @!P0 FADD.FTZ R2, -R2, -RZ ;  /* 0x800000ff02028221 */ /* 0x000fe20000010100 */
[----:B------:R-:W-:Y:S02]  /*15b50*/  HADD2.F32 R13, -RZ, R6.H1_H1 ;  /* 0x30000006ff0d7230 */ /* 0x000fe40000004100 */
[----:B------:R-:W-:Y:S01]  /*15b60*/  @!P0 FADD.FTZ R5, -R5, -RZ ;  /* 0x800000ff05058221 */ /* 0x000fe20000010100 */
[----:B------:R-:W-:Y:S02]  /*15b70*/  HADD2.F32 R6, -RZ, R7.H0_H0 ;  /* 0x20000007ff067230 */ /* 0x000fe40000004100 */
[----:B------:R-:W-:Y:S01]  /*15b80*/  FMUL.FTZ R15, R15, R0 ;  /* 0x000000000f0f7220 */ /* 0x000fe20000410000 */
        /* <DEDUP_REMOVED lines=8> */
[----:B------:R-:W-:Y:S02]  /*15c10*/  HADD2.F32 R0, -RZ, R35.H1_H1 ;  /* 0x30000023ff007230 */ /* 0x000fe40000004100 */
[----:B------:R-:W-:Y:S01]  /*15c20*/  @!P0 FADD.FTZ R4, -R4, -RZ ;  /* 0x800000ff04048221 */ /* 0x000fe20000010100 */
[----:B-1-3--:R-:W-:-:S02]  /*15c30*/  HADD2.F32 R21, -RZ, R32.H1_H1 ;  /* 0x30000020ff157230 */ /* 0x00afc40000004100 */
[----:B------:R-:W-:Y:S01]  /*15c40*/  @!P0 FADD.FTZ R6, -R6, -RZ ;  /* 0x800000ff06068221 */ /* 0x000fe20000010100 */
[----:B------:R-:W-:Y:S02]  /*15c50*/  HADD2.F32 R5, -RZ, R35.H0_H0 ;  /* 0x20000023ff057230 */ /* 0x000fe40000004100 */
[----:B------:R-:W-:Y:S01]  /*15c60*/  FMUL.FTZ R3, R2, R3 ;  /* 0x0000000302037220 */ /* 0x000fe20000410000 */
[----:B------:R-:W-:Y:S01]  /*15c70*/  FMUL.FTZ R7, R0, R7 ;  /* 0x0000000700077220 */ /* 0x000fe20000410000 */
[----:B------:R-:W-:Y:S01]  /*15c80*/  FMUL.FTZ R21, R21, R4 ;  /* 0x0000000415157220 */ /* 0x000fe20000410000 */
[----:B-----5:R-:W-:Y:S02]  /*15c90*/  HADD2.F32 R0, -RZ, R28.H0_H0 ;  /* 0x2000001cff007230 */ /* 0x020fe40000004100 */
[----:B------:R-:W-:Y:S01]  /*15ca0*/  FMUL.FTZ R6, R5, R6 ;  /* 0x0000000605067220 */ /* 0x000fe20000410000 */
[----:B------:R-:W-:Y:S02]  /*15cb0*/  HADD2.F32 R2, -RZ, R8.H0_H0 ;  /* 0x20000008ff027230 */ /* 0x000fe40000004100 */
[----:B------:R-:W-:Y:S01]  /*15cc0*/  @!P0 FADD.FTZ R13, -R13, -RZ ;  /* 0x800000ff0d0d8221 */ /* 0x000fe20000010100 */
[----:B------:R-:W-:-:S02]  /*15cd0*/  HADD2.F32 R28, -RZ, R28.H1_H1 ;  /* 0x3000001cff1c7230 */ /* 0x000fc40000004100 */
[----:B------:R-:W-:Y:S02]  /*15ce0*/  HADD2.F32 R4, -RZ, R29.H0_H0 ;  /* 0x2000001dff047230 */ /* 0x000fe40000004100 */
[----:B------:R-:W-:Y:S01]  /*15cf0*/  FFMA.FTZ R0, R0, R2, R15 ;  /* 0x0000000200007223 */ /* 0x000fe2000001000f */
[----:B------:R-:W-:Y:S02]  /*15d00*/  HADD2.F32 R8, -RZ, R8.H1_H1 ;  /* 0x30000008ff087230 */ /* 0x000fe40000004100 */
[----:B------:R-:W-:Y:S02]  /*15d10*/  HADD2.F32 R5, -RZ, R9.H0_H0 ;  /* 0x20000009ff057230 */ /* 0x000fe40000004100 */
[----:B------:R-:W-:Y:S02]  /*15d20*/  HADD2.F32 R34, -RZ, R34.H1_H1 ;  /* 0x30000022ff227230 */ /* 0x000fe40000004100 */
[----:B------:R-:W-:Y:S01]  /*15d30*/  FFMA.FTZ R21, R28, R8, R21 ;  /* 0x000000081c157223 */ /* 0x000fe20000010015 */
[----:B------:R-:W-:-:S02]  /*15d40*/  HADD2.F32 R16, -RZ, R10.H0_H0 ;  /* 0x2000000aff107230 */ /* 0x000fc40000004100 */
[----:B------:R-:W-:Y:S01]  /*15d50*/  FFMA.FTZ R4, R4, R5, R17 ;  /* 0x0000000504047223 */ /* 0x000fe20000010011 */
[----:B------:R-:W-:Y:S02]  /*15d60*/  HADD2.F32 R2, -RZ, R30.H0_H0 ;  /* 0x2000001eff027230 */ /* 0x000fe40000004100 */
[----:B------:R-:W-:Y:S01]  /*15d70*/  FMUL.FTZ R13, R34, R13 ;  /* 0x0000000d220d7220 */ /* 0x000fe20000410000 */
[----:B------:R-:W-:Y:S01]  /*15d80*/  HADD2.F32 R9, -RZ, R9.H1_H1 ;  /* 0x30000009ff097230 */ /* 0x000fe20000004100 */
[----:B------:R-:W-:Y:S01]  /*15d90*/  F2FP.F16.F32.PACK_AB R28, R21, R0 ;  /* 0x00000000151c723e */ /* 0x000fe200000000ff */
[----:B------:R-:W-:Y:S02]  /*15da0*/  HADD2.F32 R10, -RZ, R10.H1_H1 ;  /* 0x3000000aff0a7230 */ /* 0x000fe40000004100 */
[----:B------:R-:W-:Y:S01]  /*15db0*/  FFMA.FTZ R2, R2, R16, R3 ;  /* 0x0000001002027223 */ /* 0x000fe20000010003 */
[--C-:B------:R-:W-:Y:S02]  /*15dc0*/  HADD2.F32 R23, -RZ, R11.reuse.H0_H0 ;  /* 0x2000000bff177230 */ /* 0x100fe40000004100 */
[----:B------:R-:W-:-:S02]  /*15dd0*/  HADD2.F32 R20, -RZ, R11.H1_H1 ;  /* 0x3000000bff147230 */ /* 0x000fc40000004100 */
[----:B------:R-:W-:Y:S02]  /*15de0*/  HADD2.F32 R29, -RZ, R29.H1_H1 ;  /* 0x3000001dff1d7230 */ /* 0x000fe40000004100 */
[--C-:B------:R-:W-:Y:S02]  /*15df0*/  HADD2.F32 R5, -RZ, R31.reuse.H0_H0 ;  /* 0x2000001fff057230 */ /* 0x100fe40000004100 */
[----:B------:R-:W-:Y:S02]  /*15e00*/  HADD2.F32 R8, -RZ, R31.H1_H1 ;  /* 0x3000001fff087230 */ /* 0x000fe40000004100 */
[----:B------:R-:W-:Y:S01]  /*15e10*/  FFMA.FTZ R9, R29, R9, R14 ;  /* 0x000000091d097223 */ /* 0x000fe2000001000e */
[----:B------:R-:W-:Y:S02]  /*15e20*/  HADD2.F32 R30, -RZ, R30.H1_H1 ;  /* 0x3000001eff1e7230 */ /* 0x000fe40000004100 */
[----:B------:R-:W-:Y:S01]  /*15e30*/  FFMA.FTZ R5, R5, R23, R6 ;  /* 0x0000001705057223 */ /* 0x000fe20000010006 */
[----:B------:R-:W-:Y:S01]  /*15e40*/  FFMA.FTZ R8, R8, R20, R7 ;  /* 0x0000001408087223 */ /* 0x000fe20000010007 */
[----:B------:R-:W-:Y:S01]  /*15e50*/  F2FP.F16.F32.PACK_AB R29, R9, R4 ;  /* 0x00000004091d723e */ /* 0x000fe200000000ff */
[----:B------:R-:W-:-:S03]  /*15e60*/  FFMA.FTZ R13, R30, R10, R13 ;  /* 0x0000000a1e0d7223 */ /* 0x000fc6000001000d */
[----:B------:R-:W-:Y:S02]  /*15e70*/  F2FP.F16.F32.PACK_AB R31, R8, R5 ;  /* 0x00000005081f723e */ /* 0x000fe400000000ff */
[----:B------:R-:W-:Y:S02]  /*15e80*/  F2FP.F16.F32.PACK_AB R30, R13, R2 ;  /* 0x000000020d1e723e */ /* 0x000fe400000000ff */
.L_x_7925:
[----:B------:R-:W-:Y:S05]  /*15e90*/  BSYNC B0 ;  /* 0x0000000000007941 */ /* 0x000fea0003800000 */
.L_x_7924:
[----:B-----5:R4:W-:Y:S01]  /*15ea0*/  STS.128 [R241+0x7800], R28 ;  /* 0x0078001cf1007388 */ /* 0x0209e20000000c00 */
[----:B------:R-:W-:Y:S05]  /*15eb0*/  BRA `(.L_x_7879) ;  /* 0x0000000000b07947 */ /* 0x000fea0003800000 */
.L_x_7847:
[----:B------:R-:W-:Y:S02]  /*15ec0*/  IMAD.IADD R3, R232, 0x1, -R61 ;  /* 0x00000001e8037824 */ /* 0x000fe400078e0a3d */
[C---:B-----5:R-:W-:Y:S02]  /*15ed0*/  VIADD R12, R144.reuse, 0x10 ;  /* 0x00000010900c7836 */ /* 0x060fe40000000000 */
[C---:B------:R-:W-:Y:S01]  /*15ee0*/  VIADD R24, R144.reuse, 0x30 ;  /* 0x0000003090187836 */ /* 0x040fe20000000000 */
[CC--:B------:R-:W-:Y:S01]  /*15ef0*/  ISETP.GE.AND P6, PT, R144.reuse, R3.reuse, PT ;  /* 0x000000039000720c */ /* 0x0c0fe20003fc6270 */
[----:B------:R-:W-:Y:S01]  /*15f00*/  VIADD R22, R144, 0x20 ;  /* 0x0000002090167836 */ /* 0x000fe20000000000 */
[-C--:B------:R-:W-:Y:S02]  /*15f10*/  ISETP.GE.AND P5, PT, R12, R3.reuse, PT ;  /* 0x000000030c00720c */ /* 0x080fe40003fa6270 */
[-C--:B------:R-:W-:Y:S02]  /*15f20*/  ISETP.GE.AND P3, PT, R24, R3.reuse, PT ;  /* 0x000000031800720c */ /* 0x080fe40003f66270 */
[----:B------:R-:W-:-:S07]  /*15f30*/  ISETP.GE.AND P4, PT, R22, R3, PT ;  /* 0x000000031600720c */ /* 0x000fce0003f86270 */
[C---:B------:R-:W-:Y:S02]  /*15f40*/  @!P6 LEA R8, P2, R146.reuse, R152, 0x1 ;  /* 0x000000989208e211 */ /* 0x040fe400078408ff */
[-C--:B------:R-:W-:Y:S02]  /*15f50*/  @!P5 IADD3 R7, P1, R7, R146.reuse, RZ ;  /* 0x000000920707d210 */ /* 0x080fe40007f3e0ff */
[----:B------:R-:W-:Y:S01]  /*15f60*/  @!P3 IMAD.MOV.U32 R10, RZ, RZ, R146 ;  /* 0x000000ffff0ab224 */ /* 0x000fe200078e0092 */
[--C-:B------:R-:W-:Y:S01]  /*15f70*/  @!P6 LEA.HI.X R9, R146, R153, R149.reuse, 0x1, P2 ;  /* 0x000000999209e211 */ /* 0x100fe200010f0c95 */
[--C-:B------:R-:W-:Y:S01]  /*15f80*/  @!P3 IMAD.MOV.U32 R11, RZ, RZ, R149.reuse ;  /* 0x000000ffff0bb224 */ /* 0x100fe200078e0095 */
[C---:B------:R-:W-:Y:S01]  /*15f90*/  @!P4 LEA R3, P0, R150.reuse, R146, 0x5 ;  /* 0x000000929603c211 */ /* 0x040fe200078028ff */
[----:B------:R-:W-:Y:S01]  /*15fa0*/  @!P5 IMAD.X R5, R5, 0x1, R149, P1 ;  /* 0x000000010505d824 */ /* 0x000fe200008e0695 */
[-C--:B------:R-:W-:Y:S01]  /*15fb0*/  @!P5 LEA R6, P1, R7, R152.reuse, 0x1 ;  /* 0x000000980706d211 */ /* 0x080fe200078208ff */
[----:B------:R-:W-:Y:S01]  /*15fc0*/  @!P3 IMAD R0, R151, 0x30, RZ ;  /* 0x000000309700b824 */ /* 0x000fe200078e02ff */
[C---:B------:R-:W-:Y:S01]  /*15fd0*/  @!P4 LEA.HI.X R148, R150.reuse, R149, R151, 0x5, P0 ;  /* 0x000000959694c211 */ /* 0x040fe200000f2c97 */
[----:B------:R-:W-:Y:S01]  /*15fe0*/  @!P3 IMAD.WIDE.U32 R10, R150, 0x30, R10 ;  /* 0x00000030960ab825 */ /* 0x000fe200078e000a */
[-C--:B------:R-:W-:Y:S01]  /*15ff0*/  @!P5 LEA.HI.X R7, R7, R153.reuse, R5, 0x1, P1 ;  /* 0x000000990707d211 */ /* 0x080fe200008f0c05 */
[----:B------:R-:W-:Y:S01]  /*16000*/  @!PT LDS RZ, [RZ] ;  /* 0x00000000fffff984 */ /* 0x000fe20000000800 */
[----:B------:R-:W-:Y:S01]  /*16010*/  @!PT LDS RZ, [RZ] ;  /* 0x00000000fffff984 */ /* 0x000fe20000000800 */
[----:B------:R-:W-:Y:S01]  /*16020*/  @!PT LDS RZ, [RZ] ;  /* 0x00000000fffff984 */ /* 0x000fe20000000800 */
[----:B------:R1:W-:Y:S01]  /*16030*/  @!P6 LDGSTS.E.BYPASS.LTC128B.128 [R241], desc[UR6][R8.64] ;  /* 0x0000000008f1efae */ /* 0x0003e2000b901d46 */
[-C--:B------:R-:W-:Y:S01]  /*16040*/  @!P4 LEA R2, P1, R3, R152.reuse, 0x1 ;  /* 0x000000980302c211 */ /* 0x080fe200078208ff */
[----:B------:R-:W-:Y:S01]  /*16050*/  @!P3 IMAD.IADD R5, R11, 0x1, R0 ;  /* 0x000000010b05b824 */ /* 0x000fe200078e0200 */
[----:B------:R-:W-:Y:S01]  /*16060*/  @!P3 LEA R4, P0, R10, R152, 0x1 ;  /* 0x000000980a04b211 */ /* 0x000fe200078008ff */
[----:B------:R1:W-:Y:S01]  /*16070*/  @!P6 LDGSTS.E.BYPASS.LTC128B.128 [R241+0x2000], desc[UR6][R8.64+0x80] ;  /* 0x0200008008f1efae */ /* 0x0003e2000b901d46 */
[----:B------:R-:W-:-:S02]  /*16080*/  @!P4 LEA.HI.X R3, R3, R153, R148, 0x1, P1 ;  /* 0x000000990303c211 */ /* 0x000fc400008f0c94 */
[----:B------:R-:W-:Y:S01]  /*16090*/  @!P3 LEA.HI.X R5, R10, R153, R5, 0x1, P0 ;  /* 0x000000990a05b211 */ /* 0x000fe200000f0c05 */
        /* <DEDUP_REMOVED lines=14> */
.L_x_7879:
[----:B------:R-:W-:Y:S05]  /*16180*/  BSYNC B2 ;  /* 0x0000000000027941 */ /* 0x000fea0003800000 */
.L_x_7846:
[----:B------:R-:W-:Y:S01]  /*16190*/  VIADD R234, R170, 0xffffffff ;  /* 0xffffffffaaea7836 */ /* 0x000fe20000000000 */
[----:B-1----:R-:W-:Y:S01]  /*161a0*/  SHF.R.S32.HI R7, RZ, 0x1f, R142 ;  /* 0x0000001fff077819 */ /* 0x002fe2000001148e */
[----:B------:R-:W-:Y:S01]  /*161b0*/  IMAD.SHL.U32 R4, R144, 0x8, RZ ;  /* 0x0000000890047824 */ /* 0x000fe200078e00ff */
[----:B------:R-:W-:Y:S01]  /*161c0*/  LEA.HI R5, R64, R64, RZ, 0x1 ;  /* 0x0000004040057211 */ /* 0x000fe200078f08ff */
[----:B------:R-:W-:Y:S01]  /*161d0*/  IMAD.SHL.U32 R2, R234, 0x40, RZ ;  /* 0x00000040ea027824 */ /* 0x000fe200078e00ff */
[----:B------:R-:W-:Y:S02]  /*161e0*/  LEA.HI R0, R7, R142, RZ, 0x3 ;  /* 0x0000008e07007211 */ /* 0x000fe400078f18ff */
[----:B------:R-:W-:Y:S01]  /*161f0*/  LOP3.LUT R5, R5, 0xfffffffe, RZ, 0xc0, !PT ;  /* 0xfffffffe05057812 */ /* 0x000fe200078ec0ff */
[----:B------:R-:W-:Y:S01]  /*16200*/  IMAD.IADD R3, R63, 0x1, -R2 ;  /* 0x000000013f037824 */ /* 0x000fe200078e0a02 */
[----:B------:R-:W-:-:S03]  /*16210*/  LOP3.LUT R7, R0, 0xfffffff8, RZ, 0xc0, !PT ;  /* 0xfffffff800077812 */ /* 0x000fc600078ec0ff */
[----:B------:R-:W-:Y:S01]  /*16220*/  IMAD.IADD R64, R64, 0x1, -R5 ;  /* 0x0000000140407824 */ /* 0x000fe200078e0a05 */
[-C--:B------:R-:W-:Y:S01]  /*16230*/  ISETP.GE.AND P4, PT, R12, R3.reuse, PT ;  /* 0x000000030c00720c */ /* 0x080fe20003f86270 */
[----:B------:R-:W-:Y:S01]  /*16240*/  IMAD.IADD R142, R142, 0x1, -R7 ;  /* 0x000000018e8e7824 */ /* 0x000fe200078e0a07 */
[-C--:B------:R-:W-:Y:S01]  /*16250*/  ISETP.GE.AND P5, PT, R144, R3.reuse, PT ;  /* 0x000000039000720c */ /* 0x080fe20003fa6270 */
[----:B------:R-:W-:Y:S01]  /*16260*/  IMAD.SHL.U32 R5, R60, 0x40, RZ ;  /* 0x000000403c057824 */ /* 0x000fe200078e00ff */
[-C--:B------:R-:W-:Y:S02]  /*16270*/  ISETP.GE.AND P3, PT, R22, R3.reuse, PT ;  /* 0x000000031600720c */ /* 0x080fe40003f66270 */
[-C--:B------:R-:W-:Y:S02]  /*16280*/  ISETP.GE.AND P2, PT, R12, R3.reuse, PT ;  /* 0x000000030c00720c */ /* 0x080fe40003f46270 */
[----:B------:R-:W-:Y:S02]  /*16290*/  LOP3.LUT R5, R5, 0x1c0, RZ, 0xc0, !PT ;  /* 0x000001c005057812 */ /* 0x000fe400078ec0ff */
[----:B------:R-:W-:-:S02]  /*162a0*/  ISETP.GE.AND P1, PT, R22, R3, PT ;  /* 0x000000031600720c */ /* 0x000fc40003f26270 */
[----:B------:R-:W-:Y:S02]  /*162b0*/  LOP3.LUT R4, R5, 0x8, R4, 0xf8, !PT ;  /* 0x0000000805047812 */ /* 0x000fe400078ef804 */
[C---:B----4-:R-:W-:Y:S01]  /*162c0*/  @!P4 LEA R10, P0, R72.reuse, R228, 0x1 ;  /* 0x000000e4480ac211 */ /* 0x050fe200078008ff */
[----:B------:R-:W-:Y:S01]  /*162d0*/  @!PT LDS RZ, [RZ] ;  /* 0x00000000fffff984 */ /* 0x000fe20000000800 */
[----:B------:R-:W-:Y:S01]  /*162e0*/  @!PT LDS RZ, [RZ] ;  /* 0x00000000fffff984 */ /* 0x000fe20000000800 */
[----:B------:R-:W-:Y:S01]  /*162f0*/  @!PT LDS RZ, [RZ] ;  /* 0x00000000fffff984 */ /* 0x000fe20000000800 */
[----:B------:R-:W-:Y:S01]  /*16300*/  @!P5 LDGSTS.E.BYPASS.LTC128B.128 [R241+0x8000], desc[UR6][R228.64] ;  /* 0x08000000e4f1dfae */ /* 0x000fe2000b901d46 */
[----:B------:R-:W-:Y:S02]  /*16310*/  SHF.R.U32.HI R5, RZ, 0x3, R5 ;  /* 0x00000003ff057819 */ /* 0x000fe40000011605 */
[----:B------:R-:W-:Y:S01]  /*16320*/  @!P4 LEA.HI.X R11, R72, R229, R73, 0x1, P0 ;  /* 0x000000e5480bc211 */ /* 0x000fe200000f0c49 */
[----:B------:R-:W-:Y:S01]  /*16330*/  @!P5 LDGSTS.E.BYPASS.LTC128B.128 [R241+0xa000], desc[UR6][R228.64+0x80] ;  /* 0x0a000080e4f1dfae */ /* 0x000fe2000b901d46 */
[----:B------:R-:W-:Y:S02]  /*16340*/  ISETP.GE.AND P0, PT, R24, R3, PT ;  /* 0x000000031800720c */ /* 0x000fe40003f06270 */
[----:B------:R-:W-:Y:S01]  /*16350*/  LOP3.LUT R5, R4, R5, RZ, 0x3c, !PT ;  /* 0x0000000504057212 */ /* 0x000fe200078e3cff */
[----:B------:R-:W-:Y:S01]  /*16360*/  @!P5 LDGSTS.E.BYPASS.LTC128B.128 [R241+0xc000], desc[UR6][R228.64+0x100] ;  /* 0x0c000100e4f1dfae */ /* 0x000fe2000b901d46 */
[----:B------:R-:W-:-:S03]  /*16370*/  IMAD.SHL.U32 R4, R142, 0x40, RZ ;  /* 0x000000408e047824 */ /* 0x000fc600078e00ff */
[----:B------:R-:W-:Y:S01]  /*16380*/  @!P5 LDGSTS.E.BYPASS.LTC128B.128 [R241+0xe000], desc[UR6][R228.64+0x180] ;  /* 0x0e000180e4f1dfae */ /* 0x000fe2000b901d46 */
[----:B------:R-:W-:Y:S01]  /*16390*/  ISETP.GE.AND P5, PT, R144, R3, PT ;  /* 0x000000039000720c */ /* 0x000fe20003fa6270 */
[----:B------:R-:W-:Y:S01]  /*163a0*/  IMAD R225, R64, 0x200, R5 ;  /* 0x0000020040e17824 */ /* 0x000fe200078e0205 */
[----:B------:R-:W-:Y:S01]  /*163b0*/  LOP3.LUT R5, R4, 0x1c0, RZ, 0xc0, !PT ;  /* 0x000001c004057812 */ /* 0x000fe200078ec0ff */
[----:B------:R-:W-:Y:S01]  /*163c0*/  @!P4 LDGSTS.E.BYPASS.LTC128B.128 [R241+0x8800], desc[UR6][R10.64] ;  /* 0x088000000af1cfae */ /* 0x000fe2000b901d46 */
[----:B------:R-:W-:Y:S02]  /*163d0*/  IMAD.SHL.U32 R64, R64, 0x8, RZ ;  /* 0x0000000840407824 */ /* 0x000fe400078e00ff */
[----:B------:R-:W-:Y:S01]  /*163e0*/  @!P0 IMAD R6, R167, 0x60, RZ ;  /* 0x00000060a7068824 */ /* 0x000fe200078e02ff */
[----:B------:R-:W-:Y:S01]  /*163f0*/  @!P4 LDGSTS.E.BYPASS.LTC128B.128 [R241+0xa800], desc[UR6][R10.64+0x80] ;  /* 0x0a8000800af1cfae */ /* 0x000fe2000b901d46 */
[----:B------:R-:W-:-:S03]  /*16400*/  @!P0 IMAD.WIDE.U32 R8, R166, 0x60, R228 ;  /* 0x00000060a6088825 */ /* 0x000fc600078e00e4 */
[----:B------:R-:W-:Y:S01]  /*16410*/  @!P4 LDGSTS.E.BYPASS.LTC128B.128 [R241+0xc800], desc[UR6][R10.64+0x100] ;  /* 0x0c8001000af1cfae */ /* 0x000fe2000b901d46 */
[----:B------:R-:W-:Y:S02]  /*16420*/  @!P0 IMAD.IADD R13, R6, 0x1, R9 ;  /* 0x00000001060d8824 */ /* 0x000fe400078e0209 */
[----:B------:R-:W-:Y:S01]  /*16430*/  @!P0 IMAD.MOV.U32 R12, RZ, RZ, R8 ;  /* 0x000000ffff0c8224 */ /* 0x000fe200078e0008 */
[----:B------:R1:W-:Y:S01]  /*16440*/  @!P4 LDGSTS.E.BYPASS.LTC128B.128 [R241+0xe800], desc[UR6][R10.64+0x180] ;  /* 0x0e8001800af1cfae */ /* 0x0003e2000b901d46 */
[----:B------:R-:W-:Y:S01]  /*16450*/  IMAD.SHL.U32 R4, R0, 0x40, RZ ;  /* 0x0000004000047824 */ /* 0x000fe200078e00ff */
[----:B------:R-:W-:-:S04]  /*16460*/  SHF.R.U32.HI R0, RZ, 0x3, R5 ;  /* 0x00000003ff007819 */ /* 0x000fc80000011605 */
[----:B------:R-:W-:-:S05]  /*16470*/  LOP3.LUT R4, R4, 0xfffffe00, RZ, 0xc0, !PT ;  /* 0xfffffe0004047812 */ /* 0x000fca00078ec0ff */
[----:B------:R-:W-:Y:S01]  /*16480*/  IMAD R226, R59, 0x400, R4 ;  /* 0x000004003be27824 */ /* 0x000fe200078e0204 */
[----:B-1----:R-:W-:-:S04]  /*16490*/  @!P3 LEA R10, P4, R166, R228, 0x6 ;  /* 0x000000e4a60ab211 */ /* 0x002fc800078830ff */
[----:B------:R-:W-:Y:S02]  /*164a0*/  @!P3 LEA.HI.X R11, R166, R229, R167, 0x6, P4 ;  /* 0x000000e5a60bb211 */ /* 0x000fe400020f34a7 */
[----:B------:R-:W-:-:S03]  /*164b0*/  ISETP.GE.AND P4, PT, R24, R3, PT ;  /* 0x000000031800720c */ /* 0x000fc60003f86270 */
[----:B------:R-:W-:Y:S04]  /*164c0*/  @!P3 LDGSTS.E.BYPASS.LTC128B.128 [R241+0x9000], desc[UR6][R10.64] ;  /* 0x090000000af1bfae */ /* 0x000fe8000b901d46 */
[----:B------:R-:W-:Y:S04]  /*164d0*/  @!P3 LDGSTS.E.BYPASS.LTC128B.128 [R241+0xb000], desc[UR6][R10.64+0x80] ;  /* 0x0b0000800af1bfae */ /* 0x000fe8000b901d46 */
[----:B------:R-:W-:Y:S02]  /*164e0*/  @!P3 LDGSTS.E.BYPASS.LTC128B.128 [R241+0xd000], desc[UR6][R10.64+0x100] ;  /* 0x0d0001000af1bfae */ /* 0x000fe4000b901d46 */
[----:B------:R-:W-:-:S02]  /*164f0*/  @!P4 IMAD.WIDE.U32 R6, R168, 0x60, R238 ;  /* 0x00000060a806c825 */ /* 0x000fc400078e00ee */
[----:B------:R1:W-:Y:S02]  /*16500*/  @!P3 LDGSTS.E.BYPASS.LTC128B.128 [R241+0xf000], desc[UR6][R10.64+0x180] ;  /* 0x0f0001800af1bfae */ /* 0x0003e4000b901d46 */
[----:B------:R-:W-:Y:S02]  /*16510*/  @!P4 IMAD R3, R169, 0x60, RZ ;  /* 0x00000060a903c824 */ /* 0x000fe400078e02ff */
[----:B------:R-:W-:Y:S04]  /*16520*/  @!P0 LDGSTS.E.BYPASS.LTC128B.128 [R241+0x9800], desc[UR6][R12.64] ;  /* 0x098000000cf18fae */ /* 0x000fe8000b901d46 */
[----:B------:R-:W-:Y:S04]  /*16530*/  @!P0 LDGSTS.E.BYPASS.LTC128B.128 [R241+0xb800], desc[UR6][R12.64+0x80] ;  /* 0x0b8000800cf18fae */ /* 0x000fe8000b901d46 */
[----:B------:R-:W-:Y:S04]  /*16540*/  @!P0 LDGSTS.E.BYPASS.LTC128B.128 [R241+0xd800], desc[UR6][R12.64+0x100] ;  /* 0x0d8001000cf18fae */ /* 0x000fe8000b901d46 */
[----:B------:R4:W-:Y:S01]  /*16550*/  @!P0 LDGSTS.E.BYPASS.LTC128B.128 [R241+0xf800], desc[UR6][R12.64+0x180] ;  /* 0x0f8001800cf18fae */ /* 0x0009e2000b901d46 */
[----:B------:R-:W-:-:S03]  /*16560*/  @!P2 LEA R8, P0, R65, R238, 0x1 ;  /* 0x000000ee4108a211 */ /* 0x000fc600078008ff */
[----:B------:R-:W0:Y:S01]  /*16570*/  LDGDEPBAR ;  /* 0x00000000000079af */ /* 0x000e220000000000 */
[----:B------:R-:W-:-:S03]  /*16580*/  @!P2 LEA.HI.X R9, R65, R239, R62, 0x1, P0 ;  /* 0x000000ef4109a211 */ /* 0x000fc600000f0c3e */
[----:B------:R-:W5:Y:S01]  /*16590*/  LD.E R16, desc[UR6][R18.64+0x184] ;  /* 0x0001840612107980 */ /* 0x000f62000c101900 */
[----:B-1----:R-:W-:-:S03]  /*165a0*/  @!P4 IMAD.MOV.U32 R10, RZ, RZ, R6 ;  /* 0x000000ffff0ac224 */ /* 0x002fc600078e0006 */
[----:B------:R-:W5:Y:S01]  /*165b0*/  LD.E R6, desc[UR6][R18.64+0x188] ;  /* 0x0001880612067980 */ /* 0x000f62000c101900 */
[----:B------:R-:W-:Y:S01]  /*165c0*/  @!P4 IMAD.IADD R11, R3, 0x1, R7 ;  /* 0x00000001030bc824 */ /* 0x000fe200078e0207 */
[----:B------:R-:W-:-:S04]  /*165d0*/  LOP3.LUT R3, R5, 0x8, R64, 0xf8, !PT ;  /* 0x0000000805037812 */ /* 0x000fc800078ef840 */
[----:B------:R-:W-:Y:S02]  /*165e0*/  LOP3.LUT R3, R3, R0, RZ, 0x3c, !PT ;  /* 0x0000000003037212 */ /* 0x000fe400078e3cff */
[----:B----4-:R-:W-:Y:S01]  /*165f0*/  @!P1 LEA R12, P0, R168, R238, 0x6 ;  /* 0x000000eea80c9211 */ /* 0x010fe200078030ff */
[----:B------:R-:W-:-:S04]  /*16600*/  DEPBAR.LE SB0, 0x0 ;  /* 0x000080000000791a */ /* 0x000fc80000000000 */
[----:B------:R-:W-:Y:S01]  /*16610*/  BAR.SYNC.DEFER_BLOCKING 0x0 ;  /* 0x0000000000007b1d */ /* 0x000fe20000010000 */
[----:B------:R-:W-:Y:S01]  /*16620*/  @!P1 LEA.HI.X R13, R168, R239, R169, 0x6, P0 ;  /* 0x000000efa80d9211 */ /* 0x000fe200000f34a9 */
[----:B------:R-:W-:Y:S01]  /*16630*/  IMAD.IADD R226, R3, 0x1, R226 ;  /* 0x0000000103e27824 */ /* 0x000fe200078e02e2 */
[----:B------:R-:W-:-:S04]  /*16640*/  LEA R225, R225, UR4, 0x1 ;  /* 0x00000004e1e17c11 */ /* 0x000fc8000f8e08ff */
        /* <DEDUP_REMOVED lines=43> */
[----:B------:R-:W-:-:S03]  /*16900*/  R2P PR, R142, 0x6 ;  /* 0x000000068e007804 */ /* 0x000fc60000000000 */
[----:B------:R-:W-:Y:S01]  /*16910*/  @!P4 LDGSTS.E.BYPASS.LTC128B.128 [R241+0x15800], desc[UR6][R10.64+0x100] ;  /* 0x158001000af1cfae */ /* 0x000fe2000b901d46 */
[----:B------:R-:W-:-:S03]  /*16920*/  IMAD.MOV.U32 R7, RZ, RZ, 0x10 ;  /* 0x00000010ff077424 */ /* 0x000fc600078e00ff */
[----:B------:R1:W-:Y:S01]  /*16930*/  @!P4 LDGSTS.E.BYPASS.LTC128B.128 [R241+0x17800], desc[UR6][R10.64+0x180] ;  /* 0x178001800af1cfae */ /* 0x0003e2000b901d46 */
[----:B------:R-:W-:-:S03]  /*16940*/  IMAD.MOV.U32 R5, RZ, RZ, 0x20 ;  /* 0x00000020ff057424 */ /* 0x000fc600078e00ff */
[----:B------:R-:W-:Y:S04]  /*16950*/  LDSM.16.M88.4 R76, [R226] ;  /* 0x00000000e24c783b */ /* 0x000fe80000000200 */
[----:B------:R-:W4:Y:S01]  /*16960*/  LDSM.16.M88.4 R48, [R225+0x8000] ;  /* 0x00800000e130783b */ /* 0x000f220000000200 */
[----:B------:R-:W-:Y:S02]  /*16970*/  SEL R7, R7, 0xfffffff0, !P1 ;  /* 0xfffffff007077807 */ /* 0x000fe40004800000 */
[----:B------:R-:W-:Y:S01]  /*16980*/  SEL R5, R5, 0xffffffe0, !P2 ;  /* 0xffffffe005057807 */ /* 0x000fe20005000000 */
[----:B------:R-:W4:Y:S01]  /*16990*/  LDSM.16.M88.4 R40, [R225+0x8800] ;  /* 0x00880000e128783b */ /* 0x000f220000000200 */
[----:B------:R-:W-:-:S03]  /*169a0*/  R2P PR, R60, 0x6 ;  /* 0x000000063c007804 */ /* 0x000fc60000000000 */
[----:B--23--:R-:W2:Y:S01]  /*169b0*/  LDSM.16.M88.4 R32, [R225+0x9000] ;  /* 0x00900000e120783b */ /* 0x00cea20000000200 */
[C---:B------:R-:W-:Y:S02]  /*169c0*/  VIADD R0, R225.reuse, 0x8000 ;  /* 0x00008000e1007836 */ /* 0x040fe40000000000 */
[----:B------:R-:W-:Y:S01]  /*169d0*/  VIADD R223, R225, 0x8020 ;  /* 0x00008020e1df7836 */ /* 0x000fe20000000000 */
[----:B------:R-:W-:Y:S01]  /*169e0*/  SHF.R.S32.HI R17, RZ, 0x1f, R58 ;  /* 0x0000001fff117819 */ /* 0x000fe2000001143a */
[----:B------:R-:W-:Y:S01]  /*169f0*/  IMAD R224, R7, 0x2, R226 ;  /* 0x0000000207e07824 */ /* 0x000fe200078e02e2 */
[----:B------:R-:W0:Y:S04]  /*16a00*/  LDGDEPBAR ;  /* 0x00000000000079af */ /* 0x000e280000000000 */
[----:B-1----:R-:W1:Y:S01]  /*16a10*/  LDSM.16.M88.4 R8, [R225+0x9800] ;  /* 0x00980000e108783b */ /* 0x002e620000000200 */
[----:B------:R-:W-:-:S03]  /*16a20*/  @P1 VIADD R223, R0, 0xffffffe0 ;  /* 0xffffffe000df1836 */ /* 0x000fc60000000000 */
[----:B------:R-:W-:Y:S04]  /*16a30*/  LDSM.16.M88.4 R72, [R224] ;  /* 0x00000000e048783b */ /* 0x000fe80000000200 */
[----:B------:R-:W3:Y:S01]  /*16a40*/  LDSM.16.M88.4 R68, [R223] ;  /* 0x00000000df44783b */ /* 0x000ee20000000200 */
[----:B------:R-:W-:-:S03]  /*16a50*/  IMAD.MOV.U32 R0, RZ, RZ, 0x40 ;  /* 0x00000040ff007424 */ /* 0x000fc600078e00ff */
[----:B------:R-:W3:Y:S04]  /*16a60*/  LDSM.16.M88.4 R12, [R223+0x800] ;  /* 0x00080000df0c783b */ /* 0x000ee80000000200 */
[----:B------:R-:W3:Y:S01]  /*16a70*/  LDSM.16.M88.4 R64, [R223+0x1000] ;  /* 0x00100000df40783b */ /* 0x000ee20000000200 */
[----:B------:R-:W-:Y:S01]  /*16a80*/  SEL R0, R0, 0xffffffc0, !P2 ;  /* 0xffffffc000007807 */ /* 0x000fe20005000000 */
[----:B----4-:R-:W-:Y:S01]  /*16a90*/  HMMA.16816.F32 R52, R76, R48, RZ ;  /* 0x000000304c34723c */ /* 0x010fe200000018ff */
[----:B------:R-:W-:Y:S01]  /*16aa0*/  IMAD R222, R5, 0x2, R226 ;  /* 0x0000000205de7824 */ /* 0x000fe200078e02e2 */
[----:B------:R-:W4:Y:S02]  /*16ab0*/  LDSM.16.M88.4 R80, [R223+0x1800] ;  /* 0x00180000df50783b */ /* 0x000f240000000200 */
[----:B------:R-:W-:-:S02]  /*16ac0*/  IMAD.IADD R219, R225, 0x1, R0 ;  /* 0x00000001e1db7824 */ /* 0x000fc400078e0200 */
[C---:B------:R-:W-:Y:S01]  /*16ad0*/  HMMA.16816.F32 R48, R76.reuse, R50, RZ ;  /* 0x000000324c30723c */ /* 0x040fe200000018ff */
[----:B------:R-:W-:Y:S04]  /*16ae0*/  LDSM.16.M88.4 R84, [R222] ;  /* 0x00000000de54783b */ /* 0x000fe80000000200 */
[----:B------:R-:W4:Y:S01]  /*16af0*/  LDSM.16.M88.4 R24, [R219+0x8000] ;  /* 0x00800000db18783b */ /* 0x000f220000000200 */
[C---:B------:R-:W-:Y:S03]  /*16b00*/  HMMA.16816.F32 R44, R76.reuse, R40, RZ ;  /* 0x000000284c2c723c */ /* 0x040fe600000018ff */
[----:B------:R-:W-:Y:S03]  /*16b10*/  LDSM.16.M88.4 R20, [R219+0x8800] ;  /* 0x00880000db14783b */ /* 0x000fe60000000200 */
[C---:B--2---:R-:W-:Y:S06]  /*16b20*/  HMMA.16816.F32 R36, R76.reuse, R32, RZ ;  /* 0x000000204c24723c */ /* 0x044fec00000018ff */
[C---:B-1----:R-:W-:Y:S01]  /*16b30*/  HMMA.16816.F32 R28, R76.reuse, R8, RZ ;  /* 0x000000084c1c723c */ /* 0x042fe200000018ff */
[----:B------:R-:W-:Y:S01]  /*16b40*/  IMAD R221, R5, 0x2, R224 ;  /* 0x0000000205dd7824 */ /* 0x000fe200078e02e0 */
[----:B------:R-:W-:Y:S04]  /*16b50*/  LDSM.16.M88.4 R88, [R219+0x9800] ;  /* 0x00980000db58783b */ /* 0x000fe80000000200 */
[C---:B------:R-:W-:Y:S01]  /*16b60*/  HMMA.16816.F32 R40, R76.reuse, R42, RZ ;  /* 0x0000002a4c28723c */ /* 0x040fe200000018ff */
[----:B------:R-:W-:Y:S01]  /*16b70*/  IMAD.IADD R212, R0, 0x1, R223 ;  /* 0x0000000100d47824 */ /* 0x000fe200078e02df */
[----:B------:R-:W-:Y:S04]  /*16b80*/  LDSM.16.M88.4 R92, [R219+0xb800] ;  /* 0x00b80000db5c783b */ /* 0x000fe80000000200 */
[C---:B------:R-:W-:Y:S06]  /*16b90*/  HMMA.16816.F32 R32, R76.reuse, R34, RZ ;  /* 0x000000224c20723c */ /* 0x040fec00000018ff */
[----:B------:R-:W-:Y:S01]  /*16ba0*/  HMMA.16816.F32 R76, R76, R10, RZ ;  /* 0x0000000a4c4c723c */ /* 0x000fe200000018ff */
[----:B------:R-:W1:Y:S05]  /*16bb0*/  LDSM.16.M88.4 R8, [R219+0x9000] ;  /* 0x00900000db08783b */ /* 0x000e6a0000000200 */
[C---:B---3--:R-:W-:Y:S06]  /*16bc0*/  HMMA.16816.F32 R52, R72.reuse, R68, R52 ;  /* 0x000000444834723c */ /* 0x048fec0000001834 */
        /* <DEDUP_REMOVED lines=20> */
[----:B------:R-:W5:Y:S05]  /*16d10*/  LDSM.16.M88.4 R20, [R225+0xa800] ;  /* 0x00a80000e114783b */ /* 0x000f6a0000000200 */
        /* <DEDUP_REMOVED lines=45> */
[----:B------:R-:W2:Y:S05]  /*16ff0*/  LDSM.16.M88.4 R12, [R225+0xc800] ;  /* 0x00c80000e10c783b */ /* 0x000eaa0000000200 */
        /* <DEDUP_REMOVED lines=33> */
[----:B------:R-:W-:Y:S06]  /*17210*/  HMMA.16816.F32 R84, R88, R94, R84 ;  /* 0x0000005e5854723c */ /* 0x000fec0000001854 */
        /* <DEDUP_REMOVED lines=8> */
[----:B------:R-:W3:Y:S04]  /*172a0*/  LDSM.16.M88.4 R68, [R212+0x4000] ;  /* 0x00400000d444783b */ /* 0x000ee80000000200 */
[----:B------:R-:W3:Y:S01]  /*172b0*/  LDSM.16.M88.4 R32, [R212+0x4800] ;  /* 0x00480000d420783b */ /* 0x000ee20000000200 */
[C---:B----4-:R-:W-:Y:S06]  /*172c0*/  HMMA.16816.F32 R28, R80.reuse, R64, R28 ;  /* 0x00000040501c723c */ /* 0x050fec000000181c */
[----:B------:R-:W-:Y:S01]  /*172d0*/  HMMA.16816.F32 R84, R80, R66, R84 ;  /* 0x000000425054723c */ /* 0x000fe20000001854 */
[----:B------:R-:W-:Y:S05]  /*172e0*/  LDSM.16.M88.4 R64, [R226+0x6000] ;  /* 0x00600000e240783b */ /* 0x000fea0000000200 */
        /* <DEDUP_REMOVED lines=8> */
[----:B------:R-:W5:Y:S05]  /*17370*/  LDSM.16.M88.4 R8, [R225+0xe000] ;  /* 0x00e00000e108783b */ /* 0x000f6a0000000200 */
[C---:B-1----:R-:W-:Y:S01]  /*17380*/  HMMA.16816.F32 R80, R24.reuse, R72, R28 ;  /* 0x000000481850723c */ /* 0x042fe2000000181c */
[----:B------:R-:W1:Y:S05]  /*17390*/  LDSM.16.M88.4 R28, [R225+0xe800] ;  /* 0x00e80000e11c783b */ /* 0x000e6a0000000200 */
[----:B------:R-:W-:Y:S01]  /*173a0*/  HMMA.16816.F32 R84, R24, R74, R84 ;  /* 0x0000004a1854723c */ /* 0x000fe20000001854 */
        /* <DEDUP_REMOVED lines=8> */
[C---:B--2---:R-:W-:Y:S06]  /*17430*/  HMMA.16816.F32 R36, R76.reuse, R12, R36 ;  /* 0x0000000c4c24723c */ /* 0x044fec0000001824 */
[C---:B------:R-:W-:Y:S01]  /*17440*/  HMMA.16816.F32 R88, R76.reuse, R14, R88 ;  /* 0x0000000e4c58723c */ /* 0x040fe20000001858 */
[----:B------:R-:W2:Y:S05]  /*17450*/  LDSM.16.M88.4 R12, [R223+0x6800] ;  /* 0x00680000df0c783b */ /* 0x000eaa0000000200 */
        /* <DEDUP_REMOVED lines=13> */
[C---:B---3--:R-:W-:Y:S06]  /*17530*/  HMMA.16816.F32 R80, R64.reuse, R68, R80 ;  /* 0x000000444050723c */ /* 0x048fec0000001850 */
[----:B------:R-:W-:Y:S06]  /*17540*/  HMMA.16816.F32 R84, R64, R70, R84 ;  /* 0x000000464054723c */ /* 0x000fec0000001854 */
[C---:B--2---:R-:W-:Y:S06]  /*17550*/  HMMA.16816.F32 R44, R40.reuse, R12, R44 ;  /* 0x0000000c282c723c */ /* 0x044fec000000182c */
[C---:B------:R-:W-:Y:S01]  /*17560*/  HMMA.16816.F32 R72, R40.reuse, R14, R72 ;  /* 0x0000000e2848723c */ /* 0x040fe20000001848 */
[----:B------:R-:W2:Y:S05]  /*17570*/  LDSM.16.M88.4 R12, [R219+0xf800] ;  /* 0x00f80000db0c783b */ /* 0x000eaa0000000200 */
[C---:B------:R-:W-:Y:S06]  /*17580*/  HMMA.16816.F32 R52, R40.reuse, R32, R52 ;  /* 0x000000202834723c */ /* 0x040fec0000001834 */
[C---:B------:R-:W-:Y:S01]  /*17590*/  HMMA.16816.F32 R48, R40.reuse, R34, R48 ;  /* 0x000000222830723c */ /* 0x040fe20000001830 */
[----:B------:R-:W-:Y:S01]  /*175a0*/  LEA.HI R17, R17, R58, RZ, 0x5 ;  /* 0x0000003a11117211 */ /* 0x000fe200078f28ff */
[----:B------:R-:W-:Y:S04]  /*175b0*/  LDSM.16.M88.4 R32, [R219+0xf000] ;  /* 0x00f00000db20783b */ /* 0x000fe80000000200 */
[----:B----4-:R-:W-:Y:S01]  /*175c0*/  HMMA.16816.F32 R36, R40, R8, R36 ;  /* 0x000000082824723c */ /* 0x010fe20000001824 */
[----:B------:R-:W-:-:S05]  /*175d0*/  LOP3.LUT R17, R17, 0xffffffe0, RZ, 0xc0, !PT ;  /* 0xffffffe011117812 */ /* 0x000fca00078ec0ff */
[C---:B------:R-:W-:Y:S01]  /*175e0*/  HMMA.16816.F32 R88, R40.reuse, R10, R88 ;  /* 0x0000000a2858723c */ /* 0x040fe20000001858 */
[----:B------:R-:W-:Y:S05]  /*175f0*/  LDSM.16.M88.4 R8, [R221+0x6000] ;  /* 0x00600000dd08783b */ /* 0x000fea0000000200 */
[C---:B------:R-:W-:Y:S06]  /*17600*/  HMMA.16816.F32 R80, R40.reuse, R76, R80 ;  /* 0x0000004c2850723c */ /* 0x040fec0000001850 */
[----:B------:R-:W-:Y:S01]  /*17610*/  HMMA.16816.F32 R84, R40, R78, R84 ;  /* 0x0000004e2854723c */ /* 0x000fe20000001854 */
[----:B------:R-:W3:Y:S01]  /*17620*/  LDSM.16.M88.4 R40, [R212+0x6000] ;  /* 0x00600000d428783b */ /* 0x000ee20000000200 */
[----:B------:R-:W-:-:S04]  /*17630*/  IMAD.IADD R0, R58, 0x1, -R17 ;  /* 0x000000013a007824 */ /* 0x000fc800078e0a11 */
[----:B-1----:R-:W-:Y:S01]  /*17640*/  HMMA.16816.F32 R52, R28, R20, R52 ;  /* 0x000000141c34723c */ /* 0x002fe20000001834 */
[----:B------:R-:W-:-:S05]  /*17650*/  SHF.R.S32.HI R17, RZ, 0x1f, R0 ;  /* 0x0000001fff117819 */ /* 0x000fca0000011400 */
[----:B------:R-:W-:Y:S01]  /*17660*/  HMMA.16816.F32 R48, R28, R22, R48 ;  /* 0x000000161c30723c */ /* 0x000fe20000001830 */
[----:B------:R-:W1:Y:S01]  /*17670*/  LDSM.16.M88.4 R20, [R212+0x6800] ;  /* 0x00680000d414783b */ /* 0x000e620000000200 */
[----:B------:R-:W-:-:S04]  /*17680*/  LEA.HI R17, R17, R0, RZ, 0x2 ;  /* 0x0000000011117211 */ /* 0x000fc800078f10ff */
[----:B------:R-:W-:Y:S01]  /*17690*/  SHF.R.S32.HI R0, RZ, 0x2, R17 ;  /* 0x00000002ff007819 */ /* 0x000fe20000011411 */
[C---:B--2---:R-:W-:Y:S04]  /*176a0*/  HMMA.16816.F32 R80, R28.reuse, R12, R80 ;  /* 0x0000000c1c50723c */ /* 0x044fe80000001850 */
[----:B------:R-:W-:Y:S02]  /*176b0*/  IMAD R0, R59, 0x10, R0 ;  /* 0x000000103b007824 */ /* 0x000fe400078e0200 */
[----:B------:R-:W-:Y:S01]  /*176c0*/  HMMA.16816.F32 R44, R28, R24, R44 ;  /* 0x000000181c2c723c */ /* 0x000fe2000000182c */
[----:B------:R-:W-:Y:S01]  /*176d0*/  IADD3 R13, R63, 0x1, -R232 ;  /* 0x000000013f0d7810 */ /* 0x000fe20007ffe8e8 */
[----:B------:R-:W-:Y:S01]  /*176e0*/  IMAD.IADD R242, R61, 0x1, R0 ;  /* 0x000000013df27824 */ /* 0x000fe200078e0200 */
[----:B------:R-:W-:-:S03]  /*176f0*/  IADD3 R243, -R16, R63, -R232 ;  /* 0x0000003f10f37210 */ /* 0x000fc60007ffe9e8 */
[----:B------:R-:W-:Y:S02]  /*17700*/  VIADD R240, R242, 0x8 ;  /* 0x00000008f2f07836 */ /* 0x000fe40000000000 */
[----:B------:R-:W-:Y:S01]  /*17710*/  IMAD.IADD R13, R6, 0x1, R13 ;  /* 0x00000001060d7824 */ /* 0x000fe200078e020d */
[C---:B------:R-:W-:Y:S02]  /*17720*/  HMMA.16816.F32 R72, R28.reuse, R26, R72 ;  /* 0x0000001a1c48723c */ /* 0x040fe40000001848 */
[----:B------:R-:W-:Y:S01]  /*17730*/  VIADDMNMX R240, R243, R240, RZ, !PT ;  /* 0x000000f0f3f07246 */ /* 0x000fe200078001ff */
[----:B------:R-:W-:Y:S01]  /*17740*/  IMAD.SHL.U32 R58, R58, 0x2, RZ ;  /* 0x000000023a3a7824 */ /* 0x000fe200078e00ff */
[----:B------:R-:W-:Y:S02]  /*17750*/  IADD3 R244, R13, 0x8, R242 ;  /* 0x000000080df47810 */ /* 0x000fe40007ffe0f2 */
[-C--:B------:R-:W-:Y:S01]  /*17760*/  VIADDMNMX R243, R243, R242.reuse, RZ, !PT ;  /* 0x000000f2f3f37246 */ /* 0x080fe200078001ff */
[----:B------:R-:W-:Y:S01]  /*17770*/  HMMA.16816.F32 R84, R28, R14, R84 ;  /* 0x0000000e1c54723c */ /* 0x000fe20000001854 */
[----:B------:R-:W-:-:S02]  /*17780*/  VIADDMNMX R242, R13, R242, R63, PT ;  /* 0x000000f20df27246 */ /* 0x000fc4000380013f */
[----:B------:R-:W2:Y:S03]  /*17790*/  LDSM.16.M88.4 R12, [R212+0x7000] ;  /* 0x00700000d40c783b */ /* 0x000ea60000000200 */
[----:B---3--:R-:W-:Y:S01]  /*177a0*/  HMMA.16816.F32 R52, R8, R40, R52 ;  /* 0x000000280834723c */ /* 0x008fe20000001834 */
[----:B------:R-:W-:-:S05]  /*177b0*/  LOP3.LUT R17, R58, 0x6, RZ, 0xc0, !PT ;  /* 0x000000063a117812 */ /* 0x000fca00078ec0ff */
[----:B------:R-:W-:Y:S01]  /*177c0*/  IMAD.IADD R17, R2, 0x1, R17 ;  /* 0x0000000102117824 */ /* 0x000fe200078e0211 */
[----:B-1----:R-:W-:Y:S01]  /*177d0*/  HMMA.16816.F32 R44, R8, R20, R44 ;  /* 0x00000014082c723c */ /* 0x002fe2000000182c */
[----:B------:R-:W-:-:S03]  /*177e0*/  VIMNMX R244, R244, R63, PT ;  /* 0x0000003ff4f47248 */ /* 0x000fc60003fe0100 */
[----:B------:R-:W-:-:S03]  /*177f0*/  ISETP.GE.AND P0, PT, R17, R243, PT ;  /* 0x000000f31100720c */ /* 0x000fc60003f06270 */
[----:B------:R-:W-:Y:S01]  /*17800*/  VIADD R21, R17, 0x8 ;  /* 0x0000000811157836 */ /* 0x000fe20000000000 */
[----:B------:R-:W-:Y:S01]  /*17810*/  HMMA.16816.F32 R36, R28, R32, R36 ;  /* 0x000000201c24723c */ /* 0x000fe20000001824 */
[----:B------:R-:W-:Y:S01]  /*17820*/  LOP3.LUT R0, R3, R4, RZ, 0xfc, !PT ;  /* 0x0000000403007212 */ /* 0x000fe200078efcff */
[----:B------:R-:W-:Y:S02]  /*17830*/  VIADD R3, R17, 0x9 ;  /* 0x0000000911037836 */ /* 0x000fe40000000000 */
[C---:B------:R-:W-:Y:S02]  /*17840*/  ISETP.GE.AND P1, PT, R21.reuse, R243, PT ;  /* 0x000000f31500720c */ /* 0x040fe40003f26270 */
[----:B------:R-:W-:Y:S01]  /*17850*/  ISETP.GE.AND P3, PT, R21, R240, PT ;  /* 0x000000f01500720c */ /* 0x000fe20003f66270 */
[----:B------:R-:W-:Y:S01]  /*17860*/  HMMA.16816.F32 R48, R8, R42, R48 ;  /* 0x0000002a0830723c */ /* 0x000fe20000001830 */
[CC--:B------:R-:W-:Y:S01]  /*17870*/  ISETP.GE.OR P0, PT, R17.reuse, R242.reuse, !P0 ;  /* 0x000000f21100720c */ /* 0x0c0fe20004706670 */
[----:B------:R-:W-:Y:S01]  /*17880*/  VIADD R25, R17, 0x1 ;  /* 0x0000000111197836 */ /* 0x000fe20000000000 */
[----:B------:R-:W-:-:S02]  /*17890*/  ISETP.GE.OR P1, PT, R21, R242, !P1 ;  /* 0x000000f21500720c */ /* 0x000fc40004f26670 */
[----:B------:R-:W-:Y:S01]  /*178a0*/  ISETP.GE.OR P3, PT, R21, R244, !P3 ;  /* 0x000000f41500720c */ /* 0x000fe20005f66670 */
[----:B------:R-:W-:Y:S01]  /*178b0*/  HMMA.16816.F32 R72, R8, R22, R72 ;  /* 0x000000160848723c */ /* 0x000fe20000001848 */
[----:B------:R-:W1:Y:S01]  /*178c0*/  LDSM.16.M88.4 R20, [R212+0x7800] ;  /* 0x00780000d414783b */ /* 0x000e620000000200 */
[----:B------:R-:W-:Y:S01]  /*178d0*/  FSEL R52, R52, -INF , !P0 ;  /* 0xff80000034347808 */ /* 0x000fe20004000000 */
[----:B------:R-:W-:-:S04]  /*178e0*/  DEPBAR.LE SB0, 0x0 ;  /* 0x000080000000791a */ /* 0x000fc80000000000 */
[C---:B------:R-:W-:Y:S01]  /*178f0*/  ISETP.GE.AND P4, PT, R3.reuse, R243, PT ;  /* 0x000000f30300720c */ /* 0x040fe20003f86270 */
[----:B------:R-:W-:Y:S01]  /*17900*/  HMMA.16816.F32 R88, R28, R34, R88 ;  /* 0x000000221c58723c */ /* 0x000fe20000001858 */
[-C--:B------:R-:W-:Y:S02]  /*17910*/  ISETP.GE.AND P0, PT, R3, R240.reuse, PT ;  /* 0x000000f00300720c */ /* 0x080fe40003f06270 */
[-C--:B------:R-:W-:Y:S02]  /*17920*/  ISETP.GE.AND P2, PT, R25, R240.reuse, PT ;  /* 0x000000f01900720c */ /* 0x080fe40003f46270 */
[----:B------:R-:W-:Y:S02]  /*17930*/  ISETP.GE.AND P5, PT, R17, R240, PT ;  /* 0x000000f01100720c */ /* 0x000fe40003fa6270 */
[C---:B------:R-:W-:Y:S02]  /*17940*/  ISETP.GE.OR P4, PT, R3.reuse, R242, !P4 ;  /* 0x000000f20300720c */ /* 0x040fe40006786670 */
[-C--:B------:R-:W-:Y:S01]  /*17950*/  ISETP.GE.OR P0, PT, R3, R244.reuse, !P0 ;  /* 0x000000f40300720c */ /* 0x080fe20004706670 */
[----:B------:R-:W-:Y:S01]  /*17960*/  VIADD R3, R17, 0x10 ;  /* 0x0000001011037836 */ /* 0x000fe20000000000 */
[----:B------:R-:W-:-:S02]  /*17970*/  ISETP.GE.OR P2, PT, R25, R244, !P2 ;  /* 0x000000f41900720c */ /* 0x000fc40005746670 */
[----:B------:R-:W-:Y:S02]  /*17980*/  ISETP.GE.OR P5, PT, R17, R244, !P5 ;  /* 0x000000f41100720c */ /* 0x000fe40006fa6670 */
[----:B------:R-:W-:Y:S02]  /*17990*/  FSEL R40, R55, -INF , !P2 ;  /* 0xff80000037287808 */ /* 0x000fe40005000000 */
[----:B------:R-:W-:Y:S02]  /*179a0*/  FSEL R54, R54, -INF , !P5 ;  /* 0xff80000036367808 */ /* 0x000fe40006800000 */
[CC--:B------:R-:W-:Y:S02]  /*179b0*/  ISETP.GE.AND P2, PT, R3.reuse, R243.reuse, PT ;  /* 0x000000f30300720c */ /* 0x0c0fe40003f46270 */
[----:B------:R-:W-:Y:S02]  /*179c0*/  ISETP.GE.AND P5, PT, R3, R240, PT ;  /* 0x000000f00300720c */ /* 0x000fe40003fa6270 */
[----:B------:R-:W-:Y:S01]  /*179d0*/  ISETP.GE.AND P6, PT, R25, R243, PT ;  /* 0x000000f31900720c */ /* 0x000fe20003fc6270 */
[----:B--2---:R-:W-:Y:S01]  /*179e0*/  HMMA.16816.F32 R36, R8, R12, R36 ;  /* 0x0000000c0824723c */ /* 0x004fe20000001824 */
[----:B------:R-:W-:-:S02]  /*179f0*/  ISETP.GE.OR P2, PT, R3, R242, !P2 ;  /* 0x000000f20300720c */ /* 0x000fc40005746670 */
[----:B------:R-:W-:Y:S01]  /*17a00*/  ISETP.GE.OR P5, PT, R3, R244, !P5 ;  /* 0x000000f40300720c */ /* 0x000fe20006fa6670 */
[----:B------:R-:W-:Y:S01]  /*17a10*/  VIADD R3, R17, 0x19 ;  /* 0x0000001911037836 */ /* 0x000fe20000000000 */
[----:B------:R-:W-:Y:S01]  /*17a20*/  ISETP.GE.OR P6, PT, R25, R242, !P6 ;  /* 0x000000f21900720c */ /* 0x000fe200077c6670 */
[C---:B------:R-:W-:Y:S02]  /*17a30*/  VIADD R25, R17.reuse, 0x11 ;  /* 0x0000001111197836 */ /* 0x040fe40000000000 */
[----:B------:R-:W-:Y:S01]  /*17a40*/  VIADD R13, R17, 0x18 ;  /* 0x00000018110d7836 */ /* 0x000fe20000000000 */
[----:B------:R-:W-:Y:S02]  /*17a50*/  FSEL R42, R49, -INF , !P4 ;  /* 0xff800000312a7808 */ /* 0x000fe40006000000 */
[----:B------:R-:W-:Y:S02]  /*17a60*/  FSEL R6, R44, -INF , !P2 ;  /* 0xff8000002c067808 */ /* 0x000fe40005000000 */
[----:B------:R-:W-:-:S02]  /*17a70*/  FSEL R34, R53, -INF , !P6 ;  /* 0xff80000035227808 */ /* 0x000fc40007000000 */
[----:B------:R-:W-:Y:S02]  /*17a80*/  FSEL R50, R50, -INF , !P3 ;  /* 0xff80000032327808 */ /* 0x000fe40005800000 */
[----:B------:R-:W-:Y:S02]  /*17a90*/  FSEL R32, R51, -INF , !P0 ;  /* 0xff80000033207808 */ /* 0x000fe40004000000 */
[CC--:B------:R-:W-:Y:S02]  /*17aa0*/  ISETP.GE.AND P4, PT, R3.reuse, R243.reuse, PT ;  /* 0x000000f30300720c */ /* 0x0c0fe40003f86270 */
[----:B------:R-:W-:Y:S02]  /*17ab0*/  ISETP.GE.AND P2, PT, R3, R240, PT ;  /* 0x000000f00300720c */ /* 0x000fe40003f46270 */
[----:B------:R-:W-:Y:S02]  /*17ac0*/  ISETP.GE.AND P6, PT, R25, R243, PT ;  /* 0x000000f31900720c */ /* 0x000fe40003fc6270 */
[----:B------:R-:W-:-:S02]  /*17ad0*/  FSEL R48, R48, -INF , !P1 ;  /* 0xff80000030307808 */ /* 0x000fc40004800000 */
[C---:B------:R-:W-:Y:S02]  /*17ae0*/  ISETP.GE.AND P0, PT, R13.reuse, R243, PT ;  /* 0x000000f30d00720c */ /* 0x040fe40003f06270 */
[-C--:B------:R-:W-:Y:S02]  /*17af0*/  ISETP.GE.AND P3, PT, R13, R240.reuse, PT ;  /* 0x000000f00d00720c */ /* 0x080fe40003f66270 */
[----:B------:R-:W-:Y:S01]  /*17b00*/  ISETP.GE.AND P1, PT, R25, R240, PT ;  /* 0x000000f01900720c */ /* 0x000fe20003f26270 */
[----:B------:R-:W-:Y:S01]  /*17b10*/  HMMA.16816.F32 R88, R8, R14, R88 ;  /* 0x0000000e0858723c */ /* 0x000fe20000001858 */
[C---:B------:R-:W-:Y:S02]  /*17b20*/  ISETP.GE.OR P4, PT, R3.reuse, R242, !P4 ;  /* 0x000000f20300720c */ /* 0x040fe40006786670 */
[----:B------:R-:W-:Y:S01]  /*17b30*/  ISETP.GE.OR P2, PT, R3, R244, !P2 ;  /* 0x000000f40300720c */ /* 0x000fe20005746670 */
[----:B------:R-:W-:Y:S01]  /*17b40*/  VIADD R3, R17, 0x21 ;  /* 0x0000002111037836 */ /* 0x000fe20000000000 */
[----:B------:R-:W-:-:S02]  /*17b50*/  ISETP.GE.OR P6, PT, R25, R242, !P6 ;  /* 0x000000f21900720c */ /* 0x000fc400077c6670 */
[C---:B------:R-:W-:Y:S02]  /*17b60*/  ISETP.GE.OR P0, PT, R13.reuse, R242, !P0 ;  /* 0x000000f20d00720c */ /* 0x040fe40004706670 */
[-C--:B------:R-:W-:Y:S01]  /*17b70*/  ISETP.GE.OR P3, PT, R13, R244.reuse, !P3 ;  /* 0x000000f40d00720c */ /* 0x080fe20005f66670 */
[----:B------:R-:W-:Y:S01]  /*17b80*/  VIADD R13, R17, 0x20 ;  /* 0x00000020110d7836 */ /* 0x000fe20000000000 */
[----:B------:R-:W-:Y:S02]  /*17b90*/  ISETP.GE.OR P1, PT, R25, R244, !P1 ;  /* 0x000000f41900720c */ /* 0x000fe40004f26670 */
[----:B------:R-:W-:Y:S02]  /*17ba0*/  FSEL R26, R45, -INF , !P6 ;  /* 0xff8000002d1a7808 */ /* 0x000fe40007000000 */
[----:B------:R-:W-:Y:S02]  /*17bb0*/  FSEL R4, R72, -INF , !P0 ;  /* 0xff80000048047808 */ /* 0x000fe40004000000 */
[----:B------:R-:W-:-:S02]  /*17bc0*/  FSEL R14, R46, -INF , !P5 ;  /* 0xff8000002e0e7808 */ /* 0x000fc40006800000 */
[----:B------:R-:W-:Y:S02]  /*17bd0*/  FSEL R12, R47, -INF , !P1 ;  /* 0xff8000002f0c7808 */ /* 0x000fe40004800000 */
[CC--:B------:R-:W-:Y:S02]  /*17be0*/  ISETP.GE.AND P6, PT, R3.reuse, R243.reuse, PT ;  /* 0x000000f30300720c */ /* 0x0c0fe40003fc6270 */
[-C--:B------:R-:W-:Y:S02]  /*17bf0*/  ISETP.GE.AND P0, PT, R3, R240.reuse, PT ;  /* 0x000000f00300720c */ /* 0x080fe40003f06270 */
[C---:B------:R-:W-:Y:S02]  /*17c00*/  ISETP.GE.AND P1, PT, R13.reuse, R243, PT ;  /* 0x000000f30d00720c */ /* 0x040fe40003f26270 */
[----:B------:R-:W-:Y:S02]  /*17c10*/  ISETP.GE.AND P5, PT, R13, R240, PT ;  /* 0x000000f00d00720c */ /* 0x000fe40003fa6270 */
[----:B------:R-:W-:-:S02]  /*17c20*/  ISETP.GE.OR P6, PT, R3, R242, !P6 ;  /* 0x000000f20300720c */ /* 0x000fc400077c6670 */
[----:B------:R-:W-:Y:S01]  /*17c30*/  ISETP.GE.OR P0, PT, R3, R244, !P0 ;  /* 0x000000f40300720c */ /* 0x000fe20004706670 */
[----:B------:R-:W-:Y:S01]  /*17c40*/  VIADD R3, R17, 0x29 ;  /* 0x0000002911037836 */ /* 0x000fe20000000000 */
[C---:B------:R-:W-:Y:S02]  /*17c50*/  ISETP.GE.OR P1, PT, R13.reuse, R242, !P1 ;  /* 0x000000f20d00720c */ /* 0x040fe40004f26670 */
[----:B------:R-:W-:Y:S01]  /*17c60*/  ISETP.GE.OR P5, PT, R13, R244, !P5 ;  /* 0x000000f40d00720c */ /* 0x000fe20006fa6670 */
[----:B------:R-:W-:Y:S01]  /*17c70*/  VIADD R13, R17, 0x28 ;  /* 0x00000028110d7836 */ /* 0x000fe20000000000 */
[----:B-1----:R-:W-:Y:S01]  /*17c80*/  HMMA.16816.F32 R80, R8, R20, R80 ;  /* 0x000000140850723c */ /* 0x002fe20000001850 */
[----:B------:R-:W-:Y:S02]  /*17c90*/  FSEL R250, R36, -INF , !P1 ;  /* 0xff80000024fa7808 */ /* 0x000fe40004800000 */
[----:B------:R-:W-:Y:S02]  /*17ca0*/  FSEL R16, R73, -INF , !P4 ;  /* 0xff80000049107808 */ /* 0x000fe40006000000 */
[----:B------:R-:W-:-:S02]  /*17cb0*/  ISETP.GE.AND P1, PT, R3, R240, PT ;  /* 0x000000f00300720c */ /* 0x000fc40003f26270 */
[----:B------:R-:W-:Y:S02]  /*17cc0*/  FSEL R20, R74, -INF , !P3 ;  /* 0xff8000004a147808 */ /* 0x000fe40005800000 */
[-C--:B------:R-:W-:Y:S02]  /*17cd0*/  ISETP.GE.AND P3, PT, R3, R243.reuse, PT ;  /* 0x000000f30300720c */ /* 0x080fe40003f66270 */
[----:B------:R-:W-:Y:S01]  /*17ce0*/  ISETP.GE.AND P4, PT, R13, R243, PT ;  /* 0x000000f30d00720c */ /* 0x000fe20003f86270 */
[----:B------:R-:W-:Y:S01]  /*17cf0*/  HMMA.16816.F32 R84, R8, R22, R84 ;  /* 0x000000160854723c */ /* 0x000fe20000001854 */
[C---:B------:R-:W-:Y:S02]  /*17d00*/  ISETP.GE.OR P3, PT, R3.reuse, R242, !P3 ;  /* 0x000000f20300720c */ /* 0x040fe40005f66670 */
        /* <DEDUP_REMOVED lines=8> */
[----:B------:R-:W-:Y:S01]  /*17d90*/  ISETP.GE.OR P4, PT, R3, R244, !P4 ;  /* 0x000000f40300720c */ /* 0x000fe20006786670 */
[----:B------:R-:W-:-:S02]  /*17da0*/  VIADD R3, R17, 0x38 ;  /* 0x0000003811037836 */ /* 0x000fc40000000000 */
[----:B------:R-:W-:Y:S01]  /*17db0*/  VIADD R9, R17, 0x30 ;  /* 0x0000003011097836 */ /* 0x000fe20000000000 */
[----:B------:R-:W-:Y:S02]  /*17dc0*/  FSEL R192, R91, -INF , !P1 ;  /* 0xff8000005bc07808 */ /* 0x000fe40004800000 */
[----:B------:R-:W-:Y:S02]  /*17dd0*/  ISETP.GE.AND P1, PT, R3, R240, PT ;  /* 0x000000f00300720c */ /* 0x000fe40003f26270 */
[----:B------:R-:W-:Y:S02]  /*17de0*/  FSEL R188, R39, -INF , !P0 ;  /* 0xff80000027bc7808 */ /* 0x000fe40004000000 */
[----:B------:R-:W-:Y:S02]  /*17df0*/  ISETP.GE.AND P0, PT, R9, R243, PT ;  /* 0x000000f30900720c */ /* 0x000fe40003f06270 */
[----:B------:R-:W-:Y:S01]  /*17e00*/  ISETP.GE.OR P1, PT, R3, R244, !P1 ;  /* 0x000000f40300720c */ /* 0x000fe20004f26670 */
[----:B------:R-:W-:Y:S01]  /*17e10*/  VIADD R17, R17, 0x39 ;  /* 0x0000003911117836 */ /* 0x000fe20000000000 */
[----:B------:R-:W-:-:S02]  /*17e20*/  FSEL R24, R75, -INF , !P2 ;  /* 0xff8000004b187808 */ /* 0x000fc40005000000 */
[----:B------:R-:W-:Y:S02]  /*17e30*/  ISETP.GE.OR P0, PT, R9, R242, !P0 ;  /* 0x000000f20900720c */ /* 0x000fe40004706670 */
[C---:B------:R-:W-:Y:S02]  /*17e40*/  ISETP.GE.AND P2, PT, R13.reuse, R240, PT ;  /* 0x000000f00d00720c */ /* 0x040fe40003f46270 */
[----:B------:R-:W-:Y:S02]  /*17e50*/  FSEL R184, R86, -INF , !P1 ;  /* 0xff80000056b87808 */ /* 0x000fe40004800000 */
[----:B------:R-:W-:Y:S02]  /*17e60*/  ISETP.GT.AND P1, PT, R234, R227, PT ;  /* 0x000000e3ea00720c */ /* 0x000fe40003f24270 */
[----:B------:R-:W-:Y:S02]  /*17e70*/  FSEL R196, R80, -INF , !P0 ;  /* 0xff80000050c47808 */ /* 0x000fe40004000000 */
[----:B------:R-:W-:-:S02]  /*17e80*/  ISETP.GE.OR P2, PT, R13, R244, !P2 ;  /* 0x000000f40d00720c */ /* 0x000fc40005746670 */
[----:B------:R-:W-:Y:S02]  /*17e90*/  ISETP.GE.AND P0, PT, R17, R240, PT ;  /* 0x000000f01100720c */ /* 0x000fe40003f06270 */
[----:B------:R-:W-:Y:S02]  /*17ea0*/  FSEL R246, R38, -INF , !P5 ;  /* 0xff80000026f67808 */ /* 0x000fe40006800000 */
[----:B------:R-:W-:Y:S02]  /*17eb0*/  FSEL R198, R90, -INF , !P2 ;  /* 0xff8000005ac67808 */ /* 0x000fe40005000000 */
[----:B------:R-:W-:Y:S02]  /*17ec0*/  FSEL R186, R89, -INF , !P3 ;  /* 0xff80000059ba7808 */ /* 0x000fe40005800000 */
[----:B------:R-:W-:Y:S02]  /*17ed0*/  ISETP.GE.OR P0, PT, R17, R244, !P0 ;  /* 0x000000f41100720c */ /* 0x000fe40004706670 */
[----:B------:R-:W-:-:S02]  /*17ee0*/  ISETP.GE.AND P5, PT, R9, R240, PT ;  /* 0x000000f00900720c */ /* 0x000fc40003fa6270 */
[-C--:B------:R-:W-:Y:S02]  /*17ef0*/  ISETP.GE.AND P3, PT, R3, R243.reuse, PT ;  /* 0x000000f30300720c */ /* 0x080fe40003f66270 */
[----:B------:R-:W-:Y:S02]  /*17f00*/  ISETP.GE.AND P2, PT, R17, R243, PT ;  /* 0x000000f31100720c */ /* 0x000fe40003f46270 */
[----:B------:R-:W-:Y:S01]  /*17f10*/  FSEL R178, R87, -INF , !P0 ;  /* 0xff80000057b27808 */ /* 0x000fe20004000000 */
[----:B------:R-:W-:Y:S01]  /*17f20*/  BSSY B1, `(.L_x_7926) ;  /* 0x000007c000017945 */ /* 0x000fe20003800000 */
[----:B------:R-:W-:Y:S02]  /*17f30*/  ISETP.GE.OR P5, PT, R9, R244, !P5 ;  /* 0x000000f40900720c */ /* 0x000fe40006fa6670 */
[-C--:B------:R-:W-:Y:S02]  /*17f40*/  ISETP.GE.OR P3, PT, R3, R242.reuse, !P3 ;  /* 0x000000f20300720c */ /* 0x080fe40005f66670 */
[----:B------:R-:W-:-:S02]  /*17f50*/  ISETP.GE.OR P2, PT, R17, R242, !P2 ;  /* 0x000000f21100720c */ /* 0x000fc40005746670 */
[----:B------:R-:W-:Y:S01]  /*17f60*/  ISETP.NE.U32.AND P0, PT, R236, RZ, PT ;  /* 0x000000ffec00720c */ /* 0x000fe20003f05070 */
[C---:B------:R-:W-:Y:S01]  /*17f70*/  VIADD R215, R223.reuse, 0x800 ;  /* 0x00000800dfd77836 */ /* 0x040fe20000000000 */
        /* <DEDUP_REMOVED lines=10> */
[----:B------:R-:W-:Y:S01]  /*18020*/  ISETP.NE.AND.EX P0, PT, R237, RZ, PT, P0 ;  /* 0x000000ffed00720c */ /* 0x000fe20003f05300 */
[----:B------:R-:W-:-:S02]  /*18030*/  VIADD R208, R223, 0x3800 ;  /* 0x00003800dfd07836 */ /* 0x000fc40000000000 */
[C---:B------:R-:W-:Y:S02]  /*18040*/  VIADD R207, R223.reuse, 0x4000 ;  /* 0x00004000dfcf7836 */ /* 0x040fe40000000000 */
[C---:B------:R-:W-:Y:S02]  /*18050*/  VIADD R206, R223.reuse, 0x4800 ;  /* 0x00004800dfce7836 */ /* 0x040fe40000000000 */
[C---:B------:R-:W-:Y:S02]  /*18060*/  VIADD R205, R223.reuse, 0x5000 ;  /* 0x00005000dfcd7836 */ /* 0x040fe40000000000 */
[C---:B------:R-:W-:Y:S02]  /*18070*/  VIADD R204, R223.reuse, 0x5800 ;  /* 0x00005800dfcc7836 */ /* 0x040fe40000000000 */
[C---:B------:R-:W-:Y:S02]  /*18080*/  VIADD R203, R223.reuse, 0x6000 ;  /* 0x00006000dfcb7836 */ /* 0x040fe40000000000 */
[----:B------:R-:W-:-:S02]  /*18090*/  VIADD R202, R223, 0x6800 ;  /* 0x00006800dfca7836 */ /* 0x000fc40000000000 */
[C---:B------:R-:W-:Y:S02]  /*180a0*/  VIADD R201, R223.reuse, 0x7000 ;  /* 0x00007000dfc97836 */ /* 0x040fe40000000000 */
[----:B------:R-:W-:Y:S01]  /*180b0*/  VIADD R200, R223, 0x7800 ;  /* 0x00007800dfc87836 */ /* 0x000fe20000000000 */
[----:B------:R-:W-:Y:S06]  /*180c0*/  BAR.SYNC.DEFER_BLOCKING 0x0 ;  /* 0x0000000000007b1d */ /* 0x000fec0000010000 */
[----:B------:R-:W-:Y:S05]  /*180d0*/  @!P1 BRA `(.L_x_7927) ;  /* 0x0000000400809947 */ /* 0x000fea0003800000 */
[----:B------:R-:W-:Y:S04]  /*180e0*/  BSSY B0, `(.L_x_7928) ;  /* 0x0000041000007945 */ /* 0x000fe80003800000 */
[----:B------:R-:W-:Y:S05]  /*180f0*/  @!P0 BRA `(.L_x_7929) ;  /* 0x0000000000f08947 */ /* 0x000fea0003800000 */
[----:B------:R-:W2:Y:S01]  /*18100*/  LD.E R17, desc[UR6][R18.64+0x170] ;  /* 0x0001700612117980 */ /* 0x000ea2000c101900 */
[C---:B------:R-:W-:Y:S02]  /*18110*/  IADD3 R13, R2.reuse, -0x40, RZ ;  /* 0xffffffc0020d7810 */ /* 0x040fe40007ffe0ff */
        /* <DEDUP_REMOVED lines=10> */
[--C-:B-1----:R-:W-:Y:S02]  /*181c0*/  IMAD.MOV R3, RZ, RZ, -R37.reuse ;  /* 0x000000ffff037224 */ /* 0x102fe400078e0a25 */
[----:B------:R-:W-:Y:S02]  /*181d0*/  IMAD.MOV.U32 R36, RZ, RZ, RZ ;  /* 0x000000ffff247224 */ /* 0x000fe400078e00ff */
[----:B------:R-:W-:Y:S01]  /*181e0*/  IMAD R22, R3, R10, RZ ;  /* 0x0000000a03167224 */ /* 0x000fe200078e02ff */
[----:B------:R-:W-:Y:S02]  /*181f0*/  IABS R3, R13 ;  /* 0x0000000d00037213 */ /* 0x000fe40000000000 */
[----:B------:R-:W-:Y:S01]  /*18200*/  LOP3.LUT R13, R13, R17, RZ, 0x3c, !PT ;  /* 0x000000110d0d7212 */ /* 0x000fe200078e3cff */
[----:B------:R-:W-:-:S06]  /*18210*/  IMAD.HI.U32 R22, R37, R22, R36 ;  /* 0x0000001625167227 */ /* 0x000fcc00078e0024 */
[----:B------:R-:W-:-:S04]  /*18220*/  IMAD.HI.U32 R15, R22, R9, RZ ;  /* 0x00000009160f7227 */ /* 0x000fc800078e00ff */
[----:B------:R-:W-:Y:S02]  /*18230*/  IMAD.HI.U32 R11, R22, R3, RZ ;  /* 0x00000003160b7227 */ /* 0x000fe400078e00ff */
[----:B------:R-:W2:Y:S02]  /*18240*/  LD.E.64 R22, desc[UR6][R18.64+0x20] ;  /* 0x0000200612167980 */ /* 0x000ea4000c101b00 */
[-C--:B------:R-:W-:Y:S02]  /*18250*/  IMAD R9, R15, R8.reuse, R9 ;  /* 0x000000080f097224 */ /* 0x080fe400078e0209 */
[----:B------:R-:W-:Y:S01]  /*18260*/  IMAD R3, R11, R8, R3 ;  /* 0x000000080b037224 */ /* 0x000fe200078e0203 */
        /* <DEDUP_REMOVED lines=16> */
[----:B------:R-:W-:Y:S02]  /*18370*/  SEL R8, R8, R11, !P3 ;  /* 0x0000000b08087207 */ /* 0x000fe40005800000 */
[----:B------:R-:W3:Y:S01]  /*18380*/  LD.E.64 R10, desc[UR6][R18.64+0x38] ;  /* 0x00003806120a7980 */ /* 0x000ee2000c101b00 */
        /* <DEDUP_REMOVED lines=9> */
[----:B------:R-:W-:Y:S01]  /*18420*/  IMAD R8, R10, R9, R8 ;  /* 0x000000090a087224 */ /* 0x000fe200078e0208 */
[----:B----4-:R-:W-:-:S03]  /*18430*/  IADD3 R3, -R3, R2, RZ ;  /* 0x0000000203037210 */ /* 0x010fc60007ffe1ff */
[----:B------:R-:W-:Y:S01]  /*18440*/  IMAD.IADD R37, R37, 0x1, R8 ;  /* 0x0000000125257824 */ /* 0x000fe200078e0208 */
[----:B------:R-:W-:Y:S01]  /*18450*/  SHF.R.S32.HI R2, RZ, 0x1f, R3 ;  /* 0x0000001fff027819 */ /* 0x000fe20000011403 */
[----:B--2---:R-:W-:-:S04]  /*18460*/  IMAD R9, R23, R3, RZ ;  /* 0x0000000317097224 */ /* 0x004fc800078e02ff */
[----:B------:R-:W-:Y:S02]  /*18470*/  IMAD R2, R22, R2, R9 ;  /* 0x0000000216027224 */ /* 0x000fe400078e0209 */
[----:B------:R-:W-:-:S04]  /*18480*/  IMAD.WIDE.U32 R22, R3, R22, R36 ;  /* 0x0000001603167225 */ /* 0x000fc800078e0024 */
[----:B------:R-:W-:Y:S01]  /*18490*/  IMAD.MOV.U32 R9, RZ, RZ, R22 ;  /* 0x000000ffff097224 */ /* 0x000fe200078e0016 */
[----:B------:R-:W-:Y:S01]  /*184a0*/  IADD3 R8, R23, R2, RZ ;  /* 0x0000000217087210 */ /* 0x000fe20007ffe0ff */
[----:B------:R-:W-:Y:S05]  /*184b0*/  BRA `(.L_x_7930) ;  /* 0x00000000000c7947 */ /* 0x000fea0003800000 */
.L_x_7929:
[----:B------:R-:W2:Y:S02]  /*184c0*/  LD.E R9, desc[UR6][R18.64+0x38] ;  /* 0x0000380612097980 */ /* 0x000ea4000c101900 */
[----:B--2---:R-:W-:-:S04]  /*184d0*/  LEA R9, -R9, RZ, 0x6 ;  /* 0x000000ff09097211 */ /* 0x004fc800078e31ff */
[----:B------:R-:W-:Y:S02]  /*184e0*/  SHF.R.S32.HI R8, RZ, 0x1f, R9 ;  /* 0x0000001fff087819 */ /* 0x000fe40000011409 */
.L_x_7930:
[----:B------:R-:W-:Y:S05]  /*184f0*/  BSYNC B0 ;  /* 0x0000000000007941 */ /* 0x000fea0003800000 */
.L_x_7928:
[C---:B------:R-:W-:Y:S01]  /*18500*/  IMAD.SHL.U32 R3, R166.reuse, 0x20, RZ ;  /* 0x00000020a6037824 */ /* 0x040fe200078e00ff */
[C---:B------:R-:W-:Y:S02]  /*18510*/  LEA R228, P3, R9.reuse, R228, 0x1 ;  /* 0x000000e409e47211 */ /* 0x040fe400078608ff */
[----:B------:R-:W-:Y:S02]  /*18520*/  SHF.L.U64.HI R2, R166, 0x5, R167 ;  /* 0x00000005a6027819 */ /* 0x000fe400000102a7 */
[----:B------:R-:W-:Y:S02]  /*18530*/  IADD3 R10, P2, R228, R3, RZ ;  /* 0x00000003e40a7210 */ /* 0x000fe40007f5e0ff */
[----:B------:R-:W-:Y:S02]  /*18540*/  LEA.HI.X R229, R9, R229, R8, 0x1, P3 ;  /* 0x000000e509e57211 */ /* 0x000fe400018f0c08 */
[----:B------:R-:W-:-:S03]  /*18550*/  IADD3 R8, P3, R10, R3, RZ ;  /* 0x000000030a087210 */ /* 0x000fc60007f7e0ff */
[--C-:B------:R-:W-:Y:S01]  /*18560*/  IMAD.X R11, R229, 0x1, R2.reuse, P2 ;  /* 0x00000001e50b7824 */ /* 0x100fe200010e0602 */
[----:B------:R-:W-:Y:S01]  /*18570*/  @!PT LDS RZ, [RZ] ;  /* 0x00000000fffff984 */ /* 0x000fe20000000800 */
[----:B------:R-:W-:Y:S01]  /*18580*/  @!PT LDS RZ, [RZ] ;  /* 0x00000000fffff984 */ /* 0x000fe20000000800 */
[----:B------:R-:W-:Y:S01]  /*18590*/  @!PT LDS RZ, [RZ] ;  /* 0x00000000fffff984 */ /* 0x000fe20000000800 */
[----:B------:R1:W-:Y:S01]  /*185a0*/  LDGSTS.E.BYPASS.LTC128B.128 [R241+0x8000], desc[UR6][R228.64] ;  /* 0x08000000e4f17fae */ /* 0x0003e2000b901d46 */
[----:B------:R-:W-:Y:S02]  /*185b0*/  IADD3 R22, P2, R8, R3, RZ ;  /* 0x0000000308167210 */ /* 0x000fe40007f5e0ff */
[--C-:B------:R-:W-:Y:S01]  /*185c0*/  IMAD.X R9, R11, 0x1, R2.reuse, P3 ;  /* 0x000000010b097824 */ /* 0x100fe200018e0602 */
        /* <DEDUP_REMOVED lines=17> */
.L_x_7927:
[----:B------:R-:W-:Y:S05]  /*186e0*/  BSYNC B1 ;  /* 0x0000000000017941 */ /* 0x000fea0003800000 */
.L_x_7926:
[----:B------:R-:W2:Y:S01]  /*186f0*/  LD.E R180, desc[UR6][R18.64+0xdc] ;  /* 0x0000dc0612b47980 */ /* 0x000ea2000c101900 */
[----:B------:R-:W-:Y:S02]  /*18700*/  FMNMX.FTZ R3, R52, R34, !PT ;  /* 0x0000002234037209 */ /* 0x000fe40007810000 */
        /* <DEDUP_REMOVED lines=32> */
[----:B------:R-:W3:Y:S01]  /*18910*/  SHFL.BFLY PT, R2, R11, 0x2, 0x1f ;  /* 0x0c401f000b027f89 */ /* 0x000ee200000e0000 */
        /* <DEDUP_REMOVED lines=8> */
[----:B---3--:R-:W-:-:S03]  /*189a0*/  FMNMX.FTZ R2, R11, R2, !PT ;  /* 0x000000020b027209 */ /* 0x008fc60007810000 */
[----:B------:R-:W1:Y:S04]  /*189b0*/  SHFL.BFLY PT, R164, R9, 0x1, 0x1f ;  /* 0x0c201f0009a47f89 */ /* 0x000e6800000e0000 */
[----:B------:R-:W3:Y:S04]  /*189c0*/  SHFL.BFLY PT, R3, R2, 0x1, 0x1f ;  /* 0x0c201f0002037f89 */ /* 0x000ee800000e0000 */
[----:B------:R-:W-:Y:S04]  /*189d0*/  LDSM.16.MT88.4 R64, [R216+0x12000] ;  /* 0x01200000d840783b */ /* 0x000fe80000004200 */
[----:B------:R-:W-:Y:S04]  /*189e0*/  LDSM.16.MT88.4 R72, [R220+0x14000] ;  /* 0x01400000dc48783b */ /* 0x000fe80000004200 */
[----:B------:R-:W-:Y:S04]  /*189f0*/  LDSM.16.MT88.4 R80, [R218+0x14000] ;  /* 0x01400000da50783b */ /* 0x000fe80000004200 */
[----:B------:R-:W-:Y:S01]  /*18a00*/  LDSM.16.MT88.4 R88, [R217+0x14000] ;  /* 0x01400000d958783b */ /* 0x000fe20000004200 */
[----:B-1----:R-:W-:-:S03]  /*18a10*/  FMNMX.FTZ R164, R9, R164, !PT ;  /* 0x000000a409a47209 */ /* 0x002fc60007810000 */
[----:B------:R-:W-:Y:S01]  /*18a20*/  LDSM.16.MT88.4 R96, [R216+0x14000] ;  /* 0x01400000d860783b */ /* 0x000fe20000004200 */
[----:B---3--:R-:W-:-:S03]  /*18a30*/  FMNMX.FTZ R3, R2, R3, !PT ;  /* 0x0000000302037209 */ /* 0x008fc60007810000 */
[----:B------:R-:W-:Y:S01]  /*18a40*/  LDSM.16.MT88.4 R104, [R220+0x16000] ;  /* 0x01600000dc68783b */ /* 0x000fe20000004200 */
[----:B------:R-:W-:-:S03]  /*18a50*/  FSETP.NEU.FTZ.AND P2, PT, R164, -INF , PT ;  /* 0xff800000a400780b */ /* 0x000fc60003f5d000 */
[----:B------:R-:W-:Y:S04]  /*18a60*/  LDSM.16.MT88.4 R112, [R218+0x16000] ;  /* 0x01600000da70783b */ /* 0x000fe80000004200 */
[----:B------:R-:W-:Y:S04]  /*18a70*/  LDSM.16.MT88.4 R120, [R217+0x16000] ;  /* 0x01600000d978783b */ /* 0x000fe80000004200 */
[----:B------:R-:W-:Y:S01]  /*18a80*/  LDSM.16.MT88.4 R8, [R216+0x10800] ;  /* 0x01080000d808783b */ /* 0x000fe20000004200 */
[C---:B--2---:R-:W-:Y:S01]  /*18a90*/  FMUL.FTZ R31, R180.reuse, R164 ;  /* 0x000000a4b41f7220 */ /* 0x044fe20000410000 */
        /* <DEDUP_REMOVED lines=13> */
[----:B------:R-:W1:Y:S01]  /*18b70*/  LDSM.16.MT88.4 R40, [R220+0x12000] ;  /* 0x01200000dc28783b */ /* 0x000e620000004200 */
[-CC-:B------:R-:W-:Y:S01]  /*18b80*/  FFMA.FTZ R33, R4, R180.reuse, -R31.reuse ;  /* 0x000000b404217223 */ /* 0x180fe2000001081f */
[----:B------:R-:W-:Y:S01]  /*18b90*/  MUFU.EX2 R175, R175 ;  /* 0x000000af00af7308 */ /* 0x000fe20000000800 */
[-C--:B------:R-:W-:Y:S01]  /*18ba0*/  FFMA.FTZ R2, R16, R180.reuse, -R31 ;  /* 0x000000b410027223 */ /* 0x080fe2000001081f */
[----:B------:R-:W2:Y:S01]  /*18bb0*/  LDSM.16.MT88.4 R48, [R218+0x12000] ;  /* 0x01200000da30783b */ /* 0x000ea20000004200 */
[-CC-:B------:R-:W-:Y:S01]  /*18bc0*/  FFMA.FTZ R35, R14, R180.reuse, -R179.reuse ;  /* 0x000000b40e237223 */ /* 0x180fe200000108b3 */
[-C--:B------:R-:W-:Y:S01]  /*18bd0*/  FFMA.FTZ R16, R12, R180.reuse, -R179 ;  /* 0x000000b40c107223 */ /* 0x080fe200000108b3 */
[-C--:B------:R-:W-:Y:S01]  /*18be0*/  FFMA.FTZ R32, R26, R180.reuse, -R31 ;  /* 0x000000b41a207223 */ /* 0x080fe2000001081f */
[----:B------:R-:W3:Y:S01]  /*18bf0*/  LDSM.16.MT88.4 R4, [R216+0x16000] ;  /* 0x01600000d804783b */ /* 0x000ee20000004200 */
[-CC-:B------:R-:W-:Y:S01]  /*18c00*/  FFMA.FTZ R17, R20, R180.reuse, -R179.reuse ;  /* 0x000000b414117223 */ /* 0x180fe200000108b3 */
[----:B------:R-:W4:Y:S01]  /*18c10*/  MUFU.EX2 R174, R174 ;  /* 0x000000ae00ae7308 */ /* 0x000f220000000800 */
[-C--:B------:R-:W-:Y:S01]  /*18c20*/  FFMA.FTZ R0, R24, R180.reuse, -R179 ;  /* 0x000000b418007223 */ /* 0x080fe200000108b3 */
[----:B------:R-:W5:Y:S01]  /*18c30*/  LDSM.16.MT88.4 R12, [R220+0x10800] ;  /* 0x01080000dc0c783b */ /* 0x000f620000004200 */
[-CC-:B------:R-:W-:Y:S01]  /*18c40*/  FFMA.FTZ R181, R250, R180.reuse, -R31.reuse ;  /* 0x000000b4fab57223 */ /* 0x180fe2000001081f */
[-CC-:B------:R-:W-:Y:S01]  /*18c50*/  FFMA.FTZ R182, R182, R180.reuse, -R31.reuse ;  /* 0x000000b4b6b67223 */ /* 0x180fe2000001081f */
[-CC-:B------:R-:W-:Y:S01]  /*18c60*/  FFMA.FTZ R183, R248, R180.reuse, -R31.reuse ;  /* 0x000000b4f8b77223 */ /* 0x180fe2000001081f */
[----:B------:R-:W5:Y:S01]  /*18c70*/  LDSM.16.MT88.4 R20, [R218+0x10800] ;  /* 0x01080000da14783b */ /* 0x000f620000004200 */
[-C--:B------:R-:W-:Y:S01]  /*18c80*/  FFMA.FTZ R186, R186, R180.reuse, -R31 ;  /* 0x000000b4baba7223 */ /* 0x080fe2000001081f */
[----:B------:R-:W-:Y:S01]  /*18c90*/  MUFU.EX2 R173, R173 ;  /* 0x000000ad00ad7308 */ /* 0x000fe20000000800 */
[-CC-:B------:R-:W-:Y:S01]  /*18ca0*/  FFMA.FTZ R185, R246, R180.reuse, -R179.reuse ;  /* 0x000000b4f6b97223 */ /* 0x180fe200000108b3 */
[----:B------:R-:W5:Y:S01]  /*18cb0*/  LDSM.16.MT88.4 R24, [R217+0x10800] ;  /* 0x01080000d918783b */ /* 0x000f620000004200 */
[-CC-:B------:R-:W-:Y:S01]  /*18cc0*/  FFMA.FTZ R188, R188, R180.reuse, -R179.reuse ;  /* 0x000000b4bcbc7223 */ /* 0x180fe200000108b3 */
[-CC-:B------:R-:W-:Y:S01]  /*18cd0*/  FFMA.FTZ R187, R198, R180.reuse, -R179.reuse ;  /* 0x000000b4c6bb7223 */ /* 0x180fe200000108b3 */
[-C--:B------:R-:W-:Y:S01]  /*18ce0*/  FFMA.FTZ R192, R192, R180.reuse, -R179 ;  /* 0x000000b4c0c07223 */ /* 0x080fe200000108b3 */
[-CC-:B------:R-:W-:Y:S01]  /*18cf0*/  FFMA.FTZ R189, R196, R180.reuse, -R31.reuse ;  /* 0x000000b4c4bd7223 */ /* 0x180fe2000001081f */
[-CC-:B------:R-:W-:Y:S01]  /*18d00*/  FFMA.FTZ R194, R194, R180.reuse, -R31.reuse ;  /* 0x000000b4c2c27223 */ /* 0x180fe2000001081f */
[----:B------:R-:W1:Y:S01]  /*18d10*/  MUFU.EX2 R34, R34 ;  /* 0x0000002200227308 */ /* 0x000e620000000800 */
[----:B----4-:R-:W-:Y:S01]  /*18d20*/  F2FP.F16.F32.PACK_AB R128, R174, R175 ;  /* 0x000000afae80723e */ /* 0x010fe200000000ff */
[-CC-:B------:R-:W-:Y:S01]  /*18d30*/  FFMA.FTZ R190, R190, R180.reuse, -R31.reuse ;  /* 0x000000b4bebe7223 */ /* 0x180fe2000001081f */
[-C--:B------:R-:W-:Y:S01]  /*18d40*/  FFMA.FTZ R247, R29, R180.reuse, -R31 ;  /* 0x000000b41df77223 */ /* 0x080fe2000001081f */
[-CC-:B------:R-:W-:Y:S01]  /*18d50*/  FFMA.FTZ R191, R30, R180.reuse, -R179.reuse ;  /* 0x000000b41ebf7223 */ /* 0x180fe200000108b3 */
[-CC-:B------:R-:W-:Y:S01]  /*18d60*/  FFMA.FTZ R196, R28, R180.reuse, -R179.reuse ;  /* 0x000000b41cc47223 */ /* 0x180fe200000108b3 */
[-CC-:B------:R-:W-:Y:S01]  /*18d70*/  FFMA.FTZ R184, R184, R180.reuse, -R179.reuse ;  /* 0x000000b4b8b87223 */ /* 0x180fe200000108b3 */
[----:B------:R-:W-:Y:S01]  /*18d80*/  FFMA.FTZ R245, R178, R180, -R179 ;  /* 0x000000b4b2f57223 */ /* 0x000fe200000108b3 */
[----:B------:R-:W-:Y:S01]  /*18d90*/  MUFU.EX2 R176, R176 ;  /* 0x000000b000b07308 */ /* 0x000fe20000000800 */
[----:B------:R-:W-:Y:S01]  /*18da0*/  LDSM.16.MT88.4 R28, [R220+0x11800] ;  /* 0x01180000dc1c783b */ /* 0x000fe20000004200 */
[----:B------:R-:W-:-:S06]  /*18db0*/  FADD.FTZ R174, R175, R174 ;  /* 0x000000aeafae7221 */ /* 0x000fcc0000010000 */
        /* <DEDUP_REMOVED lines=26> */
[C---:B--2---:R-:W-:Y:S06]  /*18f60*/  HMMA.16816.F32 R44, R128.reuse, R48, RZ ;  /* 0x00000030802c723c */ /* 0x044fec00000018ff */
        /* <DEDUP_REMOVED lines=38> */
[C---:B---3--:R-:W-:Y:S06]  /*191d0*/  HMMA.16816.F32 R124, R128.reuse, R4, RZ ;  /* 0x00000004807c723c */ /* 0x048fec00000018ff */
        /* <DEDUP_REMOVED lines=58> */
[C---:B-1----:R-:W-:Y:S06]  /*19580*/  HMMA.16816.F32 R124, R4.reuse, R12, R124 ;  /* 0x0000000c047c723c */ /* 0x042fec000000187c */
[----:B------:R-:W-:Y:S01]  /*19590*/  HMMA.16816.F32 R128, R4, R14, R128 ;  /* 0x0000000e0480723c */ /* 0x000fe20000001880 */
[----:B------:R-:W1:Y:S06]  /*195a0*/  LDSM.16.MT88.4 R12, [R216+0x11000] ;  /* 0x01100000d80c783b */ /* 0x000e6c0000004200 */
[----:B--2---:R-:W-:Y:S01]  /*195b0*/  F2FP.F16.F32.PACK_AB R4, R182, R181 ;  /* 0x000000b5b604723e */ /* 0x004fe200000000ff */
        /* <DEDUP_REMOVED lines=129> */
[----:B------:R-:W-:Y:S02]  /*19dd0*/  IADD3 R10, R0, 0x40, RZ ;  /* 0x00000040000a7810 */ /* 0x000fe40007ffe0ff */
[----:B------:R-:W-:Y:S02]  /*19de0*/  IABS R2, R0 ;  /* 0x0000000000027213 */ /* 0x000fe40000000000 */
[----:B------:R-:W-:-:S02]  /*19df0*/  IABS R4, R10 ;  /* 0x0000000a00047213 */ /* 0x000fc40000000000 */
[C---:B------:R-:W-:Y:S02]  /*19e00*/  R2UR UR14, R16.reuse ;  /* 0x00000000100e72ca */ /* 0x040fe400000e0000 */
        /* <DEDUP_REMOVED lines=28> */
[----:B------:R-:W-:Y:S02]  /*19fd0*/  @!P4 VIADD R8, R8, 0x1 ;  /* 0x000000010808c836 */ /* 0x000fe40000000000 */
[-C--:B------:R-:W-:Y:S01]  /*19fe0*/  ISETP.GE.U32.AND P5, PT, R11, R6.reuse, PT ;  /* 0x000000060b00720c */ /* 0x080fe20003fa6070 */
[----:B------:R-:W-:Y:S01]  /*19ff0*/  @!P2 VIADD R7, R7, 0x1 ;  /* 0x000000010707a836 */ /* 0x000fe20000000000 */
[----:B------:R-:W-:Y:S01]  /*1a000*/  ISETP.GE.U32.AND P6, PT, R5, R6, PT ;  /* 0x000000060500720c */ /* 0x000fe20003fc6070 */
[----:B------:R-:W3:Y:S01]  /*1a010*/  LD.E.64 R10, desc[UR4][R18.64+0x40] ;  /* 0x00004004120a7980 */ /* 0x000ee2000c101b00 */
[----:B------:R-:W-:-:S09]  /*1a020*/  ISETP.NE.AND P2, PT, R9, RZ, PT ;  /* 0x000000ff0900720c */ /* 0x000fd20003f45270 */
[----:B------:R-:W-:Y:S02]  /*1a030*/  @P5 VIADD R7, R7, 0x1 ;  /* 0x0000000107075836 */ /* 0x000fe40000000000 */
[----:B------:R-:W-:Y:S02]  /*1a040*/  @P6 IADD3 R8, R8, 0x1, RZ ;  /* 0x0000000108086810 */ /* 0x000fe40007ffe0ff */
[----:B------:R-:W-:-:S03]  /*1a050*/  @!P1 IMAD.MOV R7, RZ, RZ, -R7 ;  /* 0x000000ffff079224 */ /* 0x000fc600078e0a07 */
[----:B------:R-:W-:Y:S02]  /*1a060*/  @!P3 IMAD.MOV R8, RZ, RZ, -R8 ;  /* 0x000000ffff08b224 */ /* 0x000fe400078e0a08 */
[----:B------:R-:W-:-:S03]  /*1a070*/  SEL R2, R0, R7, !P2 ;  /* 0x0000000700027207 */ /* 0x000fc60005000000 */
[----:B------:R-:W-:Y:S02]  /*1a080*/  SEL R7, R0, R8, !P2 ;  /* 0x0000000800077207 */ /* 0x000fe40005000000 */
[----:B------:R-:W-:-:S04]  /*1a090*/  IMAD.WIDE R20, R2, 0x4, R236 ;  /* 0x0000000402147825 */ /* 0x000fc800078e02ec */
[C---:B------:R-:W-:Y:S01]  /*1a0a0*/  IMAD.WIDE R14, R7.reuse, 0x4, R236 ;  /* 0x00000004070e7825 */ /* 0x040fe200078e02ec */
[----:B------:R-:W4:Y:S04]  /*1a0b0*/  LD.E R0, desc[UR12][R20.64] ;  /* 0x0000000c14007980 */ /* 0x000f28000c101900 */
[----:B------:R-:W4:Y:S01]  /*1a0c0*/  LD.E R5, desc[UR14][R14.64] ;  /* 0x0000000e0e057980 */ /* 0x000f22000c101900 */
[----:B------:R-:W-:-:S05]  /*1a0d0*/  IADD3 R2, R7, -R2, RZ ;  /* 0x8000000207027210 */ /* 0x000fca0007ffe0ff */
[----:B------:R-:W-:-:S05]  /*1a0e0*/  IMAD R9, R9, R2, -0x40 ;  /* 0xffffffc009097424 */ /* 0x000fca00078e0202 */
[----:B------:R-:W-:Y:S01]  /*1a0f0*/  SHF.R.S32.HI R7, RZ, 0x1f, R9 ;  /* 0x0000001fff077819 */ /* 0x000fe20000011409 */
[-C--:B---3--:R-:W-:Y:S02]  /*1a100*/  IMAD R2, R11, R9.reuse, RZ ;  /* 0x000000090b027224 */ /* 0x088fe400078e02ff */
[----:B------:R-:W-:-:S04]  /*1a110*/  IMAD.WIDE.U32 R8, R10, R9, RZ ;  /* 0x000000090a087225 */ /* 0x000fc800078e00ff */
[----:B------:R-:W-:-:S04]  /*1a120*/  IMAD R2, R10, R7, R2 ;  /* 0x000000070a027224 */ /* 0x000fc800078e0202 */
[----:B------:R-:W-:Y:S02]  /*1a130*/  IMAD.IADD R9, R9, 0x1, R2 ;  /* 0x0000000109097824 */ /* 0x000fe400078e0202 */
[----:B----4-:R-:W-:-:S04]  /*1a140*/  IMAD.IADD R5, R0, 0x1, -R5 ;  /* 0x0000000100057824 */ /* 0x010fc800078e0a05 */
[----:B--2---:R-:W-:Y:S01]  /*1a150*/  IMAD R7, R13, R5, RZ ;  /* 0x000000050d077224 */ /* 0x004fe200078e02ff */
[----:B------:R-:W-:Y:S01]  /*1a160*/  SHF.R.S32.HI R0, RZ, 0x1f, R5 ;  /* 0x0000001fff007819 */ /* 0x000fe20000011405 */
[----:B------:R-:W-:-:S04]  /*1a170*/  IMAD.WIDE.U32 R8, R5, R12, R8 ;  /* 0x0000000c05087225 */ /* 0x000fc800078e0008 */
[----:B------:R-:W-:-:S05]  /*1a180*/  IMAD R0, R12, R0, R7 ;  /* 0x000000000c007224 */ /* 0x000fca00078e0207 */
[----:B------:R-:W-:Y:S01]  /*1a190*/  IADD3 R5, R9, R0, RZ ;  /* 0x0000000009057210 */ /* 0x000fe20007ffe0ff */
[----:B------:R-:W-:Y:S01]  /*1a1a0*/  IMAD.MOV.U32 R0, RZ, RZ, R8 ;  /* 0x000000ffff007224 */ /* 0x000fe200078e0008 */
[----:B------:R-:W-:Y:S05]  /*1a1b0*/  BRA `(.L_x_7934) ;  /* 0x0000000000147947 */ /* 0x000fea0003800000 */
.L_x_7933:
[----:B-1----:R-:W-:Y:S02]  /*1a1c0*/  R2UR UR4, R16 ;  /* 0x00000000100472ca */ /* 0x002fe400000e0000 */
[----:B------:R-:W-:-:S13]  /*1a1d0*/  R2UR UR5, R17 ;  /* 0x00000000110572ca */ /* 0x000fda00000e0000 */
[----:B------:R-:W2:Y:S02]  /*1a1e0*/  LD.E R0, desc[UR4][R18.64+0x40] ;  /* 0x0000400412007980 */ /* 0x000ea4000c101900 */
[----:B--2---:R-:W-:-:S05]  /*1a1f0*/  IMAD.U32 R0, R0, -0x40, RZ ;  /* 0xffffffc000007824 */ /* 0x004fca00078e00ff */
[----:B------:R-:W-:Y:S02]  /*1a200*/  SHF.R.S32.HI R5, RZ, 0x1f, R0 ;  /* 0x0000001fff057819 */ /* 0x000fe40000011400 */
.L_x_7934:
[----:B------:R-:W-:Y:S05]  /*1a210*/  BSYNC B0 ;  /* 0x0000000000007941 */ /* 0x000fea0003800000 */
.L_x_7932:
[----:B------:R-:W-:Y:S01]  /*1a220*/  LEA R238, P1, R0, R238, 0x1 ;  /* 0x000000ee00ee7211 */ /* 0x000fe200078208ff */
[----:B------:R-:W-:Y:S01]  /*1a230*/  BSSY B1, `(.L_x_7935) ;  /* 0x0000208000017945 */ /* 0x000fe20003800000 */
[----:B------:R-:W-:Y:S02]  /*1a240*/  R2UR UR38, R16 ;  /* 0x00000000102672ca */ /* 0x000fe400000e0000 */
[----:B------:R-:W-:Y:S01]  /*1a250*/  LEA.HI.X R239, R0, R239, R5, 0x1, P1 ;  /* 0x000000ef00ef7211 */ /* 0x000fe200008f0c05 */
[----:B------:R-:W-:Y:S01]  /*1a260*/  IMAD.SHL.U32 R0, R168, 0x20, RZ ;  /* 0x00000020a8007824 */ /* 0x000fe200078e00ff */
[C---:B------:R-:W-:Y:S02]  /*1a270*/  R2UR UR39, R17.reuse ;  /* 0x00000000112772ca */ /* 0x040fe400000e0000 */
[----:B------:R-:W-:Y:S02]  /*1a280*/  R2UR UR36, R16 ;  /* 0x00000000102472ca */ /* 0x000fe400000e0000 */
[----:B------:R-:W-:-:S02]  /*1a290*/  R2UR UR37, R17 ;  /* 0x00000000112572ca */ /* 0x000fc400000e0000 */
[C---:B------:R-:W-:Y:S02]  /*1a2a0*/  R2UR UR34, R16.reuse ;  /* 0x00000000102272ca */ /* 0x040fe400000e0000 */
[C---:B------:R-:W-:Y:S02]  /*1a2b0*/  R2UR UR35, R17.reuse ;  /* 0x00000000112372ca */ /* 0x040fe400000e0000 */
[----:B------:R-:W-:Y:S02]  /*1a2c0*/  R2UR UR32, R16 ;  /* 0x00000000102072ca */ /* 0x000fe400000e0000 */
[----:B------:R-:W-:Y:S01]  /*1a2d0*/  R2UR UR33, R17 ;  /* 0x00000000112172ca */ /* 0x000fe200000e0000 */
[----:B------:R-:W-:Y:S01]  /*1a2e0*/  @!PT LDS RZ, [RZ] ;  /* 0x00000000fffff984 */ /* 0x000fe20000000800 */
[----:B------:R-:W-:Y:S01]  /*1a2f0*/  @!PT LDS RZ, [RZ] ;  /* 0x00000000fffff984 */ /* 0x000fe20000000800 */
[----:B------:R-:W-:Y:S01]  /*1a300*/  @!PT LDS RZ, [RZ] ;  /* 0x00000000fffff984 */ /* 0x000fe20000000800 */
[----:B------:R-:W-:Y:S01]  /*1a310*/  LDGSTS.E.BYPASS.LTC128B.128 [R241+0x10000], desc[UR38][R238.64] ;  /* 0x10000000eef17fae */ /* 0x000fe2000b901d66 */
[----:B------:R-:W-:Y:S02]  /*1a320*/  SHF.L.U64.HI R2, R168, 0x5, R169 ;  /* 0x00000005a8027819 */ /* 0x000fe400000102a9 */
[----:B------:R-:W-:Y:S01]  /*1a330*/  IADD3 R4, P1, R0, R238, RZ ;  /* 0x000000ee00047210 */ /* 0x000fe20007f3e0ff */
[----:B------:R-:W-:Y:S01]  /*1a340*/  LDGSTS.E.BYPASS.LTC128B.128 [R241+0x12000], desc[UR36][R238.64+0x80] ;  /* 0x12000080eef17fae */ /* 0x000fe2000b901d64 */
[----:B------:R-:W-:-:S02]  /*1a350*/  R2UR UR30, R16 ;  /* 0x00000000101e72ca */ /* 0x000fc400000e0000 */
[C---:B------:R-:W-:Y:S01]  /*1a360*/  R2UR UR31, R17.reuse ;  /* 0x00000000111f72ca */ /* 0x040fe200000e0000 */
[----:B------:R-:W-:Y:S01]  /*1a370*/  IMAD.X R5, R2, 0x1, R239, P1 ;  /* 0x0000000102057824 */ /* 0x000fe200008e06ef */
[C---:B------:R-:W-:Y:S01]  /*1a380*/  R2UR UR28, R16.reuse ;  /* 0x00000000101c72ca */ /* 0x040fe200000e0000 */
[----:B------:R-:W-:Y:S01]  /*1a390*/  LDGSTS.E.BYPASS.LTC128B.128 [R241+0x14000], desc[UR34][R238.64+0x100] ;  /* 0x14000100eef17fae */ /* 0x000fe2000b901d62 */
[C---:B------:R-:W-:Y:S02]  /*1a3a0*/  R2UR UR29, R17.reuse ;  /* 0x00000000111d72ca */ /* 0x040fe400000e0000 */
[C---:B------:R-:W-:Y:S01]  /*1a3b0*/  R2UR UR26, R16.reuse ;  /* 0x00000000101a72ca */ /* 0x040fe200000e0000 */
[----:B------:R-:W-:Y:S01]  /*1a3c0*/  LDGSTS.E.BYPASS.LTC128B.128 [R241+0x16000], desc[UR32][R238.64+0x180] ;  /* 0x16000180eef17fae */ /* 0x000fe2000b901d60 */
[----:B------:R-:W-:Y:S02]  /*1a3d0*/  R2UR UR27, R17 ;  /* 0x00000000111b72ca */ /* 0x000fe400000e0000 */
[----:B------:R-:W-:-:S02]  /*1a3e0*/  R2UR UR24, R16 ;  /* 0x00000000101872ca */ /* 0x000fc400000e0000 */
[C---:B------:R-:W-:Y:S01]  /*1a3f0*/  R2UR UR25, R17.reuse ;  /* 0x00000000111972ca */ /* 0x040fe200000e0000 */
[----:B------:R-:W-:Y:S01]  /*1a400*/  LDGSTS.E.BYPASS.LTC128B.128 [R241+0x10800], desc[UR30][R4.64] ;  /* 0x1080000004f17fae */ /* 0x000fe2000b901d5e */
[C---:B------:R-:W-:Y:S02]  /*1a410*/  R2UR UR22, R16.reuse ;  /* 0x00000000101672ca */ /* 0x040fe400000e0000 */
[C---:B------:R-:W-:Y:S01]  /*1a420*/  R2UR UR23, R17.reuse ;  /* 0x00000000111772ca */ /* 0x040fe200000e0000 */
[----:B------:R-:W-:Y:S01]  /*1a430*/  LDGSTS.E.BYPASS.LTC128B.128 [R241+0x12800], desc[UR28][R4.64+0x80] ;  /* 0x1280008004f17fae */ /* 0x000fe2000b901d5c */
[----:B------:R-:W-:Y:S02]  /*1a440*/  R2UR UR20, R16 ;  /* 0x00000000101472ca */ /* 0x000fe400000e0000 */
[----:B------:R-:W-:Y:S01]  /*1a450*/  R2UR UR21, R17 ;  /* 0x00000000111572ca */ /* 0x000fe200000e0000 */
[----:B------:R-:W-:Y:S01]  /*1a460*/  LDGSTS.E.BYPASS.LTC128B.128 [R241+0x14800], desc[UR26][R4.64+0x100] ;  /* 0x1480010004f17fae */ /* 0x000fe2000b901d5a */
[----:B------:R-:W-:-:S02]  /*1a470*/  IADD3 R8, P1, R0, R4, RZ ;  /* 0x0000000400087210 */ /* 0x000fc40007f3e0ff */
[----:B------:R-:W-:Y:S01]  /*1a480*/  R2UR UR18, R16 ;  /* 0x00000000101272ca */ /* 0x000fe200000e0000 */
[----:B------:R1:W-:Y:S01]  /*1a490*/  LDGSTS.E.BYPASS.LTC128B.128 [R241+0x16800], desc[UR24][R4.64+0x180] ;  /* 0x1680018004f17fae */ /* 0x0003e2000b901d58 */
[C---:B------:R-:W-:Y:S01]  /*1a4a0*/  R2UR UR19, R17.reuse ;  /* 0x00000000111372ca */ /* 0x040fe200000e0000 */
[----:B------:R-:W-:Y:S01]  /*1a4b0*/  IMAD.X R9, R2, 0x1, R5, P1 ;  /* 0x0000000102097824 */ /* 0x000fe200008e0605 */
[C---:B------:R-:W-:Y:S02]  /*1a4c0*/  R2UR UR16, R16.reuse ;  /* 0x00000000101072ca */ /* 0x040fe400000e0000 */
[C---:B------:R-:W-:Y:S02]  /*1a4d0*/  R2UR UR17, R17.reuse ;  /* 0x00000000111172ca */ /* 0x040fe400000e0000 */
[----:B------:R-:W-:Y:S01]  /*1a4e0*/  R2UR UR14, R16 ;  /* 0x00000000100e72ca */ /* 0x000fe200000e0000 */
[----:B------:R-:W-:Y:S01]  /*1a4f0*/  LDGSTS.E.BYPASS.LTC128B.128 [R241+0x11000], desc[UR22][R8.64] ;  /* 0x1100000008f17fae */ /* 0x000fe2000b901d56 */
[----:B------:R-:W-:-:S02]  /*1a500*/  R2UR UR15, R17 ;  /* 0x00000000110f72ca */ /* 0x000fc400000e0000 */
[C---:B------:R-:W-:Y:S01]  /*1a510*/  R2UR UR12, R16.reuse ;  /* 0x00000000100c72ca */ /* 0x040fe200000e0000 */
[----:B------:R-:W-:Y:S01]  /*1a520*/  LDGSTS.E.BYPASS.LTC128B.128 [R241+0x13000], desc[UR20][R8.64+0x80] ;  /* 0x1300008008f17fae */ /* 0x000fe2000b901d54 */
[C---:B------:R-:W-:Y:S02]  /*1a530*/  R2UR UR13, R17.reuse ;  /* 0x00000000110d72ca */ /* 0x040fe400000e0000 */
[C---:B------:R-:W-:Y:S01]  /*1a540*/  R2UR UR10, R16.reuse ;  /* 0x00000000100a72ca */ /* 0x040fe200000e0000 */
[----:B------:R-:W-:Y:S01]  /*1a550*/  LDGSTS.E.BYPASS.LTC128B.128 [R241+0x15000], desc[UR18][R8.64+0x100] ;  /* 0x1500010008f17fae */ /* 0x000fe2000b901d52 */
[C---:B------:R-:W-:Y:S02]  /*1a560*/  R2UR UR11, R17.reuse ;  /* 0x00000000110b72ca */ /* 0x040fe400000e0000 */
[----:B------:R-:W-:Y:S01]  /*1a570*/  R2UR UR4, R16 ;  /* 0x00000000100472ca */ /* 0x000fe200000e0000 */
[----:B------:R-:W-:Y:S01]  /*1a580*/  LDGSTS.E.BYPASS.LTC128B.128 [R241+0x17000], desc[UR16][R8.64+0x180] ;  /* 0x1700018008f17fae */ /* 0x000fe2000b901d50 */
[----:B------:R-:W-:-:S02]  /*1a590*/  R2UR UR5, R17 ;  /* 0x00000000110572ca */ /* 0x000fc400000e0000 */
[----:B------:R-:W-:Y:S02]  /*1a5a0*/  IADD3 R10, P1, R0, R8, RZ ;  /* 0x00000008000a7210 */ /* 0x000fe40007f3e0ff */
[----:B------:R-:W2:Y:S03]  /*1a5b0*/  S2R R0, SR_TID.X ;  /* 0x0000000000007919 */ /* 0x000ea60000002100 */
[----:B------:R-:W-:-:S05]  /*1a5c0*/  IMAD.X R11, R2, 0x1, R9, P1 ;  /* 0x00000001020b7824 */ /* 0x000fca00008e0609 */
[----:B------:R-:W-:Y:S04]  /*1a5d0*/  LDGSTS.E.BYPASS.LTC128B.128 [R241+0x11800], desc[UR14][R10.64] ;  /* 0x118000000af17fae */ /* 0x000fe8000b901d4e */
[----:B------:R-:W-:Y:S04]  /*1a5e0*/  LDGSTS.E.BYPASS.LTC128B.128 [R241+0x13800], desc[UR12][R10.64+0x80] ;  /* 0x138000800af17fae */ /* 0x000fe8000b901d4c */
[----:B------:R-:W-:Y:S04]  /*1a5f0*/  LDGSTS.E.BYPASS.LTC128B.128 [R241+0x15800], desc[UR10][R10.64+0x100] ;  /* 0x158001000af17fae */ /* 0x000fe8000b901d4a */
[----:B------:R3:W-:Y:S04]  /*1a600*/  LDGSTS.E.BYPASS.LTC128B.128 [R241+0x17800], desc[UR4][R10.64+0x180] ;  /* 0x178001800af17fae */ /* 0x0007e8000b901d44 */
[----:B------:R-:W-:Y:S04]  /*1a610*/  LDSM.16.M88.4 R176, [R226] ;  /* 0x00000000e2b0783b */ /* 0x000fe80000000200 */
[----:B-1----:R-:W3:Y:S04]  /*1a620*/  LDSM.16.M88.4 R4, [R225+0x8800] ;  /* 0x00880000e104783b */ /* 0x002ee80000000200 */
[----:B------:R-:W1:Y:S01]  /*1a630*/  LDSM.16.M88.4 R12, [R225+0x8000] ;  /* 0x00800000e10c783b */ /* 0x000e620000000200 */
[----:B--2---:R-:W-:-:S03]  /*1a640*/  IMAD.SHL.U32 R0, R0, 0x2, RZ ;  /* 0x0000000200007824 */ /* 0x004fc600078e00ff */
[----:B------:R-:W2:Y:S02]  /*1a650*/  LDSM.16.M88.4 R184, [R225+0x9000] ;  /* 0x00900000e1b8783b */ /* 0x000ea40000000200 */
[----:B------:R-:W-:Y:S02]  /*1a660*/  LOP3.LUT R165, R0, 0x6, RZ, 0xc0, !PT ;  /* 0x0000000600a57812 */ /* 0x000fe400078ec0ff */
[----:B------:R-:W4:Y:S03]  /*1a670*/  LDSM.16.M88.4 R32, [R225+0x9800] ;  /* 0x00980000e120783b */ /* 0x000f260000000200 */
[----:B------:R-:W-:Y:S01]  /*1a680*/  IMAD R165, R234, 0x40, R165 ;  /* 0x00000040eaa57824 */ /* 0x000fe200078e02a5 */
[----:B------:R-:W-:Y:S04]  /*1a690*/  LDSM.16.M88.4 R172, [R224] ;  /* 0x00000000e0ac783b */ /* 0x000fe80000000200 */
[----:B------:R-:W5:Y:S01]  /*1a6a0*/  LDSM.16.M88.4 R24, [R215] ;  /* 0x00000000d718783b */ /* 0x000f620000000200 */
[----:B------:R-:W-:-:S02]  /*1a6b0*/  ISETP.GE.AND P5, PT, R165, R243, PT ;  /* 0x000000f3a500720c */ /* 0x000fc40003fa6270 */
[C---:B------:R-:W-:Y:S01]  /*1a6c0*/  ISETP.GE.AND P2, PT, R165.reuse, R240, PT ;  /* 0x000000f0a500720c */ /* 0x040fe20003f46270 */
[----:B------:R-:W5:Y:S01]  /*1a6d0*/  LDSM.16.M88.4 R28, [R223] ;  /* 0x00000000df1c783b */ /* 0x000f620000000200 */
[C---:B------:R-:W-:Y:S02]  /*1a6e0*/  ISETP.GE.OR P5, PT, R165.reuse, R242, !P5 ;  /* 0x000000f2a500720c */ /* 0x040fe40006fa6670 */
[C---:B------:R-:W-:Y:S01]  /*1a6f0*/  ISETP.GE.OR P2, PT, R165.reuse, R244, !P2 ;  /* 0x000000f4a500720c */ /* 0x040fe20005746670 */
[----:B------:R-:W5:Y:S04]  /*1a700*/  LDSM.16.M88.4 R248, [R214] ;  /* 0x00000000d6f8783b */ /* 0x000f680000000200 */
[----:B------:R-:W-:Y:S04]  /*1a710*/  LDSM.16.M88.4 R196, [R222] ;  /* 0x00000000dec4783b */ /* 0x000fe80000000200 */
[----:B------:R-:W-:Y:S01]  /*1a720*/  LDSM.16.M88.4 R192, [R213] ;  /* 0x00000000d5c0783b */ /* 0x000fe20000000200 */
[C---:B---3--:R-:W-:Y:S03]  /*1a730*/  HMMA.16816.F32 R8, R176.reuse, R4, RZ ;  /* 0x00000004b008723c */ /* 0x048fe600000018ff */
[----:B------:R-:W0:Y:S03]  /*1a740*/  LDGDEPBAR ;  /* 0x00000000000079af */ /* 0x000e260000000000 */
[C---:B------:R-:W-:Y:S06]  /*1a750*/  HMMA.16816.F32 R4, R176.reuse, R6, RZ ;  /* 0x00000006b004723c */ /* 0x040fec00000018ff */
[C---:B-1----:R-:W-:Y:S06]  /*1a760*/  HMMA.16816.F32 R20, R176.reuse, R12, RZ ;  /* 0x0000000cb014723c */ /* 0x042fec00000018ff */
[C---:B--2---:R-:W-:Y:S06]  /*1a770*/  HMMA.16816.F32 R188, R176.reuse, R184, RZ ;  /* 0x000000b8b0bc723c */ /* 0x044fec00000018ff */
[C---:B------:R-:W-:Y:S06]  /*1a780*/  HMMA.16816.F32 R12, R176.reuse, R14, RZ ;  /* 0x0000000eb00c723c */ /* 0x040fec00000018ff */
[C---:B------:R-:W-:Y:S06]  /*1a790*/  HMMA.16816.F32 R184, R176.reuse, R186, RZ ;  /* 0x000000bab0b8723c */ /* 0x040fec00000018ff */
[C---:B----4-:R-:W-:Y:S06]  /*1a7a0*/  HMMA.16816.F32 R180, R176.reuse, R32, RZ ;  /* 0x00000020b0b4723c */ /* 0x050fec00000018ff */
[----:B------:R-:W-:Y:S01]  /*1a7b0*/  HMMA.16816.F32 R176, R176, R34, RZ ;  /* 0x00000022b0b0723c */ /* 0x000fe200000018ff */
[----:B------:R-:W1:Y:S05]  /*1a7c0*/  LDSM.16.M88.4 R32, [R219+0x8000] ;  /* 0x00800000db20783b */ /* 0x000e6a0000000200 */
[C---:B-----5:R-:W-:Y:S06]  /*1a7d0*/  HMMA.16816.F32 R8, R172.reuse, R24, R8 ;  /* 0x00000018ac08723c */ /* 0x060fec0000001808 */
[C---:B------:R-:W-:Y:S01]  /*1a7e0*/  HMMA.16816.F32 R4, R172.reuse, R26, R4 ;  /* 0x0000001aac04723c */ /* 0x040fe20000001804 */
[----:B------:R-:W2:Y:S05]  /*1a7f0*/  LDSM.16.M88.4 R24, [R219+0x9000] ;  /* 0x00900000db18783b */ /* 0x000eaa0000000200 */
[C---:B------:R-:W-:Y:S06]  /*1a800*/  HMMA.16816.F32 R20, R172.reuse, R28, R20 ;  /* 0x0000001cac14723c */ /* 0x040fec0000001814 */
[C---:B------:R-:W-:Y:S01]  /*1a810*/  HMMA.16816.F32 R12, R172.reuse, R30, R12 ;  /* 0x0000001eac0c723c */ /* 0x040fe2000000180c */
[----:B------:R-:W3:Y:S05]  /*1a820*/  LDSM.16.M88.4 R28, [R219+0x8800] ;  /* 0x00880000db1c783b */ /* 0x000eea0000000200 */
[C---:B------:R-:W-:Y:S06]  /*1a830*/  HMMA.16816.F32 R188, R172.reuse, R248, R188 ;  /* 0x000000f8acbc723c */ /* 0x040fec00000018bc */
[----:B------:R-:W-:Y:S01]  /*1a840*/  HMMA.16816.F32 R184, R172, R250, R184 ;  /* 0x000000faacb8723c */ /* 0x000fe200000018b8 */
[----:B------:R-:W4:Y:S05]  /*1a850*/  LDSM.16.M88.4 R248, [R219+0x9800] ;  /* 0x00980000dbf8783b */ /* 0x000f2a0000000200 */
[C---:B-1----:R-:W-:Y:S06]  /*1a860*/  HMMA.16816.F32 R20, R196.reuse, R32, R20 ;  /* 0x00000020c414723c */ /* 0x042fec0000001814 */
[C---:B------:R-:W-:Y:S01]  /*1a870*/  HMMA.16816.F32 R12, R196.reuse, R34, R12 ;  /* 0x00000022c40c723c */ /* 0x040fe2000000180c */
[----:B------:R-:W-:Y:S05]  /*1a880*/  LDSM.16.M88.4 R32, [R212+0x1000] ;  /* 0x00100000d420783b */ /* 0x000fea0000000200 */
[C---:B--2---:R-:W-:Y:S06]  /*1a890*/  HMMA.16816.F32 R188, R196.reuse, R24, R188 ;  /* 0x00000018c4bc723c */ /* 0x044fec00000018bc */
[----:B------:R-:W-:Y:S01]  /*1a8a0*/  HMMA.16816.F32 R184, R196, R26, R184 ;  /* 0x0000001ac4b8723c */ /* 0x000fe200000018b8 */
[----:B------:R-:W1:Y:S05]  /*1a8b0*/  LDSM.16.M88.4 R24, [R221] ;  /* 0x00000000dd18783b */ /* 0x000e6a0000000200 */
[C---:B------:R-:W-:Y:S06]  /*1a8c0*/  HMMA.16816.F32 R180, R172.reuse, R192, R180 ;  /* 0x000000c0acb4723c */ /* 0x040fec00000018b4 */
[----:B------:R-:W-:Y:S01]  /*1a8d0*/  HMMA.16816.F32 R176, R172, R194, R176 ;  /* 0x000000c2acb0723c */ /* 0x000fe200000018b0 */
[----:B------:R-:W2:Y:S04]  /*1a8e0*/  LDSM.16.M88.4 R192, [R212] ;  /* 0x00000000d4c0783b */ /* 0x000ea80000000200 */
[----:B------:R-:W5:Y:S01]  /*1a8f0*/  LDSM.16.M88.4 R172, [R212+0x800] ;  /* 0x00080000d4ac783b */ /* 0x000f620000000200 */
        /* <DEDUP_REMOVED lines=22> */
[----:B------:R-:W-:Y:S05]  /*1aa60*/  LDSM.16.M88.4 R248, [R219+0xa800] ;  /* 0x00a80000dbf8783b */ /* 0x000fea0000000200 */
[C---:B------:R-:W-:Y:S06]  /*1aa70*/  HMMA.16816.F32 R8, R32.reuse, R196, R8 ;  /* 0x000000c42008723c */ /* 0x040fec0000001808 */
        /* <DEDUP_REMOVED lines=43> */
[----:B------:R-:W-:Y:S05]  /*1ad30*/  LDSM.16.M88.4 R196, [R224+0x4000] ;  /* 0x00400000e0c4783b */ /* 0x000fea0000000200 */
[C---:B--2---:R-:W-:Y:S06]  /*1ad40*/  HMMA.16816.F32 R180, R32.reuse, R192, R180 ;  /* 0x000000c020b4723c */ /* 0x044fec00000018b4 */
[----:B------:R-:W-:Y:S01]  /*1ad50*/  HMMA.16816.F32 R176, R32, R194, R176 ;  /* 0x000000c220b0723c */ /* 0x000fe200000018b0 */
[----:B------:R-:W1:Y:S04]  /*1ad60*/  LDSM.16.M88.4 R192, [R225+0xd800] ;  /* 0x00d80000e1c0783b */ /* 0x000e680000000200 */
[----:B------:R-:W-:Y:S01]  /*1ad70*/  LDSM.16.M88.4 R32, [R207] ;  /* 0x00000000cf20783b */ /* 0x000fe20000000200 */
[C---:B----4-:R-:W-:Y:S06]  /*1ad80*/  HMMA.16816.F32 R20, R172.reuse, R28, R20 ;  /* 0x0000001cac14723c */ /* 0x050fec0000001814 */
[C---:B------:R-:W-:Y:S01]  /*1ad90*/  HMMA.16816.F32 R12, R172.reuse, R30, R12 ;  /* 0x0000001eac0c723c */ /* 0x040fe2000000180c */
[----:B------:R-:W2:Y:S05]  /*1ada0*/  LDSM.16.M88.4 R28, [R206] ;  /* 0x00000000ce1c783b */ /* 0x000eaa0000000200 */
[C---:B---3--:R-:W-:Y:S06]  /*1adb0*/  HMMA.16816.F32 R8, R172.reuse, R24, R8 ;  /* 0x00000018ac08723c */ /* 0x048fec0000001808 */
[C---:B------:R-:W-:Y:S01]  /*1adc0*/  HMMA.16816.F32 R4, R172.reuse, R26, R4 ;  /* 0x0000001aac04723c */ /* 0x040fe20000001804 */
[----:B------:R-:W3:Y:S05]  /*1add0*/  LDSM.16.M88.4 R24, [R205] ;  /* 0x00000000cd18783b */ /* 0x000eea0000000200 */
[C---:B------:R-:W-:Y:S06]  /*1ade0*/  HMMA.16816.F32 R188, R172.reuse, R248, R188 ;  /* 0x000000f8acbc723c */ /* 0x040fec00000018bc */
[C---:B------:R-:W-:Y:S01]  /*1adf0*/  HMMA.16816.F32 R184, R172.reuse, R250, R184 ;  /* 0x000000faacb8723c */ /* 0x040fe200000018b8 */
[----:B------:R-:W4:Y:S05]  /*1ae00*/  LDSM.16.M88.4 R248, [R204] ;  /* 0x00000000ccf8783b */ /* 0x000f2a0000000200 */
[C---:B-1----:R-:W-:Y:S06]  /*1ae10*/  HMMA.16816.F32 R180, R172.reuse, R192, R180 ;  /* 0x000000c0acb4723c */ /* 0x042fec00000018b4 */
[----:B------:R-:W-:Y:S01]  /*1ae20*/  HMMA.16816.F32 R176, R172, R194, R176 ;  /* 0x000000c2acb0723c */ /* 0x000fe200000018b0 */
[----:B------:R-:W-:Y:S04]  /*1ae30*/  LDSM.16.M88.4 R192, [R219+0xc000] ;  /* 0x00c00000dbc0783b */ /* 0x000fe80000000200 */
[----:B------:R-:W-:Y:S01]  /*1ae40*/  LDSM.16.M88.4 R172, [R219+0xc800] ;  /* 0x00c80000dbac783b */ /* 0x000fe20000000200 */
[C---:B--2---:R-:W-:Y:S06]  /*1ae50*/  HMMA.16816.F32 R8, R196.reuse, R28, R8 ;  /* 0x0000001cc408723c */ /* 0x044fec0000001808 */
[C---:B------:R-:W-:Y:S01]  /*1ae60*/  HMMA.16816.F32 R4, R196.reuse, R30, R4 ;  /* 0x0000001ec404723c */ /* 0x040fe20000001804 */
[----:B------:R-:W-:Y:S05]  /*1ae70*/  LDSM.16.M88.4 R28, [R219+0xd000] ;  /* 0x00d00000db1c783b */ /* 0x000fea0000000200 */
[C---:B---3--:R-:W-:Y:S06]  /*1ae80*/  HMMA.16816.F32 R188, R196.reuse, R24, R188 ;  /* 0x00000018c4bc723c */ /* 0x048fec00000018bc */
[C---:B------:R-:W-:Y:S01]  /*1ae90*/  HMMA.16816.F32 R184, R196.reuse, R26, R184 ;  /* 0x0000001ac4b8723c */ /* 0x040fe200000018b8 */
[----:B------:R-:W1:Y:S05]  /*1aea0*/  LDSM.16.M88.4 R24, [R222+0x4000] ;  /* 0x00400000de18783b */ /* 0x000e6a0000000200 */
[C---:B------:R-:W-:Y:S06]  /*1aeb0*/  HMMA.16816.F32 R20, R196.reuse, R32, R20 ;  /* 0x00000020c414723c */ /* 0x040fec0000001814 */
[C---:B------:R-:W-:Y:S01]  /*1aec0*/  HMMA.16816.F32 R12, R196.reuse, R34, R12 ;  /* 0x00000022c40c723c */ /* 0x040fe2000000180c */
[----:B------:R-:W2:Y:S05]  /*1aed0*/  LDSM.16.M88.4 R32, [R219+0xd800] ;  /* 0x00d80000db20783b */ /* 0x000eaa0000000200 */
[C---:B----4-:R-:W-:Y:S06]  /*1aee0*/  HMMA.16816.F32 R180, R196.reuse, R248, R180 ;  /* 0x000000f8c4b4723c */ /* 0x050fec00000018b4 */
        /* <DEDUP_REMOVED lines=18> */
[----:B------:R-:W-:Y:S05]  /*1b010*/  LDSM.16.M88.4 R248, [R224+0x6000] ;  /* 0x00600000e0f8783b */ /* 0x000fea0000000200 */
        /* <DEDUP_REMOVED lines=9> */
[----:B------:R-:W5:Y:S01]  /*1b0b0*/  LDSM.16.M88.4 R28, [R203] ;  /* 0x00000000cb1c783b */ /* 0x000f620000000200 */
[C---:B--2---:R-:W-:Y:S06]  /*1b0c0*/  HMMA.16816.F32 R20, R32.reuse, R24, R20 ;  /* 0x000000182014723c */ /* 0x044fec0000001814 */
[C---:B------:R-:W-:Y:S01]  /*1b0d0*/  HMMA.16816.F32 R12, R32.reuse, R26, R12 ;  /* 0x0000001a200c723c */ /* 0x040fe2000000180c */
[----:B------:R-:W2:Y:S05]  /*1b0e0*/  LDSM.16.M88.4 R24, [R202] ;  /* 0x00000000ca18783b */ /* 0x000eaa0000000200 */
[C---:B-1----:R-:W-:Y:S06]  /*1b0f0*/  HMMA.16816.F32 R8, R32.reuse, R196, R8 ;  /* 0x000000c42008723c */ /* 0x042fec0000001808 */
[C---:B------:R-:W-:Y:S01]  /*1b100*/  HMMA.16816.F32 R4, R32.reuse, R198, R4 ;  /* 0x000000c62004723c */ /* 0x040fe20000001804 */
[----:B------:R-:W1:Y:S05]  /*1b110*/  LDSM.16.M88.4 R196, [R201] ;  /* 0x00000000c9c4783b */ /* 0x000e6a0000000200 */
[C---:B---3--:R-:W-:Y:S06]  /*1b120*/  HMMA.16816.F32 R188, R32.reuse, R192, R188 ;  /* 0x000000c020bc723c */ /* 0x048fec00000018bc */
[C---:B------:R-:W-:Y:S01]  /*1b130*/  HMMA.16816.F32 R184, R32.reuse, R194, R184 ;  /* 0x000000c220b8723c */ /* 0x040fe200000018b8 */
[----:B------:R-:W3:Y:S05]  /*1b140*/  LDSM.16.M88.4 R192, [R200] ;  /* 0x00000000c8c0783b */ /* 0x000eea0000000200 */
[C---:B----4-:R-:W-:Y:S06]  /*1b150*/  HMMA.16816.F32 R180, R32.reuse, R172, R180 ;  /* 0x000000ac20b4723c */ /* 0x050fec00000018b4 */
[----:B------:R-:W-:Y:S01]  /*1b160*/  HMMA.16816.F32 R176, R32, R174, R176 ;  /* 0x000000ae20b0723c */ /* 0x000fe200000018b0 */
[----:B------:R-:W-:Y:S04]  /*1b170*/  LDSM.16.M88.4 R172, [R222+0x6000] ;  /* 0x00600000deac783b */ /* 0x000fe80000000200 */
[----:B------:R-:W4:Y:S01]  /*1b180*/  LDSM.16.M88.4 R32, [R219+0xe000] ;  /* 0x00e00000db20783b */ /* 0x000f220000000200 */
[C---:B-----5:R-:W-:Y:S06]  /*1b190*/  HMMA.16816.F32 R20, R248.reuse, R28, R20 ;  /* 0x0000001cf814723c */ /* 0x060fec0000001814 */
[C---:B------:R-:W-:Y:S01]  /*1b1a0*/  HMMA.16816.F32 R12, R248.reuse, R30, R12 ;  /* 0x0000001ef80c723c */ /* 0x040fe2000000180c */
[----:B------:R-:W5:Y:S05]  /*1b1b0*/  LDSM.16.M88.4 R28, [R219+0xe800] ;  /* 0x00e80000db1c783b */ /* 0x000f6a0000000200 */
[C---:B--2---:R-:W-:Y:S06]  /*1b1c0*/  HMMA.16816.F32 R8, R248.reuse, R24, R8 ;  /* 0x00000018f808723c */ /* 0x044fec0000001808 */
[C---:B------:R-:W-:Y:S01]  /*1b1d0*/  HMMA.16816.F32 R4, R248.reuse, R26, R4 ;  /* 0x0000001af804723c */ /* 0x040fe20000001804 */
[----:B------:R-:W2:Y:S05]  /*1b1e0*/  LDSM.16.M88.4 R24, [R219+0xf000] ;  /* 0x00f00000db18783b */ /* 0x000eaa0000000200 */
[C---:B-1----:R-:W-:Y:S06]  /*1b1f0*/  HMMA.16816.F32 R188, R248.reuse, R196, R188 ;  /* 0x000000c4f8bc723c */ /* 0x042fec00000018bc */
[----:B------:R-:W-:Y:S01]  /*1b200*/  HMMA.16816.F32 R184, R248, R198, R184 ;  /* 0x000000c6f8b8723c */ /* 0x000fe200000018b8 */
[----:B------:R-:W-:-:S05]  /*1b210*/  VIADD R197, R165, 0x10 ;  /* 0x00000010a5c57836 */ /* 0x000fca0000000000 */
[----:B---3--:R-:W-:Y:S01]  /*1b220*/  HMMA.16816.F32 R180, R248, R192, R180 ;  /* 0x000000c0f8b4723c */ /* 0x008fe200000018b4 */
[----:B------:R-:W-:-:S05]  /*1b230*/  VIADD R199, R165, 0x11 ;  /* 0x00000011a5c77836 */ /* 0x000fca0000000000 */
[----:B------:R-:W-:Y:S01]  /*1b240*/  HMMA.16816.F32 R176, R248, R194, R176 ;  /* 0x000000c2f8b0723c */ /* 0x000fe200000018b0 */
[----:B------:R-:W-:Y:S05]  /*1b250*/  LDSM.16.M88.4 R192, [R221+0x6000] ;  /* 0x00600000ddc0783b */ /* 0x000fea0000000200 */
[C---:B----4-:R-:W-:Y:S06]  /*1b260*/  HMMA.16816.F32 R20, R172.reuse, R32, R20 ;  /* 0x00000020ac14723c */ /* 0x050fec0000001814 */
[C---:B------:R-:W-:Y:S01]  /*1b270*/  HMMA.16816.F32 R12, R172.reuse, R34, R12 ;  /* 0x00000022ac0c723c */ /* 0x040fe2000000180c */
[----:B------:R-:W1:Y:S05]  /*1b280*/  LDSM.16.M88.4 R32, [R212+0x6000] ;  /* 0x00600000d420783b */ /* 0x000e6a0000000200 */
[C---:B-----5:R-:W-:Y:S06]  /*1b290*/  HMMA.16816.F32 R8, R172.reuse, R28, R8 ;  /* 0x0000001cac08723c */ /* 0x060fec0000001808 */
[C---:B------:R-:W-:Y:S01]  /*1b2a0*/  HMMA.16816.F32 R4, R172.reuse, R30, R4 ;  /* 0x0000001eac04723c */ /* 0x040fe20000001804 */
[----:B------:R-:W3:Y:S05]  /*1b2b0*/  LDSM.16.M88.4 R28, [R219+0xf800] ;  /* 0x00f80000db1c783b */ /* 0x000eea0000000200 */
[C---:B--2---:R-:W-:Y:S06]  /*1b2c0*/  HMMA.16816.F32 R188, R172.reuse, R24, R188 ;  /* 0x00000018acbc723c */ /* 0x044fec00000018bc */
[----:B------:R-:W-:Y:S01]  /*1b2d0*/  HMMA.16816.F32 R184, R172, R26, R184 ;  /* 0x0000001aacb8723c */ /* 0x000fe200000018b8 */
[----:B------:R-:W2:Y:S05]  /*1b2e0*/  LDSM.16.M88.4 R24, [R212+0x6800] ;  /* 0x00680000d418783b */ /* 0x000eaa0000000200 */
[C---:B-1----:R-:W-:Y:S06]  /*1b2f0*/  HMMA.16816.F32 R20, R192.reuse, R32, R20 ;  /* 0x00000020c014723c */ /* 0x042fec0000001814 */
[----:B------:R-:W-:Y:S01]  /*1b300*/  HMMA.16816.F32 R12, R192, R34, R12 ;  /* 0x00000022c00c723c */ /* 0x000fe2000000180c */
[----:B------:R-:W-:-:S05]  /*1b310*/  VIADD R33, R165, 0x1 ;  /* 0x00000001a5217836 */ /* 0x000fca0000000000 */
[C---:B---3--:R-:W-:Y:S01]  /*1b320*/  HMMA.16816.F32 R180, R172.reuse, R28, R180 ;  /* 0x0000001cacb4723c */ /* 0x048fe200000018b4 */
[CC--:B------:R-:W-:Y:S02]  /*1b330*/  ISETP.GE.AND P4, PT, R33.reuse, R243.reuse, PT ;  /* 0x000000f32100720c */ /* 0x0c0fe40003f86270 */
[C---:B------:R-:W-:Y:S02]  /*1b340*/  ISETP.GE.AND P1, PT, R33.reuse, R240, PT ;  /* 0x000000f02100720c */ /* 0x040fe40003f26270 */
[----:B------:R-:W-:Y:S01]  /*1b350*/  ISETP.GE.OR P4, PT, R33, R242, !P4 ;  /* 0x000000f22100720c */ /* 0x000fe20006786670 */
[----:B------:R-:W-:Y:S01]  /*1b360*/  HMMA.16816.F32 R176, R172, R30, R176 ;  /* 0x0000001eacb0723c */ /* 0x000fe200000018b0 */
[----:B------:R-:W-:Y:S01]  /*1b370*/  VIADD R29, R165, 0x8 ;  /* 0x00000008a51d7836 */ /* 0x000fe20000000000 */
[----:B------:R-:W-:Y:S02]  /*1b380*/  ISETP.GE.OR P1, PT, R33, R244, !P1 ;  /* 0x000000f42100720c */ /* 0x000fe40004f26670 */
[----:B------:R-:W1:Y:S02]  /*1b390*/  LDSM.16.M88.4 R32, [R212+0x7000] ;  /* 0x00700000d420783b */ /* 0x000e640000000200 */
[C---:B------:R-:W-:Y:S01]  /*1b3a0*/  ISETP.GE.AND P6, PT, R29.reuse, R243, PT ;  /* 0x000000f31d00720c */ /* 0x040fe20003fc6270 */
[----:B--2---:R-:W-:Y:S01]  /*1b3b0*/  HMMA.16816.F32 R8, R192, R24, R8 ;  /* 0x00000018c008723c */ /* 0x004fe20000001808 */
[----:B------:R-:W-:-:S02]  /*1b3c0*/  ISETP.GE.AND P3, PT, R29, R240, PT ;  /* 0x000000f01d00720c */ /* 0x000fc40003f66270 */
[C---:B------:R-:W-:Y:S02]  /*1b3d0*/  ISETP.GE.OR P6, PT, R29.reuse, R242, !P6 ;  /* 0x000000f21d00720c */ /* 0x040fe400077c6670 */
[----:B------:R-:W-:Y:S01]  /*1b3e0*/  ISETP.GE.OR P3, PT, R29, R244, !P3 ;  /* 0x000000f41d00720c */ /* 0x000fe20005f66670 */
[----:B------:R-:W-:Y:S01]  /*1b3f0*/  VIADD R29, R165, 0x9 ;  /* 0x00000009a51d7836 */ /* 0x000fe20000000000 */
[----:B------:R-:W-:Y:S01]  /*1b400*/  FSEL R171, R20, -INF , !P5 ;  /* 0xff80000014ab7808 */ /* 0x000fe20006800000 */
[----:B------:R-:W-:Y:S01]  /*1b410*/  HMMA.16816.F32 R4, R192, R26, R4 ;  /* 0x0000001ac004723c */ /* 0x000fe20000001804 */
[----:B------:R-:W-:Y:S02]  /*1b420*/  FSEL R25, R22, -INF , !P2 ;  /* 0xff80000016197808 */ /* 0x000fe40005000000 */
[C---:B------:R-:W-:Y:S02]  /*1b430*/  ISETP.GE.AND P5, PT, R29.reuse, R243, PT ;  /* 0x000000f31d00720c */ /* 0x040fe40003fa6270 */
[----:B------:R-:W-:-:S02]  /*1b440*/  ISETP.GE.AND P2, PT, R29, R240, PT ;  /* 0x000000f01d00720c */ /* 0x000fc40003f46270 */
[C---:B------:R-:W-:Y:S02]  /*1b450*/  ISETP.GE.OR P5, PT, R29.reuse, R242, !P5 ;  /* 0x000000f21d00720c */ /* 0x040fe40006fa6670 */
[----:B------:R-:W-:Y:S02]  /*1b460*/  ISETP.GE.OR P2, PT, R29, R244, !P2 ;  /* 0x000000f41d00720c */ /* 0x000fe40005746670 */
[----:B------:R-:W-:Y:S02]  /*1b470*/  FSEL R29, R21, -INF , !P4 ;  /* 0xff800000151d7808 */ /* 0x000fe40006000000 */
[----:B------:R-:W-:Y:S02]  /*1b480*/  FSEL R2, R12, -INF , !P6 ;  /* 0xff8000000c027808 */ /* 0x000fe40007000000 */
[----:B------:R-:W-:Y:S02]  /*1b490*/  FSEL R27, R14, -INF , !P3 ;  /* 0xff8000000e1b7808 */ /* 0x000fe40005800000 */
[----:B------:R-:W-:-:S02]  /*1b4a0*/  FSEL R0, R13, -INF , !P5 ;  /* 0xff8000000d007808 */ /* 0x000fc40006800000 */
[----:B------:R-:W-:Y:S02]  /*1b4b0*/  FSEL R21, R15, -INF , !P2 ;  /* 0xff8000000f157808 */ /* 0x000fe40005000000 */
[----:B------:R-:W2:Y:S01]  /*1b4c0*/  LDSM.16.M88.4 R12, [R212+0x7800] ;  /* 0x00780000d40c783b */ /* 0x000ea20000000200 */
[----:B------:R-:W-:Y:S01]  /*1b4d0*/  FSEL R23, R23, -INF , !P1 ;  /* 0xff80000017177808 */ /* 0x000fe20004800000 */
[----:B------:R-:W-:-:S04]  /*1b4e0*/  DEPBAR.LE SB0, 0x0 ;  /* 0x000080000000791a */ /* 0x000fc80000000000 */
[CC--:B------:R-:W-:Y:S02]  /*1b4f0*/  ISETP.GE.AND P4, PT, R197.reuse, R243.reuse, PT ;  /* 0x000000f3c500720c */ /* 0x0c0fe40003f86270 */
[C---:B------:R-:W-:Y:S01]  /*1b500*/  ISETP.GE.AND P1, PT, R197.reuse, R240, PT ;  /* 0x000000f0c500720c */ /* 0x040fe20003f26270 */
[C---:B-1----:R-:W-:Y:S01]  /*1b510*/  HMMA.16816.F32 R188, R192.reuse, R32, R188 ;  /* 0x00000020c0bc723c */ /* 0x042fe200000018bc */
[C---:B------:R-:W-:Y:S02]  /*1b520*/  ISETP.GE.OR P4, PT, R197.reuse, R242, !P4 ;  /* 0x000000f2c500720c */ /* 0x040fe40006786670 */
[----:B------:R-:W-:Y:S01]  /*1b530*/  ISETP.GE.OR P1, PT, R197, R244, !P1 ;  /* 0x000000f4c500720c */ /* 0x000fe20004f26670 */
[----:B------:R-:W-:Y:S01]  /*1b540*/  VIADD R197, R165, 0x18 ;  /* 0x00000018a5c57836 */ /* 0x000fe20000000000 */
[CC--:B------:R-:W-:Y:S01]  /*1b550*/  ISETP.GE.AND P6, PT, R199.reuse, R243.reuse, PT ;  /* 0x000000f3c700720c */ /* 0x0c0fe20003fc6270 */
[----:B------:R-:W-:Y:S01]  /*1b560*/  HMMA.16816.F32 R184, R192, R34, R184 ;  /* 0x00000022c0b8723c */ /* 0x000fe200000018b8 */
[----:B------:R-:W-:Y:S01]  /*1b570*/  ISETP.GE.AND P3, PT, R199, R240, PT ;  /* 0x000000f0c700720c */ /* 0x000fe20003f66270 */
[----:B------:R-:W-:Y:S01]  /*1b580*/  VIADD R33, R165, 0x19 ;  /* 0x00000019a5217836 */ /* 0x000fe20000000000 */
[----:B------:R-:W-:Y:S01]  /*1b590*/  ISETP.GE.OR P6, PT, R199, R242, !P6 ;  /* 0x000000f2c700720c */ /* 0x000fe200077c6670 */
[----:B------:R-:W-:Y:S01]  /*1b5a0*/  BAR.SYNC.DEFER_BLOCKING 0x0 ;  /* 0x0000000000007b1d */ /* 0x000fe20000010000 */
[----:B------:R-:W-:-:S02]  /*1b5b0*/  ISETP.GE.AND P5, PT, R197, R243, PT ;  /* 0x000000f3c500720c */ /* 0x000fc40003fa6270 */
[----:B------:R-:W-:Y:S02]  /*1b5c0*/  ISETP.GE.AND P2, PT, R197, R240, PT ;  /* 0x000000f0c500720c */ /* 0x000fe40003f46270 */
[----:B------:R-:W-:Y:S02]  /*1b5d0*/  ISETP.GE.OR P3, PT, R199, R244, !P3 ;  /* 0x000000f4c700720c */ /* 0x000fe40005f66670 */
[----:B------:R-:W-:Y:S02]  /*1b5e0*/  FSEL R248, R8, -INF , !P4 ;  /* 0xff80000008f87808 */ /* 0x000fe40006000000 */
[----:B------:R-:W-:Y:S02]  /*1b5f0*/  FSEL R252, R10, -INF , !P1 ;  /* 0xff8000000afc7808 */ /* 0x000fe40004800000 */
[----:B------:R-:W-:Y:S01]  /*1b600*/  FSEL R199, R9, -INF , !P6 ;  /* 0xff80000009c77808 */ /* 0x000fe20007000000 */
[----:B------:R-:W-:Y:S01]  /*1b610*/  VIADD R9, R165, 0x21 ;  /* 0x00000021a5097836 */ /* 0x000fe20000000000 */
[----:B------:R-:W-:-:S02]  /*1b620*/  ISETP.GE.OR P5, PT, R197, R242, !P5 ;  /* 0x000000f2c500720c */ /* 0x000fc40006fa6670 */
[----:B------:R-:W-:Y:S02]  /*1b630*/  ISETP.GE.OR P2, PT, R197, R244, !P2 ;  /* 0x000000f4c500720c */ /* 0x000fe40005746670 */
[C---:B------:R-:W-:Y:S02]  /*1b640*/  ISETP.GE.AND P4, PT, R33.reuse, R243, PT ;  /* 0x000000f32100720c */ /* 0x040fe40003f86270 */
[C---:B------:R-:W-:Y:S02]  /*1b650*/  ISETP.GE.AND P1, PT, R33.reuse, R240, PT ;  /* 0x000000f02100720c */ /* 0x040fe40003f26270 */
[C---:B------:R-:W-:Y:S01]  /*1b660*/  ISETP.GE.OR P4, PT, R33.reuse, R242, !P4 ;  /* 0x000000f22100720c */ /* 0x040fe20006786670 */
[----:B--2---:R-:W-:Y:S01]  /*1b670*/  HMMA.16816.F32 R180, R192, R12, R180 ;  /* 0x0000000cc0b4723c */ /* 0x004fe200000018b4 */
[----:B------:R-:W-:Y:S01]  /*1b680*/  ISETP.GE.OR P1, PT, R33, R244, !P1 ;  /* 0x000000f42100720c */ /* 0x000fe20004f26670 */
[----:B------:R-:W-:Y:S01]  /*1b690*/  VIADD R33, R165, 0x20 ;  /* 0x00000020a5217836 */ /* 0x000fe20000000000 */
[----:B------:R-:W-:-:S02]  /*1b6a0*/  FSEL R250, R4, -INF , !P5 ;  /* 0xff80000004fa7808 */ /* 0x000fc40006800000 */
[----:B------:R-:W-:Y:S01]  /*1b6b0*/  FSEL R22, R6, -INF , !P2 ;  /* 0xff80000006167808 */ /* 0x000fe20005000000 */
[----:B------:R-:W-:Y:S01]  /*1b6c0*/  HMMA.16816.F32 R176, R192, R14, R176 ;  /* 0x0000000ec0b0723c */ /* 0x000fe200000018b0 */
[CC--:B------:R-:W-:Y:S02]  /*1b6d0*/  ISETP.GE.AND P5, PT, R9.reuse, R243.reuse, PT ;  /* 0x000000f30900720c */ /* 0x0c0fe40003fa6270 */
[----:B------:R-:W-:Y:S02]  /*1b6e0*/  ISETP.GE.AND P2, PT, R9, R240, PT ;  /* 0x000000f00900720c */ /* 0x000fe40003f46270 */
[----:B------:R-:W-:Y:S02]  /*1b6f0*/  FSEL R251, R11, -INF , !P3 ;  /* 0xff8000000bfb7808 */ /* 0x000fe40005800000 */
[C---:B------:R-:W-:Y:S02]  /*1b700*/  ISETP.GE.OR P5, PT, R9.reuse, R242, !P5 ;  /* 0x000000f20900720c */ /* 0x040fe40006fa6670 */
[----:B------:R-:W-:Y:S01]  /*1b710*/  ISETP.GE.OR P2, PT, R9, R244, !P2 ;  /* 0x000000f40900720c */ /* 0x000fe20005746670 */
[----:B------:R-:W-:Y:S01]  /*1b720*/  VIADD R9, R165, 0x28 ;  /* 0x00000028a5097836 */ /* 0x000fe20000000000 */
[----:B------:R-:W-:-:S02]  /*1b730*/  ISETP.GE.AND P6, PT, R33, R243, PT ;  /* 0x000000f32100720c */ /* 0x000fc40003fc6270 */
[----:B------:R-:W-:Y:S02]  /*1b740*/  ISETP.GE.AND P3, PT, R33, R240, PT ;  /* 0x000000f02100720c */ /* 0x000fe40003f66270 */
[----:B------:R-:W-:Y:S01]  /*1b750*/  FSEL R249, R5, -INF , !P4 ;  /* 0xff80000005f97808 */ /* 0x000fe20006000000 */
[----:B------:R-:W-:Y:S01]  /*1b760*/  VIADD R5, R165, 0x29 ;  /* 0x00000029a5057836 */ /* 0x000fe20000000000 */
[C---:B------:R-:W-:Y:S02]  /*1b770*/  ISETP.GE.OR P6, PT, R33.reuse, R242, !P6 ;  /* 0x000000f22100720c */ /* 0x040fe400077c6670 */
[----:B------:R-:W-:Y:S02]  /*1b780*/  ISETP.GE.OR P3, PT, R33, R244, !P3 ;  /* 0x000000f42100720c */ /* 0x000fe40005f66670 */
[----:B------:R-:W-:Y:S01]  /*1b790*/  FSEL R20, R7, -INF , !P1 ;  /* 0xff80000007147808 */ /* 0x000fe20004800000 */
[----:B------:R-:W-:Y:S01]  /*1b7a0*/  VIADD R7, R165, 0x31 ;  /* 0x00000031a5077836 */ /* 0x000fe20000000000 */
[----:B------:R-:W-:-:S02]  /*1b7b0*/  ISETP.GE.AND P1, PT, R9, R243, PT ;  /* 0x000000f30900720c */ /* 0x000fc40003f26270 */
[----:B------:R-:W-:Y:S02]  /*1b7c0*/  FSEL R24, R188, -INF , !P6 ;  /* 0xff800000bc187808 */ /* 0x000fe40007000000 */
[----:B------:R-:W-:Y:S02]  /*1b7d0*/  FSEL R173, R190, -INF , !P3 ;  /* 0xff800000bead7808 */ /* 0x000fe40005800000 */
[C---:B------:R-:W-:Y:S02]  /*1b7e0*/  ISETP.GE.AND P6, PT, R5.reuse, R243, PT ;  /* 0x000000f30500720c */ /* 0x040fe40003fc6270 */
[----:B------:R-:W-:Y:S02]  /*1b7f0*/  ISETP.GE.AND P3, PT, R5, R240, PT ;  /* 0x000000f00500720c */ /* 0x000fe40003f66270 */
[-C--:B------:R-:W-:Y:S02]  /*1b800*/  ISETP.GE.OR P1, PT, R9, R242.reuse, !P1 ;  /* 0x000000f20900720c */ /* 0x080fe40004f26670 */
[----:B------:R-:W-:-:S02]  /*1b810*/  ISETP.GE.OR P6, PT, R5, R242, !P6 ;  /* 0x000000f20500720c */ /* 0x000fc400077c6670 */
[----:B------:R-:W-:Y:S01]  /*1b820*/  ISETP.GE.OR P3, PT, R5, R244, !P3 ;  /* 0x000000f40500720c */ /* 0x000fe20005f66670 */
[----:B------:R-:W-:Y:S01]  /*1b830*/  VIADD R5, R165, 0x30 ;  /* 0x00000030a5057836 */ /* 0x000fe20000000000 */
[----:B------:R-:W-:Y:S02]  /*1b840*/  FSEL R246, R184, -INF , !P1 ;  /* 0xff800000b8f67808 */ /* 0x000fe40004800000 */
[----:B------:R-:W-:Y:S02]  /*1b850*/  ISETP.GE.AND P1, PT, R7, R243, PT ;  /* 0x000000f30700720c */ /* 0x000fe40003f26270 */
[----:B------:R-:W-:Y:S02]  /*1b860*/  FSEL R28, R189, -INF , !P5 ;  /* 0xff800000bd1c7808 */ /* 0x000fe40006800000 */
[----:B------:R-:W-:Y:S02]  /*1b870*/  FSEL R172, R191, -INF , !P2 ;  /* 0xff800000bfac7808 */ /* 0x000fe40005000000 */
[----:B------:R-:W-:-:S02]  /*1b880*/  ISETP.GE.OR P1, PT, R7, R242, !P1 ;  /* 0x000000f20700720c */ /* 0x000fc40004f26670 */
[C---:B------:R-:W-:Y:S02]  /*1b890*/  ISETP.GE.AND P5, PT, R5.reuse, R243, PT ;  /* 0x000000f30500720c */ /* 0x040fe40003fa6270 */
[-C--:B------:R-:W-:Y:S02]  /*1b8a0*/  ISETP.GE.AND P2, PT, R5, R240.reuse, PT ;  /* 0x000000f00500720c */ /* 0x080fe40003f46270 */
[----:B------:R-:W-:Y:S02]  /*1b8b0*/  ISETP.GE.AND P4, PT, R9, R240, PT ;  /* 0x000000f00900720c */ /* 0x000fe40003f86270 */
[----:B------:R-:W-:Y:S02]  /*1b8c0*/  FSEL R198, R181, -INF , !P1 ;  /* 0xff800000b5c67808 */ /* 0x000fe40004800000 */
[C---:B------:R-:W-:Y:S02]  /*1b8d0*/  ISETP.GE.OR P5, PT, R5.reuse, R242, !P5 ;  /* 0x000000f20500720c */ /* 0x040fe40006fa6670 */
[-C--:B------:R-:W-:Y:S01]  /*1b8e0*/  ISETP.GE.OR P2, PT, R5, R244.reuse, !P2 ;  /* 0x000000f40500720c */ /* 0x080fe20005746670 */
[C---:B------:R-:W-:Y:S01]  /*1b8f0*/  VIADD R5, R165.reuse, 0x38 ;  /* 0x00000038a5057836 */ /* 0x040fe20000000000 */
[----:B------:R-:W-:Y:S01]  /*1b900*/  ISETP.GT.AND P1, PT, R234, R227, PT ;  /* 0x000000e3ea00720c */ /* 0x000fe20003f24270 */
[----:B------:R-:W-:Y:S01]  /*1b910*/  VIADD R165, R165, 0x39 ;  /* 0x00000039a5a57836 */ /* 0x000fe20000000000 */
[----:B------:R-:W-:-:S02]  /*1b920*/  ISETP.GE.OR P4, PT, R9, R244, !P4 ;  /* 0x000000f40900720c */ /* 0x000fc40006786670 */
[----:B------:R-:W-:Y:S02]  /*1b930*/  FSEL R170, R185, -INF , !P6 ;  /* 0xff800000b9aa7808 */ /* 0x000fe40007000000 */
[----:B------:R-:W-:Y:S02]  /*1b940*/  FSEL R175, R186, -INF , !P4 ;  /* 0xff800000baaf7808 */ /* 0x000fe40006000000 */
[----:B------:R-:W-:Y:S02]  /*1b950*/  FSEL R174, R187, -INF , !P3 ;  /* 0xff800000bbae7808 */ /* 0x000fe40005800000 */
[----:B------:R-:W-:Y:S02]  /*1b960*/  FSEL R197, R180, -INF , !P5 ;  /* 0xff800000b4c57808 */ /* 0x000fe40006800000 */
[----:B------:R-:W-:Y:S02]  /*1b970*/  FSEL R195, R182, -INF , !P2 ;  /* 0xff800000b6c37808 */ /* 0x000fe40005000000 */
[----:B------:R-:W-:-:S02]  /*1b980*/  ISETP.GE.AND P4, PT, R7, R240, PT ;  /* 0x000000f00700720c */ /* 0x000fc40003f86270 */
[CC--:B------:R-:W-:Y:S02]  /*1b990*/  ISETP.GE.AND P6, PT, R5.reuse, R243.reuse, PT ;  /* 0x000000f30500720c */ /* 0x0c0fe40003fc6270 */
[-C--:B------:R-:W-:Y:S02]  /*1b9a0*/  ISETP.GE.AND P3, PT, R5, R240.reuse, PT ;  /* 0x000000f00500720c */ /* 0x080fe40003f66270 */
[C---:B------:R-:W-:Y:S02]  /*1b9b0*/  ISETP.GE.AND P5, PT, R165.reuse, R243, PT ;  /* 0x000000f3a500720c */ /* 0x040fe40003fa6270 */
[----:B------:R-:W-:Y:S02]  /*1b9c0*/  ISETP.GE.AND P2, PT, R165, R240, PT ;  /* 0x000000f0a500720c */ /* 0x000fe40003f46270 */
[----:B------:R-:W-:Y:S02]  /*1b9d0*/  ISETP.GE.OR P4, PT, R7, R244, !P4 ;  /* 0x000000f40700720c */ /* 0x000fe40006786670 */
[----:B------:R-:W-:-:S02]  /*1b9e0*/  ISETP.GE.OR P6, PT, R5, R242, !P6 ;  /* 0x000000f20500720c */ /* 0x000fc400077c6670 */
[----:B------:R-:W-:Y:S02]  /*1b9f0*/  ISETP.GE.OR P3, PT, R5, R244, !P3 ;  /* 0x000000f40500720c */ /* 0x000fe40005f66670 */
[C---:B------:R-:W-:Y:S02]  /*1ba00*/  ISETP.GE.OR P5, PT, R165.reuse, R242, !P5 ;  /* 0x000000f2a500720c */ /* 0x040fe40006fa6670 */
[----:B------:R-:W-:Y:S02]  /*1ba10*/  ISETP.GE.OR P2, PT, R165, R244, !P2 ;  /* 0x000000f4a500720c */ /* 0x000fe40005746670 */
[----:B------:R-:W-:Y:S02]  /*1ba20*/  FSEL R191, R183, -INF , !P4 ;  /* 0xff800000b7bf7808 */ /* 0x000fe40006000000 */
[----:B------:R-:W-:Y:S02]  /*1ba30*/  FSEL R196, R176, -INF , !P6 ;  /* 0xff800000b0c47808 */ /* 0x000fe40007000000 */
[----:B------:R-:W-:-:S02]  /*1ba40*/  FSEL R190, R178, -INF , !P3 ;  /* 0xff800000b2be7808 */ /* 0x000fc40005800000 */
        /* <DEDUP_REMOVED lines=9> */
[----:B------:R-:W-:Y:S02]  /*1bae0*/  R2UR UR14, R16 ;  /* 0x00000000100e72ca */ /* 0x000fe400000e0000 */
[----:B------:R-:W-:Y:S02]  /*1baf0*/  R2UR UR15, R17 ;  /* 0x00000000110f72ca */ /* 0x000fe400000e0000 */
[----:B------:R-:W-:Y:S02]  /*1bb00*/  IADD3 R10, R4, -0x40, RZ ;  /* 0xffffffc0040a7810 */ /* 0x000fe40007ffe0ff */
[----:B------:R-:W-:Y:S02]  /*1bb10*/  IABS R7, R4 ;  /* 0x0000000400077213 */ /* 0x000fe40000000000 */
[----:B------:R-:W-:-:S02]  /*1bb20*/  R2UR UR12, R16 ;  /* 0x00000000100c72ca */ /* 0x000fc400000e0000 */
[C---:B------:R-:W-:Y:S02]  /*1bb30*/  R2UR UR13, R17.reuse ;  /* 0x00000000110d72ca */ /* 0x040fe400000e0000 */
[----:B------:R-:W-:Y:S02]  /*1bb40*/  R2UR UR10, R16 ;  /* 0x00000000100a72ca */ /* 0x000fe400000e0000 */
[----:B------:R-:W-:Y:S02]  /*1bb50*/  R2UR UR11, R17 ;  /* 0x00000000110b72ca */ /* 0x000fe400000e0000 */
[-C--:B--2---:R-:W-:Y:S02]  /*1bb60*/  IABS R8, R13.reuse ;  /* 0x0000000d00087213 */ /* 0x084fe40000000000 */
[-C--:B------:R-:W-:Y:S02]  /*1bb70*/  IABS R6, R13.reuse ;  /* 0x0000000d00067213 */ /* 0x080fe40000000000 */
[----:B------:R-:W1:Y:S01]  /*1bb80*/  I2F.RP R9, R8 ;  /* 0x0000000800097306 */ /* 0x000e620000209400 */
[----:B------:R-:W-:-:S02]  /*1bb90*/  LOP3.LUT R4, R4, R13, RZ, 0x3c, !PT ;  /* 0x0000000d04047212 */ /* 0x000fc400078e3cff */
[----:B------:R-:W-:Y:S02]  /*1bba0*/  IMAD.MOV R6, RZ, RZ, -R6 ;  /* 0x000000ffff067224 */ /* 0x000fe400078e0a06 */
        /* <DEDUP_REMOVED lines=9> */
[----:B------:R-:W-:-:S03]  /*1bc40*/  IMAD.HI.U32 R12, R15, R12, R14 ;  /* 0x0000000c0f0c7227 */ /* 0x000fc600078e000e */
[----:B------:R-:W-:-:S03]  /*1bc50*/  ISETP.GE.AND P0, PT, R10, RZ, PT ;  /* 0x000000ff0a00720c */ /* 0x000fc60003f06270 */
[----:B------:R-:W-:-:S04]  /*1bc60*/  IMAD.HI.U32 R11, R12, R7, RZ ;  /* 0x000000070c0b7227 */ /* 0x000fc800078e00ff */
[----:B------:R-:W-:-:S04]  /*1bc70*/  IMAD.HI.U32 R9, R12, R5, RZ ;  /* 0x000000050c097227 */ /* 0x000fc800078e00ff */
        /* <DEDUP_REMOVED lines=8> */
[----:B------:R-:W-:Y:S01]  /*1bd00*/  ISETP.NE.AND P2, PT, R13, RZ, PT ;  /* 0x000000ff0d00720c */ /* 0x000fe20003f45270 */
[----:B------:R-:W-:Y:S01]  /*1bd10*/  @!P4 VIADD R11, R11, 0x1 ;  /* 0x000000010b0bc836 */ /* 0x000fe20000000000 */
[-C--:B------:R-:W-:Y:S02]  /*1bd20*/  ISETP.GE.U32.AND P6, PT, R7, R8.reuse, PT ;  /* 0x000000080700720c */ /* 0x080fe40003fc6070 */
[----:B------:R-:W-:-:S11]  /*1bd30*/  ISETP.GE.U32.AND P5, PT, R5, R8, PT ;  /* 0x000000080500720c */ /* 0x000fd60003fa6070 */
[----:B------:R-:W-:Y:S02]  /*1bd40*/  @P6 VIADD R11, R11, 0x1 ;  /* 0x000000010b0b6836 */ /* 0x000fe40000000000 */
[----:B------:R-:W-:Y:S02]  /*1bd50*/  @P5 IADD3 R9, R9, 0x1, RZ ;  /* 0x0000000109095810 */ /* 0x000fe40007ffe0ff */
[----:B------:R-:W-:-:S03]  /*1bd60*/  @!P3 IMAD.MOV R11, RZ, RZ, -R11 ;  /* 0x000000ffff0bb224 */ /* 0x000fc600078e0a0b */
[----:B------:R-:W-:Y:S02]  /*1bd70*/  @!P0 IMAD.MOV R9, RZ, RZ, -R9 ;  /* 0x000000ffff098224 */ /* 0x000fe400078e0a09 */
[C---:B------:R-:W-:Y:S02]  /*1bd80*/  SEL R7, R6.reuse, R11, !P2 ;  /* 0x0000000b06077207 */ /* 0x040fe40005000000 */
[----:B------:R-:W2:Y:S01]  /*1bd90*/  LD.E.64 R10, desc[UR10][R18.64+0x20] ;  /* 0x0000200a120a7980 */ /* 0x000ea2000c101b00 */
[----:B------:R-:W-:Y:S02]  /*1bda0*/  SEL R6, R6, R9, !P2 ;  /* 0x0000000906067207 */ /* 0x000fe40005000000 */
[C-C-:B------:R-:W-:Y:S01]  /*1bdb0*/  IMAD.WIDE R30, R7.reuse, 0x4, R236.reuse ;  /* 0x00000004071e7825 */ /* 0x140fe200078e02ec */
[----:B------:R-:W3:Y:S03]  /*1bdc0*/  LD.E.64 R8, desc[UR4][R18.64+0x38] ;  /* 0x0000380412087980 */ /* 0x000ee6000c101b00 */
[----:B------:R-:W-:Y:S01]  /*1bdd0*/  IMAD.WIDE R14, R6, 0x4, R236 ;  /* 0x00000004060e7825 */ /* 0x000fe200078e02ec */
[----:B------:R-:W4:Y:S04]  /*1bde0*/  LD.E R5, desc[UR14][R30.64] ;  /* 0x0000000e1e057980 */ /* 0x000f28000c101900 */
[----:B------:R-:W4:Y:S01]  /*1bdf0*/  LD.E R4, desc[UR12][R14.64] ;  /* 0x0000000c0e047980 */ /* 0x000f22000c101900 */
[----:B------:R-:W-:-:S05]  /*1be00*/  IADD3 R6, R7, -R6, RZ ;  /* 0x8000000607067210 */ /* 0x000fca0007ffe0ff */
[----:B------:R-:W-:-:S05]  /*1be10*/  IMAD R13, R13, R6, -0x40 ;  /* 0xffffffc00d0d7424 */ /* 0x000fca00078e0206 */
[----:B------:R-:W-:Y:S01]  /*1be20*/  SHF.R.S32.HI R7, RZ, 0x1f, R13 ;  /* 0x0000001fff077819 */ /* 0x000fe2000001140d */
[-C--:B---3--:R-:W-:Y:S02]  /*1be30*/  IMAD R6, R9, R13.reuse, RZ ;  /* 0x0000000d09067224 */ /* 0x088fe400078e02ff */
[----:B------:R-:W-:-:S04]  /*1be40*/  IMAD.WIDE.U32 R12, R8, R13, RZ ;  /* 0x0000000d080c7225 */ /* 0x000fc800078e00ff */
[----:B----4-:R-:W-:Y:S02]  /*1be50*/  IMAD.IADD R5, R4, 0x1, -R5 ;  /* 0x0000000104057824 */ /* 0x010fe400078e0a05 */
[----:B------:R-:W-:Y:S02]  /*1be60*/  IMAD R6, R8, R7, R6 ;  /* 0x0000000708067224 */ /* 0x000fe400078e0206 */
[----:B--2---:R-:W-:Y:S01]  /*1be70*/  IMAD R7, R11, R5, RZ ;  /* 0x000000050b077224 */ /* 0x004fe200078e02ff */
[----:B------:R-:W-:Y:S01]  /*1be80*/  SHF.R.S32.HI R4, RZ, 0x1f, R5 ;  /* 0x0000001fff047819 */ /* 0x000fe20000011405 */
[----:B------:R-:W-:-:S04]  /*1be90*/  IMAD.IADD R13, R13, 0x1, R6 ;  /* 0x000000010d0d7824 */ /* 0x000fc800078e0206 */
[----:B------:R-:W-:Y:S02]  /*1bea0*/  IMAD R4, R10, R4, R7 ;  /* 0x000000040a047224 */ /* 0x000fe400078e0207 */
[----:B------:R-:W-:-:S04]  /*1beb0*/  IMAD.WIDE.U32 R10, R5, R10, R12 ;  /* 0x0000000a050a7225 */ /* 0x000fc800078e000c */
[----:B------:R-:W-:Y:S01]  /*1bec0*/  IMAD.MOV.U32 R5, RZ, RZ, R10 ;  /* 0x000000ffff057224 */ /* 0x000fe200078e000a */
[----:B------:R-:W-:Y:S01]  /*1bed0*/  IADD3 R4, R11, R4, RZ ;  /* 0x000000040b047210 */ /* 0x000fe20007ffe0ff */
[----:B------:R-:W-:Y:S05]  /*1bee0*/  BRA `(.L_x_7939) ;  /* 0x0000000000147947 */ /* 0x000fea0003800000 */
.L_x_7938:
[----:B------:R-:W-:Y:S02]  /*1bef0*/  R2UR UR4, R16 ;  /* 0x00000000100472ca */ /* 0x000fe400000e0000 */
[----:B------:R-:W-:-:S13]  /*1bf00*/  R2UR UR5, R17 ;  /* 0x00000000110572ca */ /* 0x000fda00000e0000 */
[----:B------:R-:W2:Y:S02]  /*1bf10*/  LD.E R5, desc[UR4][R18.64+0x38] ;  /* 0x0000380412057980 */ /* 0x000ea4000c101900 */
[----:B--2---:R-:W-:-:S05]  /*1bf20*/  IMAD.U32 R5, R5, -0x40, RZ ;  /* 0xffffffc005057824 */ /* 0x004fca00078e00ff */
[----:B------:R-:W-:Y:S02]  /*1bf30*/  SHF.R.S32.HI R4, RZ, 0x1f, R5 ;  /* 0x0000001fff047819 */ /* 0x000fe40000011405 */
.L_x_7939:
[----:B------:R-:W-:Y:S05]  /*1bf40*/  BSYNC B0 ;  /* 0x0000000000007941 */ /* 0x000fea0003800000 */
.L_x_7937:
[C---:B------:R-:W-:Y:S02]  /*1bf50*/  LEA R228, P0, R5.reuse, R228, 0x1 ;  /* 0x000000e405e47211 */ /* 0x040fe400078008ff */
        /* <DEDUP_REMOVED lines=13> */
[----:B------:R1:W-:Y:S01]  /*1c030*/  LDGSTS.E.BYPASS.LTC128B.128 [R241+0x8000], desc[UR14][R228.64] ;  /* 0x08000000e4f17fae */ /* 0x0003e2000b901d4e */
[----:B------:R-:W-:Y:S02]  /*1c040*/  SHF.L.U64.HI R4, R166, 0x5, R167 ;  /* 0x00000005a6047819 */ /* 0x000fe400000102a7 */
[----:B------:R-:W-:Y:S01]  /*1c050*/  IADD3 R8, P0, R228, R5, RZ ;  /* 0x00000005e4087210 */ /* 0x000fe20007f1e0ff */
[----:B------:R1:W-:Y:S01]  /*1c060*/  LDGSTS.E.BYPASS.LTC128B.128 [R241+0xa000], desc[UR12][R228.64+0x80] ;  /* 0x0a000080e4f17fae */ /* 0x0003e2000b901d4c */
[----:B------:R-:W-:-:S02]  /*1c070*/  R2UR UR30, R16 ;  /* 0x00000000101e72ca */ /* 0x000fc400000e0000 */
[----:B------:R-:W-:Y:S01]  /*1c080*/  R2UR UR31, R17 ;  /* 0x00000000111f72ca */ /* 0x000fe200000e0000 */
[----:B------:R-:W-:Y:S01]  /*1c090*/  IMAD.X R9, R229, 0x1, R4, P0 ;  /* 0x00000001e5097824 */ /* 0x000fe200000e0604 */
[C---:B------:R-:W-:Y:S01]  /*1c0a0*/  R2UR UR28, R16.reuse ;  /* 0x00000000101c72ca */ /* 0x040fe200000e0000 */
[----:B------:R1:W-:Y:S01]  /*1c0b0*/  LDGSTS.E.BYPASS.LTC128B.128 [R241+0xc000], desc[UR10][R228.64+0x100] ;  /* 0x0c000100e4f17fae */ /* 0x0003e2000b901d4a */
[C---:B------:R-:W-:Y:S02]  /*1c0c0*/  R2UR UR29, R17.reuse ;  /* 0x00000000111d72ca */ /* 0x040fe400000e0000 */
[C---:B------:R-:W-:Y:S01]  /*1c0d0*/  R2UR UR26, R16.reuse ;  /* 0x00000000101a72ca */ /* 0x040fe200000e0000 */
[----:B------:R1:W-:Y:S01]  /*1c0e0*/  LDGSTS.E.BYPASS.LTC128B.128 [R241+0xe000], desc[UR4][R228.64+0x180] ;  /* 0x0e000180e4f17fae */ /* 0x0003e2000b901d44 */
[----:B------:R-:W-:Y:S02]  /*1c0f0*/  R2UR UR27, R17 ;  /* 0x00000000111b72ca */ /* 0x000fe400000e0000 */
[----:B------:R-:W-:-:S02]  /*1c100*/  R2UR UR24, R16 ;  /* 0x00000000101872ca */ /* 0x000fc400000e0000 */
[C---:B------:R-:W-:Y:S01]  /*1c110*/  R2UR UR25, R17.reuse ;  /* 0x00000000111972ca */ /* 0x040fe200000e0000 */
[----:B------:R1:W-:Y:S01]  /*1c120*/  LDGSTS.E.BYPASS.LTC128B.128 [R241+0x8800], desc[UR30][R8.64] ;  /* 0x0880000008f17fae */ /* 0x0003e2000b901d5e */
[C---:B------:R-:W-:Y:S02]  /*1c130*/  R2UR UR22, R16.reuse ;  /* 0x00000000101672ca */ /* 0x040fe400000e0000 */
[C---:B------:R-:W-:Y:S01]  /*1c140*/  R2UR UR23, R17.reuse ;  /* 0x00000000111772ca */ /* 0x040fe200000e0000 */
[----:B------:R1:W-:Y:S01]  /*1c150*/  LDGSTS.E.BYPASS.LTC128B.128 [R241+0xa800], desc[UR28][R8.64+0x80] ;  /* 0x0a80008008f17fae */ /* 0x0003e2000b901d5c */
[----:B------:R-:W-:Y:S02]  /*1c160*/  R2UR UR20, R16 ;  /* 0x00000000101472ca */ /* 0x000fe400000e0000 */
[----:B------:R-:W-:Y:S01]  /*1c170*/  R2UR UR21, R17 ;  /* 0x00000000111572ca */ /* 0x000fe200000e0000 */
[----:B------:R1:W-:Y:S01]  /*1c180*/  LDGSTS.E.BYPASS.LTC128B.128 [R241+0xc800], desc[UR26][R8.64+0x100] ;  /* 0x0c80010008f17fae */ /* 0x0003e2000b901d5a */
[----:B------:R-:W-:-:S02]  /*1c190*/  IADD3 R6, P0, R8, R5, RZ ;  /* 0x0000000508067210 */ /* 0x000fc40007f1e0ff */
[C---:B------:R-:W-:Y:S01]  /*1c1a0*/  R2UR UR18, R16.reuse ;  /* 0x00000000101272ca */ /* 0x040fe200000e0000 */
[----:B------:R1:W-:Y:S01]  /*1c1b0*/  LDGSTS.E.BYPASS.LTC128B.128 [R241+0xe800], desc[UR24][R8.64+0x180] ;  /* 0x0e80018008f17fae */ /* 0x0003e2000b901d58 */
[----:B------:R-:W-:Y:S01]  /*1c1c0*/  R2UR UR19, R17 ;  /* 0x00000000111372ca */ /* 0x000fe200000e0000 */
[--C-:B------:R-:W-:Y:S01]  /*1c1d0*/  IMAD.X R7, R9, 0x1, R4.reuse, P0 ;  /* 0x0000000109077824 */ /* 0x100fe200000e0604 */
[----:B------:R-:W-:Y:S02]  /*1c1e0*/  R2UR UR16, R16 ;  /* 0x00000000101072ca */ /* 0x000fe400000e0000 */
[----:B------:R-:W-:Y:S02]  /*1c1f0*/  R2UR UR17, R17 ;  /* 0x00000000111172ca */ /* 0x000fe400000e0000 */
[----:B------:R-:W-:Y:S01]  /*1c200*/  IADD3 R10, P0, R6, R5, RZ ;  /* 0x00000005060a7210 */ /* 0x000fe20007f1e0ff */
[----:B------:R1:W-:Y:S04]  /*1c210*/  LDGSTS.E.BYPASS.LTC128B.128 [R241+0x9000], desc[UR22][R6.64] ;  /* 0x0900000006f17fae */ /* 0x0003e8000b901d56 */
        /* <DEDUP_REMOVED lines=9> */
.L_x_7936:
[----:B------:R-:W-:Y:S05]  /*1c2b0*/  BSYNC B1 ;  /* 0x0000000000017941 */ /* 0x000fea0003800000 */
.L_x_7935:
[----:B------:R-:W-:Y:S01]  /*1c2c0*/  R2UR UR4, R16 ;  /* 0x00000000100472ca */ /* 0x000fe200000e0000 */
[----:B------:R-:W-:Y:S01]  /*1c2d0*/  LDSM.16.MT88.4 R32, [R216+0x10000] ;  /* 0x01000000d820783b */ /* 0x000fe20000004200 */
[----:B------:R-:W-:Y:S02]  /*1c2e0*/  R2UR UR5, R17 ;  /* 0x00000000110572ca */ /* 0x000fe400000e0000 */
[----:B------:R-:W-:Y:S01]  /*1c2f0*/  FMNMX.FTZ R4, R164, R171, !PT ;  /* 0x000000aba4047209 */ /* 0x000fe20007810000 */
[----:B-1----:R-:W-:Y:S01]  /*1c300*/  LDSM.16.MT88.4 R8, [R220+0x10000] ;  /* 0x01000000dc08783b */ /* 0x002fe20000004200 */
[----:B------:R-:W-:Y:S02]  /*1c310*/  MOV R179, R24 ;  /* 0x0000001800b37202 */ /* 0x000fe40000000f00 */
[----:B------:R-:W-:Y:S02]  /*1c320*/  MOV R180, R22 ;  /* 0x0000001600b47202 */ /* 0x000fe40000000f00 */
[----:B------:R-:W-:-:S02]  /*1c330*/  MOV R178, R28 ;  /* 0x0000001c00b27202 */ /* 0x000fc40000000f00 */
[----:B------:R-:W-:Y:S02]  /*1c340*/  MOV R181, R20 ;  /* 0x0000001400b57202 */ /* 0x000fe40000000f00 */
[----:B------:R-:W-:Y:S01]  /*1c350*/  MOV R177, R246 ;  /* 0x000000f600b17202 */ /* 0x000fe20000000f00 */
[----:B------:R1:W2:Y:S01]  /*1c360*/  LD.E R193, desc[UR4][R18.64+0xdc] ;  /* 0x0000dc0412c17980 */ /* 0x0002a2000c101900 */
[----:B------:R-:W-:Y:S02]  /*1c370*/  FMNMX.FTZ R5, R29, R4, !PT ;  /* 0x000000041d057209 */ /* 0x000fe40007810000 */
[----:B------:R-:W-:Y:S02]  /*1c380*/  MOV R176, R170 ;  /* 0x000000aa00b07202 */ /* 0x000fe40000000f00 */
[----:B------:R-:W-:Y:S02]  /*1c390*/  FMNMX.FTZ R5, R2, R5, !PT ;  /* 0x0000000502057209 */ /* 0x000fe40007810000 */
[----:B------:R-:W-:-:S02]  /*1c3a0*/  FMNMX.FTZ R4, R3, R25, !PT ;  /* 0x0000001903047209 */ /* 0x000fc40007810000 */
[----:B------:R-:W-:Y:S02]  /*1c3b0*/  FMNMX.FTZ R5, R0, R5, !PT ;  /* 0x0000000500057209 */ /* 0x000fe40007810000 */
[----:B------:R-:W-:Y:S02]  /*1c3c0*/  FMNMX.FTZ R4, R23, R4, !PT ;  /* 0x0000000417047209 */ /* 0x000fe40007810000 */
[----:B------:R-:W-:Y:S02]  /*1c3d0*/  FMNMX.FTZ R6, R248, R5, !PT ;  /* 0x00000005f8067209 */ /* 0x000fe40007810000 */
[----:B------:R-:W-:Y:S02]  /*1c3e0*/  FMNMX.FTZ R4, R27, R4, !PT ;  /* 0x000000041b047209 */ /* 0x000fe40007810000 */
[----:B------:R-:W-:-:S04]  /*1c3f0*/  FMNMX.FTZ R5, R199, R6, !PT ;  /* 0x00000006c7057209 */ /* 0x000fc80007810000 */
[----:B------:R-:W-:Y:S02]  /*1c400*/  FMNMX.FTZ R6, R250, R5, !PT ;  /* 0x00000005fa067209 */ /* 0x000fe40007810000 */
[----:B------:R-:W-:Y:S01]  /*1c410*/  FMNMX.FTZ R5, R21, R4, !PT ;  /* 0x0000000415057209 */ /* 0x000fe20007810000 */
[----:B-1----:R-:W-:Y:S03]  /*1c420*/  LDSM.16.MT88.4 R16, [R218+0x10000] ;  /* 0x01000000da10783b */ /* 0x002fe60000004200 */
        /* <DEDUP_REMOVED lines=18> */
[----:B------:R-:W-:-:S04]  /*1c550*/  FMNMX.FTZ R7, R191, R4, !PT ;  /* 0x00000004bf077209 */ /* 0x000fc80007810000 */
[----:B------:R-:W-:-:S04]  /*1c560*/  FMNMX.FTZ R4, R190, R7, !PT ;  /* 0x00000007be047209 */ /* 0x000fc80007810000 */
[----:B------:R-:W-:Y:S01]  /*1c570*/  FMNMX.FTZ R7, R189, R4, !PT ;  /* 0x00000004bd077209 */ /* 0x000fe20007810000 */
        /* <DEDUP_REMOVED lines=15> */
[----:B------:R-:W-:-:S04]  /*1c670*/  FMUL.FTZ R192, R193, R185 ;  /* 0x000000b9c1c07220 */ /* 0x000fc80000410000 */
[----:B------:R-:W-:Y:S02]  /*1c680*/  FSEL R246, R246, RZ, P2 ;  /* 0x000000fff6f67208 */ /* 0x000fe40001000000 */
[----:B------:R-:W-:Y:S01]  /*1c690*/  FSEL R192, R192, RZ, P0 ;  /* 0x000000ffc0c07208 */ /* 0x000fe20000000000 */
[C---:B------:R-:W-:Y:S01]  /*1c6a0*/  FMUL.FTZ R164, R193.reuse, R4 ;  /* 0x00000004c1a47220 */ /* 0x040fe20000410000 */
[----:B------:R-:W-:Y:S01]  /*1c6b0*/  FMUL.FTZ R3, R193, R6 ;  /* 0x00000006c1037220 */ /* 0x000fe20000410000 */
        /* <DEDUP_REMOVED lines=8> */
[----:B------:R-:W1:Y:S01]  /*1c740*/  LDSM.16.MT88.4 R24, [R217+0x10000] ;  /* 0x01000000d918783b */ /* 0x000e620000004200 */
[----:B------:R-:W2:Y:S08]  /*1c750*/  MUFU.EX2 R164, R164 ;  /* 0x000000a400a47308 */ /* 0x000eb00000000800 */
[----:B------:R-:W3:Y:S08]  /*1c760*/  MUFU.EX2 R3, R3 ;  /* 0x0000000300037308 */ /* 0x000ef00000000800 */
[----:B------:R-:W-:Y:S08]  /*1c770*/  MUFU.EX2 R188, R188 ;  /* 0x000000bc00bc7308 */ /* 0x000ff00000000800 */
[----:B------:R-:W4:Y:S08]  /*1c780*/  MUFU.EX2 R171, R171 ;  /* 0x000000ab00ab7308 */ /* 0x000f300000000800 */
[----:B------:R-:W-:Y:S08]  /*1c790*/  MUFU.EX2 R184, R184 ;  /* 0x000000b800b87308 */ /* 0x000ff00000000800 */
[----:B------:R-:W-:Y:S08]  /*1c7a0*/  MUFU.EX2 R165, R165 ;  /* 0x000000a500a57308 */ /* 0x000ff00000000800 */
[----:B------:R-:W-:Y:S08]  /*1c7b0*/  MUFU.EX2 R170, R170 ;  /* 0x000000aa00aa7308 */ /* 0x000ff00000000800 */
[----:B------:R-:W5:Y:S08]  /*1c7c0*/  MUFU.EX2 R2, R2 ;  /* 0x0000000200027308 */ /* 0x000f700000000800 */
[----:B------:R-:W-:Y:S08]  /*1c7d0*/  MUFU.EX2 R0, R0 ;  /* 0x0000000000007308 */ /* 0x000ff00000000800 */
[----:B------:R-:W1:Y:S01]  /*1c7e0*/  MUFU.EX2 R187, R187 ;  /* 0x000000bb00bb7308 */ /* 0x000e620000000800 */
[-C--:B--2---:R-:W-:Y:S01]  /*1c7f0*/  FMUL.FTZ R20, R152, R164.reuse ;  /* 0x000000a498147220 */ /* 0x084fe20000410000 */
[----:B------:R-:W-:Y:S01]  /*1c800*/  FMUL.FTZ R21, R153, R164 ;  /* 0x000000a499157220 */ /* 0x000fe20000410000 */
[-C--:B---3--:R-:W-:Y:S01]  /*1c810*/  FMUL.FTZ R22, R154, R3.reuse ;  /* 0x000000039a167220 */ /* 0x088fe20000410000 */
[-C--:B------:R-:W-:Y:S01]  /*1c820*/  FMUL.FTZ R23, R155, R3.reuse ;  /* 0x000000039b177220 */ /* 0x080fe20000410000 */
[----:B----4-:R-:W-:Y:S01]  /*1c830*/  F2FP.F16.F32.PACK_AB R4, R171, R188 ;  /* 0x000000bcab04723e */ /* 0x010fe200000000ff */
[----:B------:R-:W2:Y:S01]  /*1c840*/  LDSM.16.MT88.4 R152, [R220+0x12000] ;  /* 0x01200000dc98783b */ /* 0x000ea20000004200 */
[----:B-----5:R-:W-:Y:S01]  /*1c850*/  F2FP.F16.F32.PACK_AB R5, R2, R170 ;  /* 0x000000aa0205723e */ /* 0x020fe200000000ff */
[----:B------:R-:W-:Y:S01]  /*1c860*/  FMUL.FTZ R148, R148, R164 ;  /* 0x000000a494947220 */ /* 0x000fe20000410000 */
[----:B------:R-:W-:Y:S01]  /*1c870*/  F2FP.F16.F32.PACK_AB R6, R165, R184 ;  /* 0x000000b8a506723e */ /* 0x000fe200000000ff */
[----:B------:R-:W-:Y:S01]  /*1c880*/  FMUL.FTZ R149, R149, R164 ;  /* 0x000000a495957220 */ /* 0x000fe20000410000 */
[-C--:B------:R-:W-:Y:S01]  /*1c890*/  FMUL.FTZ R150, R150, R3.reuse ;  /* 0x0000000396967220 */ /* 0x080fe20000410000 */
[----:B------:R-:W-:Y:S01]  /*1c8a0*/  FMUL.FTZ R151, R151, R3 ;  /* 0x0000000397977220 */ /* 0x000fe20000410000 */
[----:B-1----:R-:W-:-:S07]  /*1c8b0*/  F2FP.F16.F32.PACK_AB R7, R187, R0 ;  /* 0x00000000bb07723e */ /* 0x002fce00000000ff */
[C---:B------:R-:W-:Y:S06]  /*1c8c0*/  HMMA.16816.F32 R20, R4.reuse, R16, R20 ;  /* 0x000000100414723c */ /* 0x040fec0000001814 */
        /* <DEDUP_REMOVED lines=10> */
[----:B------:R-:W3:Y:S02]  /*1c970*/  LDSM.16.MT88.4 R144, [R217+0x12000] ;  /* 0x01200000d990783b */ /* 0x000ee40000004200 */
[C---:B------:R-:W-:Y:S06]  /*1c980*/  HMMA.16816.F32 R28, R4.reuse, R24, R28 ;  /* 0x00000018041c723c */ /* 0x040fec000000181c */
[----:B------:R-:W-:Y:S07]  /*1c990*/  HMMA.16816.F32 R24, R4, R26, R140 ;  /* 0x0000001a0418723c */ /* 0x000fee000000188c */
[-C--:B------:R-:W-:Y:S01]  /*1c9a0*/  FMUL.FTZ R140, R136, R164.reuse ;  /* 0x000000a4888c7220 */ /* 0x080fe20000410000 */
[-C--:B------:R-:W-:Y:S01]  /*1c9b0*/  FMUL.FTZ R141, R137, R164.reuse ;  /* 0x000000a4898d7220 */ /* 0x080fe20000410000 */
[-C--:B------:R-:W-:Y:S01]  /*1c9c0*/  FMUL.FTZ R142, R138, R3.reuse ;  /* 0x000000038a8e7220 */ /* 0x080fe20000410000 */
[-C--:B------:R-:W-:Y:S01]  /*1c9d0*/  FMUL.FTZ R143, R139, R3.reuse ;  /* 0x000000038b8f7220 */ /* 0x080fe20000410000 */
[-C--:B------:R-:W-:Y:S01]  /*1c9e0*/  FMUL.FTZ R136, R132, R164.reuse ;  /* 0x000000a484887220 */ /* 0x080fe20000410000 */
[----:B------:R-:W-:Y:S01]  /*1c9f0*/  FMUL.FTZ R137, R133, R164 ;  /* 0x000000a485897220 */ /* 0x000fe20000410000 */
[-C--:B------:R-:W-:Y:S01]  /*1ca00*/  FMUL.FTZ R138, R134, R3.reuse ;  /* 0x00000003868a7220 */ /* 0x080fe20000410000 */
[----:B------:R-:W-:-:S03]  /*1ca10*/  FMUL.FTZ R139, R135, R3 ;  /* 0x00000003878b7220 */ /* 0x000fc60000410000 */
[C---:B------:R-:W-:Y:S01]  /*1ca20*/  HMMA.16816.F32 R132, R4.reuse, R32, R140 ;  /* 0x000000200484723c */ /* 0x040fe2000000188c */
[----:B------:R-:W4:Y:S05]  /*1ca30*/  LDSM.16.MT88.4 R140, [R216+0x12000] ;  /* 0x01200000d88c783b */ /* 0x000f2a0000004200 */
        /* <DEDUP_REMOVED lines=9> */
[----:B--2---:R-:W-:Y:S07]  /*1cad0*/  HMMA.16816.F32 R40, R4, R152, R136 ;  /* 0x000000980428723c */ /* 0x004fee0000001888 */
        /* <DEDUP_REMOVED lines=8> */
[C---:B-1----:R-:W-:Y:S01]  /*1cb60*/  HMMA.16816.F32 R48, R4.reuse, R148, R136 ;  /* 0x000000940430723c */ /* 0x042fe20000001888 */
[----:B------:R-:W1:Y:S05]  /*1cb70*/  LDSM.16.MT88.4 R136, [R220+0x14000] ;  /* 0x01400000dc88783b */ /* 0x000e6a0000004200 */
[----:B------:R-:W-:Y:S01]  /*1cb80*/  HMMA.16816.F32 R44, R4, R150, R44 ;  /* 0x00000096042c723c */ /* 0x000fe2000000182c */
[-C--:B------:R-:W-:Y:S01]  /*1cb90*/  FMUL.FTZ R148, R52, R164.reuse ;  /* 0x000000a434947220 */ /* 0x080fe20000410000 */
[-C--:B------:R-:W-:Y:S01]  /*1cba0*/  FMUL.FTZ R149, R53, R164.reuse ;  /* 0x000000a435957220 */ /* 0x080fe20000410000 */
[-C--:B------:R-:W-:Y:S01]  /*1cbb0*/  FMUL.FTZ R52, R56, R164.reuse ;  /* 0x000000a438347220 */ /* 0x080fe20000410000 */
[----:B------:R-:W-:-:S03]  /*1cbc0*/  FMUL.FTZ R53, R57, R164 ;  /* 0x000000a439357220 */ /* 0x000fc60000410000 */
[-C--:B------:R-:W-:Y:S01]  /*1cbd0*/  FMUL.FTZ R150, R54, R3.reuse ;  /* 0x0000000336967220 */ /* 0x080fe20000410000 */
[-C--:B------:R-:W-:Y:S01]  /*1cbe0*/  FMUL.FTZ R151, R55, R3.reuse ;  /* 0x0000000337977220 */ /* 0x080fe20000410000 */
[-C--:B------:R-:W-:Y:S01]  /*1cbf0*/  FMUL.FTZ R54, R58, R3.reuse ;  /* 0x000000033a367220 */ /* 0x080fe20000410000 */
[----:B------:R-:W-:-:S05]  /*1cc00*/  FMUL.FTZ R55, R59, R3 ;  /* 0x000000033b377220 */ /* 0x000fca0000410000 */
[C---:B---3--:R-:W-:Y:S06]  /*1cc10*/  HMMA.16816.F32 R56, R4.reuse, R144, R148 ;  /* 0x000000900438723c */ /* 0x048fec0000001894 */
[----:B------:R-:W-:Y:S01]  /*1cc20*/  HMMA.16816.F32 R52, R4, R146, R52 ;  /* 0x000000920434723c */ /* 0x000fe20000001834 */
[----:B------:R-:W2:Y:S01]  /*1cc30*/  LDSM.16.MT88.4 R144, [R218+0x14000] ;  /* 0x01400000da90783b */ /* 0x000ea20000004200 */
        /* <DEDUP_REMOVED lines=8> */
[C---:B----4-:R-:W-:Y:S06]  /*1ccc0*/  HMMA.16816.F32 R64, R4.reuse, R140, R148 ;  /* 0x0000008c0440723c */ /* 0x050fec0000001894 */
[----:B------:R-:W-:Y:S01]  /*1ccd0*/  HMMA.16816.F32 R60, R4, R142, R60 ;  /* 0x0000008e043c723c */ /* 0x000fe2000000183c */
[----:B------:R-:W3:Y:S01]  /*1cce0*/  LDSM.16.MT88.4 R140, [R217+0x14000] ;  /* 0x01400000d98c783b */ /* 0x000ee20000004200 */
        /* <DEDUP_REMOVED lines=8> */
[C---:B-1----:R-:W-:Y:S07]  /*1cd70*/  HMMA.16816.F32 R72, R4.reuse, R136, R148 ;  /* 0x000000880448723c */ /* 0x042fee0000001894 */
        /* <DEDUP_REMOVED lines=9> */
[----:B------:R-:W1:Y:S05]  /*1ce10*/  LDSM.16.MT88.4 R136, [R216+0x14000] ;  /* 0x01400000d888783b */ /* 0x000e6a0000004200 */
[C---:B--2---:R-:W-:Y:S06]  /*1ce20*/  HMMA.16816.F32 R80, R4.reuse, R144, R148 ;  /* 0x000000900450723c */ /* 0x044fec0000001894 */
        /* <DEDUP_REMOVED lines=14> */
[C---:B---3--:R-:W-:Y:S06]  /*1cf10*/  HMMA.16816.F32 R84, R4.reuse, R140, R84 ;  /* 0x0000008c0454723c */ /* 0x048fec0000001854 */
[----:B------:R-:W-:Y:S01]  /*1cf20*/  HMMA.16816.F32 R92, R4, R142, R148 ;  /* 0x0000008e045c723c */ /* 0x000fe20000001894 */
[----:B------:R-:W3:Y:S01]  /*1cf30*/  LDSM.16.MT88.4 R140, [R218+0x16000] ;  /* 0x01600000da8c783b */ /* 0x000ee20000004200 */
[-C--:B------:R-:W-:Y:S01]  /*1cf40*/  FMUL.FTZ R104, R104, R164.reuse ;  /* 0x000000a468687220 */ /* 0x080fe20000410000 */
[----:B------:R-:W-:Y:S01]  /*1cf50*/  FMUL.FTZ R105, R105, R164 ;  /* 0x000000a469697220 */ /* 0x000fe20000410000 */
[-C--:B------:R-:W-:Y:S01]  /*1cf60*/  FMUL.FTZ R106, R106, R3.reuse ;  /* 0x000000036a6a7220 */ /* 0x080fe20000410000 */
[----:B------:R-:W-:-:S02]  /*1cf70*/  FMUL.FTZ R107, R107, R3 ;  /* 0x000000036b6b7220 */ /* 0x000fc40000410000 */
        /* <DEDUP_REMOVED lines=8> */
[C---:B-1----:R-:W-:Y:S06]  /*1d000*/  HMMA.16816.F32 R88, R4.reuse, R136, R88 ;  /* 0x000000880458723c */ /* 0x042fec0000001858 */
[C---:B------:R-:W-:Y:S01]  /*1d010*/  HMMA.16816.F32 R100, R4.reuse, R138, R148 ;  /* 0x0000008a0464723c */ /* 0x040fe20000001894 */
[----:B------:R-:W1:Y:S05]  /*1d020*/  LDSM.16.MT88.4 R136, [R217+0x16000] ;  /* 0x01600000d988783b */ /* 0x000e6a0000004200 */
[----:B--2---:R-:W-:Y:S01]  /*1d030*/  HMMA.16816.F32 R96, R4, R144, R96 ;  /* 0x000000900460723c */ /* 0x004fe20000001860 */
[----:B------:R-:W-:-:S05]  /*1d040*/  FMUL.FTZ R148, R108, R164 ;  /* 0x000000a46c947220 */ /* 0x000fca0000410000 */
[----:B------:R-:W-:Y:S01]  /*1d050*/  HMMA.16816.F32 R104, R4, R146, R104 ;  /* 0x000000920468723c */ /* 0x000fe20000001868 */
[----:B------:R-:W2:Y:S01]  /*1d060*/  LDSM.16.MT88.4 R144, [R216+0x16000] ;  /* 0x01600000d890783b */ /* 0x000ea20000004200 */
[-C--:B------:R-:W-:Y:S01]  /*1d070*/  FMUL.FTZ R149, R109, R164.reuse ;  /* 0x000000a46d957220 */ /* 0x080fe20000410000 */
[-C--:B------:R-:W-:Y:S01]  /*1d080*/  FMUL.FTZ R150, R110, R3.reuse ;  /* 0x000000036e967220 */ /* 0x080fe20000410000 */
[-C--:B------:R-:W-:Y:S01]  /*1d090*/  FMUL.FTZ R151, R111, R3.reuse ;  /* 0x000000036f977220 */ /* 0x080fe20000410000 */
[-C--:B------:R-:W-:Y:S01]  /*1d0a0*/  FMUL.FTZ R108, R112, R164.reuse ;  /* 0x000000a4706c7220 */ /* 0x080fe20000410000 */
[----:B------:R-:W-:Y:S01]  /*1d0b0*/  FMUL.FTZ R109, R113, R164 ;  /* 0x000000a4716d7220 */ /* 0x000fe20000410000 */
[-C--:B------:R-:W-:Y:S01]  /*1d0c0*/  FMUL.FTZ R110, R114, R3.reuse ;  /* 0x00000003726e7220 */ /* 0x080fe20000410000 */
[----:B------:R-:W-:-:S03]  /*1d0d0*/  FMUL.FTZ R111, R115, R3 ;  /* 0x00000003736f7220 */ /* 0x000fc60000410000 */
[----:B---3--:R-:W-:Y:S01]  /*1d0e0*/  HMMA.16816.F32 R112, R4, R140, R148 ;  /* 0x0000008c0470723c */ /* 0x008fe20000001894 */
[----:B------:R-:W-:-:S05]  /*1d0f0*/  FFMA.FTZ R152, R248, R193, -R246 ;  /* 0x000000c1f8987223 */ /* 0x000fca00000108f6 */
[C---:B------:R-:W-:Y:S01]  /*1d100*/  HMMA.16816.F32 R108, R4.reuse, R142, R108 ;  /* 0x0000008e046c723c */ /* 0x040fe2000000186c */
[----:B------:R-:W3:Y:S01]  /*1d110*/  LDSM.16.MT88.4 R140, [R220+0x10800] ;  /* 0x01080000dc8c783b */ /* 0x000ee20000004200 */
[--C-:B------:R-:W-:Y:S02]  /*1d120*/  FFMA.FTZ R248, R199, R193, -R246.reuse ;  /* 0x000000c1c7f87223 */ /* 0x100fe400000108f6 */
        /* <DEDUP_REMOVED lines=9> */
[-CC-:B------:R-:W-:Y:S01]  /*1d1c0*/  FFMA.FTZ R250, R250, R193.reuse, -R246.reuse ;  /* 0x000000c1fafa7223 */ /* 0x180fe200000108f6 */
[-C--:B------:R-:W-:Y:S01]  /*1d1d0*/  FFMA.FTZ R249, R249, R193.reuse, -R246 ;  /* 0x000000c1f9f97223 */ /* 0x080fe200000108f6 */
[-CC-:B------:R-:W-:Y:S01]  /*1d1e0*/  FFMA.FTZ R150, R180, R193.reuse, -R192.reuse ;  /* 0x000000c1b4967223 */ /* 0x180fe200000108c0 */
[-CC-:B----4-:R-:W-:Y:S01]  /*1d1f0*/  FFMA.FTZ R152, R252, R193.reuse, -R192.reuse ;  /* 0x000000c1fc987223 */ /* 0x190fe200000108c0 */
[--C-:B------:R-:W-:Y:S01]  /*1d200*/  FFMA.FTZ R252, R251, R193, -R192.reuse ;  /* 0x000000c1fbfc7223 */ /* 0x100fe200000108c0 */
[----:B------:R-:W4:Y:S01]  /*1d210*/  MUFU.EX2 R248, R248 ;  /* 0x000000f800f87308 */ /* 0x000f220000000800 */
[C---:B------:R-:W-:Y:S01]  /*1d220*/  HMMA.16816.F32 R12, R4.reuse, R8, R12 ;  /* 0x00000008040c723c */ /* 0x040fe2000000180c */
[-C--:B------:R-:W-:Y:S01]  /*1d230*/  FMUL.FTZ R148, R120, R164.reuse ;  /* 0x000000a478947220 */ /* 0x080fe20000410000 */
[-C--:B------:R-:W-:Y:S01]  /*1d240*/  FMUL.FTZ R149, R121, R164.reuse ;  /* 0x000000a479957220 */ /* 0x080fe20000410000 */
[-C--:B------:R-:W-:Y:S01]  /*1d250*/  FMUL.FTZ R151, R123, R3.reuse ;  /* 0x000000037b977220 */ /* 0x080fe20000410000 */
[-C--:B------:R-:W-:Y:S01]  /*1d260*/  FMUL.FTZ R116, R116, R164.reuse ;  /* 0x000000a474747220 */ /* 0x080fe20000410000 */
[-C--:B------:R-:W-:Y:S01]  /*1d270*/  FMUL.FTZ R117, R117, R164.reuse ;  /* 0x000000a475757220 */ /* 0x080fe20000410000 */
[-C--:B------:R-:W-:Y:S01]  /*1d280*/  FMUL.FTZ R118, R118, R3.reuse ;  /* 0x0000000376767220 */ /* 0x080fe20000410000 */
[----:B------:R5:W-:Y:S01]  /*1d290*/  MUFU.EX2 R251, R152 ;  /* 0x0000009800fb7308 */ /* 0x000be20000000800 */
[C---:B------:R-:W-:Y:S01]  /*1d2a0*/  HMMA.16816.F32 R8, R4.reuse, R10, R156 ;  /* 0x0000000a0408723c */ /* 0x040fe2000000189c */
[-C--:B------:R-:W-:Y:S01]  /*1d2b0*/  FMUL.FTZ R119, R119, R3.reuse ;  /* 0x0000000377777220 */ /* 0x080fe20000410000 */
[-C--:B------:R-:W-:Y:S01]  /*1d2c0*/  FMUL.FTZ R120, R124, R164.reuse ;  /* 0x000000a47c787220 */ /* 0x080fe20000410000 */
[-C--:B------:R-:W-:Y:S01]  /*1d2d0*/  FMUL.FTZ R121, R125, R164.reuse ;  /* 0x000000a47d797220 */ /* 0x080fe20000410000 */
[-C--:B------:R-:W-:Y:S01]  /*1d2e0*/  FMUL.FTZ R128, R128, R164.reuse ;  /* 0x000000a480807220 */ /* 0x080fe20000410000 */
[----:B------:R-:W-:Y:S01]  /*1d2f0*/  FMUL.FTZ R129, R129, R164 ;  /* 0x000000a481817220 */ /* 0x000fe20000410000 */
[-C--:B------:R-:W-:Y:S01]  /*1d300*/  FMUL.FTZ R130, R130, R3.reuse ;  /* 0x0000000382827220 */ /* 0x080fe20000410000 */
[----:B------:R-:W-:Y:S01]  /*1d310*/  MUFU.EX2 R250, R250 ;  /* 0x000000fa00fa7308 */ /* 0x000fe20000000800 */
[-C--:B------:R-:W-:Y:S01]  /*1d320*/  FMUL.FTZ R123, R127, R3.reuse ;  /* 0x000000037f7b7220 */ /* 0x080fe20000410000 */
[----:B------:R-:W-:Y:S01]  /*1d330*/  FMUL.FTZ R131, R131, R3 ;  /* 0x0000000383837220 */ /* 0x000fe20000410000 */
[C---:B------:R-:W-:Y:S01]  /*1d340*/  HMMA.16816.F32 R36, R4.reuse, R154, R36 ;  /* 0x0000009a0424723c */ /* 0x040fe20000001824 */
[----:B------:R-:W-:Y:S04]  /*1d350*/  LDSM.16.MT88.4 R156, [R217+0x10800] ;  /* 0x01080000d99c783b */ /* 0x000fe80000004200 */
[----:B------:R-:W-:Y:S01]  /*1d360*/  LDSM.16.MT88.4 R160, [R218+0x10800] ;  /* 0x01080000daa0783b */ /* 0x000fe20000004200 */
[----:B-----5:R-:W-:Y:S01]  /*1d370*/  FFMA.FTZ R152, R181, R193, -R192 ;  /* 0x000000c1b5987223 */ /* 0x020fe200000108c0 */
[----:B------:R-:W-:Y:S08]  /*1d380*/  MUFU.EX2 R249, R249 ;  /* 0x000000f900f97308 */ /* 0x000ff00000000800 */
[----:B------:R-:W5:Y:S08]  /*1d390*/  MUFU.EX2 R252, R252 ;  /* 0x000000fc00fc7308 */ /* 0x000f700000000800 */
[----:B------:R2:W-:Y:S08]  /*1d3a0*/  MUFU.EX2 R180, R150 ;  /* 0x0000009600b47308 */ /* 0x0005f00000000800 */
[----:B------:R3:W5:Y:S01]  /*1d3b0*/  MUFU.EX2 R181, R152 ;  /* 0x0000009800b57308 */ /* 0x0007620000000800 */
[----:B-1----:R-:W-:Y:S01]  /*1d3c0*/  HMMA.16816.F32 R116, R4, R136, R116 ;  /* 0x000000880474723c */ /* 0x002fe20000001874 */
[-C--:B--2---:R-:W-:Y:S01]  /*1d3d0*/  FMUL.FTZ R150, R122, R3.reuse ;  /* 0x000000037a967220 */ /* 0x084fe20000410000 */
[----:B------:R-:W-:-:S06]  /*1d3e0*/  FMUL.FTZ R122, R126, R3 ;  /* 0x000000037e7a7220 */ /* 0x000fcc0000410000 */
[C---:B------:R-:W-:Y:S01]  /*1d3f0*/  HMMA.16816.F32 R124, R4.reuse, R138, R148 ;  /* 0x0000008a047c723c */ /* 0x040fe20000001894 */
[----:B----4-:R-:W-:Y:S01]  /*1d400*/  F2FP.F16.F32.PACK_AB R136, R248, R199 ;  /* 0x000000c7f888723e */ /* 0x010fe200000000ff */
[----:B---3--:R-:W1:Y:S04]  /*1d410*/  LDSM.16.MT88.4 R152, [R216+0x10800] ;  /* 0x01080000d898783b */ /* 0x008e680000004200 */
[C---:B------:R-:W-:Y:S01]  /*1d420*/  HMMA.16816.F32 R120, R4.reuse, R144, R120 ;  /* 0x000000900478723c */ /* 0x040fe20000001878 */
[----:B-----5:R-:W-:Y:S01]  /*1d430*/  F2FP.F16.F32.PACK_AB R137, R252, R251 ;  /* 0x000000fbfc89723e */ /* 0x020fe200000000ff */
[----:B------:R-:W-:Y:S04]  /*1d440*/  LDSM.16.MT88.4 R148, [R220+0x12800] ;  /* 0x01280000dc94783b */ /* 0x000fe80000004200 */
[----:B------:R-:W-:Y:S01]  /*1d450*/  HMMA.16816.F32 R4, R4, R146, R128 ;  /* 0x000000920404723c */ /* 0x000fe20000001880 */
[----:B------:R-:W2:Y:S01]  /*1d460*/  LDSM.16.MT88.4 R144, [R218+0x12800] ;  /* 0x01280000da90783b */ /* 0x000ea20000004200 */
[----:B------:R-:W-:-:S02]  /*1d470*/  F2FP.F16.F32.PACK_AB R138, R249, R250 ;  /* 0x000000faf98a723e */ /* 0x000fc400000000ff */
[----:B------:R-:W-:Y:S01]  /*1d480*/  F2FP.F16.F32.PACK_AB R139, R181, R180 ;  /* 0x000000b4b58b723e */ /* 0x000fe200000000ff */
[----:B------:R-:W-:Y:S06]  /*1d490*/  LDSM.16.MT88.4 R128, [R216+0x12800] ;  /* 0x01280000d880783b */ /* 0x000fec0000004200 */
[C---:B------:R-:W-:Y:S06]  /*1d4a0*/  HMMA.16816.F32 R12, R136.reuse, R140, R12 ;  /* 0x0000008c880c723c */ /* 0x040fec000000180c */
        /* <DEDUP_REMOVED lines=17> */
[C---:B-1----:R-:W-:Y:S07]  /*1d5c0*/  HMMA.16816.F32 R84, R136.reuse, R144, R84 ;  /* 0x000000908854723c */ /* 0x042fee0000001854 */
[-C--:B------:R-:W-:Y:S01]  /*1d5d0*/  FFMA.FTZ R144, R179, R193.reuse, -R246 ;  /* 0x000000c1b3907223 */ /* 0x080fe200000108f6 */
[C---:B------:R-:W-:Y:S03]  /*1d5e0*/  HMMA.16816.F32 R68, R136.reuse, R154, R68 ;  /* 0x0000009a8844723c */ /* 0x040fe60000001844 */
[----:B------:R1:W-:Y:S03]  /*1d5f0*/  MUFU.EX2 R154, R144 ;  /* 0x00000090009a7308 */ /* 0x0003e60000000800 */
[C---:B------:R-:W-:Y:S06]  /*1d600*/  HMMA.16816.F32 R92, R136.reuse, R146, R92 ;  /* 0x00000092885c723c */ /* 0x040fec000000185c */
[C---:B--2---:R-:W-:Y:S01]  /*1d610*/  HMMA.16816.F32 R80, R136.reuse, R148, R80 ;  /* 0x000000948850723c */ /* 0x044fe20000001850 */
[----:B-1----:R-:W1:Y:S05]  /*1d620*/  LDSM.16.MT88.4 R144, [R217+0x16800] ;  /* 0x01680000d990783b */ /* 0x002e6a0000004200 */
[C---:B------:R-:W-:Y:S01]  /*1d630*/  HMMA.16816.F32 R76, R136.reuse, R150, R76 ;  /* 0x00000096884c723c */ /* 0x040fe2000000184c */
[----:B------:R-:W2:Y:S05]  /*1d640*/  LDSM.16.MT88.4 R148, [R218+0x16800] ;  /* 0x01680000da94783b */ /* 0x000eaa0000004200 */
[C---:B---3--:R-:W-:Y:S06]  /*1d650*/  HMMA.16816.F32 R88, R136.reuse, R140, R88 ;  /* 0x0000008c8858723c */ /* 0x048fec0000001858 */
[C---:B------:R-:W-:Y:S01]  /*1d660*/  HMMA.16816.F32 R100, R136.reuse, R142, R100 ;  /* 0x0000008e8864723c */ /* 0x040fe20000001864 */
[----:B------:R-:W3:Y:S05]  /*1d670*/  LDSM.16.MT88.4 R140, [R216+0x16800] ;  /* 0x01680000d88c783b */ /* 0x000eea0000004200 */
[C---:B------:R-:W-:Y:S06]  /*1d680*/  HMMA.16816.F32 R28, R136.reuse, R156, R28 ;  /* 0x0000009c881c723c */ /* 0x040fec000000181c */
[----:B------:R-:W-:Y:S01]  /*1d690*/  HMMA.16816.F32 R24, R136, R158, R24 ;  /* 0x0000009e8818723c */ /* 0x000fe20000001818 */
[----:B------:R-:W5:Y:S01]  /*1d6a0*/  LDSM.16.MT88.4 R156, [R220+0x11000] ;  /* 0x01100000dc9c783b */ /* 0x000f620000004200 */
[-CC-:B------:R-:W-:Y:S01]  /*1d6b0*/  FFMA.FTZ R175, R175, R193.reuse, -R192.reuse ;  /* 0x000000c1afaf7223 */ /* 0x180fe200000108c0 */
[----:B------:R-:W-:-:S03]  /*1d6c0*/  FFMA.FTZ R174, R174, R193, -R192 ;  /* 0x000000c1aeae7223 */ /* 0x000fc600000108c0 */
[----:B------:R-:W-:Y:S01]  /*1d6d0*/  HMMA.16816.F32 R72, R136, R152, R72 ;  /* 0x000000988848723c */ /* 0x000fe20000001848 */
[----:B------:R-:W-:-:S05]  /*1d6e0*/  FFMA.FTZ R173, R173, R193, -R192 ;  /* 0x000000c1adad7223 */ /* 0x000fca00000108c0 */
[----:B----4-:R-:W-:Y:S01]  /*1d6f0*/  HMMA.16816.F32 R96, R136, R128, R96 ;  /* 0x000000808860723c */ /* 0x010fe20000001860 */
[-CC-:B------:R-:W-:Y:S01]  /*1d700*/  FFMA.FTZ R153, R177, R193.reuse, -R246.reuse ;  /* 0x000000c1b1997223 */ /* 0x180fe200000108f6 */
[-C--:B------:R-:W-:Y:S01]  /*1d710*/  FFMA.FTZ R152, R178, R193.reuse, -R246 ;  /* 0x000000c1b2987223 */ /* 0x080fe200000108f6 */
[----:B------:R-:W-:-:S04]  /*1d720*/  FFMA.FTZ R172, R172, R193, -R192 ;  /* 0x000000c1acac7223 */ /* 0x000fc800000108c0 */
[----:B------:R-:W-:Y:S01]  /*1d730*/  FFMA.FTZ R128, R176, R193, -R246 ;  /* 0x000000c1b0807223 */ /* 0x000fe200000108f6 */
[C---:B------:R-:W-:Y:S01]  /*1d740*/  HMMA.16816.F32 R20, R136.reuse, R160, R20 ;  /* 0x000000a08814723c */ /* 0x040fe20000001814 */
[----:B------:R-:W-:Y:S01]  /*1d750*/  MUFU.EX2 R155, R153 ;  /* 0x00000099009b7308 */ /* 0x000fe20000000800 */
[----:B------:R-:W-:Y:S07]  /*1d760*/  LDSM.16.MT88.4 R176, [R216+0x11000] ;  /* 0x01100000d8b0783b */ /* 0x000fee0000004200 */
[----:B------:R-:W-:Y:S08]  /*1d770*/  MUFU.EX2 R160, R128 ;  /* 0x0000008000a07308 */ /* 0x000ff00000000800 */
[----:B------:R-:W-:Y:S08]  /*1d780*/  MUFU.EX2 R153, R175 ;  /* 0x000000af00997308 */ /* 0x000ff00000000800 */
[----:B------:R-:W-:Y:S08]  /*1d790*/  MUFU.EX2 R129, R174 ;  /* 0x000000ae00817308 */ /* 0x000ff00000000800 */
[----:B------:R-:W4:Y:S08]  /*1d7a0*/  MUFU.EX2 R182, R152 ;  /* 0x0000009800b67308 */ /* 0x000f300000000800 */
[----:B------:R-:W-:Y:S08]  /*1d7b0*/  MUFU.EX2 R183, R173 ;  /* 0x000000ad00b77308 */ /* 0x000ff00000000800 */
[----:B------:R-:W2:Y:S01]  /*1d7c0*/  MUFU.EX2 R152, R172 ;  /* 0x000000ac00987308 */ /* 0x000ea20000000800 */
[----:B-1----:R-:W-:Y:S01]  /*1d7d0*/  HMMA.16816.F32 R116, R136, R144, R116 ;  /* 0x000000908874723c */ /* 0x002fe20000001874 */
[----:B----4-:R-:W-:-:S05]  /*1d7e0*/  F2FP.F16.F32.PACK_AB R128, R182, R154 ;  /* 0x0000009ab680723e */ /* 0x010fca00000000ff */
[----:B------:R-:W-:Y:S01]  /*1d7f0*/  HMMA.16816.F32 R124, R136, R146, R124 ;  /* 0x00000092887c723c */ /* 0x000fe2000000187c */
[----:B------:R-:W-:Y:S02]  /*1d800*/  MOV R144, R160 ;  /* 0x000000a000907202 */ /* 0x000fe40000000f00 */
[----:B------:R-:W-:-:S04]  /*1d810*/  MOV R145, R153 ;  /* 0x0000009900917202 */ /* 0x000fc80000000f00 */
[----:B------:R-:W-:Y:S02]  /*1d820*/  MOV R146, R155 ;  /* 0x0000009b00927202 */ /* 0x000fe40000000f00 */
[----:B------:R-:W-:Y:S01]  /*1d830*/  MOV R147, R129 ;  /* 0x0000008100937202 */ /* 0x000fe20000000f00 */
[C---:B------:R-:W-:Y:S01]  /*1d840*/  HMMA.16816.F32 R104, R136.reuse, R130, R104 ;  /* 0x000000828868723c */ /* 0x040fe20000001868 */
[----:B--2---:R-:W-:Y:S01]  /*1d850*/  F2FP.F16.F32.PACK_AB R129, R152, R183 ;  /* 0x000000b79881723e */ /* 0x004fe200000000ff */
[----:B------:R-:W-:Y:S04]  /*1d860*/  LDSM.16.MT88.4 R172, [R220+0x13000] ;  /* 0x01300000dcac783b */ /* 0x000fe80000004200 */
[----:B------:R-:W-:Y:S01]  /*1d870*/  HMMA.16816.F32 R112, R136, R148, R112 ;  /* 0x000000948870723c */ /* 0x000fe20000001870 */
[----:B------:R-:W-:-:S02]  /*1d880*/  F2FP.F16.F32.PACK_AB R130, R144, R146 ;  /* 0x000000929082723e */ /* 0x000fc400000000ff */
[----:B------:R-:W-:-:S03]  /*1d890*/  F2FP.F16.F32.PACK_AB R131, R147, R145 ;  /* 0x000000919383723e */ /* 0x000fc600000000ff */
[C---:B------:R-:W-:Y:S01]  /*1d8a0*/  HMMA.16816.F32 R108, R136.reuse, R150, R108 ;  /* 0x00000096886c723c */ /* 0x040fe2000000186c */
[----:B------:R-:W1:Y:S05]  /*1d8b0*/  LDSM.16.MT88.4 R148, [R218+0x11000] ;  /* 0x01100000da94783b */ /* 0x000e6a0000004200 */
[C---:B---3--:R-:W-:Y:S06]  /*1d8c0*/  HMMA.16816.F32 R120, R136.reuse, R140, R120 ;  /* 0x0000008c8878723c */ /* 0x048fec0000001878 */
[C---:B------:R-:W-:Y:S01]  /*1d8d0*/  HMMA.16816.F32 R4, R136.reuse, R142, R4 ;  /* 0x0000008e8804723c */ /* 0x040fe20000001804 */
[----:B------:R-:W2:Y:S05]  /*1d8e0*/  LDSM.16.MT88.4 R140, [R217+0x11000] ;  /* 0x01100000d98c783b */ /* 0x000eaa0000004200 */
[----:B------:R-:W-:Y:S06]  /*1d8f0*/  HMMA.16816.F32 R16, R136, R162, R16 ;  /* 0x000000a28810723c */ /* 0x000fec0000001810 */
[----:B-----5:R-:W-:Y:S01]  /*1d900*/  HMMA.16816.F32 R160, R128, R156, R12 ;  /* 0x0000009c80a0723c */ /* 0x020fe2000000180c */
[----:B------:R-:W3:Y:S01]  /*1d910*/  LDSM.16.MT88.4 R12, [R218+0x13000] ;  /* 0x01300000da0c783b */ /* 0x000ee20000004200 */
[----:B------:R-:W-:-:S02]  /*1d920*/  MOV R138, R152 ;  /* 0x00000098008a7202 */ /* 0x000fc40000000f00 */
[----:B------:R-:W-:Y:S02]  /*1d930*/  MOV R139, R154 ;  /* 0x0000009a008b7202 */ /* 0x000fe40000000f00 */
[C---:B------:R-:W-:Y:S01]  /*1d940*/  HMMA.16816.F32 R156, R128.reuse, R158, R8 ;  /* 0x0000009e809c723c */ /* 0x040fe20000001808 */
[----:B------:R-:W-:Y:S05]  /*1d950*/  LDSM.16.MT88.4 R8, [R217+0x13000] ;  /* 0x01300000d908783b */ /* 0x000fea0000004200 */
[----:B-1----:R-:W-:Y:S07]  /*1d960*/  HMMA.16816.F32 R152, R128, R148, R20 ;  /* 0x000000948098723c */ /* 0x002fee0000001814 */
[----:B------:R-:W-:-:S02]  /*1d970*/  MOV R20, R146 ;  /* 0x0000009200147202 */ /* 0x000fc40000000f00 */
[----:B------:R-:W-:Y:S02]  /*1d980*/  MOV R21, R147 ;  /* 0x0000009300157202 */ /* 0x000fe40000000f00 */
[----:B------:R-:W-:Y:S02]  /*1d990*/  MOV R22, R144 ;  /* 0x0000009000167202 */ /* 0x000fe40000000f00 */
[----:B------:R-:W-:Y:S02]  /*1d9a0*/  MOV R23, R145 ;  /* 0x0000009100177202 */ /* 0x000fe40000000f00 */
[C---:B--2---:R-:W-:Y:S06]  /*1d9b0*/  HMMA.16816.F32 R144, R128.reuse, R140, R28 ;  /* 0x0000008c8090723c */ /* 0x044fec000000181c */
[----:B------:R-:W-:Y:S01]  /*1d9c0*/  HMMA.16816.F32 R140, R128, R142, R24 ;  /* 0x0000008e808c723c */ /* 0x000fe20000001818 */
[----:B------:R-:W-:-:S02]  /*1d9d0*/  MOV R28, R138 ;  /* 0x0000008a001c7202 */ /* 0x000fc40000000f00 */
[----:B------:R-:W-:-:S04]  /*1d9e0*/  MOV R29, R139 ;  /* 0x0000008b001d7202 */ /* 0x000fc80000000f00 */
[----:B------:R-:W-:Y:S02]  /*1d9f0*/  MOV R26, R181 ;  /* 0x000000b5001a7202 */ /* 0x000fe40000000f00 */
[----:B------:R-:W-:Y:S01]  /*1da00*/  MOV R27, R180 ;  /* 0x000000b4001b7202 */ /* 0x000fe20000000f00 */
[----:B------:R-:W-:Y:S01]  /*1da10*/  HMMA.16816.F32 R148, R128, R150, R16 ;  /* 0x000000968094723c */ /* 0x000fe20000001810 */
[----:B------:R-:W1:Y:S01]  /*1da20*/  LDSM.16.MT88.4 R16, [R216+0x13000] ;  /* 0x01300000d810783b */ /* 0x000e620000004200 */
[----:B------:R-:W-:-:S04]  /*1da30*/  MOV R30, R183 ;  /* 0x000000b7001e7202 */ /* 0x000fc80000000f00 */
[----:B------:R-:W-:Y:S01]  /*1da40*/  HMMA.16816.F32 R136, R128, R176, R132 ;  /* 0x000000b08088723c */ /* 0x000fe20000001884 */
[----:B------:R-:W-:-:S05]  /*1da50*/  MOV R31, R182 ;  /* 0x000000b6001f7202 */ /* 0x000fca0000000f00 */
[C---:B------:R-:W-:Y:S06]  /*1da60*/  HMMA.16816.F32 R132, R128.reuse, R178, R32 ;  /* 0x000000b28084723c */ /* 0x040fec0000001820 */
[----:B---3--:R-:W-:Y:S07]  /*1da70*/  HMMA.16816.F32 R176, R128, R12, R48 ;  /* 0x0000000c80b0723c */ /* 0x008fee0000001830 */
[----:B------:R-:W-:-:S02]  /*1da80*/  MOV R12, R26 ;  /* 0x0000001a000c7202 */ /* 0x000fc40000000f00 */
[----:B------:R-:W-:Y:S01]  /*1da90*/  MOV R13, R27 ;  /* 0x0000001b000d7202 */ /* 0x000fe20000000f00 */
[C---:B------:R-:W-:Y:S01]  /*1daa0*/  HMMA.16816.F32 R180, R128.reuse, R172, R40 ;  /* 0x000000ac80b4723c */ /* 0x040fe20000001828 */
[----:B------:R-:W2:Y:S05]  /*1dab0*/  LDSM.16.MT88.4 R24, [R220+0x15000] ;  /* 0x01500000dc18783b */ /* 0x000eaa0000004200 */
[C---:B------:R-:W-:Y:S01]  /*1dac0*/  HMMA.16816.F32 R40, R128.reuse, R174, R36 ;  /* 0x000000ae8028723c */ /* 0x040fe20000001824 */
[----:B------:R-:W3:Y:S05]  /*1dad0*/  LDSM.16.MT88.4 R36, [R218+0x15000] ;  /* 0x01500000da24783b */ /* 0x000eea0000004200 */
[C---:B------:R-:W-:Y:S06]  /*1dae0*/  HMMA.16816.F32 R48, R128.reuse, R14, R44 ;  /* 0x0000000e8030723c */ /* 0x040fec000000182c */
[----:B-1----:R-:W-:Y:S01]  /*1daf0*/  HMMA.16816.F32 R32, R128, R16, R64 ;  /* 0x000000108020723c */ /* 0x002fe20000001840 */
[----:B------:R-:W-:-:S02]  /*1db00*/  MOV R15, R28 ;  /* 0x0000001c000f7202 */ /* 0x000fc40000000f00 */
[----:B------:R-:W-:Y:S02]  /*1db10*/  MOV R44, R20 ;  /* 0x00000014002c7202 */ /* 0x000fe40000000f00 */
[----:B------:R-:W-:Y:S01]  /*1db20*/  MOV R45, R21 ;  /* 0x00000015002d7202 */ /* 0x000fe20000000f00 */
[----:B------:R-:W-:Y:S01]  /*1db30*/  HMMA.16816.F32 R64, R128, R18, R60 ;  /* 0x000000128040723c */ /* 0x000fe2000000183c */
[----:B------:R-:W-:Y:S01]  /*1db40*/  MOV R46, R22 ;  /* 0x00000016002e7202 */ /* 0x000fe20000000f00 */
[----:B------:R-:W-:Y:S01]  /*1db50*/  LDSM.16.MT88.4 R16, [R216+0x15000] ;  /* 0x01500000d810783b */ /* 0x000fe20000004200 */
[----:B------:R-:W-:-:S03]  /*1db60*/  MOV R47, R23 ;  /* 0x00000017002f7202 */ /* 0x000fc60000000f00 */
[----:B------:R-:W1:Y:S01]  /*1db70*/  LDSM.16.MT88.4 R20, [R217+0x15000] ;  /* 0x01500000d914783b */ /* 0x000e620000004200 */
[----:B------:R-:W-:Y:S02]  /*1db80*/  MOV R63, R29 ;  /* 0x0000001d003f7202 */ /* 0x000fe40000000f00 */
[----:B------:R-:W-:Y:S02]  /*1db90*/  MOV R62, R30 ;  /* 0x0000001e003e7202 */ /* 0x000fe40000000f00 */
[----:B------:R-:W-:Y:S01]  /*1dba0*/  MOV R61, R31 ;  /* 0x0000001f003d7202 */ /* 0x000fe20000000f00 */
[C---:B------:R-:W-:Y:S06]  /*1dbb0*/  HMMA.16816.F32 R172, R128.reuse, R8, R56 ;  /* 0x0000000880ac723c */ /* 0x040fec0000001838 */
[C---:B--2---:R-:W-:Y:S06]  /*1dbc0*/  HMMA.16816.F32 R28, R128.reuse, R24, R72 ;  /* 0x00000018801c723c */ /* 0x044fec0000001848 */
[C---:B------:R-:W-:Y:S06]  /*1dbd0*/  HMMA.16816.F32 R72, R128.reuse, R26, R68 ;  /* 0x0000001a8048723c */ /* 0x040fec0000001844 */
[----:B------:R-:W-:Y:S01]  /*1dbe0*/  HMMA.16816.F32 R56, R128, R10, R52 ;  /* 0x0000000a8038723c */ /* 0x000fe20000001834 */
[----:B------:R-:W-:Y:S01]  /*1dbf0*/  MOV R71, R15 ;  /* 0x0000000f00477202 */ /* 0x000fe20000000f00 */
[----:B------:R-:W-:Y:S01]  /*1dc00*/  LDSM.16.MT88.4 R8, [R217+0x17000] ;  /* 0x01700000d908783b */ /* 0x000fe20000004200 */
[----:B------:R-:W-:-:S02]  /*1dc10*/  MOV R69, R12 ;  /* 0x0000000c00457202 */ /* 0x000fc40000000f00 */
[----:B------:R-:W-:Y:S01]  /*1dc20*/  MOV R68, R13 ;  /* 0x0000000d00447202 */ /* 0x000fe20000000f00 */
[C---:B---3--:R-:W-:Y:S01]  /*1dc30*/  HMMA.16816.F32 R24, R128.reuse, R36, R80 ;  /* 0x000000248018723c */ /* 0x048fe20000001850 */
[----:B------:R-:W2:Y:S04]  /*1dc40*/  LDSM.16.MT88.4 R12, [R220+0x17000] ;  /* 0x01700000dc0c783b */ /* 0x000ea80000004200 */
[----:B------:R-:W-:Y:S01]  /*1dc50*/  LDSM.16.MT88.4 R52, [R218+0x17000] ;  /* 0x01700000da34783b */ /* 0x000fe20000004200 */
[----:B------:R-:W-:Y:S03]  /*1dc60*/  HMMA.16816.F32 R80, R128, R38, R76 ;  /* 0x000000268050723c */ /* 0x000fe6000000184c */
[----:B------:R-:W3:Y:S01]  /*1dc70*/  LDSM.16.MT88.4 R36, [R216+0x17000] ;  /* 0x01700000d824783b */ /* 0x000ee20000004200 */
[----:B------:R-:W-:-:S03]  /*1dc80*/  MOV R70, R44 ;  /* 0x0000002c00467202 */ /* 0x000fc60000000f00 */
[----:B------:R-:W-:Y:S02]  /*1dc90*/  MOV R77, R45 ;  /* 0x0000002d004d7202 */ /* 0x000fe40000000f00 */
[----:B------:R-:W-:Y:S02]  /*1dca0*/  MOV R78, R46 ;  /* 0x0000002e004e7202 */ /* 0x000fe40000000f00 */
[----:B------:R-:W-:Y:S02]  /*1dcb0*/  MOV R79, R47 ;  /* 0x0000002f004f7202 */ /* 0x000fe40000000f00 */
[----:B------:R-:W4:Y:S01]  /*1dcc0*/  LDSM.16.MT88.4 R44, [R220+0x11800] ;  /* 0x01180000dc2c783b */ /* 0x000f220000004200 */
        /* <DEDUP_REMOVED lines=8> */
[----:B------:R-:W-:Y:S08]  /*1dd50*/  MUFU.EX2 R197, R197 ;  /* 0x000000c500c57308 */ /* 0x000ff00000000800 */
[----:B------:R-:W5:Y:S08]  /*1dd60*/  MUFU.EX2 R198, R198 ;  /* 0x000000c600c67308 */ /* 0x000f700000000800 */
[----:B------:R-:W-:Y:S08]  /*1dd70*/  MUFU.EX2 R194, R60 ;  /* 0x0000003c00c27308 */ /* 0x000ff00000000800 */
[----:B------:R-:W-:Y:S08]  /*1dd80*/  MUFU.EX2 R196, R196 ;  /* 0x000000c400c47308 */ /* 0x000ff00000000800 */
[----:B------:R-:W-:Y:S08]  /*1dd90*/  MUFU.EX2 R195, R195 ;  /* 0x000000c300c37308 */ /* 0x000ff00000000800 */
[----:B------:R-:W4:Y:S08]  /*1dda0*/  MUFU.EX2 R246, R246 ;  /* 0x000000f600f67308 */ /* 0x000f300000000800 */
[----:B------:R-:W-:Y:S08]  /*1ddb0*/  MUFU.EX2 R190, R190 ;  /* 0x000000be00be7308 */ /* 0x000ff00000000800 */
[----:B------:R-:W4:Y:S01]  /*1ddc0*/  MUFU.EX2 R189, R189 ;  /* 0x000000bd00bd7308 */ /* 0x000f220000000800 */
[C---:B-1----:R-:W-:Y:S06]  /*1ddd0*/  HMMA.16816.F32 R84, R128.reuse, R20, R84 ;  /* 0x000000148054723c */ /* 0x042fec0000001854 */
[C---:B------:R-:W-:Y:S06]  /*1dde0*/  HMMA.16816.F32 R20, R128.reuse, R22, R92 ;  /* 0x000000168014723c */ /* 0x040fec000000185c */
[C---:B------:R-:W-:Y:S06]  /*1ddf0*/  HMMA.16816.F32 R92, R128.reuse, R16, R88 ;  /* 0x00000010805c723c */ /* 0x040fec0000001858 */
[C---:B------:R-:W-:Y:S06]  /*1de00*/  HMMA.16816.F32 R16, R128.reuse, R18, R100 ;  /* 0x000000128010723c */ /* 0x040fec0000001864 */
[C---:B--2---:R-:W-:Y:S06]  /*1de10*/  HMMA.16816.F32 R100, R128.reuse, R12, R96 ;  /* 0x0000000c8064723c */ /* 0x044fec0000001860 */
[C---:B------:R-:W-:Y:S06]  /*1de20*/  HMMA.16816.F32 R104, R128.reuse, R14, R104 ;  /* 0x0000000e8068723c */ /* 0x040fec0000001868 */
[C---:B------:R-:W-:Y:S06]  /*1de30*/  HMMA.16816.F32 R116, R128.reuse, R8, R116 ;  /* 0x000000088074723c */ /* 0x040fec0000001874 */
[C---:B---3--:R-:W-:Y:S01]  /*1de40*/  HMMA.16816.F32 R4, R128.reuse, R38, R4 ;  /* 0x000000268004723c */ /* 0x048fe20000001804 */
[----:B------:R-:W-:Y:S01]  /*1de50*/  MOV R192, R78 ;  /* 0x0000004e00c07202 */ /* 0x000fe20000000f00 */
[----:B------:R-:W-:Y:S04]  /*1de60*/  LDSM.16.MT88.4 R96, [R216+0x15800] ;  /* 0x01580000d860783b */ /* 0x000fe80000004200 */
[C---:B------:R-:W-:Y:S06]  /*1de70*/  HMMA.16816.F32 R12, R128.reuse, R52, R112 ;  /* 0x00000034800c723c */ /* 0x040fec0000001870 */
[C---:B------:R-:W-:Y:S06]  /*1de80*/  HMMA.16816.F32 R8, R128.reuse, R10, R124 ;  /* 0x0000000a8008723c */ /* 0x040fec000000187c */
[C---:B------:R-:W-:Y:S01]  /*1de90*/  HMMA.16816.F32 R112, R128.reuse, R54, R108 ;  /* 0x000000368070723c */ /* 0x040fe2000000186c */
[----:B------:R-:W-:Y:S01]  /*1dea0*/  MOV R193, R79 ;  /* 0x0000004f00c17202 */ /* 0x000fe20000000f00 */
[----:B------:R-:W1:Y:S04]  /*1deb0*/  LDSM.16.MT88.4 R52, [R218+0x11800] ;  /* 0x01180000da34783b */ /* 0x000e680000004200 */
[----:B------:R-:W-:Y:S01]  /*1dec0*/  HMMA.16816.F32 R124, R128, R36, R120 ;  /* 0x00000024807c723c */ /* 0x000fe20000001878 */
[----:B------:R-:W-:Y:S01]  /*1ded0*/  MOV R78, R61 ;  /* 0x0000003d004e7202 */ /* 0x000fe20000000f00 */
[----:B------:R-:W2:Y:S01]  /*1dee0*/  LDSM.16.MT88.4 R36, [R216+0x11800] ;  /* 0x01180000d824783b */ /* 0x000ea20000004200 */
[----:B------:R-:W-:-:S02]  /*1def0*/  MOV R79, R62 ;  /* 0x0000003e004f7202 */ /* 0x000fc40000000f00 */
[----:B------:R-:W-:Y:S01]  /*1df00*/  MOV R89, R63 ;  /* 0x0000003f00597202 */ /* 0x000fe20000000f00 */
[----:B------:R-:W-:Y:S01]  /*1df10*/  LDSM.16.MT88.4 R108, [R218+0x15800] ;  /* 0x01580000da6c783b */ /* 0x000fe20000004200 */
[----:B-----5:R-:W-:Y:S02]  /*1df20*/  F2FP.F16.F32.PACK_AB R128, R198, R197 ;  /* 0x000000c5c680723e */ /* 0x020fe400000000ff */
[----:B----4-:R-:W-:Y:S01]  /*1df30*/  F2FP.F16.F32.PACK_AB R129, R246, R195 ;  /* 0x000000c3f681723e */ /* 0x010fe200000000ff */
[----:B------:R-:W3:Y:S01]  /*1df40*/  LDSM.16.MT88.4 R60, [R217+0x11800] ;  /* 0x01180000d93c783b */ /* 0x000ee20000004200 */
[----:B------:R-:W-:Y:S02]  /*1df50*/  F2FP.F16.F32.PACK_AB R130, R196, R194 ;  /* 0x000000c2c482723e */ /* 0x000fe400000000ff */
[----:B------:R-:W-:Y:S01]  /*1df60*/  F2FP.F16.F32.PACK_AB R131, R189, R190 ;  /* 0x000000bebd83723e */ /* 0x000fe200000000ff */
[----:B------:R-:W-:Y:S06]  /*1df70*/  LDSM.16.MT88.4 R120, [R217+0x17800] ;  /* 0x01780000d978783b */ /* 0x000fec0000004200 */
[C---:B------:R-:W-:Y:S06]  /*1df80*/  HMMA.16816.F32 R160, R128.reuse, R44, R160 ;  /* 0x0000002c80a0723c */ /* 0x040fec00000018a0 */
[----:B------:R-:W-:Y:S01]  /*1df90*/  HMMA.16816.F32 R156, R128, R46, R156 ;  /* 0x0000002e809c723c */ /* 0x000fe2000000189c */
[----:B------:R-:W4:Y:S01]  /*1dfa0*/  LDSM.16.MT88.4 R44, [R220+0x13800] ;  /* 0x01380000dc2c783b */ /* 0x000f220000004200 */
[----:B------:R-:W-:-:S02]  /*1dfb0*/  MOV R191, R77 ;  /* 0x0000004d00bf7202 */ /* 0x000fc40000000f00 */
[----:B------:R-:W-:Y:S02]  /*1dfc0*/  MOV R76, R70 ;  /* 0x00000046004c7202 */ /* 0x000fe40000000f00 */
[----:B------:R-:W-:Y:S02]  /*1dfd0*/  MOV R77, R71 ;  /* 0x00000047004d7202 */ /* 0x000fe40000000f00 */
[----:B------:R-:W-:Y:S01]  /*1dfe0*/  MOV R91, R68 ;  /* 0x00000044005b7202 */ /* 0x000fe20000000f00 */
[C---:B-1----:R-:W-:Y:S01]  /*1dff0*/  HMMA.16816.F32 R152, R128.reuse, R52, R152 ;  /* 0x000000348098723c */ /* 0x042fe20000001898 */
[----:B------:R-:W-:Y:S02]  /*1e000*/  MOV R90, R69 ;  /* 0x00000045005a7202 */ /* 0x000fe40000000f00 */
[----:B------:R-:W-:Y:S03]  /*1e010*/  LDSM.16.MT88.4 R68, [R216+0x13800] ;  /* 0x01380000d844783b */ /* 0x000fe60000004200 */
[C---:B------:R-:W-:Y:S01]  /*1e020*/  HMMA.16816.F32 R148, R128.reuse, R54, R148 ;  /* 0x000000368094723c */ /* 0x040fe20000001894 */
[----:B------:R-:W1:Y:S05]  /*1e030*/  LDSM.16.MT88.4 R52, [R218+0x13800] ;  /* 0x01380000da34783b */ /* 0x000e6a0000004200 */
[C---:B--2---:R-:W-:Y:S06]  /*1e040*/  HMMA.16816.F32 R136, R128.reuse, R36, R136 ;  /* 0x000000248088723c */ /* 0x044fec0000001888 */
[C---:B---3--:R-:W-:Y:S06]  /*1e050*/  HMMA.16816.F32 R144, R128.reuse, R60, R144 ;  /* 0x0000003c8090723c */ /* 0x048fec0000001890 */
[C---:B------:R-:W-:Y:S01]  /*1e060*/  HMMA.16816.F32 R140, R128.reuse, R62, R140 ;  /* 0x0000003e808c723c */ /* 0x040fe2000000188c */
[----:B------:R-:W2:Y:S05]  /*1e070*/  LDSM.16.MT88.4 R60, [R217+0x13800] ;  /* 0x01380000d93c783b */ /* 0x000eaa0000004200 */
[C---:B------:R-:W-:Y:S06]  /*1e080*/  HMMA.16816.F32 R132, R128.reuse, R38, R132 ;  /* 0x000000268084723c */ /* 0x040fec0000001884 */
[----:B----4-:R-:W-:Y:S07]  /*1e090*/  HMMA.16816.F32 R36, R128, R44, R180 ;  /* 0x0000002c8024723c */ /* 0x010fee00000018b4 */
[----:B------:R-:W-:-:S02]  /*1e0a0*/  MOV R183, R76 ;  /* 0x0000004c00b77202 */ /* 0x000fc40000000f00 */
[----:B------:R-:W-:Y:S02]  /*1e0b0*/  MOV R182, R77 ;  /* 0x0000004d00b67202 */ /* 0x000fe40000000f00 */
[----:B------:R-:W-:Y:S02]  /*1e0c0*/  MOV R181, R78 ;  /* 0x0000004e00b57202 */ /* 0x000fe40000000f00 */
[----:B------:R-:W-:Y:S02]  /*1e0d0*/  MOV R180, R79 ;  /* 0x0000004f00b47202 */ /* 0x000fe40000000f00 */
[----:B------:R-:W3:Y:S01]  /*1e0e0*/  LDSM.16.MT88.4 R76, [R220+0x15800] ;  /* 0x01580000dc4c783b */ /* 0x000ee20000004200 */
[----:B------:R-:W-:Y:S01]  /*1e0f0*/  HMMA.16816.F32 R40, R128, R46, R40 ;  /* 0x0000002e8028723c */ /* 0x000fe20000001828 */
[----:B------:R-:W-:Y:S01]  /*1e100*/  FFMA.FTZ R164, R247, R164, R188 ;  /* 0x000000a4f7a47223 */ /* 0x000fe200000100bc */
[----:B------:R-:W-:-:S04]  /*1e110*/  FFMA.FTZ R3, R245, R3, R170 ;  /* 0x00000003f5037223 */ /* 0x000fc800000100aa */
[C---:B-1----:R-:W-:Y:S06]  /*1e120*/  HMMA.16816.F32 R44, R128.reuse, R52, R176 ;  /* 0x00000034802c723c */ /* 0x042fec00000018b0 */
[----:B------:R-:W-:Y:S01]  /*1e130*/  HMMA.16816.F32 R48, R128, R54, R48 ;  /* 0x000000368030723c */ /* 0x000fe20000001830 */
[----:B------:R-:W-:Y:S02]  /*1e140*/  MOV R179, R89 ;  /* 0x0000005900b37202 */ /* 0x000fe40000000f00 */
[----:B------:R-:W-:-:S03]  /*1e150*/  MOV R178, R90 ;  /* 0x0000005a00b27202 */ /* 0x000fc60000000f00 */
[C---:B--2---:R-:W-:Y:S01]  /*1e160*/  HMMA.16816.F32 R52, R128.reuse, R60, R172 ;  /* 0x0000003c8034723c */ /* 0x044fe200000018ac */
[----:B------:R-:W-:Y:S02]  /*1e170*/  MOV R177, R91 ;  /* 0x0000005b00b17202 */ /* 0x000fe40000000f00 */
[----:B------:R-:W1:Y:S03]  /*1e180*/  LDSM.16.MT88.4 R88, [R217+0x15800] ;  /* 0x01580000d958783b */ /* 0x000e660000004200 */
[C---:B------:R-:W-:Y:S06]  /*1e190*/  HMMA.16816.F32 R56, R128.reuse, R62, R56 ;  /* 0x0000003e8038723c */ /* 0x040fec0000001838 */
[C---:B------:R-:W-:Y:S06]  /*1e1a0*/  HMMA.16816.F32 R60, R128.reuse, R68, R32 ;  /* 0x00000044803c723c */ /* 0x040fec0000001820 */
[----:B------:R-:W-:Y:S01]  /*1e1b0*/  HMMA.16816.F32 R64, R128, R70, R64 ;  /* 0x000000468040723c */ /* 0x000fe20000001840 */
[----:B------:R-:W-:-:S05]  /*1e1c0*/  FADD.FTZ R171, R171, R164 ;  /* 0x000000a4abab7221 */ /* 0x000fca0000010000 */
[C---:B---3--:R-:W-:Y:S01]  /*1e1d0*/  HMMA.16816.F32 R68, R128.reuse, R76, R28 ;  /* 0x0000004c8044723c */ /* 0x048fe2000000181c */
[----:B------:R-:W2:Y:S05]  /*1e1e0*/  LDSM.16.MT88.4 R28, [R220+0x17800] ;  /* 0x01780000dc1c783b */ /* 0x000eaa0000004200 */
[----:B------:R-:W-:Y:S01]  /*1e1f0*/  HMMA.16816.F32 R72, R128, R78, R72 ;  /* 0x0000004e8048723c */ /* 0x000fe20000001848 */
[----:B------:R-:W-:-:S05]  /*1e200*/  FADD.FTZ R3, R2, R3 ;  /* 0x0000000302037221 */ /* 0x000fca0000010000 */
[C---:B------:R-:W-:Y:S06]  /*1e210*/  HMMA.16816.F32 R92, R128.reuse, R96, R92 ;  /* 0x00000060805c723c */ /* 0x040fec000000185c */
[C---:B------:R-:W-:Y:S01]  /*1e220*/  HMMA.16816.F32 R76, R128.reuse, R108, R24 ;  /* 0x0000006c804c723c */ /* 0x040fe20000001818 */
[----:B------:R-:W3:Y:S05]  /*1e230*/  LDSM.16.MT88.4 R24, [R218+0x17800] ;  /* 0x01780000da18783b */ /* 0x000eea0000004200 */
        /* <DEDUP_REMOVED lines=21> */
[----:B-1----:R-:W-:Y:S01]  /*1e390*/  HMMA.16816.F32 R84, R128, R88, R84 ;  /* 0x000000588054723c */ /* 0x002fe20000001854 */
[----:B------:R-:W-:Y:S01]  /*1e3a0*/  FADD.FTZ R0, R192, R0 ;  /* 0x00000000c0007221 */ /* 0x000fe20000010000 */
[----:B------:R-:W-:-:S04]  /*1e3b0*/  FADD.FTZ R2, R191, R2 ;  /* 0x00000002bf027221 */ /* 0x000fc80000010000 */
[C---:B------:R-:W-:Y:S06]  /*1e3c0*/  HMMA.16816.F32 R116, R128.reuse, R120, R116 ;  /* 0x000000788074723c */ /* 0x040fec0000001874 */
[C---:B------:R-:W-:Y:S06]  /*1e3d0*/  HMMA.16816.F32 R88, R128.reuse, R90, R20 ;  /* 0x0000005a8058723c */ /* 0x040fec0000001814 */
[C---:B--2---:R-:W-:Y:S06]  /*1e3e0*/  HMMA.16816.F32 R100, R128.reuse, R28, R100 ;  /* 0x0000001c8064723c */ /* 0x044fec0000001864 */
[C---:B------:R-:W-:Y:S06]  /*1e3f0*/  HMMA.16816.F32 R104, R128.reuse, R30, R104 ;  /* 0x0000001e8068723c */ /* 0x040fec0000001868 */
[C---:B---3--:R-:W-:Y:S06]  /*1e400*/  HMMA.16816.F32 R108, R128.reuse, R24, R12 ;  /* 0x00000018806c723c */ /* 0x048fec000000180c */
[C---:B------:R-:W-:Y:S06]  /*1e410*/  HMMA.16816.F32 R112, R128.reuse, R26, R112 ;  /* 0x0000001a8070723c */ /* 0x040fec0000001870 */
[C---:B------:R-:W-:Y:S06]  /*1e420*/  HMMA.16816.F32 R120, R128.reuse, R122, R8 ;  /* 0x0000007a8078723c */ /* 0x040fec0000001808 */
[C---:B----4-:R-:W-:Y:S06]  /*1e430*/  HMMA.16816.F32 R124, R128.reuse, R16, R124 ;  /* 0x00000010807c723c */ /* 0x050fec000000187c */
[----:B------:R-:W-:Y:S01]  /*1e440*/  HMMA.16816.F32 R128, R128, R18, R4 ;  /* 0x000000128080723c */ /* 0x000fe20000001804 */
[----:B------:R-:W-:Y:S01]  /*1e450*/  FADD.FTZ R197, R197, R0 ;  /* 0x00000000c5c57221 */ /* 0x000fe20000010000 */
[----:B------:R-:W-:-:S03]  /*1e460*/  FADD.FTZ R195, R195, R2 ;  /* 0x00000002c3c37221 */ /* 0x000fc60000010000 */
[----:B------:R-:W-:Y:S01]  /*1e470*/  FADD.FTZ R197, R198, R197 ;  /* 0x000000c5c6c57221 */ /* 0x000fe20000010000 */
[----:B------:R-:W-:-:S03]  /*1e480*/  FADD.FTZ R195, R246, R195 ;  /* 0x000000c3f6c37221 */ /* 0x000fc60000010000 */
[----:B------:R-:W-:Y:S01]  /*1e490*/  FADD.FTZ R197, R194, R197 ;  /* 0x000000c5c2c57221 */ /* 0x000fe20000010000 */
[----:B------:R-:W-:Y:S01]  /*1e4a0*/  FADD.FTZ R190, R190, R195 ;  /* 0x000000c3bebe7221 */ /* 0x000fe20000010000 */
[----:B------:R-:W-:Y:S02]  /*1e4b0*/  MOV R3, R185 ;  /* 0x000000b900037202 */ /* 0x000fe40000000f00 */
[----:B------:R-:W-:Y:S01]  /*1e4c0*/  FADD.FTZ R247, R196, R197 ;  /* 0x000000c5c4f77221 */ /* 0x000fe20000010000 */
[----:B------:R-:W-:Y:S01]  /*1e4d0*/  FADD.FTZ R245, R189, R190 ;  /* 0x000000bebdf57221 */ /* 0x000fe20000010000 */
[----:B------:R-:W-:-:S09]  /*1e4e0*/  MOV R164, R186 ;  /* 0x000000ba00a47202 */ /* 0x000fd20000000f00 */
.L_x_7931:
[----:B------:R-:W-:Y:S05]  /*1e4f0*/  @!P1 BRA `(.L_x_7940) ;  /* 0x0000004400d49947 */ /* 0x000fea0003800000 */
[C---:B------:R-:W-:Y:S01]  /*1e500*/  SHF.L.U64.HI R246, R168.reuse, 0x5, R169 ;  /* 0x00000005a8f67819 */ /* 0x040fe200000102a9 */
[----:B------:R-:W-:Y:S01]  /*1e510*/  IMAD.SHL.U32 R249, R168, 0x20, RZ ;  /* 0x00000020a8f97824 */ /* 0x000fe200078e00ff */
[C---:B------:R-:W-:Y:S01]  /*1e520*/  SHF.L.U64.HI R248, R166.reuse, 0x5, R167 ;  /* 0x00000005a6f87819 */ /* 0x040fe200000102a7 */
[----:B------:R-:W-:Y:S01]  /*1e530*/  IMAD.SHL.U32 R251, R166, 0x20, RZ ;  /* 0x00000020a6fb7824 */ /* 0x000fe200078e00ff */
[----:B------:R-:W-:Y:S01]  /*1e540*/  MOV R2, R3 ;  /* 0x0000000300027202 */ /* 0x000fe20000000f00 */
[----:B------:R-:W-:-:S07]  /*1e550*/  IMAD.MOV.U32 R0, RZ, RZ, R164 ;  /* 0x000000ffff007224 */ /* 0x000fce00078e00a4 */
.L_x_7949:
        /* <DEDUP_REMOVED lines=19> */
[----:B--2---:R-:W2:Y:S11]  /*1e690*/  LD.E R10, desc[UR4][R164.64+0x170] ;  /* 0x00017004a40a7980 */ /* 0x004eb6000c101900 */
[----:B------:R-:W-:Y:S01]  /*1e6a0*/  @!UPT UIADD3 URZ, URZ, URZ, URZ ;  /* 0x0000003f3f3ff290 */ /* 0x000fe2000fffe03f */
[----:B------:R-:W3:Y:S01]  /*1e6b0*/  LD.E.64 R14, desc[UR10][R164.64+0x28] ;  /* 0x0000280aa40e7980 */ /* 0x000ee2000c101b00 */
        /* <DEDUP_REMOVED lines=15> */
[-C--:B------:R-:W-:Y:S01]  /*1e7b0*/  LOP3.LUT R3, R3, R10.reuse, RZ, 0x3c, !PT ;  /* 0x0000000a03037212 */ /* 0x080fe200078e3cff */
[----:B------:R-:W-:Y:S02]  /*1e7c0*/  IMAD.HI.U32 R9, R9, R13, R8 ;  /* 0x0000000d09097227 */ /* 0x000fe400078e0008 */
[----:B------:R-:W2:Y:S01]  /*1e7d0*/  LD.E.64 R12, desc[UR4][R164.64+0x40] ;  /* 0x00004004a40c7980 */ /* 0x000ea2000c101b00 */
[----:B------:R-:W-:Y:S02]  /*1e7e0*/  ISETP.GE.AND P0, PT, R3, RZ, PT ;  /* 0x000000ff0300720c */ /* 0x000fe40003f06270 */
[----:B------:R-:W-:Y:S01]  /*1e7f0*/  LOP3.LUT R3, RZ, R10, RZ, 0x33, !PT ;  /* 0x0000000aff037212 */ /* 0x000fe200078e33ff */
        /* <DEDUP_REMOVED lines=40> */
.L_x_7942:
[----:B-1----:R-:W-:Y:S02]  /*1ea80*/  R2UR UR4, R166 ;  /* 0x00000000a60472ca */ /* 0x002fe400000e0000 */
[----:B------:R-:W-:Y:S11]  /*1ea90*/  R2UR UR5, R167 ;  /* 0x00000000a70572ca */ /* 0x000ff600000e0000 */
[----:B------:R-:W-:Y:S02]  /*1eaa0*/  @!UPT UIADD3 URZ, URZ, URZ, URZ ;  /* 0x0000003f3f3ff290 */ /* 0x000fe4000fffe03f */
[----:B--2---:R-:W2:Y:S02]  /*1eab0*/  LD.E R10, desc[UR4][R164.64+0x40] ;  /* 0x00004004a40a7980 */ /* 0x004ea4000c101900 */
[----:B--2---:R-:W-:Y:S05]  /*1eac0*/  IMAD.U32 R10, R10, -0x40, RZ ;  /* 0xffffffc00a0a7824 */ /* 0x004fea00078e00ff */
[----:B------:R-:W-:Y:S02]  /*1ead0*/  SHF.R.S32.HI R5, RZ, 0x1f, R10 ;  /* 0x0000001fff057819 */ /* 0x000fe4000001140a */
.L_x_7943:
[----:B------:R-:W-:Y:S05]  /*1eae0*/  BSYNC B0 ;  /* 0x0000000000007941 */ /* 0x000fea0003800000 */
.L_x_7941:
[----:B------:R-:W-:Y:S01]  /*1eaf0*/  R2UR UR38, R166 ;  /* 0x00000000a62672ca */ /* 0x000fe200000e0000 */
[----:B------:R-:W-:Y:S01]  /*1eb00*/  BSSY B1, `(.L_x_7944) ;  /* 0x0000198000017945 */ /* 0x000fe20003800000 */
[C---:B------:R-:W-:Y:S02]  /*1eb10*/  R2UR UR39, R167.reuse ;  /* 0x00000000a72772ca */ /* 0x040fe400000e0000 */
[----:B------:R-:W-:Y:S02]  /*1eb20*/  LEA R238, P0, R10, R238, 0x1 ;  /* 0x000000ee0aee7211 */ /* 0x000fe400078008ff */
[----:B------:R-:W-:Y:S02]  /*1eb30*/  R2UR UR36, R166 ;  /* 0x00000000a62472ca */ /* 0x000fe400000e0000 */
[C---:B------:R-:W-:Y:S02]  /*1eb40*/  R2UR UR37, R167.reuse ;  /* 0x00000000a72572ca */ /* 0x040fe400000e0000 */
[----:B------:R-:W-:Y:S02]  /*1eb50*/  LEA.HI.X R239, R10, R239, R5, 0x1, P0 ;  /* 0x000000ef0aef7211 */ /* 0x000fe400000f0c05 */
[C---:B------:R-:W-:Y:S02]  /*1eb60*/  R2UR UR34, R166.reuse ;  /* 0x00000000a62272ca */ /* 0x040fe400000e0000 */
[C---:B------:R-:W-:Y:S01]  /*1eb70*/  R2UR UR35, R167.reuse ;  /* 0x00000000a72372ca */ /* 0x040fe200000e0000 */
[----:B------:R-:W-:Y:S01]  /*1eb80*/  @!PT LDS RZ, [RZ] ;  /* 0x00000000fffff984 */ /* 0x000fe20000000800 */
[----:B------:R-:W-:Y:S01]  /*1eb90*/  @!PT LDS RZ, [RZ] ;  /* 0x00000000fffff984 */ /* 0x000fe20000000800 */
[----:B------:R-:W-:Y:S01]  /*1eba0*/  @!PT LDS RZ, [RZ] ;  /* 0x00000000fffff984 */ /* 0x000fe20000000800 */
[----:B------:R-:W-:Y:S01]  /*1ebb0*/  LDGSTS.E.BYPASS.LTC128B.128 [R241+0x10000], desc[UR38][R238.64] ;  /* 0x10000000eef17fae */ /* 0x000fe2000b901d66 */
[C---:B------:R-:W-:Y:S02]  /*1ebc0*/  R2UR UR32, R166.reuse ;  /* 0x00000000a62072ca */ /* 0x040fe400000e0000 */
[C---:B------:R-:W-:Y:S02]  /*1ebd0*/  R2UR UR33, R167.reuse ;  /* 0x00000000a72172ca */ /* 0x040fe400000e0000 */
[C---:B------:R-:W-:Y:S01]  /*1ebe0*/  R2UR UR30, R166.reuse ;  /* 0x00000000a61e72ca */ /* 0x040fe200000e0000 */
[----:B------:R-:W-:Y:S01]  /*1ebf0*/  LDGSTS.E.BYPASS.LTC128B.128 [R241+0x12000], desc[UR36][R238.64+0x80] ;  /* 0x12000080eef17fae */ /* 0x000fe2000b901d64 */
[----:B------:R-:W-:Y:S02]  /*1ec00*/  R2UR UR31, R167 ;  /* 0x00000000a71f72ca */ /* 0x000fe400000e0000 */
[----:B------:R-:W-:Y:S02]  /*1ec10*/  IADD3 R6, P0, R249, R238, RZ ;  /* 0x000000eef9067210 */ /* 0x000fe40007f1e0ff */
[----:B------:R-:W-:Y:S01]  /*1ec20*/  R2UR UR28, R166 ;  /* 0x00000000a61c72ca */ /* 0x000fe200000e0000 */
[----:B------:R-:W-:Y:S01]  /*1ec30*/  LDGSTS.E.BYPASS.LTC128B.128 [R241+0x14000], desc[UR34][R238.64+0x100] ;  /* 0x14000100eef17fae */ /* 0x000fe2000b901d62 */
[C---:B------:R-:W-:Y:S01]  /*1ec40*/  R2UR UR29, R167.reuse ;  /* 0x00000000a71d72ca */ /* 0x040fe200000e0000 */
[----:B------:R-:W-:Y:S01]  /*1ec50*/  IMAD.X R7, R246, 0x1, R239, P0 ;  /* 0x00000001f6077824 */ /* 0x000fe200000e06ef */
[C---:B------:R-:W-:Y:S01]  /*1ec60*/  R2UR UR26, R166.reuse ;  /* 0x00000000a61a72ca */ /* 0x040fe200000e0000 */
[----:B------:R-:W-:Y:S01]  /*1ec70*/  LDGSTS.E.BYPASS.LTC128B.128 [R241+0x16000], desc[UR32][R238.64+0x180] ;  /* 0x16000180eef17fae */ /* 0x000fe2000b901d60 */
[C---:B------:R-:W-:Y:S02]  /*1ec80*/  R2UR UR27, R167.reuse ;  /* 0x00000000a71b72ca */ /* 0x040fe400000e0000 */
[C---:B------:R-:W-:Y:S01]  /*1ec90*/  R2UR UR24, R166.reuse ;  /* 0x00000000a61872ca */ /* 0x040fe200000e0000 */
[----:B------:R-:W-:Y:S01]  /*1eca0*/  LDGSTS.E.BYPASS.LTC128B.128 [R241+0x10800], desc[UR30][R6.64] ;  /* 0x1080000006f17fae */ /* 0x000fe2000b901d5e */
[C---:B------:R-:W-:Y:S02]  /*1ecb0*/  R2UR UR25, R167.reuse ;  /* 0x00000000a71972ca */ /* 0x040fe400000e0000 */
[C---:B------:R-:W-:Y:S02]  /*1ecc0*/  R2UR UR22, R166.reuse ;  /* 0x00000000a61672ca */ /* 0x040fe400000e0000 */
[----:B------:R-:W-:Y:S01]  /*1ecd0*/  R2UR UR23, R167 ;  /* 0x00000000a71772ca */ /* 0x000fe200000e0000 */
[----:B------:R-:W-:Y:S01]  /*1ece0*/  LDGSTS.E.BYPASS.LTC128B.128 [R241+0x12800], desc[UR28][R6.64+0x80] ;  /* 0x1280008006f17fae */ /* 0x000fe2000b901d5c */
        /* <DEDUP_REMOVED lines=20> */
[----:B------:R1:W-:Y:S01]  /*1ee30*/  LDGSTS.E.BYPASS.LTC128B.128 [R241+0x17000], desc[UR16][R4.64+0x180] ;  /* 0x1700018004f17fae */ /* 0x0003e2000b901d50 */
[C---:B------:R-:W-:Y:S02]  /*1ee40*/  R2UR UR11, R167.reuse ;  /* 0x00000000a70b72ca */ /* 0x040fe400000e0000 */
[----:B------:R-:W-:Y:S01]  /*1ee50*/  R2UR UR4, R166 ;  /* 0x00000000a60472ca */ /* 0x000fe200000e0000 */
[----:B------:R-:W-:Y:S01]  /*1ee60*/  LDGSTS.E.BYPASS.LTC128B.128 [R241+0x11800], desc[UR14][R12.64] ;  /* 0x118000000cf17fae */ /* 0x000fe2000b901d4e */
[----:B------:R-:W-:Y:S02]  /*1ee70*/  R2UR UR5, R167 ;  /* 0x00000000a70572ca */ /* 0x000fe400000e0000 */
[----:B------:R-:W-:Y:S03]  /*1ee80*/  ISETP.GT.AND P0, PT, R234, R227, PT ;  /* 0x000000e3ea00720c */ /* 0x000fe60003f04270 */
        /* <DEDUP_REMOVED lines=17> */
[C---:B------:R-:W-:Y:S06]  /*1efa0*/  HMMA.16816.F32 R8, R32.reuse, R10, RZ ;  /* 0x0000000a2008723c */ /* 0x040fec00000018ff */
[C---:B--2---:R-:W-:Y:S06]  /*1efb0*/  HMMA.16816.F32 R12, R32.reuse, R16, RZ ;  /* 0x00000010200c723c */ /* 0x044fec00000018ff */
        /* <DEDUP_REMOVED lines=187> */
[C---:B-1----:R-:W-:Y:S06]  /*1fb70*/  HMMA.16816.F32 R4, R168.reuse, R172, R4 ;  /* 0x000000aca804723c */ /* 0x042fec0000001804 */
[C---:B------:R-:W-:Y:S06]  /*1fb80*/  HMMA.16816.F32 R8, R168.reuse, R174, R8 ;  /* 0x000000aea808723c */ /* 0x040fec0000001808 */
        /* <DEDUP_REMOVED lines=14> */
[C---:B------:R-:W-:Y:S02]  /*1fc70*/  R2UR UR4, R166.reuse ;  /* 0x00000000a60472ca */ /* 0x040fe400000e0000 */
[C---:B------:R-:W-:Y:S02]  /*1fc80*/  R2UR UR5, R167.reuse ;  /* 0x00000000a70572ca */ /* 0x040fe400000e0000 */
[C---:B------:R-:W-:Y:S02]  /*1fc90*/  R2UR UR12, R166.reuse ;  /* 0x00000000a60c72ca */ /* 0x040fe400000e0000 */
[C---:B------:R-:W-:Y:S02]  /*1fca0*/  R2UR UR13, R167.reuse ;  /* 0x00000000a70d72ca */ /* 0x040fe400000e0000 */
[C---:B------:R-:W-:Y:S02]  /*1fcb0*/  R2UR UR14, R166.reuse ;  /* 0x00000000a60e72ca */ /* 0x040fe400000e0000 */
[C---:B------:R-:W-:Y:S02]  /*1fcc0*/  R2UR UR15, R167.reuse ;  /* 0x00000000a70f72ca */ /* 0x040fe400000e0000 */
[----:B------:R-:W-:Y:S02]  /*1fcd0*/  R2UR UR10, R166 ;  /* 0x00000000a60a72ca */ /* 0x000fe400000e0000 */
[----:B------:R-:W-:Y:S01]  /*1fce0*/  R2UR UR11, R167 ;  /* 0x00000000a70b72ca */ /* 0x000fe200000e0000 */
[----:B------:R-:W2:Y:S02]  /*1fcf0*/  LD.E R176, desc[UR4][R164.64+0x170] ;  /* 0x00017004a4b07980 */ /* 0x000ea4000c101900 */
        /* <DEDUP_REMOVED lines=8> */
[C---:B------:R-:W-:Y:S01]  /*1fd80*/  VIADD R173, R3.reuse, 0xffffffc0 ;  /* 0xffffffc003ad7836 */ /* 0x040fe20000000000 */
[----:B------:R-:W-:Y:S02]  /*1fd90*/  IABS R170, R3 ;  /* 0x0000000300aa7213 */ /* 0x000fe40000000000 */
[-C--:B------:R-:W-:Y:S01]  /*1fda0*/  LOP3.LUT R3, R3, R176.reuse, RZ, 0x3c, !PT ;  /* 0x000000b003037212 */ /* 0x080fe200078e3cff */
[--C-:B-1----:R-:W-:Y:S02]  /*1fdb0*/  IMAD.MOV R168, RZ, RZ, -R175.reuse ;  /* 0x000000ffffa87224 */ /* 0x102fe400078e0aaf */
[----:B------:R-:W-:Y:S02]  /*1fdc0*/  IMAD.MOV.U32 R174, RZ, RZ, RZ ;  /* 0x000000ffffae7224 */ /* 0x000fe400078e00ff */
[----:B------:R-:W-:Y:S01]  /*1fdd0*/  IMAD R177, R168, R171, RZ ;  /* 0x000000aba8b17224 */ /* 0x000fe200078e02ff */
[----:B------:R-:W-:Y:S02]  /*1fde0*/  IABS R168, R173 ;  /* 0x000000ad00a87213 */ /* 0x000fe40000000000 */
[----:B------:R-:W-:Y:S01]  /*1fdf0*/  LOP3.LUT R173, R173, R176, RZ, 0x3c, !PT ;  /* 0x000000b0adad7212 */ /* 0x000fe200078e3cff */
[----:B------:R-:W-:Y:S03]  /*1fe00*/  IMAD.HI.U32 R175, R175, R177, R174 ;  /* 0x000000b1afaf7227 */ /* 0x000fe600078e00ae */
[----:B------:R-:W-:Y:S03]  /*1fe10*/  ISETP.GE.AND P0, PT, R173, RZ, PT ;  /* 0x000000ffad00720c */ /* 0x000fe60003f06270 */
[C---:B------:R-:W-:Y:S04]  /*1fe20*/  IMAD.HI.U32 R172, R175.reuse, R168, RZ ;  /* 0x000000a8afac7227 */ /* 0x040fe800078e00ff */
[----:B------:R-:W-:Y:S04]  /*1fe30*/  IMAD.HI.U32 R174, R175, R170, RZ ;  /* 0x000000aaafae7227 */ /* 0x000fe800078e00ff */
[-C--:B------:R-:W-:Y:S02]  /*1fe40*/  IMAD R168, R172, R169.reuse, R168 ;  /* 0x000000a9aca87224 */ /* 0x080fe400078e02a8 */
[----:B------:R-:W-:Y:S01]  /*1fe50*/  IMAD R170, R174, R169, R170 ;  /* 0x000000a9aeaa7224 */ /* 0x000fe200078e02aa */
[----:B------:R-:W-:Y:S02]  /*1fe60*/  LOP3.LUT R169, RZ, R176, RZ, 0x33, !PT ;  /* 0x000000b0ffa97212 */ /* 0x000fe400078e33ff */
        /* <DEDUP_REMOVED lines=15> */
[----:B------:R-:W-:Y:S01]  /*1ff60*/  SEL R169, R169, R174, !P2 ;  /* 0x000000aea9a97207 */ /* 0x000fe20005000000 */
[----:B------:R-:W2:Y:S01]  /*1ff70*/  LD.E.64 R172, desc[UR4][R164.64+0x38] ;  /* 0x00003804a4ac7980 */ /* 0x000ea2000c101b00 */
[-C--:B------:R-:W-:Y:S02]  /*1ff80*/  LEA R180, P1, R171, R236.reuse, 0x2 ;  /* 0x000000ecabb47211 */ /* 0x080fe400078210ff */
[----:B------:R-:W-:Y:S02]  /*1ff90*/  LEA R178, P0, R169, R236, 0x2 ;  /* 0x000000eca9b27211 */ /* 0x000fe400078010ff */
[-C--:B------:R-:W-:Y:S01]  /*1ffa0*/  LEA.HI.X.SX32 R181, R171, R237.reuse, 0x2, P1 ;  /* 0x000000edabb57211 */ /* 0x080fe200008f16ff */
[----:B------:R-:W3:Y:S01]  /*1ffb0*/  LD.E.64 R174, desc[UR10][R164.64+0x20] ;  /* 0x0000200aa4ae7980 */ /* 0x000ee2000c101b00 */
[C---:B------:R-:W-:Y:S02]  /*1ffc0*/  LEA.HI.X.SX32 R179, R169.reuse, R237, 0x2, P0 ;  /* 0x000000eda9b37211 */ /* 0x040fe400000f16ff */
[----:B------:R-:W-:Y:S03]  /*1ffd0*/  IADD3 R169, R169, -R171, RZ ;  /* 0x800000aba9a97210 */ /* 0x000fe60007ffe0ff */
[----:B------:R-:W4:Y:S02]  /*1ffe0*/  LD.E R3, desc[UR12][R180.64] ;  /* 0x0000000cb4037980 */ /* 0x000f24000c101900 */
        /* <DEDUP_REMOVED lines=14> */
.L_x_7947:
[----:B------:R-:W-:Y:S02]  /*200d0*/  R2UR UR4, R166 ;  /* 0x00000000a60472ca */ /* 0x000fe400000e0000 */
[----:B------:R-:W-:Y:S11]  /*200e0*/  R2UR UR5, R167 ;  /* 0x00000000a70572ca */ /* 0x000ff600000e0000 */
[----:B------:R-:W-:Y:S02]  /*200f0*/  @!UPT UIADD3 URZ, URZ, URZ, URZ ;  /* 0x0000003f3f3ff290 */ /* 0x000fe4000fffe03f */
[----:B------:R-:W2:Y:S02]  /*20100*/  LD.E R176, desc[UR4][R164.64+0x38] ;  /* 0x00003804a4b07980 */ /* 0x000ea4000c101900 */
[----:B--2---:R-:W-:Y:S05]  /*20110*/  IMAD.U32 R176, R176, -0x40, RZ ;  /* 0xffffffc0b0b07824 */ /* 0x004fea00078e00ff */
[----:B------:R-:W-:Y:S02]  /*20120*/  SHF.R.S32.HI R169, RZ, 0x1f, R176 ;  /* 0x0000001fffa97819 */ /* 0x000fe400000114b0 */
.L_x_7948:
[----:B------:R-:W-:Y:S05]  /*20130*/  BSYNC B0 ;  /* 0x0000000000007941 */ /* 0x000fea0003800000 */
.L_x_7946:
[----:B------:R-:W-:Y:S02]  /*20140*/  R2UR UR14, R166 ;  /* 0x00000000a60e72ca */ /* 0x000fe400000e0000 */
[C---:B------:R-:W-:Y:S02]  /*20150*/  R2UR UR15, R167.reuse ;  /* 0x00000000a70f72ca */ /* 0x040fe400000e0000 */
[----:B------:R-:W-:Y:S02]  /*20160*/  LEA R228, P0, R176, R228, 0x1 ;  /* 0x000000e4b0e47211 */ /* 0x000fe400078008ff */
[C---:B------:R-:W-:Y:S02]  /*20170*/  R2UR UR12, R166.reuse ;  /* 0x00000000a60c72ca */ /* 0x040fe400000e0000 */
[C---:B------:R-:W-:Y:S02]  /*20180*/  R2UR UR13, R167.reuse ;  /* 0x00000000a70d72ca */ /* 0x040fe400000e0000 */
        /* <DEDUP_REMOVED lines=8> */
[----:B------:R1:W-:Y:S01]  /*20210*/  LDGSTS.E.BYPASS.LTC128B.128 [R241+0x8000], desc[UR14][R228.64] ;  /* 0x08000000e4f17fae */ /* 0x0003e2000b901d4e */
[C---:B------:R-:W-:Y:S02]  /*20220*/  R2UR UR30, R166.reuse ;  /* 0x00000000a61e72ca */ /* 0x040fe400000e0000 */
[----:B------:R-:W-:Y:S01]  /*20230*/  R2UR UR31, R167 ;  /* 0x00000000a71f72ca */ /* 0x000fe200000e0000 */
[----:B------:R1:W-:Y:S01]  /*20240*/  LDGSTS.E.BYPASS.LTC128B.128 [R241+0xa000], desc[UR12][R228.64+0x80] ;  /* 0x0a000080e4f17fae */ /* 0x0003e2000b901d4c */
[----:B------:R-:W-:Y:S02]  /*20250*/  IADD3 R172, P0, R251, R228, RZ ;  /* 0x000000e4fbac7210 */ /* 0x000fe40007f1e0ff */
[----:B------:R-:W-:Y:S01]  /*20260*/  R2UR UR28, R166 ;  /* 0x00000000a61c72ca */ /* 0x000fe200000e0000 */
[----:B------:R1:W-:Y:S01]  /*20270*/  LDGSTS.E.BYPASS.LTC128B.128 [R241+0xc000], desc[UR10][R228.64+0x100] ;  /* 0x0c000100e4f17fae */ /* 0x0003e2000b901d4a */
[C---:B------:R-:W-:Y:S01]  /*20280*/  R2UR UR29, R167.reuse ;  /* 0x00000000a71d72ca */ /* 0x040fe200000e0000 */
[----:B------:R-:W-:Y:S01]  /*20290*/  IMAD.X R173, R248, 0x1, R229, P0 ;  /* 0x00000001f8ad7824 */ /* 0x000fe200000e06e5 */
[C---:B------:R-:W-:Y:S01]  /*202a0*/  R2UR UR26, R166.reuse ;  /* 0x00000000a61a72ca */ /* 0x040fe200000e0000 */
[----:B------:R1:W-:Y:S01]  /*202b0*/  LDGSTS.E.BYPASS.LTC128B.128 [R241+0xe000], desc[UR4][R228.64+0x180] ;  /* 0x0e000180e4f17fae */ /* 0x0003e2000b901d44 */
[C---:B------:R-:W-:Y:S02]  /*202c0*/  R2UR UR27, R167.reuse ;  /* 0x00000000a71b72ca */ /* 0x040fe400000e0000 */
[C---:B------:R-:W-:Y:S01]  /*202d0*/  R2UR UR24, R166.reuse ;  /* 0x00000000a61872ca */ /* 0x040fe200000e0000 */
[----:B------:R1:W-:Y:S01]  /*202e0*/  LDGSTS.E.BYPASS.LTC128B.128 [R241+0x8800], desc[UR30][R172.64] ;  /* 0x08800000acf17fae */ /* 0x0003e2000b901d5e */
[C---:B------:R-:W-:Y:S02]  /*202f0*/  R2UR UR25, R167.reuse ;  /* 0x00000000a71972ca */ /* 0x040fe400000e0000 */
        /* <DEDUP_REMOVED lines=11> */
[----:B------:R-:W-:Y:S01]  /*203b0*/  R2UR UR16, R166 ;  /* 0x00000000a61072ca */ /* 0x000fe200000e0000 */
[----:B------:R1:W-:Y:S01]  /*203c0*/  LDGSTS.E.BYPASS.LTC128B.128 [R241+0x9000], desc[UR22][R170.64] ;  /* 0x09000000aaf17fae */ /* 0x0003e2000b901d56 */
[----:B------:R-:W-:Y:S02]  /*203d0*/  R2UR UR17, R167 ;  /* 0x00000000a71172ca */ /* 0x000fe400000e0000 */
[----:B------:R-:W-:Y:S03]  /*203e0*/  IADD3 R168, P0, R251, R170, RZ ;  /* 0x000000aafba87210 */ /* 0x000fe60007f1e0ff */
        /* <DEDUP_REMOVED lines=8> */
[----:B------:R-:W0:Y:S02]  /*20470*/  LDGDEPBAR ;  /* 0x00000000000079af */ /* 0x000e240000000000 */
.L_x_7945:
[----:B------:R-:W-:Y:S05]  /*20480*/  BSYNC B1 ;  /* 0x0000000000017941 */ /* 0x000fea0003800000 */
.L_x_7944:
        /* <DEDUP_REMOVED lines=8> */
[CC--:B------:R-:W-:Y:S02]  /*20510*/  ISETP.GE.AND P6, PT, R3.reuse, R243.reuse, PT ;  /* 0x000000f30300720c */ /* 0x0c0fe40003fc6270 */
[C---:B-1----:R-:W-:Y:S02]  /*20520*/  IADD3 R171, R3.reuse, 0x1, RZ ;  /* 0x0000000103ab7810 */ /* 0x042fe40007ffe0ff */
[C---:B------:R-:W-:Y:S02]  /*20530*/  ISETP.GE.OR P6, PT, R3.reuse, R242, !P6 ;  /* 0x000000f20300720c */ /* 0x040fe400077c6670 */
[C---:B------:R-:W-:Y:S02]  /*20540*/  IADD3 R169, R3.reuse, 0x8, RZ ;  /* 0x0000000803a97810 */ /* 0x040fe40007ffe0ff */
[----:B------:R-:W-:Y:S02]  /*20550*/  IADD3 R175, R3, 0x9, RZ ;  /* 0x0000000903af7810 */ /* 0x000fe40007ffe0ff */
[----:B------:R-:W-:Y:S02]  /*20560*/  FSEL R181, R4, -INF , !P6 ;  /* 0xff80000004b57808 */ /* 0x000fe40007000000 */
[-C--:B------:R-:W-:Y:S02]  /*20570*/  ISETP.GE.AND P1, PT, R171, R240.reuse, PT ;  /* 0x000000f0ab00720c */ /* 0x080fe40003f26270 */
[-C--:B------:R-:W-:Y:S02]  /*20580*/  ISETP.GE.AND P4, PT, R169, R243.reuse, PT ;  /* 0x000000f3a900720c */ /* 0x080fe40003f86270 */
[CC--:B------:R-:W-:Y:S02]  /*20590*/  ISETP.GE.AND P3, PT, R175.reuse, R243.reuse, PT ;  /* 0x000000f3af00720c */ /* 0x0c0fe40003f66270 */
[----:B------:R-:W-:Y:S02]  /*205a0*/  ISETP.GE.AND P6, PT, R175, R240, PT ;  /* 0x000000f0af00720c */ /* 0x000fe40003fc6270 */
[----:B------:R-:W-:Y:S02]  /*205b0*/  ISETP.GE.OR P1, PT, R171, R244, !P1 ;  /* 0x000000f4ab00720c */ /* 0x000fe40004f26670 */
[----:B------:R-:W-:Y:S02]  /*205c0*/  ISETP.GE.OR P4, PT, R169, R242, !P4 ;  /* 0x000000f2a900720c */ /* 0x000fe40006786670 */
[C---:B------:R-:W-:Y:S02]  /*205d0*/  ISETP.GE.OR P6, PT, R175.reuse, R244, !P6 ;  /* 0x000000f4af00720c */ /* 0x040fe400077c6670 */
[----:B------:R-:W-:Y:S02]  /*205e0*/  ISETP.GE.OR P3, PT, R175, R242, !P3 ;  /* 0x000000f2af00720c */ /* 0x000fe40005f66670 */
[----:B------:R-:W-:Y:S02]  /*205f0*/  IADD3 R175, R3, 0x11, RZ ;  /* 0x0000001103af7810 */ /* 0x000fe40007ffe0ff */
[-C--:B------:R-:W-:Y:S02]  /*20600*/  ISETP.GE.AND P0, PT, R171, R243.reuse, PT ;  /* 0x000000f3ab00720c */ /* 0x080fe40003f06270 */
[----:B------:R-:W-:Y:S02]  /*20610*/  FSEL R7, R7, -INF , !P1 ;  /* 0xff80000007077808 */ /* 0x000fe40004800000 */
[----:B------:R-:W-:Y:S02]  /*20620*/  FSEL R183, R8, -INF , !P4 ;  /* 0xff80000008b77808 */ /* 0x000fe40006000000 */
[-C--:B------:R-:W-:Y:S02]  /*20630*/  ISETP.GE.AND P5, PT, R3, R240.reuse, PT ;  /* 0x000000f00300720c */ /* 0x080fe40003fa6270 */
[CC--:B------:R-:W-:Y:S02]  /*20640*/  ISETP.GE.AND P1, PT, R175.reuse, R243.reuse, PT ;  /* 0x000000f3af00720c */ /* 0x0c0fe40003f26270 */
[-C--:B------:R-:W-:Y:S02]  /*20650*/  ISETP.GE.AND P4, PT, R175, R240.reuse, PT ;  /* 0x000000f0af00720c */ /* 0x080fe40003f86270 */
[----:B------:R-:W-:Y:S02]  /*20660*/  ISETP.GE.AND P2, PT, R169, R240, PT ;  /* 0x000000f0a900720c */ /* 0x000fe40003f46270 */
[----:B------:R-:W-:Y:S02]  /*20670*/  ISETP.GE.OR P0, PT, R171, R242, !P0 ;  /* 0x000000f2ab00720c */ /* 0x000fe40004706670 */
[C---:B------:R-:W-:Y:S02]  /*20680*/  ISETP.GE.OR P5, PT, R3.reuse, R244, !P5 ;  /* 0x000000f40300720c */ /* 0x040fe40006fa6670 */
[----:B------:R-:W-:Y:S02]  /*20690*/  IADD3 R173, R3, 0x10, RZ ;  /* 0x0000001003ad7810 */ /* 0x000fe40007ffe0ff */
[C---:B------:R-:W-:Y:S02]  /*206a0*/  ISETP.GE.OR P1, PT, R175.reuse, R242, !P1 ;  /* 0x000000f2af00720c */ /* 0x040fe40004f26670 */
[-C--:B------:R-:W-:Y:S02]  /*206b0*/  ISETP.GE.OR P4, PT, R175, R244.reuse, !P4 ;  /* 0x000000f4af00720c */ /* 0x080fe40006786670 */
[----:B------:R-:W-:Y:S02]  /*206c0*/  IADD3 R175, R3, 0x19, RZ ;  /* 0x0000001903af7810 */ /* 0x000fe40007ffe0ff */
[----:B------:R-:W-:Y:S02]  /*206d0*/  ISETP.GE.OR P2, PT, R169, R244, !P2 ;  /* 0x000000f4a900720c */ /* 0x000fe40005746670 */
[----:B------:R-:W-:Y:S02]  /*206e0*/  FSEL R171, R5, -INF , !P0 ;  /* 0xff80000005ab7808 */ /* 0x000fe40004000000 */
[----:B------:R-:W-:Y:S02]  /*206f0*/  FMNMX.FTZ R4, R181, R0, !PT ;  /* 0x00000000b5047209 */ /* 0x000fe40007810000 */
[----:B------:R-:W-:Y:S02]  /*20700*/  FSEL R169, R6, -INF , !P5 ;  /* 0xff80000006a97808 */ /* 0x000fe40006800000 */
[----:B------:R-:W-:Y:S02]  /*20710*/  FSEL R11, R11, -INF , !P6 ;  /* 0xff8000000b0b7808 */ /* 0x000fe40007000000 */
[CC--:B------:R-:W-:Y:S02]  /*20720*/  ISETP.GE.AND P5, PT, R173.reuse, R243.reuse, PT ;  /* 0x000000f3ad00720c */ /* 0x0c0fe40003fa6270 */
[----:B------:R-:W-:Y:S02]  /*20730*/  ISETP.GE.AND P0, PT, R173, R240, PT ;  /* 0x000000f0ad00720c */ /* 0x000fe40003f06270 */
[-C--:B------:R-:W-:Y:S02]  /*20740*/  ISETP.GE.AND P6, PT, R175, R243.reuse, PT ;  /* 0x000000f3af00720c */ /* 0x080fe40003fc6270 */
[----:B------:R-:W-:Y:S02]  /*20750*/  FMNMX.FTZ R4, R171, R4, !PT ;  /* 0x00000004ab047209 */ /* 0x000fe40007810000 */
[C---:B------:R-:W-:Y:S02]  /*20760*/  ISETP.GE.OR P5, PT, R173.reuse, R242, !P5 ;  /* 0x000000f2ad00720c */ /* 0x040fe40006fa6670 */
[----:B------:R-:W-:Y:S02]  /*20770*/  ISETP.GE.OR P0, PT, R173, R244, !P0 ;  /* 0x000000f4ad00720c */ /* 0x000fe40004706670 */
[----:B------:R-:W-:Y:S02]  /*20780*/  IADD3 R173, R3, 0x18, RZ ;  /* 0x0000001803ad7810 */ /* 0x000fe40007ffe0ff */
[----:B------:R-:W-:Y:S02]  /*20790*/  ISETP.GE.OR P6, PT, R175, R242, !P6 ;  /* 0x000000f2af00720c */ /* 0x000fe400077c6670 */
[----:B------:R-:W-:Y:S02]  /*207a0*/  FSEL R5, R9, -INF , !P3 ;  /* 0xff80000009057808 */ /* 0x000fe40005800000 */
[----:B------:R-:W-:Y:S02]  /*207b0*/  FMNMX.FTZ R4, R183, R4, !PT ;  /* 0x00000004b7047209 */ /* 0x000fe40007810000 */
[----:B------:R-:W-:Y:S02]  /*207c0*/  FSEL R9, R10, -INF , !P2 ;  /* 0xff8000000a097808 */ /* 0x000fe40005000000 */
[----:B------:R-:W-:Y:S02]  /*207d0*/  FSEL R190, R17, -INF , !P6 ;  /* 0xff80000011be7808 */ /* 0x000fe40007000000 */
[C---:B------:R-:W-:Y:S02]  /*207e0*/  ISETP.GE.AND P3, PT, R173.reuse, R243, PT ;  /* 0x000000f3ad00720c */ /* 0x040fe40003f66270 */
[----:B------:R-:W-:Y:S02]  /*207f0*/  ISETP.GE.AND P2, PT, R173, R240, PT ;  /* 0x000000f0ad00720c */ /* 0x000fe40003f46270 */
[----:B------:R-:W-:Y:S02]  /*20800*/  FSEL R186, R12, -INF , !P5 ;  /* 0xff8000000cba7808 */ /* 0x000fe40006800000 */
[----:B------:R-:W-:Y:S02]  /*20810*/  FMNMX.FTZ R17, R5, R4, !PT ;  /* 0x0000000405117209 */ /* 0x000fe40007810000 */
[----:B------:R-:W-:Y:S02]  /*20820*/  FMNMX.FTZ R4, R169, R2, !PT ;  /* 0x00000002a9047209 */ /* 0x000fe40007810000 */
[C---:B------:R-:W-:Y:S02]  /*20830*/  ISETP.GE.OR P3, PT, R173.reuse, R242, !P3 ;  /* 0x000000f2ad00720c */ /* 0x040fe40005f66670 */
[----:B------:R-:W-:Y:S02]  /*20840*/  ISETP.GE.OR P2, PT, R173, R244, !P2 ;  /* 0x000000f4ad00720c */ /* 0x000fe40005746670 */
[----:B------:R-:W-:Y:S02]  /*20850*/  IADD3 R173, R3, 0x20, RZ ;  /* 0x0000002003ad7810 */ /* 0x000fe40007ffe0ff */
[----:B------:R-:W-:Y:S02]  /*20860*/  FSEL R195, R13, -INF , !P1 ;  /* 0xff8000000dc37808 */ /* 0x000fe40004800000 */
[----:B------:R-:W-:Y:S02]  /*20870*/  FMNMX.FTZ R6, R186, R17, !PT ;  /* 0x00000011ba067209 */ /* 0x000fe40007810000 */
[----:B------:R-:W-:Y:S02]  /*20880*/  FSEL R199, R15, -INF , !P4 ;  /* 0xff8000000fc77808 */ /* 0x000fe40006000000 */
[----:B------:R-:W-:Y:S02]  /*20890*/  FMNMX.FTZ R4, R7, R4, !PT ;  /* 0x0000000407047209 */ /* 0x000fe40007810000 */
[C---:B------:R-:W-:Y:S02]  /*208a0*/  IADD3 R13, R3.reuse, 0x21, RZ ;  /* 0x00000021030d7810 */ /* 0x040fe40007ffe0ff */
[----:B------:R-:W-:Y:S02]  /*208b0*/  IADD3 R15, R3, 0x28, RZ ;  /* 0x00000028030f7810 */ /* 0x000fe40007ffe0ff */
[----:B------:R-:W-:Y:S02]  /*208c0*/  FSEL R188, R16, -INF , !P3 ;  /* 0xff80000010bc7808 */ /* 0x000fe40005800000 */
[-C--:B------:R-:W-:Y:S02]  /*208d0*/  ISETP.GE.AND P1, PT, R173, R243.reuse, PT ;  /* 0x000000f3ad00720c */ /* 0x080fe40003f26270 */
[----:B------:R-:W-:Y:S02]  /*208e0*/  FMNMX.FTZ R17, R195, R6, !PT ;  /* 0x00000006c3117209 */ /* 0x000fe40007810000 */
[----:B------:R-:W-:Y:S02]  /*208f0*/  FSEL R192, R18, -INF , !P2 ;  /* 0xff80000012c07808 */ /* 0x000fe40005000000 */
[----:B------:R-:W-:Y:S02]  /*20900*/  FSEL R197, R14, -INF , !P0 ;  /* 0xff8000000ec57808 */ /* 0x000fe40004000000 */
[-C--:B------:R-:W-:Y:S02]  /*20910*/  ISETP.GE.AND P0, PT, R173, R240.reuse, PT ;  /* 0x000000f0ad00720c */ /* 0x080fe40003f06270 */
[CC--:B------:R-:W-:Y:S02]  /*20920*/  ISETP.GE.AND P6, PT, R15.reuse, R243.reuse, PT ;  /* 0x000000f30f00720c */ /* 0x0c0fe40003fc6270 */
[----:B------:R-:W-:Y:S02]  /*20930*/  ISETP.GE.AND P2, PT, R15, R240, PT ;  /* 0x000000f00f00720c */ /* 0x000fe40003f46270 */
[----:B------:R-:W-:Y:S02]  /*20940*/  FMNMX.FTZ R4, R9, R4, !PT ;  /* 0x0000000409047209 */ /* 0x000fe40007810000 */
[----:B------:R-:W-:Y:S02]  /*20950*/  ISETP.GE.AND P4, PT, R13, R243, PT ;  /* 0x000000f30d00720c */ /* 0x000fe40003f86270 */
[-C--:B------:R-:W-:Y:S02]  /*20960*/  ISETP.GE.AND P5, PT, R175, R240.reuse, PT ;  /* 0x000000f0af00720c */ /* 0x080fe40003fa6270 */
[----:B------:R-:W-:Y:S02]  /*20970*/  ISETP.GE.AND P3, PT, R13, R240, PT ;  /* 0x000000f00d00720c */ /* 0x000fe40003f66270 */
[C---:B------:R-:W-:Y:S02]  /*20980*/  ISETP.GE.OR P1, PT, R173.reuse, R242, !P1 ;  /* 0x000000f2ad00720c */ /* 0x040fe40004f26670 */
[----:B------:R-:W-:Y:S02]  /*20990*/  FMNMX.FTZ R17, R188, R17, !PT ;  /* 0x00000011bc117209 */ /* 0x000fe40007810000 */
[----:B------:R-:W-:Y:S02]  /*209a0*/  ISETP.GE.OR P0, PT, R173, R244, !P0 ;  /* 0x000000f4ad00720c */ /* 0x000fe40004706670 */
[C---:B------:R-:W-:Y:S02]  /*209b0*/  ISETP.GE.OR P6, PT, R15.reuse, R242, !P6 ;  /* 0x000000f20f00720c */ /* 0x040fe400077c6670 */
[----:B------:R-:W-:Y:S02]  /*209c0*/  ISETP.GE.OR P2, PT, R15, R244, !P2 ;  /* 0x000000f40f00720c */ /* 0x000fe40005746670 */
[----:B------:R-:W-:Y:S02]  /*209d0*/  FMNMX.FTZ R4, R11, R4, !PT ;  /* 0x000000040b047209 */ /* 0x000fe40007810000 */
[----:B------:R-:W-:Y:S02]  /*209e0*/  ISETP.GE.OR P4, PT, R13, R242, !P4 ;  /* 0x000000f20d00720c */ /* 0x000fe40006786670 */
[-C--:B------:R-:W-:Y:S02]  /*209f0*/  ISETP.GE.OR P5, PT, R175, R244.reuse, !P5 ;  /* 0x000000f4af00720c */ /* 0x080fe40006fa6670 */
[----:B------:R-:W-:Y:S02]  /*20a00*/  ISETP.GE.OR P3, PT, R13, R244, !P3 ;  /* 0x000000f40d00720c */ /* 0x000fe40005f66670 */
[C---:B------:R-:W-:Y:S02]  /*20a10*/  IADD3 R15, R3.reuse, 0x30, RZ ;  /* 0x00000030030f7810 */ /* 0x040fe40007ffe0ff */
[----:B------:R-:W-:Y:S02]  /*20a20*/  FSEL R20, R20, -INF , !P1 ;  /* 0xff80000014147808 */ /* 0x000fe40004800000 */
[----:B------:R-:W-:Y:S02]  /*20a30*/  IADD3 R13, R3, 0x29, RZ ;  /* 0x00000029030d7810 */ /* 0x000fe40007ffe0ff */
[----:B------:R-:W-:Y:S02]  /*20a40*/  FMNMX.FTZ R6, R190, R17, !PT ;  /* 0x00000011be067209 */ /* 0x000fe40007810000 */
[----:B------:R-:W-:Y:S02]  /*20a50*/  FSEL R21, R21, -INF , !P4 ;  /* 0xff80000015157808 */ /* 0x000fe40006000000 */
[----:B------:R-:W-:Y:S02]  /*20a60*/  FSEL R250, R22, -INF , !P0 ;  /* 0xff80000016fa7808 */ /* 0x000fe40004000000 */
[----:B------:R-:W-:Y:S02]  /*20a70*/  FMNMX.FTZ R4, R197, R4, !PT ;  /* 0x00000004c5047209 */ /* 0x000fe40007810000 */
[----:B------:R-:W-:Y:S02]  /*20a80*/  FSEL R194, R19, -INF , !P5 ;  /* 0xff80000013c27808 */ /* 0x000fe40006800000 */
[CC--:B------:R-:W-:Y:S02]  /*20a90*/  ISETP.GE.AND P4, PT, R15.reuse, R243.reuse, PT ;  /* 0x000000f30f00720c */ /* 0x0c0fe40003f86270 */
[----:B------:R-:W-:Y:S02]  /*20aa0*/  ISETP.GE.AND P0, PT, R15, R240, PT ;  /* 0x000000f00f00720c */ /* 0x000fe40003f06270 */
[----:B------:R-:W-:Y:S02]  /*20ab0*/  FMNMX.FTZ R6, R20, R6, !PT ;  /* 0x0000000614067209 */ /* 0x000fe40007810000 */
[----:B------:R-:W-:Y:S02]  /*20ac0*/  ISETP.GE.AND P5, PT, R13, R243, PT ;  /* 0x000000f30d00720c */ /* 0x000fe40003fa6270 */
[----:B------:R-:W-:Y:S02]  /*20ad0*/  FMNMX.FTZ R17, R199, R4, !PT ;  /* 0x00000004c7117209 */ /* 0x000fe40007810000 */
[----:B------:R-:W-:Y:S02]  /*20ae0*/  ISETP.GE.AND P1, PT, R13, R240, PT ;  /* 0x000000f00d00720c */ /* 0x000fe40003f26270 */
[C---:B------:R-:W-:Y:S02]  /*20af0*/  ISETP.GE.OR P4, PT, R15.reuse, R242, !P4 ;  /* 0x000000f20f00720c */ /* 0x040fe40006786670 */
        /* <DEDUP_REMOVED lines=9> */
[----:B------:R-:W-:Y:S02]  /*20b90*/  ISETP.GE.AND P3, PT, R15, R243, PT ;  /* 0x000000f30f00720c */ /* 0x000fe40003f66270 */
[----:B------:R-:W-:Y:S02]  /*20ba0*/  FMNMX.FTZ R19, R167, R6, !PT ;  /* 0x00000006a7137209 */ /* 0x000fe40007810000 */
[C---:B------:R-:W-:Y:S02]  /*20bb0*/  IADD3 R13, R3.reuse, 0x38, RZ ;  /* 0x00000038030d7810 */ /* 0x040fe40007ffe0ff */
[----:B------:R-:W-:Y:S02]  /*20bc0*/  FMNMX.FTZ R17, R194, R17, !PT ;  /* 0x00000011c2117209 */ /* 0x000fe40007810000 */
[----:B------:R-:W-:Y:S02]  /*20bd0*/  IADD3 R3, R3, 0x39, RZ ;  /* 0x0000003903037810 */ /* 0x000fe40007ffe0ff */
[-C--:B------:R-:W-:Y:S02]  /*20be0*/  ISETP.GE.OR P3, PT, R15, R242.reuse, !P3 ;  /* 0x000000f20f00720c */ /* 0x080fe40005f66670 */
[----:B------:R-:W-:Y:S02]  /*20bf0*/  FSEL R193, R28, -INF , !P4 ;  /* 0xff8000001cc17808 */ /* 0x000fe40006000000 */
[----:B------:R-:W-:Y:S02]  /*20c00*/  FMNMX.FTZ R4, R252, R19, !PT ;  /* 0x00000013fc047209 */ /* 0x000fe40007810000 */
[----:B------:R-:W-:Y:S02]  /*20c10*/  ISETP.GE.AND P6, PT, R13, R243, PT ;  /* 0x000000f30d00720c */ /* 0x000fe40003fc6270 */
[----:B------:R-:W-:Y:S02]  /*20c20*/  FMNMX.FTZ R17, R250, R17, !PT ;  /* 0x00000011fa117209 */ /* 0x000fe40007810000 */
[----:B------:R-:W-:Y:S02]  /*20c30*/  ISETP.GE.AND P5, PT, R3, R243, PT ;  /* 0x000000f30300720c */ /* 0x000fe40003fa6270 */
[----:B------:R-:W-:Y:S02]  /*20c40*/  ISETP.GE.OR P6, PT, R13, R242, !P6 ;  /* 0x000000f20d00720c */ /* 0x000fe400077c6670 */
        /* <DEDUP_REMOVED lines=13> */
[----:B------:R-:W-:Y:S02]  /*20d20*/  FMNMX.FTZ R8, R178, R17, !PT ;  /* 0x00000011b2087209 */ /* 0x000fe40007810000 */
[----:B------:R-:W-:Y:S02]  /*20d30*/  ISETP.GE.OR P2, PT, R15, R244, !P2 ;  /* 0x000000f40f00720c */ /* 0x000fe40005746670 */
[----:B------:R-:W-:Y:S02]  /*20d40*/  FSEL R177, R30, -INF , !P0 ;  /* 0xff8000001eb17808 */ /* 0x000fe40004000000 */
[C---:B------:R-:W-:Y:S02]  /*20d50*/  ISETP.GE.AND P1, PT, R13.reuse, R240, PT ;  /* 0x000000f00d00720c */ /* 0x040fe40003f26270 */
[----:B------:R-:W-:Y:S02]  /*20d60*/  FMNMX.FTZ R4, R174, R19, !PT ;  /* 0x00000013ae047209 */ /* 0x000fe40007810000 */
[----:B------:R-:W-:Y:S01]  /*20d70*/  ISETP.GE.OR P1, PT, R13, R244, !P1 ;  /* 0x000000f40d00720c */ /* 0x000fe20004f26670 */
[----:B------:R-:W-:Y:S01]  /*20d80*/  LDSM.16.MT88.4 R16, [R220+0x10000] ;  /* 0x01000000dc10783b */ /* 0x000fe20000004200 */
[----:B------:R-:W-:Y:S02]  /*20d90*/  ISETP.GE.AND P0, PT, R3, R240, PT ;  /* 0x000000f00300720c */ /* 0x000fe40003f06270 */
[----:B------:R-:W-:Y:S02]  /*20da0*/  FSEL R175, R31, -INF , !P2 ;  /* 0xff8000001faf7808 */ /* 0x000fe40005000000 */
[----:B------:R-:W-:Y:S02]  /*20db0*/  FMNMX.FTZ R8, R177, R8, !PT ;  /* 0x00000008b1087209 */ /* 0x000fe40007810000 */
[----:B------:R-:W-:Y:S01]  /*20dc0*/  FSEL R173, R34, -INF , !P1 ;  /* 0xff80000022ad7808 */ /* 0x000fe20004800000 */
[----:B------:R-:W1:Y:S01]  /*20dd0*/  SHFL.BFLY PT, R13, R4, 0x2, 0x1f ;  /* 0x0c401f00040d7f89 */ /* 0x000e6200000e0000 */
        /* <DEDUP_REMOVED lines=8> */
[----:B---3--:R-:W1:Y:S01]  /*20e60*/  SHFL.BFLY PT, R164, R13, 0x1, 0x1f ;  /* 0x0c201f000da47f89 */ /* 0x008e6200000e0000 */
[----:B--2---:R-:W-:Y:S07]  /*20e70*/  FMNMX.FTZ R4, R6, R3, !PT ;  /* 0x0000000306047209 */ /* 0x004fee0007810000 */
[----:B------:R-:W2:Y:S01]  /*20e80*/  SHFL.BFLY PT, R3, R4, 0x1, 0x1f ;  /* 0x0c201f0004037f89 */ /* 0x000ea200000e0000 */
[----:B-1----:R-:W-:Y:S04]  /*20e90*/  FMNMX.FTZ R164, R13, R164, !PT ;  /* 0x000000a40da47209 */ /* 0x002fe80007810000 */
[----:B------:R-:W-:Y:S01]  /*20ea0*/  FSETP.NEU.FTZ.AND P1, PT, R164, -INF , PT ;  /* 0xff800000a400780b */ /* 0x000fe20003f3d000 */
[----:B----4-:R-:W-:Y:S05]  /*20eb0*/  FMUL.FTZ R176, R165, R164 ;  /* 0x000000a4a5b07220 */ /* 0x010fea0000410000 */
[----:B------:R-:W-:Y:S05]  /*20ec0*/  FSEL R176, R176, RZ, P1 ;  /* 0x000000ffb0b07208 */ /* 0x000fea0000800000 */
[--C-:B------:R-:W-:Y:S01]  /*20ed0*/  FFMA.FTZ R182, R5, R165, -R176.reuse ;  /* 0x000000a505b67223 */ /* 0x100fe200000108b0 */
[----:B--2---:R-:W-:Y:S01]  /*20ee0*/  FMNMX.FTZ R3, R4, R3, !PT ;  /* 0x0000000304037209 */ /* 0x004fe20007810000 */
[-CC-:B------:R-:W-:Y:S01]  /*20ef0*/  FFMA.FTZ R187, R181, R165.reuse, -R176.reuse ;  /* 0x000000a5b5bb7223 */ /* 0x180fe200000108b0 */
[----:B------:R-:W-:Y:S01]  /*20f00*/  FSEL R5, R164, RZ, P1 ;  /* 0x000000ffa4057208 */ /* 0x000fe20000800000 */
[--C-:B------:R-:W-:Y:S01]  /*20f10*/  FFMA.FTZ R184, R171, R165, -R176.reuse ;  /* 0x000000a5abb87223 */ /* 0x100fe200000108b0 */
[----:B------:R-:W-:Y:S01]  /*20f20*/  FSETP.NEU.FTZ.AND P0, PT, R3, -INF , PT ;  /* 0xff8000000300780b */ /* 0x000fe20003f1d000 */
[----:B------:R-:W-:Y:S01]  /*20f30*/  FMUL.FTZ R172, R165, R3 ;  /* 0x00000003a5ac7220 */ /* 0x000fe20000410000 */
[-C--:B------:R-:W-:Y:S01]  /*20f40*/  FFMA.FTZ R183, R183, R165.reuse, -R176 ;  /* 0x000000a5b7b77223 */ /* 0x080fe200000108b0 */
[----:B------:R-:W-:Y:S01]  /*20f50*/  FADD.FTZ R0, -R5, R0 ;  /* 0x0000000005007221 */ /* 0x000fe20000010100 */
[----:B------:R-:W-:Y:S01]  /*20f60*/  FSEL R5, R3, RZ, P0 ;  /* 0x000000ff03057208 */ /* 0x000fe20000000000 */
[----:B------:R-:W-:Y:S01]  /*20f70*/  MUFU.EX2 R187, R187 ;  /* 0x000000bb00bb7308 */ /* 0x000fe20000000800 */
[----:B------:R-:W-:Y:S01]  /*20f80*/  FSEL R172, R172, RZ, P0 ;  /* 0x000000ffacac7208 */ /* 0x000fe20000000000 */
[----:B------:R-:W-:Y:S01]  /*20f90*/  FMUL.FTZ R6, R165, R0 ;  /* 0x00000000a5067220 */ /* 0x000fe20000410000 */
[-C--:B------:R-:W-:Y:S01]  /*20fa0*/  FFMA.FTZ R179, R179, R165.reuse, -R176 ;  /* 0x000000a5b3b37223 */ /* 0x080fe200000108b0 */
[----:B------:R-:W-:Y:S01]  /*20fb0*/  FADD.FTZ R0, -R5, R2 ;  /* 0x0000000205007221 */ /* 0x000fe20000010100 */
[-C--:B------:R-:W-:Y:S01]  /*20fc0*/  FFMA.FTZ R186, R186, R165.reuse, -R176 ;  /* 0x000000a5baba7223 */ /* 0x080fe200000108b0 */
[-CC-:B------:R-:W-:Y:S01]  /*20fd0*/  FFMA.FTZ R189, R169, R165.reuse, -R172.reuse ;  /* 0x000000a5a9bd7223 */ /* 0x180fe200000108ac */
[-CC-:B------:R-:W-:Y:S01]  /*20fe0*/  FFMA.FTZ R181, R7, R165.reuse, -R172.reuse ;  /* 0x000000a507b57223 */ /* 0x180fe200000108ac */
[-CC-:B------:R-:W-:Y:S01]  /*20ff0*/  FFMA.FTZ R180, R9, R165.reuse, -R172.reuse ;  /* 0x000000a509b47223 */ /* 0x180fe200000108ac */
[-CC-:B------:R-:W-:Y:S01]  /*21000*/  FFMA.FTZ R185, R11, R165.reuse, -R172.reuse ;  /* 0x000000a50bb97223 */ /* 0x180fe200000108ac */
[----:B------:R-:W-:Y:S01]  /*21010*/  FMUL.FTZ R8, R165, R0 ;  /* 0x00000000a5087220 */ /* 0x000fe20000410000 */
[----:B------:R-:W1:Y:S01]  /*21020*/  MUFU.EX2 R2, R6 ;  /* 0x0000000600027308 */ /* 0x000e620000000800 */
[-CC-:B------:R-:W-:Y:S01]  /*21030*/  FFMA.FTZ R178, R178, R165.reuse, -R172.reuse ;  /* 0x000000a5b2b27223 */ /* 0x180fe200000108ac */
[-CC-:B------:R-:W-:Y:S01]  /*21040*/  FFMA.FTZ R175, R175, R165.reuse, -R172.reuse ;  /* 0x000000a5afaf7223 */ /* 0x180fe200000108ac */
[-C--:B------:R-:W-:Y:S01]  /*21050*/  FFMA.FTZ R177, R177, R165.reuse, -R172 ;  /* 0x000000a5b1b17223 */ /* 0x080fe200000108ac */
[-CC-:B------:R-:W-:Y:S01]  /*21060*/  FFMA.FTZ R195, R195, R165.reuse, -R176.reuse ;  /* 0x000000a5c3c37223 */ /* 0x180fe200000108b0 */
[-C--:B------:R-:W-:Y:S01]  /*21070*/  FFMA.FTZ R188, R188, R165.reuse, -R176 ;  /* 0x000000a5bcbc7223 */ /* 0x080fe200000108b0 */
[-CC-:B------:R-:W-:Y:S01]  /*21080*/  FFMA.FTZ R199, R199, R165.reuse, -R172.reuse ;  /* 0x000000a5c7c77223 */ /* 0x180fe200000108ac */
[-CC-:B------:R-:W-:Y:S03]  /*21090*/  FFMA.FTZ R192, R192, R165.reuse, -R172.reuse ;  /* 0x000000a5c0c07223 */ /* 0x180fe600000108ac */
[----:B------:R-:W2:Y:S01]  /*210a0*/  MUFU.EX2 R0, R8 ;  /* 0x0000000800007308 */ /* 0x000ea20000000800 */
[-C--:B------:R-:W-:Y:S01]  /*210b0*/  FFMA.FTZ R194, R194, R165.reuse, -R172 ;  /* 0x000000a5c2c27223 */ /* 0x080fe200000108ac */
[-C--:B------:R-:W-:Y:S01]  /*210c0*/  FFMA.FTZ R252, R252, R165.reuse, -R176 ;  /* 0x000000a5fcfc7223 */ /* 0x080fe200000108b0 */
[-CC-:B------:R-:W-:Y:S01]  /*210d0*/  FFMA.FTZ R250, R250, R165.reuse, -R172.reuse ;  /* 0x000000a5fafa7223 */ /* 0x180fe200000108ac */
[-CC-:B------:R-:W-:Y:S01]  /*210e0*/  FFMA.FTZ R198, R198, R165.reuse, -R172.reuse ;  /* 0x000000a5c6c67223 */ /* 0x180fe200000108ac */
[-C--:B------:R-:W-:Y:S01]  /*210f0*/  FFMA.FTZ R196, R196, R165.reuse, -R172 ;  /* 0x000000a5c4c47223 */ /* 0x080fe200000108ac */
[-CC-:B------:R-:W-:Y:S01]  /*21100*/  FFMA.FTZ R193, R193, R165.reuse, -R176.reuse ;  /* 0x000000a5c1c17223 */ /* 0x180fe200000108b0 */
[--C-:B------:R-:W-:Y:S03]  /*21110*/  FFMA.FTZ R191, R191, R165, -R176.reuse ;  /* 0x000000a5bfbf7223 */ /* 0x100fe600000108b0 */
[----:B------:R-:W3:Y:S01]  /*21120*/  MUFU.EX2 R184, R184 ;  /* 0x000000b800b87308 */ /* 0x000ee20000000800 */
[C---:B-1----:R-:W-:Y:S01]  /*21130*/  FMUL.FTZ R4, R2.reuse, R160 ;  /* 0x000000a002047220 */ /* 0x042fe20000410000 */
[C---:B------:R-:W-:Y:S01]  /*21140*/  FMUL.FTZ R5, R2.reuse, R161 ;  /* 0x000000a102057220 */ /* 0x040fe20000410000 */
[C---:B------:R-:W-:Y:S01]  /*21150*/  FMUL.FTZ R9, R2.reuse, R157 ;  /* 0x0000009d02097220 */ /* 0x040fe20000410000 */
[C---:B------:R-:W-:Y:S01]  /*21160*/  FMUL.FTZ R12, R2.reuse, R152 ;  /* 0x00000098020c7220 */ /* 0x040fe20000410000 */
[C---:B------:R-:W-:Y:S01]  /*21170*/  FMUL.FTZ R13, R2.reuse, R153 ;  /* 0x00000099020d7220 */ /* 0x040fe20000410000 */
[----:B------:R-:W-:Y:S01]  /*21180*/  MOV R157, R20 ;  /* 0x00000014009d7202 */ /* 0x000fe20000000f00 */
[----:B------:R-:W-:Y:S03]  /*21190*/  FMUL.FTZ R20, R2, R144 ;  /* 0x0000009002147220 */ /* 0x000fe60000410000 */
[----:B------:R-:W-:Y:S01]  /*211a0*/  MUFU.EX2 R183, R183 ;  /* 0x000000b700b77308 */ /* 0x000fe20000000800 */
[C---:B--2---:R-:W-:Y:S01]  /*211b0*/  FMUL.FTZ R6, R0.reuse, R162 ;  /* 0x000000a200067220 */ /* 0x044fe20000410000 */
[C---:B------:R-:W-:Y:S01]  /*211c0*/  FMUL.FTZ R7, R0.reuse, R163 ;  /* 0x000000a300077220 */ /* 0x040fe20000410000 */
[C---:B------:R-:W-:Y:S01]  /*211d0*/  FMUL.FTZ R10, R0.reuse, R158 ;  /* 0x0000009e000a7220 */ /* 0x040fe20000410000 */
[----:B------:R-:W-:Y:S01]  /*211e0*/  FMUL.FTZ R11, R0, R159 ;  /* 0x0000009f000b7220 */ /* 0x000fe20000410000 */
[----:B------:R-:W-:Y:S01]  /*211f0*/  FMUL.FTZ R8, R2, R156 ;  /* 0x0000009c02087220 */ /* 0x000fe20000410000 */
[----:B------:R-:W1:Y:S01]  /*21200*/  LDSM.16.MT88.4 R160, [R216+0x10000] ;  /* 0x01000000d8a0783b */ /* 0x000e620000004200 */
[----:B------:R-:W-:Y:S03]  /*21210*/  FMUL.FTZ R14, R0, R154 ;  /* 0x0000009a000e7220 */ /* 0x000fe60000410000 */
[----:B------:R-:W2:Y:S01]  /*21220*/  MUFU.EX2 R182, R182 ;  /* 0x000000b600b67308 */ /* 0x000ea20000000800 */
[----:B---3--:R-:W-:Y:S01]  /*21230*/  F2FP.F16.F32.PACK_AB R168, R184, R187 ;  /* 0x000000bbb8a8723e */ /* 0x008fe200000000ff */
[----:B------:R-:W-:Y:S01]  /*21240*/  FMUL.FTZ R15, R0, R155 ;  /* 0x0000009b000f7220 */ /* 0x000fe20000410000 */
[----:B------:R-:W-:Y:S01]  /*21250*/  MOV R156, R21 ;  /* 0x00000015009c7202 */ /* 0x000fe20000000f00 */
[----:B------:R-:W-:Y:S01]  /*21260*/  FMUL.FTZ R21, R2, R145 ;  /* 0x0000009102157220 */ /* 0x000fe20000410000 */
[C---:B------:R-:W-:Y:S01]  /*21270*/  FMUL.FTZ R22, R0.reuse, R146 ;  /* 0x0000009200167220 */ /* 0x040fe20000410000 */
[----:B------:R-:W3:Y:S01]  /*21280*/  LDSM.16.MT88.4 R152, [R220+0x12000] ;  /* 0x01200000dc98783b */ /* 0x000ee20000004200 */
[----:B------:R-:W-:Y:S03]  /*21290*/  FMUL.FTZ R23, R0, R147 ;  /* 0x0000009300177220 */ /* 0x000fe60000410000 */
[----:B------:R-:W-:Y:S01]  /*212a0*/  MUFU.EX2 R189, R189 ;  /* 0x000000bd00bd7308 */ /* 0x000fe20000000800 */
[C---:B------:R-:W-:Y:S01]  /*212b0*/  FMUL.FTZ R28, R2.reuse, R136 ;  /* 0x00000088021c7220 */ /* 0x040fe20000410000 */
[----:B------:R-:W-:Y:S01]  /*212c0*/  FMUL.FTZ R29, R2, R137 ;  /* 0x00000089021d7220 */ /* 0x000fe20000410000 */
[C---:B------:R-:W-:Y:S01]  /*212d0*/  FMUL.FTZ R30, R0.reuse, R138 ;  /* 0x0000008a001e7220 */ /* 0x040fe20000410000 */
[----:B------:R-:W-:Y:S01]  /*212e0*/  FMUL.FTZ R31, R0, R139 ;  /* 0x0000008b001f7220 */ /* 0x000fe20000410000 */
[C---:B------:R-:W-:Y:S01]  /*212f0*/  FMUL.FTZ R36, R2.reuse, R36 ;  /* 0x0000002402247220 */ /* 0x040fe20000410000 */
[----:B------:R-:W4:Y:S01]  /*21300*/  LDSM.16.MT88.4 R144, [R218+0x12000] ;  /* 0x01200000da90783b */ /* 0x000f220000004200 */
[----:B------:R-:W-:Y:S03]  /*21310*/  FMUL.FTZ R37, R2, R37 ;  /* 0x0000002502257220 */ /* 0x000fe60000410000 */
[----:B------:R-:W5:Y:S01]  /*21320*/  MUFU.EX2 R181, R181 ;  /* 0x000000b500b57308 */ /* 0x000f620000000800 */
[----:B--2---:R-:W-:Y:S01]  /*21330*/  F2FP.F16.F32.PACK_AB R170, R182, R183 ;  /* 0x000000b7b6aa723e */ /* 0x004fe200000000ff */
[C---:B------:R-:W-:Y:S01]  /*21340*/  FMUL.FTZ R38, R0.reuse, R38 ;  /* 0x0000002600267220 */ /* 0x040fe20000410000 */
[----:B------:R-:W-:Y:S01]  /*21350*/  FMUL.FTZ R39, R0, R39 ;  /* 0x0000002700277220 */ /* 0x000fe20000410000 */
[C---:B------:R-:W-:Y:S01]  /*21360*/  FMUL.FTZ R40, R2.reuse, R40 ;  /* 0x0000002802287220 */ /* 0x040fe20000410000 */
[----:B------:R-:W-:Y:S01]  /*21370*/  FMUL.FTZ R41, R2, R41 ;  /* 0x0000002902297220 */ /* 0x000fe20000410000 */
[----:B------:R-:W2:Y:S01]  /*21380*/  LDSM.16.MT88.4 R136, [R217+0x12000] ;  /* 0x01200000d988783b */ /* 0x000ea20000004200 */
        /* <DEDUP_REMOVED lines=10> */
[----:B-----5:R-:W-:Y:S01]  /*21430*/  F2FP.F16.F32.PACK_AB R169, R181, R189 ;  /* 0x000000bdb5a9723e */ /* 0x020fe200000000ff */
        /* <DEDUP_REMOVED lines=26> */
[----:B------:R-:W1:Y:S01]  /*215e0*/  MUFU.EX2 R195, R195 ;  /* 0x000000c300c37308 */ /* 0x000e620000000800 */
[----:B------:R-:W-:Y:S01]  /*215f0*/  ISETP.GT.AND P0, PT, R234, R227, PT ;  /* 0x000000e3ea00720c */ /* 0x000fe20003f04270 */
[C---:B------:R-:W-:Y:S01]  /*21600*/  FMUL.FTZ R16, R2.reuse, R148 ;  /* 0x0000009402107220 */ /* 0x040fe20000410000 */
[C---:B------:R-:W-:Y:S03]  /*21610*/  HMMA.16816.F32 R12, R168.reuse, R24, R12 ;  /* 0x00000018a80c723c */ /* 0x040fe6000000180c */
[----:B------:R-:W-:Y:S01]  /*21620*/  FMUL.FTZ R17, R2, R149 ;  /* 0x0000009502117220 */ /* 0x000fe20000410000 */
[C---:B------:R-:W-:Y:S01]  /*21630*/  FMUL.FTZ R18, R0.reuse, R150 ;  /* 0x0000009600127220 */ /* 0x040fe20000410000 */
[----:B------:R-:W-:Y:S02]  /*21640*/  FMUL.FTZ R19, R0, R151 ;  /* 0x0000009700137220 */ /* 0x000fe40000410000 */
[C---:B------:R-:W-:Y:S01]  /*21650*/  FMUL.FTZ R24, R2.reuse, R140 ;  /* 0x0000008c02187220 */ /* 0x040fe20000410000 */
[----:B------:R-:W-:Y:S01]  /*21660*/  LDSM.16.MT88.4 R148, [R217+0x10800] ;  /* 0x01080000d994783b */ /* 0x000fe20000004200 */
[----:B------:R-:W-:Y:S02]  /*21670*/  MUFU.EX2 R188, R188 ;  /* 0x000000bc00bc7308 */ /* 0x000fe40000000800 */
[C---:B------:R-:W-:Y:S01]  /*21680*/  FMUL.FTZ R25, R2.reuse, R141 ;  /* 0x0000008d02197220 */ /* 0x040fe20000410000 */
[C---:B------:R-:W-:Y:S01]  /*21690*/  FMUL.FTZ R72, R2.reuse, R72 ;  /* 0x0000004802487220 */ /* 0x040fe20000410000 */
[----:B------:R-:W-:Y:S01]  /*216a0*/  FMUL.FTZ R73, R2, R73 ;  /* 0x0000004902497220 */ /* 0x000fe20000410000 */
[C---:B------:R-:W-:Y:S03]  /*216b0*/  HMMA.16816.F32 R16, R168.reuse, R26, R16 ;  /* 0x0000001aa810723c */ /* 0x040fe60000001810 */
[C---:B------:R-:W-:Y:S01]  /*216c0*/  FMUL.FTZ R74, R0.reuse, R74 ;  /* 0x0000004a004a7220 */ /* 0x040fe20000410000 */
[----:B------:R-:W-:Y:S01]  /*216d0*/  FMUL.FTZ R75, R0, R75 ;  /* 0x0000004b004b7220 */ /* 0x000fe20000410000 */
[----:B------:R-:W-:Y:S01]  /*216e0*/  FMUL.FTZ R76, R2, R76 ;  /* 0x0000004c024c7220 */ /* 0x000fe20000410000 */
[C---:B------:R-:W-:Y:S01]  /*216f0*/  HMMA.16816.F32 R20, R168.reuse, R32, R20 ;  /* 0x00000020a814723c */ /* 0x040fe20000001814 */
[----:B------:R-:W-:Y:S04]  /*21700*/  MUFU.EX2 R199, R199 ;  /* 0x000000c700c77308 */ /* 0x000fe80000000800 */
[C---:B------:R-:W-:Y:S01]  /*21710*/  FMUL.FTZ R26, R0.reuse, R142 ;  /* 0x0000008e001a7220 */ /* 0x040fe20000410000 */
[----:B------:R-:W-:Y:S01]  /*21720*/  FMUL.FTZ R27, R0, R143 ;  /* 0x0000008f001b7220 */ /* 0x000fe20000410000 */
[C---:B------:R-:W-:Y:S01]  /*21730*/  FMUL.FTZ R32, R2.reuse, R132 ;  /* 0x0000008402207220 */ /* 0x040fe20000410000 */
[----:B------:R-:W-:Y:S03]  /*21740*/  LDSM.16.MT88.4 R140, [R220+0x14000] ;  /* 0x01400000dc8c783b */ /* 0x000fe60000004200 */
[----:B------:R-:W-:Y:S01]  /*21750*/  MUFU.EX2 R192, R192 ;  /* 0x000000c000c07308 */ /* 0x000fe20000000800 */
        /* <DEDUP_REMOVED lines=10> */
[----:B------:R-:W-:Y:S01]  /*21800*/  FMUL.FTZ R81, R2, R81 ;  /* 0x0000005102517220 */ /* 0x000fe20000410000 */
[----:B------:R-:W5:Y:S03]  /*21810*/  LDSM.16.MT88.4 R132, [R216+0x12000] ;  /* 0x01200000d884783b */ /* 0x000f660000004200 */
        /* <DEDUP_REMOVED lines=17> */
[----:B------:R-:W3:Y:S01]  /*21930*/  LDSM.16.MT88.4 R144, [R218+0x14000] ;  /* 0x01400000da90783b */ /* 0x000ee20000004200 */
        /* <DEDUP_REMOVED lines=8> */
[C---:B-----5:R-:W-:Y:S02]  /*219c0*/  HMMA.16816.F32 R60, R168.reuse, R132, R60 ;  /* 0x00000084a83c723c */ /* 0x060fe4000000183c */
[----:B------:R-:W-:Y:S03]  /*219d0*/  MUFU.EX2 R191, R191 ;  /* 0x000000bf00bf7308 */ /* 0x000fe60000000800 */
        /* <DEDUP_REMOVED lines=9> */
[C---:B---3--:R-:W-:Y:S05]  /*21a70*/  HMMA.16816.F32 R76, R168.reuse, R144, R76 ;  /* 0x00000090a84c723c */ /* 0x048fea000000184c */
[----:B------:R-:W-:Y:S01]  /*21a80*/  FMUL.FTZ R96, R2, R96 ;  /* 0x0000006002607220 */ /* 0x000fe20000410000 */
[C---:B------:R-:W-:Y:S05]  /*21a90*/  HMMA.16816.F32 R80, R168.reuse, R146, R80 ;  /* 0x00000092a850723c */ /* 0x040fea0000001850 */
[----:B------:R-:W-:Y:S01]  /*21aa0*/  FFMA.FTZ R144, R190, R165, -R176 ;  /* 0x000000a5be907223 */ /* 0x000fe200000108b0 */
[C---:B--2---:R-:W-:Y:S05]  /*21ab0*/  HMMA.16816.F32 R84, R168.reuse, R136, R84 ;  /* 0x00000088a854723c */ /* 0x044fea0000001854 */
[----:B------:R-:W-:Y:S01]  /*21ac0*/  FMUL.FTZ R97, R2, R97 ;  /* 0x0000006102617220 */ /* 0x000fe20000410000 */
[C---:B------:R-:W-:Y:S01]  /*21ad0*/  HMMA.16816.F32 R88, R168.reuse, R138, R88 ;  /* 0x0000008aa858723c */ /* 0x040fe20000001858 */
[----:B------:R-:W2:Y:S04]  /*21ae0*/  LDSM.16.MT88.4 R136, [R218+0x16000] ;  /* 0x01600000da88783b */ /* 0x000ea80000004200 */
[C---:B------:R-:W-:Y:S01]  /*21af0*/  FMUL.FTZ R98, R0.reuse, R98 ;  /* 0x0000006200627220 */ /* 0x040fe20000410000 */
[C---:B----4-:R-:W-:Y:S05]  /*21b00*/  HMMA.16816.F32 R92, R168.reuse, R132, R92 ;  /* 0x00000084a85c723c */ /* 0x050fea000000185c */
[----:B------:R-:W-:Y:S01]  /*21b10*/  FMUL.FTZ R99, R0, R99 ;  /* 0x0000006300637220 */ /* 0x000fe20000410000 */
[C---:B------:R-:W-:Y:S01]  /*21b20*/  FMUL.FTZ R100, R2.reuse, R100 ;  /* 0x0000006402647220 */ /* 0x040fe20000410000 */
[----:B------:R-:W-:Y:S01]  /*21b30*/  FMUL.FTZ R101, R2, R101 ;  /* 0x0000006502657220 */ /* 0x000fe20000410000 */
[C---:B------:R-:W-:Y:S03]  /*21b40*/  FMUL.FTZ R102, R0.reuse, R102 ;  /* 0x0000006600667220 */ /* 0x040fe60000410000 */
[----:B------:R-:W-:Y:S01]  /*21b50*/  FMUL.FTZ R103, R0, R103 ;  /* 0x0000006700677220 */ /* 0x000fe20000410000 */
[C---:B------:R-:W-:Y:S01]  /*21b60*/  HMMA.16816.F32 R96, R168.reuse, R134, R96 ;  /* 0x00000086a860723c */ /* 0x040fe20000001860 */
[----:B------:R-:W3:Y:S02]  /*21b70*/  LDSM.16.MT88.4 R132, [R217+0x16000] ;  /* 0x01600000d984783b */ /* 0x000ee40000004200 */
        /* <DEDUP_REMOVED lines=10> */
[----:B------:R-:W4:Y:S02]  /*21c20*/  LDSM.16.MT88.4 R140, [R216+0x16000] ;  /* 0x01600000d88c783b */ /* 0x000f240000004200 */
[C---:B------:R-:W-:Y:S01]  /*21c30*/  FMUL.FTZ R112, R2.reuse, R112 ;  /* 0x0000007002707220 */ /* 0x040fe20000410000 */
[----:B------:R-:W-:Y:S01]  /*21c40*/  FMUL.FTZ R113, R2, R113 ;  /* 0x0000007102717220 */ /* 0x000fe20000410000 */
[C---:B------:R-:W-:Y:S01]  /*21c50*/  FMUL.FTZ R114, R0.reuse, R114 ;  /* 0x0000007200727220 */ /* 0x040fe20000410000 */
[C---:B--2---:R-:W-:Y:S05]  /*21c60*/  HMMA.16816.F32 R108, R168.reuse, R136, R108 ;  /* 0x00000088a86c723c */ /* 0x044fea000000186c */
[----:B------:R-:W-:Y:S01]  /*21c70*/  FMUL.FTZ R115, R0, R115 ;  /* 0x0000007300737220 */ /* 0x000fe20000410000 */
[----:B------:R-:W-:Y:S01]  /*21c80*/  FFMA.FTZ R190, R197, R165, -R172 ;  /* 0x000000a5c5be7223 */ /* 0x000fe200000108ac */
[C---:B------:R-:W-:Y:S01]  /*21c90*/  FMUL.FTZ R124, R2.reuse, R124 ;  /* 0x0000007c027c7220 */ /* 0x040fe20000410000 */
[----:B------:R2:W5:Y:S03]  /*21ca0*/  MUFU.EX2 R197, R144 ;  /* 0x0000009000c57308 */ /* 0x0005660000000800 */
[C---:B------:R-:W-:Y:S01]  /*21cb0*/  FMUL.FTZ R125, R2.reuse, R125 ;  /* 0x0000007d027d7220 */ /* 0x040fe20000410000 */
[C---:B------:R-:W-:Y:S01]  /*21cc0*/  HMMA.16816.F32 R112, R168.reuse, R138, R112 ;  /* 0x0000008aa870723c */ /* 0x040fe20000001870 */
[----:B------:R-:W5:Y:S02]  /*21cd0*/  LDSM.16.MT88.4 R136, [R220+0x10800] ;  /* 0x01080000dc88783b */ /* 0x000f640000004200 */
[C---:B------:R-:W-:Y:S01]  /*21ce0*/  FMUL.FTZ R116, R2.reuse, R116 ;  /* 0x0000007402747220 */ /* 0x040fe20000410000 */
[----:B------:R-:W-:Y:S01]  /*21cf0*/  FMUL.FTZ R117, R2, R117 ;  /* 0x0000007502757220 */ /* 0x000fe20000410000 */
[C---:B------:R-:W-:Y:S01]  /*21d00*/  FMUL.FTZ R118, R0.reuse, R118 ;  /* 0x0000007600767220 */ /* 0x040fe20000410000 */
[----:B------:R-:W-:Y:S01]  /*21d10*/  FMUL.FTZ R119, R0, R119 ;  /* 0x0000007700777220 */ /* 0x000fe20000410000 */
[C---:B------:R-:W-:Y:S01]  /*21d20*/  FMUL.FTZ R120, R2.reuse, R120 ;  /* 0x0000007802787220 */ /* 0x040fe20000410000 */
[----:B------:R-:W-:Y:S01]  /*21d30*/  FMUL.FTZ R121, R2, R121 ;  /* 0x0000007902797220 */ /* 0x000fe20000410000 */
[----:B------:R-:W5:Y:S02]  /*21d40*/  MUFU.EX2 R190, R190 ;  /* 0x000000be00be7308 */ /* 0x000f640000000800 */
[C---:B------:R-:W-:Y:S01]  /*21d50*/  FMUL.FTZ R122, R0.reuse, R122 ;  /* 0x0000007a007a7220 */ /* 0x040fe20000410000 */
[C---:B------:R-:W-:Y:S01]  /*21d60*/  FMUL.FTZ R123, R0.reuse, R123 ;  /* 0x0000007b007b7220 */ /* 0x040fe20000410000 */
[C---:B---3--:R-:W-:Y:S01]  /*21d70*/  HMMA.16816.F32 R116, R168.reuse, R132, R116 ;  /* 0x00000084a874723c */ /* 0x048fe20000001874 */
[----:B--2---:R-:W2:Y:S02]  /*21d80*/  LDSM.16.MT88.4 R144, [R218+0x10800] ;  /* 0x01080000da90783b */ /* 0x004ea40000004200 */
[C---:B------:R-:W-:Y:S01]  /*21d90*/  FMUL.FTZ R126, R0.reuse, R126 ;  /* 0x0000007e007e7220 */ /* 0x040fe20000410000 */
[----:B------:R-:W-:Y:S01]  /*21da0*/  FMUL.FTZ R127, R0, R127 ;  /* 0x0000007f007f7220 */ /* 0x000fe20000410000 */
[C---:B------:R-:W-:Y:S01]  /*21db0*/  FMUL.FTZ R128, R2.reuse, R128 ;  /* 0x0000008002807220 */ /* 0x040fe20000410000 */
[C---:B------:R-:W-:Y:S05]  /*21dc0*/  HMMA.16816.F32 R120, R168.reuse, R134, R120 ;  /* 0x00000086a878723c */ /* 0x040fea0000001878 */
[----:B------:R-:W-:Y:S01]  /*21dd0*/  FMUL.FTZ R129, R2, R129 ;  /* 0x0000008102817220 */ /* 0x000fe20000410000 */
[C---:B----4-:R-:W-:Y:S05]  /*21de0*/  HMMA.16816.F32 R124, R168.reuse, R140, R124 ;  /* 0x0000008ca87c723c */ /* 0x050fea000000187c */
[C---:B------:R-:W-:Y:S01]  /*21df0*/  FMUL.FTZ R130, R0.reuse, R130 ;  /* 0x0000008200827220 */ /* 0x040fe20000410000 */
[C---:B------:R-:W-:Y:S01]  /*21e00*/  FMUL.FTZ R131, R0.reuse, R131 ;  /* 0x0000008300837220 */ /* 0x040fe20000410000 */
[----:B-1----:R-:W-:Y:S01]  /*21e10*/  F2FP.F16.F32.PACK_AB R132, R195, R186 ;  /* 0x000000bac384723e */ /* 0x002fe200000000ff */
[----:B------:R-:W-:Y:S03]  /*21e20*/  FFMA.FTZ R189, R0, R245, R189 ;  /* 0x000000f500bd7223 */ /* 0x000fe600000100bd */
[----:B-----5:R-:W-:Y:S01]  /*21e30*/  F2FP.F16.F32.PACK_AB R134, R197, R188 ;  /* 0x000000bcc586723e */ /* 0x020fe200000000ff */
[----:B------:R-:W-:Y:S01]  /*21e40*/  FFMA.FTZ R187, R2, R247, R187 ;  /* 0x000000f702bb7223 */ /* 0x000fe200000100bb */
[----:B------:R-:W-:Y:S01]  /*21e50*/  HMMA.16816.F32 R128, R168, R142, R128 ;  /* 0x0000008ea880723c */ /* 0x000fe20000001880 */
[----:B------:R-:W1:Y:S01]  /*21e60*/  LDSM.16.MT88.4 R140, [R220+0x12800] ;  /* 0x01280000dc8c783b */ /* 0x000e620000004200 */
[----:B------:R-:W-:Y:S01]  /*21e70*/  MUFU.EX2 R169, R178 ;  /* 0x000000b200a97308 */ /* 0x000fe20000000800 */
[----:B------:R-:W-:Y:S01]  /*21e80*/  F2FP.F16.F32.PACK_AB R133, R199, R190 ;  /* 0x000000bec785723e */ /* 0x000fe200000000ff */
[----:B------:R-:W-:Y:S01]  /*21e90*/  FADD.FTZ R189, R181, R189 ;  /* 0x000000bdb5bd7221 */ /* 0x000fe20000010000 */
[----:B------:R-:W-:Y:S01]  /*21ea0*/  F2FP.F16.F32.PACK_AB R135, R194, R192 ;  /* 0x000000c0c287723e */ /* 0x000fe200000000ff */
[----:B------:R-:W-:Y:S01]  /*21eb0*/  FADD.FTZ R184, R184, R187 ;  /* 0x000000bbb8b87221 */ /* 0x000fe20000010000 */
[----:B------:R-:W-:Y:S01]  /*21ec0*/  MOV R170, R157 ;  /* 0x0000009d00aa7202 */ /* 0x000fe20000000f00 */
[----:B------:R-:W-:Y:S03]  /*21ed0*/  FADD.FTZ R180, R180, R189 ;  /* 0x000000bdb4b47221 */ /* 0x000fe60000010000 */
[----:B------:R-:W-:Y:S01]  /*21ee0*/  MOV R171, R156 ;  /* 0x0000009c00ab7202 */ /* 0x000fe20000000f00 */
[C---:B------:R-:W-:Y:S01]  /*21ef0*/  HMMA.16816.F32 R4, R132.reuse, R136, R4 ;  /* 0x000000888404723c */ /* 0x040fe20000001804 */
[----:B------:R-:W-:Y:S04]  /*21f00*/  LDSM.16.MT88.4 R156, [R216+0x12800] ;  /* 0x01280000d89c783b */ /* 0x000fe80000004200 */
[----:B------:R-:W-:Y:S01]  /*21f10*/  MOV R2, R3 ;  /* 0x0000000300027202 */ /* 0x000fe20000000f00 */
[C---:B------:R-:W-:Y:S03]  /*21f20*/  HMMA.16816.F32 R8, R132.reuse, R138, R8 ;  /* 0x0000008a8408723c */ /* 0x040fe60000001808 */
[----:B------:R-:W3:Y:S02]  /*21f30*/  LDSM.16.MT88.4 R136, [R218+0x12800] ;  /* 0x01280000da88783b */ /* 0x000ee40000004200 */
        /* <DEDUP_REMOVED lines=21> */
[C---:B---3--:R-:W-:Y:S05]  /*22090*/  HMMA.16816.F32 R44, R132.reuse, R136, R44 ;  /* 0x00000088842c723c */ /* 0x048fea000000182c */
        /* <DEDUP_REMOVED lines=12> */
[----:B------:R-:W-:Y:S05]  /*22160*/  LDSM.16.MT88.4 R156, [R216+0x16800] ;  /* 0x01680000d89c783b */ /* 0x000fea0000004200 */
[C---:B------:R-:W-:Y:S06]  /*22170*/  HMMA.16816.F32 R68, R132.reuse, R160, R68 ;  /* 0x000000a08444723c */ /* 0x040fec0000001844 */
[C---:B------:R-:W-:Y:S05]  /*22180*/  HMMA.16816.F32 R72, R132.reuse, R162, R72 ;  /* 0x000000a28448723c */ /* 0x040fea0000001848 */
[-CC-:B------:R-:W-:Y:S01]  /*22190*/  FFMA.FTZ R161, R170, R165.reuse, -R176.reuse ;  /* 0x000000a5aaa17223 */ /* 0x180fe200000108b0 */
[C---:B----4-:R-:W-:Y:S03]  /*221a0*/  HMMA.16816.F32 R76, R132.reuse, R148, R76 ;  /* 0x00000094844c723c */ /* 0x050fe6000000184c */
[----:B------:R-:W-:Y:S02]  /*221b0*/  MUFU.EX2 R168, R161 ;  /* 0x000000a100a87308 */ /* 0x000fe40000000800 */
[-CC-:B------:R-:W-:Y:S01]  /*221c0*/  FFMA.FTZ R160, R171, R165.reuse, -R176.reuse ;  /* 0x000000a5aba07223 */ /* 0x180fe200000108b0 */
[C---:B------:R-:W-:Y:S01]  /*221d0*/  HMMA.16816.F32 R80, R132.reuse, R150, R80 ;  /* 0x000000968450723c */ /* 0x040fe20000001850 */
[----:B------:R-:W3:Y:S06]  /*221e0*/  LDSM.16.MT88.4 R148, [R217+0x16800] ;  /* 0x01680000d994783b */ /* 0x000eec0000004200 */
[----:B------:R4:W3:Y:S01]  /*221f0*/  MUFU.EX2 R170, R160 ;  /* 0x000000a000aa7308 */ /* 0x0008e20000000800 */
[C---:B-----5:R-:W-:Y:S06]  /*22200*/  HMMA.16816.F32 R84, R132.reuse, R152, R84 ;  /* 0x000000988454723c */ /* 0x060fec0000001854 */
[C---:B------:R-:W-:Y:S03]  /*22210*/  HMMA.16816.F32 R88, R132.reuse, R154, R88 ;  /* 0x0000009a8458723c */ /* 0x040fe60000001858 */
[----:B------:R-:W-:Y:S02]  /*22220*/  MUFU.EX2 R171, R175 ;  /* 0x000000af00ab7308 */ /* 0x000fe40000000800 */
[-CC-:B------:R-:W-:Y:S01]  /*22230*/  FFMA.FTZ R152, R167, R165.reuse, -R176.reuse ;  /* 0x000000a5a7987223 */ /* 0x180fe200000108b0 */
[C---:B-1----:R-:W-:Y:S07]  /*22240*/  HMMA.16816.F32 R92, R132.reuse, R136, R92 ;  /* 0x00000088845c723c */ /* 0x042fee000000185c */
[----:B------:R1:W5:Y:S01]  /*22250*/  MUFU.EX2 R167, R152 ;  /* 0x0000009800a77308 */ /* 0x0003620000000800 */
[----:B----4-:R-:W-:Y:S03]  /*22260*/  LDSM.16.MT88.4 R160, [R216+0x13000] ;  /* 0x01300000d8a0783b */ /* 0x010fe60000004200 */
[----:B------:R-:W-:Y:S01]  /*22270*/  FFMA.FTZ R176, R174, R165, -R176 ;  /* 0x000000a5aeb07223 */ /* 0x000fe200000108b0 */
[C---:B------:R-:W-:Y:S06]  /*22280*/  HMMA.16816.F32 R96, R132.reuse, R138, R96 ;  /* 0x0000008a8460723c */ /* 0x040fec0000001860 */
[C---:B------:R-:W-:Y:S01]  /*22290*/  HMMA.16816.F32 R100, R132.reuse, R140, R100 ;  /* 0x0000008c8464723c */ /* 0x040fe20000001864 */
[----:B------:R-:W4:Y:S05]  /*222a0*/  LDSM.16.MT88.4 R136, [R220+0x11000] ;  /* 0x01100000dc88783b */ /* 0x000f2a0000004200 */
[C---:B------:R-:W-:Y:S03]  /*222b0*/  HMMA.16816.F32 R104, R132.reuse, R142, R104 ;  /* 0x0000008e8468723c */ /* 0x040fe60000001868 */
[----:B-1----:R-:W1:Y:S03]  /*222c0*/  LDSM.16.MT88.4 R152, [R218+0x11000] ;  /* 0x01100000da98783b */ /* 0x002e660000004200 */
[C---:B--2---:R-:W-:Y:S05]  /*222d0*/  HMMA.16816.F32 R108, R132.reuse, R144, R108 ;  /* 0x00000090846c723c */ /* 0x044fea000000186c */
[----:B------:R-:W2:Y:S01]  /*222e0*/  LDSM.16.MT88.4 R140, [R217+0x11000] ;  /* 0x01100000d98c783b */ /* 0x000ea20000004200 */
[C---:B------:R-:W-:Y:S06]  /*222f0*/  HMMA.16816.F32 R112, R132.reuse, R146, R112 ;  /* 0x000000928470723c */ /* 0x040fec0000001870 */
[C---:B---3--:R-:W-:Y:S01]  /*22300*/  HMMA.16816.F32 R116, R132.reuse, R148, R116 ;  /* 0x000000948474723c */ /* 0x048fe20000001874 */
[----:B------:R-:W3:Y:S05]  /*22310*/  LDSM.16.MT88.4 R144, [R216+0x11000] ;  /* 0x01100000d890783b */ /* 0x000eea0000004200 */
[C---:B------:R-:W-:Y:S03]  /*22320*/  HMMA.16816.F32 R120, R132.reuse, R150, R120 ;  /* 0x000000968478723c */ /* 0x040fe60000001878 */
[----:B------:R-:W3:Y:S03]  /*22330*/  LDSM.16.MT88.4 R148, [R220+0x13000] ;  /* 0x01300000dc94783b */ /* 0x000ee60000004200 */
[C---:B------:R-:W-:Y:S06]  /*22340*/  HMMA.16816.F32 R124, R132.reuse, R156, R124 ;  /* 0x0000009c847c723c */ /* 0x040fec000000187c */
[----:B------:R-:W-:Y:S01]  /*22350*/  HMMA.16816.F32 R128, R132, R158, R128 ;  /* 0x0000009e8480723c */ /* 0x000fe20000001880 */
[----:B------:R-:W-:Y:S06]  /*22360*/  LDSM.16.MT88.4 R156, [R217+0x13000] ;  /* 0x01300000d99c783b */ /* 0x000fec0000004200 */
[----:B------:R-:W-:Y:S04]  /*22370*/  F2FP.F16.F32.PACK_AB R132, R170, R168 ;  /* 0x000000a8aa84723e */ /* 0x000fe800000000ff */
[----:B-----5:R-:W-:Y:S02]  /*22380*/  F2FP.F16.F32.PACK_AB R134, R252, R167 ;  /* 0x000000a7fc86723e */ /* 0x020fe400000000ff */
[----:B------:R-:W-:Y:S02]  /*22390*/  F2FP.F16.F32.PACK_AB R133, R198, R250 ;  /* 0x000000fac685723e */ /* 0x000fe400000000ff */
[----:B------:R-:W-:Y:S07]  /*223a0*/  F2FP.F16.F32.PACK_AB R135, R169, R196 ;  /* 0x000000c4a987723e */ /* 0x000fee00000000ff */
        /* <DEDUP_REMOVED lines=23> */
[----:B------:R-:W-:Y:S04]  /*22520*/  MUFU.EX2 R162, R177 ;  /* 0x000000b100a27308 */ /* 0x000fe80000000800 */
[-CC-:B------:R-:W-:Y:S01]  /*22530*/  FFMA.FTZ R160, R173, R165.reuse, -R172.reuse ;  /* 0x000000a5ada07223 */ /* 0x180fe200000108ac */
[C---:B-1----:R-:W-:Y:S05]  /*22540*/  HMMA.16816.F32 R68, R132.reuse, R152, R68 ;  /* 0x000000988444723c */ /* 0x042fea0000001844 */
[----:B------:R-:W-:Y:S01]  /*22550*/  FFMA.FTZ R172, R166, R165, -R172 ;  /* 0x000000a5a6ac7223 */ /* 0x000fe200000108ac */
[C---:B------:R-:W-:Y:S01]  /*22560*/  HMMA.16816.F32 R72, R132.reuse, R154, R72 ;  /* 0x0000009a8448723c */ /* 0x040fe20000001848 */
[----:B------:R-:W1:Y:S02]  /*22570*/  LDSM.16.MT88.4 R152, [R218+0x17000] ;  /* 0x01700000da98783b */ /* 0x000e640000004200 */
[----:B------:R5:W-:Y:S02]  /*22580*/  MUFU.EX2 R165, R172 ;  /* 0x000000ac00a57308 */ /* 0x000be40000000800 */
[----:B------:R-:W-:Y:S01]  /*22590*/  IMAD.MOV.U32 R161, RZ, RZ, R170 ;  /* 0x000000ffffa17224 */ /* 0x000fe200078e00aa */
[C---:B--2---:R-:W-:Y:S07]  /*225a0*/  HMMA.16816.F32 R76, R132.reuse, R140, R76 ;  /* 0x0000008c844c723c */ /* 0x044fee000000184c */
[----:B------:R-:W2:Y:S01]  /*225b0*/  MUFU.EX2 R170, R176 ;  /* 0x000000b000aa7308 */ /* 0x000ea20000000800 */
[C---:B------:R-:W-:Y:S01]  /*225c0*/  HMMA.16816.F32 R80, R132.reuse, R142, R80 ;  /* 0x0000008e8450723c */ /* 0x040fe20000001850 */
[----:B------:R-:W1:Y:S02]  /*225d0*/  LDSM.16.MT88.4 R140, [R217+0x17000] ;  /* 0x01700000d98c783b */ /* 0x000e640000004200 */
[----:B------:R-:W-:Y:S03]  /*225e0*/  MOV R163, R169 ;  /* 0x000000a900a37202 */ /* 0x000fe60000000f00 */
[C---:B---3--:R-:W-:Y:S03]  /*225f0*/  HMMA.16816.F32 R84, R132.reuse, R144, R84 ;  /* 0x000000908454723c */ /* 0x048fe60000001854 */
[----:B------:R3:W1:Y:S01]  /*22600*/  MUFU.EX2 R169, R179 ;  /* 0x000000b300a97308 */ /* 0x0006620000000800 */
[----:B-----5:R-:W-:Y:S02]  /*22610*/  LDSM.16.MT88.4 R172, [R216+0x11800] ;  /* 0x01180000d8ac783b */ /* 0x020fe40000004200 */
[C---:B------:R-:W-:Y:S06]  /*22620*/  HMMA.16816.F32 R88, R132.reuse, R146, R88 ;  /* 0x000000928458723c */ /* 0x040fec0000001858 */
[----:B------:R-:W5:Y:S01]  /*22630*/  LDSM.16.MT88.4 R144, [R216+0x17000] ;  /* 0x01700000d890783b */ /* 0x000f620000004200 */
[C---:B------:R-:W-:Y:S04]  /*22640*/  HMMA.16816.F32 R92, R132.reuse, R148, R92 ;  /* 0x00000094845c723c */ /* 0x040fe8000000185c */
[----:B--2---:R-:W-:Y:S02]  /*22650*/  MOV R166, R170 ;  /* 0x000000aa00a67202 */ /* 0x004fe40000000f00 */
[C---:B------:R-:W-:Y:S01]  /*22660*/  HMMA.16816.F32 R96, R132.reuse, R150, R96 ;  /* 0x000000968460723c */ /* 0x040fe20000001860 */
[----:B------:R-:W2:Y:S05]  /*22670*/  LDSM.16.MT88.4 R148, [R218+0x11800] ;  /* 0x01180000da94783b */ /* 0x000eaa0000004200 */
[C---:B----4-:R-:W-:Y:S03]  /*22680*/  HMMA.16816.F32 R100, R132.reuse, R136, R100 ;  /* 0x000000888464723c */ /* 0x050fe60000001864 */
[----:B---3--:R-:W-:Y:S03]  /*22690*/  LDSM.16.MT88.4 R176, [R220+0x13800] ;  /* 0x01380000dcb0783b */ /* 0x008fe60000004200 */
[C---:B------:R-:W-:Y:S05]  /*226a0*/  HMMA.16816.F32 R104, R132.reuse, R138, R104 ;  /* 0x0000008a8468723c */ /* 0x040fea0000001868 */
[----:B------:R-:W3:Y:S01]  /*226b0*/  LDSM.16.MT88.4 R136, [R217+0x11800] ;  /* 0x01180000d988783b */ /* 0x000ee20000004200 */
[C---:B-1----:R-:W-:Y:S01]  /*226c0*/  HMMA.16816.F32 R108, R132.reuse, R152, R108 ;  /* 0x00000098846c723c */ /* 0x042fe2000000186c */
[----:B------:R-:W1:Y:S05]  /*226d0*/  MUFU.EX2 R152, R160 ;  /* 0x000000a000987308 */ /* 0x000e6a0000000800 */
[C---:B------:R-:W-:Y:S05]  /*226e0*/  HMMA.16816.F32 R112, R132.reuse, R154, R112 ;  /* 0x0000009a8470723c */ /* 0x040fea0000001870 */
[----:B------:R-:W-:Y:S01]  /*226f0*/  MOV R153, R171 ;  /* 0x000000ab00997202 */ /* 0x000fe20000000f00 */
[C---:B------:R-:W-:Y:S06]  /*22700*/  HMMA.16816.F32 R116, R132.reuse, R140, R116 ;  /* 0x0000008c8474723c */ /* 0x040fec0000001874 */
[C---:B------:R-:W-:Y:S05]  /*22710*/  HMMA.16816.F32 R120, R132.reuse, R142, R120 ;  /* 0x0000008e8478723c */ /* 0x040fea0000001878 */
[----:B------:R-:W-:Y:S01]  /*22720*/  MOV R140, R169 ;  /* 0x000000a9008c7202 */ /* 0x000fe20000000f00 */
[C---:B-----5:R-:W-:Y:S05]  /*22730*/  HMMA.16816.F32 R124, R132.reuse, R144, R124 ;  /* 0x00000090847c723c */ /* 0x060fea000000187c */
[----:B-1----:R-:W-:Y:S01]  /*22740*/  MOV R143, R152 ;  /* 0x00000098008f7202 */ /* 0x002fe20000000f00 */
[----:B------:R-:W-:Y:S05]  /*22750*/  HMMA.16816.F32 R128, R132, R146, R128 ;  /* 0x000000928480723c */ /* 0x000fea0000001880 */
[----:B------:R-:W-:Y:S02]  /*22760*/  MOV R141, R168 ;  /* 0x000000a8008d7202 */ /* 0x000fe40000000f00 */
[----:B------:R-:W-:Y:S04]  /*22770*/  F2FP.F16.F32.PACK_AB R168, R191, R193 ;  /* 0x000000c1bfa8723e */ /* 0x000fe800000000ff */
[----:B------:R-:W-:Y:S02]  /*22780*/  F2FP.F16.F32.PACK_AB R170, R166, R140 ;  /* 0x0000008ca6aa723e */ /* 0x000fe400000000ff */
[-C--:B------:R-:W-:Y:S02]  /*22790*/  F2FP.F16.F32.PACK_AB R169, R153, R162.reuse ;  /* 0x000000a299a9723e */ /* 0x080fe400000000ff */
[----:B------:R-:W-:Y:S02]  /*227a0*/  F2FP.F16.F32.PACK_AB R171, R165, R143 ;  /* 0x0000008fa5ab723e */ /* 0x000fe400000000ff */
[----:B------:R-:W-:Y:S02]  /*227b0*/  MOV R133, R162 ;  /* 0x000000a200857202 */ /* 0x000fe40000000f00 */
[----:B------:R-:W-:Y:S02]  /*227c0*/  MOV R134, R163 ;  /* 0x000000a300867202 */ /* 0x000fe40000000f00 */
[----:B------:R-:W-:Y:S02]  /*227d0*/  MOV R135, R161 ;  /* 0x000000a100877202 */ /* 0x000fe40000000f00 */
[C---:B------:R-:W-:Y:S01]  /*227e0*/  HMMA.16816.F32 R160, R168.reuse, R156, R4 ;  /* 0x0000009ca8a0723c */ /* 0x040fe20000001804 */
[----:B------:R-:W1:Y:S04]  /*227f0*/  LDSM.16.MT88.4 R4, [R218+0x13800] ;  /* 0x01380000da04783b */ /* 0x000e680000004200 */
[----:B------:R-:W-:Y:S01]  /*22800*/  MOV R132, R153 ;  /* 0x0000009900847202 */ /* 0x000fe20000000f00 */
[C---:B------:R-:W-:Y:S03]  /*22810*/  HMMA.16816.F32 R156, R168.reuse, R158, R8 ;  /* 0x0000009ea89c723c */ /* 0x040fe60000001808 */
[----:B------:R-:W4:Y:S03]  /*22820*/  LDSM.16.MT88.4 R8, [R217+0x13800] ;  /* 0x01380000d908783b */ /* 0x000f260000004200 */
[C---:B--2---:R-:W-:Y:S05]  /*22830*/  HMMA.16816.F32 R152, R168.reuse, R148, R12 ;  /* 0x00000094a898723c */ /* 0x044fea000000180c */
[----:B------:R-:W2:Y:S01]  /*22840*/  LDSM.16.MT88.4 R12, [R216+0x13800] ;  /* 0x01380000d80c783b */ /* 0x000ea20000004200 */
[C---:B------:R-:W-:Y:S06]  /*22850*/  HMMA.16816.F32 R148, R168.reuse, R150, R16 ;  /* 0x00000096a894723c */ /* 0x040fec0000001810 */
[C---:B---3--:R-:W-:Y:S01]  /*22860*/  HMMA.16816.F32 R144, R168.reuse, R136, R20 ;  /* 0x00000088a890723c */ /* 0x048fe20000001814 */
[----:B------:R-:W3:Y:S06]  /*22870*/  LDSM.16.MT88.4 R16, [R220+0x15800] ;  /* 0x01580000dc10783b */ /* 0x000eec0000004200 */
[----:B------:R-:W-:Y:S01]  /*22880*/  IMAD.MOV.U32 R21, RZ, RZ, R143 ;  /* 0x000000ffff157224 */ /* 0x000fe200078e008f */
[----:B------:R-:W-:Y:S03]  /*22890*/  MOV R22, R140 ;  /* 0x0000008c00167202 */ /* 0x000fe60000000f00 */
[----:B------:R-:W-:Y:S02]  /*228a0*/  MOV R23, R141 ;  /* 0x0000008d00177202 */ /* 0x000fe40000000f00 */
[C---:B------:R-:W-:Y:S01]  /*228b0*/  HMMA.16816.F32 R140, R168.reuse, R138, R24 ;  /* 0x0000008aa88c723c */ /* 0x040fe20000001818 */
[----:B------:R-:W-:Y:S05]  /*228c0*/  LDSM.16.MT88.4 R24, [R217+0x15800] ;  /* 0x01580000d918783b */ /* 0x000fea0000004200 */
[C---:B------:R-:W-:Y:S07]  /*228d0*/  HMMA.16816.F32 R136, R168.reuse, R172, R28 ;  /* 0x000000aca888723c */ /* 0x040fee000000181c */
[----:B------:R-:W-:Y:S04]  /*228e0*/  MOV R29, R132 ;  /* 0x00000084001d7202 */ /* 0x000fe80000000f00 */
[----:B------:R-:W-:Y:S02]  /*228f0*/  MOV R28, R133 ;  /* 0x00000085001c7202 */ /* 0x000fe40000000f00 */
[----:B------:R-:W-:Y:S02]  /*22900*/  MOV R173, R134 ;  /* 0x0000008600ad7202 */ /* 0x000fe40000000f00 */
[----:B------:R-:W-:Y:S02]  /*22910*/  MOV R172, R135 ;  /* 0x0000008700ac7202 */ /* 0x000fe40000000f00 */
[C---:B------:R-:W-:Y:S03]  /*22920*/  HMMA.16816.F32 R132, R168.reuse, R174, R32 ;  /* 0x000000aea884723c */ /* 0x040fe60000001820 */
[----:B------:R-:W-:Y:S01]  /*22930*/  MOV R31, R21 ;  /* 0x00000015001f7202 */ /* 0x000fe20000000f00 */
[----:B------:R-:W-:Y:S01]  /*22940*/  FADD.FTZ R199, R173, R199 ;  /* 0x000000c7adc77221 */ /* 0x000fe20000010000 */
[----:B------:R-:W-:Y:S01]  /*22950*/  MOV R30, R22 ;  /* 0x00000016001e7202 */ /* 0x000fe20000000f00 */
[C---:B------:R-:W-:Y:S05]  /*22960*/  HMMA.16816.F32 R36, R168.reuse, R176, R36 ;  /* 0x000000b0a824723c */ /* 0x040fea0000001824 */
[----:B------:R-:W-:Y:S01]  /*22970*/  MOV R35, R23 ;  /* 0x0000001700237202 */ /* 0x000fe20000000f00 */
        /* <DEDUP_REMOVED lines=17> */
[----:B------:R-:W-:Y:S01]  /*22a90*/  MOV R0, R164 ;  /* 0x000000a400007202 */ /* 0x000fe20000000f00 */
        /* <DEDUP_REMOVED lines=8> */
[C---:B-1----:R-:W-:Y:S06]  /*22b20*/  HMMA.16816.F32 R92, R168.reuse, R4, R92 ;  /* 0x00000004a85c723c */ /* 0x042fec000000185c */
[C---:B------:R-:W-:Y:S05]  /*22b30*/  HMMA.16816.F32 R96, R168.reuse, R6, R96 ;  /* 0x00000006a860723c */ /* 0x040fea0000001860 */
[----:B------:R-:W-:Y:S01]  /*22b40*/  FADD.FTZ R5, R167, R188 ;  /* 0x000000bca7057221 */ /* 0x000fe20000010000 */
[C---:B----4-:R-:W-:Y:S05]  /*22b50*/  HMMA.16816.F32 R100, R168.reuse, R8, R100 ;  /* 0x00000008a864723c */ /* 0x050fea0000001864 */
        /* <DEDUP_REMOVED lines=9> */
[C---:B------:R-:W-:Y:S06]  /*22bf0*/  HMMA.16816.F32 R120, R168.reuse, R18, R120 ;  /* 0x00000012a878723c */ /* 0x040fec0000001878 */
[C---:B-----5:R-:W-:Y:S06]  /*22c00*/  HMMA.16816.F32 R124, R168.reuse, R20, R124 ;  /* 0x00000014a87c723c */ /* 0x060fec000000187c */
[----:B------:R-:W-:Y:S01]  /*22c10*/  HMMA.16816.F32 R128, R168, R22, R128 ;  /* 0x00000016a880723c */ /* 0x000fe20000001880 */
[----:B------:R-:W-:Y:S11]  /*22c20*/  @!UPT UIADD3 URZ, URZ, URZ, URZ ;  /* 0x0000003f3f3ff290 */ /* 0x000ff6000fffe03f */
[----:B------:R-:W-:Y:S01]  /*22c30*/  @!UPT UIADD3 URZ, URZ, URZ, URZ ;  /* 0x0000003f3f3ff290 */ /* 0x000fe2000fffe03f */
[----:B------:R-:W-:Y:S11]  /*22c40*/  @P0 BRA `(.L_x_7949) ;  /* 0xffffffb800440947 */ /* 0x000ff6000383ffff */
.L_x_7940:
        /* <DEDUP_REMOVED lines=14> */
[----:B------:R-:W-:Y:S02]  /*22d30*/  LOP3.LUT R4, R0, 0xfffffff0, RZ, 0xc0, !PT ;  /* 0xfffffff000047812 */ /* 0x000fe400078ec0ff */
[----:B------:R-:W-:Y:S02]  /*22d40*/  LEA.HI R2, R2, R13, RZ, 0x2 ;  /* 0x0000000d02027211 */ /* 0x000fe400078f10ff */
[----:B------:R-:W-:Y:S01]  /*22d50*/  SHF.R.S32.HI R0, RZ, 0x4, R0 ;  /* 0x00000004ff007819 */ /* 0x000fe20000011400 */
[----:B------:R-:W-:Y:S01]  /*22d60*/  IMAD.IADD R4, R11, 0x1, -R4 ;  /* 0x000000010b047824 */ /* 0x000fe200078e0a04 */
        /* <DEDUP_REMOVED lines=9> */
.L_x_7957:
        /* <DEDUP_REMOVED lines=20> */
[-C--:B------:R-:W-:Y:S01]  /*22f40*/  LEA.HI R16, R15, R14.reuse, RZ, 0x2 ;  /* 0x0000000e0f107211 */ /* 0x080fe200078f10ff */
[----:B------:R-:W-:Y:S01]  /*22f50*/  FMUL.FTZ R157, R13, R157 ;  /* 0x0000009d0d9d7220 */ /* 0x000fe20000410000 */
[----:B------:R-:W-:Y:S01]  /*22f60*/  LEA.HI R15, R15, R14, RZ, 0x5 ;  /* 0x0000000e0f0f7211 */ /* 0x000fe200078f28ff */
[C---:B------:R-:W-:Y:S01]  /*22f70*/  FMUL.FTZ R152, R13.reuse, R152 ;  /* 0x000000980d987220 */ /* 0x040fe20000410000 */
[--C-:B------:R-:W-:Y:S01]  /*22f80*/  SHF.R.S32.HI R17, RZ, 0x2, R16.reuse ;  /* 0x00000002ff117819 */ /* 0x100fe20000011410 */
[C---:B------:R-:W-:Y:S01]  /*22f90*/  FMUL.FTZ R153, R13.reuse, R153 ;  /* 0x000000990d997220 */ /* 0x040fe20000410000 */
[----:B------:R-:W-:Y:S01]  /*22fa0*/  SHF.R.S32.HI R18, RZ, 0x1f, R16 ;  /* 0x0000001fff127819 */ /* 0x000fe20000011410 */
[C---:B------:R-:W-:Y:S01]  /*22fb0*/  FMUL.FTZ R148, R13.reuse, R148 ;  /* 0x000000940d947220 */ /* 0x040fe20000410000 */
[----:B------:R-:W-:Y:S01]  /*22fc0*/  LOP3.LUT R21, R16, 0x1ffffffc, RZ, 0xc0, !PT ;  /* 0x1ffffffc10157812 */ /* 0x000fe200078ec0ff */
[C---:B------:R-:W-:Y:S01]  /*22fd0*/  FMUL.FTZ R149, R13.reuse, R149 ;  /* 0x000000950d957220 */ /* 0x040fe20000410000 */
[----:B------:R-:W-:Y:S01]  /*22fe0*/  LEA.HI R18, R18, R17, RZ, 0x3 ;  /* 0x0000001112127211 */ /* 0x000fe200078f18ff */
[C---:B------:R-:W-:Y:S01]  /*22ff0*/  FMUL.FTZ R144, R13.reuse, R144 ;  /* 0x000000900d907220 */ /* 0x040fe20000410000 */
[----:B------:R-:W-:Y:S01]  /*23000*/  SHF.R.S32.HI R16, RZ, 0x5, R15 ;  /* 0x00000005ff107819 */ /* 0x000fe2000001140f */
[C---:B------:R-:W-:Y:S01]  /*23010*/  FMUL.FTZ R145, R13.reuse, R145 ;  /* 0x000000910d917220 */ /* 0x040fe20000410000 */
[----:B------:R-:W-:Y:S01]  /*23020*/  LOP3.LUT R18, R18, 0xfffffff8, RZ, 0xc0, !PT ;  /* 0xfffffff812127812 */ /* 0x000fe200078ec0ff */
[----:B------:R-:W-:Y:S01]  /*23030*/  FMUL.FTZ R140, R13, R140 ;  /* 0x0000008c0d8c7220 */ /* 0x000fe20000410000 */
[----:B------:R-:W-:Y:S01]  /*23040*/  IADD3 R21, -R21, R14, RZ ;  /* 0x0000000e15157210 */ /* 0x000fe20007ffe1ff */
[----:B------:R-:W-:Y:S01]  /*23050*/  FMUL.FTZ R141, R13, R141 ;  /* 0x0000008d0d8d7220 */ /* 0x000fe20000410000 */
[----:B------:R-:W-:Y:S01]  /*23060*/  IADD3 R17, R17, -R18, RZ ;  /* 0x8000001211117210 */ /* 0x000fe20007ffe0ff */
[C---:B------:R-:W-:Y:S01]  /*23070*/  FMUL.FTZ R136, R13.reuse, R136 ;  /* 0x000000880d887220 */ /* 0x040fe20000410000 */
[----:B------:R-:W-:Y:S01]  /*23080*/  LEA R18, R16, R21, 0x9 ;  /* 0x0000001510127211 */ /* 0x000fe200078e48ff */
[----:B------:R-:W-:Y:S01]  /*23090*/  FMUL.FTZ R137, R13, R137 ;  /* 0x000000890d897220 */ /* 0x000fe20000410000 */
[----:B------:R-:W-:Y:S01]  /*230a0*/  SHF.L.U32 R19, R17, 0x6, RZ ;  /* 0x0000000611137819 */ /* 0x000fe200000006ff */
[----:B------:R-:W-:Y:S01]  /*230b0*/  FMUL.FTZ R132, R13, R132 ;  /* 0x000000840d847220 */ /* 0x000fe20000410000 */
[----:B------:R-:W-:Y:S01]  /*230c0*/  LOP3.LUT R20, R17, 0x1, RZ, 0xc0, !PT ;  /* 0x0000000111147812 */ /* 0x000fe200078ec0ff */
[----:B------:R-:W-:Y:S01]  /*230d0*/  FMUL.FTZ R133, R13, R133 ;  /* 0x000000850d857220 */ /* 0x000fe20000410000 */
[----:B------:R-:W-:Y:S01]  /*230e0*/  LOP3.LUT R19, R19, 0x1c0, RZ, 0xc0, !PT ;  /* 0x000001c013137812 */ /* 0x000fe200078ec0ff */
[C---:B------:R-:W-:Y:S01]  /*230f0*/  FMUL.FTZ R36, R13.reuse, R36 ;  /* 0x000000240d247220 */ /* 0x040fe20000410000 */
        /* <DEDUP_REMOVED lines=122> */
[----:B------:R-:W-:Y:S02]  /*238a0*/  @P0 IADD3 R17, R18, 0x20, RZ ;  /* 0x0000002012110810 */ /* 0x000fe40007ffe0ff */
[----:B------:R-:W-:Y:S02]  /*238b0*/  SEL R12, R12, 0xffffff80, !P2 ;  /* 0xffffff800c0c7807 */ /* 0x000fe40005000000 */
[C---:B------:R-:W-:Y:S01]  /*238c0*/  IADD3 R19, R18.reuse, R13, RZ ;  /* 0x0000000d12137210 */ /* 0x040fe20007ffe0ff */
        /* <DEDUP_REMOVED lines=66> */
[----:B------:R4:W-:Y:S04]  /*23cf0*/  STS.64 [R12+0xc800], R130 ;  /* 0x00c800820c007388 */ /* 0x0009e80000000a00 */
[----:B-1----:R-:W4:Y:S04]  /*23d00*/  LD.E.64 R18, desc[UR12][R8.64+0xb0] ;  /* 0x0000b00c08127980 */ /* 0x002f28000c101b00 */
[----:B------:R-:W4:Y:S04]  /*23d10*/  LD.E R26, desc[UR10][R8.64+0x60] ;  /* 0x0000600a081a7980 */ /* 0x000f28000c101900 */
[----:B------:R-:W4:Y:S04]  /*23d20*/  LD.E R17, desc[UR12][R8.64+0xcc] ;  /* 0x0000cc0c08117980 */ /* 0x000f28000c101900 */
[----:B------:R-:W4:Y:S01]  /*23d30*/  LD.E.64 R24, desc[UR10][R8.64+0x78] ;  /* 0x0000780a08187980 */ /* 0x000f22000c101b00 */
[----:B------:R-:W1:Y:S01]  /*23d40*/  @P4 MUFU.LG2 R11, R11 ;  /* 0x0000000b000b4308 */ /* 0x000e620000000c00 */
[----:B--2---:R-:W-:Y:S01]  /*23d50*/  IMAD R13, R231, -0x40, R232 ;  /* 0xffffffc0e70d7824 */ /* 0x004fe200078e02e8 */
[----:B---3--:R-:W-:Y:S01]  /*23d60*/  IADD3 R20, R0, 0x8, RZ ;  /* 0x0000000800147810 */ /* 0x008fe20007ffe0ff */
[----:B------:R2:W5:Y:S01]  /*23d70*/  LD.E.64 R142, desc[UR10][R8.64+0xa8] ;  /* 0x0000a80a088e7980 */ /* 0x000562000c101b00 */
[----:B------:R-:W-:Y:S01]  /*23d80*/  MOV R140, 0xff800000 ;  /* 0xff800000008c7802 */ /* 0x000fe20000000f00 */
[----:B------:R-:W-:Y:S01]  /*23d90*/  BSSY B0, `(.L_x_7951) ;  /* 0x000005a000007945 */ /* 0x000fe20003800000 */
[----:B------:R-:W-:Y:S01]  /*23da0*/  BAR.SYNC.DEFER_BLOCKING 0x0 ;  /* 0x0000000000007b1d */ /* 0x000fe20000010000 */
[----:B------:R-:W-:-:S02]  /*23db0*/  ISETP.GE.AND P0, PT, R20, R13, PT ;  /* 0x0000000d1400720c */ /* 0x000fc40003f06270 */
[----:B----4-:R-:W-:Y:S02]  /*23dc0*/  IADD3 R12, R0, 0x10, RZ ;  /* 0x00000010000c7810 */ /* 0x010fe40007ffe0ff */
[----:B------:R-:W-:Y:S01]  /*23dd0*/  LEA.HI R20, R4, R4, RZ, 0x1 ;  /* 0x0000000404147211 */ /* 0x000fe200078f08ff */
[----:B------:R-:W3:Y:S01]  /*23de0*/  @P3 MUFU.LG2 R10, R10 ;  /* 0x0000000a000a3308 */ /* 0x000ee20000000c00 */
[----:B------:R-:W-:Y:S02]  /*23df0*/  ISETP.GE.AND P5, PT, R12, R13, PT ;  /* 0x0000000d0c00720c */ /* 0x000fe40003fa6270 */
[----:B------:R-:W-:Y:S01]  /*23e00*/  MOV R12, 0xff800000 ;  /* 0xff800000000c7802 */ /* 0x000fe20000000f00 */
[----:B-1----:R-:W-:Y:S01]  /*23e10*/  @P4 FMUL.FTZ R22, R11, 0.69314718246459960938 ;  /* 0x3f3172180b164820 */ /* 0x002fe20000410000 */
[----:B------:R-:W-:Y:S02]  /*23e20*/  SHF.L.U32 R11, R231, 0x6, RZ ;  /* 0x00000006e70b7819 */ /* 0x000fe400000006ff */
[----:B------:R-:W-:Y:S01]  /*23e30*/  SHF.L.U32 R21, R20, 0x2, RZ ;  /* 0x0000000214157819 */ /* 0x000fe200000006ff */
[----:B-----5:R-:W-:Y:S01]  /*23e40*/  @P4 FFMA.FTZ R12, R5, R164, R22 ;  /* 0x000000a4050c4223 */ /* 0x020fe20000010016 */
[----:B------:R-:W-:-:S02]  /*23e50*/  SHF.L.U32 R22, R4, 0x2, RZ ;  /* 0x0000000204167819 */ /* 0x000fc400000006ff */
[----:B------:R-:W-:Y:S02]  /*23e60*/  LOP3.LUT R15, R15, 0xffffffe0, RZ, 0xc0, !PT ;  /* 0xffffffe00f0f7812 */ /* 0x000fe400078ec0ff */
[--C-:B------:R-:W-:Y:S02]  /*23e70*/  SHF.R.S32.HI R23, RZ, 0x1f, R22.reuse ;  /* 0x0000001fff177819 */ /* 0x100fe40000011416 */
[----:B--2---:R-:W-:Y:S02]  /*23e80*/  SHF.L.U32 R8, R0, 0x6, RZ ;  /* 0x0000000600087819 */ /* 0x004fe400000006ff */
[----:B------:R-:W-:Y:S01]  /*23e90*/  LOP3.LUT R9, R20, 0xffffffe, RZ, 0xc0, !PT ;  /* 0x0ffffffe14097812 */ /* 0x000fe200078ec0ff */
[----:B---3--:R-:W-:Y:S01]  /*23ea0*/  @P3 FMUL.FTZ R10, R10, 0.69314718246459960938 ;  /* 0x3f3172180a0a3820 */ /* 0x008fe20000410000 */
[----:B------:R-:W-:Y:S01]  /*23eb0*/  LOP3.LUT R8, R8, 0x1c0, RZ, 0xc0, !PT ;  /* 0x000001c008087812 */ /* 0x000fe200078ec0ff */
[----:B------:R-:W-:Y:S01]  /*23ec0*/  IMAD.WIDE R22, R0, 0x100, R22 ;  /* 0x0000010000167825 */ /* 0x000fe200078e0216 */
[----:B------:R-:W-:-:S03]  /*23ed0*/  IADD3 R9, R4, -R9, RZ ;  /* 0x8000000904097210 */ /* 0x000fc60007ffe0ff */
[----:B------:R-:W-:Y:S01]  /*23ee0*/  @P3 FFMA.FTZ R140, R5, R3, R10 ;  /* 0x00000003058c3223 */ /* 0x000fe2000001000a */
[----:B------:R-:W-:Y:S02]  /*23ef0*/  LOP3.LUT R21, R8, 0x38, R21, 0xf8, !PT ;  /* 0x0000003808157812 */ /* 0x000fe400078ef815 */
[----:B------:R-:W-:Y:S02]  /*23f00*/  SHF.R.U32.HI R8, RZ, 0x3, R8 ;  /* 0x00000003ff087819 */ /* 0x000fe40000011608 */
[----:B------:R-:W-:Y:S02]  /*23f10*/  IADD3 R15, R14, -R15, RZ ;  /* 0x8000000f0e0f7210 */ /* 0x000fe40007ffe0ff */
[----:B------:R-:W-:Y:S02]  /*23f20*/  LOP3.LUT R8, R21, R8, RZ, 0x3c, !PT ;  /* 0x0000000815087212 */ /* 0x000fe400078e3cff */
[----:B------:R-:W-:Y:S02]  /*23f30*/  LOP3.LUT P2, RZ, R15, 0x3, RZ, 0xc0, !PT ;  /* 0x000000030fff7812 */ /* 0x000fe4000784c0ff */
[----:B------:R-:W-:-:S04]  /*23f40*/  LEA R5, R9, R8, 0x2 ;  /* 0x0000000809057211 */ /* 0x000fc800078e10ff */
[----:B------:R-:W-:-:S05]  /*23f50*/  LEA R5, R5, UR4, 0x2 ;  /* 0x0000000405057c11 */ /* 0x000fca000f8e10ff */
        /* <DEDUP_REMOVED lines=28> */
[----:B------:R-:W-:-:S04]  /*24120*/  IMAD R18, R18, UR8, R235 ;  /* 0x0000000812127c24 */ /* 0x000fc8000f8e02eb */
[----:B------:R-:W-:-:S04]  /*24130*/  IMAD R18, R18, R26, R233 ;  /* 0x0000001a12127224 */ /* 0x000fc800078e02e9 */
[----:B------:R-:W-:Y:S01]  /*24140*/  IMAD R4, R19, R18, R11 ;  /* 0x0000001213047224 */ /* 0x000fe200078e020b */
[----:B------:R-:W-:-:S03]  /*24150*/  SHF.R.S32.HI R11, RZ, 0x1f, R16 ;  /* 0x0000001fff0b7819 */ /* 0x000fc60000011410 */
[----:B------:R-:W-:Y:S01]  /*24160*/  IMAD R17, R4, R17, RZ ;  /* 0x0000001104117224 */ /* 0x000fe200078e02ff */
[----:B------:R-:W-:-:S04]  /*24170*/  LEA.HI R11, R11, R16, RZ, 0x2 ;  /* 0x000000100b0b7211 */ /* 0x000fc800078f10ff */
[----:B------:R-:W-:Y:S02]  /*24180*/  LOP3.LUT R3, R11, 0xffffffc, RZ, 0xc0, !PT ;  /* 0x0ffffffc0b037812 */ /* 0x000fe400078ec0ff */
[----:B------:R-:W-:Y:S02]  /*24190*/  IADD3 R11, P1, R22, R17, RZ ;  /* 0x00000011160b7210 */ /* 0x000fe40007f3e0ff */
[----:B------:R-:W-:Y:S02]  /*241a0*/  IADD3 R3, R16, -R3, RZ ;  /* 0x8000000310037210 */ /* 0x000fe40007ffe0ff */
[----:B------:R-:W-:Y:S02]  /*241b0*/  LEA.HI.X.SX32 R17, R17, R23, 0x1, P1 ;  /* 0x0000001711117211 */ /* 0x000fe400008f0eff */
[----:B------:R-:W-:Y:S01]  /*241c0*/  LEA R144, P1, R11, R24, 0x2 ;  /* 0x000000180b907211 */ /* 0x000fe200078210ff */
[----:B------:R1:W1:Y:S01]  /*241d0*/  LDS.128 R20, [R5+0xe800] ;  /* 0x00e8000005147984 */ /* 0x0002620000000c00 */
[----:B------:R-:W-:-:S02]  /*241e0*/  LEA R3, R3, R2, 0x4 ;  /* 0x0000000203037211 */ /* 0x000fc400078e20ff */
[----:B------:R-:W-:Y:S02]  /*241f0*/  LEA.HI.X R145, R11, R25, R17, 0x2, P1 ;  /* 0x000000190b917211 */ /* 0x000fe400008f1411 */
[----:B------:R1:W1:Y:S04]  /*24200*/  LDS.128 R24, [R5+0xe000] ;  /* 0x00e0000005187984 */ /* 0x0002680000000c00 */
[----:B------:R1:W1:Y:S04]  /*24210*/  LDS.128 R16, [R5+0xf000] ;  /* 0x00f0000005107984 */ /* 0x0002680000000c00 */
[----:B------:R1:W1:Y:S01]  /*24220*/  LDS.128 R8, [R5+0xf800] ;  /* 0x00f8000005087984 */ /* 0x0002620000000c00 */
[----:B--234-:R-:W-:Y:S05]  /*24230*/  @P2 BRA `(.L_x_7952) ;  /* 0x00000000003c2947 */ /* 0x01cfea0003800000 */
[----:B------:R-:W-:Y:S01]  /*24240*/  IMAD R232, R231, -0x40, R232 ;  /* 0xffffffc0e7e87824 */ /* 0x000fe200078e02e8 */
[----:B------:R-:W-:Y:S01]  /*24250*/  SHF.R.S32.HI R2, RZ, 0x1f, R4 ;  /* 0x0000001fff027819 */ /* 0x000fe20000011404 */
[C---:B-1----:R-:W-:Y:S01]  /*24260*/  VIADD R5, R3.reuse, 0x8 ;  /* 0x0000000803057836 */ /* 0x042fe20000000000 */
[----:B------:R-:W-:Y:S02]  /*24270*/  IADD3 R4, P1, R4, R3, RZ ;  /* 0x0000000304047210 */ /* 0x000fe40007f3e0ff */
[-C--:B------:R-:W-:Y:S02]  /*24280*/  ISETP.GE.AND P3, PT, R3, R232.reuse, PT ;  /* 0x000000e80300720c */ /* 0x080fe40003f66270 */
[----:B------:R-:W-:Y:S02]  /*24290*/  ISETP.GE.AND P2, PT, R5, R232, PT ;  /* 0x000000e80500720c */ /* 0x000fe40003f46270 */
[----:B------:R-:W-:Y:S02]  /*242a0*/  LEA.HI.X.SX32 R3, R3, R2, 0x1, P1 ;  /* 0x0000000203037211 */ /* 0x000fe400008f0eff */
[----:B------:R-:W-:-:S04]  /*242b0*/  LEA R2, P1, R4, R142, 0x2 ;  /* 0x0000008e04027211 */ /* 0x000fc800078210ff */
[----:B------:R-:W-:-:S03]  /*242c0*/  LEA.HI.X R3, R4, R143, R3, 0x2, P1 ;  /* 0x0000008f04037211 */ /* 0x000fc600008f1403 */
[C---:B------:R-:W-:Y:S02]  /*242d0*/  @!P3 R2UR UR10, R6.reuse ;  /* 0x00000000060ab2ca */ /* 0x040fe400000e0000 */
[C---:B------:R-:W-:Y:S02]  /*242e0*/  @!P3 R2UR UR11, R7.reuse ;  /* 0x00000000070bb2ca */ /* 0x040fe400000e0000 */
[----:B------:R-:W-:Y:S02]  /*242f0*/  @!P2 R2UR UR4, R6 ;  /* 0x000000000604a2ca */ /* 0x000fe400000e0000 */
[----:B------:R-:W-:-:S09]  /*24300*/  @!P2 R2UR UR5, R7 ;  /* 0x000000000705a2ca */ /* 0x000fd200000e0000 */
[----:B------:R2:W-:Y:S04]  /*24310*/  @!P3 ST.E desc[UR10][R2.64], R12 ;  /* 0x0000000c0200b985 */ /* 0x0005e8000c10190a */
[----:B------:R2:W-:Y:S02]  /*24320*/  @!P2 ST.E desc[UR4][R2.64+0x20], R140 ;  /* 0x0000208c0200a985 */ /* 0x0005e4000c101904 */
.L_x_7952:
[----:B------:R-:W-:Y:S05]  /*24330*/  BSYNC B0 ;  /* 0x0000000000007941 */ /* 0x000fea0003800000 */
.L_x_7951:
[----:B------:R-:W-:Y:S01]  /*24340*/  VIADD R14, R0, 0x18 ;  /* 0x00000018000e7836 */ /* 0x000fe20000000000 */
[----:B------:R-:W-:Y:S01]  /*24350*/  @!P0 R2UR UR14, R6 ;  /* 0x00000000060e82ca */ /* 0x000fe200000e0000 */
[C---:B--2---:R-:W-:Y:S01]  /*24360*/  VIADD R12, R0.reuse, 0x20 ;  /* 0x00000020000c7836 */ /* 0x044fe20000000000 */
[C---:B------:R-:W-:Y:S01]  /*24370*/  @!P0 R2UR UR15, R7.reuse ;  /* 0x00000000070f82ca */ /* 0x040fe200000e0000 */
[----:B------:R-:W-:Y:S01]  /*24380*/  VIADD R4, R0, 0x28 ;  /* 0x0000002800047836 */ /* 0x000fe20000000000 */
[----:B------:R-:W-:Y:S01]  /*24390*/  @!P0 R2UR UR12, R6 ;  /* 0x00000000060c82ca */ /* 0x000fe200000e0000 */
[----:B------:R-:W-:Y:S01]  /*243a0*/  VIADD R2, R0, 0x30 ;  /* 0x0000003000027836 */ /* 0x000fe20000000000 */
[C---:B------:R-:W-:Y:S01]  /*243b0*/  @!P0 R2UR UR13, R7.reuse ;  /* 0x00000000070d82ca */ /* 0x040fe200000e0000 */
[----:B------:R-:W-:Y:S01]  /*243c0*/  IMAD.MOV.U32 R231, RZ, RZ, 0x0 ;  /* 0x00000000ffe77424 */ /* 0x000fe200078e00ff */
[----:B------:R-:W-:Y:S02]  /*243d0*/  @!P0 R2UR UR10, R6 ;  /* 0x00000000060a82ca */ /* 0x000fe400000e0000 */
[----:B------:R-:W-:-:S02]  /*243e0*/  @!P0 R2UR UR11, R7 ;  /* 0x00000000070b82ca */ /* 0x000fc400000e0000 */
[----:B------:R-:W-:Y:S02]  /*243f0*/  @!P0 R2UR UR4, R6 ;  /* 0x00000000060482ca */ /* 0x000fe400000e0000 */
[C---:B------:R-:W-:Y:S01]  /*24400*/  @!P0 R2UR UR5, R7.reuse ;  /* 0x00000000070582ca */ /* 0x040fe200000e0000 */
[----:B------:R-:W-:Y:S01]  /*24410*/  @!P0 ST.E.128 desc[UR14][R144.64+0x2000], R132 ;  /* 0x0020008490008985 */ /* 0x000fe2000c101d0e */
[CC--:B------:R-:W-:Y:S01]  /*24420*/  ISETP.GE.AND P6, PT, R0.reuse, R13.reuse, PT ;  /* 0x0000000d0000720c */ /* 0x0c0fe20003fc6270 */
[----:B------:R-:W-:Y:S01]  /*24430*/  VIADD R0, R0, 0x38 ;  /* 0x0000003800007836 */ /* 0x000fe20000000000 */
[-C--:B------:R-:W-:Y:S01]  /*24440*/  ISETP.GE.AND P4, PT, R14, R13.reuse, PT ;  /* 0x0000000d0e00720c */ /* 0x080fe20003f86270 */
[----:B-1----:R-:W-:Y:S01]  /*24450*/  @!P0 ST.E.128 desc[UR12][R144.64+0x2100], R100 ;  /* 0x0021006490008985 */ /* 0x002fe2000c101d0c */
[----:B------:R-:W-:Y:S02]  /*24460*/  ISETP.GE.AND P3, PT, R12, R13, PT ;  /* 0x0000000d0c00720c */ /* 0x000fe40003f66270 */
[----:B------:R-:W-:Y:S01]  /*24470*/  @!P5 R2UR UR24, R6 ;  /* 0x000000000618d2ca */ /* 0x000fe200000e0000 */
[----:B------:R-:W-:Y:S01]  /*24480*/  @!P0 ST.E.128 desc[UR10][R144.64+0x2200], R68 ;  /* 0x0022004490008985 */ /* 0x000fe2000c101d0a */
[----:B------:R-:W-:-:S02]  /*24490*/  @!P5 R2UR UR25, R7 ;  /* 0x000000000719d2ca */ /* 0x000fc400000e0000 */
[C---:B------:R-:W-:Y:S01]  /*244a0*/  @!P5 R2UR UR22, R6.reuse ;  /* 0x000000000616d2ca */ /* 0x040fe200000e0000 */
[----:B------:R-:W-:Y:S01]  /*244b0*/  @!P0 ST.E.128 desc[UR4][R144.64+0x2300], R36 ;  /* 0x0023002490008985 */ /* 0x000fe2000c101d04 */
[C---:B------:R-:W-:Y:S02]  /*244c0*/  @!P5 R2UR UR23, R7.reuse ;  /* 0x000000000717d2ca */ /* 0x040fe400000e0000 */
[C---:B------:R-:W-:Y:S02]  /*244d0*/  @!P6 R2UR UR28, R6.reuse ;  /* 0x00000000061ce2ca */ /* 0x040fe400000e0000 */
[C---:B------:R-:W-:Y:S02]  /*244e0*/  @!P6 R2UR UR29, R7.reuse ;  /* 0x00000000071de2ca */ /* 0x040fe400000e0000 */
[C---:B------:R-:W-:Y:S02]  /*244f0*/  @!P6 R2UR UR26, R6.reuse ;  /* 0x00000000061ae2ca */ /* 0x040fe400000e0000 */
[----:B------:R-:W-:Y:S01]  /*24500*/  @!P6 R2UR UR27, R7 ;  /* 0x00000000071be2ca */ /* 0x000fe200000e0000 */
[----:B------:R-:W-:Y:S01]  /*24510*/  @!P5 ST.E.128 desc[UR24][R144.64+0x4000], R128 ;  /* 0x004000809000d985 */ /* 0x000fe2000c101d18 */
[----:B------:R-:W-:-:S02]  /*24520*/  @!P5 R2UR UR20, R6 ;  /* 0x000000000614d2ca */ /* 0x000fc400000e0000 */
[C---:B------:R-:W-:Y:S01]  /*24530*/  @!P5 R2UR UR21, R7.reuse ;  /* 0x000000000715d2ca */ /* 0x040fe200000e0000 */
[----:B------:R-:W-:Y:S01]  /*24540*/  @!P5 ST.E.128 desc[UR22][R144.64+0x4100], R96 ;  /* 0x004100609000d985 */ /* 0x000fe2000c101d16 */
[C---:B------:R-:W-:Y:S02]  /*24550*/  @!P5 R2UR UR18, R6.reuse ;  /* 0x000000000612d2ca */ /* 0x040fe400000e0000 */
[C---:B------:R-:W-:Y:S01]  /*24560*/  @!P5 R2UR UR19, R7.reuse ;  /* 0x000000000713d2ca */ /* 0x040fe200000e0000 */
[----:B------:R-:W-:Y:S01]  /*24570*/  @!P6 ST.E.128 desc[UR28][R144.64+0x200], R72 ;  /* 0x000200489000e985 */ /* 0x000fe2000c101d1c */
        /* <DEDUP_REMOVED lines=15> */
[-C--:B------:R-:W-:Y:S02]  /*24670*/  ISETP.GE.AND P2, PT, R4, R13.reuse, PT ;  /* 0x0000000d0400720c */ /* 0x080fe40003f46270 */
[----:B------:R-:W-:Y:S01]  /*24680*/  ISETP.GE.AND P1, PT, R2, R13, PT ;  /* 0x0000000d0200720c */ /* 0x000fe20003f26270 */
        /* <DEDUP_REMOVED lines=36> */
[----:B------:R-:W-:Y:S02]  /*248d0*/  @!P6 R2UR UR32, R6 ;  /* 0x000000000620e2ca */ /* 0x000fe400000e0000 */
[----:B------:R-:W-:Y:S01]  /*248e0*/  @!P6 R2UR UR33, R7 ;  /* 0x000000000721e2ca */ /* 0x000fe200000e0000 */
[----:B------:R-:W-:Y:S01]  /*248f0*/  @!P1 ST.E.128 desc[UR12][R144.64+0xc100], R80 ;  /* 0x00c1005090009985 */ /* 0x000fe2000c101d0c */
[----:B------:R-:W-:-:S03]  /*24900*/  ISETP.GE.AND P0, PT, R0, R13, PT ;  /* 0x0000000d0000720c */ /* 0x000fc60003f06270 */
[----:B------:R-:W-:Y:S04]  /*24910*/  @!P1 ST.E.128 desc[UR10][R144.64+0xc200], R48 ;  /* 0x00c2003090009985 */ /* 0x000fe8000c101d0a */
[----:B------:R-:W-:Y:S04]  /*24920*/  @!P1 ST.E.128 desc[UR4][R144.64+0xc300], R16 ;  /* 0x00c3001090009985 */ /* 0x000fe8000c101d04 */
[----:B------:R-:W-:Y:S04]  /*24930*/  @!P6 ST.E.64 desc[UR32][R144.64], R136 ;  /* 0x000000889000e985 */ /* 0x000fe8000c101b20 */
[----:B------:R1:W-:Y:S02]  /*24940*/  @!P6 ST.E.64 desc[UR30][R144.64+0x8], R138 ;  /* 0x0000088a9000e985 */ /* 0x0003e4000c101b1e */
[----:B-1----:R-:W-:Y:S05]  /*24950*/  @P0 RET.REL.NODEC R230 `(_ZN5flash24flash_fwd_splitkv_kernelI23Flash_fwd_kernel_traitsILi256ELi64ELi64ELi4ELb0ELb0EN7cutlass6half_tE19Flash_kernel_traitsILi256ELi64ELi64ELi4ES3_EELb0ELb1ELb0ELb0ELb1ELb0ELb1ELb1EEEvNS_16Flash_fwd_paramsE) ;  /* 0xfffffdb4e6a80950 */ /* 0x002fea0003c3ffff */
[C---:B------:R-:W-:Y:S01]  /*24960*/  R2UR UR14, R6.reuse ;  /* 0x00000000060e72ca */ /* 0x040fe200000e0000 */
[----:B------:R-:W-:Y:S01]  /*24970*/  IMAD.MOV.U32 R231, RZ, RZ, 0x0 ;  /* 0x00000000ffe77424 */ /* 0x000fe200078e00ff */
[C---:B------:R-:W-:Y:S02]  /*24980*/  R2UR UR15, R7.reuse ;  /* 0x00000000070f72ca */ /* 0x040fe400000e0000 */
[C---:B------:R-:W-:Y:S02]  /*24990*/  R2UR UR12, R6.reuse ;  /* 0x00000000060c72ca */ /* 0x040fe400000e0000 */
[C---:B------:R-:W-:Y:S02]  /*249a0*/  R2UR UR13, R7.reuse ;  /* 0x00000000070d72ca */ /* 0x040fe400000e0000 */
[----:B------:R-:W-:Y:S02]  /*249b0*/  R2UR UR10, R6 ;  /* 0x00000000060a72ca */ /* 0x000fe400000e0000 */
[----:B------:R-:W-:-:S02]  /*249c0*/  R2UR UR11, R7 ;  /* 0x00000000070b72ca */ /* 0x000fc400000e0000 */
[----:B------:R-:W-:Y:S02]  /*249d0*/  R2UR UR4, R6 ;  /* 0x00000000060472ca */ /* 0x000fe400000e0000 */
[----:B------:R-:W-:Y:S01]  /*249e0*/  R2UR UR5, R7 ;  /* 0x00000000070572ca */ /* 0x000fe200000e0000 */
[----:B------:R-:W-:Y:S04]  /*249f0*/  ST.E.128 desc[UR14][R144.64+0xe000], R108 ;  /* 0x00e0006c90007985 */ /* 0x000fe8000c101d0e */
[----:B------:R-:W-:Y:S04]  /*24a00*/  ST.E.128 desc[UR12][R144.64+0xe100], R76 ;  /* 0x00e1004c90007985 */ /* 0x000fe8000c101d0c */
[----:B------:R-:W-:Y:S04]  /*24a10*/  ST.E.128 desc[UR10][R144.64+0xe200], R44 ;  /* 0x00e2002c90007985 */ /* 0x000fe8000c101d0a */
[----:B------:R1:W-:Y:S02]  /*24a20*/  ST.E.128 desc[UR4][R144.64+0xe300], R8 ;  /* 0x00e3000890007985 */ /* 0x0003e4000c101d04 */
[----:B-1----:R-:W-:Y:S05]  /*24a30*/  RET.REL.NODEC R230 `(_ZN5flash24flash_fwd_splitkv_kernelI23Flash_fwd_kernel_traitsILi256ELi64ELi64ELi4ELb0ELb0EN7cutlass6half_tE19Flash_kernel_traitsILi256ELi64ELi64ELi4ES3_EELb0ELb1ELb0ELb0ELb1ELb0ELb1ELb1EEEvNS_16Flash_fwd_paramsE) ;  /* 0xfffffdb4e6707950 */ /* 0x002fea0003c3ffff */
.L_x_7950:
[----:B------:R-:W-:Y:S01]  /*24a40*/  MOV R13, 0x2 ;  /* 0x00000002000d7802 */ /* 0x000fe20000000f00 */
[----:B------:R-:W-:Y:S01]  /*24a50*/  IMAD.MOV.U32 R10, RZ, RZ, 0x1f ;  /* 0x0000001fff0a7424 */ /* 0x000fe200078e00ff */
[----:B------:R-:W-:-:S07]  /*24a60*/  MOV R12, 0xffffffff ;  /* 0xffffffff000c7802 */ /* 0x000fce0000000f00 */
[----:B-1---5:R-:W-:Y:S05]  /*24a70*/  WARPSYNC.COLLECTIVE R12, `(.L_x_7953) ;  /* 0x000000000c087348 */ /* 0x022fea0003c00000 */
[----:B------:R2:W3:Y:S02]  /*24a80*/  SHFL.BFLY P0, R16, R247, R13, R10 ;  /* 0x0c00000df7107389 */ /* 0x0004e4000000000a */
[----:B-123-5:R-:W-:Y:S01]  /*24a90*/  ENDCOLLECTIVE ;  /* 0x000000000000791b */ /* 0x02efe20003800000 */
.L_x_7953:
[----:B------:R-:W-:Y:S02]  /*24aa0*/  IMAD.MOV.U32 R14, RZ, RZ, R16 ;  /* 0x000000ffff0e7224 */ /* 0x000fe400078e0010 */
[----:B------:R-:W-:Y:S02]  /*24ab0*/  IMAD.MOV.U32 R13, RZ, RZ, 0x1 ;  /* 0x00000001ff0d7424 */ /* 0x000fe400078e00ff */
[----:B------:R-:W-:-:S05]  /*24ac0*/  FADD.FTZ R14, R14, R247 ;  /* 0x000000f70e0e7221 */ /* 0x000fca0000010000 */
[----:B------:R-:W-:-:S07]  /*24ad0*/  MOV R247, R14 ;  /* 0x0000000e00f77202 */ /* 0x000fce0000000f00 */
[----:B------:R-:W-:Y:S05]  /*24ae0*/  WARPSYNC.COLLECTIVE R12, `(.L_x_7954) ;  /* 0x000000000c087348 */ /* 0x000fea0003c00000 */
[----:B------:R1:W2:Y:S02]  /*24af0*/  SHFL.BFLY P0, R16, R247, R13, R10 ;  /* 0x0c00000df7107389 */ /* 0x0002a4000000000a */
[----:B-12---:R-:W-:Y:S01]  /*24b00*/  ENDCOLLECTIVE ;  /* 0x000000000000791b */ /* 0x006fe20003800000 */
.L_x_7954:
[----:B------:R-:W-:Y:S01]  /*24b10*/  MOV R247, R245 ;  /* 0x000000f500f77202 */ /* 0x000fe20000000f00 */
[----:B------:R-:W-:Y:S01]  /*24b20*/  IMAD.MOV.U32 R13, RZ, RZ, 0x2 ;  /* 0x00000002ff0d7424 */ /* 0x000fe200078e00ff */
[----:B------:R-:W-:-:S07]  /*24b30*/  MOV R11, R16 ;  /* 0x00000010000b7202 */ /* 0x000fce0000000f00 */
[----:B------:R-:W-:Y:S05]  /*24b40*/  WARPSYNC.COLLECTIVE R12, `(.L_x_7955) ;  /* 0x000000000c087348 */ /* 0x000fea0003c00000 */
[----:B------:R1:W2:Y:S02]  /*24b50*/  SHFL.BFLY P0, R16, R247, R13, R10 ;  /* 0x0c00000df7107389 */ /* 0x0002a4000000000a */
[----:B-12---:R-:W-:Y:S01]  /*24b60*/  ENDCOLLECTIVE ;  /* 0x000000000000791b */ /* 0x006fe20003800000 */
.L_x_7955:
[----:B------:R-:W-:Y:S01]  /*24b70*/  FADD.FTZ R11, R14, R11 ;  /* 0x0000000b0e0b7221 */ /* 0x000fe20000010000 */
[----:B------:R-:W-:Y:S01]  /*24b80*/  FADD.FTZ R15, R16, R245 ;  /* 0x000000f5100f7221 */ /* 0x000fe20000010000 */
[----:B------:R-:W-:-:S04]  /*24b90*/  MOV R13, 0x1 ;  /* 0x00000001000d7802 */ /* 0x000fc80000000f00 */
[----:B------:R-:W-:-:S07]  /*24ba0*/  MOV R247, R15 ;  /* 0x0000000f00f77202 */ /* 0x000fce0000000f00 */
[----:B------:R-:W-:Y:S05]  /*24bb0*/  WARPSYNC.COLLECTIVE R12, `(.L_x_7956) ;  /* 0x000000000c087348 */ /* 0x000fea0003c00000 */
[----:B------:R1:W2:Y:S02]  /*24bc0*/  SHFL.BFLY P0, R16, R247, R13, R10 ;  /* 0x0c00000df7107389 */ /* 0x0002a4000000000a */
[----:B-12---:R-:W-:Y:S01]  /*24bd0*/  ENDCOLLECTIVE ;  /* 0x000000000000791b */ /* 0x006fe20003800000 */
.L_x_7956:
[----:B------:R-:W-:Y:S05]  /*24be0*/  BRA `(.L_x_7957) ;  /* 0xffffffe000847947 */ /* 0x000fea000383ffff */
.L_x_7958:
        /* <DEDUP_REMOVED lines=9> */
.L_x_8866:


//--------------------- .text._ZN5flash24flash_fwd_splitkv_kernelI23Flash_fwd_kernel_traitsILi256ELi64ELi64ELi4ELb0ELb0EN7cutlass6half_tE19Flash_kernel_traitsILi256ELi64ELi64ELi4ES3_EELb0ELb1ELb0ELb0ELb1ELb1ELb1ELb1EEEvNS_16Flash_fwd_paramsE --------------------------
	.section	.text._ZN5flash24flash_fwd_splitkv_kernelI23Flash_fwd_kernel_traitsILi256ELi64ELi64ELi4ELb0ELb0EN7cutlass6half_tE19Flash_kernel_traitsILi256ELi64ELi64ELi4ES3_EELb0ELb1ELb0ELb0ELb1ELb1ELb1ELb1EEEvNS_16Flash_fwd_paramsE,"ax",@progbits
	.align	128
        .global         _ZN5flash24flash_fwd_splitkv_kernelI23Flash_fwd_kernel_traitsILi256ELi64ELi64ELi4ELb0ELb0EN7cutlass6half_tE19Flash_kernel_traitsILi256ELi64ELi64ELi4ES3_EELb0ELb1ELb0ELb0ELb1ELb1ELb1ELb1EEEvNS_16Flash_fwd_paramsE
        .type           _ZN5flash24flash_fwd_splitkv_kernelI23Flash_fwd_kernel_traitsILi256ELi64ELi64ELi4ELb0ELb0EN7cutlass6half_tE19Flash_kernel_traitsILi256ELi64ELi64ELi4ES3_EELb0ELb1ELb0ELb0ELb1ELb1ELb1ELb1EEEvNS_16Flash_fwd_paramsE,@function
        .size           _ZN5flash24flash_fwd_splitkv_kernelI23Flash_fwd_kernel_traitsILi256ELi64ELi64ELi4ELb0ELb0EN7cutlass6half_tE19Flash_kernel_traitsILi256ELi64ELi64ELi4ES3_EELb0ELb1ELb0ELb0ELb1ELb1ELb1ELb1EEEvNS_16Flash_fwd_paramsE,(.L_x_8867 - _ZN5flash24flash_fwd_splitkv_kernelI23Flash_fwd_kernel_traitsILi256ELi64ELi64ELi4ELb0ELb0EN7cutlass6half_tE19Flash_kernel_traitsILi256ELi64ELi64ELi4ES3_EELb0ELb1ELb0ELb0ELb1ELb1ELb1ELb1EEEvNS_16Flash_fwd_paramsE)
        .other          _ZN5flash24flash_fwd_splitkv_kernelI23Flash_fwd_kernel_traitsILi256ELi64ELi64ELi4ELb0ELb0EN7cutlass6half_tE19Flash_kernel_traitsILi256ELi64ELi64ELi4ES3_EELb0ELb1ELb0ELb0ELb1ELb1ELb1ELb1EEEvNS_16Flash_fwd_paramsE,@"STO_CUDA_ENTRY STV_DEFAULT"
_ZN5flash24flash_fwd_splitkv_kernelI23Flash_fwd_kernel_traitsILi256ELi64ELi64ELi4ELb0ELb0EN7cutlass6half_tE19Flash_kernel_traitsILi256ELi64ELi64ELi4ES3_EELb0ELb1ELb0ELb0ELb1ELb1ELb1ELb1EEEvNS_16Flash_fwd_paramsE:
.text._ZN5flash24flash_fwd_splitkv_kernelI23Flash_fwd_kernel_traitsILi256ELi64ELi64ELi4ELb0ELb0EN7cutlass6half_tE19Flash_kernel_traitsILi256ELi64ELi64ELi4ES3_EELb0ELb1ELb0ELb0ELb1ELb1ELb1ELb1EEEvNS_16Flash_fwd_paramsE:
        /* <DEDUP_REMOVED lines=29> */
[----:B------:R-:W-:Y:S05]  /*01d0*/  CALL.REL.NOINC `($_ZN5flash24flash_fwd_splitkv_kernelI23Flash_fwd_kernel_traitsILi256ELi64ELi64ELi4ELb0ELb0EN7cutlass6half_tE19Flash_kernel_traitsILi256ELi64ELi64ELi4ES3_EELb0ELb1ELb0ELb0ELb1ELb1ELb1ELb1EEEvNS_16Flash_fwd_paramsE$_ZN5flash30compute_attn_1rowblock_splitkvI23Flash_fwd_kernel_traitsILi256ELi64ELi64ELi4ELb0ELb0EN7cutlass6half_tE19Flash_kernel_traitsILi256ELi64ELi64ELi4ES3_EELb0ELb1ELb0ELb0ELb1ELb1ELb1ELb1ENS_16Flash_fwd_paramsEEEvRKT8_iiiii) ;  /* 0x0000000000087944 */ /* 0x000fea0003c00000 */
[----:B------:R-:W-:Y:S05]  /*01e0*/  BSYNC B3 ;  /* 0x0000000000037941 */ /* 0x000fea0003800000 */
.L_x_7959:
[----:B------:R-:W-:Y:S05]  /*01f0*/  EXIT ;  /* 0x000000000000794d */ /* 0x000fea0003800000 */
        .type           $_ZN5flash24flash_fwd_splitkv_kernelI23Flash_fwd_kernel_traitsILi256ELi64ELi64ELi4ELb0ELb0EN7cutlass6half_tE19Flash_kernel_traitsILi256ELi64ELi64ELi4ES3_EELb0ELb1ELb0ELb0ELb1ELb1ELb1ELb1EEEvNS_16Flash_fwd_paramsE$_ZN5flash30compute_attn_1rowblock_splitkvI23Flash_fwd_kernel_traitsILi256ELi64ELi64ELi4ELb0ELb0EN7cutlass6half_tE19Flash_kernel_traitsILi256ELi64ELi64ELi4ES3_EELb0ELb1ELb0ELb0ELb1ELb1ELb1ELb1ENS_16Flash_fwd_paramsEEEvRKT8_iiiii,@function
        .size           $_ZN5flash24flash_fwd_splitkv_kernelI23Flash_fwd_kernel_traitsILi256ELi64ELi64ELi4ELb0ELb0EN7cutlass6half_tE19Flash_kernel_traitsILi256ELi64ELi64ELi4ES3_EELb0ELb1ELb0ELb0ELb1ELb1ELb1ELb1EEEvNS_16Flash_fwd_paramsE$_ZN5flash30compute_attn_1rowblock_splitkvI23Flash_fwd_kernel_traitsILi256ELi64ELi64ELi4ELb0ELb0EN7cutlass6half_tE19Flash_kernel_traitsILi256ELi64ELi64ELi4ES3_EELb0ELb1ELb0ELb0ELb1ELb1ELb1ELb1ENS_16Flash_fwd_paramsEEEvRKT8_iiiii,(.L_x_8867 - $_ZN5flash24flash_fwd_splitkv_kernelI23Flash_fwd_kernel_traitsILi256ELi64ELi64ELi4ELb0ELb0EN7cutlass6half_tE19Flash_kernel_traitsILi256ELi64ELi64ELi4ES3_EELb0ELb1ELb0ELb0ELb1ELb1ELb1ELb1EEEvNS_16Flash_fwd_paramsE$_ZN5flash30compute_attn_1rowblock_splitkvI23Flash_fwd_kernel_traitsILi256ELi64ELi64ELi4ELb0ELb0EN7cutlass6half_tE19Flash_kernel_traitsILi256ELi64ELi64ELi4ES3_EELb0ELb1ELb0ELb0ELb1ELb1ELb1ELb1ENS_16Flash_fwd_paramsEEEvRKT8_iiiii)
$_ZN5flash24flash_fwd_splitkv_kernelI23Flash_fwd_kernel_traitsILi256ELi64ELi64ELi4ELb0ELb0EN7cutlass6half_tE19Flash_kernel_traitsILi256ELi64ELi64ELi4ES3_EELb0ELb1ELb0ELb0ELb1ELb1ELb1ELb1EEEvNS_16Flash_fwd_paramsE$_ZN5flash30compute_attn_1rowblock_splitkvI23Flash_fwd_kernel_traitsILi256ELi64ELi64ELi4ELb0ELb0EN7cutlass6half_tE19Flash_kernel_traitsILi256ELi64ELi64ELi4ES3_EELb0ELb1ELb0ELb0ELb1ELb1ELb1ELb1ENS_16Flash_fwd_paramsEEEvRKT8_iiiii:
        /* <DEDUP_REMOVED lines=28> */
.L_x_7961:
[----:B------:R-:W-:Y:S05]  /*03c0*/  BSYNC B0 ;  /* 0x0000000000007941 */ /* 0x000fea0003800000 */
.L_x_7960:
        /* <DEDUP_REMOVED lines=8> */
.L_x_7963:
[----:B------:R3:W5:Y:S02]  /*0450*/  LD.E R3, desc[UR6][R18.64+0xb8] ;  /* 0x0000b80612037980 */ /* 0x000764000c101900 */
.L_x_7964:
[----:B------:R-:W-:Y:S05]  /*0460*/  BSYNC B0 ;  /* 0x0000000000007941 */ /* 0x000fea0003800000 */
.L_x_7962:
        /* <DEDUP_REMOVED lines=10> */
.L_x_7966:
[----:B------:R-:W2:Y:S01]  /*0510*/  LD.E.64 R2, desc[UR6][R18.64+0x108] ;  /* 0x0001080612027980 */ /* 0x000ea2000c101b00 */
[----:B------:R-:W-:Y:S01]  /*0520*/  BSSY B0, `(.L_x_7968) ;  /* 0x0000006000007945 */ /* 0x000fe20003800000 */
[----:B------:R-:W-:Y:S01]  /*0530*/  IMAD.MOV.U32 R59, RZ, RZ, RZ ;  /* 0x000000ffff3b7224 */ /* 0x000fe200078e00ff */
[----:B--2---:R-:W-:-:S04]  /*0540*/  ISETP.NE.U32.AND P0, PT, R2, RZ, PT ;  /* 0x000000ff0200720c */ /* 0x004fc80003f05070 */
[----:B------:R-:W-:-:S13]  /*0550*/  ISETP.NE.AND.EX P0, PT, R3, RZ, PT, P0 ;  /* 0x000000ff0300720c */ /* 0x000fda0003f05300 */
[----:B------:R-:W-:Y:S05]  /*0560*/  @!P0 BRA `(.L_x_7969) ;  /* 0x0000000000048947 */ /* 0x000fea0003800000 */
[----:B------:R2:W5:Y:S02]  /*0570*/  LD.E R59, desc[UR6][R18.64+0xbc] ;  /* 0x0000bc06123b7980 */ /* 0x000564000c101900 */
.L_x_7969:
[----:B------:R-:W-:Y:S05]  /*0580*/  BSYNC B0 ;  /* 0x0000000000007941 */ /* 0x000fea0003800000 */
.L_x_7968:
[----:B-----5:R-:W-:Y:S02]  /*0590*/  IADD3 R59, R76, R59, RZ ;  /* 0x0000003b4c3b7210 */ /* 0x020fe40007ffe0ff */
.L_x_7967:
[----:B------:R-:W-:Y:S05]  /*05a0*/  BSYNC B1 ;  /* 0x0000000000017941 */ /* 0x000fea0003800000 */
.L_x_7965:
[----:B------:R-:W-:Y:S01]  /*05b0*/  IMAD.SHL.U32 R61, R231, 0x40, RZ ;  /* 0x00000040e73d7824 */ /* 0x000fe200078e00ff */
[----:B------:R-:W-:Y:S01]  /*05c0*/  MOV R2, R230 ;  /* 0x000000e600027202 */ /* 0x000fe20000000f00 */
[----:B------:R-:W-:-:S03]  /*05d0*/  IMAD.MOV.U32 R3, RZ, RZ, 0x0 ;  /* 0x00000000ff037424 */ /* 0x000fc600078e00ff */
[----:B------:R-:W-:-:S13]  /*05e0*/  ISETP.GT.AND P0, PT, R232, R61, PT ;  /* 0x0000003de800720c */ /* 0x000fda0003f04270 */
[----:B-123--:R-:W-:Y:S05]  /*05f0*/  @!P0 RET.REL.NODEC R2 `(_ZN5flash24flash_fwd_splitkv_kernelI23Flash_fwd_kernel_traitsILi256ELi64ELi64ELi4ELb0ELb0EN7cutlass6half_tE19Flash_kernel_traitsILi256ELi64ELi64ELi4ES3_EELb0ELb1ELb0ELb0ELb1ELb1ELb1ELb1EEEvNS_16Flash_fwd_paramsE) ;  /* 0xfffffff802808950 */ /* 0x00efea0003c3ffff */
[----:B------:R-:W2:Y:S04]  /*0600*/  LD.E R0, desc[UR6][R18.64+0xb8] ;  /* 0x0000b80612007980 */ /* 0x000ea8000c101900 */
[----:B------:R-:W3:Y:S04]  /*0610*/  LD.E R6, desc[UR6][R18.64+0x188] ;  /* 0x0001880612067980 */ /* 0x000ee8000c101900 */
[----:B------:R-:W4:Y:S01]  /*0620*/  LD.E R5, desc[UR6][R18.64+0x184] ;  /* 0x0001840612057980 */ /* 0x000f22000c101900 */
[----:B------:R-:W-:-:S04]  /*0630*/  IABS R3, R4 ;  /* 0x0000000400037213 */ /* 0x000fc80000000000 */
[----:B------:R-:W1:Y:S08]  /*0640*/  I2F.RP R2, R3 ;  /* 0x0000000300027306 */ /* 0x000e700000209400 */
[----:B-1----:R-:W1:Y:S02]  /*0650*/  MUFU.RCP R16, R2 ;  /* 0x0000000200107308 */ /* 0x002e640000001000 */
[----:B-1----:R-:W-:-:S06]  /*0660*/  VIADD R16, R16, 0xffffffe ;  /* 0x0ffffffe10107836 */ /* 0x002fcc0000000000 */
[----:B------:R1:W5:Y:S02]  /*0670*/  F2I.FTZ.U32.TRUNC.NTZ R17, R16 ;  /* 0x0000001000117305 */ /* 0x000364000021f000 */
[----:B-1----:R-:W-:Y:S01]  /*0680*/  IMAD.MOV.U32 R16, RZ, RZ, RZ ;  /* 0x000000ffff107224 */ /* 0x002fe200078e00ff */
[----:B------:R-:W-:Y:S01]  /*0690*/  IADD3 R8, R59, R61, -R232 ;  /* 0x0000003d3b087210 */ /* 0x000fe20007ffe8e8 */
[----:B--2---:R-:W-:-:S05]  /*06a0*/  VIADD R0, R0, 0x3f ;  /* 0x0000003f00007836 */ /* 0x004fca0000000000 */
[----:B------:R-:W-:-:S04]  /*06b0*/  SHF.R.S32.HI R11, RZ, 0x1f, R0 ;  /* 0x0000001fff0b7819 */ /* 0x000fc80000011400 */
[----:B------:R-:W-:Y:S01]  /*06c0*/  LEA.HI R11, R11, R0, RZ, 0x6 ;  /* 0x000000000b0b7211 */ /* 0x000fe200078f30ff */
[----:B-----5:R-:W-:-:S03]  /*06d0*/  IMAD.MOV R0, RZ, RZ, -R17 ;  /* 0x000000ffff007224 */ /* 0x020fc600078e0a11 */
[----:B------:R-:W-:Y:S01]  /*06e0*/  LEA.HI.SX32 R11, R11, R4, 0x1a ;  /* 0x000000040b0b7211 */ /* 0x000fe200078fd2ff */
[----:B------:R-:W-:-:S04]  /*06f0*/  IMAD R7, R0, R3, RZ ;  /* 0x0000000300077224 */ /* 0x000fc800078e02ff */
[----:B------:R-:W-:Y:S01]  /*0700*/  VIADD R11, R11, 0xffffffff ;  /* 0xffffffff0b0b7836 */ /* 0x000fe20000000000 */
[----:B------:R-:W-:Y:S01]  /*0710*/  IABS R0, R4 ;  /* 0x0000000400007213 */ /* 0x000fe20000000000 */
[----:B------:R-:W-:-:S03]  /*0720*/  IMAD.HI.U32 R7, R17, R7, R16 ;  /* 0x0000000711077227 */ /* 0x000fc600078e0010 */
        /* <DEDUP_REMOVED lines=11> */
[----:B------:R-:W-:Y:S01]  /*07e0*/  VIADD R2, R59, 0x3f ;  /* 0x0000003f3b027836 */ /* 0x000fe20000000000 */
[----:B------:R-:W-:Y:S01]  /*07f0*/  IADD3 R0, -R232, 0x7f, R61 ;  /* 0x0000007fe8007810 */ /* 0x000fe20007ffe13d */
[----:B----4-:R-:W-:-:S03]  /*0800*/  IMAD.IADD R5, R8, 0x1, -R5 ;  /* 0x0000000108057824 */ /* 0x010fc600078e0a05 */
[----:B---3--:R-:W-:Y:S02]  /*0810*/  IADD3 R0, R6, R0, R59 ;  /* 0x0000000006007210 */ /* 0x008fe40007ffe03b */
[----:B------:R-:W-:-:S03]  /*0820*/  SHF.R.S32.HI R11, RZ, 0x1f, R2 ;  /* 0x0000001fff0b7819 */ /* 0x000fc60000011402 */
        /* <DEDUP_REMOVED lines=115> */
[----:B-1----:R-:W-:Y:S05]  /*0f60*/  @P6 RET.REL.NODEC R230 `(_ZN5flash24flash_fwd_splitkv_kernelI23Flash_fwd_kernel_traitsILi256ELi64ELi64ELi4ELb0ELb0EN7cutlass6half_tE19Flash_kernel_traitsILi256ELi64ELi64ELi4ES3_EELb0ELb1ELb0ELb0ELb1ELb1ELb1ELb1EEEvNS_16Flash_fwd_paramsE) ;  /* 0xfffffff0e6246950 */ /* 0x002fea0003c3ffff */
[----:B------:R-:W-:Y:S02]  /*0f70*/  MOV R3, 0xff800000 ;  /* 0xff80000000037802 */ /* 0x000fe40000000f00 */
[----:B------:R-:W-:-:S03]  /*0f80*/  MOV R231, 0x0 ;  /* 0x0000000000e77802 */ /* 0x000fc60000000f00 */
[----:B------:R1:W-:Y:S02]  /*0f90*/  ST.E desc[UR6][R6.64+0xe0], R3 ;  /* 0x0000e00306007985 */ /* 0x0003e4000c101906 */
[----:B-1----:R-:W-:Y:S05]  /*0fa0*/  RET.REL.NODEC R230 `(_ZN5flash24flash_fwd_splitkv_kernelI23Flash_fwd_kernel_traitsILi256ELi64ELi64ELi4ELb0ELb0EN7cutlass6half_tE19Flash_kernel_traitsILi256ELi64ELi64ELi4ES3_EELb0ELb1ELb0ELb0ELb1ELb1ELb1ELb1EEEvNS_16Flash_fwd_paramsE) ;  /* 0xfffffff0e6147950 */ /* 0x002fea0003c3ffff */
.L_x_7970:
        /* <DEDUP_REMOVED lines=38> */
[----:B-----5:R-:W-:Y:S01]  /*1210*/  IMAD R8, R3, R4, RZ ;  /* 0x0000000403087224 */ /* 0x020fe200078e02ff */
        /* <DEDUP_REMOVED lines=42> */
[----:B----4-:R-:W-:Y:S01]  /*14c0*/  IMAD R8, R167, R2, RZ ;  /* 0x00000002a7087224 */ /* 0x010fe200078e02ff */
[----:B------:R-:W-:-:S04]  /*14d0*/  SHF.R.S32.HI R13, RZ, 0x1f, R2 ;  /* 0x0000001fff0d7819 */ /* 0x000fc80000011402 */
[----:B------:R-:W-:Y:S02]  /*14e0*/  @!P0 IADD3 R4, -R4, RZ, RZ ;  /* 0x000000ff04048210 */ /* 0x000fe40007ffe1ff */
[----:B------:R-:W-:Y:S01]  /*14f0*/  @!P1 LOP3.LUT R4, RZ, R6, RZ, 0x33, !PT ;  /* 0x00000006ff049212 */ /* 0x000fe200078e33ff */
[----:B------:R-:W-:-:S04]  /*1500*/  IMAD R8, R166, R13, R8 ;  /* 0x0000000da6087224 */ /* 0x000fc800078e0208 */
[----:B------:R-:W-:Y:S01]  /*1510*/  IMAD R6, R15, R4, RZ ;  /* 0x000000040f067224 */ /* 0x000fe200078e02ff */
[----:B--2---:R-:W-:Y:S01]  /*1520*/  SHF.R.S32.HI R0, RZ, 0x1f, R3 ;  /* 0x0000001fff007819 */ /* 0x004fe20000011403 */
[-C--:B------:R-:W-:Y:S02]  /*1530*/  IMAD R7, R21, R3.reuse, RZ ;  /* 0x0000000315077224 */ /* 0x080fe400078e02ff */
[----:B------:R-:W-:-:S04]  /*1540*/  IMAD.WIDE.U32 R16, R20, R3, RZ ;  /* 0x0000000314107225 */ /* 0x000fc800078e00ff */
[----:B------:R-:W-:-:S04]  /*1550*/  IMAD R7, R20, R0, R7 ;  /* 0x0000000014077224 */ /* 0x000fc800078e0207 */
[----:B------:R-:W-:Y:S02]  /*1560*/  IMAD.IADD R17, R17, 0x1, R7 ;  /* 0x0000000111117824 */ /* 0x000fe400078e0207 */
[----:B------:R-:W-:Y:S02]  /*1570*/  IMAD R7, R11, R3, RZ ;  /* 0x000000030b077224 */ /* 0x000fe400078e02ff */
[----:B------:R-:W-:Y:S01]  /*1580*/  IMAD.WIDE.U32 R16, R2, R166, R16 ;  /* 0x000000a602107225 */ /* 0x000fe200078e0010 */
[----:B------:R-:W-:-:S03]  /*1590*/  SHF.R.S32.HI R11, RZ, 0x1f, R4 ;  /* 0x0000001fff0b7819 */ /* 0x000fc60000011404 */
[----:B------:R-:W-:Y:S02]  /*15a0*/  IMAD.IADD R17, R17, 0x1, R8 ;  /* 0x0000000111117824 */ /* 0x000fe400078e0208 */
[----:B------:R-:W-:Y:S02]  /*15b0*/  IMAD R7, R10, R0, R7 ;  /* 0x000000000a077224 */ /* 0x000fe400078e0207 */
[----:B------:R-:W-:Y:S02]  /*15c0*/  IMAD R0, R14, R11, R6 ;  /* 0x0000000b0e007224 */ /* 0x000fe400078e0206 */
[----:B------:R-:W-:-:S04]  /*15d0*/  IMAD.WIDE.U32 R20, R10, R3, RZ ;  /* 0x000000030a147225 */ /* 0x000fc800078e00ff */
[----:B------:R-:W-:Y:S01]  /*15e0*/  IMAD.WIDE.U32 R14, R4, R14, R16 ;  /* 0x0000000e040e7225 */ /* 0x000fe200078e0010 */
[----:B------:R-:W-:-:S03]  /*15f0*/  MOV R6, R20 ;  /* 0x0000001400067202 */ /* 0x000fc60000000f00 */
[----:B------:R-:W-:Y:S01]  /*1600*/  IMAD.IADD R23, R21, 0x1, R7 ;  /* 0x0000000115177824 */ /* 0x000fe200078e0207 */
[----:B------:R-:W-:Y:S01]  /*1610*/  IADD3 R7, R15, R0, RZ ;  /* 0x000000000f077210 */ /* 0x000fe20007ffe0ff */
[----:B------:R-:W-:Y:S01]  /*1620*/  IMAD.MOV.U32 R0, RZ, RZ, R14 ;  /* 0x000000ffff007224 */ /* 0x000fe200078e000e */
[----:B------:R-:W-:Y:S05]  /*1630*/  BRA `(.L_x_7973) ;  /* 0x00000004003c7947 */ /* 0x000fea0003800000 */
.L_x_7972:
        /* <DEDUP_REMOVED lines=22> */
[----:B------:R-:W-:Y:S01]  /*17a0*/  @!P3 SHF.R.S32.HI R6, RZ, 0x1f, R12 ;  /* 0x0000001fff06b819 */ /* 0x000fe2000001140c */
[----:B---3--:R-:W-:-:S03]  /*17b0*/  @!P3 IMAD R5, R167, R12, RZ ;  /* 0x0000000ca705b224 */ /* 0x008fc600078e02ff */
[----:B------:R-:W-:Y:S01]  /*17c0*/  ISETP.GT.U32.AND P0, PT, R3, R0, PT ;  /* 0x000000000300720c */ /* 0x000fe20003f04070 */
[----:B------:R-:W-:Y:S02]  /*17d0*/  @!P3 IMAD R5, R6, R166, R5 ;  /* 0x000000a60605b224 */ /* 0x000fe400078e0205 */
[----:B------:R-:W-:Y:S01]  /*17e0*/  @!P3 IMAD.WIDE.U32 R26, R166, R12, RZ ;  /* 0x0000000ca61ab225 */ /* 0x000fe200078e00ff */
[----:B------:R-:W-:Y:S02]  /*17f0*/  @P3 IADD3 R7, R12, R15, RZ ;  /* 0x0000000f0c073210 */ /* 0x000fe40007ffe0ff */
[----:B-----5:R-:W-:Y:S01]  /*1800*/  @!P3 SHF.R.S32.HI R6, RZ, 0x1f, R8 ;  /* 0x0000001fff06b819 */ /* 0x020fe20000011408 */
[----:B------:R-:W-:Y:S02]  /*1810*/  @!P3 IMAD.IADD R27, R27, 0x1, R5 ;  /* 0x000000011b1bb824 */ /* 0x000fe400078e0205 */
[----:B----4-:R-:W-:-:S04]  /*1820*/  @!P3 IMAD R5, R23, R8, RZ ;  /* 0x000000081705b224 */ /* 0x010fc800078e02ff */
[----:B------:R-:W-:Y:S02]  /*1830*/  @!P0 IMAD.IADD R0, R0, 0x1, -R3 ;  /* 0x0000000100008824 */ /* 0x000fe400078e0a03 */
[-C--:B------:R-:W-:Y:S02]  /*1840*/  @P3 IMAD R11, R167, R7.reuse, RZ ;  /* 0x00000007a70b3224 */ /* 0x080fe400078e02ff */
[----:B------:R-:W-:Y:S01]  /*1850*/  @P3 IMAD.WIDE.U32 R28, R166, R7, RZ ;  /* 0x00000007a61c3225 */ /* 0x000fe200078e00ff */
[----:B------:R-:W-:-:S03]  /*1860*/  ISETP.GE.U32.AND P2, PT, R0, R3, PT ;  /* 0x000000030000720c */ /* 0x000fc60003f46070 */
[C---:B------:R-:W-:Y:S02]  /*1870*/  @!P3 IMAD R5, R22.reuse, R6, R5 ;  /* 0x000000061605b224 */ /* 0x040fe400078e0205 */
[----:B------:R-:W-:Y:S01]  /*1880*/  @!P3 IMAD.WIDE.U32 R22, R22, R8, R26 ;  /* 0x000000081616b225 */ /* 0x000fe200078e001a */
[----:B------:R-:W-:Y:S02]  /*1890*/  @P3 IADD3 R11, R29, R11, RZ ;  /* 0x0000000b1d0b3210 */ /* 0x000fe40007ffe0ff */
[----:B------:R-:W-:Y:S02]  /*18a0*/  @P3 MOV R10, R28 ;  /* 0x0000001c000a3202 */ /* 0x000fe40000000f00 */
[----:B------:R-:W-:Y:S02]  /*18b0*/  @!P3 IADD3 R11, R23, R5, RZ ;  /* 0x00000005170bb210 */ /* 0x000fe40007ffe0ff */
[----:B------:R-:W-:Y:S02]  /*18c0*/  LEA R5, R170, 0xffffffc0, 0x6 ;  /* 0xffffffc0aa057811 */ /* 0x000fe400078e30ff */
[----:B------:R-:W-:-:S02]  /*18d0*/  LOP3.LUT R0, R233, R4, RZ, 0x3c, !PT ;  /* 0x00000004e9007212 */ /* 0x000fc400078e3cff */
[----:B------:R-:W-:Y:S01]  /*18e0*/  @!P3 MOV R10, R22 ;  /* 0x00000016000ab202 */ /* 0x000fe20000000f00 */
[----:B------:R-:W-:Y:S01]  /*18f0*/  @!P3 IMAD R6, R169, R12, RZ ;  /* 0x0000000ca906b224 */ /* 0x000fe200078e02ff */
[----:B------:R-:W-:Y:S01]  /*1900*/  @!P3 SHF.R.S32.HI R3, RZ, 0x1f, R12 ;  /* 0x0000001fff03b819 */ /* 0x000fe2000001140c */
[----:B------:R-:W-:Y:S01]  /*1910*/  @!P0 VIADD R2, R2, 0x1 ;  /* 0x0000000102028836 */ /* 0x000fe20000000000 */
[----:B------:R-:W-:Y:S01]  /*1920*/  SHF.R.S32.HI R13, RZ, 0x1f, R5 ;  /* 0x0000001fff0d7819 */ /* 0x000fe20000011405 */
[-C--:B------:R-:W-:Y:S01]  /*1930*/  IMAD R7, R167, R5.reuse, RZ ;  /* 0x00000005a7077224 */ /* 0x080fe200078e02ff */
[----:B------:R-:W-:Y:S01]  /*1940*/  ISETP.GE.AND P1, PT, R0, RZ, PT ;  /* 0x000000ff0000720c */ /* 0x000fe20003f26270 */
[----:B------:R-:W-:Y:S01]  /*1950*/  IMAD.WIDE.U32 R26, R166, R5, R10 ;  /* 0x00000005a61a7225 */ /* 0x000fe200078e000a */
[----:B------:R-:W-:Y:S02]  /*1960*/  ISETP.NE.AND P0, PT, R4, RZ, PT ;  /* 0x000000ff0400720c */ /* 0x000fe40003f05270 */
[----:B------:R-:W-:Y:S01]  /*1970*/  @P2 IADD3 R2, R2, 0x1, RZ ;  /* 0x0000000102022810 */ /* 0x000fe20007ffe0ff */
[----:B------:R-:W-:-:S02]  /*1980*/  @!P3 IMAD R3, R3, R168, R6 ;  /* 0x000000a80303b224 */ /* 0x000fc400078e0206 */
[----:B------:R-:W-:-:S04]  /*1990*/  @!P3 IMAD.WIDE.U32 R10, R168, R12, RZ ;  /* 0x0000000ca80ab225 */ /* 0x000fc800078e00ff */
[----:B------:R-:W-:Y:S02]  /*19a0*/  IMAD R7, R13, R166, R7 ;  /* 0x000000a60d077224 */ /* 0x000fe400078e0207 */
[----:B------:R-:W-:Y:S01]  /*19b0*/  @!P3 IMAD.IADD R11, R11, 0x1, R3 ;  /* 0x000000010b0bb824 */ /* 0x000fe200078e0203 */
[----:B------:R-:W-:Y:S02]  /*19c0*/  MOV R3, R2 ;  /* 0x0000000200037202 */ /* 0x000fe40000000f00 */
[----:B------:R-:W-:Y:S01]  /*19d0*/  IADD3 R27, R27, R7, RZ ;  /* 0x000000071b1b7210 */ /* 0x000fe20007ffe0ff */
[----:B------:R-:W-:Y:S01]  /*19e0*/  @!P3 IMAD R0, R21, R8, RZ ;  /* 0x000000081500b224 */ /* 0x000fe200078e02ff */
[----:B------:R-:W-:Y:S01]  /*19f0*/  @!P3 SHF.R.S32.HI R7, RZ, 0x1f, R8 ;  /* 0x0000001fff07b819 */ /* 0x000fe20000011408 */
[----:B------:R-:W-:Y:S01]  /*1a00*/  @!P1 IMAD.MOV R3, RZ, RZ, -R3 ;  /* 0x000000ffff039224 */ /* 0x000fe200078e0a03 */
[----:B------:R-:W-:Y:S02]  /*1a10*/  @!P0 LOP3.LUT R3, RZ, R4, RZ, 0x33, !PT ;  /* 0x00000004ff038212 */ /* 0x000fe400078e33ff */
[----:B------:R-:W-:Y:S01]  /*1a20*/  @P3 IADD3 R12, R12, R15, RZ ;  /* 0x0000000f0c0c3210 */ /* 0x000fe20007ffe0ff */
[----:B------:R-:W-:-:S02]  /*1a30*/  @!P3 IMAD R0, R20, R7, R0 ;  /* 0x000000071400b224 */ /* 0x000fc400078e0200 */
        /* <DEDUP_REMOVED lines=15> */
.L_x_7973:
[----:B------:R-:W-:Y:S05]  /*1b30*/  BSYNC B0 ;  /* 0x0000000000007941 */ /* 0x000fea0003800000 */
.L_x_7971:
        /* <DEDUP_REMOVED lines=11> */
[----:B------:R-:W-:Y:S01]  /*1bf0*/  IMAD.IADD R62, R58, 0x1, -R27 ;  /* 0x000000013a3e7824 */ /* 0x000fe200078e0a1b */
[----:B------:R-:W-:-:S03]  /*1c00*/  SHF.R.S32.HI R144, RZ, 0x3, R144 ;  /* 0x00000003ff907819 */ /* 0x000fc60000011490 */
[----:B------:R-:W-:-:S05]  /*1c10*/  IMAD.SHL.U32 R26, R62, 0x8, RZ ;  /* 0x000000083e1a7824 */ /* 0x000fca00078e00ff */
[----:B------:R-:W-:Y:S02]  /*1c20*/  IADD3 R30, P0, R26, R6, RZ ;  /* 0x000000061a1e7210 */ /* 0x000fe40007f1e0ff */
[----:B------:R-:W-:Y:S01]  /*1c30*/  SHF.R.S32.HI R27, RZ, 0x1f, R26 ;  /* 0x0000001fff1b7819 */ /* 0x000fe2000001141a */
[----:B------:R-:W-:Y:S02]  /*1c40*/  IMAD.SHL.U32 R6, R144, 0x40, RZ ;  /* 0x0000004090067824 */ /* 0x000fe400078e00ff */
[-C--:B------:R-:W-:Y:S01]  /*1c50*/  IMAD R13, R13, R168.reuse, RZ ;  /* 0x000000a80d0d7224 */ /* 0x080fe200078e02ff */
[----:B------:R-:W-:Y:S02]  /*1c60*/  IADD3.X R31, R27, R23, RZ, P0, !PT ;  /* 0x000000171b1f7210 */ /* 0x000fe400007fe4ff */
[----:B------:R-:W-:Y:S01]  /*1c70*/  LOP3.LUT R23, R6, 0x1c0, RZ, 0xc0, !PT ;  /* 0x000001c006177812 */ /* 0x000fe200078ec0ff */
[C---:B------:R-:W-:Y:S02]  /*1c80*/  IMAD R13, R2.reuse, R169, R13 ;  /* 0x000000a9020d7224 */ /* 0x040fe400078e020d */
[----:B------:R-:W-:Y:S01]  /*1c90*/  IMAD.WIDE.U32 R30, R2, R168, R30 ;  /* 0x000000a8021e7225 */ /* 0x000fe200078e001e */
[----:B------:R-:W-:-:S02]  /*1ca0*/  LOP3.LUT R143, R23, 0x38, R26, 0xf8, !PT ;  /* 0x00000038178f7812 */ /* 0x000fc400078ef81a */
[----:B------:R-:W-:Y:S01]  /*1cb0*/  SHF.R.U32.HI R2, RZ, 0x3, R23 ;  /* 0x00000003ff027819 */ /* 0x000fe20000011617 */
[----:B------:R-:W-:Y:S01]  /*1cc0*/  IMAD.IADD R23, R31, 0x1, R13 ;  /* 0x000000011f177824 */ /* 0x000fe200078e020d */
[----:B------:R-:W-:Y:S01]  /*1cd0*/  SHF.R.S32.HI R66, RZ, 0x1f, R235 ;  /* 0x0000001fff427819 */ /* 0x000fe200000114eb */
[----:B------:R-:W-:Y:S01]  /*1ce0*/  IMAD.MOV.U32 R22, RZ, RZ, R30 ;  /* 0x000000ffff167224 */ /* 0x000fe200078e001e */
[----:B------:R-:W-:Y:S01]  /*1cf0*/  LOP3.LUT R143, R143, R2, RZ, 0x3c, !PT ;  /* 0x000000028f8f7212 */ /* 0x000fe200078e3cff */
[----:B------:R-:W-:Y:S01]  /*1d00*/  IMAD R2, R25, R4, RZ ;  /* 0x0000000419027224 */ /* 0x000fe200078e02ff */
[----:B------:R-:W-:Y:S01]  /*1d10*/  SHF.R.S32.HI R145, RZ, 0x1f, R144 ;  /* 0x0000001fff917819 */ /* 0x000fe20000011490 */
[----:B------:R-:W-:-:S04]  /*1d20*/  IMAD.WIDE.U32 R22, R4, R24, R22 ;  /* 0x0000001804167225 */ /* 0x000fc800078e0016 */
[----:B------:R-:W-:Y:S02]  /*1d30*/  IMAD R2, R11, R24, R2 ;  /* 0x000000180b027224 */ /* 0x000fe400078e0202 */
[----:B------:R-:W-:Y:S01]  /*1d40*/  IMAD R229, R167, R144, RZ ;  /* 0x00000090a7e57224 */ /* 0x000fe200078e02ff */
[CC--:B------:R-:W-:Y:S02]  /*1d50*/  LEA.HI R10, R3.reuse, R58.reuse, RZ, 0x6 ;  /* 0x0000003a030a7211 */ /* 0x0c0fe400078f30ff */
[----:B------:R-:W-:Y:S01]  /*1d60*/  LEA.HI R65, R3, R58, RZ, 0x4 ;  /* 0x0000003a03417211 */ /* 0x000fe200078f20ff */
[----:B------:R-:W-:Y:S01]  /*1d70*/  IMAD R229, R145, R166, R229 ;  /* 0x000000a691e57224 */ /* 0x000fe200078e02e5 */
[----:B------:R-:W-:Y:S01]  /*1d80*/  LEA.HI R60, R3, R58, RZ, 0x5 ;  /* 0x0000003a033c7211 */ /* 0x000fe200078f28ff */
[----:B------:R-:W-:Y:S01]  /*1d90*/  IMAD.SHL.U32 R10, R10, 0x8, RZ ;  /* 0x000000080a0a7824 */ /* 0x000fe200078e00ff */
[----:B------:R-:W-:Y:S01]  /*1da0*/  LOP3.LUT R3, R65, 0xfffffff0, RZ, 0xc0, !PT ;  /* 0xfffffff041037812 */ /* 0x000fe200078ec0ff */
[----:B------:R-:W-:Y:S01]  /*1db0*/  IMAD.SHL.U32 R63, R168, 0x10, RZ ;  /* 0x00000010a83f7824 */ /* 0x000fe200078e00ff */
[----:B------:R-:W-:Y:S01]  /*1dc0*/  SHF.L.U64.HI R73, R166, 0x4, R167 ;  /* 0x00000004a6497819 */ /* 0x000fe200000102a7 */
[----:B------:R-:W-:Y:S01]  /*1dd0*/  IMAD.SHL.U32 R140, R62, 0x4, RZ ;  /* 0x000000043e8c7824 */ /* 0x000fe200078e00ff */
[----:B------:R-:W-:-:S02]  /*1de0*/  LOP3.LUT R143, R143, 0xfffffe00, R10, 0xf8, !PT ;  /* 0xfffffe008f8f7812 */ /* 0x000fc400078ef80a */
[----:B------:R-:W-:Y:S02]  /*1df0*/  SHF.L.U32 R72, R166, 0x4, RZ ;  /* 0x00000004a6487819 */ /* 0x000fe400000006ff */
[----:B------:R-:W-:Y:S02]  /*1e00*/  SHF.L.U64.HI R64, R168, 0x4, R169 ;  /* 0x00000004a8407819 */ /* 0x000fe400000102a9 */
[----:B------:R-:W-:Y:S02]  /*1e10*/  SHF.R.S32.HI R60, RZ, 0x5, R60 ;  /* 0x00000005ff3c7819 */ /* 0x000fe4000001143c */
[----:B------:R-:W-:Y:S02]  /*1e20*/  SHF.R.S32.HI R65, RZ, 0x4, R65 ;  /* 0x00000004ff417819 */ /* 0x000fe40000011441 */
[----:B------:R-:W-:Y:S01]  /*1e30*/  IADD3 R142, -R3, R58, RZ ;  /* 0x0000003a038e7210 */ /* 0x000fe20007ffe1ff */
[----:B--2---:R-:W-:-:S04]  /*1e40*/  @P1 IMAD.WIDE.U32 R32, R150, R9, RZ ;  /* 0x0000000996201225 */ /* 0x004fc800078e00ff */
[----:B------:R-:W-:Y:S01]  /*1e50*/  @P1 IMAD R9, R151, R9, RZ ;  /* 0x0000000997091224 */ /* 0x000fe200078e02ff */
[----:B------:R-:W-:Y:S01]  /*1e60*/  @P1 MOV R8, R32 ;  /* 0x0000002000081202 */ /* 0x000fe20000000f00 */
[-C--:B---3--:R-:W-:Y:S02]  /*1e70*/  @!P1 IMAD R13, R29, R235.reuse, RZ ;  /* 0x000000eb1d0d9224 */ /* 0x088fe400078e02ff */
[----:B------:R-:W-:-:S04]  /*1e80*/  @!P1 IMAD.WIDE.U32 R30, R28, R235, RZ ;  /* 0x000000eb1c1e9225 */ /* 0x000fc800078e00ff */
[----:B------:R-:W-:Y:S02]  /*1e90*/  @!P1 IMAD R6, R28, R66, R13 ;  /* 0x000000421c069224 */ /* 0x000fe400078e020d */
[----:B------:R-:W-:Y:S02]  /*1ea0*/  @!P1 IMAD.MOV.U32 R8, RZ, RZ, R30 ;  /* 0x000000ffff089224 */ /* 0x000fe400078e001e */
[----:B------:R-:W-:Y:S01]  /*1eb0*/  @P1 IMAD.IADD R9, R33, 0x1, R9 ;  /* 0x0000000121091824 */ /* 0x000fe200078e0209 */
[----:B------:R-:W-:Y:S02]  /*1ec0*/  @!P1 IADD3 R9, R31, R6, RZ ;  /* 0x000000061f099210 */ /* 0x000fe40007ffe0ff */
[----:B------:R-:W-:Y:S01]  /*1ed0*/  IADD3 R8, P0, R26, R8, RZ ;  /* 0x000000081a087210 */ /* 0x000fe20007f1e0ff */
[----:B------:R-:W-:Y:S01]  /*1ee0*/  IMAD R13, R21, R233, RZ ;  /* 0x000000e9150d7224 */ /* 0x000fe200078e02ff */
[----:B------:R-:W-:-:S03]  /*1ef0*/  SHF.R.S32.HI R6, RZ, 0x1f, R233 ;  /* 0x0000001fff067819 */ /* 0x000fc600000114e9 */
[----:B------:R-:W-:Y:S02]  /*1f00*/  IMAD.X R9, R27, 0x1, R9, P0 ;  /* 0x000000011b097824 */ /* 0x000fe400000e0609 */
[----:B------:R-:W-:Y:S02]  /*1f10*/  IMAD R6, R20, R6, R13 ;  /* 0x0000000614067224 */ /* 0x000fe400078e020d */
[----:B------:R-:W-:-:S04]  /*1f20*/  IMAD.WIDE.U32 R146, R233, R20, R8 ;  /* 0x00000014e9927225 */ /* 0x000fc800078e0008 */
[----:B------:R-:W-:-:S04]  /*1f30*/  IMAD.WIDE R8, R231, 0x40, R144 ;  /* 0x00000040e7087825 */ /* 0x000fc800078e0290 */
[----:B------:R-:W-:Y:S01]  /*1f40*/  IMAD.MOV.U32 R20, RZ, RZ, R22 ;  /* 0x000000ffff147224 */ /* 0x000fe200078e0016 */
[----:B------:R-:W-:Y:S01]  /*1f50*/  IADD3 R22, P0, R26, R0, RZ ;  /* 0x000000001a167210 */ /* 0x000fe20007f1e0ff */
[----:B------:R-:W-:Y:S01]  /*1f60*/  IMAD R149, R9, R150, RZ ;  /* 0x0000009609957224 */ /* 0x000fe200078e02ff */
[----:B------:R-:W-:Y:S02]  /*1f70*/  IADD3 R21, R23, R2, RZ ;  /* 0x0000000217157210 */ /* 0x000fe40007ffe0ff */
[----:B------:R-:W-:Y:S02]  /*1f80*/  SHF.R.S32.HI R9, RZ, 0x1f, R76 ;  /* 0x0000001fff097819 */ /* 0x000fe4000001144c */
[----:B------:R-:W-:Y:S01]  /*1f90*/  IADD3.X R23, R27, R7, RZ, P0, !PT ;  /* 0x000000071b177210 */ /* 0x000fe200007fe4ff */
[----:B------:R-:W-:Y:S01]  /*1fa0*/  IMAD R7, R169, R144, RZ ;  /* 0x00000090a9077224 */ /* 0x000fe200078e02ff */
[----:B------:R-:W-:Y:S01]  /*1fb0*/  LEA.HI R0, R9, R76, RZ, 0x6 ;  /* 0x0000004c09007211 */ /* 0x000fe200078f30ff */
[----:B------:R-:W-:-:S04]  /*1fc0*/  IMAD.WIDE.U32 R20, R144, R168, R20 ;  /* 0x000000a890147225 */ /* 0x000fc800078e0014 */
[----:B------:R-:W-:Y:S01]  /*1fd0*/  IMAD R7, R145, R168, R7 ;  /* 0x000000a891077224 */ /* 0x000fe200078e0207 */
[----:B------:R-:W-:Y:S02]  /*1fe0*/  SHF.R.S32.HI R0, RZ, 0x6, R0 ;  /* 0x00000006ff007819 */ /* 0x000fe40000011400 */
[----:B----4-:R-:W-:Y:S01]  /*1ff0*/  LEA R238, P0, R20, R14, 0x1 ;  /* 0x0000000e14ee7211 */ /* 0x010fe200078008ff */
[----:B------:R-:W-:Y:S01]  /*2000*/  IMAD.IADD R7, R21, 0x1, R7 ;  /* 0x0000000115077824 */ /* 0x000fe200078e0207 */
[----:B------:R-:W-:-:S04]  /*2010*/  VIMNMX R74, R227, R0, !PT ;  /* 0x00000000e34a7248 */ /* 0x000fc80007fe0100 */
[----:B------:R-:W-:Y:S02]  /*2020*/  LEA.HI.X R239, R20, R15, R7, 0x1, P0 ;  /* 0x0000000f14ef7211 */ /* 0x000fe400000f0c07 */
[----:B------:R-:W-:Y:S01]  /*2030*/  ISETP.GT.AND P0, PT, R170, R74, PT ;  /* 0x0000004aaa00720c */ /* 0x000fe20003f04270 */
[----:B------:R-:W-:Y:S02]  /*2040*/  IMAD.IADD R147, R147, 0x1, R6 ;  /* 0x0000000193937824 */ /* 0x000fe400078e0206 */
[----:B------:R-:W-:-:S04]  /*2050*/  IMAD.WIDE.U32 R22, R144, R166, R22 ;  /* 0x000000a690167225 */ /* 0x000fc800078e0016 */
[----:B------:R-:W-:Y:S01]  /*2060*/  IMAD R149, R8, R151, R149 ;  /* 0x0000009708957224 */ /* 0x000fe200078e0295 */
[----:B------:R-:W-:Y:S01]  /*2070*/  LEA R228, P1, R22, R16, 0x1 ;  /* 0x0000001016e47211 */ /* 0x000fe200078208ff */
[----:B------:R-:W-:Y:S02]  /*2080*/  IMAD.IADD R229, R23, 0x1, R229 ;  /* 0x0000000117e57824 */ /* 0x000fe400078e02e5 */
[----:B------:R-:W-:-:S03]  /*2090*/  IMAD.WIDE.U32 R146, R8, R150, R146 ;  /* 0x0000009608927225 */ /* 0x000fc600078e0092 */
[----:B------:R-:W-:Y:S01]  /*20a0*/  LEA.HI.X R229, R22, R17, R229, 0x1, P1 ;  /* 0x0000001116e57211 */ /* 0x000fe200008f0ce5 */
[----:B------:R-:W-:Y:S01]  /*20b0*/  @!P4 IMAD.MOV.U32 R12, RZ, RZ, RZ ;  /* 0x000000ffff0cc224 */ /* 0x000fe200078e00ff */
        /* <DEDUP_REMOVED lines=161> */
.L_x_8030:
        /* <DEDUP_REMOVED lines=274> */
.L_x_7979:
[----:B------:R-:W-:Y:S05]  /*3bf0*/  BSYNC B0 ;  /* 0x0000000000007941 */ /* 0x000fea0003800000 */
.L_x_7978:
        /* <DEDUP_REMOVED lines=208> */
.L_x_7981:
[----:B------:R-:W-:Y:S05]  /*4900*/  BSYNC B0 ;  /* 0x0000000000007941 */ /* 0x000fea0003800000 */
.L_x_7980:
        /* <DEDUP_REMOVED lines=208> */
.L_x_7983:
[----:B------:R-:W-:Y:S05]  /*5610*/  BSYNC B0 ;  /* 0x0000000000007941 */ /* 0x000fea0003800000 */
.L_x_7982:
        /* <DEDUP_REMOVED lines=210> */
.L_x_7985:
[----:B------:R-:W-:Y:S05]  /*6340*/  BSYNC B0 ;  /* 0x0000000000007941 */ /* 0x000fea0003800000 */
.L_x_7984:
[----:B------:R-:W5:Y:S02]  /*6350*/  LD.E R3, desc[UR6][R18.64+0xd0] ;  /* 0x0000d00612037980 */ /* 0x000f64000c101900 */
[----:B-----5:R-:W-:Y:S05]  /*6360*/  IMAD.U32 R3, R3, -0x20, RZ ;  /* 0xffffffe003037824 */ /* 0x020fea00078e00ff */
[C---:B------:R-:W-:Y:S02]  /*6370*/  LEA R28, P1, R3.reuse, R28, 0x1 ;  /* 0x0000001c031c7211 */ /* 0x040fe400078208ff */
[C---:B------:R-:W-:Y:S02]  /*6380*/  LEA R54, P0, R3.reuse, R54, 0x1 ;  /* 0x0000003603367211 */ /* 0x040fe400078008ff */
[C---:B------:R-:W-:Y:S02]  /*6390*/  LEA.HI.X.SX32 R29, R3.reuse, R29, 0x1, P1 ;  /* 0x0000001d031d7211 */ /* 0x040fe400008f0eff */
[----:B------:R-:W-:Y:S01]  /*63a0*/  LEA.HI.X.SX32 R55, R3, R55, 0x1, P0 ;  /* 0x0000003703377211 */ /* 0x000fe200000f0eff */
[----:B------:R-:W-:Y:S05]  /*63b0*/  BRA `(.L_x_7986) ;  /* 0x0000006400947947 */ /* 0x000fea0003800000 */
.L_x_7977:
        /* <DEDUP_REMOVED lines=94> */
.L_x_7990:
[----:B------:R-:W-:Y:S05]  /*69a0*/  BSYNC B0 ;  /* 0x0000000000007941 */ /* 0x000fea0003800000 */
.L_x_7989:
        /* <DEDUP_REMOVED lines=91> */
.L_x_7992:
[----:B------:R-:W-:Y:S05]  /*6f60*/  BSYNC B0 ;  /* 0x0000000000007941 */ /* 0x000fea0003800000 */
.L_x_7991:
        /* <DEDUP_REMOVED lines=90> */
.L_x_7994:
[----:B------:R-:W-:Y:S05]  /*7510*/  BSYNC B0 ;  /* 0x0000000000007941 */ /* 0x000fea0003800000 */
.L_x_7993:
        /* <DEDUP_REMOVED lines=92> */
.L_x_7996:
[----:B------:R-:W-:Y:S05]  /*7ae0*/  BSYNC B0 ;  /* 0x0000000000007941 */ /* 0x000fea0003800000 */
.L_x_7995:
[----:B-----5:R3:W-:Y:S02]  /*7af0*/  ST.E.128 desc[UR6][R158.64+0x180], R4 ;  /* 0x000180049e007985 */ /* 0x0207e4000c101d06 */
.L_x_7988:
[----:B------:R-:W-:Y:S05]  /*7b00*/  BSYNC B1 ;  /* 0x0000000000017941 */ /* 0x000fea0003800000 */
.L_x_7987:
        /* <DEDUP_REMOVED lines=102> */
.L_x_8000:
[----:B------:R-:W-:Y:S05]  /*8170*/  BSYNC B0 ;  /* 0x0000000000007941 */ /* 0x000fea0003800000 */
.L_x_7999:
        /* <DEDUP_REMOVED lines=97> */
.L_x_8002:
[----:B------:R-:W-:Y:S05]  /*8790*/  BSYNC B0 ;  /* 0x0000000000007941 */ /* 0x000fea0003800000 */
.L_x_8001:
        /* <DEDUP_REMOVED lines=96> */
.L_x_8004:
[----:B------:R-:W-:Y:S05]  /*8da0*/  BSYNC B0 ;  /* 0x0000000000007941 */ /* 0x000fea0003800000 */
.L_x_8003:
        /* <DEDUP_REMOVED lines=98> */
.L_x_8006:
[----:B------:R-:W-:Y:S05]  /*93d0*/  BSYNC B0 ;  /* 0x0000000000007941 */ /* 0x000fea0003800000 */
.L_x_8005:
[----:B-----5:R3:W-:Y:S02]  /*93e0*/  ST.E.128 desc[UR6][R48.64+0x180], R4 ;  /* 0x0001800430007985 */ /* 0x0207e4000c101d06 */
.L_x_7998:
[----:B------:R-:W-:Y:S05]  /*93f0*/  BSYNC B1 ;  /* 0x0000000000017941 */ /* 0x000fea0003800000 */
.L_x_7997:
        /* <DEDUP_REMOVED lines=105> */
.L_x_8010:
[----:B------:R-:W-:Y:S05]  /*9a90*/  BSYNC B0 ;  /* 0x0000000000007941 */ /* 0x000fea0003800000 */
.L_x_8009:
        /* <DEDUP_REMOVED lines=97> */
.L_x_8012:
[----:B------:R-:W-:Y:S05]  /*a0b0*/  BSYNC B0 ;  /* 0x0000000000007941 */ /* 0x000fea0003800000 */
.L_x_8011:
        /* <DEDUP_REMOVED lines=96> */
.L_x_8014:
[----:B------:R-:W-:Y:S05]  /*a6c0*/  BSYNC B0 ;  /* 0x0000000000007941 */ /* 0x000fea0003800000 */
.L_x_8013:
        /* <DEDUP_REMOVED lines=98> */
.L_x_8016:
[----:B------:R-:W-:Y:S05]  /*acf0*/  BSYNC B0 ;  /* 0x0000000000007941 */ /* 0x000fea0003800000 */
.L_x_8015:
[----:B-----5:R4:W-:Y:S02]  /*ad00*/  ST.E.128 desc[UR6][R48.64+0x180], R4 ;  /* 0x0001800430007985 */ /* 0x0209e4000c101d06 */
.L_x_8008:
[----:B------:R-:W-:Y:S05]  /*ad10*/  BSYNC B1 ;  /* 0x0000000000017941 */ /* 0x000fea0003800000 */
.L_x_8007:
        /* <DEDUP_REMOVED lines=107> */
.L_x_8020:
[----:B------:R-:W-:Y:S05]  /*b3d0*/  BSYNC B0 ;  /* 0x0000000000007941 */ /* 0x000fea0003800000 */
.L_x_8019:
        /* <DEDUP_REMOVED lines=97> */
.L_x_8022:
[----:B------:R-:W-:Y:S05]  /*b9f0*/  BSYNC B0 ;  /* 0x0000000000007941 */ /* 0x000fea0003800000 */
.L_x_8021:
        /* <DEDUP_REMOVED lines=96> */
.L_x_8024:
[----:B------:R-:W-:Y:S05]  /*c000*/  BSYNC B0 ;  /* 0x0000000000007941 */ /* 0x000fea0003800000 */
.L_x_8023:
        /* <DEDUP_REMOVED lines=98> */
.L_x_8026:
[----:B------:R-:W-:Y:S05]  /*c630*/  BSYNC B0 ;  /* 0x0000000000007941 */ /* 0x000fea0003800000 */
.L_x_8025:
[----:B-----5:R4:W-:Y:S02]  /*c640*/  ST.E.128 desc[UR6][R44.64+0x180], R4 ;  /* 0x000180042c007985 */ /* 0x0209e4000c101d06 */
.L_x_8018:
[----:B------:R-:W-:Y:S05]  /*c650*/  BSYNC B1 ;  /* 0x0000000000017941 */ /* 0x000fea0003800000 */
.L_x_8017:
[----:B------:R-:W5:Y:S02]  /*c660*/  LD.E R3, desc[UR6][R18.64+0xd0] ;  /* 0x0000d00612037980 */ /* 0x000f64000c101900 */
[----:B-----5:R-:W-:Y:S05]  /*c670*/  IMAD.U32 R3, R3, -0x20, RZ ;  /* 0xffffffe003037824 */ /* 0x020fea00078e00ff */
[C---:B------:R-:W-:Y:S02]  /*c680*/  LEA R110, P1, R3.reuse, R110, 0x1 ;  /* 0x0000006e036e7211 */ /* 0x040fe400078208ff */
[C---:B------:R-:W-:Y:S02]  /*c690*/  LEA R108, P0, R3.reuse, R108, 0x1 ;  /* 0x0000006c036c7211 */ /* 0x040fe400078008ff */
[C---:B------:R-:W-:Y:S02]  /*c6a0*/  LEA.HI.X.SX32 R111, R3.reuse, R111, 0x1, P1 ;  /* 0x0000006f036f7211 */ /* 0x040fe400008f0eff */
[----:B------:R-:W-:Y:S01]  /*c6b0*/  LEA.HI.X.SX32 R109, R3, R109, 0x1, P0 ;  /* 0x0000006d036d7211 */ /* 0x000fe200000f0eff */
[----:B------:R-:W-:Y:S05]  /*c6c0*/  BRA `(.L_x_7986) ;  /* 0x0000000000d07947 */ /* 0x000fea0003800000 */
.L_x_7976:
        /* <DEDUP_REMOVED lines=52> */
.L_x_7986:
[----:B------:R-:W-:Y:S05]  /*ca10*/  BSYNC B2 ;  /* 0x0000000000027941 */ /* 0x000fea0003800000 */
.L_x_7975:
        /* <DEDUP_REMOVED lines=88> */
.L_x_8028:
        /* <DEDUP_REMOVED lines=10> */
.L_x_8029:
[----:B------:R-:W-:Y:S05]  /*d040*/  BSYNC B0 ;  /* 0x0000000000007941 */ /* 0x000fea0003800000 */
.L_x_8027:
[----:B------:R-:W-:Y:S04]  /*d050*/  IADD3 R17, R17, -0x1, RZ ;  /* 0xffffffff11117810 */ /* 0x000fe80007ffe0ff */
[----:B------:R-:W-:Y:S11]  /*d060*/  ISETP.GT.AND P0, PT, R17, R74, PT ;  /* 0x0000004a1100720c */ /* 0x000ff60003f04270 */
[----:B------:R-:W-:Y:S02]  /*d070*/  @!UPT UIADD3 URZ, URZ, URZ, URZ ;  /* 0x0000003f3f3ff290 */ /* 0x000fe4000fffe03f */
[----:B------:R-:W-:Y:S05]  /*d080*/  @P0 BRA `(.L_x_8030) ;  /* 0xffffff5800900947 */ /* 0x000fea000383ffff */
.L_x_7974:
        /* <DEDUP_REMOVED lines=110> */
.L_x_8037:
[----:B------:R-:W-:Y:S05]  /*d770*/  BSYNC B0 ;  /* 0x0000000000007941 */ /* 0x000fea0003800000 */
.L_x_8036:
        /* <DEDUP_REMOVED lines=43> */
.L_x_8039:
[----:B------:R-:W-:Y:S05]  /*da30*/  BSYNC B0 ;  /* 0x0000000000007941 */ /* 0x000fea0003800000 */
.L_x_8038:
        /* <DEDUP_REMOVED lines=43> */
.L_x_8041:
[----:B------:R-:W-:Y:S05]  /*dcf0*/  BSYNC B0 ;  /* 0x0000000000007941 */ /* 0x000fea0003800000 */
.L_x_8040:
        /* <DEDUP_REMOVED lines=44> */
.L_x_8043:
[----:B------:R-:W-:Y:S05]  /*dfc0*/  BSYNC B0 ;  /* 0x0000000000007941 */ /* 0x000fea0003800000 */
.L_x_8042:
[----:B-----5:R1:W-:Y:S02]  /*dfd0*/  STS.128 [R241+0x6000], R44 ;  /* 0x0060002cf1007388 */ /* 0x0203e40000000c00 */
.L_x_8035:
[----:B------:R-:W-:Y:S05]  /*dfe0*/  BSYNC B1 ;  /* 0x0000000000017941 */ /* 0x000fea0003800000 */
.L_x_8034:
        /* <DEDUP_REMOVED lines=60> */
.L_x_8047:
[----:B------:R-:W-:Y:S05]  /*e3b0*/  BSYNC B0 ;  /* 0x0000000000007941 */ /* 0x000fea0003800000 */
.L_x_8046:
        /* <DEDUP_REMOVED lines=43> */
.L_x_8049:
[----:B------:R-:W-:Y:S05]  /*e670*/  BSYNC B0 ;  /* 0x0000000000007941 */ /* 0x000fea0003800000 */
.L_x_8048:
        /* <DEDUP_REMOVED lines=43> */
.L_x_8051:
[----:B------:R-:W-:Y:S05]  /*e930*/  BSYNC B0 ;  /* 0x0000000000007941 */ /* 0x000fea0003800000 */
.L_x_8050:
        /* <DEDUP_REMOVED lines=45> */
.L_x_8053:
[----:B------:R-:W-:Y:S05]  /*ec10*/  BSYNC B0 ;  /* 0x0000000000007941 */ /* 0x000fea0003800000 */
.L_x_8052:
[----:B-----5:R4:W-:Y:S02]  /*ec20*/  STS.128 [R241+0x6800], R28 ;  /* 0x0068001cf1007388 */ /* 0x0209e40000000c00 */
.L_x_8045:
[----:B------:R-:W-:Y:S05]  /*ec30*/  BSYNC B1 ;  /* 0x0000000000017941 */ /* 0x000fea0003800000 */
.L_x_8044:
        /* <DEDUP_REMOVED lines=62> */
.L_x_8057:
[----:B------:R-:W-:Y:S05]  /*f020*/  BSYNC B0 ;  /* 0x0000000000007941 */ /* 0x000fea0003800000 */
.L_x_8056:
        /* <DEDUP_REMOVED lines=44> */
.L_x_8059:
[----:B------:R-:W-:Y:S05]  /*f2f0*/  BSYNC B0 ;  /* 0x0000000000007941 */ /* 0x000fea0003800000 */
.L_x_8058:
        /* <DEDUP_REMOVED lines=44> */
.L_x_8061:
[----:B------:R-:W-:Y:S05]  /*f5c0*/  BSYNC B0 ;  /* 0x0000000000007941 */ /* 0x000fea0003800000 */
.L_x_8060:
        /* <DEDUP_REMOVED lines=45> */
.L_x_8063:
[----:B------:R-:W-:Y:S05]  /*f8a0*/  BSYNC B0 ;  /* 0x0000000000007941 */ /* 0x000fea0003800000 */
.L_x_8062:
[----:B-----5:R2:W-:Y:S02]  /*f8b0*/  STS.128 [R241+0x7000], R32 ;  /* 0x00700020f1007388 */ /* 0x0205e40000000c00 */
.L_x_8055:
[----:B------:R-:W-:Y:S05]  /*f8c0*/  BSYNC B1 ;  /* 0x0000000000017941 */ /* 0x000fea0003800000 */
.L_x_8054:
        /* <DEDUP_REMOVED lines=61> */
.L_x_8066:
[----:B------:R-:W-:Y:S05]  /*fca0*/  BSYNC B0 ;  /* 0x0000000000007941 */ /* 0x000fea0003800000 */
.L_x_8065:
        /* <DEDUP_REMOVED lines=42> */
.L_x_8068:
[----:B------:R-:W-:Y:S05]  /*ff50*/  BSYNC B0 ;  /* 0x0000000000007941 */ /* 0x000fea0003800000 */
.L_x_8067:
        /* <DEDUP_REMOVED lines=44> */
.L_x_8070:
[----:B------:R-:W-:Y:S05]  /*10220*/  BSYNC B0 ;  /* 0x0000000000007941 */ /* 0x000fea0003800000 */
.L_x_8069:
        /* <DEDUP_REMOVED lines=44> */
.L_x_8072:
[----:B------:R-:W-:Y:S05]  /*104f0*/  BSYNC B0 ;  /* 0x0000000000007941 */ /* 0x000fea0003800000 */
.L_x_8071:
[----:B-----5:R1:W-:Y:S01]  /*10500*/  STS.128 [R241+0x7800], R28 ;  /* 0x0078001cf1007388 */ /* 0x0203e20000000c00 */
[----:B------:R-:W-:Y:S05]  /*10510*/  BRA `(.L_x_8064) ;  /* 0x0000005c00187947 */ /* 0x000fea0003800000 */
.L_x_8033:
        /* <DEDUP_REMOVED lines=89> */
.L_x_8076:
[----:B------:R-:W-:Y:S05]  /*10ab0*/  BSYNC B0 ;  /* 0x0000000000007941 */ /* 0x000fea0003800000 */
.L_x_8075:
        /* <DEDUP_REMOVED lines=83> */
.L_x_8078:
[----:B------:R-:W-:Y:S05]  /*10ff0*/  BSYNC B0 ;  /* 0x0000000000007941 */ /* 0x000fea0003800000 */
.L_x_8077:
        /* <DEDUP_REMOVED lines=83> */
.L_x_8080:
[----:B------:R-:W-:Y:S05]  /*11530*/  BSYNC B0 ;  /* 0x0000000000007941 */ /* 0x000fea0003800000 */
.L_x_8079:
        /* <DEDUP_REMOVED lines=85> */
.L_x_8082:
[----:B------:R-:W-:Y:S05]  /*11a90*/  BSYNC B0 ;  /* 0x0000000000007941 */ /* 0x000fea0003800000 */
.L_x_8081:
[----:B-----5:R3:W-:Y:S02]  /*11aa0*/  STS.128 [R241+0x6000], R36 ;  /* 0x00600024f1007388 */ /* 0x0207e40000000c00 */
.L_x_8074:
[----:B------:R-:W-:Y:S05]  /*11ab0*/  BSYNC B1 ;  /* 0x0000000000017941 */ /* 0x000fea0003800000 */
.L_x_8073:
        /* <DEDUP_REMOVED lines=95> */
.L_x_8086:
[----:B------:R-:W-:Y:S05]  /*120b0*/  BSYNC B0 ;  /* 0x0000000000007941 */ /* 0x000fea0003800000 */
.L_x_8085:
        /* <DEDUP_REMOVED lines=86> */
.L_x_8088:
[----:B------:R-:W-:Y:S05]  /*12620*/  BSYNC B0 ;  /* 0x0000000000007941 */ /* 0x000fea0003800000 */
.L_x_8087:
        /* <DEDUP_REMOVED lines=86> */
.L_x_8090:
[----:B------:R-:W-:Y:S05]  /*12b90*/  BSYNC B0 ;  /* 0x0000000000007941 */ /* 0x000fea0003800000 */
.L_x_8089:
        /* <DEDUP_REMOVED lines=88> */
.L_x_8092:
[----:B------:R-:W-:Y:S05]  /*13120*/  BSYNC B0 ;  /* 0x0000000000007941 */ /* 0x000fea0003800000 */
.L_x_8091:
[----:B-----5:R1:W-:Y:S02]  /*13130*/  STS.128 [R241+0x6800], R32 ;  /* 0x00680020f1007388 */ /* 0x0203e40000000c00 */
.L_x_8084:
[----:B------:R-:W-:Y:S05]  /*13140*/  BSYNC B1 ;  /* 0x0000000000017941 */ /* 0x000fea0003800000 */
.L_x_8083:
        /* <DEDUP_REMOVED lines=96> */
.L_x_8096:
[----:B------:R-:W-:Y:S05]  /*13750*/  BSYNC B0 ;  /* 0x0000000000007941 */ /* 0x000fea0003800000 */
.L_x_8095:
        /* <DEDUP_REMOVED lines=87> */
.L_x_8098:
[----:B------:R-:W-:Y:S05]  /*13cd0*/  BSYNC B0 ;  /* 0x0000000000007941 */ /* 0x000fea0003800000 */
.L_x_8097:
        /* <DEDUP_REMOVED lines=87> */
.L_x_8100:
[----:B------:R-:W-:Y:S05]  /*14250*/  BSYNC B0 ;  /* 0x0000000000007941 */ /* 0x000fea0003800000 */
.L_x_8099:
        /* <DEDUP_REMOVED lines=88> */
.L_x_8102:
[----:B------:R-:W-:Y:S05]  /*147e0*/  BSYNC B0 ;  /* 0x0000000000007941 */ /* 0x000fea0003800000 */
.L_x_8101:
[----:B-----5:R4:W-:Y:S02]  /*147f0*/  STS.128 [R241+0x7000], R28 ;  /* 0x0070001cf1007388 */ /* 0x0209e40000000c00 */
.L_x_8094:
[----:B------:R-:W-:Y:S05]  /*14800*/  BSYNC B1 ;  /* 0x0000000000017941 */ /* 0x000fea0003800000 */
.L_x_8093:
        /* <DEDUP_REMOVED lines=94> */
.L_x_8104:
[----:B------:R-:W-:Y:S05]  /*14df0*/  BSYNC B0 ;  /* 0x0000000000007941 */ /* 0x000fea0003800000 */
.L_x_8103:
        /* <DEDUP_REMOVED lines=87> */
.L_x_8106:
[----:B------:R-:W-:Y:S05]  /*15370*/  BSYNC B0 ;  /* 0x0000000000007941 */ /* 0x000fea0003800000 */
.L_x_8105:
        /* <DEDUP_REMOVED lines=87> */
.L_x_8108:
[----:B------:R-:W-:Y:S05]  /*158f0*/  BSYNC B0 ;  /* 0x0000000000007941 */ /* 0x000fea0003800000 */
.L_x_8107:
        /* <DEDUP_REMOVED lines=89> */
.L_x_8110:
[----:B------:R-:W-:Y:S05]  /*15e90*/  BSYNC B0 ;  /* 0x0000000000007941 */ /* 0x000fea0003800000 */
.L_x_8109:
[----:B-----5:R4:W-:Y:S01]  /*15ea0*/  STS.128 [R241+0x7800], R28 ;  /* 0x0078001cf1007388 */ /* 0x0209e20000000c00 */
[----:B------:R-:W-:Y:S05]  /*15eb0*/  BRA `(.L_x_8064) ;  /* 0x0000000000b07947 */ /* 0x000fea0003800000 */
.L_x_8032:
        /* <DEDUP_REMOVED lines=44> */
.L_x_8064:
[----:B------:R-:W-:Y:S05]  /*16180*/  BSYNC B2 ;  /* 0x0000000000027941 */ /* 0x000fea0003800000 */
.L_x_8031:
[----:B------:R-:W-:Y:S01]  /*16190*/  VIADD R234, R170, 0xffffffff ;  /* 0xffffffffaaea7836 */ /* 0x000fe20000000000 */
[----:B------:R-:W-:Y:S02]  /*161a0*/  LEA.HI R0, R65, R65, RZ, 0x1 ;  /* 0x0000004141007211 */ /* 0x000fe400078f08ff */
[----:B-1----:R-:W-:Y:S01]  /*161b0*/  SHF.R.S32.HI R5, RZ, 0x1f, R142 ;  /* 0x0000001fff057819 */ /* 0x002fe2000001148e */
[----:B------:R-:W-:Y:S01]  /*161c0*/  IMAD.SHL.U32 R2, R234, 0x40, RZ ;  /* 0x00000040ea027824 */ /* 0x000fe200078e00ff */
[----:B------:R-:W-:Y:S02]  /*161d0*/  LOP3.LUT R0, R0, 0xfffffffe, RZ, 0xc0, !PT ;  /* 0xfffffffe00007812 */ /* 0x000fe400078ec0ff */
[----:B------:R-:W-:Y:S01]  /*161e0*/  LEA.HI R5, R5, R142, RZ, 0x3 ;  /* 0x0000008e05057211 */ /* 0x000fe200078f18ff */
[----:B------:R-:W-:Y:S02]  /*161f0*/  IMAD.IADD R3, R59, 0x1, -R2 ;  /* 0x000000013b037824 */ /* 0x000fe400078e0a02 */
[----:B------:R-:W-:-:S02]  /*16200*/  IMAD.IADD R65, R65, 0x1, -R0 ;  /* 0x0000000141417824 */ /* 0x000fc400078e0a00 */
[----:B------:R-:W-:Y:S01]  /*16210*/  IMAD.SHL.U32 R0, R62, 0x40, RZ ;  /* 0x000000403e007824 */ /* 0x000fe200078e00ff */
[-C--:B------:R-:W-:Y:S01]  /*16220*/  ISETP.GE.AND P2, PT, R12, R3.reuse, PT ;  /* 0x000000030c00720c */ /* 0x080fe20003f46270 */
[----:B------:R-:W-:Y:S01]  /*16230*/  IMAD.SHL.U32 R17, R5, 0x40, RZ ;  /* 0x0000004005117824 */ /* 0x000fe200078e00ff */
[-C--:B------:R-:W-:Y:S02]  /*16240*/  ISETP.GE.AND P3, PT, R144, R3.reuse, PT ;  /* 0x000000039000720c */ /* 0x080fe40003f66270 */
[-C--:B------:R-:W-:Y:S02]  /*16250*/  ISETP.GE.AND P1, PT, R22, R3.reuse, PT ;  /* 0x000000031600720c */ /* 0x080fe40003f26270 */
[-C--:B------:R-:W-:Y:S02]  /*16260*/  ISETP.GE.AND P5, PT, R12, R3.reuse, PT ;  /* 0x000000030c00720c */ /* 0x080fe40003fa6270 */
[----:B----4-:R-:W-:Y:S02]  /*16270*/  LOP3.LUT R9, R0, 0x1c0, RZ, 0xc0, !PT ;  /* 0x000001c000097812 */ /* 0x010fe400078ec0ff */
[CC--:B------:R-:W-:Y:S01]  /*16280*/  ISETP.GE.AND P6, PT, R144.reuse, R3.reuse, PT ;  /* 0x000000039000720c */ /* 0x0c0fe20003fc6270 */
[----:B------:R-:W-:Y:S01]  /*16290*/  IMAD.SHL.U32 R144, R144, 0x8, RZ ;  /* 0x0000000890907824 */ /* 0x000fe200078e00ff */
[----:B------:R-:W-:-:S02]  /*162a0*/  ISETP.GE.AND P4, PT, R22, R3, PT ;  /* 0x000000031600720c */ /* 0x000fc40003f86270 */
[C---:B------:R-:W-:Y:S01]  /*162b0*/  @!P2 LEA R6, P0, R72.reuse, R228, 0x1 ;  /* 0x000000e44806a211 */ /* 0x040fe200078008ff */
[----:B------:R-:W-:Y:S01]  /*162c0*/  @!PT LDS RZ, [RZ] ;  /* 0x00000000fffff984 */ /* 0x000fe20000000800 */
[----:B------:R-:W-:Y:S01]  /*162d0*/  @!PT LDS RZ, [RZ] ;  /* 0x00000000fffff984 */ /* 0x000fe20000000800 */
[----:B------:R-:W-:Y:S01]  /*162e0*/  @!PT LDS RZ, [RZ] ;  /* 0x00000000fffff984 */ /* 0x000fe20000000800 */
[----:B------:R-:W-:Y:S01]  /*162f0*/  @!P3 LDGSTS.E.BYPASS.LTC128B.128 [R241+0x8000], desc[UR6][R228.64] ;  /* 0x08000000e4f1bfae */ /* 0x000fe2000b901d46 */
[----:B------:R-:W-:Y:S02]  /*16300*/  LOP3.LUT R144, R9, 0x8, R144, 0xf8, !PT ;  /* 0x0000000809907812 */ /* 0x000fe400078ef890 */
[----:B------:R-:W-:Y:S01]  /*16310*/  @!P2 LEA.HI.X R7, R72, R229, R73, 0x1, P0 ;  /* 0x000000e54807a211 */ /* 0x000fe200000f0c49 */
[----:B------:R-:W-:Y:S01]  /*16320*/  @!P3 LDGSTS.E.BYPASS.LTC128B.128 [R241+0xa000], desc[UR6][R228.64+0x80] ;  /* 0x0a000080e4f1bfae */ /* 0x000fe2000b901d46 */
[----:B------:R-:W-:Y:S02]  /*16330*/  ISETP.GE.AND P0, PT, R24, R3, PT ;  /* 0x000000031800720c */ /* 0x000fe40003f06270 */
[----:B------:R-:W-:Y:S01]  /*16340*/  SHF.R.U32.HI R9, RZ, 0x3, R9 ;  /* 0x00000003ff097819 */ /* 0x000fe20000011609 */
[----:B------:R-:W-:Y:S01]  /*16350*/  @!P3 LDGSTS.E.BYPASS.LTC128B.128 [R241+0xc000], desc[UR6][R228.64+0x100] ;  /* 0x0c000100e4f1bfae */ /* 0x000fe2000b901d46 */
[----:B------:R-:W-:-:S02]  /*16360*/  LOP3.LUT R17, R17, 0xfffffe00, RZ, 0xc0, !PT ;  /* 0xfffffe0011117812 */ /* 0x000fc400078ec0ff */
[----:B------:R-:W-:Y:S01]  /*16370*/  LOP3.LUT R144, R144, R9, RZ, 0x3c, !PT ;  /* 0x0000000990907212 */ /* 0x000fe200078e3cff */
[----:B------:R-:W-:Y:S01]  /*16380*/  @!P3 LDGSTS.E.BYPASS.LTC128B.128 [R241+0xe000], desc[UR6][R228.64+0x180] ;  /* 0x0e000180e4f1bfae */ /* 0x000fe2000b901d46 */
[----:B------:R-:W-:-:S03]  /*16390*/  ISETP.GE.AND P3, PT, R24, R3, PT ;  /* 0x000000031800720c */ /* 0x000fc60003f66270 */
[----:B------:R-:W-:Y:S01]  /*163a0*/  @!P2 LDGSTS.E.BYPASS.LTC128B.128 [R241+0x8800], desc[UR6][R6.64] ;  /* 0x0880000006f1afae */ /* 0x000fe2000b901d46 */
[----:B------:R-:W-:Y:S02]  /*163b0*/  IMAD R225, R65, 0x200, R144 ;  /* 0x0000020041e17824 */ /* 0x000fe400078e0290 */
[----:B------:R-:W-:Y:S01]  /*163c0*/  @!P0 IMAD R0, R167, 0x60, RZ ;  /* 0x00000060a7008824 */ /* 0x000fe200078e02ff */
[----:B------:R-:W-:Y:S01]  /*163d0*/  @!P2 LDGSTS.E.BYPASS.LTC128B.128 [R241+0xa800], desc[UR6][R6.64+0x80] ;  /* 0x0a80008006f1afae */ /* 0x000fe2000b901d46 */
[----:B------:R-:W-:-:S03]  /*163e0*/  @!P0 IMAD.WIDE.U32 R10, R166, 0x60, R228 ;  /* 0x00000060a60a8825 */ /* 0x000fc600078e00e4 */
[----:B------:R-:W-:Y:S01]  /*163f0*/  @!P2 LDGSTS.E.BYPASS.LTC128B.128 [R241+0xc800], desc[UR6][R6.64+0x100] ;  /* 0x0c80010006f1afae */ /* 0x000fe2000b901d46 */
[----:B------:R-:W-:Y:S02]  /*16400*/  @!P0 IMAD.IADD R15, R0, 0x1, R11 ;  /* 0x00000001000f8824 */ /* 0x000fe400078e020b */
[----:B------:R-:W-:Y:S01]  /*16410*/  @!P0 IMAD.MOV.U32 R14, RZ, RZ, R10 ;  /* 0x000000ffff0e8224 */ /* 0x000fe200078e000a */
[----:B------:R1:W-:Y:S01]  /*16420*/  @!P2 LDGSTS.E.BYPASS.LTC128B.128 [R241+0xe800], desc[UR6][R6.64+0x180] ;  /* 0x0e80018006f1afae */ /* 0x0003e2000b901d46 */
[C---:B------:R-:W-:Y:S01]  /*16430*/  @!P1 LEA R12, P2, R166.reuse, R228, 0x6 ;  /* 0x000000e4a60c9211 */ /* 0x040fe200078430ff */
[----:B------:R-:W-:Y:S02]  /*16440*/  IMAD.SHL.U32 R65, R65, 0x8, RZ ;  /* 0x0000000841417824 */ /* 0x000fe400078e00ff */
[----:B------:R-:W-:Y:S01]  /*16450*/  @!P3 IMAD R0, R169, 0x60, RZ ;  /* 0x00000060a900b824 */ /* 0x000fe200078e02ff */
[----:B------:R-:W-:Y:S01]  /*16460*/  @!P1 LEA.HI.X R13, R166, R229, R167, 0x6, P2 ;  /* 0x000000e5a60d9211 */ /* 0x000fe200010f34a7 */
[----:B------:R-:W-:-:S04]  /*16470*/  @!P3 IMAD.WIDE.U32 R10, R168, 0x60, R238 ;  /* 0x00000060a80ab825 */ /* 0x000fc800078e00ee */
[----:B------:R-:W-:Y:S01]  /*16480*/  @!P1 LDGSTS.E.BYPASS.LTC128B.128 [R241+0x9000], desc[UR6][R12.64] ;  /* 0x090000000cf19fae */ /* 0x000fe2000b901d46 */
[----:B------:R-:W-:-:S03]  /*16490*/  @!P3 IMAD.IADD R11, R0, 0x1, R11 ;  /* 0x00000001000bb824 */ /* 0x000fc600078e020b */
[----:B------:R-:W-:Y:S04]  /*164a0*/  @!P1 LDGSTS.E.BYPASS.LTC128B.128 [R241+0xb000], desc[UR6][R12.64+0x80] ;  /* 0x0b0000800cf19fae */ /* 0x000fe8000b901d46 */
[----:B------:R-:W-:Y:S04]  /*164b0*/  @!P1 LDGSTS.E.BYPASS.LTC128B.128 [R241+0xd000], desc[UR6][R12.64+0x100] ;  /* 0x0d0001000cf19fae */ /* 0x000fe8000b901d46 */
[----:B------:R4:W-:Y:S04]  /*164c0*/  @!P1 LDGSTS.E.BYPASS.LTC128B.128 [R241+0xf000], desc[UR6][R12.64+0x180] ;  /* 0x0f0001800cf19fae */ /* 0x0009e8000b901d46 */
[----:B------:R-:W-:Y:S01]  /*164d0*/  @!P0 LDGSTS.E.BYPASS.LTC128B.128 [R241+0x9800], desc[UR6][R14.64] ;  /* 0x098000000ef18fae */ /* 0x000fe2000b901d46 */
[----:B-1----:R-:W-:-:S03]  /*164e0*/  LOP3.LUT R7, R5, 0xfffffff8, RZ, 0xc0, !PT ;  /* 0xfffffff805077812 */ /* 0x002fc600078ec0ff */
[----:B------:R-:W-:Y:S02]  /*164f0*/  @!P0 LDGSTS.E.BYPASS.LTC128B.128 [R241+0xb800], desc[UR6][R14.64+0x80] ;  /* 0x0b8000800ef18fae */ /* 0x000fe4000b901d46 */
[----:B------:R-:W-:Y:S02]  /*16500*/  IMAD.IADD R7, R142, 0x1, -R7 ;  /* 0x000000018e077824 */ /* 0x000fe400078e0a07 */
[----:B------:R-:W-:Y:S03]  /*16510*/  @!P0 LDGSTS.E.BYPASS.LTC128B.128 [R241+0xd800], desc[UR6][R14.64+0x100] ;  /* 0x0d8001000ef18fae */ /* 0x000fe6000b901d46 */
[C---:B------:R-:W-:Y:S01]  /*16520*/  R2P PR, R7.reuse, 0x6 ;  /* 0x0000000607007804 */ /* 0x040fe20000000000 */
[----:B------:R-:W-:Y:S01]  /*16530*/  @!P0 LDGSTS.E.BYPASS.LTC128B.128 [R241+0xf800], desc[UR6][R14.64+0x180] ;  /* 0x0f8001800ef18fae */ /* 0x000fe2000b901d46 */
[----:B------:R-:W-:Y:S01]  /*16540*/  IMAD.SHL.U32 R7, R7, 0x40, RZ ;  /* 0x0000004007077824 */ /* 0x000fe200078e00ff */
[----:B------:R-:W-:-:S02]  /*16550*/  @!P5 LEA R8, P0, R63, R238, 0x1 ;  /* 0x000000ee3f08d211 */ /* 0x000fc400078008ff */
[----:B------:R-:W0:Y:S02]  /*16560*/  LDGDEPBAR ;  /* 0x00000000000079af */ /* 0x000e240000000000 */
[----:B------:R-:W-:Y:S02]  /*16570*/  LOP3.LUT R4, R7, 0x1c0, RZ, 0xc0, !PT ;  /* 0x000001c007047812 */ /* 0x000fe400078ec0ff */
[----:B------:R-:W5:Y:S01]  /*16580*/  LD.E R6, desc[UR6][R18.64+0x184] ;  /* 0x0001840612067980 */ /* 0x000f62000c101900 */
[----:B------:R-:W-:Y:S02]  /*16590*/  @!P5 LEA.HI.X R9, R63, R239, R64, 0x1, P0 ;  /* 0x000000ef3f09d211 */ /* 0x000fe400000f0c40 */
[----:B------:R-:W-:Y:S02]  /*165a0*/  LOP3.LUT R16, R4, 0x8, R65, 0xf8, !PT ;  /* 0x0000000804107812 */ /* 0x000fe400078ef841 */
[----:B------:R-:W-:Y:S02]  /*165b0*/  SHF.R.U32.HI R3, RZ, 0x3, R4 ;  /* 0x00000003ff037819 */ /* 0x000fe40000011604 */
[----:B------:R-:W5:Y:S01]  /*165c0*/  LD.E R4, desc[UR6][R18.64+0x188] ;  /* 0x0001880612047980 */ /* 0x000f62000c101900 */
[----:B----4-:R-:W-:-:S02]  /*165d0*/  @!P4 LEA R12, P0, R168, R238, 0x6 ;  /* 0x000000eea80cc211 */ /* 0x010fc400078030ff */
[----:B------:R-:W-:Y:S01]  /*165e0*/  LOP3.LUT R16, R16, R3, RZ, 0x3c, !PT ;  /* 0x0000000310107212 */ /* 0x000fe200078e3cff */
[----:B------:R-:W-:Y:S01]  /*165f0*/  IMAD R3, R60, 0x400, R17 ;  /* 0x000004003c037824 */ /* 0x000fe200078e0211 */
[----:B------:R-:W-:Y:S01]  /*16600*/  @!P4 LEA.HI.X R13, R168, R239, R169, 0x6, P0 ;  /* 0x000000efa80dc211 */ /* 0x000fe200000f34a9 */
[----:B------:R-:W-:-:S04]  /*16610*/  DEPBAR.LE SB0, 0x0 ;  /* 0x000080000000791a */ /* 0x000fc80000000000 */
[----:B------:R-:W-:Y:S01]  /*16620*/  BAR.SYNC.DEFER_BLOCKING 0x0 ;  /* 0x0000000000007b1d */ /* 0x000fe20000010000 */
        /* <DEDUP_REMOVED lines=45> */
[----:B------:R-:W-:-:S03]  /*16900*/  IMAD.MOV.U32 R7, RZ, RZ, 0x10 ;  /* 0x00000010ff077424 */ /* 0x000fc600078e00ff */
[----:B------:R-:W-:Y:S01]  /*16910*/  @!P3 LDGSTS.E.BYPASS.LTC128B.128 [R241+0x15800], desc[UR6][R10.64+0x100] ;  /* 0x158001000af1bfae */ /* 0x000fe2000b901d46 */
[----:B------:R-:W-:-:S03]  /*16920*/  IMAD.MOV.U32 R5, RZ, RZ, 0x20 ;  /* 0x00000020ff057424 */ /* 0x000fc600078e00ff */
[----:B------:R1:W-:Y:S04]  /*16930*/  @!P3 LDGSTS.E.BYPASS.LTC128B.128 [R241+0x17800], desc[UR6][R10.64+0x180] ;  /* 0x178001800af1bfae */ /* 0x0003e8000b901d46 */
[----:B--23--:R-:W-:Y:S04]  /*16940*/  LDSM.16.M88.4 R20, [R226] ;  /* 0x00000000e214783b */ /* 0x00cfe80000000200 */
[----:B------:R-:W2:Y:S01]  /*16950*/  LDSM.16.M88.4 R28, [R225+0x8000] ;  /* 0x00800000e11c783b */ /* 0x000ea20000000200 */
[----:B------:R-:W-:Y:S02]  /*16960*/  SEL R7, R7, 0xfffffff0, !P1 ;  /* 0xfffffff007077807 */ /* 0x000fe40004800000 */
[----:B------:R-:W-:Y:S01]  /*16970*/  SEL R5, R5, 0xffffffe0, !P2 ;  /* 0xffffffe005057807 */ /* 0x000fe20005000000 */
[C---:B------:R-:W-:Y:S01]  /*16980*/  VIADD R0, R225.reuse, 0x8000 ;  /* 0x00008000e1007836 */ /* 0x040fe20000000000 */
[----:B------:R-:W-:Y:S01]  /*16990*/  R2P PR, R62, 0x6 ;  /* 0x000000063e007804 */ /* 0x000fe20000000000 */
[----:B------:R-:W-:Y:S01]  /*169a0*/  VIADD R223, R225, 0x8020 ;  /* 0x00008020e1df7836 */ /* 0x000fe20000000000 */
[----:B------:R-:W3:Y:S01]  /*169b0*/  LDSM.16.M88.4 R44, [R225+0x8800] ;  /* 0x00880000e12c783b */ /* 0x000ee20000000200 */
[----:B------:R-:W-:-:S03]  /*169c0*/  IMAD R224, R7, 0x2, R226 ;  /* 0x0000000207e07824 */ /* 0x000fc600078e02e2 */
[----:B------:R-:W4:Y:S04]  /*169d0*/  LDSM.16.M88.4 R72, [R225+0x9000] ;  /* 0x00900000e148783b */ /* 0x000f280000000200 */
[----:B------:R-:W-:Y:S03]  /*169e0*/  LDSM.16.M88.4 R36, [R225+0x9800] ;  /* 0x00980000e124783b */ /* 0x000fe60000000200 */
[----:B------:R-:W-:Y:S01]  /*169f0*/  @P1 VIADD R223, R0, 0xffffffe0 ;  /* 0xffffffe000df1836 */ /* 0x000fe20000000000 */
[----:B-1----:R-:W-:Y:S04]  /*16a00*/  LDSM.16.M88.4 R8, [R224] ;  /* 0x00000000e008783b */ /* 0x002fe80000000200 */
[----:B------:R-:W1:Y:S01]  /*16a10*/  LDSM.16.M88.4 R24, [R223] ;  /* 0x00000000df18783b */ /* 0x000e620000000200 */
[----:B------:R-:W-:-:S02]  /*16a20*/  IMAD.MOV.U32 R0, RZ, RZ, 0x40 ;  /* 0x00000040ff007424 */ /* 0x000fc400078e00ff */
[----:B------:R-:W-:Y:S01]  /*16a30*/  IMAD R222, R5, 0x2, R226 ;  /* 0x0000000205de7824 */ /* 0x000fe200078e02e2 */
[----:B------:R-:W-:Y:S02]  /*16a40*/  LDSM.16.M88.4 R84, [R223+0x800] ;  /* 0x00080000df54783b */ /* 0x000fe40000000200 */
[----:B------:R-:W-:Y:S02]  /*16a50*/  SEL R0, R0, 0xffffffc0, !P2 ;  /* 0xffffffc000007807 */ /* 0x000fe40005000000 */
[----:B------:R-:W-:Y:S03]  /*16a60*/  LDSM.16.M88.4 R92, [R222] ;  /* 0x00000000de5c783b */ /* 0x000fe60000000200 */
[----:B------:R-:W-:Y:S01]  /*16a70*/  IMAD.IADD R219, R225, 0x1, R0 ;  /* 0x00000001e1db7824 */ /* 0x000fe200078e0200 */
[----:B------:R-:W-:Y:S04]  /*16a80*/  LDSM.16.M88.4 R80, [R223+0x1000] ;  /* 0x00100000df50783b */ /* 0x000fe80000000200 */
[----:B------:R-:W1:Y:S01]  /*16a90*/  LDSM.16.M88.4 R40, [R219+0x8000] ;  /* 0x00800000db28783b */ /* 0x000e620000000200 */
[C---:B--2---:R-:W-:Y:S03]  /*16aa0*/  HMMA.16816.F32 R32, R20.reuse, R28, RZ ;  /* 0x0000001c1420723c */ /* 0x044fe600000018ff */
[----:B------:R-:W2:Y:S03]  /*16ab0*/  LDSM.16.M88.4 R12, [R223+0x1800] ;  /* 0x00180000df0c783b */ /* 0x000ea60000000200 */
[----:B------:R-:W-:Y:S01]  /*16ac0*/  HMMA.16816.F32 R28, R20, R30, RZ ;  /* 0x0000001e141c723c */ /* 0x000fe200000018ff */
[----:B------:R-:W-:Y:S01]  /*16ad0*/  IMAD.IADD R212, R0, 0x1, R223 ;  /* 0x0000000100d47824 */ /* 0x000fe200078e02df */
[----:B------:R-:W-:Y:S01]  /*16ae0*/  LDSM.16.M88.4 R68, [R219+0x8800] ;  /* 0x00880000db44783b */ /* 0x000fe20000000200 */
[----:B------:R-:W-:-:S03]  /*16af0*/  IMAD R221, R5, 0x2, R224 ;  /* 0x0000000205dd7824 */ /* 0x000fc600078e02e0 */
[C---:B---3--:R-:W-:Y:S01]  /*16b00*/  HMMA.16816.F32 R48, R20.reuse, R44, RZ ;  /* 0x0000002c1430723c */ /* 0x048fe200000018ff */
[----:B------:R-:W-:Y:S04]  /*16b10*/  LDSM.16.M88.4 R64, [R219+0x9000] ;  /* 0x00900000db40783b */ /* 0x000fe80000000200 */
[----:B------:R-:W-:Y:S01]  /*16b20*/  LDSM.16.M88.4 R52, [R219+0x9800] ;  /* 0x00980000db34783b */ /* 0x000fe20000000200 */
[----:B----4-:R-:W-:Y:S03]  /*16b30*/  HMMA.16816.F32 R76, R20, R72, RZ ;  /* 0x00000048144c723c */ /* 0x010fe600000018ff */
[----:B------:R-:W-:Y:S03]  /*16b40*/  LDSM.16.M88.4 R100, [R225+0xa000] ;  /* 0x00a00000e164783b */ /* 0x000fe60000000200 */
[C---:B-1----:R-:W-:Y:S01]  /*16b50*/  HMMA.16816.F32 R32, R8.reuse, R24, R32 ;  /* 0x000000180820723c */ /* 0x042fe20000001820 */
[----:B------:R-:W-:Y:S04]  /*16b60*/  LDSM.16.M88.4 R88, [R223+0x2000] ;  /* 0x00200000df58783b */ /* 0x000fe80000000200 */
[----:B------:R-:W3:Y:S01]  /*16b70*/  LD.E R3, desc[UR6][R18.64+0x18c] ;  /* 0x00018c0612037980 */ /* 0x000ee2000c101900 */
[----:B------:R-:W-:Y:S03]  /*16b80*/  HMMA.16816.F32 R28, R8, R26, R28 ;  /* 0x0000001a081c723c */ /* 0x000fe6000000181c */
[----:B------:R-:W-:Y:S03]  /*16b90*/  LDSM.16.M88.4 R24, [R212] ;  /* 0x00000000d418783b */ /* 0x000fe60000000200 */
[C---:B------:R-:W-:Y:S01]  /*16ba0*/  HMMA.16816.F32 R44, R20.reuse, R46, RZ ;  /* 0x0000002e142c723c */ /* 0x040fe200000018ff */
[----:B------:R-:W-:Y:S04]  /*16bb0*/  LDSM.16.M88.4 R104, [R222+0x4000] ;  /* 0x00400000de68783b */ /* 0x000fe80000000200 */
[----:B------:R-:W0:Y:S01]  /*16bc0*/  LDGDEPBAR ;  /* 0x00000000000079af */ /* 0x000e220000000000 */
[C---:B------:R-:W-:Y:S06]  /*16bd0*/  HMMA.16816.F32 R72, R20.reuse, R74, RZ ;  /* 0x0000004a1448723c */ /* 0x040fec00000018ff */
[C---:B------:R-:W-:Y:S06]  /*16be0*/  HMMA.16816.F32 R96, R20.reuse, R36, RZ ;  /* 0x000000241460723c */ /* 0x040fec00000018ff */
[----:B------:R-:W-:Y:S01]  /*16bf0*/  HMMA.16816.F32 R20, R20, R38, RZ ;  /* 0x000000261414723c */ /* 0x000fe200000018ff */
[----:B------:R-:W1:Y:S05]  /*16c00*/  LDSM.16.M88.4 R36, [R221] ;  /* 0x00000000dd24783b */ /* 0x000e6a0000000200 */
[C---:B------:R-:W-:Y:S06]  /*16c10*/  HMMA.16816.F32 R32, R92.reuse, R40, R32 ;  /* 0x000000285c20723c */ /* 0x040fec0000001820 */
[----:B------:R-:W-:Y:S01]  /*16c20*/  HMMA.16816.F32 R28, R92, R42, R28 ;  /* 0x0000002a5c1c723c */ /* 0x000fe2000000181c */
[----:B------:R-:W4:Y:S05]  /*16c30*/  LDSM.16.M88.4 R40, [R226+0x2000] ;  /* 0x00200000e228783b */ /* 0x000f2a0000000200 */
        /* <DEDUP_REMOVED lines=9> */
[----:B------:R-:W5:Y:S01]  /*16cd0*/  LDSM.16.M88.4 R8, [R212+0x800] ;  /* 0x00080000d408783b */ /* 0x000f620000000200 */
[C---:B-1----:R-:W-:Y:S06]  /*16ce0*/  HMMA.16816.F32 R32, R36.reuse, R24, R32 ;  /* 0x000000182420723c */ /* 0x042fec0000001820 */
[----:B------:R-:W-:Y:S01]  /*16cf0*/  HMMA.16816.F32 R28, R36, R26, R28 ;  /* 0x0000001a241c723c */ /* 0x000fe2000000181c */
        /* <DEDUP_REMOVED lines=10> */
[----:B------:R-:W1:Y:S01]  /*16da0*/  LDSM.16.M88.4 R20, [R225+0xa800] ;  /* 0x00a80000e114783b */ /* 0x000e620000000200 */
[C---:B----4-:R-:W-:Y:S06]  /*16db0*/  HMMA.16816.F32 R32, R40.reuse, R100, R32 ;  /* 0x000000642820723c */ /* 0x050fec0000001820 */
[----:B------:R-:W-:Y:S01]  /*16dc0*/  HMMA.16816.F32 R28, R40, R102, R28 ;  /* 0x00000066281c723c */ /* 0x000fe2000000181c */
[----:B------:R-:W-:Y:S05]  /*16dd0*/  LDSM.16.M88.4 R100, [R212+0x2000] ;  /* 0x00200000d464783b */ /* 0x000fea0000000200 */
[C---:B--2---:R-:W-:Y:S06]  /*16de0*/  HMMA.16816.F32 R76, R36.reuse, R12, R76 ;  /* 0x0000000c244c723c */ /* 0x044fec000000184c */
[C---:B------:R-:W-:Y:S01]  /*16df0*/  HMMA.16816.F32 R72, R36.reuse, R14, R72 ;  /* 0x0000000e2448723c */ /* 0x040fe20000001848 */
[----:B------:R-:W2:Y:S05]  /*16e00*/  LDSM.16.M88.4 R12, [R222+0x2000] ;  /* 0x00200000de0c783b */ /* 0x000eaa0000000200 */
[C---:B-----5:R-:W-:Y:S06]  /*16e10*/  HMMA.16816.F32 R48, R36.reuse, R8, R48 ;  /* 0x000000082430723c */ /* 0x060fec0000001830 */
[----:B------:R-:W-:Y:S01]  /*16e20*/  HMMA.16816.F32 R44, R36, R10, R44 ;  /* 0x0000000a242c723c */ /* 0x000fe2000000182c */
[----:B------:R-:W4:Y:S05]  /*16e30*/  LDSM.16.M88.4 R8, [R223+0x2800] ;  /* 0x00280000df08783b */ /* 0x000f2a0000000200 */
        /* <DEDUP_REMOVED lines=12> */
[----:B------:R-:W5:Y:S05]  /*16f00*/  LDSM.16.M88.4 R20, [R219+0xb000] ;  /* 0x00b00000db14783b */ /* 0x000f6a0000000200 */
        /* <DEDUP_REMOVED lines=20> */
[C---:B-----5:R-:W-:Y:S06]  /*17050*/  HMMA.16816.F32 R76, R12.reuse, R20, R76 ;  /* 0x000000140c4c723c */ /* 0x060fec000000184c */
        /* <DEDUP_REMOVED lines=17> */
[----:B------:R-:W-:Y:S05]  /*17170*/  LDSM.16.M88.4 R8, [R223+0x5000] ;  /* 0x00500000df08783b */ /* 0x000fea0000000200 */
        /* <DEDUP_REMOVED lines=18> */
[----:B------:R-:W2:Y:S04]  /*172a0*/  LDSM.16.M88.4 R24, [R225+0xe000] ;  /* 0x00e00000e118783b */ /* 0x000ea80000000200 */
[----:B------:R-:W-:Y:S01]  /*172b0*/  LDSM.16.M88.4 R64, [R225+0xe800] ;  /* 0x00e80000e140783b */ /* 0x000fe20000000200 */
[C---:B------:R-:W-:Y:S06]  /*172c0*/  HMMA.16816.F32 R48, R20.reuse, R12, R48 ;  /* 0x0000000c1430723c */ /* 0x040fec0000001830 */
[----:B------:R-:W-:Y:S01]  /*172d0*/  HMMA.16816.F32 R44, R20, R14, R44 ;  /* 0x0000000e142c723c */ /* 0x000fe2000000182c */
[----:B------:R-:W5:Y:S05]  /*172e0*/  LDSM.16.M88.4 R12, [R219+0xc800] ;  /* 0x00c80000db0c783b */ /* 0x000f6a0000000200 */
[C---:B-1----:R-:W-:Y:S06]  /*172f0*/  HMMA.16816.F32 R32, R88.reuse, R36, R32 ;  /* 0x000000245820723c */ /* 0x042fec0000001820 */
[----:B------:R-:W-:Y:S01]  /*17300*/  HMMA.16816.F32 R28, R88, R38, R28 ;  /* 0x00000026581c723c */ /* 0x000fe2000000181c */
[----:B------:R-:W-:Y:S05]  /*17310*/  LDSM.16.M88.4 R36, [R219+0xe000] ;  /* 0x00e00000db24783b */ /* 0x000fea0000000200 */
[C---:B------:R-:W-:Y:S06]  /*17320*/  HMMA.16816.F32 R76, R20.reuse, R8, R76 ;  /* 0x00000008144c723c */ /* 0x040fec000000184c */
[C---:B------:R-:W-:Y:S01]  /*17330*/  HMMA.16816.F32 R72, R20.reuse, R10, R72 ;  /* 0x0000000a1448723c */ /* 0x040fe20000001848 */
[----:B------:R-:W1:Y:S05]  /*17340*/  LDSM.16.M88.4 R8, [R219+0xd000] ;  /* 0x00d00000db08783b */ /* 0x000e6a0000000200 */
[C---:B----4-:R-:W-:Y:S06]  /*17350*/  HMMA.16816.F32 R96, R20.reuse, R52, R96 ;  /* 0x000000341460723c */ /* 0x050fec0000001860 */
[----:B------:R-:W-:Y:S01]  /*17360*/  HMMA.16816.F32 R92, R20, R54, R92 ;  /* 0x00000036145c723c */ /* 0x000fe2000000185c */
[----:B------:R-:W-:Y:S04]  /*17370*/  LDSM.16.M88.4 R20, [R224+0x6000] ;  /* 0x00600000e014783b */ /* 0x000fe80000000200 */
[----:B------:R-:W4:Y:S01]  /*17380*/  LDSM.16.M88.4 R52, [R223+0x6000] ;  /* 0x00600000df34783b */ /* 0x000f220000000200 */
[C---:B--2---:R-:W-:Y:S06]  /*17390*/  HMMA.16816.F32 R32, R68.reuse, R24, R32 ;  /* 0x000000184420723c */ /* 0x044fec0000001820 */
[----:B------:R-:W-:Y:S01]  /*173a0*/  HMMA.16816.F32 R28, R68, R26, R28 ;  /* 0x0000001a441c723c */ /* 0x000fe2000000181c */
[----:B------:R-:W-:Y:S05]  /*173b0*/  LDSM.16.M88.4 R24, [R212+0x6000] ;  /* 0x00600000d418783b */ /* 0x000fea0000000200 */
[C---:B-----5:R-:W-:Y:S06]  /*173c0*/  HMMA.16816.F32 R48, R104.reuse, R12, R48 ;  /* 0x0000000c6830723c */ /* 0x060fec0000001830 */
[C---:B------:R-:W-:Y:S01]  /*173d0*/  HMMA.16816.F32 R44, R104.reuse, R14, R44 ;  /* 0x0000000e682c723c */ /* 0x040fe2000000182c */
[----:B------:R-:W2:Y:S05]  /*173e0*/  LDSM.16.M88.4 R12, [R222+0x6000] ;  /* 0x00600000de0c783b */ /* 0x000eaa0000000200 */
[C---:B-1----:R-:W-:Y:S06]  /*173f0*/  HMMA.16816.F32 R76, R104.reuse, R8, R76 ;  /* 0x00000008684c723c */ /* 0x042fec000000184c */
[----:B------:R-:W-:Y:S01]  /*17400*/  HMMA.16816.F32 R72, R104, R10, R72 ;  /* 0x0000000a6848723c */ /* 0x000fe20000001848 */
[----:B------:R-:W1:Y:S05]  /*17410*/  LDSM.16.M88.4 R8, [R221+0x6000] ;  /* 0x00600000dd08783b */ /* 0x000e6a0000000200 */
[C---:B----4-:R-:W-:Y:S06]  /*17420*/  HMMA.16816.F32 R32, R20.reuse, R52, R32 ;  /* 0x000000341420723c */ /* 0x050fec0000001820 */
[----:B------:R-:W-:Y:S01]  /*17430*/  HMMA.16816.F32 R28, R20, R54, R28 ;  /* 0x00000036141c723c */ /* 0x000fe2000000181c */
[----:B------:R-:W4:Y:S05]  /*17440*/  LDSM.16.M88.4 R52, [R225+0xf000] ;  /* 0x00f00000e134783b */ /* 0x000f2a0000000200 */
[C---:B------:R-:W-:Y:S06]  /*17450*/  HMMA.16816.F32 R48, R88.reuse, R40, R48 ;  /* 0x000000285830723c */ /* 0x040fec0000001830 */
[----:B------:R-:W-:Y:S01]  /*17460*/  HMMA.16816.F32 R44, R88, R42, R44 ;  /* 0x0000002a582c723c */ /* 0x000fe2000000182c */
[----:B------:R-:W5:Y:S05]  /*17470*/  LDSM.16.M88.4 R40, [R223+0x6800] ;  /* 0x00680000df28783b */ /* 0x000f6a0000000200 */
[C---:B--2---:R-:W-:Y:S06]  /*17480*/  HMMA.16816.F32 R32, R12.reuse, R36, R32 ;  /* 0x000000240c20723c */ /* 0x044fec0000001820 */
[----:B------:R-:W-:Y:S01]  /*17490*/  HMMA.16816.F32 R28, R12, R38, R28 ;  /* 0x000000260c1c723c */ /* 0x000fe2000000181c */
[----:B------:R-:W-:Y:S05]  /*174a0*/  LDSM.16.M88.4 R36, [R225+0xf800] ;  /* 0x00f80000e124783b */ /* 0x000fea0000000200 */
[----:B------:R-:W-:Y:S06]  /*174b0*/  HMMA.16816.F32 R76, R88, R84, R76 ;  /* 0x00000054584c723c */ /* 0x000fec000000184c */
[----:B------:R-:W-:Y:S06]  /*174c0*/  HMMA.16816.F32 R48, R68, R64, R48 ;  /* 0x000000404430723c */ /* 0x000fec0000001830 */
[C---:B-1----:R-:W-:Y:S06]  /*174d0*/  HMMA.16816.F32 R32, R8.reuse, R24, R32 ;  /* 0x000000180820723c */ /* 0x042fec0000001820 */
[----:B------:R-:W-:Y:S01]  /*174e0*/  HMMA.16816.F32 R28, R8, R26, R28 ;  /* 0x0000001a081c723c */ /* 0x000fe2000000181c */
[----:B------:R-:W1:Y:S05]  /*174f0*/  LDSM.16.M88.4 R24, [R223+0x7000] ;  /* 0x00700000df18783b */ /* 0x000e6a0000000200 */
[----:B------:R-:W-:Y:S06]  /*17500*/  HMMA.16816.F32 R72, R88, R86, R72 ;  /* 0x000000565848723c */ /* 0x000fec0000001848 */
[----:B------:R-:W-:Y:S06]  /*17510*/  HMMA.16816.F32 R96, R104, R100, R96 ;  /* 0x000000646860723c */ /* 0x000fec0000001860 */
[----:B----4-:R-:W-:Y:S06]  /*17520*/  HMMA.16816.F32 R76, R68, R52, R76 ;  /* 0x00000034444c723c */ /* 0x010fec000000184c */
[----:B-----5:R-:W-:Y:S07]  /*17530*/  HMMA.16816.F32 R48, R20, R40, R48 ;  /* 0x000000281430723c */ /* 0x020fee0000001830 */
[----:B------:R-:W-:Y:S01]  /*17540*/  SHF.R.S32.HI R41, RZ, 0x1f, R58 ;  /* 0x0000001fff297819 */ /* 0x000fe2000001143a */
[----:B------:R-:W-:Y:S03]  /*17550*/  HMMA.16816.F32 R72, R68, R54, R72 ;  /* 0x000000364448723c */ /* 0x000fe60000001848 */
[----:B------:R-:W-:-:S03]  /*17560*/  LEA.HI R0, R41, R58, RZ, 0x5 ;  /* 0x0000003a29007211 */ /* 0x000fc600078f28ff */
[----:B------:R-:W-:Y:S01]  /*17570*/  HMMA.16816.F32 R100, R104, R102, R92 ;  /* 0x000000666864723c */ /* 0x000fe2000000185c */
[----:B---3--:R-:W-:Y:S01]  /*17580*/  FMUL.FTZ R55, R29, R3 ;  /* 0x000000031d377220 */ /* 0x008fe20000410000 */
[----:B------:R-:W-:Y:S01]  /*17590*/  LOP3.LUT R29, R0, 0xffffffe0, RZ, 0xc0, !PT ;  /* 0xffffffe0001d7812 */ /* 0x000fe200078ec0ff */
[----:B------:R-:W2:Y:S03]  /*175a0*/  LDSM.16.M88.4 R92, [R219+0xe800] ;  /* 0x00e80000db5c783b */ /* 0x000ea60000000200 */
[----:B------:R-:W-:Y:S01]  /*175b0*/  HMMA.16816.F32 R44, R68, R66, R44 ;  /* 0x00000042442c723c */ /* 0x000fe2000000182c */
[----:B------:R-:W-:-:S05]  /*175c0*/  IMAD.IADD R0, R58, 0x1, -R29 ;  /* 0x000000013a007824 */ /* 0x000fca00078e0a1d */
[----:B------:R-:W-:Y:S06]  /*175d0*/  HMMA.16816.F32 R96, R88, R80, R96 ;  /* 0x000000505860723c */ /* 0x000fec0000001860 */
[----:B-1----:R-:W-:Y:S01]  /*175e0*/  HMMA.16816.F32 R76, R20, R24, R76 ;  /* 0x00000018144c723c */ /* 0x002fe2000000184c */
[-C--:B------:R-:W-:Y:S01]  /*175f0*/  FMUL.FTZ R32, R32, R3.reuse ;  /* 0x0000000320207220 */ /* 0x080fe20000410000 */
[-C--:B------:R-:W-:Y:S01]  /*17600*/  FMUL.FTZ R52, R33, R3.reuse ;  /* 0x0000000321347220 */ /* 0x080fe20000410000 */
[----:B------:R-:W-:Y:S01]  /*17610*/  FMUL.FTZ R54, R34, R3 ;  /* 0x0000000322367220 */ /* 0x000fe20000410000 */
[----:B------:R-:W-:Y:S01]  /*17620*/  IADD3 R243, -R6, R59, -R232 ;  /* 0x0000003b06f37210 */ /* 0x000fe20007ffe9e8 */
[----:B------:R-:W-:Y:S02]  /*17630*/  LDSM.16.M88.4 R64, [R212+0x6800] ;  /* 0x00680000d440783b */ /* 0x000fe40000000200 */
[----:B------:R-:W-:-:S04]  /*17640*/  SHF.R.S32.HI R25, RZ, 0x1f, R0 ;  /* 0x0000001fff197819 */ /* 0x000fc80000011400 */
[----:B------:R-:W-:-:S04]  /*17650*/  LEA.HI R0, R25, R0, RZ, 0x2 ;  /* 0x0000000019007211 */ /* 0x000fc800078f10ff */
[----:B------:R-:W-:Y:S01]  /*17660*/  SHF.R.S32.HI R25, RZ, 0x2, R0 ;  /* 0x00000002ff197819 */ /* 0x000fe20000011400 */
[----:B------:R-:W-:Y:S01]  /*17670*/  HMMA.16816.F32 R100, R88, R82, R100 ;  /* 0x000000525864723c */ /* 0x000fe20000001864 */
[----:B------:R-:W-:-:S03]  /*17680*/  IMAD.SHL.U32 R58, R58, 0x2, RZ ;  /* 0x000000023a3a7824 */ /* 0x000fc600078e00ff */
[----:B------:R-:W-:Y:S02]  /*17690*/  IMAD R242, R60, 0x10, R25 ;  /* 0x000000103cf27824 */ /* 0x000fe400078e0219 */
[----:B------:R-:W-:Y:S01]  /*176a0*/  HMMA.16816.F32 R44, R20, R42, R44 ;  /* 0x0000002a142c723c */ /* 0x000fe2000000182c */
[----:B------:R-:W1:Y:S01]  /*176b0*/  LDSM.16.M88.4 R40, [R223+0x7800] ;  /* 0x00780000df28783b */ /* 0x000e620000000200 */
[----:B------:R-:W-:Y:S01]  /*176c0*/  IMAD.IADD R242, R61, 0x1, R242 ;  /* 0x000000013df27824 */ /* 0x000fe200078e02f2 */
[----:B------:R-:W-:Y:S01]  /*176d0*/  IADD3 R25, R59, 0x1, -R232 ;  /* 0x000000013b197810 */ /* 0x000fe20007ffe8e8 */
[----:B------:R3:W4:Y:S01]  /*176e0*/  MUFU.TANH R53, R32 ;  /* 0x0000002000357308 */ /* 0x0007220000002400 */
[----:B------:R-:W-:Y:S01]  /*176f0*/  LOP3.LUT R0, R16, R17, RZ, 0xfc, !PT ;  /* 0x0000001110007212 */ /* 0x000fe200078efcff */
[----:B------:R-:W-:Y:S01]  /*17700*/  HMMA.16816.F32 R96, R68, R36, R96 ;  /* 0x000000244460723c */ /* 0x000fe20000001860 */
[----:B------:R-:W-:Y:S01]  /*17710*/  LOP3.LUT R17, R58, 0x6, RZ, 0xc0, !PT ;  /* 0x000000063a117812 */ /* 0x000fe200078ec0ff */
[----:B------:R-:W-:-:S02]  /*17720*/  VIADD R240, R242, 0x8 ;  /* 0x00000008f2f07836 */ /* 0x000fc40000000000 */
[----:B------:R-:W-:-:S03]  /*17730*/  IMAD.IADD R25, R4, 0x1, R25 ;  /* 0x0000000104197824 */ /* 0x000fc600078e0219 */
[----:B------:R-:W-:Y:S01]  /*17740*/  FMUL.FTZ R36, R35, R3 ;  /* 0x0000000323247220 */ /* 0x000fe20000410000 */
[----:B------:R-:W-:Y:S01]  /*17750*/  IMAD.IADD R17, R2, 0x1, R17 ;  /* 0x0000000102117824 */ /* 0x000fe200078e0211 */
[C---:B------:R-:W-:Y:S01]  /*17760*/  VIADDMNMX R240, R243.reuse, R240, RZ, !PT ;  /* 0x000000f0f3f07246 */ /* 0x040fe200078001ff */
[----:B---3--:R-:W3:Y:S01]  /*17770*/  LDSM.16.M88.4 R32, [R219+0xf000] ;  /* 0x00f00000db20783b */ /* 0x008ee20000000200 */
[-C--:B------:R-:W-:Y:S02]  /*17780*/  VIADDMNMX R243, R243, R242.reuse, RZ, !PT ;  /* 0x000000f2f3f37246 */ /* 0x080fe400078001ff */
[C---:B------:R-:W-:Y:S02]  /*17790*/  IADD3 R244, R25.reuse, 0x8, R242 ;  /* 0x0000000819f47810 */ /* 0x040fe40007ffe0f2 */
[----:B------:R-:W-:Y:S01]  /*177a0*/  VIADDMNMX R242, R25, R242, R59, PT ;  /* 0x000000f219f27246 */ /* 0x000fe2000380013b */
[----:B------:R-:W-:Y:S01]  /*177b0*/  VIADD R25, R17, 0x1 ;  /* 0x0000000111197836 */ /* 0x000fe20000000000 */
[----:B------:R-:W-:-:S04]  /*177c0*/  VIMNMX R244, R244, R59, PT ;  /* 0x0000003bf4f47248 */ /* 0x000fc80003fe0100 */
[C---:B------:R-:W-:Y:S02]  /*177d0*/  ISETP.GE.AND P4, PT, R25.reuse, R243, PT ;  /* 0x000000f31900720c */ /* 0x040fe40003f86270 */
[C---:B------:R-:W-:Y:S01]  /*177e0*/  ISETP.GE.AND P1, PT, R25.reuse, R240, PT ;  /* 0x000000f01900720c */ /* 0x040fe20003f26270 */
[----:B------:R-:W-:Y:S01]  /*177f0*/  FMUL.FTZ R28, R28, R3 ;  /* 0x000000031c1c7220 */ /* 0x000fe20000410000 */
[----:B------:R-:W-:Y:S01]  /*17800*/  HMMA.16816.F32 R100, R68, R38, R100 ;  /* 0x000000264464723c */ /* 0x000fe20000001864 */
[C---:B------:R-:W-:Y:S02]  /*17810*/  ISETP.GE.OR P4, PT, R25.reuse, R242, !P4 ;  /* 0x000000f21900720c */ /* 0x040fe40006786670 */
[----:B------:R-:W-:-:S03]  /*17820*/  ISETP.GE.OR P1, PT, R25, R244, !P1 ;  /* 0x000000f41900720c */ /* 0x000fc60004f26670 */
[----:B------:R-:W-:Y:S01]  /*17830*/  HMMA.16816.F32 R72, R20, R26, R72 ;  /* 0x0000001a1448723c */ /* 0x000fe20000001848 */
[----:B------:R-:W5:Y:S01]  /*17840*/  LDSM.16.M88.4 R24, [R219+0xf800] ;  /* 0x00f80000db18783b */ /* 0x000f620000000200 */
[----:B------:R4:W-:Y:S01]  /*17850*/  MUFU.TANH R37, R28 ;  /* 0x0000001c00257308 */ /* 0x0009e20000002400 */
[-C--:B------:R-:W-:Y:S01]  /*17860*/  FMUL.FTZ R56, R30, R3.reuse ;  /* 0x000000031e387220 */ /* 0x080fe20000410000 */
[----:B------:R-:W-:Y:S02]  /*17870*/  FMUL.FTZ R38, R31, R3 ;  /* 0x000000031f267220 */ /* 0x000fe40000410000 */
[----:B--2---:R-:W-:Y:S01]  /*17880*/  HMMA.16816.F32 R48, R12, R92, R48 ;  /* 0x0000005c0c30723c */ /* 0x004fe20000001830 */
[----:B----4-:R-:W2:Y:S05]  /*17890*/  LDSM.16.M88.4 R28, [R212+0x7000] ;  /* 0x00700000d41c783b */ /* 0x010eaa0000000200 */
[----:B-1----:R-:W-:Y:S06]  /*178a0*/  HMMA.16816.F32 R96, R20, R40, R96 ;  /* 0x000000281460723c */ /* 0x002fec0000001860 */
[C---:B---3--:R-:W-:Y:S06]  /*178b0*/  HMMA.16816.F32 R76, R12.reuse, R32, R76 ;  /* 0x000000200c4c723c */ /* 0x048fec000000184c */
[----:B------:R-:W-:Y:S06]  /*178c0*/  HMMA.16816.F32 R44, R12, R94, R44 ;  /* 0x0000005e0c2c723c */ /* 0x000fec000000182c */
[----:B------:R-:W-:Y:S01]  /*178d0*/  HMMA.16816.F32 R100, R20, R42, R100 ;  /* 0x0000002a1464723c */ /* 0x000fe20000001864 */
[----:B------:R-:W1:Y:S05]  /*178e0*/  LDSM.16.M88.4 R20, [R212+0x7800] ;  /* 0x00780000d414783b */ /* 0x000e6a0000000200 */
[----:B------:R-:W-:Y:S06]  /*178f0*/  HMMA.16816.F32 R48, R8, R64, R48 ;  /* 0x000000400830723c */ /* 0x000fec0000001830 */
[----:B------:R-:W-:Y:S01]  /*17900*/  HMMA.16816.F32 R72, R12, R34, R72 ;  /* 0x000000220c48723c */ /* 0x000fe20000001848 */
[----:B------:R-:W-:Y:S01]  /*17910*/  MUFU.TANH R55, R55 ;  /* 0x0000003700377308 */ /* 0x000fe20000002400 */
[C---:B------:R-:W-:Y:S01]  /*17920*/  VIADD R41, R17.reuse, 0x9 ;  /* 0x0000000911297836 */ /* 0x040fe20000000000 */
[----:B------:R-:W-:Y:S01]  /*17930*/  ISETP.GE.AND P2, PT, R17, R243, PT ;  /* 0x000000f31100720c */ /* 0x000fe20003f46270 */
[----:B------:R-:W-:-:S04]  /*17940*/  DEPBAR.LE SB0, 0x0 ;  /* 0x000080000000791a */ /* 0x000fc80000000000 */
[----:B-----5:R-:W-:Y:S06]  /*17950*/  HMMA.16816.F32 R96, R12, R24, R96 ;  /* 0x000000180c60723c */ /* 0x020fec0000001860 */
[C---:B--2---:R-:W-:Y:S06]  /*17960*/  HMMA.16816.F32 R76, R8.reuse, R28, R76 ;  /* 0x0000001c084c723c */ /* 0x044fec000000184c */
[----:B------:R-:W-:Y:S01]  /*17970*/  HMMA.16816.F32 R44, R8, R66, R44 ;  /* 0x00000042082c723c */ /* 0x000fe2000000182c */
[----:B------:R-:W2:Y:S01]  /*17980*/  MUFU.TANH R56, R56 ;  /* 0x0000003800387308 */ /* 0x000ea20000002400 */
[----:B------:R-:W-:-:S04]  /*17990*/  FMUL.FTZ R16, R49, R3 ;  /* 0x0000000331107220 */ /* 0x000fc80000410000 */
[----:B------:R-:W-:Y:S03]  /*179a0*/  HMMA.16816.F32 R100, R12, R26, R100 ;  /* 0x0000001a0c64723c */ /* 0x000fe60000001864 */
[----:B------:R-:W3:Y:S01]  /*179b0*/  MUFU.TANH R36, R36 ;  /* 0x0000002400247308 */ /* 0x000ee20000002400 */
[----:B------:R-:W-:Y:S01]  /*179c0*/  FMUL.FTZ R33, R51, R3 ;  /* 0x0000000333217220 */ /* 0x000fe20000410000 */
[----:B------:R-:W-:Y:S01]  /*179d0*/  VIADD R35, R17, 0x8 ;  /* 0x0000000811237836 */ /* 0x000fe20000000000 */
[----:B------:R-:W-:Y:S01]  /*179e0*/  ISETP.GE.AND P3, PT, R41, R243, PT ;  /* 0x000000f32900720c */ /* 0x000fe20003f66270 */
[----:B------:R-:W-:Y:S01]  /*179f0*/  FMUL.FTZ R39, R48, R3 ;  /* 0x0000000330277220 */ /* 0x000fe20000410000 */
[----:B-1----:R-:W-:Y:S03]  /*17a00*/  HMMA.16816.F32 R96, R8, R20, R96 ;  /* 0x000000140860723c */ /* 0x002fe60000001860 */
[----:B------:R-:W1:Y:S01]  /*17a10*/  MUFU.TANH R54, R54 ;  /* 0x0000003600367308 */ /* 0x000e620000002400 */
[----:B------:R-:W-:-:S02]  /*17a20*/  ISETP.GE.AND P6, PT, R35, R240, PT ;  /* 0x000000f02300720c */ /* 0x000fc40003fc6270 */
[----:B------:R-:W-:Y:S02]  /*17a30*/  ISETP.GE.AND P0, PT, R35, R243, PT ;  /* 0x000000f32300720c */ /* 0x000fe40003f06270 */
[----:B------:R-:W-:-:S03]  /*17a40*/  ISETP.GE.OR P2, PT, R17, R242, !P2 ;  /* 0x000000f21100720c */ /* 0x000fc60005746670 */
[----:B------:R-:W4:Y:S01]  /*17a50*/  MUFU.TANH R52, R52 ;  /* 0x0000003400347308 */ /* 0x000f220000002400 */
[----:B------:R-:W-:Y:S01]  /*17a60*/  FMUL.FTZ R6, R50, R3 ;  /* 0x0000000332067220 */ /* 0x000fe20000410000 */
[----:B------:R-:W-:Y:S01]  /*17a70*/  ISETP.GE.OR P6, PT, R35, R244, !P6 ;  /* 0x000000f42300720c */ /* 0x000fe200077c6670 */
[----:B------:R-:W-:Y:S01]  /*17a80*/  HMMA.16816.F32 R72, R8, R30, R72 ;  /* 0x0000001e0848723c */ /* 0x000fe20000001848 */
[----:B------:R-:W-:Y:S01]  /*17a90*/  ISETP.GE.OR P3, PT, R41, R242, !P3 ;  /* 0x000000f22900720c */ /* 0x000fe20005f66670 */
[----:B------:R-:W-:-:S03]  /*17aa0*/  VIADD R25, R17, 0x18 ;  /* 0x0000001811197836 */ /* 0x000fc60000000000 */
[----:B------:R-:W5:Y:S01]  /*17ab0*/  MUFU.TANH R16, R16 ;  /* 0x0000001000107308 */ /* 0x000f620000002400 */
[----:B------:R-:W-:Y:S01]  /*17ac0*/  ISETP.GE.OR P0, PT, R35, R242, !P0 ;  /* 0x000000f22300720c */ /* 0x000fe20004706670 */
[----:B------:R-:W-:Y:S01]  /*17ad0*/  VIADD R31, R17, 0x11 ;  /* 0x00000011111f7836 */ /* 0x000fe20000000000 */
[----:B------:R-:W-:-:S05]  /*17ae0*/  ISETP.GE.AND P5, PT, R41, R240, PT ;  /* 0x000000f02900720c */ /* 0x000fca0003fa6270 */
[----:B------:R-:W5:Y:S01]  /*17af0*/  MUFU.TANH R33, R33 ;  /* 0x0000002100217308 */ /* 0x000f620000002400 */
[----:B------:R-:W-:Y:S01]  /*17b00*/  FSEL R32, R53, -INF , !P2 ;  /* 0xff80000035207808 */ /* 0x000fe20005000000 */
[-C--:B------:R-:W-:Y:S01]  /*17b10*/  FMUL.FTZ R77, R77, R3.reuse ;  /* 0x000000034d4d7220 */ /* 0x080fe20000410000 */
[-C--:B------:R-:W-:Y:S01]  /*17b20*/  FMUL.FTZ R78, R78, R3.reuse ;  /* 0x000000034e4e7220 */ /* 0x080fe20000410000 */
[-C--:B------:R-:W-:Y:S01]  /*17b30*/  FMUL.FTZ R44, R44, R3.reuse ;  /* 0x000000032c2c7220 */ /* 0x080fe20000410000 */
[----:B------:R-:W-:Y:S02]  /*17b40*/  ISETP.GE.AND P2, PT, R17, R240, PT ;  /* 0x000000f01100720c */ /* 0x000fe40003f46270 */
[----:B--2---:R-:W-:Y:S01]  /*17b50*/  FSEL R56, R56, -INF , !P6 ;  /* 0xff80000038387808 */ /* 0x004fe20007000000 */
[----:B------:R-:W2:Y:S01]  /*17b60*/  MUFU.TANH R39, R39 ;  /* 0x0000002700277308 */ /* 0x000ea20000002400 */
[----:B------:R-:W-:Y:S01]  /*17b70*/  FSEL R40, R55, -INF , !P3 ;  /* 0xff80000037287808 */ /* 0x000fe20005800000 */
[----:B------:R-:W-:Y:S01]  /*17b80*/  FMUL.FTZ R30, R47, R3 ;  /* 0x000000032f1e7220 */ /* 0x000fe20000410000 */
[----:B---3--:R-:W-:-:S02]  /*17b90*/  FSEL R36, R36, -INF , !P1 ;  /* 0xff80000024247808 */ /* 0x008fc40004800000 */
[----:B------:R-:W-:Y:S02]  /*17ba0*/  FSEL R34, R37, -INF , !P0 ;  /* 0xff80000025227808 */ /* 0x000fe40004000000 */
[CC--:B------:R-:W-:Y:S01]  /*17bb0*/  ISETP.GE.AND P6, PT, R25.reuse, R243.reuse, PT ;  /* 0x000000f31900720c */ /* 0x0c0fe20003fc6270 */
[----:B------:R-:W3:Y:S01]  /*17bc0*/  MUFU.TANH R6, R6 ;  /* 0x0000000600067308 */ /* 0x000ee20000002400 */
[----:B------:R-:W-:Y:S02]  /*17bd0*/  ISETP.GE.AND P3, PT, R25, R240, PT ;  /* 0x000000f01900720c */ /* 0x000fe40003f66270 */
[----:B------:R-:W-:Y:S01]  /*17be0*/  ISETP.GE.OR P5, PT, R41, R244, !P5 ;  /* 0x000000f42900720c */ /* 0x000fe20006fa6670 */
[----:B------:R-:W-:Y:S01]  /*17bf0*/  VIADD R41, R17, 0x10 ;  /* 0x0000001011297836 */ /* 0x000fe20000000000 */
[C---:B------:R-:W-:Y:S02]  /*17c00*/  ISETP.GE.AND P1, PT, R31.reuse, R243, PT ;  /* 0x000000f31f00720c */ /* 0x040fe40003f26270 */
[----:B------:R-:W-:Y:S01]  /*17c10*/  ISETP.GE.AND P0, PT, R31, R240, PT ;  /* 0x000000f01f00720c */ /* 0x000fe20003f06270 */
[----:B------:R-:W-:Y:S01]  /*17c20*/  MUFU.TANH R182, R77 ;  /* 0x0000004d00b67308 */ /* 0x000fe20000002400 */
[C---:B------:R-:W-:Y:S01]  /*17c30*/  ISETP.GE.OR P2, PT, R17.reuse, R244, !P2 ;  /* 0x000000f41100720c */ /* 0x040fe20005746670 */
[----:B------:R-:W-:Y:S01]  /*17c40*/  VIADD R13, R17, 0x21 ;  /* 0x00000021110d7836 */ /* 0x000fe20000000000 */
[----:B------:R-:W-:-:S02]  /*17c50*/  ISETP.GE.OR P6, PT, R25, R242, !P6 ;  /* 0x000000f21900720c */ /* 0x000fc400077c6670 */
[----:B------:R-:W-:-:S03]  /*17c60*/  ISETP.GE.OR P3, PT, R25, R244, !P3 ;  /* 0x000000f41900720c */ /* 0x000fc60005f66670 */
[----:B------:R-:W3:Y:S01]  /*17c70*/  MUFU.TANH R246, R78 ;  /* 0x0000004e00f67308 */ /* 0x000ee20000002400 */
[----:B------:R-:W-:Y:S01]  /*17c80*/  ISETP.GE.OR P1, PT, R31, R242, !P1 ;  /* 0x000000f21f00720c */ /* 0x000fe20004f26670 */
[----:B------:R-:W-:Y:S01]  /*17c90*/  VIADD R25, R17, 0x20 ;  /* 0x0000002011197836 */ /* 0x000fe20000000000 */
[----:B------:R-:W-:Y:S01]  /*17ca0*/  ISETP.GE.OR P0, PT, R31, R244, !P0 ;  /* 0x000000f41f00720c */ /* 0x000fe20004706670 */
[----:B------:R-:W-:-:S04]  /*17cb0*/  FMUL.FTZ R28, R45, R3 ;  /* 0x000000032d1c7220 */ /* 0x000fc80000410000 */
[----:B------:R-:W3:Y:S01]  /*17cc0*/  MUFU.TANH R29, R44 ;  /* 0x0000002c001d7308 */ /* 0x000ee20000002400 */
[----:B-1----:R-:W-:Y:S01]  /*17cd0*/  FSEL R54, R54, -INF , !P2 ;  /* 0xff80000036367808 */ /* 0x002fe20005000000 */
[----:B------:R-:W-:Y:S01]  /*17ce0*/  HMMA.16816.F32 R100, R8, R22, R100 ;  /* 0x000000160864723c */ /* 0x000fe20000001864 */
[----:B------:R-:W-:Y:S01]  /*17cf0*/  ISETP.GE.AND P2, PT, R41, R243, PT ;  /* 0x000000f32900720c */ /* 0x000fe20003f46270 */
[----:B------:R-:W-:-:S04]  /*17d00*/  FMUL.FTZ R79, R79, R3 ;  /* 0x000000034f4f7220 */ /* 0x000fc80000410000 */
[----:B------:R-:W1:Y:S01]  /*17d10*/  MUFU.TANH R38, R38 ;  /* 0x0000002600267308 */ /* 0x000e620000002400 */
[----:B----4-:R-:W-:Y:S02]  /*17d20*/  FSEL R52, R52, -INF , !P4 ;  /* 0xff80000034347808 */ /* 0x010fe40006000000 */
[----:B-----5:R-:W-:Y:S02]  /*17d30*/  FSEL R24, R16, -INF , !P1 ;  /* 0xff80000010187808 */ /* 0x020fe40004800000 */
[----:B------:R-:W-:-:S03]  /*17d40*/  FSEL R14, R33, -INF , !P0 ;  /* 0xff800000210e7808 */ /* 0x000fc60004000000 */
[----:B------:R-:W4:Y:S01]  /*17d50*/  MUFU.TANH R30, R30 ;  /* 0x0000001e001e7308 */ /* 0x000f220000002400 */
[-C--:B------:R-:W-:Y:S01]  /*17d60*/  ISETP.GE.AND P4, PT, R41, R240.reuse, PT ;  /* 0x000000f02900720c */ /* 0x080fe20003f86270 */
[----:B------:R-:W-:Y:S01]  /*17d70*/  VIADD R31, R17, 0x19 ;  /* 0x00000019111f7836 */ /* 0x000fe20000000000 */
[----:B------:R-:W-:Y:S02]  /*17d80*/  ISETP.GE.AND P1, PT, R25, R240, PT ;  /* 0x000000f01900720c */ /* 0x000fe40003f26270 */
[----:B------:R-:W-:Y:S01]  /*17d90*/  ISETP.GE.AND P0, PT, R13, R243, PT ;  /* 0x000000f30d00720c */ /* 0x000fe20003f06270 */
[-C--:B------:R-:W-:Y:S01]  /*17da0*/  FMUL.FTZ R35, R46, R3.reuse ;  /* 0x000000032e237220 */ /* 0x080fe20000410000 */
[C---:B------:R-:W-:Y:S01]  /*17db0*/  ISETP.GE.OR P2, PT, R41.reuse, R242, !P2 ;  /* 0x000000f22900720c */ /* 0x040fe20005746670 */
[----:B------:R-:W5:Y:S01]  /*17dc0*/  MUFU.TANH R188, R79 ;  /* 0x0000004f00bc7308 */ /* 0x000f620000002400 */
[----:B------:R-:W-:Y:S01]  /*17dd0*/  FMUL.FTZ R76, R76, R3 ;  /* 0x000000034c4c7220 */ /* 0x000fe20000410000 */
[-C--:B------:R-:W-:Y:S01]  /*17de0*/  ISETP.GE.OR P4, PT, R41, R244.reuse, !P4 ;  /* 0x000000f42900720c */ /* 0x080fe20006786670 */
[----:B------:R-:W-:Y:S01]  /*17df0*/  VIADD R11, R17, 0x30 ;  /* 0x00000030110b7836 */ /* 0x000fe20000000000 */
[----:B------:R-:W-:-:S02]  /*17e00*/  ISETP.GE.OR P1, PT, R25, R244, !P1 ;  /* 0x000000f41900720c */ /* 0x000fc40004f26670 */
[----:B------:R-:W-:Y:S02]  /*17e10*/  ISETP.GE.OR P0, PT, R13, R242, !P0 ;  /* 0x000000f20d00720c */ /* 0x000fe40004706670 */
[----:B------:R-:W5:Y:S01]  /*17e20*/  MUFU.TANH R28, R28 ;  /* 0x0000001c001c7308 */ /* 0x000f620000002400 */
[----:B--2---:R-:W-:Y:S01]  /*17e30*/  FSEL R4, R39, -INF , !P2 ;  /* 0xff80000027047808 */ /* 0x004fe20005000000 */
[----:B------:R-:W-:Y:S01]  /*17e40*/  FMUL.FTZ R97, R97, R3 ;  /* 0x0000000361617220 */ /* 0x000fe20000410000 */
[----:B------:R-:W-:Y:S02]  /*17e50*/  ISETP.GE.AND P2, PT, R31, R240, PT ;  /* 0x000000f01f00720c */ /* 0x000fe40003f46270 */
[----:B---3--:R-:W-:-:S03]  /*17e60*/  FSEL R12, R6, -INF , !P4 ;  /* 0xff800000060c7808 */ /* 0x008fc60006000000 */
[----:B------:R-:W2:Y:S01]  /*17e70*/  MUFU.TANH R250, R76 ;  /* 0x0000004c00fa7308 */ /* 0x000ea20000002400 */
[----:B------:R-:W-:Y:S02]  /*17e80*/  FSEL R246, R246, -INF , !P1 ;  /* 0xff800000f6f67808 */ /* 0x000fe40004800000 */
[----:B------:R-:W-:Y:S02]  /*17e90*/  FSEL R182, R182, -INF , !P0 ;  /* 0xff800000b6b67808 */ /* 0x000fe40004000000 */
[----:B------:R-:W-:Y:S02]  /*17ea0*/  FSEL R6, R29, -INF , !P6 ;  /* 0xff8000001d067808 */ /* 0x000fe40007000000 */
[C---:B------:R-:W-:Y:S01]  /*17eb0*/  ISETP.GE.AND P1, PT, R11.reuse, R243, PT ;  /* 0x000000f30b00720c */ /* 0x040fe20003f26270 */
[----:B------:R-:W3:Y:S01]  /*17ec0*/  MUFU.TANH R35, R35 ;  /* 0x0000002300237308 */ /* 0x000ee20000002400 */
[----:B------:R-:W-:Y:S02]  /*17ed0*/  ISETP.GE.AND P0, PT, R11, R240, PT ;  /* 0x000000f00b00720c */ /* 0x000fe40003f06270 */
[----:B-1----:R-:W-:-:S02]  /*17ee0*/  FSEL R38, R38, -INF , !P5 ;  /* 0xff80000026267808 */ /* 0x002fc40006800000 */
[----:B------:R-:W-:Y:S02]  /*17ef0*/  ISETP.GE.OR P2, PT, R31, R244, !P2 ;  /* 0x000000f41f00720c */ /* 0x000fe40005746670 */
[----:B------:R-:W-:Y:S01]  /*17f00*/  ISETP.GE.AND P6, PT, R13, R240, PT ;  /* 0x000000f00d00720c */ /* 0x000fe20003fc6270 */
[----:B------:R-:W1:Y:S01]  /*17f10*/  MUFU.TANH R194, R97 ;  /* 0x0000006100c27308 */ /* 0x000e620000002400 */
[----:B------:R-:W-:Y:S01]  /*17f20*/  ISETP.GE.AND P5, PT, R31, R243, PT ;  /* 0x000000f31f00720c */ /* 0x000fe20003fa6270 */
[-C--:B------:R-:W-:Y:S01]  /*17f30*/  FMUL.FTZ R72, R72, R3.reuse ;  /* 0x0000000348487220 */ /* 0x080fe20000410000 */
[-C--:B------:R-:W-:Y:S01]  /*17f40*/  FMUL.FTZ R73, R73, R3.reuse ;  /* 0x0000000349497220 */ /* 0x080fe20000410000 */
[-C--:B------:R-:W-:Y:S01]  /*17f50*/  FMUL.FTZ R74, R74, R3.reuse ;  /* 0x000000034a4a7220 */ /* 0x080fe20000410000 */
[-C--:B------:R-:W-:Y:S01]  /*17f60*/  FMUL.FTZ R75, R75, R3.reuse ;  /* 0x000000034b4b7220 */ /* 0x080fe20000410000 */
[----:B------:R-:W-:Y:S01]  /*17f70*/  FMUL.FTZ R96, R96, R3 ;  /* 0x0000000360607220 */ /* 0x000fe20000410000 */
[----:B------:R-:W-:-:S02]  /*17f80*/  ISETP.GE.OR P1, PT, R11, R242, !P1 ;  /* 0x000000f20b00720c */ /* 0x000fc40004f26670 */
[-C--:B------:R-:W-:Y:S01]  /*17f90*/  ISETP.GE.OR P0, PT, R11, R244.reuse, !P0 ;  /* 0x000000f40b00720c */ /* 0x080fe20004706670 */
[----:B------:R-:W-:Y:S01]  /*17fa0*/  VIADD R11, R17, 0x31 ;  /* 0x00000031110b7836 */ /* 0x000fe20000000000 */
[----:B------:R-:W-:Y:S02]  /*17fb0*/  ISETP.GE.OR P6, PT, R13, R244, !P6 ;  /* 0x000000f40d00720c */ /* 0x000fe400077c6670 */
[----:B----4-:R-:W-:Y:S01]  /*17fc0*/  FSEL R8, R30, -INF , !P2 ;  /* 0xff8000001e087808 */ /* 0x010fe20005000000 */
[----:B------:R-:W-:Y:S01]  /*17fd0*/  FMUL.FTZ R30, R98, R3 ;  /* 0x00000003621e7220 */ /* 0x000fe20000410000 */
[-C--:B------:R-:W-:Y:S02]  /*17fe0*/  ISETP.GE.OR P5, PT, R31, R242.reuse, !P5 ;  /* 0x000000f21f00720c */ /* 0x080fe40006fa6670 */
[----:B------:R-:W-:Y:S01]  /*17ff0*/  ISETP.GE.AND P4, PT, R25, R243, PT ;  /* 0x000000f31900720c */ /* 0x000fe20003f86270 */
[----:B------:R-:W4:Y:S01]  /*18000*/  MUFU.TANH R248, R72 ;  /* 0x0000004800f87308 */ /* 0x000f220000002400 */
[----:B-----5:R-:W-:Y:S01]  /*18010*/  FSEL R188, R188, -INF , !P6 ;  /* 0xff800000bcbc7808 */ /* 0x020fe20007000000 */
[----:B------:R-:W-:Y:S01]  /*18020*/  VIADD R9, R17, 0x29 ;  /* 0x0000002911097836 */ /* 0x000fe20000000000 */
[----:B------:R-:W-:Y:S01]  /*18030*/  ISETP.GE.OR P4, PT, R25, R242, !P4 ;  /* 0x000000f21900720c */ /* 0x000fe20006786670 */
[----:B------:R-:W-:Y:S01]  /*18040*/  FMUL.FTZ R29, R101, R3 ;  /* 0x00000003651d7220 */ /* 0x000fe20000410000 */
[----:B------:R-:W-:-:S03]  /*18050*/  FSEL R16, R28, -INF , !P5 ;  /* 0xff8000001c107808 */ /* 0x000fc60006800000 */
[----:B------:R-:W-:Y:S01]  /*18060*/  MUFU.TANH R186, R73 ;  /* 0x0000004900ba7308 */ /* 0x000fe20000002400 */
[----:B------:R-:W-:Y:S01]  /*18070*/  ISETP.GE.AND P6, PT, R11, R243, PT ;  /* 0x000000f30b00720c */ /* 0x000fe20003fc6270 */
[----:B------:R-:W-:Y:S01]  /*18080*/  FMUL.FTZ R28, R99, R3 ;  /* 0x00000003631c7220 */ /* 0x000fe20000410000 */
[----:B------:R-:W-:-:S05]  /*18090*/  VIADD R15, R17, 0x28 ;  /* 0x00000028110f7836 */ /* 0x000fca0000000000 */
[----:B------:R-:W5:Y:S01]  /*180a0*/  MUFU.TANH R198, R74 ;  /* 0x0000004a00c67308 */ /* 0x000f620000002400 */
[-C--:B------:R-:W-:Y:S01]  /*180b0*/  FMUL.FTZ R100, R100, R3.reuse ;  /* 0x0000000364647220 */ /* 0x080fe20000410000 */
[-C--:B------:R-:W-:Y:S01]  /*180c0*/  FMUL.FTZ R102, R102, R3.reuse ;  /* 0x0000000366667220 */ /* 0x080fe20000410000 */
[----:B------:R-:W-:-:S05]  /*180d0*/  FMUL.FTZ R103, R103, R3 ;  /* 0x0000000367677220 */ /* 0x000fca0000410000 */
[----:B------:R-:W5:Y:S01]  /*180e0*/  MUFU.TANH R192, R75 ;  /* 0x0000004b00c07308 */ /* 0x000f620000002400 */
[----:B--2---:R-:W-:-:S07]  /*180f0*/  FSEL R250, R250, -INF , !P4 ;  /* 0xff800000fafa7808 */ /* 0x004fce0006000000 */
[----:B------:R-:W2:Y:S01]  /*18100*/  MUFU.TANH R196, R96 ;  /* 0x0000006000c47308 */ /* 0x000ea20000002400 */
[----:B------:R-:W-:Y:S02]  /*18110*/  ISETP.GE.OR P6, PT, R11, R242, !P6 ;  /* 0x000000f20b00720c */ /* 0x000fe400077c6670 */
[C---:B------:R-:W-:Y:S02]  /*18120*/  ISETP.GE.AND P2, PT, R9.reuse, R243, PT ;  /* 0x000000f30900720c */ /* 0x040fe40003f46270 */
[----:B------:R-:W-:-:S03]  /*18130*/  ISETP.GE.AND P4, PT, R9, R240, PT ;  /* 0x000000f00900720c */ /* 0x000fc60003f86270 */
[----:B------:R-:W2:Y:S01]  /*18140*/  MUFU.TANH R30, R30 ;  /* 0x0000001e001e7308 */ /* 0x000ea20000002400 */
[----:B---3--:R-:W-:Y:S02]  /*18150*/  FSEL R20, R35, -INF , !P3 ;  /* 0xff80000023147808 */ /* 0x008fe40005800000 */
[C---:B------:R-:W-:Y:S02]  /*18160*/  ISETP.GE.AND P3, PT, R15.reuse, R243, PT ;  /* 0x000000f30f00720c */ /* 0x040fe40003f66270 */
[----:B------:R-:W-:Y:S02]  /*18170*/  ISETP.GE.AND P5, PT, R15, R240, PT ;  /* 0x000000f00f00720c */ /* 0x000fe40003fa6270 */
[----:B-1----:R-:W-:Y:S01]  /*18180*/  FSEL R194, R194, -INF , !P6 ;  /* 0xff800000c2c27808 */ /* 0x002fe20007000000 */
[----:B------:R-:W1:Y:S01]  /*18190*/  MUFU.TANH R28, R28 ;  /* 0x0000001c001c7308 */ /* 0x000e620000002400 */
[C---:B------:R-:W-:Y:S02]  /*181a0*/  ISETP.GE.OR P2, PT, R9.reuse, R242, !P2 ;  /* 0x000000f20900720c */ /* 0x040fe40005746670 */
[----:B------:R-:W-:Y:S01]  /*181b0*/  ISETP.GE.OR P4, PT, R9, R244, !P4 ;  /* 0x000000f40900720c */ /* 0x000fe20006786670 */
[----:B------:R-:W-:Y:S01]  /*181c0*/  VIADD R9, R17, 0x38 ;  /* 0x0000003811097836 */ /* 0x000fe20000000000 */
[----:B------:R-:W-:-:S03]  /*181d0*/  ISETP.GT.AND P6, PT, R234, R227, PT ;  /* 0x000000e3ea00720c */ /* 0x000fc60003fc4270 */
[----:B------:R-:W3:Y:S01]  /*181e0*/  MUFU.TANH R190, R100 ;  /* 0x0000006400be7308 */ /* 0x000ee20000002400 */
[----:B------:R-:W-:Y:S01]  /*181f0*/  ISETP.GE.OR P3, PT, R15, R242, !P3 ;  /* 0x000000f20f00720c */ /* 0x000fe20005f66670 */
[----:B------:R-:W-:Y:S01]  /*18200*/  VIADD R17, R17, 0x39 ;  /* 0x0000003911117836 */ /* 0x000fe20000000000 */
[----:B------:R-:W-:-:S05]  /*18210*/  ISETP.GE.OR P5, PT, R15, R244, !P5 ;  /* 0x000000f40f00720c */ /* 0x000fca0006fa6670 */
[----:B------:R-:W-:Y:S08]  /*18220*/  MUFU.TANH R29, R29 ;  /* 0x0000001d001d7308 */ /* 0x000ff00000002400 */
[----:B------:R-:W3:Y:S08]  /*18230*/  MUFU.TANH R184, R102 ;  /* 0x0000006600b87308 */ /* 0x000ef00000002400 */
[----:B------:R-:W3:Y:S01]  /*18240*/  MUFU.TANH R178, R103 ;  /* 0x0000006700b27308 */ /* 0x000ee20000002400 */
[----:B----4-:R-:W-:-:S02]  /*18250*/  FSEL R248, R248, -INF , !P3 ;  /* 0xff800000f8f87808 */ /* 0x010fc40005800000 */
[----:B-----5:R-:W-:Y:S02]  /*18260*/  FSEL R198, R198, -INF , !P5 ;  /* 0xff800000c6c67808 */ /* 0x020fe40006800000 */
[----:B------:R-:W-:Y:S02]  /*18270*/  FSEL R186, R186, -INF , !P2 ;  /* 0xff800000baba7808 */ /* 0x000fe40005000000 */
[----:B------:R-:W-:Y:S02]  /*18280*/  FSEL R192, R192, -INF , !P4 ;  /* 0xff800000c0c07808 */ /* 0x000fe40006000000 */
[----:B--2---:R-:W-:Y:S02]  /*18290*/  FSEL R196, R196, -INF , !P1 ;  /* 0xff800000c4c47808 */ /* 0x004fe40004800000 */
[----:B------:R-:W-:Y:S02]  /*182a0*/  ISETP.GE.AND P3, PT, R11, R240, PT ;  /* 0x000000f00b00720c */ /* 0x000fe40003f66270 */
[----:B------:R-:W-:-:S02]  /*182b0*/  ISETP.GE.AND P5, PT, R9, R243, PT ;  /* 0x000000f30900720c */ /* 0x000fc40003fa6270 */
[-C--:B------:R-:W-:Y:S02]  /*182c0*/  ISETP.GE.AND P2, PT, R9, R240.reuse, PT ;  /* 0x000000f00900720c */ /* 0x080fe40003f46270 */
[C---:B------:R-:W-:Y:S02]  /*182d0*/  ISETP.GE.AND P4, PT, R17.reuse, R243, PT ;  /* 0x000000f31100720c */ /* 0x040fe40003f86270 */
[----:B------:R-:W-:Y:S02]  /*182e0*/  ISETP.GE.AND P1, PT, R17, R240, PT ;  /* 0x000000f01100720c */ /* 0x000fe40003f26270 */
[----:B------:R-:W-:Y:S01]  /*182f0*/  FSEL R30, R30, -INF , !P0 ;  /* 0xff8000001e1e7808 */ /* 0x000fe20004000000 */
[----:B------:R-:W-:Y:S01]  /*18300*/  BSSY B1, `(.L_x_8111) ;  /* 0x000007e000017945 */ /* 0x000fe20003800000 */
[----:B------:R-:W-:Y:S02]  /*18310*/  ISETP.GE.OR P3, PT, R11, R244, !P3 ;  /* 0x000000f40b00720c */ /* 0x000fe40005f66670 */
[----:B------:R-:W-:-:S02]  /*18320*/  ISETP.GE.OR P5, PT, R9, R242, !P5 ;  /* 0x000000f20900720c */ /* 0x000fc40006fa6670 */
[----:B------:R-:W-:Y:S02]  /*18330*/  ISETP.GE.OR P2, PT, R9, R244, !P2 ;  /* 0x000000f40900720c */ /* 0x000fe40005746670 */
[----:B------:R-:W-:Y:S02]  /*18340*/  ISETP.NE.U32.AND P0, PT, R236, RZ, PT ;  /* 0x000000ffec00720c */ /* 0x000fe40003f05070 */
[C---:B------:R-:W-:Y:S02]  /*18350*/  ISETP.GE.OR P4, PT, R17.reuse, R242, !P4 ;  /* 0x000000f21100720c */ /* 0x040fe40006786670 */
[----:B------:R-:W-:Y:S01]  /*18360*/  ISETP.GE.OR P1, PT, R17, R244, !P1 ;  /* 0x000000f41100720c */ /* 0x000fe20004f26670 */
[----:B------:R-:W-:Y:S01]  /*18370*/  VIADD R215, R223, 0x800 ;  /* 0x00000800dfd77836 */ /* 0x000fe20000000000 */
[----:B------:R-:W-:Y:S01]  /*18380*/  ISETP.NE.AND.EX P0, PT, R237, RZ, PT, P0 ;  /* 0x000000ffed00720c */ /* 0x000fe20003f05300 */
[C---:B------:R-:W-:Y:S01]  /*18390*/  VIADD R214, R223.reuse, 0x1000 ;  /* 0x00001000dfd67836 */ /* 0x040fe20000000000 */
[----:B-1----:R-:W-:Y:S01]  /*183a0*/  FSEL R28, R28, -INF , !P3 ;  /* 0xff8000001c1c7808 */ /* 0x002fe20005800000 */
[C---:B------:R-:W-:Y:S01]  /*183b0*/  VIADD R213, R223.reuse, 0x1800 ;  /* 0x00001800dfd57836 */ /* 0x040fe20000000000 */
[----:B---3--:R-:W-:Y:S01]  /*183c0*/  FSEL R190, R190, -INF , !P5 ;  /* 0xff800000bebe7808 */ /* 0x008fe20006800000 */
[C---:B------:R-:W-:Y:S01]  /*183d0*/  VIADD R211, R223.reuse, 0x2000 ;  /* 0x00002000dfd37836 */ /* 0x040fe20000000000 */
[----:B------:R-:W-:Y:S01]  /*183e0*/  FSEL R184, R184, -INF , !P2 ;  /* 0xff800000b8b87808 */ /* 0x000fe20005000000 */
[----:B------:R-:W-:Y:S01]  /*183f0*/  VIADD R210, R223, 0x2800 ;  /* 0x00002800dfd27836 */ /* 0x000fe20000000000 */
[----:B------:R-:W-:Y:S01]  /*18400*/  FSEL R29, R29, -INF , !P4 ;  /* 0xff8000001d1d7808 */ /* 0x000fe20006000000 */
[C---:B------:R-:W-:Y:S01]  /*18410*/  VIADD R209, R223.reuse, 0x3000 ;  /* 0x00003000dfd17836 */ /* 0x040fe20000000000 */
[----:B------:R-:W-:Y:S01]  /*18420*/  FSEL R178, R178, -INF , !P1 ;  /* 0xff800000b2b27808 */ /* 0x000fe20004800000 */
        /* <DEDUP_REMOVED lines=43> */
[----:B------:R-:W-:Y:S01]  /*186e0*/  ISETP.GE.U32.AND P4, PT, R10, R11, PT ;  /* 0x0000000b0a00720c */ /* 0x000fe20003f86070 */
[----:B------:R-:W3:Y:S01]  /*186f0*/  LD.E.64 R22, desc[UR6][R18.64+0x38] ;  /* 0x0000380612167980 */ /* 0x000ee2000c101b00 */
        /* <DEDUP_REMOVED lines=24> */
[----:B------:R-:W-:-:S04]  /*18880*/  IMAD.WIDE.U32 R26, R3, R26, R42 ;  /* 0x0000001a031a7225 */ /* 0x000fc800078e002a */
[----:B------:R-:W-:Y:S01]  /*18890*/  IMAD.MOV.U32 R9, RZ, RZ, R26 ;  /* 0x000000ffff097224 */ /* 0x000fe200078e001a */
[----:B------:R-:W-:Y:S01]  /*188a0*/  IADD3 R10, R27, R2, RZ ;  /* 0x000000021b0a7210 */ /* 0x000fe20007ffe0ff */
[----:B------:R-:W-:Y:S05]  /*188b0*/  BRA `(.L_x_8115) ;  /* 0x00000000000c7947 */ /* 0x000fea0003800000 */
.L_x_8114:
[----:B------:R-:W2:Y:S02]  /*188c0*/  LD.E R9, desc[UR6][R18.64+0x38] ;  /* 0x0000380612097980 */ /* 0x000ea4000c101900 */
[----:B--2---:R-:W-:-:S04]  /*188d0*/  LEA R9, -R9, RZ, 0x6 ;  /* 0x000000ff09097211 */ /* 0x004fc800078e31ff */
[----:B------:R-:W-:Y:S02]  /*188e0*/  SHF.R.S32.HI R10, RZ, 0x1f, R9 ;  /* 0x0000001fff0a7819 */ /* 0x000fe40000011409 */
.L_x_8115:
[----:B------:R-:W-:Y:S05]  /*188f0*/  BSYNC B0 ;  /* 0x0000000000007941 */ /* 0x000fea0003800000 */
.L_x_8113:
        /* <DEDUP_REMOVED lines=30> */
.L_x_8112:
[----:B------:R-:W-:Y:S05]  /*18ae0*/  BSYNC B1 ;  /* 0x0000000000017941 */ /* 0x000fea0003800000 */
.L_x_8111:
        /* <DEDUP_REMOVED lines=77> */
[-CC-:B------:R-:W-:Y:S01]  /*18fc0*/  FFMA.FTZ R16, R14, R180.reuse, -R179.reuse ;  /* 0x000000b40e107223 */ /* 0x180fe200000108b3 */
[-C--:B------:R-:W-:Y:S01]  /*18fd0*/  FFMA.FTZ R0, R8, R180.reuse, -R179 ;  /* 0x000000b408007223 */ /* 0x080fe200000108b3 */
[----:B------:R-:W3:Y:S01]  /*18fe0*/  LDSM.16.MT88.4 R4, [R216+0x16000] ;  /* 0x01600000d804783b */ /* 0x000ee20000004200 */
[-C--:B------:R-:W-:Y:S01]  /*18ff0*/  FFMA.FTZ R32, R24, R180.reuse, -R31 ;  /* 0x000000b418207223 */ /* 0x080fe2000001081f */
        /* <DEDUP_REMOVED lines=14> */
[----:B------:R-:W5:Y:S01]  /*190e0*/  LDSM.16.MT88.4 R24, [R217+0x10800] ;  /* 0x01080000d918783b */ /* 0x000f620000004200 */
[-CC-:B------:R-:W-:Y:S01]  /*190f0*/  FFMA.FTZ R189, R196, R180.reuse, -R31.reuse ;  /* 0x000000b4c4bd7223 */ /* 0x180fe2000001081f */
        /* <DEDUP_REMOVED lines=10> */
[----:B------:R-:W-:Y:S01]  /*191a0*/  LDSM.16.MT88.4 R28, [R220+0x11800] ;  /* 0x01180000dc1c783b */ /* 0x000fe20000004200 */
[----:B------:R-:W-:-:S05]  /*191b0*/  FADD.FTZ R174, R175, R174 ;  /* 0x000000aeafae7221 */ /* 0x000fca0000010000 */
        /* <DEDUP_REMOVED lines=320> */
.L_x_8118:
[----:B-1----:R-:W-:Y:S02]  /*1a5c0*/  R2UR UR4, R16 ;  /* 0x00000000100472ca */ /* 0x002fe400000e0000 */
[----:B------:R-:W-:-:S13]  /*1a5d0*/  R2UR UR5, R17 ;  /* 0x00000000110572ca */ /* 0x000fda00000e0000 */
[----:B------:R-:W2:Y:S02]  /*1a5e0*/  LD.E R0, desc[UR4][R18.64+0x40] ;  /* 0x0000400412007980 */ /* 0x000ea4000c101900 */
[----:B--2---:R-:W-:-:S05]  /*1a5f0*/  IMAD.U32 R0, R0, -0x40, RZ ;  /* 0xffffffc000007824 */ /* 0x004fca00078e00ff */
[----:B------:R-:W-:Y:S02]  /*1a600*/  SHF.R.S32.HI R5, RZ, 0x1f, R0 ;  /* 0x0000001fff057819 */ /* 0x000fe40000011400 */
.L_x_8119:
[----:B------:R-:W-:Y:S05]  /*1a610*/  BSYNC B0 ;  /* 0x0000000000007941 */ /* 0x000fea0003800000 */
.L_x_8117:
[----:B------:R-:W-:Y:S02]  /*1a620*/  LEA R238, P1, R0, R238, 0x1 ;  /* 0x000000ee00ee7211 */ /* 0x000fe400078208ff */
        /* <DEDUP_REMOVED lines=54> */
[----:B------:R-:W-:-:S05]  /*1a990*/  IADD3 R10, P1, R0, R8, RZ ;  /* 0x00000008000a7210 */ /* 0x000fca0007f3e0ff */
[----:B------:R-:W-:-:S05]  /*1a9a0*/  IMAD.X R11, R2, 0x1, R9, P1 ;  /* 0x00000001020b7824 */ /* 0x000fca00008e0609 */
        /* <DEDUP_REMOVED lines=9> */
[----:B------:R-:W-:Y:S04]  /*1aa40*/  LDSM.16.M88.4 R32, [R224] ;  /* 0x00000000e020783b */ /* 0x000fe80000000200 */
[----:B------:R-:W5:Y:S04]  /*1aa50*/  LDSM.16.M88.4 R24, [R215] ;  /* 0x00000000d718783b */ /* 0x000f680000000200 */
[----:B------:R-:W5:Y:S04]  /*1aa60*/  LDSM.16.M88.4 R28, [R223] ;  /* 0x00000000df1c783b */ /* 0x000f680000000200 */
[----:B------:R-:W5:Y:S04]  /*1aa70*/  LDSM.16.M88.4 R196, [R214] ;  /* 0x00000000d6c4783b */ /* 0x000f680000000200 */
[----:B------:R-:W5:Y:S04]  /*1aa80*/  LDSM.16.M88.4 R192, [R213] ;  /* 0x00000000d5c0783b */ /* 0x000f680000000200 */
[----:B------:R-:W-:Y:S01]  /*1aa90*/  LDSM.16.M88.4 R248, [R219+0x9000] ;  /* 0x00900000dbf8783b */ /* 0x000fe20000000200 */
[C---:B--2---:R-:W-:Y:S03]  /*1aaa0*/  HMMA.16816.F32 R8, R176.reuse, R4, RZ ;  /* 0x00000004b008723c */ /* 0x044fe600000018ff */
[----:B------:R-:W2:Y:S04]  /*1aab0*/  LD.E R0, desc[UR4][R18.64+0x18c] ;  /* 0x00018c0412007980 */ /* 0x000ea8000c101900 */
[----:B------:R-:W0:Y:S01]  /*1aac0*/  LDGDEPBAR ;  /* 0x00000000000079af */ /* 0x000e220000000000 */
[C---:B------:R-:W-:Y:S06]  /*1aad0*/  HMMA.16816.F32 R4, R176.reuse, R6, RZ ;  /* 0x00000006b004723c */ /* 0x040fec00000018ff */
[C---:B-1----:R-:W-:Y:S06]  /*1aae0*/  HMMA.16816.F32 R20, R176.reuse, R12, RZ ;  /* 0x0000000cb014723c */ /* 0x042fec00000018ff */
[C---:B------:R-:W-:Y:S06]  /*1aaf0*/  HMMA.16816.F32 R12, R176.reuse, R14, RZ ;  /* 0x0000000eb00c723c */ /* 0x040fec00000018ff */
[C---:B---3--:R-:W-:Y:S06]  /*1ab00*/  HMMA.16816.F32 R188, R176.reuse, R184, RZ ;  /* 0x000000b8b0bc723c */ /* 0x048fec00000018ff */
[C---:B------:R-:W-:Y:S06]  /*1ab10*/  HMMA.16816.F32 R184, R176.reuse, R186, RZ ;  /* 0x000000bab0b8723c */ /* 0x040fec00000018ff */
[C---:B----4-:R-:W-:Y:S06]  /*1ab20*/  HMMA.16816.F32 R180, R176.reuse, R172, RZ ;  /* 0x000000acb0b4723c */ /* 0x050fec00000018ff */
[----:B------:R-:W-:Y:S01]  /*1ab30*/  HMMA.16816.F32 R176, R176, R174, RZ ;  /* 0x000000aeb0b0723c */ /* 0x000fe200000018ff */
[----:B------:R-:W-:Y:S05]  /*1ab40*/  LDSM.16.M88.4 R172, [R222] ;  /* 0x00000000deac783b */ /* 0x000fea0000000200 */
[C---:B-----5:R-:W-:Y:S06]  /*1ab50*/  HMMA.16816.F32 R8, R32.reuse, R24, R8 ;  /* 0x000000182008723c */ /* 0x060fec0000001808 */
[C---:B------:R-:W-:Y:S01]  /*1ab60*/  HMMA.16816.F32 R4, R32.reuse, R26, R4 ;  /* 0x0000001a2004723c */ /* 0x040fe20000001804 */
[----:B------:R-:W1:Y:S05]  /*1ab70*/  LDSM.16.M88.4 R24, [R219+0x8800] ;  /* 0x00880000db18783b */ /* 0x000e6a0000000200 */
        /* <DEDUP_REMOVED lines=13> */
[C---:B---3--:R-:W-:Y:S06]  /*1ac50*/  HMMA.16816.F32 R20, R172.reuse, R28, R20 ;  /* 0x0000001cac14723c */ /* 0x048fec0000001814 */
[C---:B------:R-:W-:Y:S01]  /*1ac60*/  HMMA.16816.F32 R12, R172.reuse, R30, R12 ;  /* 0x0000001eac0c723c */ /* 0x040fe2000000180c */
[----:B------:R-:W3:Y:S05]  /*1ac70*/  LDSM.16.M88.4 R28, [R212+0x800] ;  /* 0x00080000d41c783b */ /* 0x000eea0000000200 */
[C---:B------:R-:W-:Y:S06]  /*1ac80*/  HMMA.16816.F32 R188, R172.reuse, R248, R188 ;  /* 0x000000f8acbc723c */ /* 0x040fec00000018bc */
[----:B------:R-:W-:Y:S01]  /*1ac90*/  HMMA.16816.F32 R184, R172, R250, R184 ;  /* 0x000000faacb8723c */ /* 0x000fe200000018b8 */
[----:B------:R-:W5:Y:S05]  /*1aca0*/  LDSM.16.M88.4 R248, [R212+0x1800] ;  /* 0x00180000d4f8783b */ /* 0x000f6a0000000200 */
[C---:B----4-:R-:W-:Y:S06]  /*1acb0*/  HMMA.16816.F32 R20, R196.reuse, R32, R20 ;  /* 0x00000020c414723c */ /* 0x050fec0000001814 */
[C---:B------:R-:W-:Y:S01]  /*1acc0*/  HMMA.16816.F32 R12, R196.reuse, R34, R12 ;  /* 0x00000022c40c723c */ /* 0x040fe2000000180c */
[----:B------:R-:W-:Y:S05]  /*1acd0*/  LDSM.16.M88.4 R32, [R225+0xb000] ;  /* 0x00b00000e120783b */ /* 0x000fea0000000200 */
[C---:B-1----:R-:W-:Y:S06]  /*1ace0*/  HMMA.16816.F32 R188, R196.reuse, R24, R188 ;  /* 0x00000018c4bc723c */ /* 0x042fec00000018bc */
[----:B------:R-:W-:Y:S01]  /*1acf0*/  HMMA.16816.F32 R184, R196, R26, R184 ;  /* 0x0000001ac4b8723c */ /* 0x000fe200000018b8 */
[----:B------:R-:W1:Y:S05]  /*1ad00*/  LDSM.16.M88.4 R24, [R226+0x2000] ;  /* 0x00200000e218783b */ /* 0x000e6a0000000200 */
[C---:B------:R-:W-:Y:S06]  /*1ad10*/  HMMA.16816.F32 R180, R172.reuse, R192, R180 ;  /* 0x000000c0acb4723c */ /* 0x040fec00000018b4 */
[----:B------:R-:W-:Y:S01]  /*1ad20*/  HMMA.16816.F32 R176, R172, R194, R176 ;  /* 0x000000c2acb0723c */ /* 0x000fe200000018b0 */
[----:B------:R-:W4:Y:S04]  /*1ad30*/  LDSM.16.M88.4 R192, [R225+0xa000] ;  /* 0x00a00000e1c0783b */ /* 0x000f280000000200 */
[----:B------:R-:W4:Y:S01]  /*1ad40*/  LDSM.16.M88.4 R172, [R225+0xa800] ;  /* 0x00a80000e1ac783b */ /* 0x000f220000000200 */
[C---:B---3--:R-:W-:Y:S06]  /*1ad50*/  HMMA.16816.F32 R8, R196.reuse, R28, R8 ;  /* 0x0000001cc408723c */ /* 0x048fec0000001808 */
        /* <DEDUP_REMOVED lines=9> */
[C---:B----4-:R-:W-:Y:S06]  /*1adf0*/  HMMA.16816.F32 R20, R24.reuse, R192, R20 ;  /* 0x000000c01814723c */ /* 0x050fec0000001814 */
[C---:B------:R-:W-:Y:S01]  /*1ae00*/  HMMA.16816.F32 R12, R24.reuse, R194, R12 ;  /* 0x000000c2180c723c */ /* 0x040fe2000000180c */
[----:B------:R-:W4:Y:S05]  /*1ae10*/  LDSM.16.M88.4 R192, [R209] ;  /* 0x00000000d1c0783b */ /* 0x000f2a0000000200 */
[C---:B------:R-:W-:Y:S06]  /*1ae20*/  HMMA.16816.F32 R8, R24.reuse, R172, R8 ;  /* 0x000000ac1808723c */ /* 0x040fec0000001808 */
[C---:B------:R-:W-:Y:S01]  /*1ae30*/  HMMA.16816.F32 R4, R24.reuse, R174, R4 ;  /* 0x000000ae1804723c */ /* 0x040fe20000001804 */
[----:B------:R-:W5:Y:S05]  /*1ae40*/  LDSM.16.M88.4 R172, [R208] ;  /* 0x00000000d0ac783b */ /* 0x000f6a0000000200 */
[C---:B---3--:R-:W-:Y:S06]  /*1ae50*/  HMMA.16816.F32 R180, R24.reuse, R28, R180 ;  /* 0x0000001c18b4723c */ /* 0x048fec00000018b4 */
        /* <DEDUP_REMOVED lines=14> */
[----:B------:R-:W5:Y:S04]  /*1af40*/  LDSM.16.M88.4 R32, [R219+0xb800] ;  /* 0x00b80000db20783b */ /* 0x000f680000000200 */
[----:B------:R-:W-:Y:S01]  /*1af50*/  LDSM.16.M88.4 R172, [R221+0x2000] ;  /* 0x00200000ddac783b */ /* 0x000fe20000000200 */
[C---:B---3--:R-:W-:Y:S06]  /*1af60*/  HMMA.16816.F32 R20, R28.reuse, R24, R20 ;  /* 0x000000181c14723c */ /* 0x048fec0000001814 */
        /* <DEDUP_REMOVED lines=8> */
[C---:B-----5:R-:W-:Y:S06]  /*1aff0*/  HMMA.16816.F32 R180, R28.reuse, R32, R180 ;  /* 0x000000201cb4723c */ /* 0x060fec00000018b4 */
[----:B------:R-:W-:Y:S01]  /*1b000*/  HMMA.16816.F32 R176, R28, R34, R176 ;  /* 0x000000221cb0723c */ /* 0x000fe200000018b0 */
[----:B------:R-:W-:Y:S04]  /*1b010*/  LDSM.16.M88.4 R32, [R226+0x4000] ;  /* 0x00400000e220783b */ /* 0x000fe80000000200 */
        /* <DEDUP_REMOVED lines=9> */
[----:B------:R-:W-:Y:S05]  /*1b0b0*/  LDSM.16.M88.4 R196, [R205] ;  /* 0x00000000cdc4783b */ /* 0x000fea0000000200 */
[C---:B----4-:R-:W-:Y:S06]  /*1b0c0*/  HMMA.16816.F32 R180, R172.reuse, R192, R180 ;  /* 0x000000c0acb4723c */ /* 0x050fec00000018b4 */
[----:B------:R-:W-:Y:S01]  /*1b0d0*/  HMMA.16816.F32 R176, R172, R194, R176 ;  /* 0x000000c2acb0723c */ /* 0x000fe200000018b0 */
[----:B------:R-:W1:Y:S04]  /*1b0e0*/  LDSM.16.M88.4 R192, [R225+0xd000] ;  /* 0x00d00000e1c0783b */ /* 0x000e680000000200 */
[----:B------:R-:W4:Y:S01]  /*1b0f0*/  LDSM.16.M88.4 R172, [R225+0xd800] ;  /* 0x00d80000e1ac783b */ /* 0x000f220000000200 */
[C---:B-----5:R-:W-:Y:S06]  /*1b100*/  HMMA.16816.F32 R20, R32.reuse, R28, R20 ;  /* 0x0000001c2014723c */ /* 0x060fec0000001814 */
[C---:B------:R-:W-:Y:S01]  /*1b110*/  HMMA.16816.F32 R12, R32.reuse, R30, R12 ;  /* 0x0000001e200c723c */ /* 0x040fe2000000180c */
[----:B------:R-:W5:Y:S05]  /*1b120*/  LDSM.16.M88.4 R28, [R207] ;  /* 0x00000000cf1c783b */ /* 0x000f6a0000000200 */
[C---:B---3--:R-:W-:Y:S06]  /*1b130*/  HMMA.16816.F32 R8, R32.reuse, R24, R8 ;  /* 0x000000182008723c */ /* 0x048fec0000001808 */
[C---:B------:R-:W-:Y:S01]  /*1b140*/  HMMA.16816.F32 R4, R32.reuse, R26, R4 ;  /* 0x0000001a2004723c */ /* 0x040fe20000001804 */
[----:B------:R-:W3:Y:S05]  /*1b150*/  LDSM.16.M88.4 R24, [R206] ;  /* 0x00000000ce18783b */ /* 0x000eea0000000200 */
[C---:B-1----:R-:W-:Y:S06]  /*1b160*/  HMMA.16816.F32 R188, R32.reuse, R192, R188 ;  /* 0x000000c020bc723c */ /* 0x042fec00000018bc */
[C---:B------:R-:W-:Y:S01]  /*1b170*/  HMMA.16816.F32 R184, R32.reuse, R194, R184 ;  /* 0x000000c220b8723c */ /* 0x040fe200000018b8 */
[----:B------:R-:W1:Y:S05]  /*1b180*/  LDSM.16.M88.4 R192, [R204] ;  /* 0x00000000ccc0783b */ /* 0x000e6a0000000200 */
        /* <DEDUP_REMOVED lines=41> */
[----:B------:R-:W3:Y:S05]  /*1b420*/  LDSM.16.M88.4 R24, [R225+0xf800] ;  /* 0x00f80000e118783b */ /* 0x000eea0000000200 */
[C---:B-1----:R-:W-:Y:S06]  /*1b430*/  HMMA.16816.F32 R20, R172.reuse, R32, R20 ;  /* 0x00000020ac14723c */ /* 0x042fec0000001814 */
[C---:B------:R-:W-:Y:S01]  /*1b440*/  HMMA.16816.F32 R12, R172.reuse, R34, R12 ;  /* 0x00000022ac0c723c */ /* 0x040fe2000000180c */
[----:B------:R-:W-:Y:S05]  /*1b450*/  LDSM.16.M88.4 R32, [R224+0x6000] ;  /* 0x00600000e020783b */ /* 0x000fea0000000200 */
[C---:B----4-:R-:W-:Y:S06]  /*1b460*/  HMMA.16816.F32 R8, R172.reuse, R28, R8 ;  /* 0x0000001cac08723c */ /* 0x050fec0000001808 */
[C---:B------:R-:W-:Y:S01]  /*1b470*/  HMMA.16816.F32 R4, R172.reuse, R30, R4 ;  /* 0x0000001eac04723c */ /* 0x040fe20000001804 */
[----:B------:R-:W1:Y:S05]  /*1b480*/  LDSM.16.M88.4 R28, [R203] ;  /* 0x00000000cb1c783b */ /* 0x000e6a0000000200 */
[C---:B------:R-:W-:Y:S06]  /*1b490*/  HMMA.16816.F32 R188, R172.reuse, R192, R188 ;  /* 0x000000c0acbc723c */ /* 0x040fec00000018bc */
[C---:B------:R-:W-:Y:S01]  /*1b4a0*/  HMMA.16816.F32 R184, R172.reuse, R194, R184 ;  /* 0x000000c2acb8723c */ /* 0x040fe200000018b8 */
[----:B------:R-:W4:Y:S05]  /*1b4b0*/  LDSM.16.M88.4 R192, [R202] ;  /* 0x00000000cac0783b */ /* 0x000f2a0000000200 */
[C---:B---3--:R-:W-:Y:S06]  /*1b4c0*/  HMMA.16816.F32 R180, R172.reuse, R24, R180 ;  /* 0x00000018acb4723c */ /* 0x048fec00000018b4 */
[----:B------:R-:W-:Y:S01]  /*1b4d0*/  HMMA.16816.F32 R176, R172, R26, R176 ;  /* 0x0000001aacb0723c */ /* 0x000fe200000018b0 */
[----:B------:R-:W3:Y:S04]  /*1b4e0*/  LDSM.16.M88.4 R172, [R201] ;  /* 0x00000000c9ac783b */ /* 0x000ee80000000200 */
[----:B------:R-:W5:Y:S01]  /*1b4f0*/  LDSM.16.M88.4 R24, [R200] ;  /* 0x00000000c818783b */ /* 0x000f620000000200 */
[C---:B-1----:R-:W-:Y:S06]  /*1b500*/  HMMA.16816.F32 R20, R32.reuse, R28, R20 ;  /* 0x0000001c2014723c */ /* 0x042fec0000001814 */
[C---:B------:R-:W-:Y:S01]  /*1b510*/  HMMA.16816.F32 R12, R32.reuse, R30, R12 ;  /* 0x0000001e200c723c */ /* 0x040fe2000000180c */
[----:B------:R-:W1:Y:S05]  /*1b520*/  LDSM.16.M88.4 R28, [R219+0xe000] ;  /* 0x00e00000db1c783b */ /* 0x000e6a0000000200 */
[C---:B----4-:R-:W-:Y:S06]  /*1b530*/  HMMA.16816.F32 R8, R32.reuse, R192, R8 ;  /* 0x000000c02008723c */ /* 0x050fec0000001808 */
[C---:B------:R-:W-:Y:S06]  /*1b540*/  HMMA.16816.F32 R4, R32.reuse, R194, R4 ;  /* 0x000000c22004723c */ /* 0x040fec0000001804 */
[C---:B---3--:R-:W-:Y:S06]  /*1b550*/  HMMA.16816.F32 R188, R32.reuse, R172, R188 ;  /* 0x000000ac20bc723c */ /* 0x048fec00000018bc */
[C---:B------:R-:W-:Y:S01]  /*1b560*/  HMMA.16816.F32 R184, R32.reuse, R174, R184 ;  /* 0x000000ae20b8723c */ /* 0x040fe200000018b8 */
[----:B------:R-:W-:Y:S05]  /*1b570*/  LDSM.16.M88.4 R172, [R219+0xf000] ;  /* 0x00f00000dbac783b */ /* 0x000fea0000000200 */
[C---:B-----5:R-:W-:Y:S06]  /*1b580*/  HMMA.16816.F32 R180, R32.reuse, R24, R180 ;  /* 0x0000001820b4723c */ /* 0x060fec00000018b4 */
[----:B------:R-:W-:Y:S01]  /*1b590*/  HMMA.16816.F32 R176, R32, R26, R176 ;  /* 0x0000001a20b0723c */ /* 0x000fe200000018b0 */
[----:B------:R-:W-:Y:S04]  /*1b5a0*/  LDSM.16.M88.4 R32, [R221+0x6000] ;  /* 0x00600000dd20783b */ /* 0x000fe80000000200 */
[----:B------:R-:W3:Y:S01]  /*1b5b0*/  LDSM.16.M88.4 R24, [R212+0x6000] ;  /* 0x00600000d418783b */ /* 0x000ee20000000200 */
[C---:B-1----:R-:W-:Y:S06]  /*1b5c0*/  HMMA.16816.F32 R20, R196.reuse, R28, R20 ;  /* 0x0000001cc414723c */ /* 0x042fec0000001814 */
[----:B------:R-:W-:Y:S01]  /*1b5d0*/  HMMA.16816.F32 R12, R196, R30, R12 ;  /* 0x0000001ec40c723c */ /* 0x000fe2000000180c */
[----:B------:R-:W1:-:S15]  /*1b5e0*/  LDSM.16.M88.4 R28, [R219+0xe800] ;  /* 0x00e80000db1c783b */ /* 0x000e5e0000000200 */
[----:B------:R-:W-:-:S02]  /*1b5f0*/  NOP ;  /* 0x0000000000007918 */ /* 0x000fc40000000000 */
[C---:B---3--:R-:W-:Y:S06]  /*1b600*/  HMMA.16816.F32 R20, R32.reuse, R24, R20 ;  /* 0x000000182014723c */ /* 0x048fec0000001814 */
[----:B------:R-:W-:Y:S01]  /*1b610*/  HMMA.16816.F32 R12, R32, R26, R12 ;  /* 0x0000001a200c723c */ /* 0x000fe2000000180c */
[----:B------:R-:W3:Y:S05]  /*1b620*/  LDSM.16.M88.4 R24, [R212+0x6800] ;  /* 0x00680000d418783b */ /* 0x000eea0000000200 */
[C---:B-1----:R-:W-:Y:S06]  /*1b630*/  HMMA.16816.F32 R8, R196.reuse, R28, R8 ;  /* 0x0000001cc408723c */ /* 0x042fec0000001808 */
[----:B------:R-:W-:-:S12]  /*1b640*/  HMMA.16816.F32 R4, R196, R30, R4 ;  /* 0x0000001ec404723c */ /* 0x000fd80000001804 */
[-C--:B--2---:R-:W-:Y:S02]  /*1b650*/  FMUL.FTZ R31, R13, R0.reuse ;  /* 0x000000000d1f7220 */ /* 0x084fe40000410000 */
[----:B------:R-:W1:Y:S01]  /*1b660*/  S2R R13, SR_TID.X ;  /* 0x00000000000d7919 */ /* 0x000e620000002100 */
[-C--:B------:R-:W-:Y:S01]  /*1b670*/  FMUL.FTZ R2, R20, R0.reuse ;  /* 0x0000000014027220 */ /* 0x080fe20000410000 */
[-C--:B------:R-:W-:Y:S01]  /*1b680*/  FMUL.FTZ R28, R21, R0.reuse ;  /* 0x00000000151c7220 */ /* 0x080fe20000410000 */
[-C--:B------:R-:W-:Y:S01]  /*1b690*/  FMUL.FTZ R29, R22, R0.reuse ;  /* 0x00000000161d7220 */ /* 0x080fe20000410000 */
[-C--:B------:R-:W-:Y:S02]  /*1b6a0*/  FMUL.FTZ R30, R23, R0.reuse ;  /* 0x00000000171e7220 */ /* 0x080fe40000410000 */
[----:B------:R-:W2:Y:S01]  /*1b6b0*/  LDSM.16.M88.4 R20, [R219+0xf800] ;  /* 0x00f80000db14783b */ /* 0x000ea20000000200 */
[C---:B---3--:R-:W-:Y:S06]  /*1b6c0*/  HMMA.16816.F32 R8, R32.reuse, R24, R8 ;  /* 0x000000182008723c */ /* 0x048fec0000001808 */
[----:B------:R-:W-:Y:S01]  /*1b6d0*/  HMMA.16816.F32 R4, R32, R26, R4 ;  /* 0x0000001a2004723c */ /* 0x000fe20000001804 */
[----:B------:R-:W3:Y:S01]  /*1b6e0*/  LDSM.16.M88.4 R24, [R212+0x7000] ;  /* 0x00700000d418783b */ /* 0x000ee20000000200 */
[----:B------:R-:W-:-:S04]  /*1b6f0*/  FMUL.FTZ R170, R14, R0 ;  /* 0x000000000eaa7220 */ /* 0x000fc80000410000 */
[----:B------:R-:W-:Y:S01]  /*1b700*/  HMMA.16816.F32 R188, R196, R172, R188 ;  /* 0x000000acc4bc723c */ /* 0x000fe200000018bc */
[----:B-1----:R-:W-:-:S11]  /*1b710*/  IMAD.SHL.U32 R13, R13, 0x2, RZ ;  /* 0x000000020d0d7824 */ /* 0x002fd600078e00ff */
[-C--:B------:R-:W-:Y:S01]  /*1b720*/  FMUL.FTZ R8, R8, R0.reuse ;  /* 0x0000000008087220 */ /* 0x080fe20000410000 */
[-C--:B------:R-:W-:Y:S01]  /*1b730*/  FMUL.FTZ R9, R9, R0.reuse ;  /* 0x0000000009097220 */ /* 0x080fe20000410000 */
[-C--:B------:R-:W-:Y:S01]  /*1b740*/  FMUL.FTZ R10, R10, R0.reuse ;  /* 0x000000000a0a7220 */ /* 0x080fe20000410000 */
[----:B------:R-:W-:Y:S01]  /*1b750*/  FMUL.FTZ R11, R11, R0 ;  /* 0x000000000b0b7220 */ /* 0x000fe20000410000 */
[----:B------:R-:W-:Y:S01]  /*1b760*/  MUFU.TANH R248, R8 ;  /* 0x0000000800f87308 */ /* 0x000fe20000002400 */
[----:B------:R-:W-:Y:S01]  /*1b770*/  LOP3.LUT R13, R13, 0x6, RZ, 0xc0, !PT ;  /* 0x000000060d0d7812 */ /* 0x000fe200078ec0ff */
[----:B------:R-:W-:Y:S06]  /*1b780*/  HMMA.16816.F32 R184, R196, R174, R184 ;  /* 0x000000aec4b8723c */ /* 0x000fec00000018b8 */
[----:B------:R-:W-:Y:S08]  /*1b790*/  MUFU.TANH R14, R9 ;  /* 0x00000009000e7308 */ /* 0x000ff00000002400 */
[----:B------:R-:W-:Y:S08]  /*1b7a0*/  MUFU.TANH R252, R10 ;  /* 0x0000000a00fc7308 */ /* 0x000ff00000002400 */
[----:B------:R1:W-:Y:S01]  /*1b7b0*/  MUFU.TANH R251, R11 ;  /* 0x0000000b00fb7308 */ /* 0x0003e20000002400 */
[----:B------:R-:W-:-:S02]  /*1b7c0*/  IMAD R13, R234, 0x40, R13 ;  /* 0x00000040ea0d7824 */ /* 0x000fc400078e020d */
[----:B------:R-:W-:Y:S02]  /*1b7d0*/  FMUL.FTZ R249, R5, R0 ;  /* 0x0000000005f97220 */ /* 0x000fe40000410000 */
[----:B------:R-:W-:Y:S01]  /*1b7e0*/  VIADD R5, R13, 0x1 ;  /* 0x000000010d057836 */ /* 0x000fe20000000000 */
[----:B-1----:R-:W1:Y:S01]  /*1b7f0*/  LDSM.16.M88.4 R8, [R212+0x7800] ;  /* 0x00780000d408783b */ /* 0x002e620000000200 */
[----:B--2---:R-:W-:Y:S03]  /*1b800*/  HMMA.16816.F32 R180, R196, R20, R180 ;  /* 0x00000014c4b4723c */ /* 0x004fe600000018b4 */
[C---:B------:R-:W-:Y:S01]  /*1b810*/  ISETP.GE.AND P6, PT, R5.reuse, R243, PT ;  /* 0x000000f30500720c */ /* 0x040fe20003fc6270 */
[----:B------:R-:W2:Y:S01]  /*1b820*/  MUFU.TANH R2, R2 ;  /* 0x0000000200027308 */ /* 0x000ea20000002400 */
[----:B------:R-:W-:-:S07]  /*1b830*/  ISETP.GE.AND P3, PT, R5, R240, PT ;  /* 0x000000f00500720c */ /* 0x000fce0003f66270 */
[----:B------:R-:W4:Y:S01]  /*1b840*/  MUFU.TANH R29, R29 ;  /* 0x0000001d001d7308 */ /* 0x000f220000002400 */
[----:B------:R-:W-:Y:S01]  /*1b850*/  ISETP.GE.OR P6, PT, R5, R242, !P6 ;  /* 0x000000f20500720c */ /* 0x000fe200077c6670 */
[----:B------:R-:W-:Y:S01]  /*1b860*/  FMUL.FTZ R15, R15, R0 ;  /* 0x000000000f0f7220 */ /* 0x000fe20000410000 */
[----:B------:R-:W-:Y:S01]  /*1b870*/  ISETP.GE.OR P3, PT, R5, R244, !P3 ;  /* 0x000000f40500720c */ /* 0x000fe20005f66670 */
[----:B------:R-:W-:Y:S01]  /*1b880*/  VIADD R5, R13, 0x8 ;  /* 0x000000080d057836 */ /* 0x000fe20000000000 */
[C---:B---3--:R-:W-:Y:S03]  /*1b890*/  HMMA.16816.F32 R188, R32.reuse, R24, R188 ;  /* 0x0000001820bc723c */ /* 0x048fe600000018bc */
[----:B------:R-:W-:Y:S01]  /*1b8a0*/  MUFU.TANH R28, R28 ;  /* 0x0000001c001c7308 */ /* 0x000fe20000002400 */
[C---:B------:R-:W-:Y:S02]  /*1b8b0*/  ISETP.GE.AND P5, PT, R5.reuse, R243, PT ;  /* 0x000000f30500720c */ /* 0x040fe40003fa6270 */
[----:B------:R-:W-:Y:S01]  /*1b8c0*/  HMMA.16816.F32 R184, R32, R26, R184 ;  /* 0x0000001a20b8723c */ /* 0x000fe200000018b8 */
[----:B------:R-:W-:-:S04]  /*1b8d0*/  ISETP.GE.AND P2, PT, R5, R240, PT ;  /* 0x000000f00500720c */ /* 0x000fc80003f46270 */
[----:B------:R-:W3:Y:S01]  /*1b8e0*/  MUFU.TANH R30, R30 ;  /* 0x0000001e001e7308 */ /* 0x000ee20000002400 */
[C---:B------:R-:W-:Y:S01]  /*1b8f0*/  ISETP.GE.AND P4, PT, R13.reuse, R243, PT ;  /* 0x000000f30d00720c */ /* 0x040fe20003f86270 */
[----:B------:R-:W-:Y:S01]  /*1b900*/  HMMA.16816.F32 R176, R196, R22, R176 ;  /* 0x00000016c4b0723c */ /* 0x000fe200000018b0 */
[----:B------:R-:W-:Y:S01]  /*1b910*/  ISETP.GE.AND P1, PT, R13, R240, PT ;  /* 0x000000f00d00720c */ /* 0x000fe20003f26270 */
[----:B------:R-:W-:Y:S01]  /*1b920*/  FMUL.FTZ R12, R12, R0 ;  /* 0x000000000c0c7220 */ /* 0x000fe20000410000 */
[----:B------:R-:W-:-:S03]  /*1b930*/  ISETP.GE.OR P5, PT, R5, R242, !P5 ;  /* 0x000000f20500720c */ /* 0x000fc60006fa6670 */
[----:B------:R-:W5:Y:S01]  /*1b940*/  MUFU.TANH R31, R31 ;  /* 0x0000001f001f7308 */ /* 0x000f620000002400 */
[----:B------:R-:W-:Y:S01]  /*1b950*/  ISETP.GE.OR P2, PT, R5, R244, !P2 ;  /* 0x000000f40500720c */ /* 0x000fe20005746670 */
[C---:B------:R-:W-:Y:S01]  /*1b960*/  VIADD R5, R13.reuse, 0x9 ;  /* 0x000000090d057836 */ /* 0x040fe20000000000 */
[C---:B------:R-:W-:Y:S01]  /*1b970*/  ISETP.GE.OR P4, PT, R13.reuse, R242, !P4 ;  /* 0x000000f20d00720c */ /* 0x040fe20006786670 */
[----:B------:R-:W-:Y:S01]  /*1b980*/  FMUL.FTZ R4, R4, R0 ;  /* 0x0000000004047220 */ /* 0x000fe20000410000 */
[----:B------:R-:W-:-:S03]  /*1b990*/  ISETP.GE.OR P1, PT, R13, R244, !P1 ;  /* 0x000000f40d00720c */ /* 0x000fc60004f26670 */
[----:B------:R-:W-:Y:S01]  /*1b9a0*/  MUFU.TANH R170, R170 ;  /* 0x000000aa00aa7308 */ /* 0x000fe20000002400 */
[-C--:B------:R-:W-:Y:S01]  /*1b9b0*/  FMUL.FTZ R20, R6, R0.reuse ;  /* 0x0000000006147220 */ /* 0x080fe20000410000 */
[----:B------:R-:W-:Y:S01]  /*1b9c0*/  FMUL.FTZ R6, R7, R0 ;  /* 0x0000000007067220 */ /* 0x000fe20000410000 */
[----:B--2---:R-:W-:Y:S01]  /*1b9d0*/  FSEL R7, R2, -INF , !P4 ;  /* 0xff80000002077808 */ /* 0x004fe20006000000 */
[----:B------:R-:W-:Y:S01]  /*1b9e0*/  VIADD R171, R13, 0x11 ;  /* 0x000000110dab7836 */ /* 0x000fe20000000000 */
[----:B------:R-:W-:-:S04]  /*1b9f0*/  DEPBAR.LE SB0, 0x0 ;  /* 0x000080000000791a */ /* 0x000fc80000000000 */
[----:B------:R2:W5:Y:S01]  /*1ba00*/  MUFU.TANH R165, R15 ;  /* 0x0000000f00a57308 */ /* 0x0005620000002400 */
[----:B----4-:R-:W-:Y:S01]  /*1ba10*/  FSEL R29, R29, -INF , !P1 ;  /* 0xff8000001d1d7808 */ /* 0x010fe20004800000 */
[----:B------:R-:W-:Y:S01]  /*1ba20*/  VIADD R21, R13, 0x10 ;  /* 0x000000100d157836 */ /* 0x000fe20000000000 */
[C---:B------:R-:W-:Y:S02]  /*1ba30*/  ISETP.GE.AND P4, PT, R5.reuse, R243, PT ;  /* 0x000000f30500720c */ /* 0x040fe40003f86270 */
[C---:B------:R-:W-:Y:S01]  /*1ba40*/  ISETP.GE.AND P1, PT, R5.reuse, R240, PT ;  /* 0x000000f00500720c */ /* 0x040fe20003f26270 */
[----:B-1----:R-:W-:Y:S02]  /*1ba50*/  HMMA.16816.F32 R180, R32, R8, R180 ;  /* 0x0000000820b4723c */ /* 0x002fe400000018b4 */
[----:B------:R-:W1:Y:S01]  /*1ba60*/  MUFU.TANH R12, R12 ;  /* 0x0000000c000c7308 */ /* 0x000e620000002400 */
[C---:B------:R-:W-:Y:S02]  /*1ba70*/  ISETP.GE.OR P4, PT, R5.reuse, R242, !P4 ;  /* 0x000000f20500720c */ /* 0x040fe40006786670 */
[----:B------:R-:W-:-:S02]  /*1ba80*/  ISETP.GE.OR P1, PT, R5, R244, !P1 ;  /* 0x000000f40500720c */ /* 0x000fc40004f26670 */
[----:B---3--:R-:W-:Y:S01]  /*1ba90*/  FSEL R5, R30, -INF , !P3 ;  /* 0xff8000001e057808 */ /* 0x008fe20005800000 */
[----:B------:R-:W-:Y:S01]  /*1baa0*/  VIADD R27, R13, 0x18 ;  /* 0x000000180d1b7836 */ /* 0x000fe20000000000 */
[C---:B------:R-:W-:Y:S02]  /*1bab0*/  ISETP.GE.AND P3, PT, R21.reuse, R240, PT ;  /* 0x000000f01500720c */ /* 0x040fe40003f66270 */
[----:B--2---:R-:W-:Y:S02]  /*1bac0*/  FSEL R15, R28, -INF , !P6 ;  /* 0xff8000001c0f7808 */ /* 0x004fe40007000000 */
[C---:B------:R-:W-:Y:S01]  /*1bad0*/  ISETP.GE.AND P6, PT, R21.reuse, R243, PT ;  /* 0x000000f31500720c */ /* 0x040fe20003fc6270 */
[----:B------:R2:W3:Y:S01]  /*1bae0*/  MUFU.TANH R250, R4 ;  /* 0x0000000400fa7308 */ /* 0x0004e20000002400 */
[C---:B------:R-:W-:Y:S02]  /*1baf0*/  ISETP.GE.OR P3, PT, R21.reuse, R244, !P3 ;  /* 0x000000f41500720c */ /* 0x040fe40005f66670 */
[----:B------:R-:W-:-:S02]  /*1bb00*/  ISETP.GE.OR P6, PT, R21, R242, !P6 ;  /* 0x000000f21500720c */ /* 0x000fc400077c6670 */
[----:B-----5:R-:W-:Y:S02]  /*1bb10*/  FSEL R31, R31, -INF , !P4 ;  /* 0xff8000001f1f7808 */ /* 0x020fe40006000000 */
[----:B------:R-:W-:Y:S01]  /*1bb20*/  FSEL R21, R165, -INF , !P1 ;  /* 0xff800000a5157808 */ /* 0x000fe20004800000 */
[----:B------:R-:W4:Y:S01]  /*1bb30*/  MUFU.TANH R20, R20 ;  /* 0x0000001400147308 */ /* 0x000f220000002400 */
[C---:B------:R-:W-:Y:S02]  /*1bb40*/  ISETP.GE.AND P4, PT, R27.reuse, R243, PT ;  /* 0x000000f31b00720c */ /* 0x040fe40003f86270 */
[C---:B------:R-:W-:Y:S01]  /*1bb50*/  ISETP.GE.AND P1, PT, R27.reuse, R240, PT ;  /* 0x000000f01b00720c */ /* 0x040fe20003f26270 */
[----:B------:R-:W-:Y:S01]  /*1bb60*/  FMUL.FTZ R2, R190, R0 ;  /* 0x00000000be027220 */ /* 0x000fe20000410000 */
[----:B------:R-:W-:-:S03]  /*1bb70*/  ISETP.GE.OR P4, PT, R27, R242, !P4 ;  /* 0x000000f21b00720c */ /* 0x000fc60006786670 */
[----:B------:R-:W5:Y:S01]  /*1bb80*/  MUFU.TANH R249, R249 ;  /* 0x000000f900f97308 */ /* 0x000f620000002400 */
[----:B--2---:R-:W-:Y:S01]  /*1bb90*/  FMUL.FTZ R4, R188, R0 ;  /* 0x00000000bc047220 */ /* 0x004fe20000410000 */
[----:B------:R-:W-:Y:S01]  /*1bba0*/  ISETP.GE.OR P1, PT, R27, R244, !P1 ;  /* 0x000000f41b00720c */ /* 0x000fe20004f26670 */
[----:B------:R-:W-:Y:S01]  /*1bbb0*/  FMUL.FTZ R172, R184, R0 ;  /* 0x00000000b8ac7220 */ /* 0x000fe20000410000 */
[----:B------:R-:W-:-:S04]  /*1bbc0*/  VIADD R27, R13, 0x19 ;  /* 0x000000190d1b7836 */ /* 0x000fc80000000000 */
[----:B------:R-:W2:Y:S01]  /*1bbd0*/  MUFU.TANH R6, R6 ;  /* 0x0000000600067308 */ /* 0x000ea20000002400 */
[----:B------:R-:W-:Y:S01]  /*1bbe0*/  HMMA.16816.F32 R176, R32, R10, R176 ;  /* 0x0000000a20b0723c */ /* 0x000fe200000018b0 */
[----:B-1----:R-:W-:Y:S02]  /*1bbf0*/  FSEL R25, R12, -INF , !P5 ;  /* 0xff8000000c197808 */ /* 0x002fe40006800000 */
[----:B------:R-:W-:Y:S02]  /*1bc00*/  FSEL R9, R170, -INF , !P2 ;  /* 0xff800000aa097808 */ /* 0x000fe40005000000 */
[C---:B------:R-:W-:Y:S02]  /*1bc10*/  ISETP.GE.AND P5, PT, R171.reuse, R243, PT ;  /* 0x000000f3ab00720c */ /* 0x040fe40003fa6270 */
[----:B------:R-:W-:Y:S01]  /*1bc20*/  MUFU.TANH R4, R4 ;  /* 0x0000000400047308 */ /* 0x000fe20000002400 */
[----:B------:R-:W-:Y:S01]  /*1bc30*/  ISETP.GE.AND P2, PT, R171, R240, PT ;  /* 0x000000f0ab00720c */ /* 0x000fe20003f46270 */
[----:B------:R-:W-:Y:S01]  /*1bc40*/  FMUL.FTZ R173, R186, R0 ;  /* 0x00000000baad7220 */ /* 0x000fe20000410000 */
[----:B------:R-:W-:-:S02]  /*1bc50*/  FSEL R248, R248, -INF , !P6 ;  /* 0xff800000f8f87808 */ /* 0x000fc40007000000 */
[----:B------:R-:W-:-:S03]  /*1bc60*/  FSEL R252, R252, -INF , !P3 ;  /* 0xff800000fcfc7808 */ /* 0x000fc60005800000 */
[----:B------:R-:W-:Y:S01]  /*1bc70*/  MUFU.TANH R2, R2 ;  /* 0x0000000200027308 */ /* 0x000fe20000002400 */
[----:B------:R-:W-:Y:S01]  /*1bc80*/  ISETP.GE.AND P6, PT, R27, R243, PT ;  /* 0x000000f31b00720c */ /* 0x000fe20003fc6270 */
[----:B------:R-:W-:Y:S01]  /*1bc90*/  VIADD R23, R13, 0x21 ;  /* 0x000000210d177836 */ /* 0x000fe20000000000 */
[----:B------:R-:W-:Y:S01]  /*1bca0*/  ISETP.GE.AND P3, PT, R27, R240, PT ;  /* 0x000000f01b00720c */ /* 0x000fe20003f66270 */
[----:B------:R-:W-:Y:S01]  /*1bcb0*/  FMUL.FTZ R174, R189, R0 ;  /* 0x00000000bdae7220 */ /* 0x000fe20000410000 */
[----:B------:R-:W-:Y:S01]  /*1bcc0*/  ISETP.GE.OR P5, PT, R171, R242, !P5 ;  /* 0x000000f2ab00720c */ /* 0x000fe20006fa6670 */
[----:B------:R-:W-:Y:S01]  /*1bcd0*/  VIADD R165, R13, 0x20 ;  /* 0x000000200da57836 */ /* 0x000fe20000000000 */
[----:B------:R-:W-:Y:S01]  /*1bce0*/  ISETP.GE.OR P2, PT, R171, R244, !P2 ;  /* 0x000000f4ab00720c */ /* 0x000fe20005746670 */
[----:B------:R-:W1:Y:S01]  /*1bcf0*/  MUFU.TANH R172, R172 ;  /* 0x000000ac00ac7308 */ /* 0x000e620000002400 */
[----:B------:R-:W-:Y:S01]  /*1bd00*/  FMUL.FTZ R191, R191, R0 ;  /* 0x00000000bfbf7220 */ /* 0x000fe20000410000 */
[----:B------:R-:W-:Y:S01]  /*1bd10*/  ISETP.GE.OR P6, PT, R27, R242, !P6 ;  /* 0x000000f21b00720c */ /* 0x000fe200077c6670 */
[----:B------:R-:W-:Y:S01]  /*1bd20*/  VIADD R11, R13, 0x28 ;  /* 0x000000280d0b7836 */ /* 0x000fe20000000000 */
[----:B------:R-:W-:Y:S01]  /*1bd30*/  ISETP.GE.OR P3, PT, R27, R244, !P3 ;  /* 0x000000f41b00720c */ /* 0x000fe20005f66670 */
[----:B------:R-:W-:Y:S01]  /*1bd40*/  FMUL.FTZ R181, R181, R0 ;  /* 0x00000000b5b57220 */ /* 0x000fe20000410000 */
[----:B---3--:R-:W-:-:S02]  /*1bd50*/  FSEL R250, R250, -INF , !P4 ;  /* 0xff800000fafa7808 */ /* 0x008fc40006000000 */
[----:B----4-:R-:W-:Y:S01]  /*1bd60*/  FSEL R246, R20, -INF , !P1 ;  /* 0xff80000014f67808 */ /* 0x010fe20004800000 */
[----:B------:R-:W3:Y:S01]  /*1bd70*/  MUFU.TANH R173, R173 ;  /* 0x000000ad00ad7308 */ /* 0x000ee20000002400 */
[----:B------:R-:W-:Y:S01]  /*1bd80*/  FSEL R199, R14, -INF , !P5 ;  /* 0xff8000000ec77808 */ /* 0x000fe20006800000 */
[----:B------:R-:W-:Y:S01]  /*1bd90*/  FMUL.FTZ R195, R182, R0 ;  /* 0x00000000b6c37220 */ /* 0x000fe20000410000 */
[----:B------:R-:W-:Y:S02]  /*1bda0*/  FSEL R251, R251, -INF , !P2 ;  /* 0xff800000fbfb7808 */ /* 0x000fe40005000000 */
[CC--:B------:R-:W-:Y:S02]  /*1bdb0*/  ISETP.GE.AND P4, PT, R23.reuse, R243.reuse, PT ;  /* 0x000000f31700720c */ /* 0x0c0fe40003f86270 */
[----:B------:R-:W-:Y:S01]  /*1bdc0*/  ISETP.GE.AND P1, PT, R23, R240, PT ;  /* 0x000000f01700720c */ /* 0x000fe20003f26270 */
[----:B------:R-:W4:Y:S01]  /*1bdd0*/  MUFU.TANH R174, R174 ;  /* 0x000000ae00ae7308 */ /* 0x000f220000002400 */
[----:B------:R-:W-:-:S02]  /*1bde0*/  ISETP.GE.AND P5, PT, R165, R243, PT ;  /* 0x000000f3a500720c */ /* 0x000fc40003fa6270 */
[----:B------:R-:W-:Y:S02]  /*1bdf0*/  ISETP.GE.AND P2, PT, R165, R240, PT ;  /* 0x000000f0a500720c */ /* 0x000fe40003f46270 */
[----:B-----5:R-:W-:Y:S02]  /*1be00*/  FSEL R249, R249, -INF , !P6 ;  /* 0xff800000f9f97808 */ /* 0x020fe40007000000 */
[----:B--2---:R-:W-:Y:S01]  /*1be10*/  FSEL R182, R6, -INF , !P3 ;  /* 0xff80000006b67808 */ /* 0x004fe20005800000 */
[----:B------:R2:W5:Y:S01]  /*1be20*/  MUFU.TANH R8, R191 ;  /* 0x000000bf00087308 */ /* 0x0005620000002400 */
[C---:B------:R-:W-:Y:S01]  /*1be30*/  ISETP.GE.AND P6, PT, R11.reuse, R243, PT ;  /* 0x000000f30b00720c */ /* 0x040fe20003fc6270 */
[----:B------:R-:W-:Y:S01]  /*1be40*/  FMUL.FTZ R180, R180, R0 ;  /* 0x00000000b4b47220 */ /* 0x000fe20000410000 */
[----:B------:R-:W-:Y:S01]  /*1be50*/  ISETP.GE.AND P3, PT, R11, R240, PT ;  /* 0x000000f00b00720c */ /* 0x000fe20003f66270 */
[----:B------:R-:W-:Y:S01]  /*1be60*/  FMUL.FTZ R12, R185, R0 ;  /* 0x00000000b90c7220 */ /* 0x000fe20000410000 */
[----:B------:R-:W-:Y:S01]  /*1be70*/  ISETP.GE.OR P4, PT, R23, R242, !P4 ;  /* 0x000000f21700720c */ /* 0x000fe20006786670 */
[----:B------:R-:W-:Y:S01]  /*1be80*/  FMUL.FTZ R175, R187, R0 ;  /* 0x00000000bbaf7220 */ /* 0x000fe20000410000 */
[----:B------:R-:W-:Y:S01]  /*1be90*/  ISETP.GE.OR P1, PT, R23, R244, !P1 ;  /* 0x000000f41700720c */ /* 0x000fe20004f26670 */
[----:B------:R3:W5:Y:S01]  /*1bea0*/  MUFU.TANH R198, R181 ;  /* 0x000000b500c67308 */ /* 0x0007620000002400 */
[----:B------:R-:W-:Y:S01]  /*1beb0*/  ISETP.GE.OR P5, PT, R165, R242, !P5 ;  /* 0x000000f2a500720c */ /* 0x000fe20006fa6670 */
[----:B------:R-:W-:Y:S01]  /*1bec0*/  VIADD R23, R13, 0x29 ;  /* 0x000000290d177836 */ /* 0x000fe20000000000 */
[----:B------:R-:W-:-:S02]  /*1bed0*/  ISETP.GE.OR P2, PT, R165, R244, !P2 ;  /* 0x000000f4a500720c */ /* 0x000fc40005746670 */
[C---:B------:R-:W-:Y:S02]  /*1bee0*/  ISETP.GE.OR P6, PT, R11.reuse, R242, !P6 ;  /* 0x000000f20b00720c */ /* 0x040fe400077c6670 */
[----:B------:R-:W-:Y:S01]  /*1bef0*/  ISETP.GE.OR P3, PT, R11, R244, !P3 ;  /* 0x000000f40b00720c */ /* 0x000fe20005f66670 */
[----:B------:R4:W-:Y:S01]  /*1bf00*/  MUFU.TANH R197, R180 ;  /* 0x000000b400c57308 */ /* 0x0009e20000002400 */
[----:B------:R-:W-:Y:S01]  /*1bf10*/  VIADD R11, R13, 0x31 ;  /* 0x000000310d0b7836 */ /* 0x000fe20000000000 */
[----:B-1----:R-:W-:Y:S01]  /*1bf20*/  FSEL R172, R172, -INF , !P6 ;  /* 0xff800000acac7808 */ /* 0x002fe20007000000 */
[-C--:B--2---:R-:W-:Y:S01]  /*1bf30*/  FMUL.FTZ R191, R183, R0.reuse ;  /* 0x00000000b7bf7220 */ /* 0x084fe20000410000 */
[----:B------:R-:W-:Y:S01]  /*1bf40*/  FMUL.FTZ R194, R177, R0 ;  /* 0x00000000b1c27220 */ /* 0x000fe20000410000 */
[----:B---3--:R-:W-:-:S03]  /*1bf50*/  FSEL R181, R2, -INF , !P2 ;  /* 0xff80000002b57808 */ /* 0x008fc60005000000 */
[----:B------:R-:W1:Y:S01]  /*1bf60*/  MUFU.TANH R12, R12 ;  /* 0x0000000c000c7308 */ /* 0x000e620000002400 */
[----:B------:R-:W-:Y:S02]  /*1bf70*/  ISETP.GE.AND P2, PT, R23, R240, PT ;  /* 0x000000f01700720c */ /* 0x000fe40003f46270 */
[----:B------:R-:W-:Y:S02]  /*1bf80*/  ISETP.GE.AND P6, PT, R11, R243, PT ;  /* 0x000000f30b00720c */ /* 0x000fe40003fc6270 */
[----:B----4-:R-:W-:-:S03]  /*1bf90*/  FSEL R180, R4, -INF , !P5 ;  /* 0xff80000004b47808 */ /* 0x010fc60006800000 */
[----:B------:R-:W2:Y:S01]  /*1bfa0*/  MUFU.TANH R175, R175 ;  /* 0x000000af00af7308 */ /* 0x000ea20000002400 */
[C---:B------:R-:W-:Y:S02]  /*1bfb0*/  ISETP.GE.AND P5, PT, R23.reuse, R243, PT ;  /* 0x000000f31700720c */ /* 0x040fe40003fa6270 */
[C---:B------:R-:W-:Y:S02]  /*1bfc0*/  ISETP.GE.OR P2, PT, R23.reuse, R244, !P2 ;  /* 0x000000f41700720c */ /* 0x040fe40005746670 */
[----:B------:R-:W-:-:S03]  /*1bfd0*/  ISETP.GE.OR P5, PT, R23, R242, !P5 ;  /* 0x000000f21700720c */ /* 0x000fc60006fa6670 */
[----:B------:R-:W3:Y:S01]  /*1bfe0*/  MUFU.TANH R195, R195 ;  /* 0x000000c300c37308 */ /* 0x000ee20000002400 */
[----:B------:R-:W-:Y:S02]  /*1bff0*/  VIADD R23, R13, 0x30 ;  /* 0x000000300d177836 */ /* 0x000fe40000000000 */
[-C--:B------:R-:W-:Y:S01]  /*1c000*/  FMUL.FTZ R176, R176, R0.reuse ;  /* 0x00000000b0b07220 */ /* 0x080fe20000410000 */
[-C--:B------:R-:W-:Y:S01]  /*1c010*/  FMUL.FTZ R178, R178, R0.reuse ;  /* 0x00000000b2b27220 */ /* 0x080fe20000410000 */
[----:B------:R-:W-:Y:S01]  /*1c020*/  FMUL.FTZ R179, R179, R0 ;  /* 0x00000000b3b37220 */ /* 0x000fe20000410000 */
[----:B------:R-:W-:Y:S02]  /*1c030*/  FSEL R173, R173, -INF , !P3 ;  /* 0xff800000adad7808 */ /* 0x000fe40005800000 */
[C---:B------:R-:W-:Y:S02]  /*1c040*/  ISETP.GE.OR P6, PT, R11.reuse, R242, !P6 ;  /* 0x000000f20b00720c */ /* 0x040fe400077c6670 */
[----:B------:R-:W-:Y:S01]  /*1c050*/  ISETP.GE.AND P3, PT, R11, R240, PT ;  /* 0x000000f00b00720c */ /* 0x000fe20003f66270 */
[----:B------:R-:W4:Y:S01]  /*1c060*/  MUFU.TANH R191, R191 ;  /* 0x000000bf00bf7308 */ /* 0x000f220000002400 */
[----:B------:R-:W-:-:S02]  /*1c070*/  FSEL R174, R174, -INF , !P4 ;  /* 0xff800000aeae7808 */ /* 0x000fc40006000000 */
[----:B-----5:R-:W-:Y:S02]  /*1c080*/  FSEL R183, R8, -INF , !P1 ;  /* 0xff80000008b77808 */ /* 0x020fe40004800000 */
[C---:B------:R-:W-:Y:S02]  /*1c090*/  ISETP.GE.AND P4, PT, R23.reuse, R243, PT ;  /* 0x000000f31700720c */ /* 0x040fe40003f86270 */
[----:B------:R-:W-:Y:S01]  /*1c0a0*/  ISETP.GE.AND P1, PT, R23, R240, PT ;  /* 0x000000f01700720c */ /* 0x000fe20003f26270 */
[----:B------:R-:W5:Y:S01]  /*1c0b0*/  MUFU.TANH R196, R176 ;  /* 0x000000b000c47308 */ /* 0x000f620000002400 */
[----:B------:R-:W-:Y:S02]  /*1c0c0*/  FSEL R198, R198, -INF , !P6 ;  /* 0xff800000c6c67808 */ /* 0x000fe40007000000 */
[----:B------:R-:W-:Y:S01]  /*1c0d0*/  ISETP.GE.OR P3, PT, R11, R244, !P3 ;  /* 0x000000f40b00720c */ /* 0x000fe20005f66670 */
[----:B------:R-:W-:Y:S01]  /*1c0e0*/  VIADD R11, R13, 0x38 ;  /* 0x000000380d0b7836 */ /* 0x000fe20000000000 */
[----:B------:R-:W-:-:S03]  /*1c0f0*/  ISETP.GT.AND P6, PT, R234, R227, PT ;  /* 0x000000e3ea00720c */ /* 0x000fc60003fc4270 */
[----:B------:R-:W-:Y:S01]  /*1c100*/  MUFU.TANH R194, R194 ;  /* 0x000000c200c27308 */ /* 0x000fe20000002400 */
[----:B------:R-:W-:Y:S01]  /*1c110*/  ISETP.GE.OR P4, PT, R23, R242, !P4 ;  /* 0x000000f21700720c */ /* 0x000fe20006786670 */
[----:B------:R-:W-:Y:S01]  /*1c120*/  VIADD R13, R13, 0x39 ;  /* 0x000000390d0d7836 */ /* 0x000fe20000000000 */
[----:B------:R-:W-:-:S05]  /*1c130*/  ISETP.GE.OR P1, PT, R23, R244, !P1 ;  /* 0x000000f41700720c */ /* 0x000fca0004f26670 */
[----:B------:R-:W5:Y:S08]  /*1c140*/  MUFU.TANH R190, R178 ;  /* 0x000000b200be7308 */ /* 0x000f700000002400 */
[----:B------:R-:W5:Y:S01]  /*1c150*/  MUFU.TANH R189, R179 ;  /* 0x000000b300bd7308 */ /* 0x000f620000002400 */
[----:B-1----:R-:W-:Y:S02]  /*1c160*/  FSEL R177, R12, -INF , !P5 ;  /* 0xff8000000cb17808 */ /* 0x002fe40006800000 */
[----:B--2---:R-:W-:-:S02]  /*1c170*/  FSEL R175, R175, -INF , !P2 ;  /* 0xff800000afaf7808 */ /* 0x004fc40005000000 */
[----:B------:R-:W-:Y:S02]  /*1c180*/  FSEL R197, R197, -INF , !P4 ;  /* 0xff800000c5c57808 */ /* 0x000fe40006000000 */
[----:B---3--:R-:W-:Y:S01]  /*1c190*/  FSEL R195, R195, -INF , !P1 ;  /* 0xff800000c3c37808 */ /* 0x008fe20004800000 */
[----:B------:R-:W-:Y:S01]  /*1c1a0*/  BAR.SYNC.DEFER_BLOCKING 0x0 ;  /* 0x0000000000007b1d */ /* 0x000fe20000010000 */
[CC--:B------:R-:W-:Y:S02]  /*1c1b0*/  ISETP.GE.AND P5, PT, R11.reuse, R243.reuse, PT ;  /* 0x000000f30b00720c */ /* 0x0c0fe40003fa6270 */
[-C--:B------:R-:W-:Y:S02]  /*1c1c0*/  ISETP.GE.AND P2, PT, R11, R240.reuse, PT ;  /* 0x000000f00b00720c */ /* 0x080fe40003f46270 */
[C---:B------:R-:W-:Y:S02]  /*1c1d0*/  ISETP.GE.AND P4, PT, R13.reuse, R243, PT ;  /* 0x000000f30d00720c */ /* 0x040fe40003f86270 */
[----:B------:R-:W-:Y:S01]  /*1c1e0*/  ISETP.GE.AND P1, PT, R13, R240, PT ;  /* 0x000000f00d00720c */ /* 0x000fe20003f26270 */
[----:B------:R-:W-:Y:S01]  /*1c1f0*/  BSSY B1, `(.L_x_8120) ;  /* 0x000008e000017945 */ /* 0x000fe20003800000 */
[----:B------:R-:W-:-:S02]  /*1c200*/  ISETP.GE.OR P5, PT, R11, R242, !P5 ;  /* 0x000000f20b00720c */ /* 0x000fc40006fa6670 */
[----:B------:R-:W-:Y:S02]  /*1c210*/  ISETP.GE.OR P2, PT, R11, R244, !P2 ;  /* 0x000000f40b00720c */ /* 0x000fe40005746670 */
[C---:B------:R-:W-:Y:S02]  /*1c220*/  ISETP.GE.OR P4, PT, R13.reuse, R242, !P4 ;  /* 0x000000f20d00720c */ /* 0x040fe40006786670 */
[----:B------:R-:W-:Y:S02]  /*1c230*/  ISETP.GE.OR P1, PT, R13, R244, !P1 ;  /* 0x000000f40d00720c */ /* 0x000fe40004f26670 */
[----:B----4-:R-:W-:Y:S02]  /*1c240*/  FSEL R191, R191, -INF , !P3 ;  /* 0xff800000bfbf7808 */ /* 0x010fe40005800000 */
[----:B-----5:R-:W-:Y:S02]  /*1c250*/  FSEL R196, R196, -INF , !P5 ;  /* 0xff800000c4c47808 */ /* 0x020fe40006800000 */
        /* <DEDUP_REMOVED lines=14> */
[----:B------:R-:W-:-:S02]  /*1c340*/  IABS R2, R10 ;  /* 0x0000000a00027213 */ /* 0x000fc40000000000 */
[C---:B------:R-:W-:Y:S02]  /*1c350*/  R2UR UR12, R16.reuse ;  /* 0x00000000100c72ca */ /* 0x040fe400000e0000 */
[C---:B------:R-:W-:Y:S02]  /*1c360*/  R2UR UR13, R17.reuse ;  /* 0x00000000110d72ca */ /* 0x040fe400000e0000 */
[----:B------:R-:W-:Y:S02]  /*1c370*/  R2UR UR10, R16 ;  /* 0x00000000100a72ca */ /* 0x000fe400000e0000 */
[----:B------:R-:W-:-:S13]  /*1c380*/  R2UR UR11, R17 ;  /* 0x00000000110b72ca */ /* 0x000fda00000e0000 */
[----:B------:R-:W3:Y:S01]  /*1c390*/  LD.E.64 R32, desc[UR10][R18.64+0x20] ;  /* 0x0000200a12207980 */ /* 0x000ee2000c101b00 */
[-C--:B--2---:R-:W-:Y:S02]  /*1c3a0*/  IABS R6, R13.reuse ;  /* 0x0000000d00067213 */ /* 0x084fe40000000000 */
[-C--:B------:R-:W-:Y:S02]  /*1c3b0*/  IABS R11, R13.reuse ;  /* 0x0000000d000b7213 */ /* 0x080fe40000000000 */
[----:B------:R-:W1:Y:S01]  /*1c3c0*/  I2F.RP R8, R6 ;  /* 0x0000000600087306 */ /* 0x000e620000209400 */
[-C--:B------:R-:W-:Y:S02]  /*1c3d0*/  LOP3.LUT R0, R0, R13.reuse, RZ, 0x3c, !PT ;  /* 0x0000000d00007212 */ /* 0x080fe400078e3cff */
[----:B------:R-:W-:Y:S01]  /*1c3e0*/  IMAD.MOV R11, RZ, RZ, -R11 ;  /* 0x000000ffff0b7224 */ /* 0x000fe200078e0a0b */
[----:B------:R-:W-:Y:S02]  /*1c3f0*/  LOP3.LUT R10, R10, R13, RZ, 0x3c, !PT ;  /* 0x0000000d0a0a7212 */ /* 0x000fe400078e3cff */
[----:B------:R-:W-:-:S02]  /*1c400*/  ISETP.GE.AND P2, PT, R0, RZ, PT ;  /* 0x000000ff0000720c */ /* 0x000fc40003f46270 */
        /* <DEDUP_REMOVED lines=21> */
[----:B------:R-:W-:Y:S02]  /*1c560*/  ISETP.GE.U32.AND P5, PT, R23, R6, PT ;  /* 0x000000061700720c */ /* 0x000fe40003fa6070 */
[----:B------:R-:W-:-:S09]  /*1c570*/  LOP3.LUT R11, RZ, R13, RZ, 0x33, !PT ;  /* 0x0000000dff0b7212 */ /* 0x000fd200078e33ff */
[----:B------:R-:W-:Y:S02]  /*1c580*/  @P4 IADD3 R8, R8, 0x1, RZ ;  /* 0x0000000108084810 */ /* 0x000fe40007ffe0ff */
[----:B------:R-:W-:-:S03]  /*1c590*/  @P5 VIADD R12, R12, 0x1 ;  /* 0x000000010c0c5836 */ /* 0x000fc60000000000 */
[----:B------:R-:W-:Y:S02]  /*1c5a0*/  @!P0 IMAD.MOV R8, RZ, RZ, -R8 ;  /* 0x000000ffff088224 */ /* 0x000fe400078e0a08 */
[----:B------:R-:W-:-:S03]  /*1c5b0*/  @!P2 IMAD.MOV R12, RZ, RZ, -R12 ;  /* 0x000000ffff0ca224 */ /* 0x000fc600078e0a0c */
[C---:B------:R-:W-:Y:S02]  /*1c5c0*/  SEL R2, R11.reuse, R8, !P1 ;  /* 0x000000080b027207 */ /* 0x040fe40004800000 */
[----:B------:R-:W-:-:S03]  /*1c5d0*/  SEL R23, R11, R12, !P1 ;  /* 0x0000000c0b177207 */ /* 0x000fc60004800000 */
[----:B------:R-:W-:-:S04]  /*1c5e0*/  IMAD.WIDE R34, R2, 0x4, R236 ;  /* 0x0000000402227825 */ /* 0x000fc800078e02ec */
[C---:B------:R-:W-:Y:S01]  /*1c5f0*/  IMAD.WIDE R170, R23.reuse, 0x4, R236 ;  /* 0x0000000417aa7825 */ /* 0x040fe200078e02ec */
[----:B------:R-:W4:Y:S04]  /*1c600*/  LD.E R0, desc[UR12][R34.64] ;  /* 0x0000000c22007980 */ /* 0x000f28000c101900 */
[----:B------:R-:W4:Y:S01]  /*1c610*/  LD.E R11, desc[UR14][R170.64] ;  /* 0x0000000eaa0b7980 */ /* 0x000f22000c101900 */
[----:B------:R-:W-:-:S05]  /*1c620*/  IADD3 R4, R23, -R2, RZ ;  /* 0x8000000217047210 */ /* 0x000fca0007ffe0ff */
[----:B------:R-:W-:-:S05]  /*1c630*/  IMAD R4, R13, R4, -0x40 ;  /* 0xffffffc00d047424 */ /* 0x000fca00078e0204 */
[----:B------:R-:W-:Y:S01]  /*1c640*/  SHF.R.S32.HI R13, RZ, 0x1f, R4 ;  /* 0x0000001fff0d7819 */ /* 0x000fe20000011404 */
[-C--:B--2---:R-:W-:Y:S02]  /*1c650*/  IMAD R2, R27, R4.reuse, RZ ;  /* 0x000000041b027224 */ /* 0x084fe400078e02ff */
[----:B------:R-:W-:-:S04]  /*1c660*/  IMAD.WIDE.U32 R22, R26, R4, RZ ;  /* 0x000000041a167225 */ /* 0x000fc800078e00ff */
[----:B------:R-:W-:-:S04]  /*1c670*/  IMAD R2, R26, R13, R2 ;  /* 0x0000000d1a027224 */ /* 0x000fc800078e0202 */
[----:B------:R-:W-:Y:S02]  /*1c680*/  IMAD.IADD R23, R23, 0x1, R2 ;  /* 0x0000000117177824 */ /* 0x000fe400078e0202 */
[----:B----4-:R-:W-:-:S04]  /*1c690*/  IMAD.IADD R11, R0, 0x1, -R11 ;  /* 0x00000001000b7824 */ /* 0x010fc800078e0a0b */
[----:B---3--:R-:W-:Y:S01]  /*1c6a0*/  IMAD R13, R33, R11, RZ ;  /* 0x0000000b210d7224 */ /* 0x008fe200078e02ff */
[----:B------:R-:W-:Y:S01]  /*1c6b0*/  SHF.R.S32.HI R0, RZ, 0x1f, R11 ;  /* 0x0000001fff007819 */ /* 0x000fe2000001140b */
[----:B------:R-:W-:-:S04]  /*1c6c0*/  IMAD.WIDE.U32 R22, R11, R32, R22 ;  /* 0x000000200b167225 */ /* 0x000fc800078e0016 */
[----:B------:R-:W-:Y:S02]  /*1c6d0*/  IMAD R0, R32, R0, R13 ;  /* 0x0000000020007224 */ /* 0x000fe400078e020d */
[----:B------:R-:W-:-:S03]  /*1c6e0*/  IMAD.MOV.U32 R2, RZ, RZ, R22 ;  /* 0x000000ffff027224 */ /* 0x000fc600078e0016 */
[----:B------:R-:W-:Y:S01]  /*1c6f0*/  IADD3 R0, R23, R0, RZ ;  /* 0x0000000017007210 */ /* 0x000fe20007ffe0ff */
[----:B------:R-:W-:Y:S05]  /*1c700*/  BRA `(.L_x_8124) ;  /* 0x0000000000147947 */ /* 0x000fea0003800000 */
.L_x_8123:
[----:B------:R-:W-:Y:S02]  /*1c710*/  R2UR UR4, R16 ;  /* 0x00000000100472ca */ /* 0x000fe400000e0000 */
[----:B------:R-:W-:-:S13]  /*1c720*/  R2UR UR5, R17 ;  /* 0x00000000110572ca */ /* 0x000fda00000e0000 */
[----:B------:R-:W2:Y:S02]  /*1c730*/  LD.E R2, desc[UR4][R18.64+0x38] ;  /* 0x0000380412027980 */ /* 0x000ea4000c101900 */
[----:B--2---:R-:W-:-:S05]  /*1c740*/  IMAD.U32 R2, R2, -0x40, RZ ;  /* 0xffffffc002027824 */ /* 0x004fca00078e00ff */
[----:B------:R-:W-:Y:S02]  /*1c750*/  SHF.R.S32.HI R0, RZ, 0x1f, R2 ;  /* 0x0000001fff007819 */ /* 0x000fe40000011402 */
.L_x_8124:
[----:B------:R-:W-:Y:S05]  /*1c760*/  BSYNC B0 ;  /* 0x0000000000007941 */ /* 0x000fea0003800000 */
.L_x_8122:
[----:B------:R-:W-:Y:S01]  /*1c770*/  LEA R228, P0, R2, R228, 0x1 ;  /* 0x000000e402e47211 */ /* 0x000fe200078008ff */
[----:B------:R-:W-:Y:S01]  /*1c780*/  IMAD.SHL.U32 R11, R166, 0x20, RZ ;  /* 0x00000020a60b7824 */ /* 0x000fe200078e00ff */
[C---:B------:R-:W-:Y:S02]  /*1c790*/  R2UR UR14, R16.reuse ;  /* 0x00000000100e72ca */ /* 0x040fe400000e0000 */
[C---:B------:R-:W-:Y:S02]  /*1c7a0*/  R2UR UR15, R17.reuse ;  /* 0x00000000110f72ca */ /* 0x040fe400000e0000 */
[C---:B------:R-:W-:Y:S02]  /*1c7b0*/  R2UR UR12, R16.reuse ;  /* 0x00000000100c72ca */ /* 0x040fe400000e0000 */
[----:B------:R-:W-:Y:S02]  /*1c7c0*/  R2UR UR13, R17 ;  /* 0x00000000110d72ca */ /* 0x000fe400000e0000 */
[----:B------:R-:W-:-:S02]  /*1c7d0*/  R2UR UR10, R16 ;  /* 0x00000000100a72ca */ /* 0x000fc400000e0000 */
[C---:B------:R-:W-:Y:S02]  /*1c7e0*/  R2UR UR11, R17.reuse ;  /* 0x00000000110b72ca */ /* 0x040fe400000e0000 */
[----:B------:R-:W-:Y:S02]  /*1c7f0*/  LEA.HI.X R229, R2, R229, R0, 0x1, P0 ;  /* 0x000000e502e57211 */ /* 0x000fe400000f0c00 */
        /* <DEDUP_REMOVED lines=45> */
.L_x_8121:
[----:B------:R-:W-:Y:S05]  /*1cad0*/  BSYNC B1 ;  /* 0x0000000000017941 */ /* 0x000fea0003800000 */
.L_x_8120:
[----:B------:R-:W-:Y:S01]  /*1cae0*/  R2UR UR4, R16 ;  /* 0x00000000100472ca */ /* 0x000fe200000e0000 */
[----:B------:R-:W-:Y:S01]  /*1caf0*/  LDSM.16.MT88.4 R32, [R216+0x10000] ;  /* 0x01000000d820783b */ /* 0x000fe20000004200 */
[----:B------:R-:W-:Y:S02]  /*1cb00*/  R2UR UR5, R17 ;  /* 0x00000000110572ca */ /* 0x000fe400000e0000 */
[----:B------:R-:W-:-:S11]  /*1cb10*/  MOV R176, R246 ;  /* 0x000000f600b07202 */ /* 0x000fd60000000f00 */
[----:B------:R2:W3:Y:S01]  /*1cb20*/  LD.E R193, desc[UR4][R18.64+0xdc] ;  /* 0x0000dc0412c17980 */ /* 0x0004e2000c101900 */
[----:B------:R-:W-:-:S04]  /*1cb30*/  FMNMX.FTZ R0, R164, R7, !PT ;  /* 0x00000007a4007209 */ /* 0x000fc80007810000 */
[----:B------:R-:W-:-:S04]  /*1cb40*/  FMNMX.FTZ R0, R15, R0, !PT ;  /* 0x000000000f007209 */ /* 0x000fc80007810000 */
[----:B------:R-:W-:-:S04]  /*1cb50*/  FMNMX.FTZ R0, R25, R0, !PT ;  /* 0x0000000019007209 */ /* 0x000fc80007810000 */
[----:B-1----:R-:W-:Y:S02]  /*1cb60*/  FMNMX.FTZ R11, R31, R0, !PT ;  /* 0x000000001f0b7209 */ /* 0x002fe40007810000 */
[----:B------:R-:W-:Y:S02]  /*1cb70*/  FMNMX.FTZ R0, R3, R29, !PT ;  /* 0x0000001d03007209 */ /* 0x000fe40007810000 */
[----:B------:R-:W-:Y:S02]  /*1cb80*/  FMNMX.FTZ R2, R248, R11, !PT ;  /* 0x0000000bf8027209 */ /* 0x000fe40007810000 */
[----:B------:R-:W-:Y:S02]  /*1cb90*/  FMNMX.FTZ R0, R5, R0, !PT ;  /* 0x0000000005007209 */ /* 0x000fe40007810000 */
[----:B------:R-:W-:Y:S02]  /*1cba0*/  FMNMX.FTZ R11, R199, R2, !PT ;  /* 0x00000002c70b7209 */ /* 0x000fe40007810000 */
[----:B------:R-:W-:-:S02]  /*1cbb0*/  FMNMX.FTZ R0, R9, R0, !PT ;  /* 0x0000000009007209 */ /* 0x000fc40007810000 */
[----:B------:R-:W-:Y:S01]  /*1cbc0*/  FMNMX.FTZ R2, R250, R11, !PT ;  /* 0x0000000bfa027209 */ /* 0x000fe20007810000 */
[----:B--2---:R-:W-:Y:S01]  /*1cbd0*/  LDSM.16.MT88.4 R16, [R218+0x10000] ;  /* 0x01000000da10783b */ /* 0x004fe20000004200 */
        /* <DEDUP_REMOVED lines=19> */
[----:B------:R-:W1:Y:S01]  /*1cd10*/  SHFL.BFLY PT, R11, R2, 0x2, 0x1f ;  /* 0x0c401f00020b7f89 */ /* 0x000e6200000e0000 */
[----:B------:R-:W-:-:S04]  /*1cd20*/  FMNMX.FTZ R13, R191, R0, !PT ;  /* 0x00000000bf0d7209 */ /* 0x000fc80007810000 */
        /* <DEDUP_REMOVED lines=8> */
[----:B------:R-:W-:Y:S02]  /*1cdb0*/  FSETP.NEU.FTZ.AND P1, PT, R186, -INF , PT ;  /* 0xff800000ba00780b */ /* 0x000fe40003f3d000 */
[----:B--2---:R-:W-:-:S04]  /*1cdc0*/  FMNMX.FTZ R185, R0, R185, !PT ;  /* 0x000000b900b97209 */ /* 0x004fc80007810000 */
[----:B------:R-:W-:-:S04]  /*1cdd0*/  FSETP.NEU.FTZ.AND P0, PT, R185, -INF , PT ;  /* 0xff800000b900780b */ /* 0x000fc80003f1d000 */
[----:B------:R-:W-:-:S05]  /*1cde0*/  FSEL R6, R185, RZ, P0 ;  /* 0x000000ffb9067208 */ /* 0x000fca0000000000 */
[----:B------:R-:W-:Y:S01]  /*1cdf0*/  FADD.FTZ R6, R3, -R6 ;  /* 0x8000000603067221 */ /* 0x000fe20000010000 */
[C---:B---3--:R-:W-:Y:S01]  /*1ce00*/  FMUL.FTZ R192, R193.reuse, R185 ;  /* 0x000000b9c1c07220 */ /* 0x048fe20000410000 */
[C---:B------:R-:W-:Y:S02]  /*1ce10*/  FMUL.FTZ R246, R193.reuse, R186 ;  /* 0x000000bac1f67220 */ /* 0x040fe40000410000 */
[----:B------:R-:W-:Y:S02]  /*1ce20*/  FMUL.FTZ R3, R193, R6 ;  /* 0x00000006c1037220 */ /* 0x000fe40000410000 */
[----:B------:R-:W-:Y:S02]  /*1ce30*/  FSEL R192, R192, RZ, P0 ;  /* 0x000000ffc0c07208 */ /* 0x000fe40000000000 */
[----:B------:R-:W-:Y:S02]  /*1ce40*/  FSEL R246, R246, RZ, P1 ;  /* 0x000000fff6f67208 */ /* 0x000fe40000800000 */
[----:B------:R-:W1:Y:S01]  /*1ce50*/  MUFU.EX2 R3, R3 ;  /* 0x0000000300037308 */ /* 0x000e620000000800 */
[-C--:B------:R-:W-:Y:S01]  /*1ce60*/  FFMA.FTZ R2, R5, R193.reuse, -R192 ;  /* 0x000000c105027223 */ /* 0x080fe200000108c0 */
[----:B------:R-:W-:Y:S01]  /*1ce70*/  FSEL R5, R186, RZ, P1 ;  /* 0x000000ffba057208 */ /* 0x000fe20000800000 */
[-CC-:B------:R-:W-:Y:S01]  /*1ce80*/  FFMA.FTZ R184, R25, R193.reuse, -R246.reuse ;  /* 0x000000c119b87223 */ /* 0x180fe200000108f6 */
[-CC-:B------:R-:W-:Y:S01]  /*1ce90*/  FFMA.FTZ R188, R7, R193.reuse, -R246.reuse ;  /* 0x000000c107bc7223 */ /* 0x180fe200000108f6 */
[----:B------:R-:W2:Y:S01]  /*1cea0*/  LDSM.16.MT88.4 R24, [R217+0x10000] ;  /* 0x01000000d918783b */ /* 0x000ea20000004200 */
[-CC-:B------:R-:W-:Y:S01]  /*1ceb0*/  FFMA.FTZ R171, R15, R193.reuse, -R246.reuse ;  /* 0x000000c10fab7223 */ /* 0x180fe200000108f6 */
[----:B------:R-:W-:Y:S01]  /*1cec0*/  FADD.FTZ R4, R164, -R5 ;  /* 0x80000005a4047221 */ /* 0x000fe20000010000 */
[-C--:B------:R-:W-:Y:S01]  /*1ced0*/  FFMA.FTZ R165, R31, R193.reuse, -R246 ;  /* 0x000000c11fa57223 */ /* 0x080fe200000108f6 */
[-CC-:B------:R-:W-:Y:S01]  /*1cee0*/  FFMA.FTZ R170, R29, R193.reuse, -R192.reuse ;  /* 0x000000c11daa7223 */ /* 0x180fe200000108c0 */
[-CC-:B------:R-:W-:Y:S01]  /*1cef0*/  FFMA.FTZ R0, R9, R193.reuse, -R192.reuse ;  /* 0x000000c109007223 */ /* 0x180fe200000108c0 */
[----:B------:R-:W-:Y:S01]  /*1cf00*/  FMUL.FTZ R164, R193, R4 ;  /* 0x00000004c1a47220 */ /* 0x000fe20000410000 */
[-C--:B------:R-:W-:Y:S01]  /*1cf10*/  FFMA.FTZ R187, R21, R193.reuse, -R192 ;  /* 0x000000c115bb7223 */ /* 0x080fe200000108c0 */
[----:B------:R-:W-:Y:S01]  /*1cf20*/  MUFU.EX2 R188, R188 ;  /* 0x000000bc00bc7308 */ /* 0x000fe20000000800 */
[----:B------:R-:W3:Y:S01]  /*1cf30*/  LDSM.16.MT88.4 R8, [R220+0x10000] ;  /* 0x01000000dc08783b */ /* 0x000ee20000004200 */
[--C-:B------:R-:W-:Y:S01]  /*1cf40*/  FFMA.FTZ R250, R250, R193, -R246.reuse ;  /* 0x000000c1fafa7223 */ /* 0x100fe200000108f6 */
[-C--:B-1----:R-:W-:Y:S01]  /*1cf50*/  FMUL.FTZ R22, R154, R3.reuse ;  /* 0x000000039a167220 */ /* 0x082fe20000410000 */
        /* <DEDUP_REMOVED lines=16> */
[----:B------:R-:W-:Y:S01]  /*1d060*/  FMUL.FTZ R159, R159, R3 ;  /* 0x000000039f9f7220 */ /* 0x000fe20000410000 */
[-C--:B------:R-:W-:Y:S01]  /*1d070*/  FFMA.FTZ R249, R249, R193.reuse, -R246 ;  /* 0x000000c1f9f97223 */ /* 0x080fe200000108f6 */
[----:B------:R-:W-:Y:S01]  /*1d080*/  FFMA.FTZ R182, R182, R193, -R192 ;  /* 0x000000c1b6b67223 */ /* 0x000fe200000108c0 */
[-C--:B------:R-:W-:Y:S01]  /*1d090*/  FMUL.FTZ R118, R118, R3.reuse ;  /* 0x0000000376767220 */ /* 0x080fe20000410000 */
[----:B------:R-:W-:Y:S01]  /*1d0a0*/  MUFU.EX2 R184, R184 ;  /* 0x000000b800b87308 */ /* 0x000fe20000000800 */
[-C--:B-1----:R-:W-:Y:S01]  /*1d0b0*/  FMUL.FTZ R20, R152, R164.reuse ;  /* 0x000000a498147220 */ /* 0x082fe20000410000 */
[-C--:B------:R-:W-:Y:S01]  /*1d0c0*/  FMUL.FTZ R21, R153, R164.reuse ;  /* 0x000000a499157220 */ /* 0x080fe20000410000 */
[-C--:B------:R-:W-:Y:S01]  /*1d0d0*/  FMUL.FTZ R148, R148, R164.reuse ;  /* 0x000000a494947220 */ /* 0x080fe20000410000 */
[----:B------:R-:W1:Y:S01]  /*1d0e0*/  LDSM.16.MT88.4 R152, [R220+0x12000] ;  /* 0x01200000dc98783b */ /* 0x000e620000004200 */
[-C--:B------:R-:W-:Y:S01]  /*1d0f0*/  FMUL.FTZ R149, R149, R164.reuse ;  /* 0x000000a495957220 */ /* 0x080fe20000410000 */
[-C--:B------:R-:W-:Y:S01]  /*1d100*/  FMUL.FTZ R28, R144, R164.reuse ;  /* 0x000000a4901c7220 */ /* 0x080fe20000410000 */
[----:B------:R-:W-:Y:S01]  /*1d110*/  FMUL.FTZ R29, R145, R164 ;  /* 0x000000a4911d7220 */ /* 0x000fe20000410000 */
[----:B------:R-:W5:Y:S01]  /*1d120*/  MUFU.EX2 R165, R165 ;  /* 0x000000a500a57308 */ /* 0x000f620000000800 */
[----:B----4-:R-:W-:Y:S01]  /*1d130*/  F2FP.F16.F32.PACK_AB R4, R171, R188 ;  /* 0x000000bcab04723e */ /* 0x010fe200000000ff */
[-C--:B------:R-:W-:Y:S01]  /*1d140*/  FMUL.FTZ R140, R140, R164.reuse ;  /* 0x000000a48c8c7220 */ /* 0x080fe20000410000 */
[-C--:B------:R-:W-:Y:S01]  /*1d150*/  FMUL.FTZ R141, R141, R164.reuse ;  /* 0x000000a48d8d7220 */ /* 0x080fe20000410000 */
[----:B------:R-:W-:Y:S01]  /*1d160*/  LDSM.16.MT88.4 R144, [R217+0x12000] ;  /* 0x01200000d990783b */ /* 0x000fe20000004200 */
        /* <DEDUP_REMOVED lines=12> */
[----:B-----5:R-:W-:Y:S01]  /*1d230*/  F2FP.F16.F32.PACK_AB R6, R165, R184 ;  /* 0x000000b8a506723e */ /* 0x020fe200000000ff */
[-C--:B------:R-:W-:Y:S01]  /*1d240*/  FMUL.FTZ R119, R119, R3.reuse ;  /* 0x0000000377777220 */ /* 0x080fe20000410000 */
[-C--:B------:R-:W-:Y:S01]  /*1d250*/  FMUL.FTZ R128, R128, R164.reuse ;  /* 0x000000a480807220 */ /* 0x080fe20000410000 */
[----:B------:R-:W-:Y:S01]  /*1d260*/  FMUL.FTZ R129, R129, R164 ;  /* 0x000000a481817220 */ /* 0x000fe20000410000 */
[-C--:B------:R-:W-:Y:S01]  /*1d270*/  FMUL.FTZ R130, R130, R3.reuse ;  /* 0x0000000382827220 */ /* 0x080fe20000410000 */
[----:B------:R-:W-:Y:S01]  /*1d280*/  FMUL.FTZ R131, R131, R3 ;  /* 0x0000000383837220 */ /* 0x000fe20000410000 */
[-CC-:B------:R-:W-:Y:S01]  /*1d290*/  FFMA.FTZ R174, R174, R193.reuse, -R246.reuse ;  /* 0x000000c1aeae7223 */ /* 0x180fe200000108f6 */
[----:B------:R-:W-:Y:S01]  /*1d2a0*/  MUFU.EX2 R0, R0 ;  /* 0x0000000000007308 */ /* 0x000fe20000000800 */
[----:B------:R-:W-:Y:S01]  /*1d2b0*/  LDSM.16.MT88.4 R160, [R218+0x10800] ;  /* 0x01080000daa0783b */ /* 0x000fe20000004200 */
[-CC-:B------:R-:W-:Y:S01]  /*1d2c0*/  FFMA.FTZ R172, R172, R193.reuse, -R246.reuse ;  /* 0x000000c1acac7223 */ /* 0x180fe200000108f6 */
[-C--:B------:R-:W-:Y:S01]  /*1d2d0*/  FFMA.FTZ R177, R177, R193.reuse, -R246 ;  /* 0x000000c1b1b17223 */ /* 0x080fe200000108f6 */
[-CC-:B------:R-:W-:Y:S01]  /*1d2e0*/  FFMA.FTZ R181, R181, R193.reuse, -R192.reuse ;  /* 0x000000c1b5b57223 */ /* 0x180fe200000108c0 */
[-CC-:B------:R-:W-:Y:S01]  /*1d2f0*/  FFMA.FTZ R173, R173, R193.reuse, -R192.reuse ;  /* 0x000000c1adad7223 */ /* 0x180fe200000108c0 */
[-C--:B------:R-:W-:Y:S01]  /*1d300*/  FFMA.FTZ R175, R175, R193.reuse, -R192 ;  /* 0x000000c1afaf7223 */ /* 0x080fe200000108c0 */
[-C--:B------:R-:W-:Y:S01]  /*1d310*/  FFMA.FTZ R180, R180, R193.reuse, -R246 ;  /* 0x000000c1b4b47223 */ /* 0x080fe200000108f6 */
[----:B------:R-:W5:Y:S01]  /*1d320*/  MUFU.EX2 R187, R187 ;  /* 0x000000bb00bb7308 */ /* 0x000f620000000800 */
[----:B----4-:R-:W-:Y:S01]  /*1d330*/  F2FP.F16.F32.PACK_AB R5, R2, R170 ;  /* 0x000000aa0205723e */ /* 0x010fe200000000ff */
[-C--:B------:R-:W-:Y:S01]  /*1d340*/  FFMA.FTZ R183, R183, R193.reuse, -R192 ;  /* 0x000000c1b7b77223 */ /* 0x080fe200000108c0 */
[-CC-:B------:R-:W-:Y:S01]  /*1d350*/  FFMA.FTZ R197, R197, R193.reuse, -R246.reuse ;  /* 0x000000c1c5c57223 */ /* 0x180fe200000108f6 */
[-C--:B------:R-:W-:Y:S01]  /*1d360*/  FFMA.FTZ R198, R198, R193.reuse, -R246 ;  /* 0x000000c1c6c67223 */ /* 0x080fe200000108f6 */
[-CC-:B------:R-:W-:Y:S01]  /*1d370*/  FFMA.FTZ R195, R195, R193.reuse, -R192.reuse ;  /* 0x000000c1c3c37223 */ /* 0x180fe200000108c0 */
[-CC-:B------:R-:W-:Y:S01]  /*1d380*/  FFMA.FTZ R190, R190, R193.reuse, -R192.reuse ;  /* 0x000000c1bebe7223 */ /* 0x180fe200000108c0 */
[----:B------:R-:W-:Y:S01]  /*1d390*/  FFMA.FTZ R189, R189, R193, -R192 ;  /* 0x000000c1bdbd7223 */ /* 0x000fe200000108c0 */
[----:B------:R-:W-:Y:S08]  /*1d3a0*/  MUFU.EX2 R250, R250 ;  /* 0x000000fa00fa7308 */ /* 0x000ff00000000800 */
[----:B------:R-:W-:Y:S01]  /*1d3b0*/  MUFU.EX2 R249, R249 ;  /* 0x000000f900f97308 */ /* 0x000fe20000000800 */
[----:B-----5:R-:W-:-:S07]  /*1d3c0*/  F2FP.F16.F32.PACK_AB R7, R187, R0 ;  /* 0x00000000bb07723e */ /* 0x020fce00000000ff */
[C---:B------:R-:W-:Y:S01]  /*1d3d0*/  HMMA.16816.F32 R20, R4.reuse, R16, R20 ;  /* 0x000000100414723c */ /* 0x040fe20000001814 */
[----:B------:R-:W-:Y:S05]  /*1d3e0*/  MUFU.EX2 R178, R182 ;  /* 0x000000b600b27308 */ /* 0x000fea0000000800 */
[C---:B------:R-:W-:Y:S01]  /*1d3f0*/  HMMA.16816.F32 R16, R4.reuse, R18, R148 ;  /* 0x000000120410723c */ /* 0x040fe20000001894 */
[----:B------:R-:W4:Y:S02]  /*1d400*/  LDSM.16.MT88.4 R148, [R218+0x12000] ;  /* 0x01200000da94783b */ /* 0x000f240000004200 */
[----:B------:R-:W-:Y:S03]  /*1d410*/  MUFU.EX2 R197, R197 ;  /* 0x000000c500c57308 */ /* 0x000fe60000000800 */
[C---:B--2---:R-:W-:Y:S05]  /*1d420*/  HMMA.16816.F32 R28, R4.reuse, R24, R28 ;  /* 0x00000018041c723c */ /* 0x044fea000000181c */
[----:B------:R-:W-:Y:S01]  /*1d430*/  MUFU.EX2 R198, R198 ;  /* 0x000000c600c67308 */ /* 0x000fe20000000800 */
[C---:B------:R-:W-:Y:S06]  /*1d440*/  HMMA.16816.F32 R24, R4.reuse, R26, R140 ;  /* 0x0000001a0418723c */ /* 0x040fec000000188c */
[C---:B---3--:R-:W-:Y:S01]  /*1d450*/  HMMA.16816.F32 R12, R4.reuse, R8, R12 ;  /* 0x00000008040c723c */ /* 0x048fe2000000180c */
        /* <DEDUP_REMOVED lines=9> */
[----:B------:R-:W-:Y:S01]  /*1d4f0*/  LDSM.16.MT88.4 R156, [R217+0x10800] ;  /* 0x01080000d99c783b */ /* 0x000fe20000004200 */
[----:B------:R-:W-:Y:S04]  /*1d500*/  MUFU.EX2 R195, R195 ;  /* 0x000000c300c37308 */ /* 0x000fe80000000800 */
[C---:B------:R-:W-:Y:S01]  /*1d510*/  HMMA.16816.F32 R132, R4.reuse, R32, R140 ;  /* 0x000000200484723c */ /* 0x040fe2000000188c */
[----:B------:R-:W2:Y:S03]  /*1d520*/  LDSM.16.MT88.4 R140, [R216+0x12000] ;  /* 0x01200000d88c783b */ /* 0x000ea60000004200 */
[----:B------:R-:W-:Y:S02]  /*1d530*/  MUFU.EX2 R190, R190 ;  /* 0x000000be00be7308 */ /* 0x000fe40000000800 */
[----:B------:R-:W-:Y:S06]  /*1d540*/  HMMA.16816.F32 R32, R4, R34, R136 ;  /* 0x000000220420723c */ /* 0x000fec0000001888 */
[----:B------:R-:W-:Y:S01]  /*1d550*/  MUFU.EX2 R189, R189 ;  /* 0x000000bd00bd7308 */ /* 0x000fe20000000800 */
        /* <DEDUP_REMOVED lines=8> */
[C---:B-1----:R-:W-:Y:S06]  /*1d5e0*/  HMMA.16816.F32 R40, R4.reuse, R152, R136 ;  /* 0x000000980428723c */ /* 0x042fec0000001888 */
[C---:B------:R-:W-:Y:S01]  /*1d5f0*/  HMMA.16816.F32 R36, R4.reuse, R154, R36 ;  /* 0x0000009a0424723c */ /* 0x040fe20000001824 */
        /* <DEDUP_REMOVED lines=9> */
[----:B------:R-:W-:Y:S01]  /*1d690*/  FFMA.FTZ R248, R199, R193, -R246 ;  /* 0x000000c1c7f87223 */ /* 0x000fe200000108f6 */
[C---:B----4-:R-:W-:Y:S01]  /*1d6a0*/  HMMA.16816.F32 R48, R4.reuse, R148, R136 ;  /* 0x000000940430723c */ /* 0x050fe20000001888 */
[----:B------:R-:W1:Y:S01]  /*1d6b0*/  LDSM.16.MT88.4 R136, [R220+0x14000] ;  /* 0x01400000dc88783b */ /* 0x000e620000004200 */
[----:B------:R3:W-:Y:S04]  /*1d6c0*/  MUFU.EX2 R199, R152 ;  /* 0x0000009800c77308 */ /* 0x0007e80000000800 */
[----:B------:R-:W-:Y:S01]  /*1d6d0*/  HMMA.16816.F32 R44, R4, R150, R44 ;  /* 0x00000096042c723c */ /* 0x000fe2000000182c */
[-C--:B------:R-:W-:Y:S01]  /*1d6e0*/  FMUL.FTZ R148, R52, R164.reuse ;  /* 0x000000a434947220 */ /* 0x080fe20000410000 */
[-C--:B------:R-:W-:Y:S01]  /*1d6f0*/  FMUL.FTZ R149, R53, R164.reuse ;  /* 0x000000a435957220 */ /* 0x080fe20000410000 */
[-C--:B------:R-:W-:Y:S01]  /*1d700*/  FMUL.FTZ R52, R56, R164.reuse ;  /* 0x000000a438347220 */ /* 0x080fe20000410000 */
[----:B------:R-:W-:Y:S01]  /*1d710*/  FMUL.FTZ R53, R57, R164 ;  /* 0x000000a439357220 */ /* 0x000fe20000410000 */
[----:B------:R-:W4:Y:S02]  /*1d720*/  MUFU.EX2 R248, R248 ;  /* 0x000000f800f87308 */ /* 0x000f240000000800 */
[-C--:B------:R-:W-:Y:S01]  /*1d730*/  FMUL.FTZ R150, R54, R3.reuse ;  /* 0x0000000336967220 */ /* 0x080fe20000410000 */
[-C--:B------:R-:W-:Y:S01]  /*1d740*/  FMUL.FTZ R151, R55, R3.reuse ;  /* 0x0000000337977220 */ /* 0x080fe20000410000 */
[-C--:B------:R-:W-:Y:S01]  /*1d750*/  FMUL.FTZ R54, R58, R3.reuse ;  /* 0x000000033a367220 */ /* 0x080fe20000410000 */
[----:B------:R-:W-:Y:S01]  /*1d760*/  FMUL.FTZ R55, R59, R3 ;  /* 0x000000033b377220 */ /* 0x000fe20000410000 */
[-CC-:B---3--:R-:W-:Y:S01]  /*1d770*/  FFMA.FTZ R152, R252, R193.reuse, -R192.reuse ;  /* 0x000000c1fc987223 */ /* 0x188fe200000108c0 */
[----:B------:R-:W-:-:S03]  /*1d780*/  FFMA.FTZ R252, R251, R193, -R192 ;  /* 0x000000c1fbfc7223 */ /* 0x000fc600000108c0 */
[C---:B------:R-:W-:Y:S01]  /*1d790*/  HMMA.16816.F32 R56, R4.reuse, R144, R148 ;  /* 0x000000900438723c */ /* 0x040fe20000001894 */
[----:B------:R3:W-:Y:S05]  /*1d7a0*/  MUFU.EX2 R251, R152 ;  /* 0x0000009800fb7308 */ /* 0x0007ea0000000800 */
[C---:B------:R-:W-:Y:S01]  /*1d7b0*/  HMMA.16816.F32 R52, R4.reuse, R146, R52 ;  /* 0x000000920434723c */ /* 0x040fe20000001834 */
[-C--:B------:R-:W-:Y:S01]  /*1d7c0*/  FMUL.FTZ R148, R60, R164.reuse ;  /* 0x000000a43c947220 */ /* 0x080fe20000410000 */
[-C--:B------:R-:W-:Y:S01]  /*1d7d0*/  FMUL.FTZ R149, R61, R164.reuse ;  /* 0x000000a43d957220 */ /* 0x080fe20000410000 */
[-C--:B------:R-:W-:Y:S01]  /*1d7e0*/  FMUL.FTZ R150, R62, R3.reuse ;  /* 0x000000033e967220 */ /* 0x080fe20000410000 */
[-C--:B------:R-:W-:Y:S01]  /*1d7f0*/  FMUL.FTZ R151, R63, R3.reuse ;  /* 0x000000033f977220 */ /* 0x080fe20000410000 */
[----:B------:R-:W5:Y:S01]  /*1d800*/  LDSM.16.MT88.4 R144, [R218+0x14000] ;  /* 0x01400000da90783b */ /* 0x000f620000004200 */
[-C--:B------:R-:W-:Y:S01]  /*1d810*/  FMUL.FTZ R60, R64, R164.reuse ;  /* 0x000000a4403c7220 */ /* 0x080fe20000410000 */
[-C--:B------:R-:W-:Y:S01]  /*1d820*/  FMUL.FTZ R61, R65, R164.reuse ;  /* 0x000000a4413d7220 */ /* 0x080fe20000410000 */
[-C--:B------:R-:W-:Y:S01]  /*1d830*/  FMUL.FTZ R62, R66, R3.reuse ;  /* 0x00000003423e7220 */ /* 0x080fe20000410000 */
[-C--:B------:R-:W-:Y:S01]  /*1d840*/  FMUL.FTZ R63, R67, R3.reuse ;  /* 0x00000003433f7220 */ /* 0x080fe20000410000 */
[----:B------:R-:W4:Y:S01]  /*1d850*/  MUFU.EX2 R252, R252 ;  /* 0x000000fc00fc7308 */ /* 0x000f220000000800 */
[C---:B--2---:R-:W-:Y:S01]  /*1d860*/  HMMA.16816.F32 R64, R4.reuse, R140, R148 ;  /* 0x0000008c0440723c */ /* 0x044fe20000001894 */
[----:B---3--:R-:W-:Y:S05]  /*1d870*/  LDSM.16.MT88.4 R152, [R216+0x10800] ;  /* 0x01080000d898783b */ /* 0x008fea0000004200 */
        /* <DEDUP_REMOVED lines=20> */
[----:B------:R-:W1:Y:S02]  /*1d9c0*/  LDSM.16.MT88.4 R136, [R216+0x14000] ;  /* 0x01400000d888783b */ /* 0x000e640000004200 */
[C---:B-----5:R-:W-:Y:S06]  /*1d9d0*/  HMMA.16816.F32 R80, R4.reuse, R144, R148 ;  /* 0x000000900450723c */ /* 0x060fec0000001894 */
[C---:B------:R-:W-:Y:S01]  /*1d9e0*/  HMMA.16816.F32 R76, R4.reuse, R146, R76 ;  /* 0x00000092044c723c */ /* 0x040fe2000000184c */
[-C--:B------:R-:W-:Y:S01]  /*1d9f0*/  FMUL.FTZ R148, R88, R164.reuse ;  /* 0x000000a458947220 */ /* 0x080fe20000410000 */
[-C--:B------:R-:W-:Y:S01]  /*1da00*/  FMUL.FTZ R149, R89, R164.reuse ;  /* 0x000000a459957220 */ /* 0x080fe20000410000 */
[-C--:B------:R-:W-:Y:S01]  /*1da10*/  FMUL.FTZ R150, R90, R3.reuse ;  /* 0x000000035a967220 */ /* 0x080fe20000410000 */
[-C--:B------:R-:W-:Y:S01]  /*1da20*/  FMUL.FTZ R151, R91, R3.reuse ;  /* 0x000000035b977220 */ /* 0x080fe20000410000 */
[----:B------:R-:W3:Y:S01]  /*1da30*/  LDSM.16.MT88.4 R144, [R220+0x16000] ;  /* 0x01600000dc90783b */ /* 0x000ee20000004200 */
[-C--:B------:R-:W-:Y:S01]  /*1da40*/  FMUL.FTZ R88, R92, R164.reuse ;  /* 0x000000a45c587220 */ /* 0x080fe20000410000 */
[-C--:B------:R-:W-:Y:S01]  /*1da50*/  FMUL.FTZ R89, R93, R164.reuse ;  /* 0x000000a45d597220 */ /* 0x080fe20000410000 */
[-C--:B------:R-:W-:Y:S01]  /*1da60*/  FMUL.FTZ R90, R94, R3.reuse ;  /* 0x000000035e5a7220 */ /* 0x080fe20000410000 */
[-C--:B------:R-:W-:Y:S01]  /*1da70*/  FMUL.FTZ R91, R95, R3.reuse ;  /* 0x000000035f5b7220 */ /* 0x080fe20000410000 */
[C---:B--2---:R-:W-:Y:S06]  /*1da80*/  HMMA.16816.F32 R84, R4.reuse, R140, R84 ;  /* 0x0000008c0454723c */ /* 0x044fec0000001854 */
[C---:B------:R-:W-:Y:S01]  /*1da90*/  HMMA.16816.F32 R92, R4.reuse, R142, R148 ;  /* 0x0000008e045c723c */ /* 0x040fe20000001894 */
[----:B------:R-:W2:Y:S06]  /*1daa0*/  LDSM.16.MT88.4 R140, [R218+0x16000] ;  /* 0x01600000da8c783b */ /* 0x000eac0000004200 */
        /* <DEDUP_REMOVED lines=8> */
[C---:B-1----:R-:W-:Y:S06]  /*1db30*/  HMMA.16816.F32 R88, R4.reuse, R136, R88 ;  /* 0x000000880458723c */ /* 0x042fec0000001858 */
[C---:B------:R-:W-:Y:S01]  /*1db40*/  HMMA.16816.F32 R100, R4.reuse, R138, R148 ;  /* 0x0000008a0464723c */ /* 0x040fe20000001894 */
[----:B------:R-:W1:Y:S06]  /*1db50*/  LDSM.16.MT88.4 R136, [R217+0x16000] ;  /* 0x01600000d988783b */ /* 0x000e6c0000004200 */
[-C--:B------:R-:W-:Y:S01]  /*1db60*/  FMUL.FTZ R148, R108, R164.reuse ;  /* 0x000000a46c947220 */ /* 0x080fe20000410000 */
[-C--:B------:R-:W-:Y:S01]  /*1db70*/  FMUL.FTZ R149, R109, R164.reuse ;  /* 0x000000a46d957220 */ /* 0x080fe20000410000 */
[-C--:B------:R-:W-:Y:S01]  /*1db80*/  FMUL.FTZ R150, R110, R3.reuse ;  /* 0x000000036e967220 */ /* 0x080fe20000410000 */
[-C--:B------:R-:W-:Y:S01]  /*1db90*/  FMUL.FTZ R151, R111, R3.reuse ;  /* 0x000000036f977220 */ /* 0x080fe20000410000 */
[----:B---3--:R-:W-:Y:S01]  /*1dba0*/  HMMA.16816.F32 R96, R4, R144, R96 ;  /* 0x000000900460723c */ /* 0x008fe20000001860 */
[-C--:B------:R-:W-:Y:S01]  /*1dbb0*/  FMUL.FTZ R108, R112, R164.reuse ;  /* 0x000000a4706c7220 */ /* 0x080fe20000410000 */
[----:B------:R-:W-:Y:S01]  /*1dbc0*/  FMUL.FTZ R109, R113, R164 ;  /* 0x000000a4716d7220 */ /* 0x000fe20000410000 */
[-C--:B------:R-:W-:Y:S01]  /*1dbd0*/  FMUL.FTZ R110, R114, R3.reuse ;  /* 0x00000003726e7220 */ /* 0x080fe20000410000 */
[----:B------:R-:W-:-:S02]  /*1dbe0*/  FMUL.FTZ R111, R115, R3 ;  /* 0x00000003736f7220 */ /* 0x000fc40000410000 */
[C---:B------:R-:W-:Y:S01]  /*1dbf0*/  HMMA.16816.F32 R104, R4.reuse, R146, R104 ;  /* 0x000000920468723c */ /* 0x040fe20000001868 */
[----:B------:R-:W3:Y:S05]  /*1dc00*/  LDSM.16.MT88.4 R144, [R216+0x16000] ;  /* 0x01600000d890783b */ /* 0x000eea0000004200 */
[C---:B--2---:R-:W-:Y:S06]  /*1dc10*/  HMMA.16816.F32 R112, R4.reuse, R140, R148 ;  /* 0x0000008c0470723c */ /* 0x044fec0000001894 */
[C---:B------:R-:W-:Y:S01]  /*1dc20*/  HMMA.16816.F32 R108, R4.reuse, R142, R108 ;  /* 0x0000008e046c723c */ /* 0x040fe2000000186c */
[----:B------:R-:W2:Y:S01]  /*1dc30*/  LDSM.16.MT88.4 R140, [R220+0x10800] ;  /* 0x01080000dc8c783b */ /* 0x000ea20000004200 */
[----:B------:R-:W-:Y:S01]  /*1dc40*/  FFMA.FTZ R150, R176, R193, -R192 ;  /* 0x000000c1b0967223 */ /* 0x000fe200000108c0 */
[-C--:B------:R-:W-:Y:S01]  /*1dc50*/  FMUL.FTZ R149, R121, R164.reuse ;  /* 0x000000a479957220 */ /* 0x080fe20000410000 */
[-C--:B------:R-:W-:Y:S01]  /*1dc60*/  FMUL.FTZ R151, R123, R3.reuse ;  /* 0x000000037b977220 */ /* 0x080fe20000410000 */
[----:B------:R-:W-:Y:S01]  /*1dc70*/  FMUL.FTZ R121, R125, R164 ;  /* 0x000000a47d797220 */ /* 0x000fe20000410000 */
[----:B------:R-:W5:Y:S01]  /*1dc80*/  MUFU.EX2 R148, R150 ;  /* 0x0000009600947308 */ /* 0x000f620000000800 */
[----:B------:R-:W-:Y:S01]  /*1dc90*/  FMUL.FTZ R123, R127, R3 ;  /* 0x000000037f7b7220 */ /* 0x000fe20000410000 */
[----:B-1----:R-:W-:Y:S06]  /*1dca0*/  HMMA.16816.F32 R116, R4, R136, R116 ;  /* 0x000000880474723c */ /* 0x002fec0000001874 */
[----:B------:R1:W-:Y:S01]  /*1dcb0*/  MUFU.EX2 R176, R180 ;  /* 0x000000b400b07308 */ /* 0x0003e20000000800 */
[----:B----4-:R-:W-:-:S02]  /*1dcc0*/  F2FP.F16.F32.PACK_AB R136, R248, R199 ;  /* 0x000000c7f888723e */ /* 0x010fc400000000ff */
[----:B------:R-:W-:Y:S02]  /*1dcd0*/  F2FP.F16.F32.PACK_AB R137, R252, R251 ;  /* 0x000000fbfc89723e */ /* 0x000fe400000000ff */
[----:B-----5:R-:W-:Y:S01]  /*1dce0*/  MOV R182, R148 ;  /* 0x0000009400b67202 */ /* 0x020fe20000000f00 */
[-C--:B------:R-:W-:Y:S01]  /*1dcf0*/  FMUL.FTZ R148, R120, R164.reuse ;  /* 0x000000a478947220 */ /* 0x080fe20000410000 */
[-C--:B------:R-:W-:Y:S01]  /*1dd00*/  FMUL.FTZ R150, R122, R3.reuse ;  /* 0x000000037a967220 */ /* 0x080fe20000410000 */
[-C--:B------:R-:W-:Y:S01]  /*1dd10*/  FMUL.FTZ R120, R124, R164.reuse ;  /* 0x000000a47c787220 */ /* 0x080fe20000410000 */
[-C--:B------:R-:W-:Y:S01]  /*1dd20*/  FMUL.FTZ R122, R126, R3.reuse ;  /* 0x000000037e7a7220 */ /* 0x080fe20000410000 */
[----:B------:R-:W-:Y:S01]  /*1dd30*/  FFMA.FTZ R164, R247, R164, R188 ;  /* 0x000000a4f7a47223 */ /* 0x000fe200000100bc */
[----:B------:R-:W-:Y:S01]  /*1dd40*/  FFMA.FTZ R3, R245, R3, R170 ;  /* 0x00000003f5037223 */ /* 0x000fe200000100aa */
[----:B-1----:R-:W-:Y:S02]  /*1dd50*/  MOV R180, R178 ;  /* 0x000000b200b47202 */ /* 0x002fe40000000f00 */
[----:B------:R-:W-:Y:S01]  /*1dd60*/  HMMA.16816.F32 R124, R4, R138, R148 ;  /* 0x0000008a047c723c */ /* 0x000fe20000001894 */
[----:B------:R-:W1:Y:S01]  /*1dd70*/  LDSM.16.MT88.4 R148, [R220+0x12800] ;  /* 0x01280000dc94783b */ /* 0x000e620000004200 */
[----:B------:R-:W-:Y:S01]  /*1dd80*/  FADD.FTZ R171, R171, R164 ;  /* 0x000000a4abab7221 */ /* 0x000fe20000010000 */
[----:B------:R-:W-:Y:S01]  /*1dd90*/  FADD.FTZ R3, R2, R3 ;  /* 0x0000000302037221 */ /* 0x000fe20000010000 */
[----:B------:R-:W-:-:S02]  /*1dda0*/  MOV R164, R186 ;  /* 0x000000ba00a47202 */ /* 0x000fc40000000f00 */
[C---:B---3--:R-:W-:Y:S01]  /*1ddb0*/  HMMA.16816.F32 R120, R4.reuse, R144, R120 ;  /* 0x000000900478723c */ /* 0x048fe20000001878 */
[----:B------:R-:W-:Y:S01]  /*1ddc0*/  F2FP.F16.F32.PACK_AB R138, R249, R250 ;  /* 0x000000faf98a723e */ /* 0x000fe200000000ff */
[----:B------:R-:W-:Y:S01]  /*1ddd0*/  FADD.FTZ R184, R184, R171 ;  /* 0x000000abb8b87221 */ /* 0x000fe20000010000 */
[----:B------:R-:W-:Y:S01]  /*1dde0*/  F2FP.F16.F32.PACK_AB R139, R178, R182 ;  /* 0x000000b6b28b723e */ /* 0x000fe200000000ff */
[----:B------:R-:W-:Y:S02]  /*1ddf0*/  FADD.FTZ R0, R0, R3 ;  /* 0x0000000300007221 */ /* 0x000fe40000010000 */
[----:B------:R-:W-:Y:S01]  /*1de00*/  HMMA.16816.F32 R4, R4, R146, R128 ;  /* 0x000000920404723c */ /* 0x000fe20000001880 */
[----:B------:R-:W3:Y:S01]  /*1de10*/  LDSM.16.MT88.4 R144, [R218+0x12800] ;  /* 0x01280000da90783b */ /* 0x000ee20000004200 */
[----:B------:R-:W-:Y:S01]  /*1de20*/  FADD.FTZ R184, R165, R184 ;  /* 0x000000b8a5b87221 */ /* 0x000fe20000010000 */
[----:B------:R-:W-:Y:S02]  /*1de30*/  FADD.FTZ R0, R187, R0 ;  /* 0x00000000bb007221 */ /* 0x000fe40000010000 */
[----:B------:R-:W-:Y:S01]  /*1de40*/  LDSM.16.MT88.4 R128, [R216+0x12800] ;  /* 0x01280000d880783b */ /* 0x000fe20000004200 */
[----:B--2---:R-:W-:Y:S01]  /*1de50*/  HMMA.16816.F32 R12, R136, R140, R12 ;  /* 0x0000008c880c723c */ /* 0x004fe2000000180c */
[----:B------:R-:W-:Y:S01]  /*1de60*/  FADD.FTZ R3, R199, R184 ;  /* 0x000000b8c7037221 */ /* 0x000fe20000010000 */
[----:B------:R-:W-:-:S03]  /*1de70*/  FADD.FTZ R251, R251, R0 ;  /* 0x00000000fbfb7221 */ /* 0x000fc60000010000 */
[----:B------:R-:W-:Y:S01]  /*1de80*/  FADD.FTZ R3, R248, R3 ;  /* 0x00000003f8037221 */ /* 0x000fe20000010000 */
[C---:B------:R-:W-:Y:S01]  /*1de90*/  HMMA.16816.F32 R8, R136.reuse, R142, R8 ;  /* 0x0000008e8808723c */ /* 0x040fe20000001808 */
[----:B------:R-:W2:Y:S01]  /*1dea0*/  LDSM.16.MT88.4 R140, [R217+0x12800] ;  /* 0x01280000d98c783b */ /* 0x000ea20000004200 */
[----:B------:R-:W-:Y:S01]  /*1deb0*/  FADD.FTZ R252, R252, R251 ;  /* 0x000000fbfcfc7221 */ /* 0x000fe20000010000 */
[----:B------:R-:W-:Y:S01]  /*1dec0*/  FADD.FTZ R250, R250, R3 ;  /* 0x00000003fafa7221 */ /* 0x000fe20000010000 */
[----:B------:R-:W-:Y:S02]  /*1ded0*/  MOV R3, R185 ;  /* 0x000000b900037202 */ /* 0x000fe40000000f00 */
[----:B------:R-:W-:Y:S01]  /*1dee0*/  HMMA.16816.F32 R132, R136, R152, R132 ;  /* 0x000000988884723c */ /* 0x000fe20000001884 */
[----:B------:R-:W-:-:S05]  /*1def0*/  FADD.FTZ R249, R249, R250 ;  /* 0x000000faf9f97221 */ /* 0x000fca0000010000 */
        /* <DEDUP_REMOVED lines=16> */
[----:B------:R-:W-:Y:S05]  /*1e000*/  LDSM.16.MT88.4 R148, [R218+0x16800] ;  /* 0x01680000da94783b */ /* 0x000fea0000004200 */
[C---:B---3--:R-:W-:Y:S06]  /*1e010*/  HMMA.16816.F32 R84, R136.reuse, R144, R84 ;  /* 0x000000908854723c */ /* 0x048fec0000001854 */
[C---:B------:R-:W-:Y:S01]  /*1e020*/  HMMA.16816.F32 R92, R136.reuse, R146, R92 ;  /* 0x00000092885c723c */ /* 0x040fe2000000185c */
[----:B------:R-:W1:Y:S05]  /*1e030*/  LDSM.16.MT88.4 R144, [R217+0x16800] ;  /* 0x01680000d990783b */ /* 0x000e6a0000004200 */
[C---:B--2---:R-:W-:Y:S06]  /*1e040*/  HMMA.16816.F32 R88, R136.reuse, R140, R88 ;  /* 0x0000008c8858723c */ /* 0x044fec0000001858 */
[C---:B------:R-:W-:Y:S01]  /*1e050*/  HMMA.16816.F32 R100, R136.reuse, R142, R100 ;  /* 0x0000008e8864723c */ /* 0x040fe20000001864 */
[----:B------:R-:W2:Y:S05]  /*1e060*/  LDSM.16.MT88.4 R140, [R216+0x16800] ;  /* 0x01680000d88c783b */ /* 0x000eaa0000004200 */
[C---:B------:R-:W-:Y:S01]  /*1e070*/  HMMA.16816.F32 R72, R136.reuse, R152, R72 ;  /* 0x000000988848723c */ /* 0x040fe20000001848 */
[----:B------:R-:W-:Y:S05]  /*1e080*/  MUFU.EX2 R152, R174 ;  /* 0x000000ae00987308 */ /* 0x000fea0000000800 */
[C---:B------:R-:W-:Y:S03]  /*1e090*/  HMMA.16816.F32 R28, R136.reuse, R156, R28 ;  /* 0x0000009c881c723c */ /* 0x040fe6000000181c */
[----:B------:R-:W-:Y:S03]  /*1e0a0*/  MUFU.EX2 R153, R172 ;  /* 0x000000ac00997308 */ /* 0x000fe60000000800 */
[C---:B------:R-:W-:Y:S01]  /*1e0b0*/  HMMA.16816.F32 R24, R136.reuse, R158, R24 ;  /* 0x0000009e8818723c */ /* 0x040fe20000001818 */
[----:B------:R-:W3:Y:S05]  /*1e0c0*/  LDSM.16.MT88.4 R156, [R220+0x11000] ;  /* 0x01100000dc9c783b */ /* 0x000eea0000004200 */
[C---:B------:R-:W-:Y:S01]  /*1e0d0*/  HMMA.16816.F32 R68, R136.reuse, R154, R68 ;  /* 0x0000009a8844723c */ /* 0x040fe20000001844 */
[----:B------:R-:W5:Y:S05]  /*1e0e0*/  MUFU.EX2 R154, R177 ;  /* 0x000000b1009a7308 */ /* 0x000f6a0000000800 */
[C---:B----4-:R-:W-:Y:S03]  /*1e0f0*/  HMMA.16816.F32 R96, R136.reuse, R128, R96 ;  /* 0x000000808860723c */ /* 0x050fe60000001860 */
[----:B------:R4:W-:Y:S03]  /*1e100*/  MUFU.EX2 R155, R181 ;  /* 0x000000b5009b7308 */ /* 0x0009e60000000800 */
[C---:B-1----:R-:W-:Y:S05]  /*1e110*/  HMMA.16816.F32 R116, R136.reuse, R144, R116 ;  /* 0x000000908874723c */ /* 0x042fea0000001874 */
[----:B------:R-:W1:Y:S01]  /*1e120*/  MUFU.EX2 R129, R173 ;  /* 0x000000ad00817308 */ /* 0x000e620000000800 */
[----:B------:R-:W-:Y:S01]  /*1e130*/  HMMA.16816.F32 R124, R136, R146, R124 ;  /* 0x00000092887c723c */ /* 0x000fe2000000187c */
[----:B-----5:R-:W-:-:S05]  /*1e140*/  MOV R144, R154 ;  /* 0x0000009a00907202 */ /* 0x020fca0000000f00 */
[C---:B------:R-:W-:Y:S01]  /*1e150*/  HMMA.16816.F32 R104, R136.reuse, R130, R104 ;  /* 0x000000828868723c */ /* 0x040fe20000001868 */
[----:B------:R-:W5:Y:S01]  /*1e160*/  MUFU.EX2 R128, R175 ;  /* 0x000000af00807308 */ /* 0x000f620000000800 */
[----:B----4-:R-:W-:Y:S02]  /*1e170*/  MOV R181, R152 ;  /* 0x0000009800b57202 */ /* 0x010fe40000000f00 */
[----:B------:R-:W-:Y:S02]  /*1e180*/  MOV R146, R153 ;  /* 0x0000009900927202 */ /* 0x000fe40000000f00 */
[----:B------:R-:W-:Y:S02]  /*1e190*/  HMMA.16816.F32 R112, R136, R148, R112 ;  /* 0x000000948870723c */ /* 0x000fe40000001870 */
[----:B------:R-:W-:Y:S01]  /*1e1a0*/  F2FP.F16.F32.PACK_AB R130, R144, R146 ;  /* 0x000000929082723e */ /* 0x000fe200000000ff */
[----:B------:R4:W3:Y:S01]  /*1e1b0*/  MUFU.EX2 R152, R183 ;  /* 0x000000b700987308 */ /* 0x0008e20000000800 */
[----:B-1----:R-:W-:-:S02]  /*1e1c0*/  MOV R145, R129 ;  /* 0x0000008100917202 */ /* 0x002fc40000000f00 */
[----:B------:R-:W-:Y:S01]  /*1e1d0*/  HMMA.16816.F32 R108, R136, R150, R108 ;  /* 0x00000096886c723c */ /* 0x000fe2000000186c */
[----:B------:R-:W1:Y:S01]  /*1e1e0*/  LDSM.16.MT88.4 R148, [R218+0x11000] ;  /* 0x01100000da94783b */ /* 0x000e620000004200 */
[----:B-----5:R-:W-:-:S04]  /*1e1f0*/  MOV R147, R128 ;  /* 0x0000008000937202 */ /* 0x020fc80000000f00 */
[----:B--2---:R-:W-:Y:S01]  /*1e200*/  HMMA.16816.F32 R120, R136, R140, R120 ;  /* 0x0000008c8878723c */ /* 0x004fe20000001878 */
[----:B------:R-:W-:Y:S01]  /*1e210*/  F2FP.F16.F32.PACK_AB R128, R181, R176 ;  /* 0x000000b0b580723e */ /* 0x000fe200000000ff */
[----:B------:R-:W-:Y:S01]  /*1e220*/  LDSM.16.MT88.4 R172, [R220+0x13000] ;  /* 0x01300000dcac783b */ /* 0x000fe20000004200 */
[----:B------:R-:W-:-:S03]  /*1e230*/  F2FP.F16.F32.PACK_AB R131, R147, R145 ;  /* 0x000000919383723e */ /* 0x000fc600000000ff */
[C---:B------:R-:W-:Y:S01]  /*1e240*/  HMMA.16816.F32 R4, R136.reuse, R142, R4 ;  /* 0x0000008e8804723c */ /* 0x040fe20000001804 */
[----:B----4-:R-:W-:Y:S01]  /*1e250*/  MOV R183, R155 ;  /* 0x0000009b00b77202 */ /* 0x010fe20000000f00 */
[----:B------:R-:W2:Y:S03]  /*1e260*/  LDSM.16.MT88.4 R140, [R217+0x11000] ;  /* 0x01100000d98c783b */ /* 0x000ea60000004200 */
[----:B---3--:R-:W-:Y:S01]  /*1e270*/  F2FP.F16.F32.PACK_AB R129, R152, R183 ;  /* 0x000000b79881723e */ /* 0x008fe200000000ff */
[C---:B------:R-:W-:Y:S06]  /*1e280*/  HMMA.16816.F32 R20, R136.reuse, R160, R20 ;  /* 0x000000a08814723c */ /* 0x040fec0000001814 */
[----:B------:R-:W-:Y:S06]  /*1e290*/  HMMA.16816.F32 R16, R136, R162, R16 ;  /* 0x000000a28810723c */ /* 0x000fec0000001810 */
[----:B------:R-:W-:Y:S01]  /*1e2a0*/  HMMA.16816.F32 R160, R128, R156, R12 ;  /* 0x0000009c80a0723c */ /* 0x000fe2000000180c */
[----:B------:R-:W-:Y:S01]  /*1e2b0*/  MOV R139, R176 ;  /* 0x000000b0008b7202 */ /* 0x000fe20000000f00 */
[----:B------:R-:W-:Y:S01]  /*1e2c0*/  LDSM.16.MT88.4 R12, [R218+0x13000] ;  /* 0x01300000da0c783b */ /* 0x000fe20000004200 */
[----:B------:R-:W-:-:S03]  /*1e2d0*/  MOV R138, R152 ;  /* 0x00000098008a7202 */ /* 0x000fc60000000f00 */
[----:B------:R-:W3:Y:S01]  /*1e2e0*/  LDSM.16.MT88.4 R176, [R216+0x11000] ;  /* 0x01100000d8b0783b */ /* 0x000ee20000004200 */
[C---:B------:R-:W-:Y:S03]  /*1e2f0*/  HMMA.16816.F32 R156, R128.reuse, R158, R8 ;  /* 0x0000009e809c723c */ /* 0x040fe60000001808 */
[----:B------:R-:W-:Y:S03]  /*1e300*/  LDSM.16.MT88.4 R8, [R217+0x13000] ;  /* 0x01300000d908783b */ /* 0x000fe60000004200 */
[C---:B-1----:R-:W-:Y:S06]  /*1e310*/  HMMA.16816.F32 R152, R128.reuse, R148, R20 ;  /* 0x000000948098723c */ /* 0x042fec0000001814 */
[----:B------:R-:W-:Y:S01]  /*1e320*/  HMMA.16816.F32 R148, R128, R150, R16 ;  /* 0x000000968094723c */ /* 0x000fe20000001810 */
[----:B------:R-:W-:Y:S01]  /*1e330*/  MOV R20, R146 ;  /* 0x0000009200147202 */ /* 0x000fe20000000f00 */
[----:B------:R-:W1:Y:S01]  /*1e340*/  LDSM.16.MT88.4 R16, [R216+0x13000] ;  /* 0x01300000d810783b */ /* 0x000e620000004200 */
[----:B------:R-:W-:-:S02]  /*1e350*/  MOV R21, R147 ;  /* 0x0000009300157202 */ /* 0x000fc40000000f00 */
[----:B------:R-:W-:Y:S02]  /*1e360*/  MOV R22, R144 ;  /* 0x0000009000167202 */ /* 0x000fe40000000f00 */
[----:B------:R-:W-:Y:S02]  /*1e370*/  MOV R23, R145 ;  /* 0x0000009100177202 */ /* 0x000fe40000000f00 */
[C---:B--2---:R-:W-:Y:S06]  /*1e380*/  HMMA.16816.F32 R144, R128.reuse, R140, R28 ;  /* 0x0000008c8090723c */ /* 0x044fec000000181c */
[----:B------:R-:W-:Y:S01]  /*1e390*/  HMMA.16816.F32 R140, R128, R142, R24 ;  /* 0x0000008e808c723c */ /* 0x000fe20000001818 */
[----:B------:R-:W-:-:S02]  /*1e3a0*/  MOV R28, R138 ;  /* 0x0000008a001c7202 */ /* 0x000fc40000000f00 */
[----:B------:R-:W-:Y:S02]  /*1e3b0*/  MOV R29, R139 ;  /* 0x0000008b001d7202 */ /* 0x000fe40000000f00 */
[----:B------:R-:W-:Y:S02]  /*1e3c0*/  MOV R30, R183 ;  /* 0x000000b7001e7202 */ /* 0x000fe40000000f00 */
[----:B------:R-:W-:Y:S02]  /*1e3d0*/  MOV R26, R180 ;  /* 0x000000b4001a7202 */ /* 0x000fe40000000f00 */
[----:B------:R-:W-:Y:S02]  /*1e3e0*/  MOV R27, R182 ;  /* 0x000000b6001b7202 */ /* 0x000fe40000000f00 */
[----:B------:R-:W-:Y:S01]  /*1e3f0*/  MOV R31, R181 ;  /* 0x000000b5001f7202 */ /* 0x000fe20000000f00 */
[C---:B---3--:R-:W-:Y:S06]  /*1e400*/  HMMA.16816.F32 R136, R128.reuse, R176, R132 ;  /* 0x000000b08088723c */ /* 0x048fec0000001884 */
[C---:B------:R-:W-:Y:S06]  /*1e410*/  HMMA.16816.F32 R132, R128.reuse, R178, R32 ;  /* 0x000000b28084723c */ /* 0x040fec0000001820 */
[C---:B------:R-:W-:Y:S06]  /*1e420*/  HMMA.16816.F32 R176, R128.reuse, R12, R48 ;  /* 0x0000000c80b0723c */ /* 0x040fec0000001830 */
[----:B------:R-:W-:Y:S01]  /*1e430*/  HMMA.16816.F32 R180, R128, R172, R40 ;  /* 0x000000ac80b4723c */ /* 0x000fe20000001828 */
[----:B------:R-:W-:-:S02]  /*1e440*/  MOV R12, R26 ;  /* 0x0000001a000c7202 */ /* 0x000fc40000000f00 */
[----:B------:R-:W-:Y:S02]  /*1e450*/  MOV R13, R27 ;  /* 0x0000001b000d7202 */ /* 0x000fe40000000f00 */
[----:B------:R-:W2:Y:S01]  /*1e460*/  LDSM.16.MT88.4 R24, [R220+0x15000] ;  /* 0x01500000dc18783b */ /* 0x000ea20000004200 */
[C---:B------:R-:W-:Y:S03]  /*1e470*/  HMMA.16816.F32 R40, R128.reuse, R174, R36 ;  /* 0x000000ae8028723c */ /* 0x040fe60000001824 */
[----:B------:R-:W3:Y:S03]  /*1e480*/  LDSM.16.MT88.4 R36, [R218+0x15000] ;  /* 0x01500000da24783b */ /* 0x000ee60000004200 */
        /* <DEDUP_REMOVED lines=10> */
[----:B------:R-:W-:Y:S01]  /*1e530*/  MOV R63, R29 ;  /* 0x0000001d003f7202 */ /* 0x000fe20000000f00 */
[C---:B------:R-:W-:Y:S01]  /*1e540*/  HMMA.16816.F32 R172, R128.reuse, R8, R56 ;  /* 0x0000000880ac723c */ /* 0x040fe20000001838 */
[----:B------:R-:W-:Y:S01]  /*1e550*/  MOV R62, R30 ;  /* 0x0000001e003e7202 */ /* 0x000fe20000000f00 */
[--C-:B------:R-:W-:Y:S01]  /*1e560*/  FFMA.FTZ R60, R196, R193, -R246.reuse ;  /* 0x000000c1c43c7223 */ /* 0x100fe200000108f6 */
[----:B------:R-:W-:Y:S01]  /*1e570*/  MOV R61, R31 ;  /* 0x0000001f003d7202 */ /* 0x000fe20000000f00 */
[-C--:B------:R-:W-:Y:S01]  /*1e580*/  FFMA.FTZ R196, R194, R193.reuse, -R246 ;  /* 0x000000c1c2c47223 */ /* 0x080fe200000108f6 */
[----:B------:R-:W-:Y:S01]  /*1e590*/  FFMA.FTZ R246, R191, R193, -R192 ;  /* 0x000000c1bff67223 */ /* 0x000fe200000108c0 */
[C---:B------:R-:W-:Y:S01]  /*1e5a0*/  HMMA.16816.F32 R56, R128.reuse, R10, R52 ;  /* 0x0000000a8038723c */ /* 0x040fe20000001834 */
[----:B------:R-:W4:Y:S01]  /*1e5b0*/  LDSM.16.MT88.4 R8, [R217+0x17000] ;  /* 0x01700000d908783b */ /* 0x000f220000004200 */
[----:B------:R5:W-:Y:S03]  /*1e5c0*/  MUFU.EX2 R194, R60 ;  /* 0x0000003c00c27308 */ /* 0x000be60000000800 */
[----:B------:R-:W-:Y:S01]  /*1e5d0*/  LDSM.16.MT88.4 R52, [R218+0x17000] ;  /* 0x01700000da34783b */ /* 0x000fe20000004200 */
[C---:B--2---:R-:W-:Y:S04]  /*1e5e0*/  HMMA.16816.F32 R28, R128.reuse, R24, R72 ;  /* 0x00000018801c723c */ /* 0x044fe80000001848 */
[----:B------:R-:W-:Y:S02]  /*1e5f0*/  MUFU.EX2 R196, R196 ;  /* 0x000000c400c47308 */ /* 0x000fe40000000800 */
[C---:B------:R-:W-:Y:S06]  /*1e600*/  HMMA.16816.F32 R72, R128.reuse, R26, R68 ;  /* 0x0000001a8048723c */ /* 0x040fec0000001844 */
[----:B------:R-:W2:Y:S01]  /*1e610*/  MUFU.EX2 R246, R246 ;  /* 0x000000f600f67308 */ /* 0x000ea20000000800 */
[----:B---3--:R-:W-:Y:S01]  /*1e620*/  HMMA.16816.F32 R24, R128, R36, R80 ;  /* 0x000000248018723c */ /* 0x008fe20000001850 */
[----:B------:R-:W-:-:S02]  /*1e630*/  MOV R71, R15 ;  /* 0x0000000f00477202 */ /* 0x000fc40000000f00 */
[----:B------:R-:W-:Y:S02]  /*1e640*/  MOV R69, R12 ;  /* 0x0000000c00457202 */ /* 0x000fe40000000f00 */
[----:B------:R-:W-:Y:S01]  /*1e650*/  MOV R68, R13 ;  /* 0x0000000d00447202 */ /* 0x000fe20000000f00 */
[----:B------:R-:W-:Y:S01]  /*1e660*/  HMMA.16816.F32 R80, R128, R38, R76 ;  /* 0x000000268050723c */ /* 0x000fe2000000184c */
[----:B------:R-:W3:Y:S01]  /*1e670*/  LDSM.16.MT88.4 R12, [R220+0x17000] ;  /* 0x01700000dc0c783b */ /* 0x000ee20000004200 */
[----:B------:R-:W-:-:S03]  /*1e680*/  MOV R70, R44 ;  /* 0x0000002c00467202 */ /* 0x000fc60000000f00 */
[----:B------:R-:W2:Y:S02]  /*1e690*/  LDSM.16.MT88.4 R36, [R216+0x17000] ;  /* 0x01700000d824783b */ /* 0x000ea40000004200 */
[----:B------:R-:W-:Y:S01]  /*1e6a0*/  MOV R77, R45 ;  /* 0x0000002d004d7202 */ /* 0x000fe20000000f00 */
[C---:B-1----:R-:W-:Y:S01]  /*1e6b0*/  HMMA.16816.F32 R84, R128.reuse, R20, R84 ;  /* 0x000000148054723c */ /* 0x042fe20000001854 */
[----:B------:R-:W-:Y:S02]  /*1e6c0*/  MOV R78, R46 ;  /* 0x0000002e004e7202 */ /* 0x000fe40000000f00 */
[----:B------:R-:W-:Y:S02]  /*1e6d0*/  MOV R79, R47 ;  /* 0x0000002f004f7202 */ /* 0x000fe40000000f00 */
[----:B------:R-:W1:Y:S01]  /*1e6e0*/  LDSM.16.MT88.4 R44, [R220+0x11800] ;  /* 0x01180000dc2c783b */ /* 0x000e620000004200 */
[----:B------:R-:W-:Y:S01]  /*1e6f0*/  HMMA.16816.F32 R20, R128, R22, R92 ;  /* 0x000000168014723c */ /* 0x000fe2000000185c */
[----:B------:R-:W-:-:S02]  /*1e700*/  MOV R192, R78 ;  /* 0x0000004e00c07202 */ /* 0x000fc40000000f00 */
[----:B------:R-:W-:Y:S02]  /*1e710*/  MOV R193, R79 ;  /* 0x0000004f00c17202 */ /* 0x000fe40000000f00 */
[----:B------:R-:W-:Y:S01]  /*1e720*/  MOV R78, R61 ;  /* 0x0000003d004e7202 */ /* 0x000fe20000000f00 */
[C---:B------:R-:W-:Y:S01]  /*1e730*/  HMMA.16816.F32 R92, R128.reuse, R16, R88 ;  /* 0x00000010805c723c */ /* 0x040fe20000001858 */
[----:B------:R-:W-:Y:S02]  /*1e740*/  MOV R79, R62 ;  /* 0x0000003e004f7202 */ /* 0x000fe40000000f00 */
[----:B------:R-:W-:Y:S02]  /*1e750*/  MOV R191, R77 ;  /* 0x0000004d00bf7202 */ /* 0x000fe40000000f00 */
[----:B------:R-:W-:Y:S01]  /*1e760*/  MOV R76, R70 ;  /* 0x00000046004c7202 */ /* 0x000fe20000000f00 */
[----:B------:R-:W-:Y:S01]  /*1e770*/  HMMA.16816.F32 R16, R128, R18, R100 ;  /* 0x000000128010723c */ /* 0x000fe20000001864 */
[----:B------:R-:W-:-:S02]  /*1e780*/  MOV R89, R63 ;  /* 0x0000003f00597202 */ /* 0x000fc40000000f00 */
[----:B-----5:R-:W-:Y:S01]  /*1e790*/  LDSM.16.MT88.4 R60, [R217+0x11800] ;  /* 0x01180000d93c783b */ /* 0x020fe20000004200 */
[----:B------:R-:W-:Y:S02]  /*1e7a0*/  MOV R77, R71 ;  /* 0x00000047004d7202 */ /* 0x000fe40000000f00 */
[C---:B----4-:R-:W-:Y:S01]  /*1e7b0*/  HMMA.16816.F32 R116, R128.reuse, R8, R116 ;  /* 0x000000088074723c */ /* 0x050fe20000001874 */
[----:B------:R-:W-:Y:S02]  /*1e7c0*/  MOV R91, R68 ;  /* 0x00000044005b7202 */ /* 0x000fe40000000f00 */
[----:B------:R-:W-:Y:S02]  /*1e7d0*/  MOV R90, R69 ;  /* 0x00000045005a7202 */ /* 0x000fe40000000f00 */
[----:B------:R-:W-:Y:S01]  /*1e7e0*/  LDSM.16.MT88.4 R68, [R216+0x13800] ;  /* 0x01380000d844783b */ /* 0x000fe20000004200 */
[C---:B------:R-:W-:Y:S06]  /*1e7f0*/  HMMA.16816.F32 R8, R128.reuse, R10, R124 ;  /* 0x0000000a8008723c */ /* 0x040fec000000187c */
[C---:B---3--:R-:W-:Y:S01]  /*1e800*/  HMMA.16816.F32 R100, R128.reuse, R12, R96 ;  /* 0x0000000c8064723c */ /* 0x048fe20000001860 */
[----:B------:R-:W-:Y:S05]  /*1e810*/  LDSM.16.MT88.4 R96, [R216+0x15800] ;  /* 0x01580000d860783b */ /* 0x000fea0000004200 */
[C---:B------:R-:W-:Y:S06]  /*1e820*/  HMMA.16816.F32 R104, R128.reuse, R14, R104 ;  /* 0x0000000e8068723c */ /* 0x040fec0000001868 */
[C---:B------:R-:W-:Y:S06]  /*1e830*/  HMMA.16816.F32 R12, R128.reuse, R52, R112 ;  /* 0x00000034800c723c */ /* 0x040fec0000001870 */
[C---:B------:R-:W-:Y:S01]  /*1e840*/  HMMA.16816.F32 R112, R128.reuse, R54, R108 ;  /* 0x000000368070723c */ /* 0x040fe2000000186c */
[----:B------:R-:W3:Y:S04]  /*1e850*/  LDSM.16.MT88.4 R52, [R218+0x11800] ;  /* 0x01180000da34783b */ /* 0x000ee80000004200 */
[----:B------:R-:W-:Y:S01]  /*1e860*/  LDSM.16.MT88.4 R108, [R218+0x15800] ;  /* 0x01580000da6c783b */ /* 0x000fe20000004200 */
[C---:B--2---:R-:W-:Y:S03]  /*1e870*/  HMMA.16816.F32 R124, R128.reuse, R36, R120 ;  /* 0x00000024807c723c */ /* 0x044fe60000001878 */
[----:B------:R-:W-:Y:S03]  /*1e880*/  LDSM.16.MT88.4 R120, [R217+0x17800] ;  /* 0x01780000d978783b */ /* 0x000fe60000004200 */
        /* <DEDUP_REMOVED lines=14> */
[----:B------:R-:W4:Y:S05]  /*1e970*/  LDSM.16.MT88.4 R60, [R217+0x13800] ;  /* 0x01380000d93c783b */ /* 0x000f2a0000004200 */
[C---:B--2---:R-:W-:Y:S06]  /*1e980*/  HMMA.16816.F32 R136, R128.reuse, R36, R136 ;  /* 0x000000248088723c */ /* 0x044fec0000001888 */
[C---:B------:R-:W-:Y:S06]  /*1e990*/  HMMA.16816.F32 R132, R128.reuse, R38, R132 ;  /* 0x000000268084723c */ /* 0x040fec0000001884 */
[C---:B-1----:R-:W-:Y:S06]  /*1e9a0*/  HMMA.16816.F32 R36, R128.reuse, R44, R180 ;  /* 0x0000002c8024723c */ /* 0x042fec00000018b4 */
[----:B------:R-:W-:Y:S01]  /*1e9b0*/  HMMA.16816.F32 R40, R128, R46, R40 ;  /* 0x0000002e8028723c */ /* 0x000fe20000001828 */
[----:B------:R-:W-:-:S02]  /*1e9c0*/  MOV R183, R76 ;  /* 0x0000004c00b77202 */ /* 0x000fc40000000f00 */
[----:B------:R-:W-:Y:S02]  /*1e9d0*/  MOV R182, R77 ;  /* 0x0000004d00b67202 */ /* 0x000fe40000000f00 */
[----:B------:R-:W-:Y:S01]  /*1e9e0*/  MOV R181, R78 ;  /* 0x0000004e00b57202 */ /* 0x000fe20000000f00 */
[C---:B---3--:R-:W-:Y:S01]  /*1e9f0*/  HMMA.16816.F32 R44, R128.reuse, R52, R176 ;  /* 0x00000034802c723c */ /* 0x048fe200000018b0 */
[----:B------:R-:W-:Y:S02]  /*1ea00*/  MOV R180, R79 ;  /* 0x0000004f00b47202 */ /* 0x000fe40000000f00 */
[----:B------:R-:W1:Y:S03]  /*1ea10*/  LDSM.16.MT88.4 R76, [R220+0x15800] ;  /* 0x01580000dc4c783b */ /* 0x000e660000004200 */
[----:B------:R-:W-:Y:S01]  /*1ea20*/  HMMA.16816.F32 R48, R128, R54, R48 ;  /* 0x000000368030723c */ /* 0x000fe20000001830 */
[----:B------:R-:W-:-:S02]  /*1ea30*/  MOV R179, R89 ;  /* 0x0000005900b37202 */ /* 0x000fc40000000f00 */
[----:B------:R-:W-:Y:S02]  /*1ea40*/  MOV R178, R90 ;  /* 0x0000005a00b27202 */ /* 0x000fe40000000f00 */
[----:B------:R-:W-:Y:S01]  /*1ea50*/  MOV R177, R91 ;  /* 0x0000005b00b17202 */ /* 0x000fe20000000f00 */
[C---:B----4-:R-:W-:Y:S01]  /*1ea60*/  HMMA.16816.F32 R52, R128.reuse, R60, R172 ;  /* 0x0000003c8034723c */ /* 0x050fe200000018ac */
[----:B------:R-:W2:Y:S01]  /*1ea70*/  LDSM.16.MT88.4 R88, [R217+0x15800] ;  /* 0x01580000d958783b */ /* 0x000ea20000004200 */
[----:B------:R-:W-:Y:S02]  /*1ea80*/  FADD.FTZ R249, R179, R249 ;  /* 0x000000f9b3f97221 */ /* 0x000fe40000010000 */
[----:B------:R-:W-:Y:S02]  /*1ea90*/  FADD.FTZ R0, R177, R252 ;  /* 0x000000fcb1007221 */ /* 0x000fe40000010000 */
[----:B------:R-:W-:Y:S02]  /*1eaa0*/  HMMA.16816.F32 R56, R128, R62, R56 ;  /* 0x0000003e8038723c */ /* 0x000fe40000001838 */
[----:B------:R-:W-:-:S04]  /*1eab0*/  FADD.FTZ R0, R178, R0 ;  /* 0x00000000b2007221 */ /* 0x000fc80000010000 */
[----:B------:R-:W-:Y:S01]  /*1eac0*/  HMMA.16816.F32 R60, R128, R68, R32 ;  /* 0x00000044803c723c */ /* 0x000fe20000001820 */
[----:B------:R-:W-:Y:S01]  /*1ead0*/  FADD.FTZ R2, R180, R0 ;  /* 0x00000000b4027221 */ /* 0x000fe20000010000 */
[----:B------:R-:W-:-:S03]  /*1eae0*/  FADD.FTZ R0, R181, R249 ;  /* 0x000000f9b5007221 */ /* 0x000fc60000010000 */
        /* <DEDUP_REMOVED lines=10> */
[----:B------:R-:W-:Y:S01]  /*1eb90*/  LDSM.16.MT88.4 R16, [R216+0x17800] ;  /* 0x01780000d810783b */ /* 0x000fe20000004200 */
[----:B------:R-:W-:Y:S01]  /*1eba0*/  FADD.FTZ R197, R198, R197 ;  /* 0x000000c5c6c57221 */ /* 0x000fe20000010000 */
[----:B------:R-:W-:-:S03]  /*1ebb0*/  FADD.FTZ R195, R246, R195 ;  /* 0x000000c3f6c37221 */ /* 0x000fc60000010000 */
[----:B-1----:R-:W-:Y:S01]  /*1ebc0*/  HMMA.16816.F32 R68, R128, R76, R28 ;  /* 0x0000004c8044723c */ /* 0x002fe2000000181c */
[----:B------:R-:W1:Y:S01]  /*1ebd0*/  LDSM.16.MT88.4 R28, [R220+0x17800] ;  /* 0x01780000dc1c783b */ /* 0x000e620000004200 */
[----:B------:R-:W-:Y:S01]  /*1ebe0*/  FADD.FTZ R197, R194, R197 ;  /* 0x000000c5c2c57221 */ /* 0x000fe20000010000 */
[----:B------:R-:W-:-:S03]  /*1ebf0*/  FADD.FTZ R190, R190, R195 ;  /* 0x000000c3bebe7221 */ /* 0x000fc60000010000 */
[----:B------:R-:W-:Y:S01]  /*1ec00*/  HMMA.16816.F32 R72, R128, R78, R72 ;  /* 0x0000004e8048723c */ /* 0x000fe20000001848 */
[----:B------:R-:W-:Y:S01]  /*1ec10*/  FADD.FTZ R247, R196, R197 ;  /* 0x000000c5c4f77221 */ /* 0x000fe20000010000 */
[----:B------:R-:W-:-:S04]  /*1ec20*/  FADD.FTZ R245, R189, R190 ;  /* 0x000000bebdf57221 */ /* 0x000fc80000010000 */
[C---:B------:R-:W-:Y:S01]  /*1ec30*/  HMMA.16816.F32 R76, R128.reuse, R108, R24 ;  /* 0x0000006c804c723c */ /* 0x040fe20000001818 */
[----:B------:R-:W3:Y:S05]  /*1ec40*/  LDSM.16.MT88.4 R24, [R218+0x17800] ;  /* 0x01780000da18783b */ /* 0x000eea0000004200 */
[C---:B------:R-:W-:Y:S06]  /*1ec50*/  HMMA.16816.F32 R80, R128.reuse, R110, R80 ;  /* 0x0000006e8050723c */ /* 0x040fec0000001850 */
[C---:B--2---:R-:W-:Y:S06]  /*1ec60*/  HMMA.16816.F32 R84, R128.reuse, R88, R84 ;  /* 0x000000588054723c */ /* 0x044fec0000001854 */
[C---:B------:R-:W-:Y:S06]  /*1ec70*/  HMMA.16816.F32 R116, R128.reuse, R120, R116 ;  /* 0x000000788074723c */ /* 0x040fec0000001874 */
[C---:B------:R-:W-:Y:S06]  /*1ec80*/  HMMA.16816.F32 R88, R128.reuse, R90, R20 ;  /* 0x0000005a8058723c */ /* 0x040fec0000001814 */
[C---:B-1----:R-:W-:Y:S06]  /*1ec90*/  HMMA.16816.F32 R100, R128.reuse, R28, R100 ;  /* 0x0000001c8064723c */ /* 0x042fec0000001864 */
[C---:B------:R-:W-:Y:S06]  /*1eca0*/  HMMA.16816.F32 R104, R128.reuse, R30, R104 ;  /* 0x0000001e8068723c */ /* 0x040fec0000001868 */
[C---:B---3--:R-:W-:Y:S06]  /*1ecb0*/  HMMA.16816.F32 R108, R128.reuse, R24, R12 ;  /* 0x00000018806c723c */ /* 0x048fec000000180c */
[C---:B------:R-:W-:Y:S06]  /*1ecc0*/  HMMA.16816.F32 R112, R128.reuse, R26, R112 ;  /* 0x0000001a8070723c */ /* 0x040fec0000001870 */
[C---:B------:R-:W-:Y:S06]  /*1ecd0*/  HMMA.16816.F32 R120, R128.reuse, R122, R8 ;  /* 0x0000007a8078723c */ /* 0x040fec0000001808 */
[C---:B------:R-:W-:Y:S06]  /*1ece0*/  HMMA.16816.F32 R124, R128.reuse, R16, R124 ;  /* 0x00000010807c723c */ /* 0x040fec000000187c */
[----:B------:R-:W-:-:S15]  /*1ecf0*/  HMMA.16816.F32 R128, R128, R18, R4 ;  /* 0x000000128080723c */ /* 0x000fde0000001804 */
[----:B------:R-:W-:-:S09]  /*1ed00*/  NOP ;  /* 0x0000000000007918 */ /* 0x000fd20000000000 */
.L_x_8116:
[----:B------:R-:W-:Y:S05]  /*1ed10*/  @!P6 BRA `(.L_x_8125) ;  /* 0x0000004800d0e947 */ /* 0x000fea0003800000 */
[C---:B------:R-:W-:Y:S01]  /*1ed20*/  SHF.L.U64.HI R246, R168.reuse, 0x5, R169 ;  /* 0x00000005a8f67819 */ /* 0x040fe200000102a9 */
[----:B------:R-:W-:Y:S01]  /*1ed30*/  IMAD.SHL.U32 R249, R168, 0x20, RZ ;  /* 0x00000020a8f97824 */ /* 0x000fe200078e00ff */
[C---:B------:R-:W-:Y:S01]  /*1ed40*/  SHF.L.U64.HI R248, R166.reuse, 0x5, R167 ;  /* 0x00000005a6f87819 */ /* 0x040fe200000102a7 */
[----:B------:R-:W-:Y:S01]  /*1ed50*/  IMAD.SHL.U32 R251, R166, 0x20, RZ ;  /* 0x00000020a6fb7824 */ /* 0x000fe200078e00ff */
[----:B------:R-:W-:Y:S01]  /*1ed60*/  MOV R2, R3 ;  /* 0x0000000300027202 */ /* 0x000fe20000000f00 */
[----:B------:R-:W-:-:S07]  /*1ed70*/  IMAD.MOV.U32 R0, RZ, RZ, R164 ;  /* 0x000000ffff007224 */ /* 0x000fce00078e00a4 */
.L_x_8134:
        /* <DEDUP_REMOVED lines=82> */
.L_x_8127:
[----:B-1----:R-:W-:Y:S02]  /*1f2a0*/  R2UR UR4, R166 ;  /* 0x00000000a60472ca */ /* 0x002fe400000e0000 */
[----:B------:R-:W-:Y:S11]  /*1f2b0*/  R2UR UR5, R167 ;  /* 0x00000000a70572ca */ /* 0x000ff600000e0000 */
[----:B------:R-:W-:Y:S02]  /*1f2c0*/  @!UPT UIADD3 URZ, URZ, URZ, URZ ;  /* 0x0000003f3f3ff290 */ /* 0x000fe4000fffe03f */
[----:B--2---:R-:W2:Y:S02]  /*1f2d0*/  LD.E R10, desc[UR4][R164.64+0x40] ;  /* 0x00004004a40a7980 */ /* 0x004ea4000c101900 */
[----:B--2---:R-:W-:Y:S05]  /*1f2e0*/  IMAD.U32 R10, R10, -0x40, RZ ;  /* 0xffffffc00a0a7824 */ /* 0x004fea00078e00ff */
[----:B------:R-:W-:Y:S02]  /*1f2f0*/  SHF.R.S32.HI R5, RZ, 0x1f, R10 ;  /* 0x0000001fff057819 */ /* 0x000fe4000001140a */
.L_x_8128:
[----:B------:R-:W-:Y:S05]  /*1f300*/  BSYNC B0 ;  /* 0x0000000000007941 */ /* 0x000fea0003800000 */
.L_x_8126:
        /* <DEDUP_REMOVED lines=23> */
[C---:B------:R-:W-:Y:S02]  /*1f480*/  R2UR UR26, R166.reuse ;  /* 0x00000000a61a72ca */ /* 0x040fe400000e0000 */
[----:B------:R-:W-:Y:S01]  /*1f490*/  LDGSTS.E.BYPASS.LTC128B.128 [R241+0x16000], desc[UR32][R238.64+0x180] ;  /* 0x16000180eef17fae */ /* 0x000fe2000b901d60 */
[C---:B------:R-:W-:Y:S02]  /*1f4a0*/  R2UR UR27, R167.reuse ;  /* 0x00000000a71b72ca */ /* 0x040fe400000e0000 */
[C---:B------:R-:W-:Y:S02]  /*1f4b0*/  R2UR UR24, R166.reuse ;  /* 0x00000000a61872ca */ /* 0x040fe400000e0000 */
[----:B------:R-:W-:Y:S01]  /*1f4c0*/  LDGSTS.E.BYPASS.LTC128B.128 [R241+0x10800], desc[UR30][R6.64] ;  /* 0x1080000006f17fae */ /* 0x000fe2000b901d5e */
[C---:B------:R-:W-:Y:S02]  /*1f4d0*/  R2UR UR25, R167.reuse ;  /* 0x00000000a71972ca */ /* 0x040fe400000e0000 */
[C---:B------:R-:W-:Y:S02]  /*1f4e0*/  R2UR UR22, R166.reuse ;  /* 0x00000000a61672ca */ /* 0x040fe400000e0000 */
[----:B------:R-:W-:Y:S01]  /*1f4f0*/  R2UR UR23, R167 ;  /* 0x00000000a71772ca */ /* 0x000fe200000e0000 */
[----:B------:R-:W-:Y:S01]  /*1f500*/  LDGSTS.E.BYPASS.LTC128B.128 [R241+0x12800], desc[UR28][R6.64+0x80] ;  /* 0x1280008006f17fae */ /* 0x000fe2000b901d5c */
[----:B------:R-:W-:Y:S02]  /*1f510*/  IADD3 R4, P0, R249, R6, RZ ;  /* 0x00000006f9047210 */ /* 0x000fe40007f1e0ff */
[----:B------:R-:W-:Y:S02]  /*1f520*/  R2UR UR20, R166 ;  /* 0x00000000a61472ca */ /* 0x000fe400000e0000 */
        /* <DEDUP_REMOVED lines=18> */
[----:B------:R1:W-:Y:S01]  /*1f650*/  LDGSTS.E.BYPASS.LTC128B.128 [R241+0x17000], desc[UR16][R4.64+0x180] ;  /* 0x1700018004f17fae */ /* 0x0003e2000b901d50 */
[C---:B------:R-:W-:Y:S02]  /*1f660*/  R2UR UR11, R167.reuse ;  /* 0x00000000a70b72ca */ /* 0x040fe400000e0000 */
[----:B------:R-:W-:Y:S02]  /*1f670*/  R2UR UR4, R166 ;  /* 0x00000000a60472ca */ /* 0x000fe400000e0000 */
[----:B------:R-:W-:Y:S01]  /*1f680*/  LDGSTS.E.BYPASS.LTC128B.128 [R241+0x11800], desc[UR14][R12.64] ;  /* 0x118000000cf17fae */ /* 0x000fe2000b901d4e */
[----:B------:R-:W-:Y:S02]  /*1f690*/  R2UR UR5, R167 ;  /* 0x00000000a70572ca */ /* 0x000fe400000e0000 */
[----:B------:R-:W-:Y:S02]  /*1f6a0*/  ISETP.GT.AND P0, PT, R234, R227, PT ;  /* 0x000000e3ea00720c */ /* 0x000fe40003f04270 */
[----:B------:R-:W-:Y:S05]  /*1f6b0*/  LDGSTS.E.BYPASS.LTC128B.128 [R241+0x13800], desc[UR12][R12.64+0x80] ;  /* 0x138000800cf17fae */ /* 0x000fea000b901d4c */
[----:B------:R-:W-:Y:S05]  /*1f6c0*/  LDGSTS.E.BYPASS.LTC128B.128 [R241+0x15800], desc[UR10][R12.64+0x100] ;  /* 0x158001000cf17fae */ /* 0x000fea000b901d4a */
[----:B------:R2:W-:Y:S05]  /*1f6d0*/  LDGSTS.E.BYPASS.LTC128B.128 [R241+0x17800], desc[UR4][R12.64+0x180] ;  /* 0x178001800cf17fae */ /* 0x0005ea000b901d44 */
[----:B------:R-:W-:Y:S05]  /*1f6e0*/  LDSM.16.M88.4 R32, [R226] ;  /* 0x00000000e220783b */ /* 0x000fea0000000200 */
[----:B------:R-:W1:Y:S05]  /*1f6f0*/  LDSM.16.M88.4 R8, [R225+0x8000] ;  /* 0x00800000e108783b */ /* 0x000e6a0000000200 */
[----:B------:R-:W2:Y:S05]  /*1f700*/  LDSM.16.M88.4 R16, [R225+0x8800] ;  /* 0x00880000e110783b */ /* 0x000eaa0000000200 */
[----:B------:R-:W3:Y:S05]  /*1f710*/  LDSM.16.M88.4 R24, [R225+0x9000] ;  /* 0x00900000e118783b */ /* 0x000eea0000000200 */
[----:B------:R-:W4:Y:S05]  /*1f720*/  LDSM.16.M88.4 R168, [R225+0x9800] ;  /* 0x00980000e1a8783b */ /* 0x000f2a0000000200 */
[----:B------:R-:W0:Y:S05]  /*1f730*/  LDGDEPBAR ;  /* 0x00000000000079af */ /* 0x000e2a0000000000 */
[----:B------:R-:W-:Y:S05]  /*1f740*/  LDSM.16.M88.4 R172, [R224] ;  /* 0x00000000e0ac783b */ /* 0x000fea0000000200 */
[----:B------:R-:W5:Y:S05]  /*1f750*/  LDSM.16.M88.4 R176, [R223] ;  /* 0x00000000dfb0783b */ /* 0x000f6a0000000200 */
[----:B------:R-:W5:Y:S05]  /*1f760*/  LDSM.16.M88.4 R180, [R215] ;  /* 0x00000000d7b4783b */ /* 0x000f6a0000000200 */
[----:B------:R-:W5:Y:S01]  /*1f770*/  LDSM.16.M88.4 R184, [R214] ;  /* 0x00000000d6b8783b */ /* 0x000f620000000200 */
[C---:B-1----:R-:W-:Y:S04]  /*1f780*/  HMMA.16816.F32 R4, R32.reuse, R8, RZ ;  /* 0x000000082004723c */ /* 0x042fe800000018ff */
[----:B------:R-:W1:Y:S02]  /*1f790*/  LDSM.16.M88.4 R188, [R213] ;  /* 0x00000000d5bc783b */ /* 0x000e640000000200 */
[C---:B------:R-:W-:Y:S03]  /*1f7a0*/  HMMA.16816.F32 R8, R32.reuse, R10, RZ ;  /* 0x0000000a2008723c */ /* 0x040fe600000018ff */
[----:B------:R-:W-:Y:S03]  /*1f7b0*/  LDSM.16.M88.4 R192, [R219+0x8000] ;  /* 0x00800000dbc0783b */ /* 0x000fe60000000200 */
[C---:B--2---:R-:W-:Y:S02]  /*1f7c0*/  HMMA.16816.F32 R12, R32.reuse, R16, RZ ;  /* 0x00000010200c723c */ /* 0x044fe400000018ff */
[----:B------:R-:W-:Y:S04]  /*1f7d0*/  LDSM.16.M88.4 R196, [R219+0x8800] ;  /* 0x00880000dbc4783b */ /* 0x000fe80000000200 */
[C---:B------:R-:W-:Y:S01]  /*1f7e0*/  HMMA.16816.F32 R16, R32.reuse, R18, RZ ;  /* 0x000000122010723c */ /* 0x040fe200000018ff */
[----:B------:R-:W2:Y:S05]  /*1f7f0*/  LD.E R3, desc[UR4][R164.64+0x18c] ;  /* 0x00018c04a4037980 */ /* 0x000eaa000c101900 */
[C---:B---3--:R-:W-:Y:S06]  /*1f800*/  HMMA.16816.F32 R20, R32.reuse, R24, RZ ;  /* 0x000000182014723c */ /* 0x048fec00000018ff */
[C---:B------:R-:W-:Y:S06]  /*1f810*/  HMMA.16816.F32 R24, R32.reuse, R26, RZ ;  /* 0x0000001a2018723c */ /* 0x040fec00000018ff */
[C---:B----4-:R-:W-:Y:S06]  /*1f820*/  HMMA.16816.F32 R28, R32.reuse, R168, RZ ;  /* 0x000000a8201c723c */ /* 0x050fec00000018ff */
[----:B------:R-:W-:Y:S01]  /*1f830*/  HMMA.16816.F32 R32, R32, R170, RZ ;  /* 0x000000aa2020723c */ /* 0x000fe200000018ff */
[----:B------:R-:W3:Y:S05]  /*1f840*/  LDSM.16.M88.4 R168, [R222] ;  /* 0x00000000dea8783b */ /* 0x000eea0000000200 */
[C---:B-----5:R-:W-:Y:S06]  /*1f850*/  HMMA.16816.F32 R4, R172.reuse, R176, R4 ;  /* 0x000000b0ac04723c */ /* 0x060fec0000001804 */
[C---:B------:R-:W-:Y:S01]  /*1f860*/  HMMA.16816.F32 R8, R172.reuse, R178, R8 ;  /* 0x000000b2ac08723c */ /* 0x040fe20000001808 */
[----:B------:R-:W4:Y:S05]  /*1f870*/  LDSM.16.M88.4 R176, [R219+0x9000] ;  /* 0x00900000dbb0783b */ /* 0x000f2a0000000200 */
[C---:B------:R-:W-:Y:S06]  /*1f880*/  HMMA.16816.F32 R12, R172.reuse, R180, R12 ;  /* 0x000000b4ac0c723c */ /* 0x040fec000000180c */
[C---:B------:R-:W-:Y:S01]  /*1f890*/  HMMA.16816.F32 R16, R172.reuse, R182, R16 ;  /* 0x000000b6ac10723c */ /* 0x040fe20000001810 */
[----:B------:R-:W-:Y:S05]  /*1f8a0*/  LDSM.16.M88.4 R180, [R221] ;  /* 0x00000000ddb4783b */ /* 0x000fea0000000200 */
[C---:B------:R-:W-:Y:S06]  /*1f8b0*/  HMMA.16816.F32 R20, R172.reuse, R184, R20 ;  /* 0x000000b8ac14723c */ /* 0x040fec0000001814 */
[C---:B------:R-:W-:Y:S01]  /*1f8c0*/  HMMA.16816.F32 R24, R172.reuse, R186, R24 ;  /* 0x000000baac18723c */ /* 0x040fe20000001818 */
[----:B------:R-:W-:Y:S05]  /*1f8d0*/  LDSM.16.M88.4 R184, [R212] ;  /* 0x00000000d4b8783b */ /* 0x000fea0000000200 */
[C---:B-1----:R-:W-:Y:S06]  /*1f8e0*/  HMMA.16816.F32 R28, R172.reuse, R188, R28 ;  /* 0x000000bcac1c723c */ /* 0x042fec000000181c */
[----:B------:R-:W-:Y:S01]  /*1f8f0*/  HMMA.16816.F32 R32, R172, R190, R32 ;  /* 0x000000beac20723c */ /* 0x000fe20000001820 */
[----:B------:R-:W1:Y:S05]  /*1f900*/  LDSM.16.M88.4 R172, [R219+0x9800] ;  /* 0x00980000dbac783b */ /* 0x000e6a0000000200 */
[C---:B---3--:R-:W-:Y:S01]  /*1f910*/  HMMA.16816.F32 R4, R168.reuse, R192, R4 ;  /* 0x000000c0a804723c */ /* 0x048fe20000001804 */
[----:B------:R-:W3:Y:S05]  /*1f920*/  LDSM.16.M88.4 R188, [R212+0x800] ;  /* 0x00080000d4bc783b */ /* 0x000eea0000000200 */
[C---:B------:R-:W-:Y:S01]  /*1f930*/  HMMA.16816.F32 R8, R168.reuse, R194, R8 ;  /* 0x000000c2a808723c */ /* 0x040fe20000001808 */
[----:B------:R-:W5:Y:S05]  /*1f940*/  LDSM.16.M88.4 R192, [R212+0x1000] ;  /* 0x00100000d4c0783b */ /* 0x000f6a0000000200 */
[C---:B------:R-:W-:Y:S06]  /*1f950*/  HMMA.16816.F32 R12, R168.reuse, R196, R12 ;  /* 0x000000c4a80c723c */ /* 0x040fec000000180c */
[C---:B------:R-:W-:Y:S01]  /*1f960*/  HMMA.16816.F32 R16, R168.reuse, R198, R16 ;  /* 0x000000c6a810723c */ /* 0x040fe20000001810 */
[----:B------:R-:W5:Y:S05]  /*1f970*/  LDSM.16.M88.4 R196, [R212+0x1800] ;  /* 0x00180000d4c4783b */ /* 0x000f6a0000000200 */
[C---:B----4-:R-:W-:Y:S06]  /*1f980*/  HMMA.16816.F32 R20, R168.reuse, R176, R20 ;  /* 0x000000b0a814723c */ /* 0x050fec0000001814 */
[C---:B------:R-:W-:Y:S01]  /*1f990*/  HMMA.16816.F32 R24, R168.reuse, R178, R24 ;  /* 0x000000b2a818723c */ /* 0x040fe20000001818 */
[----:B------:R-:W-:Y:S05]  /*1f9a0*/  LDSM.16.M88.4 R176, [R225+0xa800] ;  /* 0x00a80000e1b0783b */ /* 0x000fea0000000200 */
[C---:B-1----:R-:W-:Y:S06]  /*1f9b0*/  HMMA.16816.F32 R28, R168.reuse, R172, R28 ;  /* 0x000000aca81c723c */ /* 0x042fec000000181c */
[----:B------:R-:W-:Y:S01]  /*1f9c0*/  HMMA.16816.F32 R32, R168, R174, R32 ;  /* 0x000000aea820723c */ /* 0x000fe20000001820 */
[----:B------:R-:W-:Y:S05]  /*1f9d0*/  LDSM.16.M88.4 R168, [R226+0x2000] ;  /* 0x00200000e2a8783b */ /* 0x000fea0000000200 */
[C---:B------:R-:W-:Y:S01]  /*1f9e0*/  HMMA.16816.F32 R4, R180.reuse, R184, R4 ;  /* 0x000000b8b404723c */ /* 0x040fe20000001804 */
[----:B------:R-:W1:Y:S05]  /*1f9f0*/  LDSM.16.M88.4 R172, [R225+0xa000] ;  /* 0x00a00000e1ac783b */ /* 0x000e6a0000000200 */
[C---:B------:R-:W-:Y:S01]  /*1fa00*/  HMMA.16816.F32 R8, R180.reuse, R186, R8 ;  /* 0x000000bab408723c */ /* 0x040fe20000001808 */
[----:B------:R-:W4:Y:S05]  /*1fa10*/  LDSM.16.M88.4 R184, [R225+0xb000] ;  /* 0x00b00000e1b8783b */ /* 0x000f2a0000000200 */
[C---:B---3--:R-:W-:Y:S06]  /*1fa20*/  HMMA.16816.F32 R12, R180.reuse, R188, R12 ;  /* 0x000000bcb40c723c */ /* 0x048fec000000180c */
[C---:B------:R-:W-:Y:S01]  /*1fa30*/  HMMA.16816.F32 R16, R180.reuse, R190, R16 ;  /* 0x000000beb410723c */ /* 0x040fe20000001810 */
[----:B------:R-:W3:Y:S05]  /*1fa40*/  LDSM.16.M88.4 R188, [R225+0xb800] ;  /* 0x00b80000e1bc783b */ /* 0x000eea0000000200 */
[C---:B-----5:R-:W-:Y:S06]  /*1fa50*/  HMMA.16816.F32 R20, R180.reuse, R192, R20 ;  /* 0x000000c0b414723c */ /* 0x060fec0000001814 */
[C---:B------:R-:W-:Y:S01]  /*1fa60*/  HMMA.16816.F32 R24, R180.reuse, R194, R24 ;  /* 0x000000c2b418723c */ /* 0x040fe20000001818 */
[----:B------:R-:W-:Y:S05]  /*1fa70*/  LDSM.16.M88.4 R192, [R211] ;  /* 0x00000000d3c0783b */ /* 0x000fea0000000200 */
[C---:B------:R-:W-:Y:S06]  /*1fa80*/  HMMA.16816.F32 R28, R180.reuse, R196, R28 ;  /* 0x000000c4b41c723c */ /* 0x040fec000000181c */
[----:B------:R-:W-:Y:S01]  /*1fa90*/  HMMA.16816.F32 R32, R180, R198, R32 ;  /* 0x000000c6b420723c */ /* 0x000fe20000001820 */
[----:B------:R-:W5:Y:S05]  /*1faa0*/  LDSM.16.M88.4 R180, [R224+0x2000] ;  /* 0x00200000e0b4783b */ /* 0x000f6a0000000200 */
[C---:B-1----:R-:W-:Y:S01]  /*1fab0*/  HMMA.16816.F32 R4, R168.reuse, R172, R4 ;  /* 0x000000aca804723c */ /* 0x042fe20000001804 */
[----:B------:R-:W1:Y:S05]  /*1fac0*/  LDSM.16.M88.4 R196, [R210] ;  /* 0x00000000d2c4783b */ /* 0x000e6a0000000200 */
[C---:B------:R-:W-:Y:S01]  /*1fad0*/  HMMA.16816.F32 R8, R168.reuse, R174, R8 ;  /* 0x000000aea808723c */ /* 0x040fe20000001808 */
[----:B------:R-:W1:Y:S05]  /*1fae0*/  LDSM.16.M88.4 R172, [R209] ;  /* 0x00000000d1ac783b */ /* 0x000e6a0000000200 */
[C---:B------:R-:W-:Y:S06]  /*1faf0*/  HMMA.16816.F32 R12, R168.reuse, R176, R12 ;  /* 0x000000b0a80c723c */ /* 0x040fec000000180c */
[C---:B------:R-:W-:Y:S01]  /*1fb00*/  HMMA.16816.F32 R16, R168.reuse, R178, R16 ;  /* 0x000000b2a810723c */ /* 0x040fe20000001810 */
[----:B------:R-:W-:Y:S05]  /*1fb10*/  LDSM.16.M88.4 R176, [R222+0x2000] ;  /* 0x00200000deb0783b */ /* 0x000fea0000000200 */
[C---:B----4-:R-:W-:Y:S06]  /*1fb20*/  HMMA.16816.F32 R20, R168.reuse, R184, R20 ;  /* 0x000000b8a814723c */ /* 0x050fec0000001814 */
[C---:B------:R-:W-:Y:S01]  /*1fb30*/  HMMA.16816.F32 R24, R168.reuse, R186, R24 ;  /* 0x000000baa818723c */ /* 0x040fe20000001818 */
[----:B------:R-:W-:Y:S05]  /*1fb40*/  LDSM.16.M88.4 R184, [R219+0xa000] ;  /* 0x00a00000dbb8783b */ /* 0x000fea0000000200 */
[C---:B---3--:R-:W-:Y:S06]  /*1fb50*/  HMMA.16816.F32 R28, R168.reuse, R188, R28 ;  /* 0x000000bca81c723c */ /* 0x048fec000000181c */
[----:B------:R-:W-:Y:S01]  /*1fb60*/  HMMA.16816.F32 R32, R168, R190, R32 ;  /* 0x000000bea820723c */ /* 0x000fe20000001820 */
[----:B------:R-:W3:Y:S05]  /*1fb70*/  LDSM.16.M88.4 R168, [R208] ;  /* 0x00000000d0a8783b */ /* 0x000eea0000000200 */
[C---:B-----5:R-:W-:Y:S01]  /*1fb80*/  HMMA.16816.F32 R4, R180.reuse, R192, R4 ;  /* 0x000000c0b404723c */ /* 0x060fe20000001804 */
[----:B------:R-:W4:Y:S05]  /*1fb90*/  LDSM.16.M88.4 R188, [R219+0xa800] ;  /* 0x00a80000dbbc783b */ /* 0x000f2a0000000200 */
[C---:B------:R-:W-:Y:S01]  /*1fba0*/  HMMA.16816.F32 R8, R180.reuse, R194, R8 ;  /* 0x000000c2b408723c */ /* 0x040fe20000001808 */
[----:B------:R-:W5:Y:S05]  /*1fbb0*/  LDSM.16.M88.4 R192, [R219+0xb000] ;  /* 0x00b00000dbc0783b */ /* 0x000f6a0000000200 */
[C---:B-1----:R-:W-:Y:S06]  /*1fbc0*/  HMMA.16816.F32 R12, R180.reuse, R196, R12 ;  /* 0x000000c4b40c723c */ /* 0x042fec000000180c */
[C---:B------:R-:W-:Y:S01]  /*1fbd0*/  HMMA.16816.F32 R16, R180.reuse, R198, R16 ;  /* 0x000000c6b410723c */ /* 0x040fe20000001810 */
[----:B------:R-:W1:Y:S05]  /*1fbe0*/  LDSM.16.M88.4 R196, [R219+0xb800] ;  /* 0x00b80000dbc4783b */ /* 0x000e6a0000000200 */
[C---:B------:R-:W-:Y:S06]  /*1fbf0*/  HMMA.16816.F32 R20, R180.reuse, R172, R20 ;  /* 0x000000acb414723c */ /* 0x040fec0000001814 */
[C---:B------:R-:W-:Y:S01]  /*1fc00*/  HMMA.16816.F32 R24, R180.reuse, R174, R24 ;  /* 0x000000aeb418723c */ /* 0x040fe20000001818 */
[----:B------:R-:W-:Y:S05]  /*1fc10*/  LDSM.16.M88.4 R172, [R212+0x2000] ;  /* 0x00200000d4ac783b */ /* 0x000fea0000000200 */
[C---:B---3--:R-:W-:Y:S06]  /*1fc20*/  HMMA.16816.F32 R28, R180.reuse, R168, R28 ;  /* 0x000000a8b41c723c */ /* 0x048fec000000181c */
[----:B------:R-:W-:Y:S01]  /*1fc30*/  HMMA.16816.F32 R32, R180, R170, R32 ;  /* 0x000000aab420723c */ /* 0x000fe20000001820 */
[----:B------:R-:W3:Y:S05]  /*1fc40*/  LDSM.16.M88.4 R168, [R221+0x2000] ;  /* 0x00200000dda8783b */ /* 0x000eea0000000200 */
[C---:B------:R-:W-:Y:S01]  /*1fc50*/  HMMA.16816.F32 R4, R176.reuse, R184, R4 ;  /* 0x000000b8b004723c */ /* 0x040fe20000001804 */
[----:B------:R-:W2:Y:S05]  /*1fc60*/  LDSM.16.M88.4 R180, [R212+0x2800] ;  /* 0x00280000d4b4783b */ /* 0x000eaa0000000200 */
[C---:B------:R-:W-:Y:S01]  /*1fc70*/  HMMA.16816.F32 R8, R176.reuse, R186, R8 ;  /* 0x000000bab008723c */ /* 0x040fe20000001808 */
[----:B------:R-:W2:Y:S05]  /*1fc80*/  LDSM.16.M88.4 R184, [R212+0x3000] ;  /* 0x00300000d4b8783b */ /* 0x000eaa0000000200 */
        /* <DEDUP_REMOVED lines=8> */
[----:B------:R-:W1:Y:S05]  /*1fd10*/  LDSM.16.M88.4 R176, [R226+0x4000] ;  /* 0x00400000e2b0783b */ /* 0x000e6a0000000200 */
[C---:B---3--:R-:W-:Y:S01]  /*1fd20*/  HMMA.16816.F32 R4, R168.reuse, R172, R4 ;  /* 0x000000aca804723c */ /* 0x048fe20000001804 */
[----:B------:R-:W3:Y:S05]  /*1fd30*/  LDSM.16.M88.4 R196, [R225+0xc800] ;  /* 0x00c80000e1c4783b */ /* 0x000eea0000000200 */
[C---:B------:R-:W-:Y:S01]  /*1fd40*/  HMMA.16816.F32 R8, R168.reuse, R174, R8 ;  /* 0x000000aea808723c */ /* 0x040fe20000001808 */
[----:B------:R-:W5:Y:S05]  /*1fd50*/  LDSM.16.M88.4 R172, [R225+0xd000] ;  /* 0x00d00000e1ac783b */ /* 0x000f6a0000000200 */
[C---:B--2---:R-:W-:Y:S06]  /*1fd60*/  HMMA.16816.F32 R12, R168.reuse, R180, R12 ;  /* 0x000000b4a80c723c */ /* 0x044fec000000180c */
[C---:B------:R-:W-:Y:S01]  /*1fd70*/  HMMA.16816.F32 R16, R168.reuse, R182, R16 ;  /* 0x000000b6a810723c */ /* 0x040fe20000001810 */
[----:B------:R-:W-:Y:S05]  /*1fd80*/  LDSM.16.M88.4 R180, [R224+0x4000] ;  /* 0x00400000e0b4783b */ /* 0x000fea0000000200 */
[C---:B------:R-:W-:Y:S06]  /*1fd90*/  HMMA.16816.F32 R20, R168.reuse, R184, R20 ;  /* 0x000000b8a814723c */ /* 0x040fec0000001814 */
[C---:B------:R-:W-:Y:S01]  /*1fda0*/  HMMA.16816.F32 R24, R168.reuse, R186, R24 ;  /* 0x000000baa818723c */ /* 0x040fe20000001818 */
[----:B------:R-:W-:Y:S05]  /*1fdb0*/  LDSM.16.M88.4 R184, [R207] ;  /* 0x00000000cfb8783b */ /* 0x000fea0000000200 */
[C---:B----4-:R-:W-:Y:S06]  /*1fdc0*/  HMMA.16816.F32 R28, R168.reuse, R188, R28 ;  /* 0x000000bca81c723c */ /* 0x050fec000000181c */
[----:B------:R-:W-:Y:S01]  /*1fdd0*/  HMMA.16816.F32 R32, R168, R190, R32 ;  /* 0x000000bea820723c */ /* 0x000fe20000001820 */
[----:B------:R-:W2:Y:S05]  /*1fde0*/  LDSM.16.M88.4 R168, [R225+0xd800] ;  /* 0x00d80000e1a8783b */ /* 0x000eaa0000000200 */
[C---:B-1----:R-:W-:Y:S01]  /*1fdf0*/  HMMA.16816.F32 R4, R176.reuse, R192, R4 ;  /* 0x000000c0b004723c */ /* 0x042fe20000001804 */
[----:B------:R-:W1:Y:S05]  /*1fe00*/  LDSM.16.M88.4 R188, [R206] ;  /* 0x00000000cebc783b */ /* 0x000e6a0000000200 */
[C---:B------:R-:W-:Y:S01]  /*1fe10*/  HMMA.16816.F32 R8, R176.reuse, R194, R8 ;  /* 0x000000c2b008723c */ /* 0x040fe20000001808 */
[----:B------:R-:W4:Y:S05]  /*1fe20*/  LDSM.16.M88.4 R192, [R205] ;  /* 0x00000000cdc0783b */ /* 0x000f2a0000000200 */
[C---:B---3--:R-:W-:Y:S06]  /*1fe30*/  HMMA.16816.F32 R12, R176.reuse, R196, R12 ;  /* 0x000000c4b00c723c */ /* 0x048fec000000180c */
[C---:B------:R-:W-:Y:S01]  /*1fe40*/  HMMA.16816.F32 R16, R176.reuse, R198, R16 ;  /* 0x000000c6b010723c */ /* 0x040fe20000001810 */
[----:B------:R-:W3:Y:S05]  /*1fe50*/  LDSM.16.M88.4 R196, [R204] ;  /* 0x00000000ccc4783b */ /* 0x000eea0000000200 */
[C---:B-----5:R-:W-:Y:S06]  /*1fe60*/  HMMA.16816.F32 R20, R176.reuse, R172, R20 ;  /* 0x000000acb014723c */ /* 0x060fec0000001814 */
[C---:B------:R-:W-:Y:S01]  /*1fe70*/  HMMA.16816.F32 R24, R176.reuse, R174, R24 ;  /* 0x000000aeb018723c */ /* 0x040fe20000001818 */
[----:B------:R-:W-:Y:S05]  /*1fe80*/  LDSM.16.M88.4 R172, [R219+0xc000] ;  /* 0x00c00000dbac783b */ /* 0x000fea0000000200 */
[C---:B--2---:R-:W-:Y:S06]  /*1fe90*/  HMMA.16816.F32 R28, R176.reuse, R168, R28 ;  /* 0x000000a8b01c723c */ /* 0x044fec000000181c */
[----:B------:R-:W-:Y:S01]  /*1fea0*/  HMMA.16816.F32 R32, R176, R170, R32 ;  /* 0x000000aab020723c */ /* 0x000fe20000001820 */
[----:B------:R-:W2:Y:S05]  /*1feb0*/  LDSM.16.M88.4 R168, [R222+0x4000] ;  /* 0x00400000dea8783b */ /* 0x000eaa0000000200 */
[C---:B------:R-:W-:Y:S01]  /*1fec0*/  HMMA.16816.F32 R4, R180.reuse, R184, R4 ;  /* 0x000000b8b404723c */ /* 0x040fe20000001804 */
[----:B------:R-:W5:Y:S05]  /*1fed0*/  LDSM.16.M88.4 R176, [R219+0xc800] ;  /* 0x00c80000dbb0783b */ /* 0x000f6a0000000200 */
[C---:B------:R-:W-:Y:S01]  /*1fee0*/  HMMA.16816.F32 R8, R180.reuse, R186, R8 ;  /* 0x000000bab408723c */ /* 0x040fe20000001808 */
[----:B------:R-:W5:Y:S05]  /*1fef0*/  LDSM.16.M88.4 R184, [R219+0xd000] ;  /* 0x00d00000dbb8783b */ /* 0x000f6a0000000200 */
[C---:B-1----:R-:W-:Y:S06]  /*1ff00*/  HMMA.16816.F32 R12, R180.reuse, R188, R12 ;  /* 0x000000bcb40c723c */ /* 0x042fec000000180c */
[C---:B------:R-:W-:Y:S01]  /*1ff10*/  HMMA.16816.F32 R16, R180.reuse, R190, R16 ;  /* 0x000000beb410723c */ /* 0x040fe20000001810 */
[----:B------:R-:W1:Y:S05]  /*1ff20*/  LDSM.16.M88.4 R188, [R219+0xd800] ;  /* 0x00d80000dbbc783b */ /* 0x000e6a0000000200 */
[C---:B----4-:R-:W-:Y:S06]  /*1ff30*/  HMMA.16816.F32 R20, R180.reuse, R192, R20 ;  /* 0x000000c0b414723c */ /* 0x050fec0000001814 */
[C---:B------:R-:W-:Y:S01]  /*1ff40*/  HMMA.16816.F32 R24, R180.reuse, R194, R24 ;  /* 0x000000c2b418723c */ /* 0x040fe20000001818 */
[----:B------:R-:W-:Y:S05]  /*1ff50*/  LDSM.16.M88.4 R192, [R212+0x4000] ;  /* 0x00400000d4c0783b */ /* 0x000fea0000000200 */
[C---:B---3--:R-:W-:Y:S06]  /*1ff60*/  HMMA.16816.F32 R28, R180.reuse, R196, R28 ;  /* 0x000000c4b41c723c */ /* 0x048fec000000181c */
[----:B------:R-:W-:Y:S01]  /*1ff70*/  HMMA.16816.F32 R32, R180, R198, R32 ;  /* 0x000000c6b420723c */ /* 0x000fe20000001820 */
[----:B------:R-:W3:Y:S05]  /*1ff80*/  LDSM.16.M88.4 R180, [R221+0x4000] ;  /* 0x00400000ddb4783b */ /* 0x000eea0000000200 */
[C---:B--2---:R-:W-:Y:S01]  /*1ff90*/  HMMA.16816.F32 R4, R168.reuse, R172, R4 ;  /* 0x000000aca804723c */ /* 0x044fe20000001804 */
[----:B------:R-:W2:Y:S05]  /*1ffa0*/  LDSM.16.M88.4 R196, [R212+0x4800] ;  /* 0x00480000d4c4783b */ /* 0x000eaa0000000200 */
[C---:B------:R-:W-:Y:S01]  /*1ffb0*/  HMMA.16816.F32 R8, R168.reuse, R174, R8 ;  /* 0x000000aea808723c */ /* 0x040fe20000001808 */
[----:B------:R-:W4:Y:S05]  /*1ffc0*/  LDSM.16.M88.4 R172, [R212+0x5000] ;  /* 0x00500000d4ac783b */ /* 0x000f2a0000000200 */
        /* <DEDUP_REMOVED lines=15> */
[----:B------:R-:W2:Y:S05]  /*200c0*/  LDSM.16.M88.4 R196, [R225+0xf800] ;  /* 0x00f80000e1c4783b */ /* 0x000eaa0000000200 */
[C---:B----4-:R-:W-:Y:S06]  /*200d0*/  HMMA.16816.F32 R20, R180.reuse, R172, R20 ;  /* 0x000000acb414723c */ /* 0x050fec0000001814 */
[C---:B------:R-:W-:Y:S01]  /*200e0*/  HMMA.16816.F32 R24, R180.reuse, R174, R24 ;  /* 0x000000aeb418723c */ /* 0x040fe20000001818 */
[----:B------:R-:W-:Y:S05]  /*200f0*/  LDSM.16.M88.4 R172, [R203] ;  /* 0x00000000cbac783b */ /* 0x000fea0000000200 */
[C---:B-1----:R-:W-:Y:S06]  /*20100*/  HMMA.16816.F32 R28, R180.reuse, R168, R28 ;  /* 0x000000a8b41c723c */ /* 0x042fec000000181c */
[----:B------:R-:W-:Y:S01]  /*20110*/  HMMA.16816.F32 R32, R180, R170, R32 ;  /* 0x000000aab420723c */ /* 0x000fe20000001820 */
[----:B------:R-:W1:Y:S05]  /*20120*/  LDSM.16.M88.4 R168, [R224+0x6000] ;  /* 0x00600000e0a8783b */ /* 0x000e6a0000000200 */
[C---:B------:R-:W-:Y:S01]  /*20130*/  HMMA.16816.F32 R4, R176.reuse, R184, R4 ;  /* 0x000000b8b004723c */ /* 0x040fe20000001804 */
[----:B------:R-:W4:Y:S05]  /*20140*/  LDSM.16.M88.4 R180, [R202] ;  /* 0x00000000cab4783b */ /* 0x000f2a0000000200 */
        /* <DEDUP_REMOVED lines=19> */
[----:B------:R-:W5:Y:S05]  /*20280*/  LDSM.16.M88.4 R184, [R219+0xf800] ;  /* 0x00f80000dbb8783b */ /* 0x000f6a0000000200 */
[C---:B---3--:R-:W-:Y:S06]  /*20290*/  HMMA.16816.F32 R28, R168.reuse, R188, R28 ;  /* 0x000000bca81c723c */ /* 0x048fec000000181c */
[----:B------:R-:W-:Y:S01]  /*202a0*/  HMMA.16816.F32 R32, R168, R190, R32 ;  /* 0x000000bea820723c */ /* 0x000fe20000001820 */
[----:B------:R-:W-:Y:S05]  /*202b0*/  LDSM.16.M88.4 R168, [R221+0x6000] ;  /* 0x00600000dda8783b */ /* 0x000fea0000000200 */
[----:B------:R-:W3:Y:S01]  /*202c0*/  LDSM.16.M88.4 R188, [R212+0x6000] ;  /* 0x00600000d4bc783b */ /* 0x000ee20000000200 */
[C---:B--2---:R-:W-:Y:S06]  /*202d0*/  HMMA.16816.F32 R4, R176.reuse, R192, R4 ;  /* 0x000000c0b004723c */ /* 0x044fec0000001804 */
[C---:B------:R-:W-:Y:S06]  /*202e0*/  HMMA.16816.F32 R8, R176.reuse, R194, R8 ;  /* 0x000000c2b008723c */ /* 0x040fec0000001808 */
[C---:B-1----:R-:W-:Y:S06]  /*202f0*/  HMMA.16816.F32 R12, R176.reuse, R172, R12 ;  /* 0x000000acb00c723c */ /* 0x042fec000000180c */
[C---:B------:R-:W-:Y:S01]  /*20300*/  HMMA.16816.F32 R16, R176.reuse, R174, R16 ;  /* 0x000000aeb010723c */ /* 0x040fe20000001810 */
[----:B------:R-:W1:Y:S05]  /*20310*/  LDSM.16.M88.4 R172, [R212+0x6800] ;  /* 0x00680000d4ac783b */ /* 0x000e6a0000000200 */
[C---:B----4-:R-:W-:Y:S06]  /*20320*/  HMMA.16816.F32 R20, R176.reuse, R180, R20 ;  /* 0x000000b4b014723c */ /* 0x050fec0000001814 */
[C---:B------:R-:W-:Y:S06]  /*20330*/  HMMA.16816.F32 R24, R176.reuse, R182, R24 ;  /* 0x000000b6b018723c */ /* 0x040fec0000001818 */
[C---:B-----5:R-:W-:Y:S06]  /*20340*/  HMMA.16816.F32 R28, R176.reuse, R184, R28 ;  /* 0x000000b8b01c723c */ /* 0x060fec000000181c */
[----:B------:R-:W-:Y:S06]  /*20350*/  HMMA.16816.F32 R32, R176, R186, R32 ;  /* 0x000000bab020723c */ /* 0x000fec0000001820 */
[C---:B---3--:R-:W-:Y:S06]  /*20360*/  HMMA.16816.F32 R4, R168.reuse, R188, R4 ;  /* 0x000000bca804723c */ /* 0x048fec0000001804 */
[C---:B------:R-:W-:Y:S06]  /*20370*/  HMMA.16816.F32 R8, R168.reuse, R190, R8 ;  /* 0x000000bea808723c */ /* 0x040fec0000001808 */
[C---:B-1----:R-:W-:Y:S06]  /*20380*/  HMMA.16816.F32 R12, R168.reuse, R172, R12 ;  /* 0x000000aca80c723c */ /* 0x042fec000000180c */
        /* <DEDUP_REMOVED lines=29> */
[----:B------:R3:W1:Y:S01]  /*20560*/  MUFU.TANH R188, R16 ;  /* 0x0000001000bc7308 */ /* 0x0006620000002400 */
[----:B------:R-:W-:Y:S09]  /*20570*/  BAR.SYNC.DEFER_BLOCKING 0x0 ;  /* 0x0000000000007b1d */ /* 0x000ff20000010000 */
[----:B------:R-:W1:Y:S01]  /*20580*/  MUFU.TANH R177, R177 ;  /* 0x000000b100b17308 */ /* 0x000e620000002400 */
[-C--:B------:R-:W-:Y:S01]  /*20590*/  FMUL.FTZ R6, R20, R3.reuse ;  /* 0x0000000314067220 */ /* 0x080fe20000410000 */
[-C--:B------:R-:W-:Y:S01]  /*205a0*/  FMUL.FTZ R5, R21, R3.reuse ;  /* 0x0000000315057220 */ /* 0x080fe20000410000 */
[-C--:B------:R-:W-:Y:S01]  /*205b0*/  FMUL.FTZ R22, R22, R3.reuse ;  /* 0x0000000316167220 */ /* 0x080fe20000410000 */
[-C--:B------:R-:W-:Y:S01]  /*205c0*/  FMUL.FTZ R23, R23, R3.reuse ;  /* 0x0000000317177220 */ /* 0x080fe20000410000 */
[-C--:B------:R-:W-:Y:S01]  /*205d0*/  FMUL.FTZ R25, R25, R3.reuse ;  /* 0x0000000319197220 */ /* 0x080fe20000410000 */
[-C--:B------:R-:W-:Y:S04]  /*205e0*/  FMUL.FTZ R26, R26, R3.reuse ;  /* 0x000000031a1a7220 */ /* 0x080fe80000410000 */
[----:B------:R-:W1:Y:S01]  /*205f0*/  MUFU.TANH R178, R178 ;  /* 0x000000b200b27308 */ /* 0x000e620000002400 */
[-C--:B------:R-:W-:Y:S09]  /*20600*/  FMUL.FTZ R4, R27, R3.reuse ;  /* 0x000000031b047220 */ /* 0x080ff20000410000 */
[----:B------:R1:W1:Y:S10]  /*20610*/  MUFU.TANH R172, R181 ;  /* 0x000000b500ac7308 */ /* 0x0002740000002400 */
[----:B------:R1:W1:Y:S01]  /*20620*/  MUFU.TANH R195, R13 ;  /* 0x0000000d00c37308 */ /* 0x0002620000002400 */
[C---:B-----5:R-:W-:Y:S06]  /*20630*/  HMMA.16816.F32 R28, R168.reuse, R8, R28 ;  /* 0x00000008a81c723c */ /* 0x060fec000000181c */
[----:B------:R-:W-:Y:S03]  /*20640*/  HMMA.16816.F32 R32, R168, R10, R32 ;  /* 0x0000000aa820723c */ /* 0x000fe60000001820 */
[----:B------:R1:W1:Y:S02]  /*20650*/  MUFU.TANH R199, R15 ;  /* 0x0000000f00c77308 */ /* 0x0002640000002400 */
[-C--:B------:R-:W-:Y:S08]  /*20660*/  FMUL.FTZ R8, R24, R3.reuse ;  /* 0x0000000318087220 */ /* 0x080ff00000410000 */
[----:B------:R1:W1:Y:S10]  /*20670*/  MUFU.TANH R190, R17 ;  /* 0x0000001100be7308 */ /* 0x0002740000002400 */
[----:B------:R1:W1:Y:S01]  /*20680*/  MUFU.TANH R192, R18 ;  /* 0x0000001200c07308 */ /* 0x0002620000002400 */
[-C--:B------:R-:W-:Y:S01]  /*20690*/  FMUL.FTZ R28, R28, R3.reuse ;  /* 0x000000031c1c7220 */ /* 0x080fe20000410000 */
[-C--:B------:R-:W-:Y:S01]  /*206a0*/  FMUL.FTZ R29, R29, R3.reuse ;  /* 0x000000031d1d7220 */ /* 0x080fe20000410000 */
[-C--:B------:R-:W-:Y:S01]  /*206b0*/  FMUL.FTZ R10, R30, R3.reuse ;  /* 0x000000031e0a7220 */ /* 0x080fe20000410000 */
[-C--:B------:R-:W-:Y:S01]  /*206c0*/  FMUL.FTZ R31, R31, R3.reuse ;  /* 0x000000031f1f7220 */ /* 0x080fe20000410000 */
[-C--:B---3--:R-:W-:Y:S05]  /*206d0*/  FMUL.FTZ R16, R32, R3.reuse ;  /* 0x0000000320107220 */ /* 0x088fea0000410000 */
[----:B------:R3:W1:Y:S01]  /*206e0*/  MUFU.TANH R194, R19 ;  /* 0x0000001300c27308 */ /* 0x0006620000002400 */
[-C--:B------:R-:W-:Y:S01]  /*206f0*/  FMUL.FTZ R14, R33, R3.reuse ;  /* 0x00000003210e7220 */ /* 0x080fe20000410000 */
[-C--:B------:R-:W-:Y:S01]  /*20700*/  FMUL.FTZ R12, R34, R3.reuse ;  /* 0x00000003220c7220 */ /* 0x080fe20000410000 */
[----:B------:R-:W-:Y:S07]  /*20710*/  FMUL.FTZ R3, R35, R3 ;  /* 0x0000000323037220 */ /* 0x000fee0000410000 */
[----:B------:R-:W1:Y:S10]  /*20720*/  MUFU.TANH R6, R6 ;  /* 0x0000000600067308 */ /* 0x000e740000002400 */
[----:B------:R-:W1:Y:S10]  /*20730*/  MUFU.TANH R5, R5 ;  /* 0x0000000500057308 */ /* 0x000e740000002400 */
[----:B------:R3:W1:Y:S10]  /*20740*/  MUFU.TANH R250, R22 ;  /* 0x0000001600fa7308 */ /* 0x0006740000002400 */
[----:B------:R3:W1:Y:S10]  /*20750*/  MUFU.TANH R198, R23 ;  /* 0x0000001700c67308 */ /* 0x0006740000002400 */
        /* <DEDUP_REMOVED lines=28> */
[-C--:B-1----:R-:W-:Y:S02]  /*20920*/  IABS R18, R22.reuse ;  /* 0x0000001600127213 */ /* 0x082fe40000000000 */
        /* <DEDUP_REMOVED lines=8> */
[----:B------:R-:W-:Y:S01]  /*209b0*/  LOP3.LUT R7, R7, R22, RZ, 0x3c, !PT ;  /* 0x0000001607077212 */ /* 0x000fe200078e3cff */
        /* <DEDUP_REMOVED lines=9> */
[----:B------:R-:W-:Y:S02]  /*20a50*/  IMAD.HI.U32 R17, R24, R11, RZ ;  /* 0x0000000b18117227 */ /* 0x000fe400078e00ff */
[----:B------:R-:W3:Y:S02]  /*20a60*/  LD.E.64 R24, desc[UR4][R164.64+0x38] ;  /* 0x00003804a4187980 */ /* 0x000ee4000c101b00 */
        /* <DEDUP_REMOVED lines=39> */
.L_x_8132:
[----:B------:R-:W-:Y:S02]  /*20ce0*/  R2UR UR4, R166 ;  /* 0x00000000a60472ca */ /* 0x000fe400000e0000 */
[----:B------:R-:W-:Y:S11]  /*20cf0*/  R2UR UR5, R167 ;  /* 0x00000000a70572ca */ /* 0x000ff600000e0000 */
[----:B------:R-:W-:Y:S02]  /*20d00*/  @!UPT UIADD3 URZ, URZ, URZ, URZ ;  /* 0x0000003f3f3ff290 */ /* 0x000fe4000fffe03f */
[----:B------:R-:W2:Y:S02]  /*20d10*/  LD.E R22, desc[UR4][R164.64+0x38] ;  /* 0x00003804a4167980 */ /* 0x000ea4000c101900 */
[----:B--2---:R-:W-:Y:S05]  /*20d20*/  IMAD.U32 R22, R22, -0x40, RZ ;  /* 0xffffffc016167824 */ /* 0x004fea00078e00ff */
[----:B------:R-:W-:Y:S02]  /*20d30*/  SHF.R.S32.HI R9, RZ, 0x1f, R22 ;  /* 0x0000001fff097819 */ /* 0x000fe40000011416 */
.L_x_8133:
[----:B------:R-:W-:Y:S05]  /*20d40*/  BSYNC B0 ;  /* 0x0000000000007941 */ /* 0x000fea0003800000 */
.L_x_8131:
        /* <DEDUP_REMOVED lines=42> */
[----:B-1----:R-:W-:Y:S03]  /*20ff0*/  IADD3 R18, P0, R251, R20, RZ ;  /* 0x00000014fb127210 */ /* 0x002fe60007f1e0ff */
        /* <DEDUP_REMOVED lines=9> */
.L_x_8130:
[----:B------:R-:W-:Y:S05]  /*21090*/  BSYNC B1 ;  /* 0x0000000000017941 */ /* 0x000fea0003800000 */
.L_x_8129:
        /* <DEDUP_REMOVED lines=9> */
[C---:B------:R-:W-:Y:S02]  /*21130*/  IADD3 R9, R23.reuse, 0x1, RZ ;  /* 0x0000000117097810 */ /* 0x040fe40007ffe0ff */
[----:B------:R-:W-:Y:S02]  /*21140*/  IADD3 R7, R23, 0x8, RZ ;  /* 0x0000000817077810 */ /* 0x000fe40007ffe0ff */
[-C--:B------:R-:W-:Y:S02]  /*21150*/  ISETP.GE.AND P2, PT, R9, R243.reuse, PT ;  /* 0x000000f30900720c */ /* 0x080fe40003f46270 */
[-C--:B------:R-:W-:Y:S02]  /*21160*/  ISETP.GE.AND P0, PT, R23, R240.reuse, PT ;  /* 0x000000f01700720c */ /* 0x080fe40003f06270 */
[-C--:B------:R-:W-:Y:S02]  /*21170*/  ISETP.GE.AND P3, PT, R9, R240.reuse, PT ;  /* 0x000000f00900720c */ /* 0x080fe40003f66270 */
[CC--:B------:R-:W-:Y:S02]  /*21180*/  ISETP.GE.AND P6, PT, R7.reuse, R243.reuse, PT ;  /* 0x000000f30700720c */ /* 0x0c0fe40003fc6270 */
[----:B------:R-:W-:Y:S02]  /*21190*/  ISETP.GE.AND P4, PT, R7, R240, PT ;  /* 0x000000f00700720c */ /* 0x000fe40003f86270 */
[-C--:B------:R-:W-:Y:S02]  /*211a0*/  ISETP.GE.AND P5, PT, R23, R243.reuse, PT ;  /* 0x000000f31700720c */ /* 0x080fe40003fa6270 */
[C---:B------:R-:W-:Y:S02]  /*211b0*/  ISETP.GE.OR P2, PT, R9.reuse, R242, !P2 ;  /* 0x000000f20900720c */ /* 0x040fe40005746670 */
[-C--:B------:R-:W-:Y:S02]  /*211c0*/  ISETP.GE.OR P3, PT, R9, R244.reuse, !P3 ;  /* 0x000000f40900720c */ /* 0x080fe40005f66670 */
[C---:B------:R-:W-:Y:S02]  /*211d0*/  ISETP.GE.OR P0, PT, R23.reuse, R244, !P0 ;  /* 0x000000f41700720c */ /* 0x040fe40004706670 */
[C---:B------:R-:W-:Y:S02]  /*211e0*/  IADD3 R11, R23.reuse, 0x9, RZ ;  /* 0x00000009170b7810 */ /* 0x040fe40007ffe0ff */
[----:B------:R-:W-:Y:S02]  /*211f0*/  IADD3 R9, R23, 0x10, RZ ;  /* 0x0000001017097810 */ /* 0x000fe40007ffe0ff */
[C---:B------:R-:W-:Y:S02]  /*21200*/  ISETP.GE.OR P6, PT, R7.reuse, R242, !P6 ;  /* 0x000000f20700720c */ /* 0x040fe400077c6670 */
[----:B------:R-:W-:Y:S02]  /*21210*/  ISETP.GE.OR P4, PT, R7, R244, !P4 ;  /* 0x000000f40700720c */ /* 0x000fe40006786670 */
[----:B------:R-:W-:Y:S02]  /*21220*/  ISETP.GE.OR P5, PT, R23, R242, !P5 ;  /* 0x000000f21700720c */ /* 0x000fe40006fa6670 */
[----:B-1----:R-:W-:Y:S02]  /*21230*/  FSEL R19, R177, -INF , !P2 ;  /* 0xff800000b1137808 */ /* 0x002fe40005000000 */
[----:B------:R-:W-:Y:S02]  /*21240*/  FSEL R7, R178, -INF , !P0 ;  /* 0xff800000b2077808 */ /* 0x000fe40004000000 */
[-C--:B------:R-:W-:Y:S02]  /*21250*/  ISETP.GE.AND P1, PT, R11, R243.reuse, PT ;  /* 0x000000f30b00720c */ /* 0x080fe40003f26270 */
[CC--:B------:R-:W-:Y:S02]  /*21260*/  ISETP.GE.AND P0, PT, R9.reuse, R243.reuse, PT ;  /* 0x000000f30900720c */ /* 0x0c0fe40003f06270 */
[-C--:B------:R-:W-:Y:S02]  /*21270*/  ISETP.GE.AND P2, PT, R9, R240.reuse, PT ;  /* 0x000000f00900720c */ /* 0x080fe40003f46270 */
[----:B------:R-:W-:Y:S02]  /*21280*/  FSEL R21, R176, -INF , !P5 ;  /* 0xff800000b0157808 */ /* 0x000fe40006800000 */
[C---:B------:R-:W-:Y:S02]  /*21290*/  ISETP.GE.AND P5, PT, R11.reuse, R240, PT ;  /* 0x000000f00b00720c */ /* 0x040fe40003fa6270 */
[----:B------:R-:W-:Y:S02]  /*212a0*/  ISETP.GE.OR P1, PT, R11, R242, !P1 ;  /* 0x000000f20b00720c */ /* 0x000fe40004f26670 */
[C---:B------:R-:W-:Y:S02]  /*212b0*/  ISETP.GE.OR P2, PT, R9.reuse, R244, !P2 ;  /* 0x000000f40900720c */ /* 0x040fe40005746670 */
        /* <DEDUP_REMOVED lines=8> */
[CC--:B------:R-:W-:Y:S02]  /*21340*/  ISETP.GE.AND P6, PT, R13.reuse, R243.reuse, PT ;  /* 0x000000f30d00720c */ /* 0x0c0fe40003fc6270 */
[----:B------:R-:W-:Y:S02]  /*21350*/  ISETP.GE.AND P1, PT, R13, R240, PT ;  /* 0x000000f00d00720c */ /* 0x000fe40003f26270 */
[----:B------:R-:W-:Y:S02]  /*21360*/  ISETP.GE.OR P0, PT, R9, R242, !P0 ;  /* 0x000000f20900720c */ /* 0x000fe40004706670 */
[C---:B------:R-:W-:Y:S02]  /*21370*/  ISETP.GE.OR P1, PT, R13.reuse, R244, !P1 ;  /* 0x000000f40d00720c */ /* 0x040fe40004f26670 */
[----:B------:R-:W-:Y:S02]  /*21380*/  ISETP.GE.OR P6, PT, R13, R242, !P6 ;  /* 0x000000f20d00720c */ /* 0x000fe400077c6670 */
[----:B------:R-:W-:Y:S02]  /*21390*/  IADD3 R13, R23, 0x19, RZ ;  /* 0x00000019170d7810 */ /* 0x000fe40007ffe0ff */
[----:B------:R-:W-:Y:S02]  /*213a0*/  FSEL R15, R172, -INF , !P3 ;  /* 0xff800000ac0f7808 */ /* 0x000fe40005800000 */
[----:B------:R-:W-:Y:S02]  /*213b0*/  FSEL R188, R188, -INF , !P0 ;  /* 0xff800000bcbc7808 */ /* 0x000fe40004000000 */
[CC--:B------:R-:W-:Y:S02]  /*213c0*/  ISETP.GE.AND P3, PT, R13.reuse, R243.reuse, PT ;  /* 0x000000f30d00720c */ /* 0x0c0fe40003f66270 */
[----:B------:R-:W-:Y:S02]  /*213d0*/  ISETP.GE.AND P0, PT, R13, R240, PT ;  /* 0x000000f00d00720c */ /* 0x000fe40003f06270 */
[----:B------:R-:W-:Y:S02]  /*213e0*/  IADD3 R27, R23, 0x20, RZ ;  /* 0x00000020171b7810 */ /* 0x000fe40007ffe0ff */
[C---:B------:R-:W-:Y:S02]  /*213f0*/  ISETP.GE.OR P0, PT, R13.reuse, R244, !P0 ;  /* 0x000000f40d00720c */ /* 0x040fe40004706670 */
[-C--:B------:R-:W-:Y:S02]  /*21400*/  ISETP.GE.OR P3, PT, R13, R242.reuse, !P3 ;  /* 0x000000f20d00720c */ /* 0x080fe40005f66670 */
[----:B------:R-:W-:Y:S02]  /*21410*/  FSEL R13, R173, -INF , !P4 ;  /* 0xff800000ad0d7808 */ /* 0x000fe40006000000 */
[-C--:B------:R-:W-:Y:S02]  /*21420*/  ISETP.GE.AND P4, PT, R27, R243.reuse, PT ;  /* 0x000000f31b00720c */ /* 0x080fe40003f86270 */
[----:B------:R-:W-:Y:S02]  /*21430*/  FSEL R195, R195, -INF , !P6 ;  /* 0xff800000c3c37808 */ /* 0x000fe40007000000 */
[----:B------:R-:W-:Y:S02]  /*21440*/  ISETP.GE.OR P4, PT, R27, R242, !P4 ;  /* 0x000000f21b00720c */ /* 0x000fe40006786670 */
[----:B------:R-:W-:Y:S02]  /*21450*/  ISETP.GE.AND P6, PT, R9, R240, PT ;  /* 0x000000f00900720c */ /* 0x000fe40003fc6270 */
[----:B------:R-:W-:Y:S02]  /*21460*/  FSEL R20, R6, -INF , !P4 ;  /* 0xff80000006147808 */ /* 0x000fe40006000000 */
[----:B------:R-:W-:Y:S02]  /*21470*/  FMNMX.FTZ R6, R21, R0, !PT ;  /* 0x0000000015067209 */ /* 0x000fe40007810000 */
[----:B------:R-:W-:Y:S02]  /*21480*/  IADD3 R29, R23, 0x28, RZ ;  /* 0x00000028171d7810 */ /* 0x000fe40007ffe0ff */
[----:B------:R-:W-:Y:S02]  /*21490*/  FMNMX.FTZ R6, R19, R6, !PT ;  /* 0x0000000613067209 */ /* 0x000fe40007810000 */
[----:B------:R-:W-:Y:S02]  /*214a0*/  ISETP.GE.OR P6, PT, R9, R244, !P6 ;  /* 0x000000f40900720c */ /* 0x000fe400077c6670 */
[----:B------:R-:W-:Y:S02]  /*214b0*/  FSEL R9, R174, -INF , !P5 ;  /* 0xff800000ae097808 */ /* 0x000fe40006800000 */
[----:B------:R-:W-:Y:S02]  /*214c0*/  FSEL R197, R197, -INF , !P2 ;  /* 0xff800000c5c57808 */ /* 0x000fe40005000000 */
[----:B------:R-:W-:Y:S02]  /*214d0*/  ISETP.GE.AND P5, PT, R27, R240, PT ;  /* 0x000000f01b00720c */ /* 0x000fe40003fa6270 */
[----:B------:R-:W-:Y:S02]  /*214e0*/  ISETP.GE.AND P2, PT, R29, R243, PT ;  /* 0x000000f31d00720c */ /* 0x000fe40003f46270 */
[----:B------:R-:W-:Y:S02]  /*214f0*/  FMNMX.FTZ R6, R17, R6, !PT ;  /* 0x0000000611067209 */ /* 0x000fe40007810000 */
[----:B------:R-:W-:Y:S02]  /*21500*/  ISETP.GE.OR P5, PT, R27, R244, !P5 ;  /* 0x000000f41b00720c */ /* 0x000fe40006fa6670 */
[----:B------:R-:W-:Y:S02]  /*21510*/  ISETP.GE.OR P2, PT, R29, R242, !P2 ;  /* 0x000000f21d00720c */ /* 0x000fe40005746670 */
[----:B------:R-:W-:Y:S02]  /*21520*/  FMNMX.FTZ R27, R11, R6, !PT ;  /* 0x000000060b1b7209 */ /* 0x000fe40007810000 */
[----:B------:R-:W-:Y:S02]  /*21530*/  FSEL R167, R8, -INF , !P2 ;  /* 0xff80000008a77808 */ /* 0x000fe40005000000 */
[----:B------:R-:W-:Y:S02]  /*21540*/  FMNMX.FTZ R8, R186, R27, !PT ;  /* 0x0000001bba087209 */ /* 0x000fe40007810000 */
[----:B------:R-:W-:Y:S02]  /*21550*/  FMNMX.FTZ R6, R7, R2, !PT ;  /* 0x0000000207067209 */ /* 0x000fe40007810000 */
[----:B------:R-:W-:Y:S02]  /*21560*/  IADD3 R25, R23, 0x21, RZ ;  /* 0x0000002117197810 */ /* 0x000fe40007ffe0ff */
[----:B------:R-:W-:Y:S02]  /*21570*/  FMNMX.FTZ R27, R195, R8, !PT ;  /* 0x00000008c31b7209 */ /* 0x000fe40007810000 */
[----:B------:R-:W-:Y:S02]  /*21580*/  FSEL R190, R190, -INF , !P3 ;  /* 0xff800000bebe7808 */ /* 0x000fe40005800000 */
[----:B------:R-:W-:Y:S02]  /*21590*/  FMNMX.FTZ R6, R15, R6, !PT ;  /* 0x000000060f067209 */ /* 0x000fe40007810000 */
[C---:B------:R-:W-:Y:S02]  /*215a0*/  ISETP.GE.AND P3, PT, R25.reuse, R243, PT ;  /* 0x000000f31900720c */ /* 0x040fe40003f66270 */
[----:B------:R-:W-:Y:S02]  /*215b0*/  ISETP.GE.AND P4, PT, R25, R240, PT ;  /* 0x000000f01900720c */ /* 0x000fe40003f86270 */
[----:B------:R-:W-:Y:S02]  /*215c0*/  FMNMX.FTZ R27, R188, R27, !PT ;  /* 0x0000001bbc1b7209 */ /* 0x000fe40007810000 */
[----:B------:R-:W-:Y:S02]  /*215d0*/  FMNMX.FTZ R6, R13, R6, !PT ;  /* 0x000000060d067209 */ /* 0x000fe40007810000 */
[C---:B------:R-:W-:Y:S02]  /*215e0*/  ISETP.GE.OR P3, PT, R25.reuse, R242, !P3 ;  /* 0x000000f21900720c */ /* 0x040fe40005f66670 */
[----:B------:R-:W-:Y:S02]  /*215f0*/  ISETP.GE.OR P4, PT, R25, R244, !P4 ;  /* 0x000000f41900720c */ /* 0x000fe40006786670 */
[----:B------:R-:W-:Y:S02]  /*21600*/  IADD3 R25, R23, 0x29, RZ ;  /* 0x0000002917197810 */ /* 0x000fe40007ffe0ff */
[----:B------:R-:W-:Y:S02]  /*21610*/  FMNMX.FTZ R27, R190, R27, !PT ;  /* 0x0000001bbe1b7209 */ /* 0x000fe40007810000 */
[----:B------:R-:W-:Y:S02]  /*21620*/  FMNMX.FTZ R6, R9, R6, !PT ;  /* 0x0000000609067209 */ /* 0x000fe40007810000 */
[----:B------:R-:W-:Y:S02]  /*21630*/  FSEL R199, R199, -INF , !P1 ;  /* 0xff800000c7c77808 */ /* 0x000fe40004800000 */
[----:B------:R-:W-:Y:S02]  /*21640*/  ISETP.GE.AND P1, PT, R25, R243, PT ;  /* 0x000000f31900720c */ /* 0x000fe40003f26270 */
[----:B------:R-:W-:Y:S02]  /*21650*/  FSEL R22, R5, -INF , !P3 ;  /* 0xff80000005167808 */ /* 0x000fe40005800000 */
[----:B------:R-:W-:Y:S02]  /*21660*/  FMNMX.FTZ R27, R20, R27, !PT ;  /* 0x0000001b141b7209 */ /* 0x000fe40007810000 */
[----:B------:R-:W-:Y:S02]  /*21670*/  FMNMX.FTZ R8, R197, R6, !PT ;  /* 0x00000006c5087209 */ /* 0x000fe40007810000 */
[C---:B------:R-:W-:Y:S02]  /*21680*/  ISETP.GE.OR P1, PT, R25.reuse, R242, !P1 ;  /* 0x000000f21900720c */ /* 0x040fe40004f26670 */
[----:B------:R-:W-:Y:S02]  /*21690*/  ISETP.GE.AND P2, PT, R25, R240, PT ;  /* 0x000000f01900720c */ /* 0x000fe40003f46270 */
[----:B------:R-:W-:Y:S02]  /*216a0*/  FMNMX.FTZ R6, R22, R27, !PT ;  /* 0x0000001b16067209 */ /* 0x000fe40007810000 */
[----:B------:R-:W-:Y:S02]  /*216b0*/  IADD3 R5, R23, 0x30, RZ ;  /* 0x0000003017057810 */ /* 0x000fe40007ffe0ff */
[----:B------:R-:W-:Y:S02]  /*216c0*/  FMNMX.FTZ R27, R199, R8, !PT ;  /* 0x00000008c71b7209 */ /* 0x000fe40007810000 */
[----:B------:R-:W-:Y:S02]  /*216d0*/  FSEL R192, R192, -INF , !P6 ;  /* 0xff800000c0c07808 */ /* 0x000fe40007000000 */
[----:B------:R-:W-:Y:S02]  /*216e0*/  FSEL R252, R252, -INF , !P1 ;  /* 0xff800000fcfc7808 */ /* 0x000fe40004800000 */
[----:B------:R-:W-:Y:S02]  /*216f0*/  ISETP.GE.OR P2, PT, R25, R244, !P2 ;  /* 0x000000f41900720c */ /* 0x000fe40005746670 */
[-C--:B------:R-:W-:Y:S02]  /*21700*/  ISETP.GE.AND P3, PT, R29, R240.reuse, PT ;  /* 0x000000f01d00720c */ /* 0x080fe40003f66270 */
[C---:B------:R-:W-:Y:S02]  /*21710*/  ISETP.GE.AND P6, PT, R5.reuse, R243, PT ;  /* 0x000000f30500720c */ /* 0x040fe40003fc6270 */
[----:B------:R-:W-:Y:S02]  /*21720*/  ISETP.GE.AND P1, PT, R5, R240, PT ;  /* 0x000000f00500720c */ /* 0x000fe40003f26270 */
[----:B------:R-:W-:Y:S02]  /*21730*/  IADD3 R25, R23, 0x31, RZ ;  /* 0x0000003117197810 */ /* 0x000fe40007ffe0ff */
[----:B------:R-:W-:Y:S02]  /*21740*/  FSEL R194, R194, -INF , !P0 ;  /* 0xff800000c2c27808 */ /* 0x000fe40004000000 */
[----:B------:R-:W-:Y:S02]  /*21750*/  FMNMX.FTZ R27, R192, R27, !PT ;  /* 0x0000001bc01b7209 */ /* 0x000fe40007810000 */
[-C--:B------:R-:W-:Y:S02]  /*21760*/  ISETP.GE.OR P3, PT, R29, R244.reuse, !P3 ;  /* 0x000000f41d00720c */ /* 0x080fe40005f66670 */
[C---:B------:R-:W-:Y:S02]  /*21770*/  ISETP.GE.OR P1, PT, R5.reuse, R244, !P1 ;  /* 0x000000f40500720c */ /* 0x040fe40004f26670 */
[----:B------:R-:W-:Y:S02]  /*21780*/  ISETP.GE.OR P6, PT, R5, R242, !P6 ;  /* 0x000000f20500720c */ /* 0x000fe400077c6670 */
[----:B------:R-:W-:Y:S02]  /*21790*/  ISETP.GE.AND P0, PT, R25, R243, PT ;  /* 0x000000f31900720c */ /* 0x000fe40003f06270 */
[----:B------:R-:W-:Y:S02]  /*217a0*/  FMNMX.FTZ R29, R167, R6, !PT ;  /* 0x00000006a71d7209 */ /* 0x000fe40007810000 */
[----:B------:R-:W-:Y:S02]  /*217b0*/  IADD3 R5, R23, 0x38, RZ ;  /* 0x0000003817057810 */ /* 0x000fe40007ffe0ff */
[----:B------:R-:W-:Y:S02]  /*217c0*/  FSEL R250, R250, -INF , !P5 ;  /* 0xff800000fafa7808 */ /* 0x000fe40006800000 */
[----:B------:R-:W-:Y:S02]  /*217d0*/  FMNMX.FTZ R27, R194, R27, !PT ;  /* 0x0000001bc21b7209 */ /* 0x000fe40007810000 */
[----:B------:R-:W-:Y:S02]  /*217e0*/  FSEL R193, R193, -INF , !P6 ;  /* 0xff800000c1c17808 */ /* 0x000fe40007000000 */
[-C--:B------:R-:W-:Y:S02]  /*217f0*/  ISETP.GE.OR P0, PT, R25, R242.reuse, !P0 ;  /* 0x000000f21900720c */ /* 0x080fe40004706670 */
[----:B------:R-:W-:Y:S02]  /*21800*/  IADD3 R23, R23, 0x39, RZ ;  /* 0x0000003917177810 */ /* 0x000fe40007ffe0ff */
[----:B------:R-:W-:Y:S02]  /*21810*/  ISETP.GE.AND P6, PT, R5, R243, PT ;  /* 0x000000f30500720c */ /* 0x000fe40003fc6270 */
[----:B------:R-:W-:Y:S02]  /*21820*/  FMNMX.FTZ R6, R252, R29, !PT ;  /* 0x0000001dfc067209 */ /* 0x000fe40007810000 */
[----:B------:R-:W-:Y:S02]  /*21830*/  FSEL R198, R198, -INF , !P4 ;  /* 0xff800000c6c67808 */ /* 0x000fe40006000000 */
[----:B------:R-:W-:Y:S02]  /*21840*/  FMNMX.FTZ R27, R250, R27, !PT ;  /* 0x0000001bfa1b7209 */ /* 0x000fe40007810000 */
[----:B------:R-:W-:Y:S02]  /*21850*/  ISETP.GE.AND P5, PT, R23, R243, PT ;  /* 0x000000f31700720c */ /* 0x000fe40003fa6270 */
[----:B------:R-:W-:Y:S02]  /*21860*/  FSEL R191, R191, -INF , !P0 ;  /* 0xff800000bfbf7808 */ /* 0x000fe40004000000 */
[----:B------:R-:W-:Y:S02]  /*21870*/  ISETP.GE.OR P6, PT, R5, R242, !P6 ;  /* 0x000000f20500720c */ /* 0x000fe400077c6670 */
[----:B------:R-:W-:Y:S02]  /*21880*/  FSEL R196, R196, -INF , !P3 ;  /* 0xff800000c4c47808 */ /* 0x000fe40005800000 */
[----:B------:R-:W-:Y:S02]  /*21890*/  FMNMX.FTZ R27, R198, R27, !PT ;  /* 0x0000001bc61b7209 */ /* 0x000fe40007810000 */
[----:B------:R-:W-:Y:S02]  /*218a0*/  FMNMX.FTZ R6, R193, R6, !PT ;  /* 0x00000006c1067209 */ /* 0x000fe40007810000 */
[----:B------:R-:W-:Y:S02]  /*218b0*/  ISETP.GE.AND P0, PT, R25, R240, PT ;  /* 0x000000f01900720c */ /* 0x000fe40003f06270 */
[----:B------:R-:W-:Y:S02]  /*218c0*/  FSEL R179, R16, -INF , !P6 ;  /* 0xff80000010b37808 */ /* 0x000fe40007000000 */
[----:B------:R-:W-:Y:S02]  /*218d0*/  FMNMX.FTZ R27, R196, R27, !PT ;  /* 0x0000001bc41b7209 */ /* 0x000fe40007810000 */
[----:B------:R-:W-:Y:S02]  /*218e0*/  ISETP.GE.OR P5, PT, R23, R242, !P5 ;  /* 0x000000f21700720c */ /* 0x000fe40006fa6670 */
[----:B------:R-:W-:Y:S02]  /*218f0*/  FSEL R178, R4, -INF , !P2 ;  /* 0xff80000004b27808 */ /* 0x000fe40005000000 */
[----:B------:R-:W-:Y:S02]  /*21900*/  FMNMX.FTZ R6, R191, R6, !PT ;  /* 0x00000006bf067209 */ /* 0x000fe40007810000 */
[----:B------:R-:W-:Y:S02]  /*21910*/  FSEL R174, R14, -INF , !P5 ;  /* 0xff8000000eae7808 */ /* 0x000fe40006800000 */
[----:B------:R-:W-:Y:S02]  /*21920*/  ISETP.GE.OR P0, PT, R25, R244, !P0 ;  /* 0x000000f41900720c */ /* 0x000fe40004706670 */
[----:B------:R-:W-:Y:S02]  /*21930*/  FMNMX.FTZ R8, R178, R27, !PT ;  /* 0x0000001bb2087209 */ /* 0x000fe40007810000 */
[----:B------:R-:W-:Y:S01]  /*21940*/  FMNMX.FTZ R29, R179, R6, !PT ;  /* 0x00000006b31d7209 */ /* 0x000fe20007810000 */
[----:B------:R-:W-:Y:S01]  /*21950*/  LDSM.16.MT88.4 R24, [R218+0x10000] ;  /* 0x01000000da18783b */ /* 0x000fe20000004200 */
[----:B------:R-:W-:Y:S02]  /*21960*/  FSEL R177, R10, -INF , !P1 ;  /* 0xff8000000ab17808 */ /* 0x000fe40004800000 */
[-C--:B------:R-:W-:Y:S02]  /*21970*/  ISETP.GE.AND P3, PT, R5, R240.reuse, PT ;  /* 0x000000f00500720c */ /* 0x080fe40003f66270 */
[----:B------:R-:W-:Y:S02]  /*21980*/  ISETP.GE.AND P1, PT, R23, R240, PT ;  /* 0x000000f01700720c */ /* 0x000fe40003f26270 */
[----:B------:R-:W-:Y:S02]  /*21990*/  FMNMX.FTZ R4, R174, R29, !PT ;  /* 0x0000001dae047209 */ /* 0x000fe40007810000 */
[----:B------:R-:W-:Y:S02]  /*219a0*/  ISETP.GE.OR P3, PT, R5, R244, !P3 ;  /* 0x000000f40500720c */ /* 0x000fe40005f66670 */
[----:B------:R-:W-:Y:S01]  /*219b0*/  FSEL R175, R175, -INF , !P0 ;  /* 0xff800000afaf7808 */ /* 0x000fe20004000000 */
[----:B------:R-:W1:Y:S01]  /*219c0*/  SHFL.BFLY PT, R5, R4, 0x2, 0x1f ;  /* 0x0c401f0004057f89 */ /* 0x000e6200000e0000 */
[----:B------:R-:W-:Y:S02]  /*219d0*/  FMNMX.FTZ R8, R177, R8, !PT ;  /* 0x00000008b1087209 */ /* 0x000fe40007810000 */
[----:B------:R-:W-:Y:S02]  /*219e0*/  ISETP.GE.OR P1, PT, R23, R244, !P1 ;  /* 0x000000f41700720c */ /* 0x000fe40004f26670 */
[----:B------:R-:W-:Y:S02]  /*219f0*/  FSEL R173, R12, -INF , !P3 ;  /* 0xff8000000cad7808 */ /* 0x000fe40005800000 */
[----:B------:R-:W-:Y:S02]  /*21a00*/  FMNMX.FTZ R8, R175, R8, !PT ;  /* 0x00000008af087209 */ /* 0x000fe40007810000 */
[----:B------:R-:W-:Y:S02]  /*21a10*/  FSEL R166, R3, -INF , !P1 ;  /* 0xff80000003a67808 */ /* 0x000fe40004800000 */
[----:B------:R-:W-:Y:S04]  /*21a20*/  FMNMX.FTZ R3, R173, R8, !PT ;  /* 0x00000008ad037209 */ /* 0x000fe80007810000 */
[----:B------:R-:W-:Y:S05]  /*21a30*/  FMNMX.FTZ R6, R166, R3, !PT ;  /* 0x00000003a6067209 */ /* 0x000fea0007810000 */
[----:B------:R-:W2:Y:S01]  /*21a40*/  SHFL.BFLY PT, R3, R6, 0x2, 0x1f ;  /* 0x0c401f0006037f89 */ /* 0x000ea200000e0000 */
[----:B-1----:R-:W-:Y:S07]  /*21a50*/  FMNMX.FTZ R5, R4, R5, !PT ;  /* 0x0000000504057209 */ /* 0x002fee0007810000 */
[----:B---3--:R-:W1:Y:S01]  /*21a60*/  SHFL.BFLY PT, R164, R5, 0x1, 0x1f ;  /* 0x0c201f0005a47f89 */ /* 0x008e6200000e0000 */
[----:B--2---:R-:W-:Y:S07]  /*21a70*/  FMNMX.FTZ R4, R6, R3, !PT ;  /* 0x0000000306047209 */ /* 0x004fee0007810000 */
[----:B------:R-:W2:Y:S01]  /*21a80*/  SHFL.BFLY PT, R3, R4, 0x1, 0x1f ;  /* 0x0c201f0004037f89 */ /* 0x000ea200000e0000 */
[----:B-1----:R-:W-:Y:S04]  /*21a90*/  FMNMX.FTZ R164, R5, R164, !PT ;  /* 0x000000a405a47209 */ /* 0x002fe80007810000 */
[C---:B------:R-:W-:Y:S01]  /*21aa0*/  FSETP.NEU.FTZ.AND P1, PT, R164.reuse, -INF , PT ;  /* 0xff800000a400780b */ /* 0x040fe20003f3d000 */
[----:B----4-:R-:W-:Y:S03]  /*21ab0*/  FMUL.FTZ R176, R165, R164 ;  /* 0x000000a4a5b07220 */ /* 0x010fe60000410000 */
[----:B------:R-:W-:Y:S02]  /*21ac0*/  FSEL R5, R164, RZ, P1 ;  /* 0x000000ffa4057208 */ /* 0x000fe40000800000 */
[----:B------:R-:W-:Y:S03]  /*21ad0*/  FSEL R176, R176, RZ, P1 ;  /* 0x000000ffb0b07208 */ /* 0x000fe60000800000 */
[----:B------:R-:W-:Y:S02]  /*21ae0*/  FADD.FTZ R0, -R5, R0 ;  /* 0x0000000005007221 */ /* 0x000fe40000010100 */
[-CC-:B------:R-:W-:Y:S01]  /*21af0*/  FFMA.FTZ R184, R19, R165.reuse, -R176.reuse ;  /* 0x000000a513b87223 */ /* 0x180fe200000108b0 */
[-CC-:B------:R-:W-:Y:S01]  /*21b00*/  FFMA.FTZ R183, R17, R165.reuse, -R176.reuse ;  /* 0x000000a511b77223 */ /* 0x180fe200000108b0 */
[----:B------:R-:W-:Y:S01]  /*21b10*/  FMUL.FTZ R6, R165, R0 ;  /* 0x00000000a5067220 */ /* 0x000fe20000410000 */
[----:B------:R-:W1:Y:S01]  /*21b20*/  LDSM.16.MT88.4 R16, [R220+0x10000] ;  /* 0x01000000dc10783b */ /* 0x000e620000004200 */
[--C-:B------:R-:W-:Y:S01]  /*21b30*/  FFMA.FTZ R187, R21, R165, -R176.reuse ;  /* 0x000000a515bb7223 */ /* 0x100fe200000108b0 */
[----:B--2---:R-:W-:Y:S01]  /*21b40*/  FMNMX.FTZ R3, R4, R3, !PT ;  /* 0x0000000304037209 */ /* 0x004fe20007810000 */
[-CC-:B------:R-:W-:Y:S01]  /*21b50*/  FFMA.FTZ R182, R11, R165.reuse, -R176.reuse ;  /* 0x000000a50bb67223 */ /* 0x180fe200000108b0 */
[----:B------:R-:W-:Y:S01]  /*21b60*/  MUFU.EX2 R184, R184 ;  /* 0x000000b800b87308 */ /* 0x000fe20000000800 */
[--C-:B------:R-:W-:Y:S01]  /*21b70*/  FFMA.FTZ R179, R179, R165, -R176.reuse ;  /* 0x000000a5b3b37223 */ /* 0x100fe200000108b0 */
[----:B------:R-:W-:Y:S01]  /*21b80*/  FSETP.NEU.FTZ.AND P0, PT, R3, -INF , PT ;  /* 0xff8000000300780b */ /* 0x000fe20003f1d000 */
[----:B------:R-:W-:Y:S01]  /*21b90*/  FMUL.FTZ R172, R165, R3 ;  /* 0x00000003a5ac7220 */ /* 0x000fe20000410000 */
[-CC-:B------:R-:W-:Y:S01]  /*21ba0*/  FFMA.FTZ R186, R186, R165.reuse, -R176.reuse ;  /* 0x000000a5baba7223 */ /* 0x180fe200000108b0 */
[-CC-:B------:R-:W-:Y:S01]  /*21bb0*/  FFMA.FTZ R195, R195, R165.reuse, -R176.reuse ;  /* 0x000000a5c3c37223 */ /* 0x180fe200000108b0 */
[----:B------:R-:W-:Y:S01]  /*21bc0*/  FSEL R5, R3, RZ, P0 ;  /* 0x000000ff03057208 */ /* 0x000fe20000000000 */
[-CC-:B------:R-:W-:Y:S01]  /*21bd0*/  FFMA.FTZ R188, R188, R165.reuse, -R176.reuse ;  /* 0x000000a5bcbc7223 */ /* 0x180fe200000108b0 */
[----:B------:R-:W-:Y:S02]  /*21be0*/  FSEL R172, R172, RZ, P0 ;  /* 0x000000ffacac7208 */ /* 0x000fe40000000000 */
[----:B------:R-:W2:Y:S01]  /*21bf0*/  MUFU.EX2 R187, R187 ;  /* 0x000000bb00bb7308 */ /* 0x000ea20000000800 */
[-C--:B------:R-:W-:Y:S01]  /*21c00*/  FFMA.FTZ R252, R252, R165.reuse, -R176 ;  /* 0x000000a5fcfc7223 */ /* 0x080fe200000108b0 */
[----:B------:R-:W-:Y:S01]  /*21c10*/  FADD.FTZ R0, -R5, R2 ;  /* 0x0000000205007221 */ /* 0x000fe20000010100 */
[-C--:B------:R-:W-:Y:S01]  /*21c20*/  FFMA.FTZ R193, R193, R165.reuse, -R176 ;  /* 0x000000a5c1c17223 */ /* 0x080fe200000108b0 */
[-CC-:B------:R-:W-:Y:S01]  /*21c30*/  FFMA.FTZ R189, R7, R165.reuse, -R172.reuse ;  /* 0x000000a507bd7223 */ /* 0x180fe200000108ac */
[-CC-:B------:R-:W-:Y:S01]  /*21c40*/  FFMA.FTZ R181, R15, R165.reuse, -R172.reuse ;  /* 0x000000a50fb57223 */ /* 0x180fe200000108ac */
[-CC-:B------:R-:W-:Y:S01]  /*21c50*/  FFMA.FTZ R180, R13, R165.reuse, -R172.reuse ;  /* 0x000000a50db47223 */ /* 0x180fe200000108ac */
[-CC-:B------:R-:W-:Y:S01]  /*21c60*/  FFMA.FTZ R185, R9, R165.reuse, -R172.reuse ;  /* 0x000000a509b97223 */ /* 0x180fe200000108ac */
[----:B------:R-:W-:Y:S02]  /*21c70*/  FMUL.FTZ R8, R165, R0 ;  /* 0x00000000a5087220 */ /* 0x000fe40000410000 */
[----:B------:R-:W3:Y:S01]  /*21c80*/  MUFU.EX2 R2, R6 ;  /* 0x0000000600027308 */ /* 0x000ee20000000800 */
[-CC-:B------:R-:W-:Y:S01]  /*21c90*/  FFMA.FTZ R178, R178, R165.reuse, -R172.reuse ;  /* 0x000000a5b2b27223 */ /* 0x180fe200000108ac */
[-CC-:B------:R-:W-:Y:S01]  /*21ca0*/  FFMA.FTZ R175, R175, R165.reuse, -R172.reuse ;  /* 0x000000a5afaf7223 */ /* 0x180fe200000108ac */
[-CC-:B------:R-:W-:Y:S01]  /*21cb0*/  FFMA.FTZ R177, R177, R165.reuse, -R172.reuse ;  /* 0x000000a5b1b17223 */ /* 0x180fe200000108ac */
[-CC-:B------:R-:W-:Y:S01]  /*21cc0*/  FFMA.FTZ R199, R199, R165.reuse, -R172.reuse ;  /* 0x000000a5c7c77223 */ /* 0x180fe200000108ac */
[-CC-:B------:R-:W-:Y:S01]  /*21cd0*/  FFMA.FTZ R192, R192, R165.reuse, -R172.reuse ;  /* 0x000000a5c0c07223 */ /* 0x180fe200000108ac */
[-CC-:B------:R-:W-:Y:S01]  /*21ce0*/  FFMA.FTZ R194, R194, R165.reuse, -R172.reuse ;  /* 0x000000a5c2c27223 */ /* 0x180fe200000108ac */
[--C-:B------:R-:W-:Y:S03]  /*21cf0*/  FFMA.FTZ R250, R250, R165, -R172.reuse ;  /* 0x000000a5fafa7223 */ /* 0x100fe600000108ac */
[----:B------:R-:W4:Y:S01]  /*21d00*/  MUFU.EX2 R0, R8 ;  /* 0x0000000800007308 */ /* 0x000f220000000800 */
[----:B--2---:R-:W-:Y:S01]  /*21d10*/  F2FP.F16.F32.PACK_AB R168, R184, R187 ;  /* 0x000000bbb8a8723e */ /* 0x004fe200000000ff */
[-CC-:B------:R-:W-:Y:S01]  /*21d20*/  FFMA.FTZ R198, R198, R165.reuse, -R172.reuse ;  /* 0x000000a5c6c67223 */ /* 0x180fe200000108ac */
[-C--:B------:R-:W-:Y:S01]  /*21d30*/  FFMA.FTZ R196, R196, R165.reuse, -R172 ;  /* 0x000000a5c4c47223 */ /* 0x080fe200000108ac */
[--C-:B------:R-:W-:Y:S01]  /*21d40*/  FFMA.FTZ R191, R191, R165, -R176.reuse ;  /* 0x000000a5bfbf7223 */ /* 0x100fe200000108b0 */
[----:B------:R-:W-:Y:S05]  /*21d50*/  ISETP.GT.AND P0, PT, R234, R227, PT ;  /* 0x000000e3ea00720c */ /* 0x000fea0003f04270 */
[----:B------:R-:W-:Y:S01]  /*21d60*/  MUFU.EX2 R183, R183 ;  /* 0x000000b700b77308 */ /* 0x000fe20000000800 */
[C---:B---3--:R-:W-:Y:S01]  /*21d70*/  FMUL.FTZ R4, R2.reuse, R160 ;  /* 0x000000a002047220 */ /* 0x048fe20000410000 */
[C---:B------:R-:W-:Y:S01]  /*21d80*/  FMUL.FTZ R5, R2.reuse, R161 ;  /* 0x000000a102057220 */ /* 0x040fe20000410000 */
[C---:B------:R-:W-:Y:S01]  /*21d90*/  FMUL.FTZ R9, R2.reuse, R157 ;  /* 0x0000009d02097220 */ /* 0x040fe20000410000 */
[C---:B------:R-:W-:Y:S01]  /*21da0*/  FMUL.FTZ R12, R2.reuse, R152 ;  /* 0x00000098020c7220 */ /* 0x040fe20000410000 */
[C---:B------:R-:W-:Y:S01]  /*21db0*/  FMUL.FTZ R13, R2.reuse, R153 ;  /* 0x00000099020d7220 */ /* 0x040fe20000410000 */
[----:B------:R-:W-:Y:S01]  /*21dc0*/  MOV R157, R20 ;  /* 0x00000014009d7202 */ /* 0x000fe20000000f00 */
[----:B------:R-:W-:Y:S03]  /*21dd0*/  FMUL.FTZ R20, R2, R144 ;  /* 0x0000009002147220 */ /* 0x000fe60000410000 */
[----:B------:R-:W2:Y:S01]  /*21de0*/  MUFU.EX2 R182, R182 ;  /* 0x000000b600b67308 */ /* 0x000ea20000000800 */
[C---:B----4-:R-:W-:Y:S01]  /*21df0*/  FMUL.FTZ R6, R0.reuse, R162 ;  /* 0x000000a200067220 */ /* 0x050fe20000410000 */
[C---:B------:R-:W-:Y:S01]  /*21e00*/  FMUL.FTZ R7, R0.reuse, R163 ;  /* 0x000000a300077220 */ /* 0x040fe20000410000 */
[C---:B------:R-:W-:Y:S01]  /*21e10*/  FMUL.FTZ R10, R0.reuse, R158 ;  /* 0x0000009e000a7220 */ /* 0x040fe20000410000 */
[----:B------:R-:W-:Y:S01]  /*21e20*/  FMUL.FTZ R11, R0, R159 ;  /* 0x0000009f000b7220 */ /* 0x000fe20000410000 */
[----:B------:R-:W-:Y:S01]  /*21e30*/  FMUL.FTZ R8, R2, R156 ;  /* 0x0000009c02087220 */ /* 0x000fe20000410000 */
[----:B------:R-:W3:Y:S01]  /*21e40*/  LDSM.16.MT88.4 R160, [R216+0x10000] ;  /* 0x01000000d8a0783b */ /* 0x000ee20000004200 */
[C---:B------:R-:W-:Y:S03]  /*21e50*/  FMUL.FTZ R14, R0.reuse, R154 ;  /* 0x0000009a000e7220 */ /* 0x040fe60000410000 */
[----:B------:R-:W-:Y:S01]  /*21e60*/  MUFU.EX2 R189, R189 ;  /* 0x000000bd00bd7308 */ /* 0x000fe20000000800 */
[----:B------:R-:W-:Y:S01]  /*21e70*/  FMUL.FTZ R15, R0, R155 ;  /* 0x0000009b000f7220 */ /* 0x000fe20000410000 */
[----:B------:R-:W-:Y:S01]  /*21e80*/  MOV R156, R22 ;  /* 0x00000016009c7202 */ /* 0x000fe20000000f00 */
[----:B------:R-:W-:Y:S01]  /*21e90*/  FMUL.FTZ R21, R2, R145 ;  /* 0x0000009102157220 */ /* 0x000fe20000410000 */
[C---:B------:R-:W-:Y:S01]  /*21ea0*/  FMUL.FTZ R22, R0.reuse, R146 ;  /* 0x0000009200167220 */ /* 0x040fe20000410000 */
[----:B------:R-:W-:Y:S01]  /*21eb0*/  FMUL.FTZ R23, R0, R147 ;  /* 0x0000009300177220 */ /* 0x000fe20000410000 */
[----:B------:R-:W4:Y:S01]  /*21ec0*/  LDSM.16.MT88.4 R152, [R220+0x12000] ;  /* 0x01200000dc98783b */ /* 0x000f220000004200 */
[----:B------:R-:W-:Y:S03]  /*21ed0*/  FMUL.FTZ R28, R2, R136 ;  /* 0x00000088021c7220 */ /* 0x000fe60000410000 */
[----:B------:R-:W5:Y:S01]  /*21ee0*/  MUFU.EX2 R181, R181 ;  /* 0x000000b500b57308 */ /* 0x000f620000000800 */
[----:B--2---:R-:W-:Y:S01]  /*21ef0*/  F2FP.F16.F32.PACK_AB R170, R182, R183 ;  /* 0x000000b7b6aa723e */ /* 0x004fe200000000ff */
[----:B------:R-:W-:Y:S01]  /*21f00*/  FMUL.FTZ R29, R2, R137 ;  /* 0x00000089021d7220 */ /* 0x000fe20000410000 */
[C---:B------:R-:W-:Y:S01]  /*21f10*/  FMUL.FTZ R30, R0.reuse, R138 ;  /* 0x0000008a001e7220 */ /* 0x040fe20000410000 */
[----:B------:R-:W-:Y:S01]  /*21f20*/  FMUL.FTZ R31, R0, R139 ;  /* 0x0000008b001f7220 */ /* 0x000fe20000410000 */
[C---:B------:R-:W-:Y:S01]  /*21f30*/  FMUL.FTZ R36, R2.reuse, R36 ;  /* 0x0000002402247220 */ /* 0x040fe20000410000 */
[----:B------:R-:W2:Y:S01]  /*21f40*/  LDSM.16.MT88.4 R144, [R218+0x12000] ;  /* 0x01200000da90783b */ /* 0x000ea20000004200 */
[----:B------:R-:W-:Y:S03]  /*21f50*/  FMUL.FTZ R37, R2, R37 ;  /* 0x0000002502257220 */ /* 0x000fe60000410000 */
[----:B------:R-:W-:Y:S01]  /*21f60*/  MUFU.EX2 R180, R180 ;  /* 0x000000b400b47308 */ /* 0x000fe20000000800 */
[C---:B------:R-:W-:Y:S01]  /*21f70*/  FMUL.FTZ R38, R0.reuse, R38 ;  /* 0x0000002600267220 */ /* 0x040fe20000410000 */
[----:B------:R-:W-:Y:S01]  /*21f80*/  FMUL.FTZ R39, R0, R39 ;  /* 0x0000002700277220 */ /* 0x000fe20000410000 */
[C---:B------:R-:W-:Y:S01]  /*21f90*/  FMUL.FTZ R40, R2.reuse, R40 ;  /* 0x0000002802287220 */ /* 0x040fe20000410000 */
[----:B------:R-:W-:Y:S01]  /*21fa0*/  FMUL.FTZ R41, R2, R41 ;  /* 0x0000002902297220 */ /* 0x000fe20000410000 */
[C---:B------:R-:W-:Y:S01]  /*21fb0*/  FMUL.FTZ R42, R0.reuse, R42 ;  /* 0x0000002a002a7220 */ /* 0x040fe20000410000 */
[----:B------:R-:W2:Y:S01]  /*21fc0*/  LDSM.16.MT88.4 R136, [R217+0x12000] ;  /* 0x01200000d988783b */ /* 0x000ea20000004200 */
        /* <DEDUP_REMOVED lines=31> */
[C---:B------:R-:W-:Y:S04]  /*221c0*/  HMMA.16816.F32 R12, R168.reuse, R24, R12 ;  /* 0x00000018a80c723c */ /* 0x040fe8000000180c */
[----:B------:R-:W-:Y:S01]  /*221d0*/  FMUL.FTZ R17, R2, R149 ;  /* 0x0000009502117220 */ /* 0x000fe20000410000 */
[C---:B------:R-:W-:Y:S01]  /*221e0*/  FMUL.FTZ R18, R0.reuse, R150 ;  /* 0x0000009600127220 */ /* 0x040fe20000410000 */
[----:B------:R-:W-:Y:S01]  /*221f0*/  FMUL.FTZ R19, R0, R151 ;  /* 0x0000009700137220 */ /* 0x000fe20000410000 */
[C---:B------:R-:W-:Y:S01]  /*22200*/  FMUL.FTZ R24, R2.reuse, R140 ;  /* 0x0000008c02187220 */ /* 0x040fe20000410000 */
[----:B------:R-:W-:Y:S01]  /*22210*/  LDSM.16.MT88.4 R148, [R217+0x10800] ;  /* 0x01080000d994783b */ /* 0x000fe20000004200 */
[----:B------:R-:W-:Y:S02]  /*22220*/  MUFU.EX2 R188, R188 ;  /* 0x000000bc00bc7308 */ /* 0x000fe40000000800 */
[----:B------:R-:W-:Y:S01]  /*22230*/  FMUL.FTZ R25, R2, R141 ;  /* 0x0000008d02197220 */ /* 0x000fe20000410000 */
[C---:B------:R-:W-:Y:S01]  /*22240*/  FMUL.FTZ R66, R0.reuse, R66 ;  /* 0x0000004200427220 */ /* 0x040fe20000410000 */
[----:B------:R-:W-:Y:S01]  /*22250*/  FMUL.FTZ R67, R0, R67 ;  /* 0x0000004300437220 */ /* 0x000fe20000410000 */
[C---:B------:R-:W-:Y:S03]  /*22260*/  HMMA.16816.F32 R16, R168.reuse, R26, R16 ;  /* 0x0000001aa810723c */ /* 0x040fe60000001810 */
[C---:B------:R-:W-:Y:S01]  /*22270*/  FMUL.FTZ R68, R2.reuse, R68 ;  /* 0x0000004402447220 */ /* 0x040fe20000410000 */
[----:B------:R-:W-:Y:S01]  /*22280*/  FMUL.FTZ R69, R2, R69 ;  /* 0x0000004502457220 */ /* 0x000fe20000410000 */
[C---:B------:R-:W-:Y:S01]  /*22290*/  FMUL.FTZ R70, R0.reuse, R70 ;  /* 0x0000004600467220 */ /* 0x040fe20000410000 */
[C---:B------:R-:W-:Y:S01]  /*222a0*/  HMMA.16816.F32 R20, R168.reuse, R32, R20 ;  /* 0x00000020a814723c */ /* 0x040fe20000001814 */
[----:B------:R-:W-:Y:S04]  /*222b0*/  MUFU.EX2 R199, R199 ;  /* 0x000000c700c77308 */ /* 0x000fe80000000800 */
[C---:B------:R-:W-:Y:S01]  /*222c0*/  FMUL.FTZ R26, R0.reuse, R142 ;  /* 0x0000008e001a7220 */ /* 0x040fe20000410000 */
[----:B------:R-:W-:Y:S01]  /*222d0*/  FMUL.FTZ R27, R0, R143 ;  /* 0x0000008f001b7220 */ /* 0x000fe20000410000 */
[C---:B------:R-:W-:Y:S01]  /*222e0*/  FMUL.FTZ R32, R2.reuse, R132 ;  /* 0x0000008402207220 */ /* 0x040fe20000410000 */
[----:B------:R-:W-:Y:S03]  /*222f0*/  LDSM.16.MT88.4 R140, [R220+0x14000] ;  /* 0x01400000dc8c783b */ /* 0x000fe60000004200 */
[----:B------:R-:W-:Y:S01]  /*22300*/  MUFU.EX2 R192, R192 ;  /* 0x000000c000c07308 */ /* 0x000fe20000000800 */
[----:B------:R-:W-:Y:S01]  /*22310*/  FMUL.FTZ R33, R2, R133 ;  /* 0x0000008502217220 */ /* 0x000fe20000410000 */
[----:B------:R-:W-:Y:S01]  /*22320*/  FMUL.FTZ R71, R0, R71 ;  /* 0x0000004700477220 */ /* 0x000fe20000410000 */
[C---:B------:R-:W-:Y:S03]  /*22330*/  HMMA.16816.F32 R24, R168.reuse, R34, R24 ;  /* 0x00000022a818723c */ /* 0x040fe60000001818 */
[C---:B------:R-:W-:Y:S01]  /*22340*/  FMUL.FTZ R72, R2.reuse, R72 ;  /* 0x0000004802487220 */ /* 0x040fe20000410000 */
[----:B------:R-:W-:Y:S01]  /*22350*/  FMUL.FTZ R73, R2, R73 ;  /* 0x0000004902497220 */ /* 0x000fe20000410000 */
[C---:B------:R-:W-:Y:S01]  /*22360*/  FMUL.FTZ R74, R0.reuse, R74 ;  /* 0x0000004a004a7220 */ /* 0x040fe20000410000 */
[C---:B---3--:R-:W-:Y:S01]  /*22370*/  HMMA.16816.F32 R28, R168.reuse, R160, R28 ;  /* 0x000000a0a81c723c */ /* 0x048fe2000000181c */
[----:B------:R-:W-:Y:S04]  /*22380*/  MUFU.EX2 R194, R194 ;  /* 0x000000c200c27308 */ /* 0x000fe80000000800 */
[C---:B------:R-:W-:Y:S01]  /*22390*/  FMUL.FTZ R34, R0.reuse, R134 ;  /* 0x0000008600227220 */ /* 0x040fe20000410000 */
[C---:B------:R-:W-:Y:S01]  /*223a0*/  FMUL.FTZ R35, R0.reuse, R135 ;  /* 0x0000008700237220 */ /* 0x040fe20000410000 */
[----:B------:R-:W-:Y:S01]  /*223b0*/  FMUL.FTZ R75, R0, R75 ;  /* 0x0000004b004b7220 */ /* 0x000fe20000410000 */
[----:B------:R-:W3:Y:S03]  /*223c0*/  LDSM.16.MT88.4 R132, [R216+0x12000] ;  /* 0x01200000d884783b */ /* 0x000ee60000004200 */
[----:B------:R-:W-:Y:S01]  /*223d0*/  MUFU.EX2 R252, R252 ;  /* 0x000000fc00fc7308 */ /* 0x000fe20000000800 */
[C---:B------:R-:W-:Y:S01]  /*223e0*/  FMUL.FTZ R76, R2.reuse, R76 ;  /* 0x0000004c024c7220 */ /* 0x040fe20000410000 */
[----:B------:R-:W-:Y:S01]  /*223f0*/  FMUL.FTZ R77, R2, R77 ;  /* 0x0000004d024d7220 */ /* 0x000fe20000410000 */
[C---:B------:R-:W-:Y:S02]  /*22400*/  HMMA.16816.F32 R32, R168.reuse, R162, R32 ;  /* 0x000000a2a820723c */ /* 0x040fe40000001820 */
[----:B------:R-:W-:Y:S01]  /*22410*/  LDSM.16.MT88.4 R160, [R220+0x14800] ;  /* 0x01480000dca0783b */ /* 0x000fe20000004200 */
[C---:B------:R-:W-:Y:S01]  /*22420*/  FMUL.FTZ R78, R0.reuse, R78 ;  /* 0x0000004e004e7220 */ /* 0x040fe20000410000 */
[----:B------:R-:W-:Y:S02]  /*22430*/  FMUL.FTZ R79, R0, R79 ;  /* 0x0000004f004f7220 */ /* 0x000fe40000410000 */
[C---:B----4-:R-:W-:Y:S01]  /*22440*/  HMMA.16816.F32 R36, R168.reuse, R152, R36 ;  /* 0x00000098a824723c */ /* 0x050fe20000001824 */
[----:B------:R-:W-:Y:S04]  /*22450*/  MUFU.EX2 R250, R250 ;  /* 0x000000fa00fa7308 */ /* 0x000fe80000000800 */
        /* <DEDUP_REMOVED lines=8> */
[----:B------:R-:W2:Y:S01]  /*224e0*/  LDSM.16.MT88.4 R144, [R218+0x14000] ;  /* 0x01400000da90783b */ /* 0x000ea20000004200 */
[----:B------:R-:W-:Y:S03]  /*224f0*/  MUFU.EX2 R196, R196 ;  /* 0x000000c400c47308 */ /* 0x000fe60000000800 */
[----:B------:R-:W-:Y:S01]  /*22500*/  FMUL.FTZ R83, R0, R83 ;  /* 0x0000005300537220 */ /* 0x000fe20000410000 */
[C---:B------:R-:W-:Y:S06]  /*22510*/  HMMA.16816.F32 R52, R168.reuse, R136, R52 ;  /* 0x00000088a834723c */ /* 0x040fec0000001834 */
[----:B------:R-:W-:Y:S01]  /*22520*/  MUFU.EX2 R193, R193 ;  /* 0x000000c100c17308 */ /* 0x000fe20000000800 */
[C---:B------:R-:W-:Y:S01]  /*22530*/  FMUL.FTZ R84, R2.reuse, R84 ;  /* 0x0000005402547220 */ /* 0x040fe20000410000 */
[C---:B------:R-:W-:Y:S01]  /*22540*/  HMMA.16816.F32 R56, R168.reuse, R138, R56 ;  /* 0x0000008aa838723c */ /* 0x040fe20000001838 */
[----:B------:R-:W4:Y:S02]  /*22550*/  LDSM.16.MT88.4 R136, [R217+0x14000] ;  /* 0x01400000d988783b */ /* 0x000f240000004200 */
[----:B------:R-:W-:Y:S03]  /*22560*/  FMUL.FTZ R85, R2, R85 ;  /* 0x0000005502557220 */ /* 0x000fe60000410000 */
[C---:B---3--:R-:W-:Y:S02]  /*22570*/  HMMA.16816.F32 R60, R168.reuse, R132, R60 ;  /* 0x00000084a83c723c */ /* 0x048fe4000000183c */
[----:B------:R-:W-:Y:S03]  /*22580*/  MUFU.EX2 R191, R191 ;  /* 0x000000bf00bf7308 */ /* 0x000fe60000000800 */
[C---:B------:R-:W-:Y:S01]  /*22590*/  FMUL.FTZ R86, R0.reuse, R86 ;  /* 0x0000005600567220 */ /* 0x040fe20000410000 */
[C---:B------:R-:W-:Y:S01]  /*225a0*/  HMMA.16816.F32 R64, R168.reuse, R134, R64 ;  /* 0x00000086a840723c */ /* 0x040fe20000001840 */
[----:B------:R-:W3:Y:S04]  /*225b0*/  LDSM.16.MT88.4 R132, [R216+0x14000] ;  /* 0x01400000d884783b */ /* 0x000ee80000004200 */
[----:B------:R-:W-:Y:S01]  /*225c0*/  FMUL.FTZ R87, R0, R87 ;  /* 0x0000005700577220 */ /* 0x000fe20000410000 */
[C---:B------:R-:W-:Y:S05]  /*225d0*/  HMMA.16816.F32 R68, R168.reuse, R140, R68 ;  /* 0x0000008ca844723c */ /* 0x040fea0000001844 */
[C---:B------:R-:W-:Y:S01]  /*225e0*/  FMUL.FTZ R88, R2.reuse, R88 ;  /* 0x0000005802587220 */ /* 0x040fe20000410000 */
[C---:B------:R-:W-:Y:S01]  /*225f0*/  HMMA.16816.F32 R72, R168.reuse, R142, R72 ;  /* 0x0000008ea848723c */ /* 0x040fe20000001848 */
[----:B------:R-:W5:Y:S04]  /*22600*/  LDSM.16.MT88.4 R140, [R220+0x16000] ;  /* 0x01600000dc8c783b */ /* 0x000f680000004200 */
[----:B------:R-:W-:Y:S01]  /*22610*/  FMUL.FTZ R89, R2, R89 ;  /* 0x0000005902597220 */ /* 0x000fe20000410000 */
[C---:B--2---:R-:W-:Y:S05]  /*22620*/  HMMA.16816.F32 R76, R168.reuse, R144, R76 ;  /* 0x00000090a84c723c */ /* 0x044fea000000184c */
[C---:B------:R-:W-:Y:S01]  /*22630*/  FMUL.FTZ R90, R0.reuse, R90 ;  /* 0x0000005a005a7220 */ /* 0x040fe20000410000 */
[C---:B------:R-:W-:Y:S05]  /*22640*/  HMMA.16816.F32 R80, R168.reuse, R146, R80 ;  /* 0x00000092a850723c */ /* 0x040fea0000001850 */
[----:B------:R-:W-:Y:S01]  /*22650*/  FMUL.FTZ R91, R0, R91 ;  /* 0x0000005b005b7220 */ /* 0x000fe20000410000 */
[C---:B----4-:R-:W-:Y:S05]  /*22660*/  HMMA.16816.F32 R84, R168.reuse, R136, R84 ;  /* 0x00000088a854723c */ /* 0x050fea0000001854 */
[----:B------:R-:W-:Y:S01]  /*22670*/  FFMA.FTZ R144, R190, R165, -R176 ;  /* 0x000000a5be907223 */ /* 0x000fe200000108b0 */
        /* <DEDUP_REMOVED lines=33> */
[----:B------:R-:W-:Y:S01]  /*22890*/  FFMA.FTZ R190, R197, R165, -R172 ;  /* 0x000000a5c5be7223 */ /* 0x000fe200000108ac */
[C---:B------:R-:W-:Y:S01]  /*228a0*/  FMUL.FTZ R124, R2.reuse, R124 ;  /* 0x0000007c027c7220 */ /* 0x040fe20000410000 */
[----:B------:R2:W5:Y:S01]  /*228b0*/  MUFU.EX2 R197, R144 ;  /* 0x0000009000c57308 */ /* 0x0005620000000800 */
[C---:B------:R-:W-:Y:S01]  /*228c0*/  HMMA.16816.F32 R112, R168.reuse, R138, R112 ;  /* 0x0000008aa870723c */ /* 0x040fe20000001870 */
[----:B------:R-:W5:Y:S04]  /*228d0*/  LDSM.16.MT88.4 R136, [R220+0x10800] ;  /* 0x01080000dc88783b */ /* 0x000f680000004200 */
[C---:B------:R-:W-:Y:S01]  /*228e0*/  FMUL.FTZ R116, R2.reuse, R116 ;  /* 0x0000007402747220 */ /* 0x040fe20000410000 */
[----:B------:R-:W-:Y:S01]  /*228f0*/  FMUL.FTZ R117, R2, R117 ;  /* 0x0000007502757220 */ /* 0x000fe20000410000 */
[C---:B------:R-:W-:Y:S01]  /*22900*/  FMUL.FTZ R118, R0.reuse, R118 ;  /* 0x0000007600767220 */ /* 0x040fe20000410000 */
[----:B------:R-:W-:Y:S01]  /*22910*/  FMUL.FTZ R119, R0, R119 ;  /* 0x0000007700777220 */ /* 0x000fe20000410000 */
[----:B------:R-:W5:Y:S02]  /*22920*/  MUFU.EX2 R190, R190 ;  /* 0x000000be00be7308 */ /* 0x000f640000000800 */
[C---:B------:R-:W-:Y:S01]  /*22930*/  FMUL.FTZ R120, R2.reuse, R120 ;  /* 0x0000007802787220 */ /* 0x040fe20000410000 */
[----:B------:R-:W-:Y:S01]  /*22940*/  FMUL.FTZ R121, R2, R121 ;  /* 0x0000007902797220 */ /* 0x000fe20000410000 */
[C---:B------:R-:W-:Y:S01]  /*22950*/  FMUL.FTZ R122, R0.reuse, R122 ;  /* 0x0000007a007a7220 */ /* 0x040fe20000410000 */
[----:B------:R-:W-:Y:S01]  /*22960*/  FMUL.FTZ R123, R0, R123 ;  /* 0x0000007b007b7220 */ /* 0x000fe20000410000 */
[C---:B---3--:R-:W-:Y:S01]  /*22970*/  HMMA.16816.F32 R116, R168.reuse, R132, R116 ;  /* 0x00000084a874723c */ /* 0x048fe20000001874 */
[----:B--2---:R-:W2:Y:S02]  /*22980*/  LDSM.16.MT88.4 R144, [R218+0x10800] ;  /* 0x01080000da90783b */ /* 0x004ea40000004200 */
[----:B------:R-:W-:Y:S01]  /*22990*/  FMUL.FTZ R125, R2, R125 ;  /* 0x0000007d027d7220 */ /* 0x000fe20000410000 */
[C---:B------:R-:W-:Y:S01]  /*229a0*/  FMUL.FTZ R126, R0.reuse, R126 ;  /* 0x0000007e007e7220 */ /* 0x040fe20000410000 */
[----:B------:R-:W-:Y:S01]  /*229b0*/  FMUL.FTZ R127, R0, R127 ;  /* 0x0000007f007f7220 */ /* 0x000fe20000410000 */
[C---:B------:R-:W-:Y:S05]  /*229c0*/  HMMA.16816.F32 R120, R168.reuse, R134, R120 ;  /* 0x00000086a878723c */ /* 0x040fea0000001878 */
[C---:B------:R-:W-:Y:S01]  /*229d0*/  FMUL.FTZ R128, R2.reuse, R128 ;  /* 0x0000008002807220 */ /* 0x040fe20000410000 */
[C---:B----4-:R-:W-:Y:S05]  /*229e0*/  HMMA.16816.F32 R124, R168.reuse, R140, R124 ;  /* 0x0000008ca87c723c */ /* 0x050fea000000187c */
[----:B------:R-:W-:Y:S01]  /*229f0*/  FMUL.FTZ R129, R2, R129 ;  /* 0x0000008102817220 */ /* 0x000fe20000410000 */
[C---:B------:R-:W-:Y:S01]  /*22a00*/  FMUL.FTZ R130, R0.reuse, R130 ;  /* 0x0000008200827220 */ /* 0x040fe20000410000 */
[C---:B------:R-:W-:Y:S01]  /*22a10*/  FMUL.FTZ R131, R0.reuse, R131 ;  /* 0x0000008300837220 */ /* 0x040fe20000410000 */
[----:B-1----:R-:W-:Y:S03]  /*22a20*/  F2FP.F16.F32.PACK_AB R132, R195, R186 ;  /* 0x000000bac384723e */ /* 0x002fe600000000ff */
[----:B-----5:R-:W-:Y:S01]  /*22a30*/  F2FP.F16.F32.PACK_AB R134, R197, R188 ;  /* 0x000000bcc586723e */ /* 0x020fe200000000ff */
[----:B------:R-:W-:Y:S01]  /*22a40*/  FFMA.FTZ R189, R0, R245, R189 ;  /* 0x000000f500bd7223 */ /* 0x000fe200000100bd */
[----:B------:R-:W-:Y:S01]  /*22a50*/  F2FP.F16.F32.PACK_AB R133, R199, R190 ;  /* 0x000000bec785723e */ /* 0x000fe200000000ff */
[----:B------:R-:W-:Y:S01]  /*22a60*/  HMMA.16816.F32 R128, R168, R142, R128 ;  /* 0x0000008ea880723c */ /* 0x000fe20000001880 */
[----:B------:R-:W1:Y:S01]  /*22a70*/  LDSM.16.MT88.4 R140, [R220+0x12800] ;  /* 0x01280000dc8c783b */ /* 0x000e620000004200 */
[----:B------:R-:W-:Y:S01]  /*22a80*/  MUFU.EX2 R169, R178 ;  /* 0x000000b200a97308 */ /* 0x000fe20000000800 */
[----:B------:R-:W-:Y:S01]  /*22a90*/  F2FP.F16.F32.PACK_AB R135, R194, R192 ;  /* 0x000000c0c287723e */ /* 0x000fe200000000ff */
[----:B------:R-:W-:Y:S01]  /*22aa0*/  FFMA.FTZ R187, R2, R247, R187 ;  /* 0x000000f702bb7223 */ /* 0x000fe200000100bb */
[----:B------:R-:W-:Y:S01]  /*22ab0*/  MOV R2, R3 ;  /* 0x0000000300027202 */ /* 0x000fe20000000f00 */
[----:B------:R-:W-:Y:S01]  /*22ac0*/  FADD.FTZ R189, R181, R189 ;  /* 0x000000bdb5bd7221 */ /* 0x000fe20000010000 */
[----:B------:R-:W-:Y:S01]  /*22ad0*/  MOV R170, R157 ;  /* 0x0000009d00aa7202 */ /* 0x000fe20000000f00 */
[----:B------:R-:W-:Y:S02]  /*22ae0*/  FADD.FTZ R184, R184, R187 ;  /* 0x000000bbb8b87221 */ /* 0x000fe40000010000 */
[C---:B------:R-:W-:Y:S05]  /*22af0*/  HMMA.16816.F32 R4, R132.reuse, R136, R4 ;  /* 0x000000888404723c */ /* 0x040fea0000001804 */
[----:B------:R-:W-:Y:S01]  /*22b00*/  MOV R171, R156 ;  /* 0x0000009c00ab7202 */ /* 0x000fe20000000f00 */
[C---:B------:R-:W-:Y:S01]  /*22b10*/  HMMA.16816.F32 R8, R132.reuse, R138, R8 ;  /* 0x0000008a8408723c */ /* 0x040fe20000001808 */
[----:B------:R-:W3:Y:S04]  /*22b20*/  LDSM.16.MT88.4 R136, [R218+0x12800] ;  /* 0x01280000da88783b */ /* 0x000ee80000004200 */
[----:B------:R-:W-:Y:S01]  /*22b30*/  FADD.FTZ R180, R180, R189 ;  /* 0x000000bdb4b47221 */ /* 0x000fe20000010000 */
[C---:B--2---:R-:W-:Y:S03]  /*22b40*/  HMMA.16816.F32 R12, R132.reuse, R144, R12 ;  /* 0x00000090840c723c */ /* 0x044fe6000000180c */
[----:B------:R-:W-:Y:S02]  /*22b50*/  LDSM.16.MT88.4 R156, [R216+0x12800] ;  /* 0x01280000d89c783b */ /* 0x000fe40000004200 */
[----:B------:R-:W-:Y:S01]  /*22b60*/  FADD.FTZ R183, R183, R184 ;  /* 0x000000b8b7b77221 */ /* 0x000fe20000010000 */
[C---:B------:R-:W-:Y:S05]  /*22b70*/  HMMA.16816.F32 R16, R132.reuse, R146, R16 ;  /* 0x000000928410723c */ /* 0x040fea0000001810 */
[----:B------:R-:W2:Y:S01]  /*22b80*/  LDSM.16.MT88.4 R144, [R217+0x12800] ;  /* 0x01280000d990783b */ /* 0x000ea20000004200 */
        /* <DEDUP_REMOVED lines=205> */
.L_x_8125:
        /* <DEDUP_REMOVED lines=27> */
.L_x_8142:
        /* <DEDUP_REMOVED lines=241> */
[----:B------:R-:W4:Y:S04]  /*24920*/  LD.E R26, desc[UR10][R6.64+0x60] ;  /* 0x0000600a061a7980 */ /* 0x000f28000c101900 */
[----:B--2---:R-:W2:Y:S04]  /*24930*/  LD.E R20, desc[UR12][R6.64+0xcc] ;  /* 0x0000cc0c06147980 */ /* 0x004ea8000c101900 */
[----:B------:R-:W2:Y:S01]  /*24940*/  LD.E.64 R24, desc[UR10][R6.64+0x78] ;  /* 0x0000780a06187980 */ /* 0x000ea2000c101b00 */
[----:B------:R-:W1:Y:S01]  /*24950*/  @P4 MUFU.LG2 R11, R11 ;  /* 0x0000000b000b4308 */ /* 0x000e620000000c00 */
[----:B------:R-:W-:Y:S01]  /*24960*/  IMAD R13, R231, -0x40, R232 ;  /* 0xffffffc0e70d7824 */ /* 0x000fe200078e02e8 */
[----:B---3--:R-:W-:Y:S01]  /*24970*/  IADD3 R22, R0, 0x8, RZ ;  /* 0x0000000800167810 */ /* 0x008fe20007ffe0ff */
[----:B------:R3:W5:Y:S01]  /*24980*/  LD.E.64 R140, desc[UR10][R6.64+0xa8] ;  /* 0x0000a80a068c7980 */ /* 0x000762000c101b00 */
[----:B------:R-:W-:Y:S01]  /*24990*/  LEA.HI R17, R4, R4, RZ, 0x1 ;  /* 0x0000000404117211 */ /* 0x000fe200078f08ff */
[----:B------:R-:W-:Y:S01]  /*249a0*/  BSSY B0, `(.L_x_8136) ;  /* 0x000005a000007945 */ /* 0x000fe20003800000 */
[----:B------:R-:W-:Y:S01]  /*249b0*/  BAR.SYNC.DEFER_BLOCKING 0x0 ;  /* 0x0000000000007b1d */ /* 0x000fe20000010000 */
[----:B------:R-:W-:-:S02]  /*249c0*/  ISETP.GE.AND P0, PT, R22, R13, PT ;  /* 0x0000000d1600720c */ /* 0x000fc40003f06270 */
[C---:B----4-:R-:W-:Y:S02]  /*249d0*/  IADD3 R12, R0.reuse, 0x10, RZ ;  /* 0x00000010000c7810 */ /* 0x050fe40007ffe0ff */
[----:B------:R-:W-:Y:S02]  /*249e0*/  SHF.L.U32 R21, R0, 0x6, RZ ;  /* 0x0000000600157819 */ /* 0x000fe400000006ff */
[----:B------:R-:W-:Y:S02]  /*249f0*/  ISETP.GE.AND P5, PT, R12, R13, PT ;  /* 0x0000000d0c00720c */ /* 0x000fe40003fa6270 */
[----:B------:R-:W-:Y:S01]  /*24a00*/  MOV R12, 0xff800000 ;  /* 0xff800000000c7802 */ /* 0x000fe20000000f00 */
[----:B-1----:R-:W-:Y:S01]  /*24a10*/  @P4 FMUL.FTZ R22, R11, 0.69314718246459960938 ;  /* 0x3f3172180b164820 */ /* 0x002fe20000410000 */
[----:B------:R-:W-:Y:S02]  /*24a20*/  SHF.L.U32 R11, R231, 0x6, RZ ;  /* 0x00000006e70b7819 */ /* 0x000fe400000006ff */
[----:B------:R-:W-:Y:S01]  /*24a30*/  LOP3.LUT R15, R15, 0xffffffe0, RZ, 0xc0, !PT ;  /* 0xffffffe00f0f7812 */ /* 0x000fe200078ec0ff */
[----:B-----5:R-:W-:Y:S01]  /*24a40*/  @P4 FFMA.FTZ R12, R5, R164, R22 ;  /* 0x000000a4050c4223 */ /* 0x020fe20000010016 */
[----:B------:R-:W-:-:S02]  /*24a50*/  SHF.L.U32 R22, R4, 0x2, RZ ;  /* 0x0000000204167819 */ /* 0x000fc400000006ff */
[----:B------:R-:W-:Y:S02]  /*24a60*/  IADD3 R15, R14, -R15, RZ ;  /* 0x8000000f0e0f7210 */ /* 0x000fe40007ffe0ff */
[--C-:B------:R-:W-:Y:S01]  /*24a70*/  SHF.R.S32.HI R23, RZ, 0x1f, R22.reuse ;  /* 0x0000001fff177819 */ /* 0x100fe20000011416 */
[----:B---3--:R-:W1:Y:S01]  /*24a80*/  @P3 MUFU.LG2 R6, R10 ;  /* 0x0000000a00063308 */ /* 0x008e620000000c00 */
[C---:B------:R-:W-:Y:S02]  /*24a90*/  LOP3.LUT R7, R17.reuse, 0xffffffe, RZ, 0xc0, !PT ;  /* 0x0ffffffe11077812 */ /* 0x040fe400078ec0ff */
[----:B------:R-:W-:Y:S01]  /*24aa0*/  SHF.L.U32 R17, R17, 0x2, RZ ;  /* 0x0000000211117819 */ /* 0x000fe200000006ff */
[----:B------:R-:W-:Y:S01]  /*24ab0*/  IMAD.WIDE R22, R0, 0x100, R22 ;  /* 0x0000010000167825 */ /* 0x000fe200078e0216 */
[----:B------:R-:W-:Y:S02]  /*24ac0*/  IADD3 R7, R4, -R7, RZ ;  /* 0x8000000704077210 */ /* 0x000fe40007ffe0ff */
[----:B------:R-:W-:-:S02]  /*24ad0*/  LOP3.LUT R4, R21, 0x1c0, RZ, 0xc0, !PT ;  /* 0x000001c015047812 */ /* 0x000fc400078ec0ff */
[----:B------:R-:W-:Y:S02]  /*24ae0*/  LOP3.LUT P2, RZ, R15, 0x3, RZ, 0xc0, !PT ;  /* 0x000000030fff7812 */ /* 0x000fe4000784c0ff */
[----:B------:R-:W-:Y:S02]  /*24af0*/  LOP3.LUT R17, R4, 0x38, R17, 0xf8, !PT ;  /* 0x0000003804117812 */ /* 0x000fe400078ef811 */
[----:B------:R-:W-:Y:S01]  /*24b00*/  SHF.R.U32.HI R4, RZ, 0x3, R4 ;  /* 0x00000003ff047819 */ /* 0x000fe20000011604 */
[----:B-1----:R-:W-:-:S03]  /*24b10*/  @P3 FMUL.FTZ R6, R6, 0.69314718246459960938 ;  /* 0x3f31721806063820 */ /* 0x002fc60000410000 */
[----:B------:R-:W-:Y:S02]  /*24b20*/  LOP3.LUT R4, R17, R4, RZ, 0x3c, !PT ;  /* 0x0000000411047212 */ /* 0x000fe400078e3cff */
[----:B------:R-:W-:Y:S01]  /*24b30*/  MOV R10, 0xff800000 ;  /* 0xff800000000a7802 */ /* 0x000fe20000000f00 */
[----:B------:R-:W-:Y:S01]  /*24b40*/  @P3 FFMA.FTZ R10, R5, R3, R6 ;  /* 0x00000003050a3223 */ /* 0x000fe20000010006 */
[----:B------:R-:W-:-:S04]  /*24b50*/  LEA R3, R7, R4, 0x2 ;  /* 0x0000000407037211 */ /* 0x000fc800078e10ff */
[----:B------:R-:W-:-:S05]  /*24b60*/  LEA R3, R3, UR4, 0x2 ;  /* 0x0000000403037c11 */ /* 0x000fca000f8e10ff */
        /* <DEDUP_REMOVED lines=32> */
[----:B--2---:R-:W-:Y:S01]  /*24d70*/  IMAD R20, R11, R20, RZ ;  /* 0x000000140b147224 */ /* 0x004fe200078e02ff */
[----:B------:R-:W-:-:S04]  /*24d80*/  LEA.HI R19, R19, R16, RZ, 0x2 ;  /* 0x0000001013137211 */ /* 0x000fc800078f10ff */
[----:B------:R-:W-:Y:S02]  /*24d90*/  LOP3.LUT R19, R19, 0xffffffc, RZ, 0xc0, !PT ;  /* 0x0ffffffc13137812 */ /* 0x000fe400078ec0ff */
[----:B------:R-:W-:Y:S02]  /*24da0*/  IADD3 R5, P1, R22, R20, RZ ;  /* 0x0000001416057210 */ /* 0x000fe40007f3e0ff */
[----:B------:R-:W-:Y:S02]  /*24db0*/  IADD3 R19, R16, -R19, RZ ;  /* 0x8000001310137210 */ /* 0x000fe40007ffe0ff */
[----:B------:R-:W-:Y:S02]  /*24dc0*/  LEA.HI.X.SX32 R20, R20, R23, 0x1, P1 ;  /* 0x0000001714147211 */ /* 0x000fe400008f0eff */
[----:B------:R-:W-:Y:S02]  /*24dd0*/  LEA R142, P1, R5, R24, 0x2 ;  /* 0x00000018058e7211 */ /* 0x000fe400078210ff */
[----:B------:R-:W-:-:S02]  /*24de0*/  LEA R2, R19, R2, 0x4 ;  /* 0x0000000213027211 */ /* 0x000fc400078e20ff */
[----:B------:R-:W-:Y:S01]  /*24df0*/  LEA.HI.X R143, R5, R25, R20, 0x2, P1 ;  /* 0x00000019058f7211 */ /* 0x000fe200008f1414 */
[----:B------:R2:W1:Y:S04]  /*24e00*/  LDS.128 R16, [R3+0xf000] ;  /* 0x00f0000003107984 */ /* 0x0004680000000c00 */
[----:B------:R2:W1:Y:S04]  /*24e10*/  LDS.128 R24, [R3+0xe000] ;  /* 0x00e0000003187984 */ /* 0x0004680000000c00 */
[----:B------:R2:W1:Y:S04]  /*24e20*/  LDS.128 R20, [R3+0xe800] ;  /* 0x00e8000003147984 */ /* 0x0004680000000c00 */
[----:B------:R2:W1:Y:S01]  /*24e30*/  LDS.128 R4, [R3+0xf800] ;  /* 0x00f8000003047984 */ /* 0x0004620000000c00 */
[----:B---34-:R-:W-:Y:S05]  /*24e40*/  @P2 BRA `(.L_x_8137) ;  /* 0x00000000003c2947 */ /* 0x018fea0003800000 */
[----:B------:R-:W-:Y:S01]  /*24e50*/  IMAD R231, R231, -0x40, R232 ;  /* 0xffffffc0e7e77824 */ /* 0x000fe200078e02e8 */
[----:B-12---:R-:W-:Y:S01]  /*24e60*/  SHF.R.S32.HI R3, RZ, 0x1f, R11 ;  /* 0x0000001fff037819 */ /* 0x006fe2000001140b */
[C---:B------:R-:W-:Y:S01]  /*24e70*/  VIADD R14, R2.reuse, 0x8 ;  /* 0x00000008020e7836 */ /* 0x040fe20000000000 */
        /* <DEDUP_REMOVED lines=12> */
.L_x_8137:
[----:B------:R-:W-:Y:S05]  /*24f40*/  BSYNC B0 ;  /* 0x0000000000007941 */ /* 0x000fea0003800000 */
.L_x_8136:
[----:B---3--:R-:W-:Y:S01]  /*24f50*/  VIADD R14, R0, 0x18 ;  /* 0x00000018000e7836 */ /* 0x008fe20000000000 */
[----:B------:R-:W-:Y:S01]  /*24f60*/  @!P0 R2UR UR14, R8 ;  /* 0x00000000080e82ca */ /* 0x000fe200000e0000 */
[C---:B------:R-:W-:Y:S01]  /*24f70*/  VIADD R12, R0.reuse, 0x20 ;  /* 0x00000020000c7836 */ /* 0x040fe20000000000 */
        /* <DEDUP_REMOVED lines=94> */
[----:B--2---:R-:W-:Y:S05]  /*25560*/  @P0 RET.REL.NODEC R230 `(_ZN5flash24flash_fwd_splitkv_kernelI23Flash_fwd_kernel_traitsILi256ELi64ELi64ELi4ELb0ELb0EN7cutlass6half_tE19Flash_kernel_traitsILi256ELi64ELi64ELi4ES3_EELb0ELb1ELb0ELb0ELb1ELb1ELb1ELb1EEEvNS_16Flash_fwd_paramsE) ;  /* 0xfffffda8e6a40950 */ /* 0x004fea0003c3ffff */
        /* <DEDUP_REMOVED lines=13> */
[----:B-1----:R-:W-:Y:S05]  /*25640*/  RET.REL.NODEC R230 `(_ZN5flash24flash_fwd_splitkv_kernelI23Flash_fwd_kernel_traitsILi256ELi64ELi64ELi4ELb0ELb0EN7cutlass6half_tE19Flash_kernel_traitsILi256ELi64ELi64ELi4ES3_EELb0ELb1ELb0ELb0ELb1ELb1ELb1ELb1EEEvNS_16Flash_fwd_paramsE) ;  /* 0xfffffda8e66c7950 */ /* 0x002fea0003c3ffff */
.L_x_8135:
[----:B------:R-:W-:Y:S01]  /*25650*/  MOV R13, 0x2 ;  /* 0x00000002000d7802 */ /* 0x000fe20000000f00 */
[----:B------:R-:W-:Y:S01]  /*25660*/  IMAD.MOV.U32 R10, RZ, RZ, 0x1f ;  /* 0x0000001fff0a7424 */ /* 0x000fe200078e00ff */
[----:B------:R-:W-:-:S07]  /*25670*/  MOV R12, 0xffffffff ;  /* 0xffffffff000c7802 */ /* 0x000fce0000000f00 */
[----:B-1---5:R-:W-:Y:S05]  /*25680*/  WARPSYNC.COLLECTIVE R12, `(.L_x_8138) ;  /* 0x000000000c087348 */ /* 0x022fea0003c00000 */
[----:B------:R2:W3:Y:S02]  /*25690*/  SHFL.BFLY P0, R16, R247, R13, R10 ;  /* 0x0c00000df7107389 */ /* 0x0004e4000000000a */
[----:B-123-5:R-:W-:Y:S01]  /*256a0*/  ENDCOLLECTIVE ;  /* 0x000000000000791b */ /* 0x02efe20003800000 */
.L_x_8138:
[----:B------:R-:W-:Y:S02]  /*256b0*/  IMAD.MOV.U32 R14, RZ, RZ, R16 ;  /* 0x000000ffff0e7224 */ /* 0x000fe400078e0010 */
[----:B------:R-:W-:Y:S02]  /*256c0*/  IMAD.MOV.U32 R13, RZ, RZ, 0x1 ;  /* 0x00000001ff0d7424 */ /* 0x000fe400078e00ff */
[----:B------:R-:W-:-:S05]  /*256d0*/  FADD.FTZ R14, R14, R247 ;  /* 0x000000f70e0e7221 */ /* 0x000fca0000010000 */
[----:B------:R-:W-:-:S07]  /*256e0*/  MOV R247, R14 ;  /* 0x0000000e00f77202 */ /* 0x000fce0000000f00 */
[----:B------:R-:W-:Y:S05]  /*256f0*/  WARPSYNC.COLLECTIVE R12, `(.L_x_8139) ;  /* 0x000000000c087348 */ /* 0x000fea0003c00000 */
[----:B------:R1:W2:Y:S02]  /*25700*/  SHFL.BFLY P0, R16, R247, R13, R10 ;  /* 0x0c00000df7107389 */ /* 0x0002a4000000000a */
[----:B-12---:R-:W-:Y:S01]  /*25710*/  ENDCOLLECTIVE ;  /* 0x000000000000791b */ /* 0x006fe20003800000 */
.L_x_8139:
[----:B------:R-:W-:Y:S01]  /*25720*/  MOV R247, R245 ;  /* 0x000000f500f77202 */ /* 0x000fe20000000f00 */
[----:B------:R-:W-:Y:S01]  /*25730*/  IMAD.MOV.U32 R13, RZ, RZ, 0x2 ;  /* 0x00000002ff0d7424 */ /* 0x000fe200078e00ff */
[----:B------:R-:W-:-:S07]  /*25740*/  MOV R11, R16 ;  /* 0x00000010000b7202 */ /* 0x000fce0000000f00 */
[----:B------:R-:W-:Y:S05]  /*25750*/  WARPSYNC.COLLECTIVE R12, `(.L_x_8140) ;  /* 0x000000000c087348 */ /* 0x000fea0003c00000 */
[----:B------:R1:W2:Y:S02]  /*25760*/  SHFL.BFLY P0, R16, R247, R13, R10 ;  /* 0x0c00000df7107389 */ /* 0x0002a4000000000a */
[----:B-12---:R-:W-:Y:S01]  /*25770*/  ENDCOLLECTIVE ;  /* 0x000000000000791b */ /* 0x006fe20003800000 */
.L_x_8140:
[----:B------:R-:W-:Y:S01]  /*25780*/  FADD.FTZ R11, R14, R11 ;  /* 0x0000000b0e0b7221 */ /* 0x000fe20000010000 */
[----:B------:R-:W-:Y:S01]  /*25790*/  FADD.FTZ R15, R16, R245 ;  /* 0x000000f5100f7221 */ /* 0x000fe20000010000 */
[----:B------:R-:W-:-:S04]  /*257a0*/  MOV R13, 0x1 ;  /* 0x00000001000d7802 */ /* 0x000fc80000000f00 */
[----:B------:R-:W-:-:S07]  /*257b0*/  MOV R247, R15 ;  /* 0x0000000f00f77202 */ /* 0x000fce0000000f00 */
[----:B------:R-:W-:Y:S05]  /*257c0*/  WARPSYNC.COLLECTIVE R12, `(.L_x_8141) ;  /* 0x000000000c087348 */ /* 0x000fea0003c00000 */
[----:B------:R1:W2:Y:S02]  /*257d0*/  SHFL.BFLY P0, R16, R247, R13, R10 ;  /* 0x0c00000df7107389 */ /* 0x0002a4000000000a */
[----:B-12---:R-:W-:Y:S01]  /*257e0*/  ENDCOLLECTIVE ;  /* 0x000000000000791b */ /* 0x006fe20003800000 */
.L_x_8141:
[----:B------:R-:W-:Y:S05]  /*257f0*/  BRA `(.L_x_8142) ;  /* 0xffffffe000847947 */ /* 0x000fea000383ffff */
.L_x_8143:
        /* <DEDUP_REMOVED lines=16> */
.L_x_8867:


//--------------------- .text._ZN5flash24flash_fwd_splitkv_kernelI23Flash_fwd_kernel_traitsILi256ELi64ELi64ELi4ELb0ELb0EN7cutlass6half_tE19Flash_kernel_traitsILi256ELi64ELi64ELi4ES3_EELb0ELb1ELb1ELb0ELb0ELb0ELb1ELb1EEEvNS_16Flash_fwd_paramsE --------------------------
	.section	.text._ZN5flash24flash_fwd_splitkv_kernelI23Flash_fwd_kernel_traitsILi256ELi64ELi64ELi4ELb0ELb0EN7cutlass6half_tE19Flash_kernel_traitsILi256ELi64ELi64ELi4ES3_EELb0ELb1ELb1ELb0ELb0ELb0ELb1ELb1EEEvNS_16Flash_fwd_paramsE,"ax",@progbits
	.align	128
        .global         _ZN5flash24flash_fwd_splitkv_kernelI23Flash_fwd_kernel_traitsILi256ELi64ELi64ELi4ELb0ELb0EN7cutlass6half_tE19Flash_kernel_traitsILi256ELi64ELi64ELi4ES3_EELb0ELb1ELb1ELb0ELb0ELb0ELb1ELb1EEEvNS_16Flash_fwd_paramsE
        .type           _ZN5flash24flash_fwd_splitkv_kernelI23Flash_fwd_kernel_traitsILi256ELi64ELi64ELi4ELb0ELb0EN7cutlass6half_tE19Flash_kernel_traitsILi256ELi64ELi64ELi4ES3_EELb0ELb1ELb1ELb0ELb0ELb0ELb1ELb1EEEvNS_16Flash_fwd_paramsE,@function
        .size           _ZN5flash24flash_fwd_splitkv_kernelI23Flash_fwd_kernel_traitsILi256ELi64ELi64ELi4ELb0ELb0EN7cutlass6half_tE19Flash_kernel_traitsILi256ELi64ELi64ELi4ES3_EELb0ELb1ELb1ELb0ELb0ELb0ELb1ELb1EEEvNS_16Flash_fwd_paramsE,(.L_x_8868 - _ZN5flash24flash_fwd_splitkv_kernelI23Flash_fwd_kernel_traitsILi256ELi64ELi64ELi4ELb0ELb0EN7cutlass6half_tE19Flash_kernel_traitsILi256ELi64ELi64ELi4ES3_EELb0ELb1ELb1ELb0ELb0ELb0ELb1ELb1EEEvNS_16Flash_fwd_paramsE)
        .other          _ZN5flash24flash_fwd_splitkv_kernelI23Flash_fwd_kernel_traitsILi256ELi64ELi64ELi4ELb0ELb0EN7cutlass6half_tE19Flash_kernel_traitsILi256ELi64ELi64ELi4ES3_EELb0ELb1ELb1ELb0ELb0ELb0ELb1ELb1EEEvNS_16Flash_fwd_paramsE,@"STO_CUDA_ENTRY STV_DEFAULT"
_ZN5flash24flash_fwd_splitkv_kernelI23Flash_fwd_kernel_traitsILi256ELi64ELi64ELi4ELb0ELb0EN7cutlass6half_tE19Flash_kernel_traitsILi256ELi64ELi64ELi4ES3_EELb0ELb1ELb1ELb0ELb0ELb0ELb1ELb1EEEvNS_16Flash_fwd_paramsE:
.text._ZN5flash24flash_fwd_splitkv_kernelI23Flash_fwd_kernel_traitsILi256ELi64ELi64ELi4ELb0ELb0EN7cutlass6half_tE19Flash_kernel_traitsILi256ELi64ELi64ELi4ES3_EELb0ELb1ELb1ELb0ELb0ELb0ELb1ELb1EEEvNS_16Flash_fwd_paramsE:
        /* <DEDUP_REMOVED lines=30> */
[----:B------:R-:W-:Y:S05]  /*01e0*/  CALL.REL.NOINC `($_ZN5flash24flash_fwd_splitkv_kernelI23Flash_fwd_kernel_traitsILi256ELi64ELi64ELi4ELb0ELb0EN7cutlass6half_tE19Flash_kernel_traitsILi256ELi64ELi64ELi4ES3_EELb0ELb1ELb1ELb0ELb0ELb0ELb1ELb1EEEvNS_16Flash_fwd_paramsE$_ZN5flash30compute_attn_1rowblock_splitkvI23Flash_fwd_kernel_traitsILi256ELi64ELi64ELi4ELb0ELb0EN7cutlass6half_tE19Flash_kernel_traitsILi256ELi64ELi64ELi4ES3_EELb0ELb1ELb1ELb0ELb0ELb0ELb1ELb1ENS_16Flash_fwd_paramsEEEvRKT8_iiiii) ;  /* 0x0000000000087944 */ /* 0x000fea0003c00000 */
[----:B------:R-:W-:Y:S05]  /*01f0*/  BSYNC B4 ;  /* 0x0000000000047941 */ /* 0x000fea0003800000 */
.L_x_8144:
[----:B------:R-:W-:Y:S05]  /*0200*/  EXIT ;  /* 0x000000000000794d */ /* 0x000fea0003800000 */
        .type           $_ZN5flash24flash_fwd_splitkv_kernelI23Flash_fwd_kernel_traitsILi256ELi64ELi64ELi4ELb0ELb0EN7cutlass6half_tE19Flash_kernel_traitsILi256ELi64ELi64ELi4ES3_EELb0ELb1ELb1ELb0ELb0ELb0ELb1ELb1EEEvNS_16Flash_fwd_paramsE$_ZN5flash30compute_attn_1rowblock_splitkvI23Flash_fwd_kernel_traitsILi256ELi64ELi64ELi4ELb0ELb0EN7cutlass6half_tE19Flash_kernel_traitsILi256ELi64ELi64ELi4ES3_EELb0ELb1ELb1ELb0ELb0ELb0ELb1ELb1ENS_16Flash_fwd_paramsEEEvRKT8_iiiii,@function
        .size           $_ZN5flash24flash_fwd_splitkv_kernelI23Flash_fwd_kernel_traitsILi256ELi64ELi64ELi4ELb0ELb0EN7cutlass6half_tE19Flash_kernel_traitsILi256ELi64ELi64ELi4ES3_EELb0ELb1ELb1ELb0ELb0ELb0ELb1ELb1EEEvNS_16Flash_fwd_paramsE$_ZN5flash30compute_attn_1rowblock_splitkvI23Flash_fwd_kernel_traitsILi256ELi64ELi64ELi4ELb0ELb0EN7cutlass6half_tE19Flash_kernel_traitsILi256ELi64ELi64ELi4ES3_EELb0ELb1ELb1ELb0ELb0ELb0ELb1ELb1ENS_16Flash_fwd_paramsEEEvRKT8_iiiii,(.L_x_8868 - $_ZN5flash24flash_fwd_splitkv_kernelI23Flash_fwd_kernel_traitsILi256ELi64ELi64ELi4ELb0ELb0EN7cutlass6half_tE19Flash_kernel_traitsILi256ELi64ELi64ELi4ES3_EELb0ELb1ELb1ELb0ELb0ELb0ELb1ELb1EEEvNS_16Flash_fwd_paramsE$_ZN5flash30compute_attn_1rowblock_splitkvI23Flash_fwd_kernel_traitsILi256ELi64ELi64ELi4ELb0ELb0EN7cutlass6half_tE19Flash_kernel_traitsILi256ELi64ELi64ELi4ES3_EELb0ELb1ELb1ELb0ELb0ELb0ELb1ELb1ENS_16Flash_fwd_paramsEEEvRKT8_iiiii)
$_ZN5flash24flash_fwd_splitkv_kernelI23Flash_fwd_kernel_traitsILi256ELi64ELi64ELi4ELb0ELb0EN7cutlass6half_tE19Flash_kernel_traitsILi256ELi64ELi64ELi4ES3_EELb0ELb1ELb1ELb0ELb0ELb0ELb1ELb1EEEvNS_16Flash_fwd_paramsE$_ZN5flash30compute_attn_1rowblock_splitkvI23Flash_fwd_kernel_traitsILi256ELi64ELi64ELi4ELb0ELb0EN7cutlass6half_tE19Flash_kernel_traitsILi256ELi64ELi64ELi4ES3_EELb0ELb1ELb1ELb0ELb0ELb0ELb1ELb1ENS_16Flash_fwd_paramsEEEvRKT8_iiiii:
        /* <DEDUP_REMOVED lines=27> */
.L_x_8146:
[----:B------:R-:W-:Y:S05]  /*03c0*/  BSYNC B0 ;  /* 0x0000000000007941 */ /* 0x000fea0003800000 */
.L_x_8145:
        /* <DEDUP_REMOVED lines=8> */
.L_x_8148:
[----:B------:R2:W5:Y:S02]  /*0450*/  LD.E R81, desc[UR6][R10.64+0xb8] ;  /* 0x0000b8060a517980 */ /* 0x000564000c101900 */
.L_x_8149:
[----:B------:R-:W-:Y:S05]  /*0460*/  BSYNC B0 ;  /* 0x0000000000007941 */ /* 0x000fea0003800000 */
.L_x_8147:
        /* <DEDUP_REMOVED lines=10> */
.L_x_8151:
[----:B------:R-:W3:Y:S01]  /*0510*/  LD.E.64 R2, desc[UR6][R10.64+0x108] ;  /* 0x000108060a027980 */ /* 0x000ee2000c101b00 */
[----:B------:R-:W-:Y:S01]  /*0520*/  BSSY B0, `(.L_x_8153) ;  /* 0x0000006000007945 */ /* 0x000fe20003800000 */
[----:B------:R-:W-:Y:S01]  /*0530*/  IMAD.MOV.U32 R53, RZ, RZ, RZ ;  /* 0x000000ffff357224 */ /* 0x000fe200078e00ff */
[----:B---3--:R-:W-:-:S04]  /*0540*/  ISETP.NE.U32.AND P0, PT, R2, RZ, PT ;  /* 0x000000ff0200720c */ /* 0x008fc80003f05070 */
[----:B------:R-:W-:-:S13]  /*0550*/  ISETP.NE.AND.EX P0, PT, R3, RZ, PT, P0 ;  /* 0x000000ff0300720c */ /* 0x000fda0003f05300 */
[----:B------:R-:W-:Y:S05]  /*0560*/  @!P0 BRA `(.L_x_8154) ;  /* 0x0000000000048947 */ /* 0x000fea0003800000 */
[----:B------:R1:W5:Y:S02]  /*0570*/  LD.E R53, desc[UR6][R10.64+0xbc] ;  /* 0x0000bc060a357980 */ /* 0x000364000c101900 */
.L_x_8154:
[----:B------:R-:W-:Y:S05]  /*0580*/  BSYNC B0 ;  /* 0x0000000000007941 */ /* 0x000fea0003800000 */
.L_x_8153:
[----:B-----5:R-:W-:Y:S02]  /*0590*/  IADD3 R53, R81, R53, RZ ;  /* 0x0000003551357210 */ /* 0x020fe40007ffe0ff */
.L_x_8152:
[----:B------:R-:W-:Y:S05]  /*05a0*/  BSYNC B1 ;  /* 0x0000000000017941 */ /* 0x000fea0003800000 */
.L_x_8150:
[----:B------:R-:W-:Y:S01]  /*05b0*/  IMAD.SHL.U32 R52, R231, 0x40, RZ ;  /* 0x00000040e7347824 */ /* 0x000fe200078e00ff */
[----:B------:R-:W-:Y:S01]  /*05c0*/  MOV R2, R230 ;  /* 0x000000e600027202 */ /* 0x000fe20000000f00 */
[----:B------:R-:W-:-:S03]  /*05d0*/  IMAD.MOV.U32 R3, RZ, RZ, 0x0 ;  /* 0x00000000ff037424 */ /* 0x000fc600078e00ff */
[----:B------:R-:W-:-:S13]  /*05e0*/  ISETP.GT.AND P0, PT, R232, R52, PT ;  /* 0x00000034e800720c */ /* 0x000fda0003f04270 */
[----:B-12---:R-:W-:Y:S05]  /*05f0*/  @!P0 RET.REL.NODEC R2 `(_ZN5flash24flash_fwd_splitkv_kernelI23Flash_fwd_kernel_traitsILi256ELi64ELi64ELi4ELb0ELb0EN7cutlass6half_tE19Flash_kernel_traitsILi256ELi64ELi64ELi4ES3_EELb0ELb1ELb1ELb0ELb0ELb0ELb1ELb1EEEvNS_16Flash_fwd_paramsE) ;  /* 0xfffffff802808950 */ /* 0x006fea0003c3ffff */
        /* <DEDUP_REMOVED lines=105> */
.L_x_8157:
[----:B------:R-:W-:Y:S05]  /*0c90*/  BSYNC B0 ;  /* 0x0000000000007941 */ /* 0x000fea0003800000 */
.L_x_8156:
        /* <DEDUP_REMOVED lines=12> */
.L_x_8159:
[----:B------:R-:W-:Y:S05]  /*0d60*/  BSYNC B0 ;  /* 0x0000000000007941 */ /* 0x000fea0003800000 */
.L_x_8158:
        /* <DEDUP_REMOVED lines=12> */
.L_x_8161:
[----:B------:R-:W-:Y:S05]  /*0e30*/  BSYNC B0 ;  /* 0x0000000000007941 */ /* 0x000fea0003800000 */
.L_x_8160:
        /* <DEDUP_REMOVED lines=12> */
.L_x_8163:
[----:B------:R-:W-:Y:S05]  /*0f00*/  BSYNC B0 ;  /* 0x0000000000007941 */ /* 0x000fea0003800000 */
.L_x_8162:
        /* <DEDUP_REMOVED lines=11> */
.L_x_8165:
[----:B------:R-:W-:Y:S05]  /*0fc0*/  BSYNC B0 ;  /* 0x0000000000007941 */ /* 0x000fea0003800000 */
.L_x_8164:
        /* <DEDUP_REMOVED lines=12> */
.L_x_8167:
[----:B------:R-:W-:Y:S05]  /*1090*/  BSYNC B0 ;  /* 0x0000000000007941 */ /* 0x000fea0003800000 */
.L_x_8166:
        /* <DEDUP_REMOVED lines=11> */
.L_x_8169:
[----:B------:R-:W-:Y:S05]  /*1150*/  BSYNC B0 ;  /* 0x0000000000007941 */ /* 0x000fea0003800000 */
.L_x_8168:
        /* <DEDUP_REMOVED lines=12> */
.L_x_8171:
[----:B------:R-:W-:Y:S05]  /*1220*/  BSYNC B0 ;  /* 0x0000000000007941 */ /* 0x000fea0003800000 */
.L_x_8170:
        /* <DEDUP_REMOVED lines=18> */
[----:B-1---5:R-:W-:Y:S05]  /*1350*/  @P6 RET.REL.NODEC R2 `(_ZN5flash24flash_fwd_splitkv_kernelI23Flash_fwd_kernel_traitsILi256ELi64ELi64ELi4ELb0ELb0EN7cutlass6half_tE19Flash_kernel_traitsILi256ELi64ELi64ELi4ES3_EELb0ELb1ELb1ELb0ELb0ELb0ELb1ELb1EEEvNS_16Flash_fwd_paramsE) ;  /* 0xffffffec02286950 */ /* 0x022fea0003c3ffff */
[----:B------:R-:W-:Y:S02]  /*1360*/  MOV R0, 0xff800000 ;  /* 0xff80000000007802 */ /* 0x000fe40000000f00 */
[----:B------:R-:W-:-:S03]  /*1370*/  MOV R231, 0x0 ;  /* 0x0000000000e77802 */ /* 0x000fc60000000f00 */
[----:B------:R1:W-:Y:S02]  /*1380*/  ST.E desc[UR6][R12.64+0xe0], R0 ;  /* 0x0000e0000c007985 */ /* 0x0003e4000c101906 */
[----:B-1----:R-:W-:Y:S05]  /*1390*/  RET.REL.NODEC R230 `(_ZN5flash24flash_fwd_splitkv_kernelI23Flash_fwd_kernel_traitsILi256ELi64ELi64ELi4ELb0ELb0EN7cutlass6half_tE19Flash_kernel_traitsILi256ELi64ELi64ELi4ES3_EELb0ELb1ELb1ELb0ELb0ELb0ELb1ELb1EEEvNS_16Flash_fwd_paramsE) ;  /* 0xffffffece6187950 */ /* 0x002fea0003c3ffff */
.L_x_8155:
        /* <DEDUP_REMOVED lines=60> */
[----:B------:R3:W4:Y:S02]  /*1760*/  LD.E R3, desc[UR6][R6.64] ;  /* 0x0000000606037980 */ /* 0x000724000c101900 */
[----:B---3--:R-:W-:-:S04]  /*1770*/  IABS R7, R4 ;  /* 0x0000000400077213 */ /* 0x008fc80000000000 */
[----:B------:R-:W1:Y:S08]  /*1780*/  I2F.RP R0, R7 ;  /* 0x0000000700007306 */ /* 0x000e700000209400 */
[----:B-1----:R-:W1:Y:S02]  /*1790*/  MUFU.RCP R0, R0 ;  /* 0x0000000000007308 */ /* 0x002e640000001000 */
[----:B-1----:R-:W-:-:S06]  /*17a0*/  IADD3 R0, R0, 0xffffffe, RZ ;  /* 0x0ffffffe00007810 */ /* 0x002fcc0007ffe0ff */
[----:B------:R-:W1:Y:S01]  /*17b0*/  F2I.FTZ.U32.TRUNC.NTZ R23, R0 ;  /* 0x0000000000177305 */ /* 0x000e62000021f000 */
[----:B------:R-:W-:Y:S02]  /*17c0*/  MOV R22, RZ ;  /* 0x000000ff00167202 */ /* 0x000fe40000000f00 */
[----:B------:R-:W-:Y:S01]  /*17d0*/  IABS R6, R233 ;  /* 0x000000e900067213 */ /* 0x000fe20000000000 */
[----:B-1----:R-:W-:-:S04]  /*17e0*/  IMAD.MOV R0, RZ, RZ, -R23 ;  /* 0x000000ffff007224 */ /* 0x002fc800078e0a17 */
        /* <DEDUP_REMOVED lines=12> */
[----:B------:R-:W-:Y:S02]  /*18b0*/  ISETP.GE.AND P0, PT, R7, RZ, PT ;  /* 0x000000ff0700720c */ /* 0x000fe40003f06270 */
[----:B------:R-:W-:Y:S01]  /*18c0*/  ISETP.NE.AND P1, PT, R4, RZ, PT ;  /* 0x000000ff0400720c */ /* 0x000fe20003f25270 */
[----:B------:R-:W-:-:S04]  /*18d0*/  IMAD R13, R13, R12, R2 ;  /* 0x0000000c0d0d7224 */ /* 0x000fc800078e0202 */
[----:B------:R-:W-:Y:S01]  /*18e0*/  @P3 VIADD R16, R16, 0x1 ;  /* 0x0000000110103836 */ /* 0x000fe20000000000 */
[----:B------:R-:W-:-:S05]  /*18f0*/  SHF.R.S32.HI R7, RZ, 0x1f, R13 ;  /* 0x0000001fff077819 */ /* 0x000fca000001140d */
[----:B------:R-:W-:Y:S02]  /*1900*/  @!P0 IMAD.MOV R16, RZ, RZ, -R16 ;  /* 0x000000ffff108224 */ /* 0x000fe400078e0a10 */
[----:B------:R-:W-:Y:S02]  /*1910*/  @!P1 LOP3.LUT R16, RZ, R4, RZ, 0x33, !PT ;  /* 0x00000004ff109212 */ /* 0x000fe400078e33ff */
[----:B----4-:R-:W-:Y:S01]  /*1920*/  SHF.R.S32.HI R0, RZ, 0x1f, R3 ;  /* 0x0000001fff007819 */ /* 0x010fe20000011403 */
[----:B------:R-:W-:-:S04]  /*1930*/  IMAD R6, R15, R3, RZ ;  /* 0x000000030f067224 */ /* 0x000fc800078e02ff */
[C---:B------:R-:W-:Y:S02]  /*1940*/  IMAD R6, R14.reuse, R0, R6 ;  /* 0x000000000e067224 */ /* 0x040fe400078e0206 */
[----:B------:R-:W-:-:S05]  /*1950*/  IMAD.WIDE.U32 R14, R14, R3, RZ ;  /* 0x000000030e0e7225 */ /* 0x000fca00078e00ff */
[----:B------:R-:W-:Y:S01]  /*1960*/  IADD3 R15, R15, R6, RZ ;  /* 0x000000060f0f7210 */ /* 0x000fe20007ffe0ff */
[----:B------:R-:W-:Y:S02]  /*1970*/  IMAD R6, R49, R13, RZ ;  /* 0x0000000d31067224 */ /* 0x000fe400078e02ff */
[----:B--2---:R-:W-:Y:S02]  /*1980*/  IMAD R4, R9, R3, RZ ;  /* 0x0000000309047224 */ /* 0x004fe400078e02ff */
[----:B------:R-:W-:Y:S02]  /*1990*/  IMAD R6, R48, R7, R6 ;  /* 0x0000000730067224 */ /* 0x000fe400078e0206 */
[----:B------:R-:W-:-:S04]  /*19a0*/  IMAD.WIDE.U32 R14, R13, R48, R14 ;  /* 0x000000300d0e7225 */ /* 0x000fc800078e000e */
[C---:B------:R-:W-:Y:S01]  /*19b0*/  IMAD.WIDE.U32 R22, R8.reuse, R3, RZ ;  /* 0x0000000308167225 */ /* 0x040fe200078e00ff */
[----:B------:R-:W-:Y:S02]  /*19c0*/  IADD3 R9, R15, R6, RZ ;  /* 0x000000060f097210 */ /* 0x000fe40007ffe0ff */
[----:B------:R-:W-:Y:S01]  /*19d0*/  SHF.R.S32.HI R15, RZ, 0x1f, R16 ;  /* 0x0000001fff0f7819 */ /* 0x000fe20000011410 */
[----:B------:R-:W-:Y:S02]  /*19e0*/  IMAD R4, R8, R0, R4 ;  /* 0x0000000008047224 */ /* 0x000fe400078e0204 */
[----:B------:R-:W-:Y:S02]  /*19f0*/  IMAD R6, R19, R16, RZ ;  /* 0x0000001013067224 */ /* 0x000fe400078e02ff */
[----:B------:R-:W-:Y:S02]  /*1a00*/  IMAD.MOV.U32 R8, RZ, RZ, R14 ;  /* 0x000000ffff087224 */ /* 0x000fe400078e000e */
[----:B------:R-:W-:-:S02]  /*1a10*/  IMAD R6, R18, R15, R6 ;  /* 0x0000000f12067224 */ /* 0x000fc400078e0206 */
[----:B------:R-:W-:Y:S01]  /*1a20*/  IMAD.WIDE.U32 R8, R16, R18, R8 ;  /* 0x0000001210087225 */ /* 0x000fe200078e0008 */
[----:B------:R-:W-:-:S03]  /*1a30*/  MOV R19, R22 ;  /* 0x0000001600137202 */ /* 0x000fc60000000f00 */
[----:B------:R-:W-:Y:S01]  /*1a40*/  IMAD.IADD R14, R23, 0x1, R4 ;  /* 0x00000001170e7824 */ /* 0x000fe200078e0204 */
[----:B------:R-:W-:Y:S01]  /*1a50*/  IADD3 R0, R9, R6, RZ ;  /* 0x0000000609007210 */ /* 0x000fe20007ffe0ff */
[----:B------:R-:W-:Y:S01]  /*1a60*/  IMAD.MOV.U32 R3, RZ, RZ, R8 ;  /* 0x000000ffff037224 */ /* 0x000fe200078e0008 */
[----:B------:R-:W-:Y:S05]  /*1a70*/  BRA `(.L_x_8174) ;  /* 0x0000000400507947 */ /* 0x000fea0003800000 */
.L_x_8173:
        /* <DEDUP_REMOVED lines=22> */
[----:B------:R-:W-:Y:S02]  /*1be0*/  IMAD R0, R4, R0, R8 ;  /* 0x0000000004007224 */ /* 0x000fe400078e0208 */
[-C--:B---3--:R-:W-:Y:S01]  /*1bf0*/  @!P4 IMAD R2, R49, R15.reuse, RZ ;  /* 0x0000000f3102c224 */ /* 0x088fe200078e02ff */
[----:B------:R-:W-:Y:S01]  /*1c00*/  @P4 IADD3 R8, R15, R16, RZ ;  /* 0x000000100f084210 */ /* 0x000fe20007ffe0ff */
[----:B------:R-:W-:Y:S01]  /*1c10*/  @!P4 IMAD.WIDE.U32 R30, R48, R15, RZ ;  /* 0x0000000f301ec225 */ /* 0x000fe200078e00ff */
[----:B------:R-:W-:-:S03]  /*1c20*/  ISETP.GT.U32.AND P0, PT, R3, R0, PT ;  /* 0x000000000300720c */ /* 0x000fc60003f04070 */
[----:B------:R-:W-:Y:S01]  /*1c30*/  @!P4 IMAD R2, R7, R48, R2 ;  /* 0x000000300702c224 */ /* 0x000fe200078e0202 */
[----:B-----5:R-:W-:Y:S01]  /*1c40*/  @!P4 SHF.R.S32.HI R7, RZ, 0x1f, R14 ;  /* 0x0000001fff07c819 */ /* 0x020fe2000001140e */
[-C--:B------:R-:W-:Y:S02]  /*1c50*/  @P4 IMAD R12, R49, R8.reuse, RZ ;  /* 0x00000008310c4224 */ /* 0x080fe400078e02ff */
[----:B------:R-:W-:Y:S01]  /*1c60*/  @P4 IMAD.WIDE.U32 R26, R48, R8, RZ ;  /* 0x00000008301a4225 */ /* 0x000fe200078e00ff */
[----:B------:R-:W-:-:S03]  /*1c70*/  @!P4 MOV R8, R30 ;  /* 0x0000001e0008c202 */ /* 0x000fc60000000f00 */
[----:B------:R-:W-:Y:S02]  /*1c80*/  @!P4 IMAD.IADD R9, R31, 0x1, R2 ;  /* 0x000000011f09c824 */ /* 0x000fe400078e0202 */
[-C--:B----4-:R-:W-:Y:S02]  /*1c90*/  @!P4 IMAD R2, R25, R14.reuse, RZ ;  /* 0x0000000e1902c224 */ /* 0x090fe400078e02ff */
[----:B------:R-:W-:Y:S01]  /*1ca0*/  @!P4 IMAD.WIDE.U32 R8, R24, R14, R8 ;  /* 0x0000000e1808c225 */ /* 0x000fe200078e0008 */
[----:B------:R-:W-:-:S03]  /*1cb0*/  @P4 MOV R13, R26 ;  /* 0x0000001a000d4202 */ /* 0x000fc60000000f00 */
[----:B------:R-:W-:Y:S02]  /*1cc0*/  @!P4 IMAD R2, R24, R7, R2 ;  /* 0x000000071802c224 */ /* 0x000fe400078e0202 */
[----:B------:R-:W-:Y:S02]  /*1cd0*/  @!P0 IMAD.IADD R0, R0, 0x1, -R3 ;  /* 0x0000000100008824 */ /* 0x000fe400078e0a03 */
[----:B------:R-:W-:Y:S01]  /*1ce0*/  @P4 IMAD.IADD R12, R27, 0x1, R12 ;  /* 0x000000011b0c4824 */ /* 0x000fe200078e020c */
[----:B------:R-:W-:Y:S01]  /*1cf0*/  @!P4 IADD3 R12, R9, R2, RZ ;  /* 0x00000002090cc210 */ /* 0x000fe20007ffe0ff */
[----:B------:R-:W-:Y:S01]  /*1d00*/  @!P4 IMAD.MOV.U32 R13, RZ, RZ, R8 ;  /* 0x000000ffff0dc224 */ /* 0x000fe200078e0008 */
[----:B------:R-:W-:Y:S02]  /*1d10*/  ISETP.GE.U32.AND P3, PT, R0, R3, PT ;  /* 0x000000030000720c */ /* 0x000fe40003f66070 */
[----:B------:R-:W-:Y:S02]  /*1d20*/  LOP3.LUT R3, R233, R6, RZ, 0x3c, !PT ;  /* 0x00000006e9037212 */ /* 0x000fe400078e3cff */
[----:B------:R-:W-:-:S02]  /*1d30*/  LOP3.LUT R13, R13, R12, RZ, 0x3c, !PT ;  /* 0x0000000c0d0d7212 */ /* 0x000fc400078e3cff */
[----:B------:R-:W-:Y:S02]  /*1d40*/  ISETP.GE.AND P1, PT, R3, RZ, PT ;  /* 0x000000ff0300720c */ /* 0x000fe40003f26270 */
[----:B------:R-:W-:Y:S02]  /*1d50*/  @!P0 IADD3 R4, R4, 0x1, RZ ;  /* 0x0000000104048810 */ /* 0x000fe40007ffe0ff */
[----:B------:R-:W-:Y:S02]  /*1d60*/  LOP3.LUT R12, R13, R12, RZ, 0x3c, !PT ;  /* 0x0000000c0d0c7212 */ /* 0x000fe400078e3cff */
[----:B------:R-:W-:Y:S02]  /*1d70*/  ISETP.NE.AND P0, PT, R6, RZ, PT ;  /* 0x000000ff0600720c */ /* 0x000fe40003f05270 */
[----:B------:R-:W-:Y:S02]  /*1d80*/  LEA R2, R165, 0xffffffc0, 0x6 ;  /* 0xffffffc0a5027811 */ /* 0x000fe400078e30ff */
[----:B------:R-:W-:Y:S01]  /*1d90*/  LOP3.LUT R13, R13, R12, RZ, 0x3c, !PT ;  /* 0x0000000c0d0d7212 */ /* 0x000fe200078e3cff */
[----:B------:R-:W-:Y:S01]  /*1da0*/  @!P4 IMAD R8, R47, R15, RZ ;  /* 0x0000000f2f08c224 */ /* 0x000fe200078e02ff */
[----:B------:R-:W-:Y:S01]  /*1db0*/  @!P4 SHF.R.S32.HI R0, RZ, 0x1f, R15 ;  /* 0x0000001fff00c819 */ /* 0x000fe2000001140f */
[----:B------:R-:W-:Y:S01]  /*1dc0*/  IMAD R9, R49, R2, RZ ;  /* 0x0000000231097224 */ /* 0x000fe200078e02ff */
[----:B------:R-:W-:Y:S01]  /*1dd0*/  SHF.R.S32.HI R7, RZ, 0x1f, R2 ;  /* 0x0000001fff077819 */ /* 0x000fe20000011402 */
[----:B------:R-:W-:-:S02]  /*1de0*/  @P3 VIADD R4, R4, 0x1 ;  /* 0x0000000104043836 */ /* 0x000fc40000000000 */
[----:B------:R-:W-:-:S04]  /*1df0*/  IMAD.WIDE.U32 R24, R48, R2, R12 ;  /* 0x0000000230187225 */ /* 0x000fc800078e000c */
[----:B------:R-:W-:Y:S02]  /*1e00*/  @!P4 IMAD R0, R0, R46, R8 ;  /* 0x0000002e0000c224 */ /* 0x000fe400078e0208 */
[----:B------:R-:W-:Y:S02]  /*1e10*/  IMAD R9, R7, R48, R9 ;  /* 0x0000003007097224 */ /* 0x000fe400078e0209 */
[----:B------:R-:W-:Y:S01]  /*1e20*/  @!P4 IMAD.WIDE.U32 R12, R46, R15, RZ ;  /* 0x0000000f2e0cc225 */ /* 0x000fe200078e00ff */
[----:B------:R-:W-:Y:S02]  /*1e30*/  @!P1 IADD3 R4, -R4, RZ, RZ ;  /* 0x000000ff04049210 */ /* 0x000fe40007ffe1ff */
[----:B------:R-:W-:Y:S01]  /*1e40*/  @!P0 LOP3.LUT R4, RZ, R6, RZ, 0x33, !PT ;  /* 0x00000006ff048212 */ /* 0x000fe200078e33ff */
[----:B------:R-:W-:Y:S01]  /*1e50*/  @P4 IMAD.IADD R15, R15, 0x1, R16 ;  /* 0x000000010f0f4824 */ /* 0x000fe200078e0210 */
[----:B------:R-:W-:Y:S01]  /*1e60*/  IADD3 R9, R25, R9, RZ ;  /* 0x0000000919097210 */ /* 0x000fe20007ffe0ff */
[----:B------:R-:W-:Y:S01]  /*1e70*/  @!P4 IMAD.MOV.U32 R16, RZ, RZ, R12 ;  /* 0x000000ffff10c224 */ /* 0x000fe200078e000c */
[----:B------:R-:W-:Y:S01]  /*1e80*/  @!P4 IADD3 R17, R13, R0, RZ ;  /* 0x000000000d11c210 */ /* 0x000fe20007ffe0ff */
[-C--:B------:R-:W-:Y:S01]  /*1e90*/  @P4 IMAD R3, R47, R15.reuse, RZ ;  /* 0x0000000f2f034224 */ /* 0x080fe200078e02ff */
[----:B------:R-:W-:Y:S01]  /*1ea0*/  MOV R8, R24 ;  /* 0x0000001800087202 */ /* 0x000fe20000000f00 */
[----:B------:R-:W-:Y:S01]  /*1eb0*/  @P4 IMAD.WIDE.U32 R24, R46, R15, RZ ;  /* 0x0000000f2e184225 */ /* 0x000fe200078e00ff */
[----:B------:R-:W-:-:S02]  /*1ec0*/  @!P4 SHF.R.S32.HI R0, RZ, 0x1f, R14 ;  /* 0x0000001fff00c819 */ /* 0x000fc4000001140e */
[----:B------:R-:W-:Y:S01]  /*1ed0*/  SHF.R.S32.HI R15, RZ, 0x1f, R4 ;  /* 0x0000001fff0f7819 */ /* 0x000fe20000011404 */
[----:B------:R-:W-:Y:S02]  /*1ee0*/  @!P4 IMAD R12, R23, R14, RZ ;  /* 0x0000000e170cc224 */ /* 0x000fe400078e02ff */
[----:B------:R-:W-:Y:S02]  /*1ef0*/  IMAD R6, R19, R4, RZ ;  /* 0x0000000413067224 */ /* 0x000fe400078e02ff */
[----:B------:R-:W-:Y:S01]  /*1f00*/  @!P4 IMAD.WIDE.U32 R16, R22, R14, R16 ;  /* 0x0000000e1610c225 */ /* 0x000fe200078e0010 */
[----:B------:R-:W-:-:S03]  /*1f10*/  @P4 IADD3 R14, R25, R3, RZ ;  /* 0x00000003190e4210 */ /* 0x000fc60007ffe0ff */
[----:B------:R-:W-:Y:S02]  /*1f20*/  @!P4 IMAD R0, R22, R0, R12 ;  /* 0x000000001600c224 */ /* 0x000fe400078e020c */
        /* <DEDUP_REMOVED lines=9> */
.L_x_8174:
[----:B------:R-:W-:Y:S05]  /*1fc0*/  BSYNC B0 ;  /* 0x0000000000007941 */ /* 0x000fea0003800000 */
.L_x_8172:
        /* <DEDUP_REMOVED lines=12> */
[----:B------:R-:W-:Y:S02]  /*2090*/  LOP3.LUT R6, R12, 0xfffffff0, RZ, 0xc0, !PT ;  /* 0xfffffff00c067812 */ /* 0x000fe400078ec0ff */
[----:B------:R-:W-:-:S03]  /*20a0*/  LOP3.LUT R54, R162, 0xfffffff8, RZ, 0xc0, !PT ;  /* 0xfffffff8a2367812 */ /* 0x000fc600078ec0ff */
[C---:B------:R-:W-:Y:S02]  /*20b0*/  IMAD.IADD R6, R45.reuse, 0x1, -R6 ;  /* 0x000000012d067824 */ /* 0x040fe400078e0a06 */
[----:B------:R-:W-:-:S03]  /*20c0*/  IMAD.IADD R54, R45, 0x1, -R54 ;  /* 0x000000012d367824 */ /* 0x000fc600078e0a36 */
[----:B------:R-:W-:Y:S01]  /*20d0*/  SHF.R.S32.HI R4, RZ, 0x1f, R6 ;  /* 0x0000001fff047819 */ /* 0x000fe20000011406 */
[----:B------:R-:W-:Y:S01]  /*20e0*/  IMAD.SHL.U32 R18, R54, 0x8, RZ ;  /* 0x0000000836127824 */ /* 0x000fe200078e00ff */
[----:B------:R-:W-:Y:S02]  /*20f0*/  SHF.R.S32.HI R55, RZ, 0x4, R12 ;  /* 0x00000004ff377819 */ /* 0x000fe4000001140c */
[----:B------:R-:W-:Y:S02]  /*2100*/  LEA.HI R4, R4, R6, RZ, 0x3 ;  /* 0x0000000604047211 */ /* 0x000fe400078f18ff */
[----:B------:R-:W-:Y:S02]  /*2110*/  IADD3 R30, P0, R18, R19, RZ ;  /* 0x00000013121e7210 */ /* 0x000fe40007f1e0ff */
[----:B------:R-:W-:Y:S02]  /*2120*/  LEA.HI R12, R12, R55, RZ, 0x1 ;  /* 0x000000370c0c7211 */ /* 0x000fe400078f08ff */
[----:B------:R-:W-:-:S02]  /*2130*/  LOP3.LUT R17, R4, 0xfffffff8, RZ, 0xc0, !PT ;  /* 0xfffffff804117812 */ /* 0x000fc400078ec0ff */
[----:B------:R-:W-:Y:S02]  /*2140*/  SHF.R.S32.HI R19, RZ, 0x1f, R18 ;  /* 0x0000001fff137819 */ /* 0x000fe40000011412 */
[----:B------:R-:W-:Y:S01]  /*2150*/  LOP3.LUT R12, R12, 0xfffffffe, RZ, 0xc0, !PT ;  /* 0xfffffffe0c0c7812 */ /* 0x000fe200078ec0ff */
[----:B------:R-:W-:Y:S02]  /*2160*/  IMAD.IADD R6, R6, 0x1, -R17 ;  /* 0x0000000106067824 */ /* 0x000fe400078e0a11 */
[----:B-----5:R-:W-:Y:S02]  /*2170*/  IMAD R7, R7, R46, RZ ;  /* 0x0000002e07077224 */ /* 0x020fe400078e02ff */
[----:B------:R-:W-:Y:S01]  /*2180*/  IMAD.X R31, R19, 0x1, R14, P0 ;  /* 0x00000001131f7824 */ /* 0x000fe200000e060e */
[----:B------:R-:W-:Y:S01]  /*2190*/  SHF.R.S32.HI R162, RZ, 0x3, R162 ;  /* 0x00000003ffa27819 */ /* 0x000fe200000114a2 */
[----:B------:R-:W-:Y:S02]  /*21a0*/  IMAD.IADD R55, R55, 0x1, -R12 ;  /* 0x0000000137377824 */ /* 0x000fe400078e0a0c */
[----:B------:R-:W-:-:S02]  /*21b0*/  IMAD R7, R13, R47, R7 ;  /* 0x0000002f0d077224 */ /* 0x000fc400078e0207 */
[----:B------:R-:W-:-:S04]  /*21c0*/  IMAD.WIDE.U32 R30, R13, R46, R30 ;  /* 0x0000002e0d1e7225 */ /* 0x000fc800078e001e */
[----:B------:R-:W-:Y:S02]  /*21d0*/  IMAD.SHL.U32 R12, R6, 0x40, RZ ;  /* 0x00000040060c7824 */ /* 0x000fe400078e00ff */
[----:B------:R-:W-:Y:S02]  /*21e0*/  IMAD.SHL.U32 R17, R162, 0x40, RZ ;  /* 0x00000040a2117824 */ /* 0x000fe400078e00ff */
[----:B------:R-:W-:Y:S01]  /*21f0*/  IMAD.IADD R31, R31, 0x1, R7 ;  /* 0x000000011f1f7824 */ /* 0x000fe200078e0207 */
[----:B------:R-:W-:Y:S01]  /*2200*/  LOP3.LUT R12, R12, 0x1c0, RZ, 0xc0, !PT ;  /* 0x000001c00c0c7812 */ /* 0x000fe200078ec0ff */
[----:B------:R-:W-:Y:S02]  /*2210*/  IMAD.SHL.U32 R13, R55, 0x8, RZ ;  /* 0x00000008370d7824 */ /* 0x000fe400078e00ff */
[----:B------:R-:W-:Y:S01]  /*2220*/  IMAD R7, R29, R16, RZ ;  /* 0x000000101d077224 */ /* 0x000fe200078e02ff */
[----:B------:R-:W-:Y:S02]  /*2230*/  LOP3.LUT R17, R17, 0x1c0, RZ, 0xc0, !PT ;  /* 0x000001c011117812 */ /* 0x000fe400078ec0ff */
[----:B------:R-:W-:Y:S01]  /*2240*/  LOP3.LUT R13, R12, 0x8, R13, 0xf8, !PT ;  /* 0x000000080c0d7812 */ /* 0x000fe200078ef80d */
[-C--:B------:R-:W-:Y:S01]  /*2250*/  IMAD R7, R15, R28.reuse, R7 ;  /* 0x0000001c0f077224 */ /* 0x080fe200078e0207 */
[----:B------:R-:W-:Y:S01]  /*2260*/  SHF.R.U32.HI R35, RZ, 0x3, R12 ;  /* 0x00000003ff237819 */ /* 0x000fe2000001160c */
[----:B------:R-:W-:Y:S01]  /*2270*/  IMAD.WIDE.U32 R28, R16, R28, R30 ;  /* 0x0000001c101c7225 */ /* 0x000fe200078e001e */
[----:B------:R-:W-:-:S02]  /*2280*/  LOP3.LUT P4, RZ, R6, 0x4, RZ, 0xc0, !PT ;  /* 0x0000000406ff7812 */ /* 0x000fc4000788c0ff */
[----:B------:R-:W-:Y:S02]  /*2290*/  LOP3.LUT P3, RZ, R6, 0x2, RZ, 0xc0, !PT ;  /* 0x0000000206ff7812 */ /* 0x000fe4000786c0ff */
[----:B------:R-:W-:Y:S02]  /*22a0*/  SHF.R.S32.HI R56, RZ, 0x1f, R234 ;  /* 0x0000001fff387819 */ /* 0x000fe400000114ea */
[----:B------:R-:W-:Y:S01]  /*22b0*/  LEA.HI R14, R51, R45, RZ, 0x6 ;  /* 0x0000002d330e7211 */ /* 0x000fe200078f30ff */
[----:B------:R-:W-:Y:S01]  /*22c0*/  IMAD.IADD R29, R29, 0x1, R7 ;  /* 0x000000011d1d7824 */ /* 0x000fe200078e0207 */
[----:B-1----:R-:W-:Y:S01]  /*22d0*/  LOP3.LUT R21, R17, 0x38, R18, 0xf8, !PT ;  /* 0x0000003811157812 */ /* 0x002fe200078ef812 */
[----:B------:R-:W-:Y:S01]  /*22e0*/  IMAD R180, R47, R162, RZ ;  /* 0x000000a22fb47224 */ /* 0x000fe200078e02ff */
[----:B------:R-:W-:Y:S02]  /*22f0*/  LOP3.LUT R35, R13, R35, RZ, 0x3c, !PT ;  /* 0x000000230d237212 */ /* 0x000fe400078e3cff */
[----:B------:R-:W-:-:S02]  /*2300*/  SHF.R.S32.HI R163, RZ, 0x1f, R162 ;  /* 0x0000001fffa37819 */ /* 0x000fc400000114a2 */
[----:B------:R-:W-:Y:S01]  /*2310*/  SHF.R.U32.HI R17, RZ, 0x3, R17 ;  /* 0x00000003ff117819 */ /* 0x000fe20000011611 */
[----:B------:R-:W-:Y:S02]  /*2320*/  IMAD.SHL.U32 R14, R14, 0x8, RZ ;  /* 0x000000080e0e7824 */ /* 0x000fe400078e00ff */
[-C--:B------:R-:W-:Y:S01]  /*2330*/  IMAD R180, R163, R46.reuse, R180 ;  /* 0x0000002ea3b47224 */ /* 0x080fe200078e02b4 */
[----:B------:R-:W-:Y:S01]  /*2340*/  LOP3.LUT R17, R21, R17, RZ, 0x3c, !PT ;  /* 0x0000001115117212 */ /* 0x000fe200078e3cff */
[----:B------:R-:W-:-:S03]  /*2350*/  IMAD.WIDE.U32 R28, R162, R46, R28 ;  /* 0x0000002ea21c7225 */ /* 0x000fc600078e001c */
[----:B------:R-:W-:Y:S01]  /*2360*/  LOP3.LUT R156, R17, 0xfffffe00, R14, 0xf8, !PT ;  /* 0xfffffe00119c7812 */ /* 0x000fe200078ef80e */
[----:B------:R-:W-:Y:S02]  /*2370*/  IMAD.IADD R180, R29, 0x1, R180 ;  /* 0x000000011db47824 */ /* 0x000fe400078e02b4 */
[----:B------:R-:W-:Y:S02]  /*2380*/  IMAD.SHL.U32 R4, R4, 0x40, RZ ;  /* 0x0000004004047824 */ /* 0x000fe400078e00ff */
[----:B------:R-:W-:Y:S01]  /*2390*/  VIADD R14, R18, 0x40 ;  /* 0x00000040120e7836 */ /* 0x000fe20000000000 */
[----:B------:R-:W-:Y:S02]  /*23a0*/  SHF.R.S32.HI R80, RZ, 0x1f, R81 ;  /* 0x0000001fff507819 */ /* 0x000fe40000011451 */
[----:B------:R-:W-:Y:S02]  /*23b0*/  LOP3.LUT R35, R35, 0xfffffe00, R4, 0xf8, !PT ;  /* 0xfffffe0023237812 */ /* 0x000fe400078ef804 */
[----:B------:R-:W-:-:S02]  /*23c0*/  SHF.R.S32.HI R157, RZ, 0x1f, R233 ;  /* 0x0000001fff9d7819 */ /* 0x000fc400000114e9 */
        /* <DEDUP_REMOVED lines=19> */
[----:B--2---:R-:W-:-:S04]  /*2500*/  @P5 IMAD.WIDE.U32 R12, R24, R5, RZ ;  /* 0x00000005180c5225 */ /* 0x004fc800078e00ff */
[----:B------:R-:W-:Y:S02]  /*2510*/  @P5 IMAD R5, R25, R5, RZ ;  /* 0x0000000519055224 */ /* 0x000fe400078e02ff */
[----:B---3--:R-:W-:-:S04]  /*2520*/  @!P5 IMAD R6, R27, R234, RZ ;  /* 0x000000ea1b06d224 */ /* 0x008fc800078e02ff */
[C---:B------:R-:W-:Y:S02]  /*2530*/  @!P5 IMAD R6, R26.reuse, R56, R6 ;  /* 0x000000381a06d224 */ /* 0x040fe400078e0206 */
[----:B------:R-:W-:Y:S01]  /*2540*/  @!P5 IMAD.WIDE.U32 R26, R26, R234, RZ ;  /* 0x000000ea1a1ad225 */ /* 0x000fe200078e00ff */
[----:B------:R-:W-:-:S03]  /*2550*/  @P5 MOV R7, R12 ;  /* 0x0000000c00075202 */ /* 0x000fc60000000f00 */
[----:B------:R-:W-:Y:S01]  /*2560*/  @!P5 IMAD.MOV.U32 R7, RZ, RZ, R26 ;  /* 0x000000ffff07d224 */ /* 0x000fe200078e001a */
[----:B------:R-:W-:Y:S01]  /*2570*/  LEA R181, P0, R28, R22, 0x1 ;  /* 0x000000161cb57211 */ /* 0x000fe200078008ff */
[----:B------:R-:W-:Y:S02]  /*2580*/  @P5 IMAD.IADD R5, R13, 0x1, R5 ;  /* 0x000000010d055824 */ /* 0x000fe400078e0205 */
[----:B------:R-:W-:Y:S01]  /*2590*/  @!P5 IMAD.IADD R5, R27, 0x1, R6 ;  /* 0x000000011b05d824 */ /* 0x000fe200078e0206 */
[C---:B------:R-:W-:Y:S01]  /*25a0*/  IADD3 R6, P1, R18.reuse, R7, RZ ;  /* 0x0000000712067210 */ /* 0x040fe20007f3e0ff */
[----:B------:R-:W-:Y:S01]  /*25b0*/  VIADD R12, R18, 0xc0 ;  /* 0x000000c0120c7836 */ /* 0x000fe20000000000 */
[----:B------:R-:W-:Y:S01]  /*25c0*/  LEA.HI.X R180, R28, R23, R180, 0x1, P0 ;  /* 0x000000171cb47211 */ /* 0x000fe200000f0cb4 */
[----:B----4-:R-:W-:Y:S01]  /*25d0*/  IMAD R4, R9, R233, RZ ;  /* 0x000000e909047224 */ /* 0x010fe200078e02ff */
[-C--:B------:R-:W-:Y:S01]  /*25e0*/  ISETP.GE.AND P0, PT, R14, R155.reuse, PT ;  /* 0x0000009b0e00720c */ /* 0x080fe20003f06270 */
[----:B------:R-:W-:Y:S01]  /*25f0*/  IMAD.X R7, R19, 0x1, R5, P1 ;  /* 0x0000000113077824 */ /* 0x000fe200008e0605 */
[C---:B------:R-:W-:Y:S01]  /*2600*/  ISETP.GE.AND P1, PT, R18.reuse, R155, PT ;  /* 0x0000009b1200720c */ /* 0x040fe20003f26270 */
[----:B------:R-:W-:Y:S01]  /*2610*/  VIADD R13, R18, 0x80 ;  /* 0x00000080120d7836 */ /* 0x000fe20000000000 */
[----:B------:R-:W-:Y:S01]  /*2620*/  SEL R5, RZ, 0xffffffff, P0 ;  /* 0xffffffffff057807 */ /* 0x000fe20000000000 */
[----:B------:R-:W-:Y:S01]  /*2630*/  IMAD R4, R8, R157, R4 ;  /* 0x0000009d08047224 */ /* 0x000fe200078e0204 */
[----:B------:R-:W-:Y:S01]  /*2640*/  ISETP.GE.AND P0, PT, R12, R155, PT ;  /* 0x0000009b0c00720c */ /* 0x000fe20003f06270 */
[----:B------:R-:W-:Y:S01]  /*2650*/  IMAD.WIDE.U32 R8, R233, R8, R6 ;  /* 0x00000008e9087225 */ /* 0x000fe200078e0006 */
[----:B------:R-:W-:-:S02]  /*2660*/  SEL R6, RZ, 0x1, P1 ;  /* 0x00000001ff067807 */ /* 0x000fc40000800000 */
[----:B------:R-:W-:Y:S02]  /*2670*/  ISETP.GE.AND P1, PT, R13, R155, PT ;  /* 0x0000009b0d00720c */ /* 0x000fe40003f26270 */
[----:B------:R-:W-:Y:S01]  /*2680*/  SEL R154, RZ, 0x8, P0 ;  /* 0x00000008ff9a7807 */ /* 0x000fe20000000000 */
[----:B------:R-:W-:Y:S01]  /*2690*/  IMAD.IADD R9, R9, 0x1, R4 ;  /* 0x0000000109097824 */ /* 0x000fe200078e0204 */
[----:B------:R-:W-:Y:S01]  /*26a0*/  IADD3 R158, P0, R18, R3, RZ ;  /* 0x00000003129e7210 */ /* 0x000fe20007f1e0ff */
[----:B------:R-:W-:Y:S01]  /*26b0*/  @P5 IMAD.MOV.U32 R172, RZ, RZ, R24 ;  /* 0x000000ffffac5224 */ /* 0x000fe200078e0018 */
[----:B------:R-:W-:Y:S02]  /*26c0*/  SEL R4, RZ, 0x4, P1 ;  /* 0x00000004ff047807 */ /* 0x000fe40000800000 */
[----:B------:R-:W-:Y:S01]  /*26d0*/  ISETP.GT.AND P1, PT, R165, R80, PT ;  /* 0x00000050a500720c */ /* 0x000fe20003f24270 */
[----:B------:R-:W-:Y:S01]  /*26e0*/  IMAD.X R159, R19, 0x1, R0, P0 ;  /* 0x00000001139f7824 */ /* 0x000fe200000e0600 */
[----:B------:R-:W-:Y:S01]  /*26f0*/  @!P5 MOV R172, R24 ;  /* 0x0000001800acd202 */ /* 0x000fe20000000f00 */
[----:B------:R-:W-:-:S02]  /*2700*/  @P5 IMAD.MOV.U32 R173, RZ, RZ, R25 ;  /* 0x000000ffffad5224 */ /* 0x000fc400078e0019 */
[----:B------:R-:W-:Y:S02]  /*2710*/  @!P5 IMAD.MOV.U32 R173, RZ, RZ, R25 ;  /* 0x000000ffffadd224 */ /* 0x000fe400078e0019 */
        /* <DEDUP_REMOVED lines=185> */
.L_x_8293:
        /* <DEDUP_REMOVED lines=32> */
.L_x_8177:
[----:B------:R-:W-:Y:S05]  /*34b0*/  BSYNC B0 ;  /* 0x0000000000007941 */ /* 0x000fea0003800000 */
.L_x_8176:
        /* <DEDUP_REMOVED lines=18> */
.L_x_8179:
[----:B------:R-:W-:Y:S05]  /*35e0*/  BSYNC B0 ;  /* 0x0000000000007941 */ /* 0x000fea0003800000 */
.L_x_8178:
        /* <DEDUP_REMOVED lines=21> */
.L_x_8181:
[----:B------:R-:W-:Y:S05]  /*3740*/  BSYNC B0 ;  /* 0x0000000000007941 */ /* 0x000fea0003800000 */
.L_x_8180:
        /* <DEDUP_REMOVED lines=18> */
.L_x_8183:
[----:B------:R-:W-:Y:S05]  /*3870*/  BSYNC B0 ;  /* 0x0000000000007941 */ /* 0x000fea0003800000 */
.L_x_8182:
        /* <DEDUP_REMOVED lines=72> */
.L_x_8190:
[----:B------:R-:W-:Y:S05]  /*3d00*/  BSYNC B0 ;  /* 0x0000000000007941 */ /* 0x000fea0003800000 */
.L_x_8189:
        /* <DEDUP_REMOVED lines=53> */
.L_x_8192:
[----:B------:R-:W-:Y:S05]  /*4060*/  BSYNC B0 ;  /* 0x0000000000007941 */ /* 0x000fea0003800000 */
.L_x_8191:
        /* <DEDUP_REMOVED lines=53> */
.L_x_8194:
[----:B------:R-:W-:Y:S05]  /*43c0*/  BSYNC B0 ;  /* 0x0000000000007941 */ /* 0x000fea0003800000 */
.L_x_8193:
        /* <DEDUP_REMOVED lines=52> */
.L_x_8188:
[----:B------:R-:W-:Y:S05]  /*4710*/  BSYNC B1 ;  /* 0x0000000000017941 */ /* 0x000fea0003800000 */
.L_x_8187:
        /* <DEDUP_REMOVED lines=70> */
.L_x_8198:
[----:B------:R-:W-:Y:S05]  /*4b80*/  BSYNC B0 ;  /* 0x0000000000007941 */ /* 0x000fea0003800000 */
.L_x_8197:
        /* <DEDUP_REMOVED lines=55> */
.L_x_8200:
[----:B------:R-:W-:Y:S05]  /*4f00*/  BSYNC B0 ;  /* 0x0000000000007941 */ /* 0x000fea0003800000 */
.L_x_8199:
        /* <DEDUP_REMOVED lines=55> */
.L_x_8202:
[----:B------:R-:W-:Y:S05]  /*5280*/  BSYNC B0 ;  /* 0x0000000000007941 */ /* 0x000fea0003800000 */
.L_x_8201:
        /* <DEDUP_REMOVED lines=54> */
.L_x_8196:
[----:B------:R-:W-:Y:S05]  /*55f0*/  BSYNC B1 ;  /* 0x0000000000017941 */ /* 0x000fea0003800000 */
.L_x_8195:
        /* <DEDUP_REMOVED lines=70> */
.L_x_8206:
[----:B------:R-:W-:Y:S05]  /*5a60*/  BSYNC B0 ;  /* 0x0000000000007941 */ /* 0x000fea0003800000 */
.L_x_8205:
        /* <DEDUP_REMOVED lines=55> */
.L_x_8208:
[----:B------:R-:W-:Y:S05]  /*5de0*/  BSYNC B0 ;  /* 0x0000000000007941 */ /* 0x000fea0003800000 */
.L_x_8207:
        /* <DEDUP_REMOVED lines=55> */
.L_x_8210:
[----:B------:R-:W-:Y:S05]  /*6160*/  BSYNC B0 ;  /* 0x0000000000007941 */ /* 0x000fea0003800000 */
.L_x_8209:
        /* <DEDUP_REMOVED lines=54> */
.L_x_8204:
[----:B------:R-:W-:Y:S05]  /*64d0*/  BSYNC B1 ;  /* 0x0000000000017941 */ /* 0x000fea0003800000 */
.L_x_8203:
        /* <DEDUP_REMOVED lines=74> */
.L_x_8214:
[----:B------:R-:W-:Y:S05]  /*6980*/  BSYNC B0 ;  /* 0x0000000000007941 */ /* 0x000fea0003800000 */
.L_x_8213:
        /* <DEDUP_REMOVED lines=55> */
.L_x_8216:
[----:B------:R-:W-:Y:S05]  /*6d00*/  BSYNC B0 ;  /* 0x0000000000007941 */ /* 0x000fea0003800000 */
.L_x_8215:
        /* <DEDUP_REMOVED lines=55> */
.L_x_8218:
[----:B------:R-:W-:Y:S05]  /*7080*/  BSYNC B0 ;  /* 0x0000000000007941 */ /* 0x000fea0003800000 */
.L_x_8217:
        /* <DEDUP_REMOVED lines=54> */
.L_x_8212:
[----:B------:R-:W-:Y:S05]  /*73f0*/  BSYNC B1 ;  /* 0x0000000000017941 */ /* 0x000fea0003800000 */
.L_x_8211:
[----:B------:R-:W2:Y:S02]  /*7400*/  LD.E R0, desc[UR6][R10.64+0xd0] ;  /* 0x0000d0060a007980 */ /* 0x000ea4000c101900 */
[----:B--2---:R-:W-:Y:S05]  /*7410*/  IMAD.U32 R0, R0, -0x20, RZ ;  /* 0xffffffe000007824 */ /* 0x004fea00078e00ff */
[C---:B------:R-:W-:Y:S02]  /*7420*/  LEA R20, P1, R0.reuse, R20, 0x1 ;  /* 0x0000001400147211 */ /* 0x040fe400078208ff */
[C---:B------:R-:W-:Y:S02]  /*7430*/  LEA R36, P0, R0.reuse, R36, 0x1 ;  /* 0x0000002400247211 */ /* 0x040fe400078008ff */
[C---:B------:R-:W-:Y:S02]  /*7440*/  LEA.HI.X.SX32 R21, R0.reuse, R21, 0x1, P1 ;  /* 0x0000001500157211 */ /* 0x040fe400008f0eff */
[----:B------:R-:W-:Y:S01]  /*7450*/  LEA.HI.X.SX32 R37, R0, R37, 0x1, P0 ;  /* 0x0000002500257211 */ /* 0x000fe200000f0eff */
[----:B------:R-:W-:Y:S05]  /*7460*/  BRA `(.L_x_8219) ;  /* 0x0000007000487947 */ /* 0x000fea0003800000 */
.L_x_8186:
        /* <DEDUP_REMOVED lines=101> */
.L_x_8225:
[----:B------:R-:W-:Y:S05]  /*7ac0*/  BSYNC B0 ;  /* 0x0000000000007941 */ /* 0x000fea0003800000 */
.L_x_8224:
[----:B-----5:R2:W-:Y:S02]  /*7ad0*/  ST.E.128 desc[UR6][R118.64], R28 ;  /* 0x0000001c76007985 */ /* 0x0205e4000c101d06 */
.L_x_8223:
[----:B------:R-:W-:Y:S05]  /*7ae0*/  BSYNC B1 ;  /* 0x0000000000017941 */ /* 0x000fea0003800000 */
.L_x_8222:
        /* <DEDUP_REMOVED lines=99> */
.L_x_8229:
[----:B------:R-:W-:Y:S05]  /*8120*/  BSYNC B0 ;  /* 0x0000000000007941 */ /* 0x000fea0003800000 */
.L_x_8228:
[----:B-----5:R1:W-:Y:S02]  /*8130*/  ST.E.128 desc[UR6][R118.64+0x80], R28 ;  /* 0x0000801c76007985 */ /* 0x0203e4000c101d06 */
.L_x_8227:
[----:B------:R-:W-:Y:S05]  /*8140*/  BSYNC B1 ;  /* 0x0000000000017941 */ /* 0x000fea0003800000 */
.L_x_8226:
        /* <DEDUP_REMOVED lines=99> */
.L_x_8233:
[----:B------:R-:W-:Y:S05]  /*8780*/  BSYNC B0 ;  /* 0x0000000000007941 */ /* 0x000fea0003800000 */
.L_x_8232:
[----:B-----5:R2:W-:Y:S02]  /*8790*/  ST.E.128 desc[UR6][R118.64+0x100], R28 ;  /* 0x0001001c76007985 */ /* 0x0205e4000c101d06 */
.L_x_8231:
[----:B------:R-:W-:Y:S05]  /*87a0*/  BSYNC B1 ;  /* 0x0000000000017941 */ /* 0x000fea0003800000 */
.L_x_8230:
        /* <DEDUP_REMOVED lines=98> */
.L_x_8235:
[----:B------:R-:W-:Y:S05]  /*8dd0*/  BSYNC B0 ;  /* 0x0000000000007941 */ /* 0x000fea0003800000 */
.L_x_8234:
[----:B-----5:R2:W-:Y:S02]  /*8de0*/  ST.E.128 desc[UR6][R118.64+0x180], R28 ;  /* 0x0001801c76007985 */ /* 0x0205e4000c101d06 */
.L_x_8221:
[----:B------:R-:W-:Y:S05]  /*8df0*/  BSYNC B2 ;  /* 0x0000000000027941 */ /* 0x000fea0003800000 */
.L_x_8220:
        /* <DEDUP_REMOVED lines=106> */
.L_x_8241:
[----:B------:R-:W-:Y:S05]  /*94a0*/  BSYNC B0 ;  /* 0x0000000000007941 */ /* 0x000fea0003800000 */
.L_x_8240:
[----:B-----5:R2:W-:Y:S02]  /*94b0*/  ST.E.128 desc[UR6][R186.64], R28 ;  /* 0x0000001cba007985 */ /* 0x0205e4000c101d06 */
.L_x_8239:
[----:B------:R-:W-:Y:S05]  /*94c0*/  BSYNC B1 ;  /* 0x0000000000017941 */ /* 0x000fea0003800000 */
.L_x_8238:
        /* <DEDUP_REMOVED lines=101> */
.L_x_8245:
[----:B------:R-:W-:Y:S05]  /*9b20*/  BSYNC B0 ;  /* 0x0000000000007941 */ /* 0x000fea0003800000 */
.L_x_8244:
[----:B-----5:R2:W-:Y:S02]  /*9b30*/  ST.E.128 desc[UR6][R186.64], R28 ;  /* 0x0000001cba007985 */ /* 0x0205e4000c101d06 */
.L_x_8243:
[----:B------:R-:W-:Y:S05]  /*9b40*/  BSYNC B1 ;  /* 0x0000000000017941 */ /* 0x000fea0003800000 */
.L_x_8242:
        /* <DEDUP_REMOVED lines=101> */
.L_x_8249:
[----:B------:R-:W-:Y:S05]  /*a1a0*/  BSYNC B0 ;  /* 0x0000000000007941 */ /* 0x000fea0003800000 */
.L_x_8248:
[----:B-----5:R2:W-:Y:S02]  /*a1b0*/  ST.E.128 desc[UR6][R186.64], R28 ;  /* 0x0000001cba007985 */ /* 0x0205e4000c101d06 */
.L_x_8247:
[----:B------:R-:W-:Y:S05]  /*a1c0*/  BSYNC B1 ;  /* 0x0000000000017941 */ /* 0x000fea0003800000 */
.L_x_8246:
        /* <DEDUP_REMOVED lines=100> */
.L_x_8251:
[----:B------:R-:W-:Y:S05]  /*a810*/  BSYNC B0 ;  /* 0x0000000000007941 */ /* 0x000fea0003800000 */
.L_x_8250:
[----:B-----5:R2:W-:Y:S02]  /*a820*/  ST.E.128 desc[UR6][R186.64], R28 ;  /* 0x0000001cba007985 */ /* 0x0205e4000c101d06 */
.L_x_8237:
[----:B------:R-:W-:Y:S05]  /*a830*/  BSYNC B2 ;  /* 0x0000000000027941 */ /* 0x000fea0003800000 */
.L_x_8236:
        /* <DEDUP_REMOVED lines=106> */
.L_x_8257:
[----:B------:R-:W-:Y:S05]  /*aee0*/  BSYNC B0 ;  /* 0x0000000000007941 */ /* 0x000fea0003800000 */
.L_x_8256:
[----:B-----5:R2:W-:Y:S02]  /*aef0*/  ST.E.128 desc[UR6][R186.64], R28 ;  /* 0x0000001cba007985 */ /* 0x0205e4000c101d06 */
.L_x_8255:
[----:B------:R-:W-:Y:S05]  /*af00*/  BSYNC B1 ;  /* 0x0000000000017941 */ /* 0x000fea0003800000 */
.L_x_8254:
        /* <DEDUP_REMOVED lines=101> */
.L_x_8261:
[----:B------:R-:W-:Y:S05]  /*b560*/  BSYNC B0 ;  /* 0x0000000000007941 */ /* 0x000fea0003800000 */
.L_x_8260:
[----:B-----5:R2:W-:Y:S02]  /*b570*/  ST.E.128 desc[UR6][R186.64], R28 ;  /* 0x0000001cba007985 */ /* 0x0205e4000c101d06 */
.L_x_8259:
[----:B------:R-:W-:Y:S05]  /*b580*/  BSYNC B1 ;  /* 0x0000000000017941 */ /* 0x000fea0003800000 */
.L_x_8258:
        /* <DEDUP_REMOVED lines=101> */
.L_x_8265:
[----:B------:R-:W-:Y:S05]  /*bbe0*/  BSYNC B0 ;  /* 0x0000000000007941 */ /* 0x000fea0003800000 */
.L_x_8264:
[----:B-----5:R2:W-:Y:S02]  /*bbf0*/  ST.E.128 desc[UR6][R186.64], R28 ;  /* 0x0000001cba007985 */ /* 0x0205e4000c101d06 */
.L_x_8263:
[----:B------:R-:W-:Y:S05]  /*bc00*/  BSYNC B1 ;  /* 0x0000000000017941 */ /* 0x000fea0003800000 */
.L_x_8262:
        /* <DEDUP_REMOVED lines=100> */
.L_x_8267:
[----:B------:R-:W-:Y:S05]  /*c250*/  BSYNC B0 ;  /* 0x0000000000007941 */ /* 0x000fea0003800000 */
.L_x_8266:
[----:B-----5:R2:W-:Y:S02]  /*c260*/  ST.E.128 desc[UR6][R186.64], R28 ;  /* 0x0000001cba007985 */ /* 0x0205e4000c101d06 */
.L_x_8253:
[----:B------:R-:W-:Y:S05]  /*c270*/  BSYNC B2 ;  /* 0x0000000000027941 */ /* 0x000fea0003800000 */
.L_x_8252:
        /* <DEDUP_REMOVED lines=110> */
.L_x_8273:
[----:B------:R-:W-:Y:S05]  /*c960*/  BSYNC B0 ;  /* 0x0000000000007941 */ /* 0x000fea0003800000 */
.L_x_8272:
[----:B-----5:R2:W-:Y:S02]  /*c970*/  ST.E.128 desc[UR6][R188.64], R28 ;  /* 0x0000001cbc007985 */ /* 0x0205e4000c101d06 */
.L_x_8271:
[----:B------:R-:W-:Y:S05]  /*c980*/  BSYNC B1 ;  /* 0x0000000000017941 */ /* 0x000fea0003800000 */
.L_x_8270:
        /* <DEDUP_REMOVED lines=101> */
.L_x_8277:
[----:B------:R-:W-:Y:S05]  /*cfe0*/  BSYNC B0 ;  /* 0x0000000000007941 */ /* 0x000fea0003800000 */
.L_x_8276:
[----:B-----5:R2:W-:Y:S02]  /*cff0*/  ST.E.128 desc[UR6][R188.64], R28 ;  /* 0x0000001cbc007985 */ /* 0x0205e4000c101d06 */
.L_x_8275:
[----:B------:R-:W-:Y:S05]  /*d000*/  BSYNC B1 ;  /* 0x0000000000017941 */ /* 0x000fea0003800000 */
.L_x_8274:
        /* <DEDUP_REMOVED lines=101> */
.L_x_8281:
[----:B------:R-:W-:Y:S05]  /*d660*/  BSYNC B0 ;  /* 0x0000000000007941 */ /* 0x000fea0003800000 */
.L_x_8280:
[----:B-----5:R2:W-:Y:S02]  /*d670*/  ST.E.128 desc[UR6][R188.64], R28 ;  /* 0x0000001cbc007985 */ /* 0x0205e4000c101d06 */
.L_x_8279:
[----:B------:R-:W-:Y:S05]  /*d680*/  BSYNC B1 ;  /* 0x0000000000017941 */ /* 0x000fea0003800000 */
.L_x_8278:
        /* <DEDUP_REMOVED lines=101> */
.L_x_8283:
[----:B------:R-:W-:Y:S05]  /*dce0*/  BSYNC B0 ;  /* 0x0000000000007941 */ /* 0x000fea0003800000 */
.L_x_8282:
[----:B-----5:R2:W-:Y:S02]  /*dcf0*/  ST.E.128 desc[UR6][R188.64], R40 ;  /* 0x00000028bc007985 */ /* 0x0205e4000c101d06 */
.L_x_8269:
[----:B------:R-:W-:Y:S05]  /*dd00*/  BSYNC B2 ;  /* 0x0000000000027941 */ /* 0x000fea0003800000 */
.L_x_8268:
        /* <DEDUP_REMOVED lines=11> */
.L_x_8185:
        /* <DEDUP_REMOVED lines=29> */
.L_x_8285:
[----:B------:R-:W-:Y:S05]  /*df90*/  BSYNC B0 ;  /* 0x0000000000007941 */ /* 0x000fea0003800000 */
.L_x_8284:
        /* <DEDUP_REMOVED lines=30> */
.L_x_8287:
[----:B------:R-:W-:Y:S05]  /*e180*/  BSYNC B0 ;  /* 0x0000000000007941 */ /* 0x000fea0003800000 */
.L_x_8286:
        /* <DEDUP_REMOVED lines=30> */
.L_x_8289:
[----:B------:R-:W-:Y:S05]  /*e370*/  BSYNC B0 ;  /* 0x0000000000007941 */ /* 0x000fea0003800000 */
.L_x_8288:
        /* <DEDUP_REMOVED lines=33> */
.L_x_8219:
[----:B------:R-:W-:Y:S05]  /*e590*/  BSYNC B3 ;  /* 0x0000000000037941 */ /* 0x000fea0003800000 */
.L_x_8184:
        /* <DEDUP_REMOVED lines=91> */
.L_x_8291:
        /* <DEDUP_REMOVED lines=10> */
.L_x_8292:
[----:B------:R-:W-:Y:S05]  /*ebf0*/  BSYNC B0 ;  /* 0x0000000000007941 */ /* 0x000fea0003800000 */
.L_x_8290:
[----:B------:R-:W-:Y:S04]  /*ec00*/  IADD3 R9, R9, -0x1, RZ ;  /* 0xffffffff09097810 */ /* 0x000fe80007ffe0ff */
[----:B------:R-:W-:Y:S11]  /*ec10*/  ISETP.GT.AND P0, PT, R9, R80, PT ;  /* 0x000000500900720c */ /* 0x000ff60003f04270 */
[----:B------:R-:W-:Y:S02]  /*ec20*/  @!UPT UIADD3 URZ, URZ, URZ, URZ ;  /* 0x0000003f3f3ff290 */ /* 0x000fe4000fffe03f */
[----:B------:R-:W-:Y:S05]  /*ec30*/  @P0 BRA `(.L_x_8293) ;  /* 0xffffff44009c0947 */ /* 0x000fea000383ffff */
.L_x_8175:
        /* <DEDUP_REMOVED lines=117> */
.L_x_8302:
[----:B------:R-:W-:Y:S05]  /*f390*/  BSYNC B0 ;  /* 0x0000000000007941 */ /* 0x000fea0003800000 */
.L_x_8301:
[----:B-----5:R3:W-:Y:S02]  /*f3a0*/  STS.128 [R235], R40 ;  /* 0x00000028eb007388 */ /* 0x0207e40000000c00 */
.L_x_8300:
[----:B------:R-:W-:Y:S05]  /*f3b0*/  BSYNC B1 ;  /* 0x0000000000017941 */ /* 0x000fea0003800000 */
.L_x_8299:
        /* <DEDUP_REMOVED lines=53> */
.L_x_8306:
[----:B------:R-:W-:Y:S05]  /*f710*/  BSYNC B0 ;  /* 0x0000000000007941 */ /* 0x000fea0003800000 */
.L_x_8305:
[----:B-----5:R1:W-:Y:S02]  /*f720*/  STS.128 [R235+0x2000], R40 ;  /* 0x00200028eb007388 */ /* 0x0203e40000000c00 */
.L_x_8304:
[----:B------:R-:W-:Y:S05]  /*f730*/  BSYNC B1 ;  /* 0x0000000000017941 */ /* 0x000fea0003800000 */
.L_x_8303:
        /* <DEDUP_REMOVED lines=53> */
.L_x_8310:
[----:B------:R-:W-:Y:S05]  /*fa90*/  BSYNC B0 ;  /* 0x0000000000007941 */ /* 0x000fea0003800000 */
.L_x_8309:
[----:B-----5:R3:W-:Y:S02]  /*faa0*/  STS.128 [R235+0x4000], R40 ;  /* 0x00400028eb007388 */ /* 0x0207e40000000c00 */
.L_x_8308:
[----:B------:R-:W-:Y:S05]  /*fab0*/  BSYNC B1 ;  /* 0x0000000000017941 */ /* 0x000fea0003800000 */
.L_x_8307:
        /* <DEDUP_REMOVED lines=8> */
[----:B------:R3:W4:Y:S01]  /*fb40*/  LD.E.64 R6, desc[UR6][R22.64+0xc0] ;  /* 0x0000c00616067980 */ /* 0x000722000c101b00 */
[----:B-----5:R-:W-:Y:S02]  /*fb50*/  MOV R8, R43 ;  /* 0x0000002b00087202 */ /* 0x020fe40000000f00 */
[----:B------:R-:W-:Y:S01]  /*fb60*/  MOV R9, R40 ;  /* 0x0000002800097202 */ /* 0x000fe20000000f00 */
[----:B------:R-:W-:Y:S01]  /*fb70*/  HADD2.F32 R40, -RZ, R41.H0_H0 ;  /* 0x20000029ff287230 */ /* 0x000fe20000004100 */
[----:B-12---:R-:W-:Y:S01]  /*fb80*/  MOV R39, R42 ;  /* 0x0000002a00277202 */ /* 0x006fe20000000f00 */
        /* <DEDUP_REMOVED lines=38> */
.L_x_8312:
[----:B------:R-:W-:Y:S05]  /*fdf0*/  BSYNC B0 ;  /* 0x0000000000007941 */ /* 0x000fea0003800000 */
.L_x_8311:
[----:B-----5:R3:W-:Y:S02]  /*fe00*/  STS.128 [R235+0x6000], R40 ;  /* 0x00600028eb007388 */ /* 0x0207e40000000c00 */
.L_x_8298:
[----:B------:R-:W-:Y:S05]  /*fe10*/  BSYNC B2 ;  /* 0x0000000000027941 */ /* 0x000fea0003800000 */
.L_x_8297:
        /* <DEDUP_REMOVED lines=67> */
.L_x_8318:
[----:B------:R-:W-:Y:S05]  /*10250*/  BSYNC B0 ;  /* 0x0000000000007941 */ /* 0x000fea0003800000 */
.L_x_8317:
[----:B-----5:R3:W-:Y:S02]  /*10260*/  STS.128 [R235+0x800], R40 ;  /* 0x00080028eb007388 */ /* 0x0207e40000000c00 */
.L_x_8316:
[----:B------:R-:W-:Y:S05]  /*10270*/  BSYNC B1 ;  /* 0x0000000000017941 */ /* 0x000fea0003800000 */
.L_x_8315:
        /* <DEDUP_REMOVED lines=54> */
.L_x_8322:
[----:B------:R-:W-:Y:S05]  /*105e0*/  BSYNC B0 ;  /* 0x0000000000007941 */ /* 0x000fea0003800000 */
.L_x_8321:
[----:B-----5:R3:W-:Y:S02]  /*105f0*/  STS.128 [R235+0x2800], R40 ;  /* 0x00280028eb007388 */ /* 0x0207e40000000c00 */
.L_x_8320:
[----:B------:R-:W-:Y:S05]  /*10600*/  BSYNC B1 ;  /* 0x0000000000017941 */ /* 0x000fea0003800000 */
.L_x_8319:
        /* <DEDUP_REMOVED lines=54> */
.L_x_8326:
[----:B------:R-:W-:Y:S05]  /*10970*/  BSYNC B0 ;  /* 0x0000000000007941 */ /* 0x000fea0003800000 */
.L_x_8325:
[----:B-----5:R3:W-:Y:S02]  /*10980*/  STS.128 [R235+0x4800], R40 ;  /* 0x00480028eb007388 */ /* 0x0207e40000000c00 */
.L_x_8324:
[----:B------:R-:W-:Y:S05]  /*10990*/  BSYNC B1 ;  /* 0x0000000000017941 */ /* 0x000fea0003800000 */
.L_x_8323:
        /* <DEDUP_REMOVED lines=53> */
.L_x_8328:
[----:B------:R-:W-:Y:S05]  /*10cf0*/  BSYNC B0 ;  /* 0x0000000000007941 */ /* 0x000fea0003800000 */
.L_x_8327:
[----:B-----5:R1:W-:Y:S02]  /*10d00*/  STS.128 [R235+0x6800], R36 ;  /* 0x00680024eb007388 */ /* 0x0203e40000000c00 */
.L_x_8314:
[----:B------:R-:W-:Y:S05]  /*10d10*/  BSYNC B2 ;  /* 0x0000000000027941 */ /* 0x000fea0003800000 */
.L_x_8313:
        /* <DEDUP_REMOVED lines=67> */
.L_x_8334:
[----:B------:R-:W-:Y:S05]  /*11150*/  BSYNC B0 ;  /* 0x0000000000007941 */ /* 0x000fea0003800000 */
.L_x_8333:
[----:B-----5:R3:W-:Y:S02]  /*11160*/  STS.128 [R235+0x1000], R36 ;  /* 0x00100024eb007388 */ /* 0x0207e40000000c00 */
.L_x_8332:
[----:B------:R-:W-:Y:S05]  /*11170*/  BSYNC B1 ;  /* 0x0000000000017941 */ /* 0x000fea0003800000 */
.L_x_8331:
        /* <DEDUP_REMOVED lines=53> */
.L_x_8338:
[----:B------:R-:W-:Y:S05]  /*114d0*/  BSYNC B0 ;  /* 0x0000000000007941 */ /* 0x000fea0003800000 */
.L_x_8337:
[----:B-----5:R3:W-:Y:S02]  /*114e0*/  STS.128 [R235+0x3000], R36 ;  /* 0x00300024eb007388 */ /* 0x0207e40000000c00 */
.L_x_8336:
[----:B------:R-:W-:Y:S05]  /*114f0*/  BSYNC B1 ;  /* 0x0000000000017941 */ /* 0x000fea0003800000 */
.L_x_8335:
        /* <DEDUP_REMOVED lines=53> */
.L_x_8342:
[----:B------:R-:W-:Y:S05]  /*11850*/  BSYNC B0 ;  /* 0x0000000000007941 */ /* 0x000fea0003800000 */
.L_x_8341:
[----:B-----5:R3:W-:Y:S02]  /*11860*/  STS.128 [R235+0x5000], R36 ;  /* 0x00500024eb007388 */ /* 0x0207e40000000c00 */
.L_x_8340:
[----:B------:R-:W-:Y:S05]  /*11870*/  BSYNC B1 ;  /* 0x0000000000017941 */ /* 0x000fea0003800000 */
.L_x_8339:
        /* <DEDUP_REMOVED lines=53> */
.L_x_8344:
[----:B------:R-:W-:Y:S05]  /*11bd0*/  BSYNC B0 ;  /* 0x0000000000007941 */ /* 0x000fea0003800000 */
.L_x_8343:
[----:B-----5:R3:W-:Y:S02]  /*11be0*/  STS.128 [R235+0x7000], R36 ;  /* 0x00700024eb007388 */ /* 0x0207e40000000c00 */
.L_x_8330:
[----:B------:R-:W-:Y:S05]  /*11bf0*/  BSYNC B2 ;  /* 0x0000000000027941 */ /* 0x000fea0003800000 */
.L_x_8329:
        /* <DEDUP_REMOVED lines=67> */
.L_x_8349:
[----:B------:R-:W-:Y:S05]  /*12030*/  BSYNC B0 ;  /* 0x0000000000007941 */ /* 0x000fea0003800000 */
.L_x_8348:
[----:B-----5:R1:W-:Y:S02]  /*12040*/  STS.128 [R235+0x1800], R20 ;  /* 0x00180014eb007388 */ /* 0x0203e40000000c00 */
.L_x_8347:
[----:B------:R-:W-:Y:S05]  /*12050*/  BSYNC B1 ;  /* 0x0000000000017941 */ /* 0x000fea0003800000 */
.L_x_8346:
        /* <DEDUP_REMOVED lines=53> */
.L_x_8353:
[----:B------:R-:W-:Y:S05]  /*123b0*/  BSYNC B0 ;  /* 0x0000000000007941 */ /* 0x000fea0003800000 */
.L_x_8352:
[----:B-----5:R1:W-:Y:S02]  /*123c0*/  STS.128 [R235+0x3800], R16 ;  /* 0x00380010eb007388 */ /* 0x0203e40000000c00 */
.L_x_8351:
[----:B------:R-:W-:Y:S05]  /*123d0*/  BSYNC B1 ;  /* 0x0000000000017941 */ /* 0x000fea0003800000 */
.L_x_8350:
        /* <DEDUP_REMOVED lines=53> */
.L_x_8357:
[----:B------:R-:W-:Y:S05]  /*12730*/  BSYNC B0 ;  /* 0x0000000000007941 */ /* 0x000fea0003800000 */
.L_x_8356:
[----:B-----5:R2:W-:Y:S02]  /*12740*/  STS.128 [R235+0x5800], R16 ;  /* 0x00580010eb007388 */ /* 0x0205e40000000c00 */
.L_x_8355:
[----:B------:R-:W-:Y:S05]  /*12750*/  BSYNC B1 ;  /* 0x0000000000017941 */ /* 0x000fea0003800000 */
.L_x_8354:
        /* <DEDUP_REMOVED lines=53> */
.L_x_8359:
[----:B------:R-:W-:Y:S05]  /*12ab0*/  BSYNC B0 ;  /* 0x0000000000007941 */ /* 0x000fea0003800000 */
.L_x_8358:
[----:B-----5:R2:W-:Y:S01]  /*12ac0*/  STS.128 [R235+0x7800], R16 ;  /* 0x00780010eb007388 */ /* 0x0205e20000000c00 */
[----:B------:R-:W-:Y:S05]  /*12ad0*/  BRA `(.L_x_8345) ;  /* 0x0000007000187947 */ /* 0x000fea0003800000 */
.L_x_8296:
        /* <DEDUP_REMOVED lines=99> */
.L_x_8365:
[----:B------:R-:W-:Y:S05]  /*13110*/  BSYNC B0 ;  /* 0x0000000000007941 */ /* 0x000fea0003800000 */
.L_x_8364:
[----:B-----5:R3:W-:Y:S02]  /*13120*/  STS.128 [R235], R60 ;  /* 0x0000003ceb007388 */ /* 0x0207e40000000c00 */
.L_x_8363:
[----:B------:R-:W-:Y:S05]  /*13130*/  BSYNC B1 ;  /* 0x0000000000017941 */ /* 0x000fea0003800000 */
.L_x_8362:
        /* <DEDUP_REMOVED lines=97> */
.L_x_8369:
[----:B------:R-:W-:Y:S05]  /*13750*/  BSYNC B0 ;  /* 0x0000000000007941 */ /* 0x000fea0003800000 */
.L_x_8368:
[----:B-----5:R1:W-:Y:S02]  /*13760*/  STS.128 [R235+0x2000], R60 ;  /* 0x0020003ceb007388 */ /* 0x0203e40000000c00 */
.L_x_8367:
[----:B------:R-:W-:Y:S05]  /*13770*/  BSYNC B1 ;  /* 0x0000000000017941 */ /* 0x000fea0003800000 */
.L_x_8366:
        /* <DEDUP_REMOVED lines=97> */
.L_x_8373:
[----:B------:R-:W-:Y:S05]  /*13d90*/  BSYNC B0 ;  /* 0x0000000000007941 */ /* 0x000fea0003800000 */
.L_x_8372:
[----:B-----5:R3:W-:Y:S02]  /*13da0*/  STS.128 [R235+0x4000], R60 ;  /* 0x0040003ceb007388 */ /* 0x0207e40000000c00 */
.L_x_8371:
[----:B------:R-:W-:Y:S05]  /*13db0*/  BSYNC B1 ;  /* 0x0000000000017941 */ /* 0x000fea0003800000 */
.L_x_8370:
        /* <DEDUP_REMOVED lines=96> */
.L_x_8375:
[----:B------:R-:W-:Y:S05]  /*143c0*/  BSYNC B0 ;  /* 0x0000000000007941 */ /* 0x000fea0003800000 */
.L_x_8374:
[----:B-----5:R3:W-:Y:S02]  /*143d0*/  STS.128 [R235+0x6000], R60 ;  /* 0x0060003ceb007388 */ /* 0x0207e40000000c00 */
.L_x_8361:
[----:B------:R-:W-:Y:S05]  /*143e0*/  BSYNC B2 ;  /* 0x0000000000027941 */ /* 0x000fea0003800000 */
.L_x_8360:
        /* <DEDUP_REMOVED lines=104> */
.L_x_8381:
[----:B------:R-:W-:Y:S05]  /*14a70*/  BSYNC B0 ;  /* 0x0000000000007941 */ /* 0x000fea0003800000 */
.L_x_8380:
[----:B-----5:R3:W-:Y:S02]  /*14a80*/  STS.128 [R235+0x800], R60 ;  /* 0x0008003ceb007388 */ /* 0x0207e40000000c00 */
.L_x_8379:
[----:B------:R-:W-:Y:S05]  /*14a90*/  BSYNC B1 ;  /* 0x0000000000017941 */ /* 0x000fea0003800000 */
.L_x_8378:
        /* <DEDUP_REMOVED lines=100> */
.L_x_8385:
[----:B------:R-:W-:Y:S05]  /*150e0*/  BSYNC B0 ;  /* 0x0000000000007941 */ /* 0x000fea0003800000 */
.L_x_8384:
[----:B-----5:R3:W-:Y:S02]  /*150f0*/  STS.128 [R235+0x2800], R60 ;  /* 0x0028003ceb007388 */ /* 0x0207e40000000c00 */
.L_x_8383:
[----:B------:R-:W-:Y:S05]  /*15100*/  BSYNC B1 ;  /* 0x0000000000017941 */ /* 0x000fea0003800000 */
.L_x_8382:
        /* <DEDUP_REMOVED lines=100> */
.L_x_8389:
[----:B------:R-:W-:Y:S05]  /*15750*/  BSYNC B0 ;  /* 0x0000000000007941 */ /* 0x000fea0003800000 */
.L_x_8388:
[----:B-----5:R3:W-:Y:S02]  /*15760*/  STS.128 [R235+0x4800], R60 ;  /* 0x0048003ceb007388 */ /* 0x0207e40000000c00 */
.L_x_8387:
[----:B------:R-:W-:Y:S05]  /*15770*/  BSYNC B1 ;  /* 0x0000000000017941 */ /* 0x000fea0003800000 */
.L_x_8386:
        /* <DEDUP_REMOVED lines=98> */
.L_x_8391:
[----:B------:R-:W-:Y:S05]  /*15da0*/  BSYNC B0 ;  /* 0x0000000000007941 */ /* 0x000fea0003800000 */
.L_x_8390:
[----:B-----5:R1:W-:Y:S02]  /*15db0*/  STS.128 [R235+0x6800], R40 ;  /* 0x00680028eb007388 */ /* 0x0203e40000000c00 */
.L_x_8377:
[----:B------:R-:W-:Y:S05]  /*15dc0*/  BSYNC B2 ;  /* 0x0000000000027941 */ /* 0x000fea0003800000 */
.L_x_8376:
        /* <DEDUP_REMOVED lines=103> */
.L_x_8397:
[----:B------:R-:W-:Y:S05]  /*16440*/  BSYNC B0 ;  /* 0x0000000000007941 */ /* 0x000fea0003800000 */
.L_x_8396:
[----:B-----5:R1:W-:Y:S02]  /*16450*/  STS.128 [R235+0x1000], R40 ;  /* 0x00100028eb007388 */ /* 0x0203e40000000c00 */
.L_x_8395:
[----:B------:R-:W-:Y:S05]  /*16460*/  BSYNC B1 ;  /* 0x0000000000017941 */ /* 0x000fea0003800000 */
.L_x_8394:
        /* <DEDUP_REMOVED lines=98> */
.L_x_8401:
[----:B------:R-:W-:Y:S05]  /*16a90*/  BSYNC B0 ;  /* 0x0000000000007941 */ /* 0x000fea0003800000 */
.L_x_8400:
[----:B-----5:R1:W-:Y:S02]  /*16aa0*/  STS.128 [R235+0x3000], R40 ;  /* 0x00300028eb007388 */ /* 0x0203e40000000c00 */
.L_x_8399:
[----:B------:R-:W-:Y:S05]  /*16ab0*/  BSYNC B1 ;  /* 0x0000000000017941 */ /* 0x000fea0003800000 */
.L_x_8398:
        /* <DEDUP_REMOVED lines=98> */
.L_x_8405:
[----:B------:R-:W-:Y:S05]  /*170e0*/  BSYNC B0 ;  /* 0x0000000000007941 */ /* 0x000fea0003800000 */
.L_x_8404:
[----:B-----5:R1:W-:Y:S02]  /*170f0*/  STS.128 [R235+0x5000], R40 ;  /* 0x00500028eb007388 */ /* 0x0203e40000000c00 */
.L_x_8403:
[----:B------:R-:W-:Y:S05]  /*17100*/  BSYNC B1 ;  /* 0x0000000000017941 */ /* 0x000fea0003800000 */
.L_x_8402:
        /* <DEDUP_REMOVED lines=101> */
.L_x_8407:
[----:B------:R-:W-:Y:S05]  /*17760*/  BSYNC B0 ;  /* 0x0000000000007941 */ /* 0x000fea0003800000 */
.L_x_8406:
[----:B-----5:R2:W-:Y:S02]  /*17770*/  STS.128 [R235+0x7000], R36 ;  /* 0x00700024eb007388 */ /* 0x0205e40000000c00 */
.L_x_8393:
[----:B------:R-:W-:Y:S05]  /*17780*/  BSYNC B2 ;  /* 0x0000000000027941 */ /* 0x000fea0003800000 */
.L_x_8392:
        /* <DEDUP_REMOVED lines=103> */
.L_x_8411:
[----:B------:R-:W-:Y:S05]  /*17e00*/  BSYNC B0 ;  /* 0x0000000000007941 */ /* 0x000fea0003800000 */
.L_x_8410:
[----:B-----5:R1:W-:Y:S02]  /*17e10*/  STS.128 [R235+0x1800], R20 ;  /* 0x00180014eb007388 */ /* 0x0203e40000000c00 */
.L_x_8409:
[----:B------:R-:W-:Y:S05]  /*17e20*/  BSYNC B1 ;  /* 0x0000000000017941 */ /* 0x000fea0003800000 */
.L_x_8408:
        /* <DEDUP_REMOVED lines=100> */
.L_x_8415:
[----:B------:R-:W-:Y:S05]  /*18470*/  BSYNC B0 ;  /* 0x0000000000007941 */ /* 0x000fea0003800000 */
.L_x_8414:
[----:B-----5:R1:W-:Y:S02]  /*18480*/  STS.128 [R235+0x3800], R20 ;  /* 0x00380014eb007388 */ /* 0x0203e40000000c00 */
.L_x_8413:
[----:B------:R-:W-:Y:S05]  /*18490*/  BSYNC B1 ;  /* 0x0000000000017941 */ /* 0x000fea0003800000 */
.L_x_8412:
        /* <DEDUP_REMOVED lines=103> */
.L_x_8419:
[----:B------:R-:W-:Y:S05]  /*18b10*/  BSYNC B0 ;  /* 0x0000000000007941 */ /* 0x000fea0003800000 */
.L_x_8418:
[----:B-----5:R1:W-:Y:S02]  /*18b20*/  STS.128 [R235+0x5800], R20 ;  /* 0x00580014eb007388 */ /* 0x0203e40000000c00 */
.L_x_8417:
[----:B------:R-:W-:Y:S05]  /*18b30*/  BSYNC B1 ;  /* 0x0000000000017941 */ /* 0x000fea0003800000 */
.L_x_8416:
        /* <DEDUP_REMOVED lines=104> */
.L_x_8421:
[----:B------:R-:W-:Y:S05]  /*191c0*/  BSYNC B0 ;  /* 0x0000000000007941 */ /* 0x000fea0003800000 */
.L_x_8420:
[----:B-----5:R1:W-:Y:S01]  /*191d0*/  STS.128 [R235+0x7800], R16 ;  /* 0x00780010eb007388 */ /* 0x0203e20000000c00 */
[----:B------:R-:W-:Y:S05]  /*191e0*/  BRA `(.L_x_8345) ;  /* 0x0000000800547947 */ /* 0x000fea0003800000 */
.L_x_8295:
        /* <DEDUP_REMOVED lines=42> */
.L_x_8423:
[----:B------:R-:W-:Y:S05]  /*19490*/  BSYNC B0 ;  /* 0x0000000000007941 */ /* 0x000fea0003800000 */
.L_x_8422:
        /* <DEDUP_REMOVED lines=35> */
.L_x_8425:
[----:B------:R-:W-:Y:S05]  /*196d0*/  BSYNC B0 ;  /* 0x0000000000007941 */ /* 0x000fea0003800000 */
.L_x_8424:
        /* <DEDUP_REMOVED lines=34> */
.L_x_8427:
[----:B------:R-:W-:Y:S05]  /*19900*/  BSYNC B0 ;  /* 0x0000000000007941 */ /* 0x000fea0003800000 */
.L_x_8426:
        /* <DEDUP_REMOVED lines=35> */
.L_x_8345:
[----:B------:R-:W-:Y:S05]  /*19b40*/  BSYNC B3 ;  /* 0x0000000000037941 */ /* 0x000fea0003800000 */
.L_x_8294:
[----:B------:R-:W-:Y:S01]  /*19b50*/  VIADD R238, R165, 0xffffffff ;  /* 0xffffffffa5ee7836 */ /* 0x000fe20000000000 */
[----:B------:R-:W-:Y:S01]  /*19b60*/  BSSY B0, `(.L_x_8428) ;  /* 0x0000028000007945 */ /* 0x000fe20003800000 */
[----:B------:R-:W-:Y:S02]  /*19b70*/  LOP3.LUT R239, R154, 0xff, RZ, 0xc0, !PT ;  /* 0x000000ff9aef7812 */ /* 0x000fe400078ec0ff */
[----:B-1--45:R-:W-:-:S04]  /*19b80*/  IMAD.SHL.U32 R2, R238, 0x40, RZ ;  /* 0x00000040ee027824 */ /* 0x032fc800078e00ff */
        /* <DEDUP_REMOVED lines=37> */
.L_x_8429:
[----:B------:R-:W-:Y:S05]  /*19de0*/  BSYNC B0 ;  /* 0x0000000000007941 */ /* 0x000fea0003800000 */
.L_x_8428:
[----:B------:R-:W-:Y:S04]  /*19df0*/  BSSY B0, `(.L_x_8430) ;  /* 0x0000025000007945 */ /* 0x000fe80003800000 */
[----:B------:R-:W-:Y:S05]  /*19e00*/  @P5 BRA `(.L_x_8431) ;  /* 0x00000000008c5947 */ /* 0x000fea0003800000 */
[C---:B------:R-:W-:Y:S02]  /*19e10*/  LOP3.LUT R3, R239.reuse, 0x1, RZ, 0xc0, !PT ;  /* 0x00000001ef037812 */ /* 0x040fe400078ec0ff */
        /* <DEDUP_REMOVED lines=34> */
.L_x_8431:
[----:B------:R-:W-:Y:S05]  /*1a040*/  BSYNC B0 ;  /* 0x0000000000007941 */ /* 0x000fea0003800000 */
.L_x_8430:
        /* <DEDUP_REMOVED lines=39> */
.L_x_8433:
[----:B------:R-:W-:Y:S05]  /*1a2c0*/  BSYNC B0 ;  /* 0x0000000000007941 */ /* 0x000fea0003800000 */
.L_x_8432:
        /* <DEDUP_REMOVED lines=42> */
.L_x_8435:
[----:B------:R-:W-:Y:S05]  /*1a570*/  BSYNC B0 ;  /* 0x0000000000007941 */ /* 0x000fea0003800000 */
.L_x_8434:
[----:B-1-3--:R-:W3:Y:S04]  /*1a580*/  LD.E.64 R12, desc[UR6][R10.64+0x1c0] ;  /* 0x0001c0060a0c7980 */ /* 0x00aee8000c101b00 */
[----:B--2-4-:R-:W2:Y:S01]  /*1a590*/  LD.E.64 R6, desc[UR6][R10.64+0x1b8] ;  /* 0x0001b8060a067980 */ /* 0x014ea2000c101b00 */
[----:B------:R-:W-:Y:S01]  /*1a5a0*/  IMAD.MOV.U32 R156, RZ, RZ, R233 ;  /* 0x000000ffff9c7224 */ /* 0x000fe200078e00e9 */
[-C--:B------:R-:W-:Y:S01]  /*1a5b0*/  ISETP.GE.AND P1, PT, R162, R0.reuse, PT ;  /* 0x00000000a200720c */ /* 0x080fe20003f26270 */
[----:B------:R-:W-:Y:S01]  /*1a5c0*/  IMAD.SHL.U32 R5, R54, 0x40, RZ ;  /* 0x0000004036057824 */ /* 0x000fe200078e00ff */
[----:B------:R-:W0:Y:S01]  /*1a5d0*/  LDGDEPBAR ;  /* 0x00000000000079af */ /* 0x000e220000000000 */
[----:B------:R-:W-:Y:S01]  /*1a5e0*/  IMAD.SHL.U32 R4, R162, 0x8, RZ ;  /* 0x00000008a2047824 */ /* 0x000fe200078e00ff */
[----:B------:R-:W-:Y:S01]  /*1a5f0*/  ISETP.GE.AND P6, PT, R30, R0, PT ;  /* 0x000000001e00720c */ /* 0x000fe20003fc6270 */
[----:B------:R-:W-:Y:S01]  /*1a600*/  IMAD R222, R51, 0x400, R35 ;  /* 0x0000040033de7824 */ /* 0x000fe200078e0223 */
[----:B------:R-:W-:-:S02]  /*1a610*/  LOP3.LUT R5, R5, 0x1c0, RZ, 0xc0, !PT ;  /* 0x000001c005057812 */ /* 0x000fc400078ec0ff */
[----:B------:R-:W-:Y:S02]  /*1a620*/  ISETP.GE.AND P4, PT, R31, R0, PT ;  /* 0x000000001f00720c */ /* 0x000fe40003f86270 */
[----:B------:R-:W-:Y:S02]  /*1a630*/  LOP3.LUT R4, R5, 0x8, R4, 0xf8, !PT ;  /* 0x0000000805047812 */ /* 0x000fe400078ef804 */
[----:B------:R-:W-:-:S04]  /*1a640*/  SHF.R.U32.HI R5, RZ, 0x3, R5 ;  /* 0x00000003ff057819 */ /* 0x000fc80000011605 */
        /* <DEDUP_REMOVED lines=9> */
[----:B------:R-:W-:Y:S02]  /*1a6e0*/  IMAD.IADD R3, R9, 0x1, R3 ;  /* 0x0000000109037824 */ /* 0x000fe400078e0203 */
[----:B------:R1:W5:Y:S03]  /*1a6f0*/  LD.E R9, desc[UR6][R10.64+0x188] ;  /* 0x000188060a097980 */ /* 0x000366000c101900 */
[----:B------:R-:W-:Y:S02]  /*1a700*/  LEA.HI.X R7, R8, R7, R3, 0x2, P0 ;  /* 0x0000000708077211 */ /* 0x000fe400000f1403 */
[----:B------:R-:W-:Y:S01]  /*1a710*/  ISETP.GE.AND P0, PT, R32, R0, PT ;  /* 0x000000002000720c */ /* 0x000fe20003f06270 */
[----:B------:R1:W5:Y:S04]  /*1a720*/  LD.E R3, desc[UR6][R10.64+0x184] ;  /* 0x000184060a037980 */ /* 0x000368000c101900 */
[----:B------:R1:W5:Y:S04]  /*1a730*/  LD.E R8, desc[UR6][R6.64] ;  /* 0x0000000606087980 */ /* 0x000368000c101900 */
        /* <DEDUP_REMOVED lines=39> */
.L_x_8437:
[----:B------:R-:W-:Y:S05]  /*1a9b0*/  BSYNC B0 ;  /* 0x0000000000007941 */ /* 0x000fea0003800000 */
.L_x_8436:
        /* <DEDUP_REMOVED lines=39> */
.L_x_8439:
[----:B------:R-:W-:Y:S05]  /*1ac30*/  BSYNC B0 ;  /* 0x0000000000007941 */ /* 0x000fea0003800000 */
.L_x_8438:
        /* <DEDUP_REMOVED lines=12> */
[----:B--2-4-:R-:W-:-:S05]  /*1ad00*/  SHF.L.U64.HI R4, R46, 0x5, R47 ;  /* 0x000000052e047819 */ /* 0x014fca000001022f */
[CC--:B------:R-:W-:Y:S02]  /*1ad10*/  @P5 LEA R14, P1, R0.reuse, R181.reuse, 0x1 ;  /* 0x000000b5000e5211 */ /* 0x0c0fe400078208ff */
[CC--:B------:R-:W-:Y:S02]  /*1ad20*/  @!P6 LEA R16, P3, R0.reuse, R181.reuse, 0x1 ;  /* 0x000000b50010e211 */ /* 0x0c0fe400078608ff */
[CCC-:B------:R-:W-:Y:S02]  /*1ad30*/  @P5 LEA.HI.X R15, R0.reuse, R180.reuse, R4.reuse, 0x1, P1 ;  /* 0x000000b4000f5211 */ /* 0x1c0fe400008f0c04 */
[CCC-:B------:R-:W-:Y:S02]  /*1ad40*/  @!P6 LEA.HI.X R17, R0.reuse, R180.reuse, R4.reuse, 0x1, P3 ;  /* 0x000000b40011e211 */ /* 0x1c0fe400018f0c04 */
[CC--:B------:R-:W-:Y:S02]  /*1ad50*/  @P4 LEA R12, P3, R0.reuse, R181.reuse, 0x1 ;  /* 0x000000b5000c4211 */ /* 0x0c0fe400078608ff */
[C---:B-1----:R-:W-:Y:S01]  /*1ad60*/  @P2 LEA R6, P1, R0.reuse, R181, 0x1 ;  /* 0x000000b500062211 */ /* 0x042fe200078208ff */
        /* <DEDUP_REMOVED lines=22> */
.L_x_8441:
[----:B------:R-:W-:Y:S05]  /*1aed0*/  BSYNC B0 ;  /* 0x0000000000007941 */ /* 0x000fea0003800000 */
.L_x_8440:
        /* <DEDUP_REMOVED lines=53> */
.L_x_8443:
[----:B------:R-:W-:Y:S05]  /*1b230*/  BSYNC B0 ;  /* 0x0000000000007941 */ /* 0x000fea0003800000 */
.L_x_8442:
[----:B-12-4-:R-:W-:Y:S01]  /*1b240*/  LDSM.16.M88.4 R12, [R222] ;  /* 0x00000000de0c783b */ /* 0x016fe20000000200 */
[----:B------:R-:W-:Y:S01]  /*1b250*/  R2P PR, R54, 0x6 ;  /* 0x0000000636007804 */ /* 0x000fe20000000000 */
[C---:B------:R-:W-:Y:S01]  /*1b260*/  VIADD R0, R221.reuse, 0x8000 ;  /* 0x00008000dd007836 */ /* 0x040fe20000000000 */
[----:B-----5:R-:W1:Y:S01]  /*1b270*/  MUFU.RCP R32, R32 ;  /* 0x0000002000207308 */ /* 0x020e620000001000 */
        /* <DEDUP_REMOVED lines=16> */
[----:B-1----:R-:W-:Y:S01]  /*1b380*/  FMUL.FTZ R244, R8, R32 ;  /* 0x0000002008f47220 */ /* 0x002fe20000410000 */
[----:B------:R-:W-:Y:S01]  /*1b390*/  SEL R0, R0, 0xffffffc0, !P2 ;  /* 0xffffffc000007807 */ /* 0x000fe20005000000 */
[C---:B------:R-:W-:Y:S01]  /*1b3a0*/  VIADD R211, R219.reuse, 0x800 ;  /* 0x00000800dbd37836 */ /* 0x040fe20000000000 */
[----:B------:R-:W1:Y:S01]  /*1b3b0*/  LDSM.16.M88.4 R60, [R219] ;  /* 0x00000000db3c783b */ /* 0x000e620000000200 */
[C---:B------:R-:W-:Y:S01]  /*1b3c0*/  IADD3 R210, R219.reuse, 0x1000, RZ ;  /* 0x00001000dbd27810 */ /* 0x040fe20007ffe0ff */
[C---:B------:R-:W-:Y:S01]  /*1b3d0*/  VIADD R209, R219.reuse, 0x1800 ;  /* 0x00001800dbd17836 */ /* 0x040fe20000000000 */
[----:B------:R-:W-:Y:S01]  /*1b3e0*/  IADD3 R206, R219, 0x2800, RZ ;  /* 0x00002800dbce7810 */ /* 0x000fe20007ffe0ff */
        /* <DEDUP_REMOVED lines=30> */
[----:B------:R-:W-:Y:S01]  /*1b5d0*/  VIADD R199, R219, 0x6000 ;  /* 0x00006000dbc77836 */ /* 0x000fe20000000000 */
[----:B------:R-:W-:Y:S01]  /*1b5e0*/  IADD3 R243, R9, 0x8, R52 ;  /* 0x0000000809f37810 */ /* 0x000fe20007ffe034 */
[----:B------:R-:W-:Y:S01]  /*1b5f0*/  VIADD R198, R219, 0x6800 ;  /* 0x00006800dbc67836 */ /* 0x000fe20000000000 */
        /* <DEDUP_REMOVED lines=171> */
[C---:B------:R-:W-:Y:S01]  /*1c0b0*/  HMMA.16816.F32 R56, R92.reuse, R16, R56 ;  /* 0x000000105c38723c */ /* 0x040fe20000001838 */
[----:B------:R-:W3:Y:S05]  /*1c0c0*/  LDSM.16.M88.4 R16, [R208+0x6000] ;  /* 0x00600000d010783b */ /* 0x000eea0000000200 */
[C---:B------:R-:W-:Y:S06]  /*1c0d0*/  HMMA.16816.F32 R24, R92.reuse, R12, R24 ;  /* 0x0000000c5c18723c */ /* 0x040fec0000001818 */
[C---:B------:R-:W-:Y:S01]  /*1c0e0*/  HMMA.16816.F32 R20, R92.reuse, R14, R20 ;  /* 0x0000000e5c14723c */ /* 0x040fe20000001814 */
[----:B------:R-:W3:Y:S05]  /*1c0f0*/  LDSM.16.M88.4 R12, [R208+0x6800] ;  /* 0x00680000d00c783b */ /* 0x000eea0000000200 */
[C---:B------:R-:W-:Y:S06]  /*1c100*/  HMMA.16816.F32 R84, R92.reuse, R88, R84 ;  /* 0x000000585c54723c */ /* 0x040fec0000001854 */
[----:B------:R-:W-:Y:S01]  /*1c110*/  HMMA.16816.F32 R80, R92, R90, R80 ;  /* 0x0000005a5c50723c */ /* 0x000fe20000001850 */
[----:B------:R-:W3:Y:S05]  /*1c120*/  LDSM.16.M88.4 R88, [R208+0x7000] ;  /* 0x00700000d058783b */ /* 0x000eea0000000200 */
[C---:B-1----:R-:W-:Y:S06]  /*1c130*/  HMMA.16816.F32 R36, R76.reuse, R68, R36 ;  /* 0x000000444c24723c */ /* 0x042fec0000001824 */
[----:B------:R-:W-:Y:S01]  /*1c140*/  HMMA.16816.F32 R68, R76, R70, R28 ;  /* 0x000000464c44723c */ /* 0x000fe2000000181c */
[----:B------:R-:W1:Y:S01]  /*1c150*/  LDSM.16.M88.4 R28, [R208+0x7800] ;  /* 0x00780000d01c783b */ /* 0x000e620000000200 */
[----:B------:R-:W-:-:S04]  /*1c160*/  DEPBAR.LE SB0, 0x0 ;  /* 0x000080000000791a */ /* 0x000fc80000000000 */
[C---:B------:R-:W-:Y:S06]  /*1c170*/  HMMA.16816.F32 R40, R76.reuse, R74, R40 ;  /* 0x0000004a4c28723c */ /* 0x040fec0000001828 */
[C---:B------:R-:W-:Y:S06]  /*1c180*/  HMMA.16816.F32 R56, R76.reuse, R72, R56 ;  /* 0x000000484c38723c */ /* 0x040fec0000001838 */
[C---:B--2---:R-:W-:Y:S06]  /*1c190*/  HMMA.16816.F32 R24, R76.reuse, R64, R24 ;  /* 0x000000404c18723c */ /* 0x044fec0000001818 */
[C---:B------:R-:W-:Y:S06]  /*1c1a0*/  HMMA.16816.F32 R20, R76.reuse, R66, R20 ;  /* 0x000000424c14723c */ /* 0x040fec0000001814 */
[C---:B----4-:R-:W-:Y:S06]  /*1c1b0*/  HMMA.16816.F32 R84, R76.reuse, R60, R84 ;  /* 0x0000003c4c54723c */ /* 0x050fec0000001854 */
[----:B------:R-:W-:Y:S06]  /*1c1c0*/  HMMA.16816.F32 R80, R76, R62, R80 ;  /* 0x0000003e4c50723c */ /* 0x000fec0000001850 */
[C---:B---3--:R-:W-:Y:S06]  /*1c1d0*/  HMMA.16816.F32 R40, R4.reuse, R18, R40 ;  /* 0x000000120428723c */ /* 0x048fec0000001828 */
[----:B------:R-:W-:Y:S01]  /*1c1e0*/  HMMA.16816.F32 R56, R4, R16, R56 ;  /* 0x000000100438723c */ /* 0x000fe20000001838 */
[----:B------:R-:W-:-:S05]  /*1c1f0*/  IMAD.SHL.U32 R19, R45, 0x2, RZ ;  /* 0x000000022d137824 */ /* 0x000fca00078e00ff */
[----:B------:R-:W-:Y:S01]  /*1c200*/  HMMA.16816.F32 R36, R4, R12, R36 ;  /* 0x0000000c0424723c */ /* 0x000fe20000001824 */
[----:B------:R-:W-:-:S05]  /*1c210*/  LOP3.LUT R19, R19, 0x6, RZ, 0xc0, !PT ;  /* 0x0000000613137812 */ /* 0x000fca00078ec0ff */
        /* <DEDUP_REMOVED lines=53> */
[----:B------:R-:W3:Y:S05]  /*1c570*/  LD.E R5, desc[UR6][R12.64] ;  /* 0x000000060c057980 */ /* 0x000eea000c101900 */
[----:B------:R-:W3:Y:S04]  /*1c580*/  LD.E R6, desc[UR6][R6.64] ;  /* 0x0000000606067980 */ /* 0x000ee8000c101900 */
[----:B------:R-:W4:Y:S01]  /*1c590*/  LD.E.64 R12, desc[UR6][R10.64+0x20] ;  /* 0x000020060a0c7980 */ /* 0x000f22000c101b00 */
[----:B------:R-:W-:-:S05]  /*1c5a0*/  IADD3 R0, R0, -R3, RZ ;  /* 0x8000000300007210 */ /* 0x000fca0007ffe0ff */
[----:B------:R-:W-:-:S05]  /*1c5b0*/  IMAD R4, R4, R0, -0x40 ;  /* 0xffffffc004047424 */ /* 0x000fca00078e0200 */
[----:B------:R-:W-:Y:S01]  /*1c5c0*/  SHF.R.S32.HI R3, RZ, 0x1f, R4 ;  /* 0x0000001fff037819 */ /* 0x000fe20000011404 */
[----:B--2---:R-:W-:-:S04]  /*1c5d0*/  IMAD R0, R9, R4, RZ ;  /* 0x0000000409007224 */ /* 0x004fc800078e02ff */
[C---:B------:R-:W-:Y:S02]  /*1c5e0*/  IMAD R3, R8.reuse, R3, R0 ;  /* 0x0000000308037224 */ /* 0x040fe400078e0200 */
[----:B---3--:R-:W-:Y:S02]  /*1c5f0*/  IMAD.IADD R5, R5, 0x1, -R6 ;  /* 0x0000000105057824 */ /* 0x008fe400078e0a06 */
[----:B------:R-:W-:-:S03]  /*1c600*/  IMAD.WIDE.U32 R6, R8, R4, RZ ;  /* 0x0000000408067225 */ /* 0x000fc600078e00ff */
[----:B------:R-:W-:Y:S02]  /*1c610*/  SHF.R.S32.HI R4, RZ, 0x1f, R5 ;  /* 0x0000001fff047819 */ /* 0x000fe40000011405 */
[----:B------:R-:W-:Y:S01]  /*1c620*/  IADD3 R7, R7, R3, RZ ;  /* 0x0000000307077210 */ /* 0x000fe20007ffe0ff */
[----:B----4-:R-:W-:-:S04]  /*1c630*/  IMAD R0, R13, R5, RZ ;  /* 0x000000050d007224 */ /* 0x010fc800078e02ff */
[----:B------:R-:W-:Y:S02]  /*1c640*/  IMAD R0, R12, R4, R0 ;  /* 0x000000040c007224 */ /* 0x000fe400078e0200 */
[----:B------:R-:W-:-:S04]  /*1c650*/  IMAD.WIDE.U32 R4, R5, R12, R6 ;  /* 0x0000000c05047225 */ /* 0x000fc800078e0006 */
[----:B------:R-:W-:Y:S01]  /*1c660*/  IMAD.IADD R0, R5, 0x1, R0 ;  /* 0x0000000105007824 */ /* 0x000fe200078e0200 */
[----:B------:R-:W-:Y:S05]  /*1c670*/  BRA `(.L_x_8448) ;  /* 0x00000000000c7947 */ /* 0x000fea0003800000 */
.L_x_8447:
[----:B------:R-:W2:Y:S02]  /*1c680*/  LD.E R4, desc[UR6][R10.64+0x38] ;  /* 0x000038060a047980 */ /* 0x000ea4000c101900 */
[----:B--2---:R-:W-:-:S04]  /*1c690*/  LEA R4, -R4, RZ, 0x6 ;  /* 0x000000ff04047211 */ /* 0x004fc800078e31ff */
[----:B------:R-:W-:Y:S02]  /*1c6a0*/  SHF.R.S32.HI R0, RZ, 0x1f, R4 ;  /* 0x0000001fff007819 */ /* 0x000fe40000011404 */
.L_x_8448:
[----:B------:R-:W-:Y:S05]  /*1c6b0*/  BSYNC B0 ;  /* 0x0000000000007941 */ /* 0x000fea0003800000 */
.L_x_8446:
        /* <DEDUP_REMOVED lines=119> */
.L_x_8445:
[----:B------:R-:W-:Y:S05]  /*1ce30*/  BSYNC B1 ;  /* 0x0000000000017941 */ /* 0x000fea0003800000 */
.L_x_8444:
[----:B------:R-:W2:Y:S01]  /*1ce40*/  LD.E R185, desc[UR6][R10.64+0xdc] ;  /* 0x0000dc060ab97980 */ /* 0x000ea2000c101900 */
[----:B------:R-:W-:-:S04]  /*1ce50*/  IMAD.IADD R19, R2, 0x1, R19 ;  /* 0x0000000102137824 */ /* 0x000fc800078e0213 */
[--C-:B------:R-:W-:Y:S01]  /*1ce60*/  IMAD.IADD R3, R242, 0x1, -R19.reuse ;  /* 0x00000001f2037824 */ /* 0x100fe200078e0a13 */
[CC--:B------:R-:W-:Y:S01]  /*1ce70*/  ISETP.GE.AND P2, PT, R19.reuse, R246.reuse, PT ;  /* 0x000000f61300720c */ /* 0x0c0fe20003f46270 */
[C---:B-1----:R-:W-:Y:S02]  /*1ce80*/  VIADD R14, R19.reuse, 0x1 ;  /* 0x00000001130e7836 */ /* 0x042fe40000000000 */
[C---:B------:R-:W-:Y:S01]  /*1ce90*/  VIADD R13, R19.reuse, 0x8 ;  /* 0x00000008130d7836 */ /* 0x040fe20000000000 */
[----:B------:R-:W-:Y:S01]  /*1cea0*/  IABS R3, R3 ;  /* 0x0000000300037213 */ /* 0x000fe20000000000 */
[----:B------:R-:W-:Y:S01]  /*1ceb0*/  IMAD.IADD R15, R240, 0x1, -R19 ;  /* 0x00000001f00f7824 */ /* 0x000fe200078e0a13 */
[C---:B------:R-:W-:Y:S01]  /*1cec0*/  ISETP.GE.OR P2, PT, R19.reuse, R241, !P2 ;  /* 0x000000f11300720c */ /* 0x040fe20005746670 */
[C---:B------:R-:W-:Y:S01]  /*1ced0*/  IMAD.IADD R17, R242.reuse, 0x1, -R14 ;  /* 0x00000001f2117824 */ /* 0x040fe200078e0a0e */
[----:B------:R-:W-:Y:S01]  /*1cee0*/  I2FP.F32.S32 R3, R3 ;  /* 0x0000000300037245 */ /* 0x000fe20000201400 */
[----:B------:R-:W-:Y:S01]  /*1cef0*/  VIADD R7, R19, 0x9 ;  /* 0x0000000913077836 */ /* 0x000fe20000000000 */
[C---:B------:R-:W-:Y:S01]  /*1cf00*/  ISETP.GE.AND P3, PT, R13.reuse, R246, PT ;  /* 0x000000f60d00720c */ /* 0x040fe20003f66270 */
[----:B------:R-:W-:Y:S01]  /*1cf10*/  IMAD.IADD R16, R242, 0x1, -R13 ;  /* 0x00000001f2107824 */ /* 0x000fe200078e0a0d */
[----:B------:R-:W-:Y:S01]  /*1cf20*/  ISETP.GE.AND P5, PT, R13, R245, PT ;  /* 0x000000f50d00720c */ /* 0x000fe20003fa6270 */
[----:B------:R-:W-:Y:S01]  /*1cf30*/  FFMA.FTZ R3, -R244, R3, R56 ;  /* 0x00000003f4037223 */ /* 0x000fe20000010138 */
[----:B------:R-:W-:-:S02]  /*1cf40*/  IABS R15, R15 ;  /* 0x0000000f000f7213 */ /* 0x000fc40000000000 */
[----:B------:R-:W-:Y:S01]  /*1cf50*/  IABS R17, R17 ;  /* 0x0000001100117213 */ /* 0x000fe20000000000 */
[----:B------:R-:W-:Y:S01]  /*1cf60*/  IMAD.IADD R18, R242, 0x1, -R7 ;  /* 0x00000001f2127824 */ /* 0x000fe200078e0a07 */
[C---:B------:R-:W-:Y:S02]  /*1cf70*/  ISETP.GE.OR P3, PT, R13.reuse, R241, !P3 ;  /* 0x000000f10d00720c */ /* 0x040fe40005f66670 */
[----:B------:R-:W-:Y:S01]  /*1cf80*/  ISETP.GE.OR P5, PT, R13, R243, !P5 ;  /* 0x000000f30d00720c */ /* 0x000fe20006fa6670 */
[----:B------:R-:W-:Y:S01]  /*1cf90*/  IMAD.IADD R13, R240, 0x1, -R13 ;  /* 0x00000001f00d7824 */ /* 0x000fe200078e0a0d */
[----:B------:R-:W-:Y:S02]  /*1cfa0*/  I2FP.F32.S32 R15, R15 ;  /* 0x0000000f000f7245 */ /* 0x000fe40000201400 */
[----:B------:R-:W-:Y:S02]  /*1cfb0*/  I2FP.F32.S32 R17, R17 ;  /* 0x0000001100117245 */ /* 0x000fe40000201400 */
[----:B------:R-:W-:Y:S01]  /*1cfc0*/  FSEL R3, R3, -INF , !P2 ;  /* 0xff80000003037808 */ /* 0x000fe20005000000 */
[----:B------:R-:W-:Y:S01]  /*1cfd0*/  FFMA.FTZ R15, -R244, R15, R58 ;  /* 0x0000000ff40f7223 */ /* 0x000fe2000001013a */
[----:B------:R-:W-:Y:S01]  /*1cfe0*/  ISETP.GE.AND P4, PT, R14, R246, PT ;  /* 0x000000f60e00720c */ /* 0x000fe20003f86270 */
[----:B------:R-:W-:Y:S01]  /*1cff0*/  FFMA.FTZ R17, -R244, R17, R57 ;  /* 0x00000011f4117223 */ /* 0x000fe20000010139 */
[----:B------:R-:W-:-:S02]  /*1d000*/  ISETP.GE.AND P1, PT, R14, R245, PT ;  /* 0x000000f50e00720c */ /* 0x000fc40003f26270 */
[C---:B------:R-:W-:Y:S02]  /*1d010*/  ISETP.GE.AND P2, PT, R19.reuse, R245, PT ;  /* 0x000000f51300720c */ /* 0x040fe40003f46270 */
[----:B------:R-:W-:Y:S02]  /*1d020*/  IABS R13, R13 ;  /* 0x0000000d000d7213 */ /* 0x000fe40000000000 */
[----:B------:R-:W-:Y:S02]  /*1d030*/  IABS R18, R18 ;  /* 0x0000001200127213 */ /* 0x000fe40000000000 */
[C---:B------:R-:W-:Y:S02]  /*1d040*/  ISETP.GE.OR P4, PT, R14.reuse, R241, !P4 ;  /* 0x000000f10e00720c */ /* 0x040fe40006786670 */
[-C--:B------:R-:W-:Y:S01]  /*1d050*/  ISETP.GE.OR P1, PT, R14, R243.reuse, !P1 ;  /* 0x000000f30e00720c */ /* 0x080fe20004f26670 */
[----:B------:R-:W-:Y:S01]  /*1d060*/  IMAD.IADD R14, R240, 0x1, -R14 ;  /* 0x00000001f00e7824 */ /* 0x000fe200078e0a0e */
[----:B------:R-:W-:-:S02]  /*1d070*/  ISETP.GE.OR P2, PT, R19, R243, !P2 ;  /* 0x000000f31300720c */ /* 0x000fc40005746670 */
[----:B------:R-:W-:Y:S02]  /*1d080*/  I2FP.F32.S32 R13, R13 ;  /* 0x0000000d000d7245 */ /* 0x000fe40000201400 */
[----:B------:R-:W-:Y:S02]  /*1d090*/  I2FP.F32.S32 R18, R18 ;  /* 0x0000001200127245 */ /* 0x000fe40000201400 */
[----:B------:R-:W-:Y:S01]  /*1d0a0*/  FSEL R15, R15, -INF , !P2 ;  /* 0xff8000000f0f7808 */ /* 0x000fe20005000000 */
[----:B------:R-:W-:Y:S01]  /*1d0b0*/  VIADD R12, R19, 0x10 ;  /* 0x00000010130c7836 */ /* 0x000fe20000000000 */
[----:B------:R-:W-:Y:S01]  /*1d0c0*/  FSEL R17, R17, -INF , !P4 ;  /* 0xff80000011117808 */ /* 0x000fe20006000000 */
[----:B------:R-:W-:Y:S01]  /*1d0d0*/  FFMA.FTZ R13, -R244, R13, R42 ;  /* 0x0000000df40d7223 */ /* 0x000fe2000001012a */
[C---:B------:R-:W-:Y:S02]  /*1d0e0*/  ISETP.GE.AND P2, PT, R7.reuse, R246, PT ;  /* 0x000000f60700720c */ /* 0x040fe40003f46270 */
[----:B------:R-:W-:-:S02]  /*1d0f0*/  ISETP.GE.AND P4, PT, R7, R245, PT ;  /* 0x000000f50700720c */ /* 0x000fc40003f86270 */
[----:B------:R-:W-:Y:S01]  /*1d100*/  IABS R14, R14 ;  /* 0x0000000e000e7213 */ /* 0x000fe20000000000 */
[----:B------:R-:W-:Y:S01]  /*1d110*/  FFMA.FTZ R18, -R244, R18, R41 ;  /* 0x00000012f4127223 */ /* 0x000fe20000010129 */
[----:B------:R-:W-:Y:S01]  /*1d120*/  VIADD R9, R19, 0x11 ;  /* 0x0000001113097836 */ /* 0x000fe20000000000 */
[C---:B------:R-:W-:Y:S01]  /*1d130*/  ISETP.GE.OR P2, PT, R7.reuse, R241, !P2 ;  /* 0x000000f10700720c */ /* 0x040fe20005746670 */
[----:B------:R-:W-:Y:S01]  /*1d140*/  IMAD.IADD R6, R242, 0x1, -R12 ;  /* 0x00000001f2067824 */ /* 0x000fe200078e0a0c */
[----:B------:R-:W-:Y:S01]  /*1d150*/  ISETP.GE.OR P4, PT, R7, R243, !P4 ;  /* 0x000000f30700720c */ /* 0x000fe20006786670 */
[----:B------:R-:W-:Y:S01]  /*1d160*/  IMAD.IADD R7, R240, 0x1, -R7 ;  /* 0x00000001f0077824 */ /* 0x000fe200078e0a07 */
[----:B------:R-:W-:Y:S02]  /*1d170*/  IABS R16, R16 ;  /* 0x0000001000107213 */ /* 0x000fe40000000000 */
[----:B------:R-:W-:Y:S02]  /*1d180*/  I2FP.F32.S32 R14, R14 ;  /* 0x0000000e000e7245 */ /* 0x000fe40000201400 */
[----:B------:R-:W-:-:S02]  /*1d190*/  FSEL R13, R13, -INF , !P5 ;  /* 0xff8000000d0d7808 */ /* 0x000fc40006800000 */
[----:B------:R-:W-:Y:S01]  /*1d1a0*/  FSEL R18, R18, -INF , !P2 ;  /* 0xff80000012127808 */ /* 0x000fe20005000000 */
[----:B------:R-:W-:Y:S01]  /*1d1b0*/  FFMA.FTZ R14, -R244, R14, R59 ;  /* 0x0000000ef40e7223 */ /* 0x000fe2000001013b */
[----:B------:R-:W-:Y:S01]  /*1d1c0*/  I2FP.F32.S32 R16, R16 ;  /* 0x0000001000107245 */ /* 0x000fe20000201400 */
[----:B------:R-:W-:Y:S01]  /*1d1d0*/  VIADD R8, R19, 0x18 ;  /* 0x0000001813087836 */ /* 0x000fe20000000000 */
[C---:B------:R-:W-:Y:S02]  /*1d1e0*/  ISETP.GE.AND P5, PT, R9.reuse, R246, PT ;  /* 0x000000f60900720c */ /* 0x040fe40003fa6270 */
[C---:B------:R-:W-:Y:S01]  /*1d1f0*/  ISETP.GE.AND P2, PT, R9.reuse, R245, PT ;  /* 0x000000f50900720c */ /* 0x040fe20003f46270 */
[----:B------:R-:W-:Y:S01]  /*1d200*/  IMAD.IADD R5, R242, 0x1, -R9 ;  /* 0x00000001f2057824 */ /* 0x000fe200078e0a09 */
[----:B------:R-:W-:Y:S01]  /*1d210*/  IABS R7, R7 ;  /* 0x0000000700077213 */ /* 0x000fe20000000000 */
[----:B------:R-:W-:Y:S01]  /*1d220*/  FFMA.FTZ R16, -R244, R16, R40 ;  /* 0x00000010f4107223 */ /* 0x000fe20000010128 */
[----:B------:R-:W-:Y:S01]  /*1d230*/  IABS R6, R6 ;  /* 0x0000000600067213 */ /* 0x000fe20000000000 */
[----:B------:R-:W-:Y:S01]  /*1d240*/  IMAD.IADD R4, R242, 0x1, -R8 ;  /* 0x00000001f2047824 */ /* 0x000fe200078e0a08 */
[----:B------:R-:W-:-:S02]  /*1d250*/  ISETP.GE.OR P5, PT, R9, R241, !P5 ;  /* 0x000000f10900720c */ /* 0x000fc40006fa6670 */
[----:B------:R-:W-:Y:S01]  /*1d260*/  ISETP.GE.OR P2, PT, R9, R243, !P2 ;  /* 0x000000f30900720c */ /* 0x000fe20005746670 */
[----:B------:R-:W-:Y:S01]  /*1d270*/  IMAD.IADD R9, R240, 0x1, -R9 ;  /* 0x00000001f0097824 */ /* 0x000fe200078e0a09 */
[----:B------:R-:W-:Y:S02]  /*1d280*/  I2FP.F32.S32 R7, R7 ;  /* 0x0000000700077245 */ /* 0x000fe40000201400 */
[----:B------:R-:W-:Y:S02]  /*1d290*/  I2FP.F32.S32 R6, R6 ;  /* 0x0000000600067245 */ /* 0x000fe40000201400 */
[----:B------:R-:W-:Y:S02]  /*1d2a0*/  FSEL R14, R14, -INF , !P1 ;  /* 0xff8000000e0e7808 */ /* 0x000fe40004800000 */
[----:B------:R-:W-:Y:S01]  /*1d2b0*/  ISETP.GE.AND P1, PT, R12, R246, PT ;  /* 0x000000f60c00720c */ /* 0x000fe20003f26270 */
[----:B------:R-:W-:Y:S01]  /*1d2c0*/  FFMA.FTZ R7, -R244, R7, R43 ;  /* 0x00000007f4077223 */ /* 0x000fe2000001012b */
[----:B------:R-:W-:Y:S01]  /*1d2d0*/  FSEL R16, R16, -INF , !P3 ;  /* 0xff80000010107808 */ /* 0x000fe20005800000 */
[----:B------:R-:W-:Y:S01]  /*1d2e0*/  FFMA.FTZ R6, -R244, R6, R36 ;  /* 0x00000006f4067223 */ /* 0x000fe20000010124 */
[----:B------:R-:W-:-:S02]  /*1d2f0*/  IABS R9, R9 ;  /* 0x0000000900097213 */ /* 0x000fc40000000000 */
[----:B------:R-:W-:Y:S02]  /*1d300*/  IABS R4, R4 ;  /* 0x0000000400047213 */ /* 0x000fe40000000000 */
[C---:B------:R-:W-:Y:S02]  /*1d310*/  ISETP.GE.AND P3, PT, R12.reuse, R245, PT ;  /* 0x000000f50c00720c */ /* 0x040fe40003f66270 */
[C---:B------:R-:W-:Y:S02]  /*1d320*/  ISETP.GE.OR P1, PT, R12.reuse, R241, !P1 ;  /* 0x000000f10c00720c */ /* 0x040fe40004f26670 */
[----:B------:R-:W-:Y:S02]  /*1d330*/  I2FP.F32.S32 R9, R9 ;  /* 0x0000000900097245 */ /* 0x000fe40000201400 */
[----:B------:R-:W-:Y:S02]  /*1d340*/  I2FP.F32.S32 R4, R4 ;  /* 0x0000000400047245 */ /* 0x000fe40000201400 */
[----:B------:R-:W-:Y:S01]  /*1d350*/  ISETP.GE.OR P3, PT, R12, R243, !P3 ;  /* 0x000000f30c00720c */ /* 0x000fe20005f66670 */
[----:B------:R-:W-:Y:S01]  /*1d360*/  IMAD.IADD R12, R240, 0x1, -R12 ;  /* 0x00000001f00c7824 */ /* 0x000fe200078e0a0c */
[----:B------:R-:W-:-:S02]  /*1d370*/  FSEL R7, R7, -INF , !P4 ;  /* 0xff80000007077808 */ /* 0x000fc40006000000 */
[----:B------:R-:W-:Y:S02]  /*1d380*/  FSEL R6, R6, -INF , !P1 ;  /* 0xff80000006067808 */ /* 0x000fe40004800000 */
[C---:B------:R-:W-:Y:S02]  /*1d390*/  ISETP.GE.AND P4, PT, R8.reuse, R246, PT ;  /* 0x000000f60800720c */ /* 0x040fe40003f86270 */
[----:B------:R-:W-:Y:S01]  /*1d3a0*/  ISETP.GE.AND P1, PT, R8, R245, PT ;  /* 0x000000f50800720c */ /* 0x000fe20003f26270 */
[C---:B------:R-:W-:Y:S01]  /*1d3b0*/  FFMA.FTZ R9, -R244.reuse, R9, R39 ;  /* 0x00000009f4097223 */ /* 0x040fe20000010127 */
[----:B------:R-:W-:Y:S01]  /*1d3c0*/  FFMA.FTZ R4, -R244, R4, R68 ;  /* 0x00000004f4047223 */ /* 0x000fe20000010144 */
[C---:B------:R-:W-:Y:S01]  /*1d3d0*/  ISETP.GE.OR P4, PT, R8.reuse, R241, !P4 ;  /* 0x000000f10800720c */ /* 0x040fe20006786670 */
[C---:B------:R-:W-:Y:S01]  /*1d3e0*/  VIADD R31, R19.reuse, 0x20 ;  /* 0x00000020131f7836 */ /* 0x040fe20000000000 */
[----:B------:R-:W-:Y:S01]  /*1d3f0*/  ISETP.GE.OR P1, PT, R8, R243, !P1 ;  /* 0x000000f30800720c */ /* 0x000fe20004f26670 */
[C---:B------:R-:W-:Y:S01]  /*1d400*/  VIADD R0, R19.reuse, 0x19 ;  /* 0x0000001913007836 */ /* 0x040fe20000000000 */
[----:B------:R-:W-:Y:S01]  /*1d410*/  IABS R12, R12 ;  /* 0x0000000c000c7213 */ /* 0x000fe20000000000 */
[----:B------:R-:W-:Y:S01]  /*1d420*/  IMAD.IADD R8, R240, 0x1, -R8 ;  /* 0x00000001f0087824 */ /* 0x000fe200078e0a08 */
[----:B------:R-:W-:Y:S01]  /*1d430*/  IABS R5, R5 ;  /* 0x0000000500057213 */ /* 0x000fe20000000000 */
[----:B------:R-:W-:Y:S01]  /*1d440*/  VIADD R29, R19, 0x21 ;  /* 0x00000021131d7836 */ /* 0x000fe20000000000 */
[----:B------:R-:W-:Y:S01]  /*1d450*/  FSEL R9, R9, -INF , !P2 ;  /* 0xff80000009097808 */ /* 0x000fe20005000000 */
[----:B------:R-:W-:Y:S01]  /*1d460*/  IMAD.IADD R2, R242, 0x1, -R0 ;  /* 0x00000001f2027824 */ /* 0x000fe200078e0a00 */
[----:B------:R-:W-:-:S02]  /*1d470*/  FSEL R4, R4, -INF , !P4 ;  /* 0xff80000004047808 */ /* 0x000fc40006000000 */
[----:B------:R-:W-:Y:S02]  /*1d480*/  I2FP.F32.S32 R12, R12 ;  /* 0x0000000c000c7245 */ /* 0x000fe40000201400 */
[C---:B------:R-:W-:Y:S02]  /*1d490*/  ISETP.GE.AND P2, PT, R31.reuse, R246, PT ;  /* 0x000000f61f00720c */ /* 0x040fe40003f46270 */
[C---:B------:R-:W-:Y:S01]  /*1d4a0*/  ISETP.GE.AND P4, PT, R31.reuse, R245, PT ;  /* 0x000000f51f00720c */ /* 0x040fe20003f86270 */
[C---:B------:R-:W-:Y:S01]  /*1d4b0*/  IMAD.IADD R179, R242.reuse, 0x1, -R29 ;  /* 0x00000001f2b37824 */ /* 0x040fe200078e0a1d */
[----:B------:R-:W-:Y:S02]  /*1d4c0*/  I2FP.F32.S32 R5, R5 ;  /* 0x0000000500057245 */ /* 0x000fe40000201400 */
[----:B------:R-:W-:Y:S01]  /*1d4d0*/  IABS R8, R8 ;  /* 0x0000000800087213 */ /* 0x000fe20000000000 */
[--C-:B------:R-:W-:Y:S01]  /*1d4e0*/  IMAD.IADD R30, R242, 0x1, -R31.reuse ;  /* 0x00000001f21e7824 */ /* 0x100fe200078e0a1f */
[C---:B------:R-:W-:Y:S01]  /*1d4f0*/  ISETP.GE.OR P2, PT, R31.reuse, R241, !P2 ;  /* 0x000000f11f00720c */ /* 0x040fe20005746670 */
[----:B------:R-:W-:Y:S01]  /*1d500*/  FFMA.FTZ R12, -R244, R12, R38 ;  /* 0x0000000cf40c7223 */ /* 0x000fe20000010126 */
[----:B------:R-:W-:Y:S01]  /*1d510*/  ISETP.GE.OR P4, PT, R31, R243, !P4 ;  /* 0x000000f31f00720c */ /* 0x000fe20006786670 */
[----:B------:R-:W-:Y:S01]  /*1d520*/  IMAD.IADD R31, R240, 0x1, -R31 ;  /* 0x00000001f01f7824 */ /* 0x000fe200078e0a1f */
[----:B------:R-:W-:Y:S01]  /*1d530*/  IABS R2, R2 ;  /* 0x0000000200027213 */ /* 0x000fe20000000000 */
[----:B------:R-:W-:Y:S01]  /*1d540*/  FFMA.FTZ R5, -R244, R5, R37 ;  /* 0x00000005f4057223 */ /* 0x000fe20000010125 */
[----:B------:R-:W-:-:S02]  /*1d550*/  I2FP.F32.S32 R8, R8 ;  /* 0x0000000800087245 */ /* 0x000fc40000201400 */
[----:B------:R-:W-:Y:S02]  /*1d560*/  IABS R179, R179 ;  /* 0x000000b300b37213 */ /* 0x000fe40000000000 */
[----:B------:R-:W-:Y:S01]  /*1d570*/  I2FP.F32.S32 R2, R2 ;  /* 0x0000000200027245 */ /* 0x000fe20000201400 */
[----:B------:R-:W-:Y:S01]  /*1d580*/  FFMA.FTZ R8, -R244, R8, R70 ;  /* 0x00000008f4087223 */ /* 0x000fe20000010146 */
[----:B------:R-:W-:Y:S02]  /*1d590*/  FSEL R12, R12, -INF , !P3 ;  /* 0xff8000000c0c7808 */ /* 0x000fe40005800000 */
[----:B------:R-:W-:Y:S02]  /*1d5a0*/  IABS R31, R31 ;  /* 0x0000001f001f7213 */ /* 0x000fe40000000000 */
[----:B------:R-:W-:Y:S02]  /*1d5b0*/  ISETP.GE.AND P3, PT, R0, R246, PT ;  /* 0x000000f60000720c */ /* 0x000fe40003f66270 */
[----:B------:R-:W-:-:S02]  /*1d5c0*/  FSEL R5, R5, -INF , !P5 ;  /* 0xff80000005057808 */ /* 0x000fc40006800000 */
[----:B------:R-:W-:Y:S02]  /*1d5d0*/  I2FP.F32.S32 R179, R179 ;  /* 0x000000b300b37245 */ /* 0x000fe40000201400 */
[----:B------:R-:W-:Y:S01]  /*1d5e0*/  ISETP.GE.AND P5, PT, R0, R245, PT ;  /* 0x000000f50000720c */ /* 0x000fe20003fa6270 */
[C---:B------:R-:W-:Y:S01]  /*1d5f0*/  FFMA.FTZ R2, -R244.reuse, R2, R69 ;  /* 0x00000002f4027223 */ /* 0x040fe20000010145 */
[----:B------:R-:W-:Y:S01]  /*1d600*/  I2FP.F32.S32 R31, R31 ;  /* 0x0000001f001f7245 */ /* 0x000fe20000201400 */
[----:B------:R-:W-:Y:S01]  /*1d610*/  FFMA.FTZ R179, -R244, R179, R25 ;  /* 0x000000b3f4b37223 */ /* 0x000fe20000010119 */
[----:B------:R-:W-:Y:S02]  /*1d620*/  ISETP.GE.OR P3, PT, R0, R241, !P3 ;  /* 0x000000f10000720c */ /* 0x000fe40005f66670 */
[----:B------:R-:W-:Y:S01]  /*1d630*/  FSEL R8, R8, -INF , !P1 ;  /* 0xff80000008087808 */ /* 0x000fe20004800000 */
[----:B------:R-:W-:Y:S01]  /*1d640*/  VIADD R28, R19, 0x28 ;  /* 0x00000028131c7836 */ /* 0x000fe20000000000 */
[----:B------:R-:W-:Y:S01]  /*1d650*/  ISETP.GE.OR P5, PT, R0, R243, !P5 ;  /* 0x000000f30000720c */ /* 0x000fe20006fa6670 */
[----:B------:R-:W-:Y:S01]  /*1d660*/  IMAD.IADD R0, R240, 0x1, -R0 ;  /* 0x00000001f0007824 */ /* 0x000fe200078e0a00 */
[----:B------:R-:W-:Y:S01]  /*1d670*/  ISETP.GE.AND P1, PT, R29, R246, PT ;  /* 0x000000f61d00720c */ /* 0x000fe20003f26270 */
[----:B------:R-:W-:Y:S01]  /*1d680*/  VIADD R25, R19, 0x29 ;  /* 0x0000002913197836 */ /* 0x000fe20000000000 */
[----:B------:R-:W-:Y:S01]  /*1d690*/  IABS R30, R30 ;  /* 0x0000001e001e7213 */ /* 0x000fe20000000000 */
[----:B------:R-:W-:Y:S01]  /*1d6a0*/  FFMA.FTZ R31, -R244, R31, R26 ;  /* 0x0000001ff41f7223 */ /* 0x000fe2000001011a */
[----:B------:R-:W-:Y:S01]  /*1d6b0*/  FSEL R2, R2, -INF , !P3 ;  /* 0xff80000002027808 */ /* 0x000fe20005800000 */
[----:B------:R-:W-:Y:S01]  /*1d6c0*/  IMAD.IADD R26, R240, 0x1, -R28 ;  /* 0x00000001f01a7824 */ /* 0x000fe200078e0a1c */
[C---:B------:R-:W-:Y:S01]  /*1d6d0*/  ISETP.GE.AND P3, PT, R29.reuse, R245, PT ;  /* 0x000000f51d00720c */ /* 0x040fe20003f66270 */
[----:B------:R-:W-:Y:S01]  /*1d6e0*/  IMAD.IADD R32, R242, 0x1, -R25 ;  /* 0x00000001f2207824 */ /* 0x000fe200078e0a19 */
[----:B------:R-:W-:-:S02]  /*1d6f0*/  ISETP.GE.OR P1, PT, R29, R241, !P1 ;  /* 0x000000f11d00720c */ /* 0x000fc40004f26670 */
[----:B------:R-:W-:Y:S02]  /*1d700*/  I2FP.F32.S32 R30, R30 ;  /* 0x0000001e001e7245 */ /* 0x000fe40000201400 */
[----:B------:R-:W-:Y:S02]  /*1d710*/  IABS R0, R0 ;  /* 0x0000000000007213 */ /* 0x000fe40000000000 */
[----:B------:R-:W-:Y:S01]  /*1d720*/  ISETP.GE.OR P3, PT, R29, R243, !P3 ;  /* 0x000000f31d00720c */ /* 0x000fe20005f66670 */
[----:B------:R-:W-:Y:S01]  /*1d730*/  IMAD.IADD R29, R240, 0x1, -R29 ;  /* 0x00000001f01d7824 */ /* 0x000fe200078e0a1d */
[----:B------:R-:W-:Y:S02]  /*1d740*/  FSEL R31, R31, -INF , !P4 ;  /* 0xff8000001f1f7808 */ /* 0x000fe40006000000 */
[----:B------:R-:W-:Y:S01]  /*1d750*/  FSEL R179, R179, -INF , !P1 ;  /* 0xff800000b3b37808 */ /* 0x000fe20004800000 */
[----:B------:R-:W-:Y:S01]  /*1d760*/  IMAD.IADD R182, R242, 0x1, -R28 ;  /* 0x00000001f2b67824 */ /* 0x000fe200078e0a1c */
[C---:B------:R-:W-:Y:S01]  /*1d770*/  ISETP.GE.AND P4, PT, R25.reuse, R246, PT ;  /* 0x000000f61900720c */ /* 0x040fe20003f86270 */
[----:B------:R-:W-:Y:S01]  /*1d780*/  FFMA.FTZ R24, -R244, R30, R24 ;  /* 0x0000001ef4187223 */ /* 0x000fe20000010118 */
[----:B------:R-:W-:-:S02]  /*1d790*/  ISETP.GE.AND P1, PT, R25, R245, PT ;  /* 0x000000f51900720c */ /* 0x000fc40003f26270 */
[----:B------:R-:W-:Y:S02]  /*1d7a0*/  I2FP.F32.S32 R0, R0 ;  /* 0x0000000000007245 */ /* 0x000fe40000201400 */
[----:B------:R-:W-:Y:S02]  /*1d7b0*/  IABS R26, R26 ;  /* 0x0000001a001a7213 */ /* 0x000fe40000000000 */
[----:B------:R-:W-:Y:S02]  /*1d7c0*/  IABS R32, R32 ;  /* 0x0000002000207213 */ /* 0x000fe40000000000 */
[C---:B------:R-:W-:Y:S02]  /*1d7d0*/  ISETP.GE.OR P4, PT, R25.reuse, R241, !P4 ;  /* 0x000000f11900720c */ /* 0x040fe40006786670 */
[----:B------:R-:W-:Y:S01]  /*1d7e0*/  ISETP.GE.OR P1, PT, R25, R243, !P1 ;  /* 0x000000f31900720c */ /* 0x000fe20004f26670 */
[----:B------:R-:W-:Y:S01]  /*1d7f0*/  IMAD.IADD R25, R240, 0x1, -R25 ;  /* 0x00000001f0197824 */ /* 0x000fe200078e0a19 */
[----:B------:R-:W-:Y:S01]  /*1d800*/  IABS R29, R29 ;  /* 0x0000001d001d7213 */ /* 0x000fe20000000000 */
[----:B------:R-:W-:Y:S01]  /*1d810*/  FFMA.FTZ R0, -R244, R0, R71 ;  /* 0x00000000f4007223 */ /* 0x000fe20000010147 */
[----:B------:R-:W-:-:S02]  /*1d820*/  I2FP.F32.S32 R26, R26 ;  /* 0x0000001a001a7245 */ /* 0x000fc40000201400 */
[----:B------:R-:W-:Y:S02]  /*1d830*/  I2FP.F32.S32 R32, R32 ;  /* 0x0000002000207245 */ /* 0x000fe40000201400 */
[----:B------:R-:W-:Y:S02]  /*1d840*/  IABS R182, R182 ;  /* 0x000000b600b67213 */ /* 0x000fe40000000000 */
[----:B------:R-:W-:Y:S02]  /*1d850*/  FSEL R178, R24, -INF , !P2 ;  /* 0xff80000018b27808 */ /* 0x000fe40005000000 */
[----:B------:R-:W-:Y:S01]  /*1d860*/  ISETP.GE.AND P2, PT, R28, R245, PT ;  /* 0x000000f51c00720c */ /* 0x000fe20003f46270 */
[C---:B------:R-:W-:Y:S01]  /*1d870*/  FFMA.FTZ R22, -R244.reuse, R26, R22 ;  /* 0x0000001af4167223 */ /* 0x040fe20000010116 */
[----:B------:R-:W-:Y:S01]  /*1d880*/  I2FP.F32.S32 R29, R29 ;  /* 0x0000001d001d7245 */ /* 0x000fe20000201400 */
[----:B------:R-:W-:Y:S01]  /*1d890*/  FFMA.FTZ R32, -R244, R32, R21 ;  /* 0x00000020f4207223 */ /* 0x000fe20000010115 */
[----:B------:R-:W-:Y:S01]  /*1d8a0*/  I2FP.F32.S32 R182, R182 ;  /* 0x000000b600b67245 */ /* 0x000fe20000201400 */
[----:B------:R-:W-:Y:S01]  /*1d8b0*/  VIADD R21, R19, 0x31 ;  /* 0x0000003113157836 */ /* 0x000fe20000000000 */
[----:B------:R-:W-:-:S02]  /*1d8c0*/  IABS R25, R25 ;  /* 0x0000001900197213 */ /* 0x000fc40000000000 */
[----:B------:R-:W-:Y:S02]  /*1d8d0*/  FSEL R0, R0, -INF , !P5 ;  /* 0xff80000000007808 */ /* 0x000fe40006800000 */
[C---:B------:R-:W-:Y:S02]  /*1d8e0*/  ISETP.GE.OR P2, PT, R28.reuse, R243, !P2 ;  /* 0x000000f31c00720c */ /* 0x040fe40005746670 */
[----:B------:R-:W-:Y:S01]  /*1d8f0*/  ISETP.GE.AND P5, PT, R28, R246, PT ;  /* 0x000000f61c00720c */ /* 0x000fe20003fa6270 */
[C---:B------:R-:W-:Y:S01]  /*1d900*/  FFMA.FTZ R27, -R244.reuse, R29, R27 ;  /* 0x0000001df41b7223 */ /* 0x040fe2000001011b */
[----:B------:R-:W-:Y:S01]  /*1d910*/  I2FP.F32.S32 R25, R25 ;  /* 0x0000001900197245 */ /* 0x000fe20000201400 */
[----:B------:R-:W-:Y:S01]  /*1d920*/  FFMA.FTZ R182, -R244, R182, R20 ;  /* 0x000000b6f4b67223 */ /* 0x000fe20000010114 */
[----:B------:R-:W-:Y:S01]  /*1d930*/  FSEL R29, R22, -INF , !P2 ;  /* 0xff800000161d7808 */ /* 0x000fe20005000000 */
[----:B------:R-:W-:Y:S01]  /*1d940*/  VIADD R20, R19, 0x30 ;  /* 0x0000003013147836 */ /* 0x000fe20000000000 */
[----:B------:R-:W-:-:S02]  /*1d950*/  FSEL R32, R32, -INF , !P4 ;  /* 0xff80000020207808 */ /* 0x000fc40006000000 */
[----:B------:R-:W-:Y:S02]  /*1d960*/  ISETP.GE.OR P5, PT, R28, R241, !P5 ;  /* 0x000000f11c00720c */ /* 0x000fe40006fa6670 */
[C---:B------:R-:W-:Y:S02]  /*1d970*/  ISETP.GE.AND P2, PT, R21.reuse, R246, PT ;  /* 0x000000f61500720c */ /* 0x040fe40003f46270 */
[----:B------:R-:W-:Y:S01]  /*1d980*/  ISETP.GE.AND P4, PT, R21, R245, PT ;  /* 0x000000f51500720c */ /* 0x000fe20003f86270 */
[----:B------:R-:W-:Y:S01]  /*1d990*/  FFMA.FTZ R23, -R244, R25, R23 ;  /* 0x00000019f4177223 */ /* 0x000fe20000010117 */
[----:B------:R-:W-:Y:S01]  /*1d9a0*/  FSEL R30, R27, -INF , !P3 ;  /* 0xff8000001b1e7808 */ /* 0x000fe20005800000 */
[--C-:B------:R-:W-:Y:S01]  /*1d9b0*/  IMAD.IADD R26, R242, 0x1, -R21.reuse ;  /* 0x00000001f21a7824 */ /* 0x100fe200078e0a15 */
[----:B------:R-:W-:Y:S01]  /*1d9c0*/  FSEL R182, R182, -INF , !P5 ;  /* 0xff800000b6b67808 */ /* 0x000fe20006800000 */
[----:B------:R-:W-:Y:S01]  /*1d9d0*/  IMAD.IADD R25, R240, 0x1, -R21 ;  /* 0x00000001f0197824 */ /* 0x000fe200078e0a15 */
[----:B------:R-:W-:-:S02]  /*1d9e0*/  ISETP.GE.OR P2, PT, R21, R241, !P2 ;  /* 0x000000f11500720c */ /* 0x000fc40005746670 */
[----:B------:R-:W-:Y:S02]  /*1d9f0*/  ISETP.GE.OR P4, PT, R21, R243, !P4 ;  /* 0x000000f31500720c */ /* 0x000fe40006786670 */
[C---:B------:R-:W-:Y:S02]  /*1da00*/  ISETP.GE.AND P3, PT, R20.reuse, R246, PT ;  /* 0x000000f61400720c */ /* 0x040fe40003f66270 */
[----:B------:R-:W-:Y:S02]  /*1da10*/  ISETP.GE.AND P5, PT, R20, R245, PT ;  /* 0x000000f51400720c */ /* 0x000fe40003fa6270 */
[----:B------:R-:W-:Y:S01]  /*1da20*/  FMNMX.FTZ R21, R3, R17, !PT ;  /* 0x0000001103157209 */ /* 0x000fe20007810000 */
[--C-:B------:R-:W-:Y:S01]  /*1da30*/  IMAD.IADD R24, R242, 0x1, -R20.reuse ;  /* 0x00000001f2187824 */ /* 0x100fe200078e0a14 */
[C---:B------:R-:W-:Y:S02]  /*1da40*/  ISETP.GE.OR P3, PT, R20.reuse, R241, !P3 ;  /* 0x000000f11400720c */ /* 0x040fe40005f66670 */
[----:B------:R-:W-:Y:S01]  /*1da50*/  ISETP.GE.OR P5, PT, R20, R243, !P5 ;  /* 0x000000f31400720c */ /* 0x000fe20006fa6670 */
[----:B------:R-:W-:Y:S01]  /*1da60*/  IMAD.IADD R20, R240, 0x1, -R20 ;  /* 0x00000001f0147824 */ /* 0x000fe200078e0a14 */
[----:B------:R-:W-:-:S02]  /*1da70*/  FMNMX.FTZ R21, R16, R21, !PT ;  /* 0x0000001510157209 */ /* 0x000fc40007810000 */
[----:B------:R-:W-:Y:S02]  /*1da80*/  IABS R25, R25 ;  /* 0x0000001900197213 */ /* 0x000fe40000000000 */
[----:B------:R-:W-:Y:S02]  /*1da90*/  FMNMX.FTZ R21, R18, R21, !PT ;  /* 0x0000001512157209 */ /* 0x000fe40007810000 */
[----:B------:R-:W-:Y:S02]  /*1daa0*/  IABS R20, R20 ;  /* 0x0000001400147213 */ /* 0x000fe40000000000 */
[----:B------:R-:W-:Y:S02]  /*1dab0*/  I2FP.F32.S32 R25, R25 ;  /* 0x0000001900197245 */ /* 0x000fe40000201400 */
[----:B------:R-:W-:Y:S02]  /*1dac0*/  FMNMX.FTZ R21, R6, R21, !PT ;  /* 0x0000001506157209 */ /* 0x000fe40007810000 */
[----:B------:R-:W-:-:S02]  /*1dad0*/  IABS R24, R24 ;  /* 0x0000001800187213 */ /* 0x000fc40000000000 */
[----:B------:R-:W-:Y:S01]  /*1dae0*/  I2FP.F32.S32 R20, R20 ;  /* 0x0000001400147245 */ /* 0x000fe20000201400 */
[C---:B------:R-:W-:Y:S01]  /*1daf0*/  FFMA.FTZ R87, -R244.reuse, R25, R87 ;  /* 0x00000019f4577223 */ /* 0x040fe20000010157 */
[----:B------:R-:W-:Y:S02]  /*1db00*/  FMNMX.FTZ R21, R5, R21, !PT ;  /* 0x0000001505157209 */ /* 0x000fe40007810000 */
[----:B------:R-:W-:Y:S01]  /*1db10*/  FMNMX.FTZ R25, R15, R14, !PT ;  /* 0x0000000e0f197209 */ /* 0x000fe20007810000 */
[----:B------:R-:W-:Y:S01]  /*1db20*/  FFMA.FTZ R86, -R244, R20, R86 ;  /* 0x00000014f4567223 */ /* 0x000fe20000010156 */
[----:B------:R-:W-:Y:S01]  /*1db30*/  I2FP.F32.S32 R24, R24 ;  /* 0x0000001800187245 */ /* 0x000fe20000201400 */
[----:B------:R-:W-:Y:S01]  /*1db40*/  VIADD R20, R19, 0x38 ;  /* 0x0000003813147836 */ /* 0x000fe20000000000 */
[----:B------:R-:W-:Y:S02]  /*1db50*/  FMNMX.FTZ R21, R4, R21, !PT ;  /* 0x0000001504157209 */ /* 0x000fe40007810000 */
[----:B------:R-:W-:Y:S01]  /*1db60*/  FMNMX.FTZ R25, R13, R25, !PT ;  /* 0x000000190d197209 */ /* 0x000fe20007810000 */
[----:B------:R-:W-:Y:S01]  /*1db70*/  FFMA.FTZ R84, -R244, R24, R84 ;  /* 0x00000018f4547223 */ /* 0x000fe20000010154 */
[----:B------:R-:W-:Y:S01]  /*1db80*/  IMAD.IADD R24, R242, 0x1, -R20 ;  /* 0x00000001f2187824 */ /* 0x000fe200078e0a14 */
[----:B------:R-:W-:-:S02]  /*1db90*/  FMNMX.FTZ R21, R2, R21, !PT ;  /* 0x0000001502157209 */ /* 0x000fc40007810000 */
[----:B------:R-:W-:Y:S02]  /*1dba0*/  FMNMX.FTZ R25, R7, R25, !PT ;  /* 0x0000001907197209 */ /* 0x000fe40007810000 */
[----:B------:R-:W-:Y:S01]  /*1dbb0*/  FSEL R28, R23, -INF , !P1 ;  /* 0xff800000171c7808 */ /* 0x000fe20004800000 */
[----:B------:R-:W-:Y:S01]  /*1dbc0*/  VIADD R19, R19, 0x39 ;  /* 0x0000003913137836 */ /* 0x000fe20000000000 */
[----:B------:R-:W-:Y:S02]  /*1dbd0*/  FMNMX.FTZ R23, R178, R21, !PT ;  /* 0x00000015b2177209 */ /* 0x000fe40007810000 */
[----:B------:R-:W-:Y:S02]  /*1dbe0*/  IABS R26, R26 ;  /* 0x0000001a001a7213 */ /* 0x000fe40000000000 */
[----:B------:R-:W-:Y:S02]  /*1dbf0*/  IABS R24, R24 ;  /* 0x0000001800187213 */ /* 0x000fe40000000000 */
[----:B------:R-:W-:-:S02]  /*1dc00*/  FMNMX.FTZ R21, R12, R25, !PT ;  /* 0x000000190c157209 */ /* 0x000fc40007810000 */
[----:B------:R-:W-:Y:S02]  /*1dc10*/  FSEL R249, R84, -INF , !P3 ;  /* 0xff80000054f97808 */ /* 0x000fe40005800000 */
[C---:B------:R-:W-:Y:S02]  /*1dc20*/  ISETP.GE.AND P1, PT, R20.reuse, R246, PT ;  /* 0x000000f61400720c */ /* 0x040fe40003f26270 */
[----:B------:R-:W-:Y:S01]  /*1dc30*/  ISETP.GE.AND P3, PT, R20, R245, PT ;  /* 0x000000f51400720c */ /* 0x000fe20003f66270 */
[----:B------:R-:W-:Y:S01]  /*1dc40*/  IMAD.IADD R22, R242, 0x1, -R19 ;  /* 0x00000001f2167824 */ /* 0x000fe200078e0a13 */
[----:B------:R-:W-:Y:S02]  /*1dc50*/  FMNMX.FTZ R25, R179, R23, !PT ;  /* 0x00000017b3197209 */ /* 0x000fe40007810000 */
[----:B------:R-:W-:Y:S02]  /*1dc60*/  I2FP.F32.S32 R26, R26 ;  /* 0x0000001a001a7245 */ /* 0x000fe40000201400 */
[----:B------:R-:W-:-:S02]  /*1dc70*/  I2FP.F32.S32 R24, R24 ;  /* 0x0000001800187245 */ /* 0x000fc40000201400 */
[----:B------:R-:W-:Y:S01]  /*1dc80*/  FMNMX.FTZ R21, R9, R21, !PT ;  /* 0x0000001509157209 */ /* 0x000fe20007810000 */
[----:B------:R-:W-:Y:S01]  /*1dc90*/  IMAD.IADD R23, R240, 0x1, -R20 ;  /* 0x00000001f0177824 */ /* 0x000fe200078e0a14 */
[C---:B------:R-:W-:Y:S02]  /*1dca0*/  ISETP.GE.OR P1, PT, R20.reuse, R241, !P1 ;  /* 0x000000f11400720c */ /* 0x040fe40004f26670 */
[----:B------:R-:W-:Y:S02]  /*1dcb0*/  ISETP.GE.OR P3, PT, R20, R243, !P3 ;  /* 0x000000f31400720c */ /* 0x000fe40005f66670 */
[----:B------:R-:W-:Y:S01]  /*1dcc0*/  FMNMX.FTZ R20, R182, R25, !PT ;  /* 0x00000019b6147209 */ /* 0x000fe20007810000 */
[----:B------:R-:W-:Y:S01]  /*1dcd0*/  FFMA.FTZ R85, -R244, R26, R85 ;  /* 0x0000001af4557223 */ /* 0x000fe20000010155 */
[----:B------:R-:W-:Y:S01]  /*1dce0*/  FMNMX.FTZ R25, R8, R21, !PT ;  /* 0x0000001508197209 */ /* 0x000fe20007810000 */
[----:B------:R-:W-:Y:S01]  /*1dcf0*/  FFMA.FTZ R24, -R244, R24, R80 ;  /* 0x00000018f4187223 */ /* 0x000fe20000010150 */
[----:B------:R-:W-:-:S02]  /*1dd00*/  IABS R22, R22 ;  /* 0x0000001600167213 */ /* 0x000fc40000000000 */
[----:B------:R-:W-:Y:S02]  /*1dd10*/  FMNMX.FTZ R20, R32, R20, !PT ;  /* 0x0000001420147209 */ /* 0x000fe40007810000 */
[----:B------:R-:W-:Y:S01]  /*1dd20*/  FMNMX.FTZ R25, R0, R25, !PT ;  /* 0x0000001900197209 */ /* 0x000fe20007810000 */
[----:B------:R-:W-:Y:S01]  /*1dd30*/  IMAD.IADD R21, R240, 0x1, -R19 ;  /* 0x00000001f0157824 */ /* 0x000fe200078e0a13 */
[----:B------:R-:W-:Y:S02]  /*1dd40*/  I2FP.F32.S32 R22, R22 ;  /* 0x0000001600167245 */ /* 0x000fe40000201400 */
[----:B------:R-:W-:Y:S02]  /*1dd50*/  FSEL R248, R85, -INF , !P2 ;  /* 0xff80000055f87808 */ /* 0x000fe40005000000 */
[----:B------:R-:W-:Y:S02]  /*1dd60*/  FSEL R247, R24, -INF , !P1 ;  /* 0xff80000018f77808 */ /* 0x000fe40004800000 */
[----:B------:R-:W-:-:S02]  /*1dd70*/  ISETP.GE.AND P2, PT, R19, R246, PT ;  /* 0x000000f61300720c */ /* 0x000fc40003f46270 */
[----:B------:R-:W-:Y:S02]  /*1dd80*/  IABS R24, R23 ;  /* 0x0000001700187213 */ /* 0x000fe40000000000 */
[----:B------:R-:W-:Y:S02]  /*1dd90*/  FMNMX.FTZ R20, R249, R20, !PT ;  /* 0x00000014f9147209 */ /* 0x000fe40007810000 */
[----:B------:R-:W-:Y:S01]  /*1dda0*/  FMNMX.FTZ R23, R31, R25, !PT ;  /* 0x000000191f177209 */ /* 0x000fe20007810000 */
[----:B------:R-:W-:Y:S01]  /*1ddb0*/  FFMA.FTZ R22, -R244, R22, R81 ;  /* 0x00000016f4167223 */ /* 0x000fe20000010151 */
[----:B------:R-:W-:Y:S02]  /*1ddc0*/  ISETP.GE.OR P2, PT, R19, R241, !P2 ;  /* 0x000000f11300720c */ /* 0x000fe40005746670 */
[----:B------:R-:W-:Y:S02]  /*1ddd0*/  IABS R21, R21 ;  /* 0x0000001500157213 */ /* 0x000fe40000000000 */
[----:B------:R-:W-:-:S02]  /*1dde0*/  FMNMX.FTZ R20, R248, R20, !PT ;  /* 0x00000014f8147209 */ /* 0x000fc40007810000 */
[----:B------:R-:W-:Y:S02]  /*1ddf0*/  FMNMX.FTZ R23, R30, R23, !PT ;  /* 0x000000171e177209 */ /* 0x000fe40007810000 */
[----:B------:R-:W-:Y:S01]  /*1de00*/  FSEL R195, R22, -INF , !P2 ;  /* 0xff80000016c37808 */ /* 0x000fe20005000000 */
[----:B------:R-:W-:Y:S01]  /*1de10*/  IMAD.MOV.U32 R22, RZ, RZ, R21 ;  /* 0x000000ffff167224 */ /* 0x000fe200078e0015 */
[----:B------:R-:W-:Y:S02]  /*1de20*/  FMNMX.FTZ R20, R247, R20, !PT ;  /* 0x00000014f7147209 */ /* 0x000fe40007810000 */
[----:B------:R-:W-:Y:S02]  /*1de30*/  FMNMX.FTZ R23, R29, R23, !PT ;  /* 0x000000171d177209 */ /* 0x000fe40007810000 */
[----:B------:R-:W-:Y:S02]  /*1de40*/  I2FP.F32.S32 R24, R24 ;  /* 0x0000001800187245 */ /* 0x000fe40000201400 */
[----:B------:R-:W-:-:S02]  /*1de50*/  FMNMX.FTZ R20, R195, R20, !PT ;  /* 0x00000014c3147209 */ /* 0x000fc40007810000 */
[----:B------:R-:W-:Y:S02]  /*1de60*/  FSEL R193, R86, -INF , !P5 ;  /* 0xff80000056c17808 */ /* 0x000fe40006800000 */
[----:B------:R-:W-:Y:S02]  /*1de70*/  FMNMX.FTZ R23, R28, R23, !PT ;  /* 0x000000171c177209 */ /* 0x000fe40007810000 */
[----:B------:R-:W-:Y:S01]  /*1de80*/  I2FP.F32.S32 R22, R22 ;  /* 0x0000001600167245 */ /* 0x000fe20000201400 */
[C---:B------:R-:W-:Y:S01]  /*1de90*/  FFMA.FTZ R24, -R244.reuse, R24, R82 ;  /* 0x00000018f4187223 */ /* 0x040fe20000010152 */
[----:B------:R-:W-:Y:S01]  /*1dea0*/  ISETP.GE.AND P1, PT, R19, R245, PT ;  /* 0x000000f51300720c */ /* 0x000fe20003f26270 */
[----:B------:R-:W1:Y:S01]  /*1deb0*/  SHFL.BFLY PT, R21, R20, 0x2, 0x1f ;  /* 0x0c401f0014157f89 */ /* 0x000e6200000e0000 */
[----:B------:R-:W-:Y:S02]  /*1dec0*/  FSEL R192, R87, -INF , !P4 ;  /* 0xff80000057c07808 */ /* 0x000fe40006000000 */
[----:B------:R-:W-:Y:S01]  /*1ded0*/  FMNMX.FTZ R23, R193, R23, !PT ;  /* 0x00000017c1177209 */ /* 0x000fe20007810000 */
[----:B------:R-:W-:Y:S01]  /*1dee0*/  FFMA.FTZ R22, -R244, R22, R83 ;  /* 0x00000016f4167223 */ /* 0x000fe20000010153 */
[----:B------:R-:W-:-:S02]  /*1def0*/  ISETP.GE.OR P1, PT, R19, R243, !P1 ;  /* 0x000000f31300720c */ /* 0x000fc40004f26670 */
        /* <DEDUP_REMOVED lines=13> */
[----:B------:R-:W-:Y:S02]  /*1dfd0*/  FSEL R194, R194, RZ, P1 ;  /* 0x000000ffc2c27208 */ /* 0x000fe40000800000 */
[----:B------:R-:W-:-:S03]  /*1dfe0*/  LEA R216, R35, UR4, 0x1 ;  /* 0x0000000423d87c11 */ /* 0x000fc6000f8e08ff */
[-CC-:B------:R-:W-:Y:S02]  /*1dff0*/  FFMA.FTZ R176, R3, R185.reuse, -R194.reuse ;  /* 0x000000b903b07223 */ /* 0x180fe400000108c2 */
[----:B------:R-:W1:Y:S01]  /*1e000*/  LDSM.16.MT88.4 R156, [R216+0x10000] ;  /* 0x01000000d89c783b */ /* 0x000e620000004200 */
[-CC-:B------:R-:W-:Y:S01]  /*1e010*/  FFMA.FTZ R175, R17, R185.reuse, -R194.reuse ;  /* 0x000000b911af7223 */ /* 0x180fe200000108c2 */
[-CC-:B------:R-:W-:Y:S01]  /*1e020*/  FFMA.FTZ R172, R16, R185.reuse, -R194.reuse ;  /* 0x000000b910ac7223 */ /* 0x180fe200000108c2 */
[--C-:B------:R-:W-:Y:S01]  /*1e030*/  FFMA.FTZ R170, R18, R185, -R194.reuse ;  /* 0x000000b912aa7223 */ /* 0x100fe200000108c2 */
[----:B------:R-:W-:Y:S01]  /*1e040*/  LDSM.16.MT88.4 R40, [R216+0x12000] ;  /* 0x01200000d828783b */ /* 0x000fe20000004200 */
[----:B---3--:R-:W-:Y:S01]  /*1e050*/  FMNMX.FTZ R3, R20, R19, !PT ;  /* 0x0000001314037209 */ /* 0x008fe20007810000 */
[-CC-:B------:R-:W-:Y:S01]  /*1e060*/  FFMA.FTZ R169, R6, R185.reuse, -R194.reuse ;  /* 0x000000b906a97223 */ /* 0x180fe200000108c2 */
[----:B------:R-:W-:Y:S01]  /*1e070*/  FFMA.FTZ R167, R5, R185, -R194 ;  /* 0x000000b905a77223 */ /* 0x000fe200000108c2 */
[----:B------:R-:W-:Y:S01]  /*1e080*/  LDSM.16.MT88.4 R72, [R216+0x14000] ;  /* 0x01400000d848783b */ /* 0x000fe20000004200 */
[----:B------:R-:W-:Y:S01]  /*1e090*/  FSETP.NEU.FTZ.AND P1, PT, R3, -INF , PT ;  /* 0xff8000000300780b */ /* 0x000fe20003f3d000 */
[----:B------:R-:W-:Y:S01]  /*1e0a0*/  FMUL.FTZ R184, R185, R3 ;  /* 0x00000003b9b87220 */ /* 0x000fe20000410000 */
[----:B------:R-:W-:-:S02]  /*1e0b0*/  IMAD R214, R34, 0x2, R216 ;  /* 0x0000000222d67824 */ /* 0x000fc400078e02d8 */
[-C--:B------:R-:W-:Y:S01]  /*1e0c0*/  FFMA.FTZ R166, R4, R185.reuse, -R194 ;  /* 0x000000b904a67223 */ /* 0x080fe200000108c2 */
[----:B------:R-:W-:Y:S01]  /*1e0d0*/  LDSM.16.MT88.4 R104, [R216+0x16000] ;  /* 0x01600000d868783b */ /* 0x000fe20000004200 */
[----:B------:R-:W-:Y:S01]  /*1e0e0*/  FSEL R184, R184, RZ, P1 ;  /* 0x000000ffb8b87208 */ /* 0x000fe20000800000 */
[C---:B------:R-:W-:Y:S02]  /*1e0f0*/  IMAD R213, R33.reuse, 0x2, R216 ;  /* 0x0000000221d57824 */ /* 0x040fe400078e02d8 */
[----:B------:R-:W2:Y:S01]  /*1e100*/  LDSM.16.MT88.4 R148, [R214+0x10000] ;  /* 0x01000000d694783b */ /* 0x000ea20000004200 */
[----:B------:R-:W-:Y:S02]  /*1e110*/  IMAD R212, R33, 0x2, R214 ;  /* 0x0000000221d47824 */ /* 0x000fe400078e02d6 */
[-CC-:B------:R-:W-:Y:S01]  /*1e120*/  FFMA.FTZ R174, R15, R185.reuse, -R184.reuse ;  /* 0x000000b90fae7223 */ /* 0x180fe200000108b8 */
[-CC-:B------:R-:W-:Y:S01]  /*1e130*/  FFMA.FTZ R177, R14, R185.reuse, -R184.reuse ;  /* 0x000000b90eb17223 */ /* 0x180fe200000108b8 */
[-CC-:B------:R-:W-:Y:S01]  /*1e140*/  FFMA.FTZ R173, R13, R185.reuse, -R184.reuse ;  /* 0x000000b90dad7223 */ /* 0x180fe200000108b8 */
[-CC-:B------:R-:W-:Y:S01]  /*1e150*/  FFMA.FTZ R171, R7, R185.reuse, -R184.reuse ;  /* 0x000000b907ab7223 */ /* 0x180fe200000108b8 */
[----:B------:R-:W3:Y:S01]  /*1e160*/  LDSM.16.MT88.4 R140, [R213+0x10000] ;  /* 0x01000000d58c783b */ /* 0x000ee20000004200 */
[----:B------:R-:W-:Y:S03]  /*1e170*/  MUFU.EX2 R176, R176 ;  /* 0x000000b000b07308 */ /* 0x000fe60000000800 */
[----:B------:R-:W4:Y:S04]  /*1e180*/  LDSM.16.MT88.4 R132, [R212+0x10000] ;  /* 0x01000000d484783b */ /* 0x000f280000004200 */
[----:B------:R-:W5:Y:S01]  /*1e190*/  LDSM.16.MT88.4 R48, [R214+0x12000] ;  /* 0x01200000d630783b */ /* 0x000f620000004200 */
[----:B------:R-:W1:Y:S03]  /*1e1a0*/  MUFU.EX2 R175, R175 ;  /* 0x000000af00af7308 */ /* 0x000e660000000800 */
[----:B------:R-:W5:Y:S04]  /*1e1b0*/  LDSM.16.MT88.4 R56, [R213+0x12000] ;  /* 0x01200000d538783b */ /* 0x000f680000004200 */
[----:B------:R-:W5:Y:S01]  /*1e1c0*/  LDSM.16.MT88.4 R64, [R212+0x12000] ;  /* 0x01200000d440783b */ /* 0x000f620000004200 */
[----:B------:R-:W-:Y:S03]  /*1e1d0*/  MUFU.EX2 R172, R172 ;  /* 0x000000ac00ac7308 */ /* 0x000fe60000000800 */
[----:B------:R-:W5:Y:S04]  /*1e1e0*/  LDSM.16.MT88.4 R80, [R214+0x14000] ;  /* 0x01400000d650783b */ /* 0x000f680000004200 */
[----:B------:R-:W5:Y:S01]  /*1e1f0*/  LDSM.16.MT88.4 R88, [R213+0x14000] ;  /* 0x01400000d558783b */ /* 0x000f620000004200 */
[----:B------:R-:W2:Y:S03]  /*1e200*/  MUFU.EX2 R170, R170 ;  /* 0x000000aa00aa7308 */ /* 0x000ea60000000800 */
[----:B------:R-:W5:Y:S04]  /*1e210*/  LDSM.16.MT88.4 R96, [R212+0x14000] ;  /* 0x01400000d460783b */ /* 0x000f680000004200 */
[----:B------:R-:W5:Y:S01]  /*1e220*/  LDSM.16.MT88.4 R112, [R214+0x16000] ;  /* 0x01600000d670783b */ /* 0x000f620000004200 */
[----:B------:R-:W-:Y:S03]  /*1e230*/  MUFU.EX2 R174, R174 ;  /* 0x000000ae00ae7308 */ /* 0x000fe60000000800 */
[----:B------:R-:W5:Y:S04]  /*1e240*/  LDSM.16.MT88.4 R120, [R213+0x16000] ;  /* 0x01600000d578783b */ /* 0x000f680000004200 */
[----:B------:R-:W5:Y:S01]  /*1e250*/  LDSM.16.MT88.4 R4, [R212+0x16000] ;  /* 0x01600000d404783b */ /* 0x000f620000004200 */
[----:B------:R-:W3:Y:S01]  /*1e260*/  MUFU.EX2 R177, R177 ;  /* 0x000000b100b17308 */ /* 0x000ee20000000800 */
[----:B------:R-:W-:-:S02]  /*1e270*/  FFMA.FTZ R168, R12, R185, -R184 ;  /* 0x000000b90ca87223 */ /* 0x000fc400000108b8 */
[----:B------:R-:W5:Y:S01]  /*1e280*/  LDSM.16.MT88.4 R12, [R216+0x10800] ;  /* 0x01080000d80c783b */ /* 0x000f620000004200 */
[-C--:B------:R-:W-:Y:S01]  /*1e290*/  FFMA.FTZ R2, R2, R185.reuse, -R194 ;  /* 0x000000b902027223 */ /* 0x080fe200000108c2 */
[-CC-:B------:R-:W-:Y:S01]  /*1e2a0*/  FFMA.FTZ R9, R9, R185.reuse, -R184.reuse ;  /* 0x000000b909097223 */ /* 0x180fe200000108b8 */
[-CC-:B------:R-:W-:Y:S01]  /*1e2b0*/  FFMA.FTZ R8, R8, R185.reuse, -R184.reuse ;  /* 0x000000b908087223 */ /* 0x180fe200000108b8 */
[----:B------:R-:W-:Y:S01]  /*1e2c0*/  FFMA.FTZ R0, R0, R185, -R184 ;  /* 0x000000b900007223 */ /* 0x000fe200000108b8 */
[----:B------:R-:W-:Y:S01]  /*1e2d0*/  MUFU.EX2 R173, R173 ;  /* 0x000000ad00ad7308 */ /* 0x000fe20000000800 */
[----:B------:R-:W5:Y:S04]  /*1e2e0*/  LDSM.16.MT88.4 R20, [R214+0x10800] ;  /* 0x01080000d614783b */ /* 0x000f680000004200 */
[----:B------:R-:W5:Y:S03]  /*1e2f0*/  LDSM.16.MT88.4 R16, [R213+0x10800] ;  /* 0x01080000d510783b */ /* 0x000f660000004200 */
[----:B------:R-:W4:Y:S01]  /*1e300*/  MUFU.EX2 R171, R171 ;  /* 0x000000ab00ab7308 */ /* 0x000f220000000800 */
[----:B-1----:R-:W-:Y:S01]  /*1e310*/  F2FP.F16.F32.PACK_AB R128, R175, R176 ;  /* 0x000000b0af80723e */ /* 0x002fe200000000ff */
[----:B------:R-:W-:Y:S01]  /*1e320*/  LDSM.16.MT88.4 R24, [R213+0x14800] ;  /* 0x01480000d518783b */ /* 0x000fe20000004200 */
[----:B--2---:R-:W-:-:S02]  /*1e330*/  F2FP.F16.F32.PACK_AB R130, R170, R172 ;  /* 0x000000acaa82723e */ /* 0x004fc400000000ff */
[----:B---3--:R-:W-:-:S03]  /*1e340*/  F2FP.F16.F32.PACK_AB R129, R177, R174 ;  /* 0x000000aeb181723e */ /* 0x008fc600000000ff */
[----:B------:R-:W-:Y:S01]  /*1e350*/  MUFU.EX2 R169, R169 ;  /* 0x000000a900a97308 */ /* 0x000fe20000000800 */
[----:B----4-:R-:W-:-:S07]  /*1e360*/  F2FP.F16.F32.PACK_AB R131, R171, R173 ;  /* 0x000000adab83723e */ /* 0x010fce00000000ff */
[----:B------:R-:W1:Y:S01]  /*1e370*/  MUFU.EX2 R167, R167 ;  /* 0x000000a700a77308 */ /* 0x000e620000000800 */
[C---:B------:R-:W-:Y:S07]  /*1e380*/  HMMA.16816.F32 R160, R128.reuse, R156, RZ ;  /* 0x0000009c80a0723c */ /* 0x040fee00000018ff */
[----:B------:R-:W-:Y:S01]  /*1e390*/  MUFU.EX2 R166, R166 ;  /* 0x000000a600a67308 */ /* 0x000fe20000000800 */
[C---:B------:R-:W-:Y:S07]  /*1e3a0*/  HMMA.16816.F32 R156, R128.reuse, R158, RZ ;  /* 0x0000009e809c723c */ /* 0x040fee00000018ff */
[----:B------:R-:W-:Y:S08]  /*1e3b0*/  MUFU.EX2 R2, R2 ;  /* 0x0000000200027308 */ /* 0x000ff00000000800 */
[----:B------:R-:W-:Y:S08]  /*1e3c0*/  MUFU.EX2 R168, R168 ;  /* 0x000000a800a87308 */ /* 0x000ff00000000800 */
[----:B------:R-:W2:Y:S08]  /*1e3d0*/  MUFU.EX2 R9, R9 ;  /* 0x0000000900097308 */ /* 0x000eb00000000800 */
[----:B------:R-:W-:Y:S08]  /*1e3e0*/  MUFU.EX2 R8, R8 ;  /* 0x0000000800087308 */ /* 0x000ff00000000800 */
[----:B------:R-:W3:Y:S01]  /*1e3f0*/  MUFU.EX2 R0, R0 ;  /* 0x0000000000007308 */ /* 0x000ee20000000800 */
[C---:B------:R-:W-:Y:S06]  /*1e400*/  HMMA.16816.F32 R152, R128.reuse, R148, RZ ;  /* 0x000000948098723c */ /* 0x040fec00000018ff */
[C---:B------:R-:W-:Y:S06]  /*1e410*/  HMMA.16816.F32 R144, R128.reuse, R140, RZ ;  /* 0x0000008c8090723c */ /* 0x040fec00000018ff */
[C---:B------:R-:W-:Y:S06]  /*1e420*/  HMMA.16816.F32 R136, R128.reuse, R132, RZ ;  /* 0x000000848088723c */ /* 0x040fec00000018ff */
[C---:B------:R-:W-:Y:S06]  /*1e430*/  HMMA.16816.F32 R36, R128.reuse, R40, RZ ;  /* 0x000000288024723c */ /* 0x040fec00000018ff */
[C---:B-----5:R-:W-:Y:S06]  /*1e440*/  HMMA.16816.F32 R44, R128.reuse, R48, RZ ;  /* 0x00000030802c723c */ /* 0x060fec00000018ff */
        /* <DEDUP_REMOVED lines=25> */
[----:B-1----:R-:W-:-:S02]  /*1e5e0*/  F2FP.F16.F32.PACK_AB R4, R167, R169 ;  /* 0x000000a9a704723e */ /* 0x002fc400000000ff */
[----:B--2---:R-:W-:-:S04]  /*1e5f0*/  F2FP.F16.F32.PACK_AB R5, R9, R168 ;  /* 0x000000a80905723e */ /* 0x004fc800000000ff */
[----:B------:R-:W-:Y:S02]  /*1e600*/  F2FP.F16.F32.PACK_AB R6, R2, R166 ;  /* 0x000000a60206723e */ /* 0x000fe400000000ff */
[----:B---3--:R-:W-:-:S07]  /*1e610*/  F2FP.F16.F32.PACK_AB R7, R0, R8 ;  /* 0x000000080007723e */ /* 0x008fce00000000ff */
[C---:B------:R-:W-:Y:S06]  /*1e620*/  HMMA.16816.F32 R160, R4.reuse, R12, R160 ;  /* 0x0000000c04a0723c */ /* 0x040fec00000018a0 */
        /* <DEDUP_REMOVED lines=34> */
[----:B------:R-:W3:Y:S01]  /*1e850*/  LDSM.16.MT88.4 R16, [R212+0x16800] ;  /* 0x01680000d410783b */ /* 0x000ee20000004200 */
[-CC-:B------:R-:W-:Y:S01]  /*1e860*/  FFMA.FTZ R178, R178, R185.reuse, -R194.reuse ;  /* 0x000000b9b2b27223 */ /* 0x180fe200000108c2 */
[-CC-:B------:R-:W-:Y:S01]  /*1e870*/  FFMA.FTZ R179, R179, R185.reuse, -R194.reuse ;  /* 0x000000b9b3b37223 */ /* 0x180fe200000108c2 */
[-CC-:B------:R-:W-:Y:S01]  /*1e880*/  FFMA.FTZ R182, R182, R185.reuse, -R194.reuse ;  /* 0x000000b9b6b67223 */ /* 0x180fe200000108c2 */
[-C--:B------:R-:W-:Y:S01]  /*1e890*/  FFMA.FTZ R183, R32, R185.reuse, -R194 ;  /* 0x000000b920b77223 */ /* 0x080fe200000108c2 */
[-CC-:B------:R-:W-:Y:S01]  /*1e8a0*/  FFMA.FTZ R189, R31, R185.reuse, -R184.reuse ;  /* 0x000000b91fbd7223 */ /* 0x180fe200000108b8 */
[-CC-:B------:R-:W-:Y:S01]  /*1e8b0*/  FFMA.FTZ R191, R30, R185.reuse, -R184.reuse ;  /* 0x000000b91ebf7223 */ /* 0x180fe200000108b8 */
[C---:B-1----:R-:W-:Y:S06]  /*1e8c0*/  HMMA.16816.F32 R108, R4.reuse, R12, R108 ;  /* 0x0000000c046c723c */ /* 0x042fec000000186c */
[C---:B------:R-:W-:Y:S01]  /*1e8d0*/  HMMA.16816.F32 R112, R4.reuse, R14, R112 ;  /* 0x0000000e0470723c */ /* 0x040fe20000001870 */
[----:B------:R-:W1:Y:S01]  /*1e8e0*/  LDSM.16.MT88.4 R12, [R216+0x11000] ;  /* 0x01100000d80c783b */ /* 0x000e620000004200 */
[-CC-:B------:R-:W-:Y:S01]  /*1e8f0*/  FFMA.FTZ R190, R29, R185.reuse, -R184.reuse ;  /* 0x000000b91dbe7223 */ /* 0x180fe200000108b8 */
[----:B------:R-:W-:Y:S01]  /*1e900*/  FFMA.FTZ R188, R28, R185, -R184 ;  /* 0x000000b91cbc7223 */ /* 0x000fe200000108b8 */
[----:B------:R-:W-:Y:S01]  /*1e910*/  MUFU.EX2 R178, R178 ;  /* 0x000000b200b27308 */ /* 0x000fe20000000800 */
[----:B------:R-:W-:Y:S01]  /*1e920*/  LDSM.16.MT88.4 R32, [R214+0x11000] ;  /* 0x01100000d620783b */ /* 0x000fe20000004200 */
[C---:B------:R-:W-:Y:S03]  /*1e930*/  HMMA.16816.F32 R84, R4.reuse, R24, R84 ;  /* 0x000000180454723c */ /* 0x040fe60000001854 */
[----:B------:R-:W-:Y:S03]  /*1e940*/  LDSM.16.MT88.4 R28, [R213+0x11000] ;  /* 0x01100000d51c783b */ /* 0x000fe60000004200 */
[----:B------:R-:W4:Y:S08]  /*1e950*/  MUFU.EX2 R179, R179 ;  /* 0x000000b300b37308 */ /* 0x000f300000000800 */
[----:B------:R-:W-:Y:S08]  /*1e960*/  MUFU.EX2 R182, R182 ;  /* 0x000000b600b67308 */ /* 0x000ff00000000800 */
[----:B------:R-:W5:Y:S08]  /*1e970*/  MUFU.EX2 R183, R183 ;  /* 0x000000b700b77308 */ /* 0x000f700000000800 */
[----:B------:R-:W-:Y:S08]  /*1e980*/  MUFU.EX2 R189, R189 ;  /* 0x000000bd00bd7308 */ /* 0x000ff00000000800 */
[----:B------:R-:W1:Y:S08]  /*1e990*/  MUFU.EX2 R191, R191 ;  /* 0x000000bf00bf7308 */ /* 0x000e700000000800 */
[----:B------:R-:W-:Y:S08]  /*1e9a0*/  MUFU.EX2 R190, R190 ;  /* 0x000000be00be7308 */ /* 0x000ff00000000800 */
[----:B------:R-:W1:Y:S01]  /*1e9b0*/  MUFU.EX2 R188, R188 ;  /* 0x000000bc00bc7308 */ /* 0x000e620000000800 */
[C---:B------:R-:W-:Y:S01]  /*1e9c0*/  HMMA.16816.F32 R88, R4.reuse, R26, R88 ;  /* 0x0000001a0458723c */ /* 0x040fe20000001858 */
[----:B------:R-:W-:Y:S05]  /*1e9d0*/  LDSM.16.MT88.4 R24, [R212+0x11000] ;  /* 0x01100000d418783b */ /* 0x000fea0000004200 */
[C---:B--2---:R-:W-:Y:S06]  /*1e9e0*/  HMMA.16816.F32 R116, R4.reuse, R20, R116 ;  /* 0x000000140474723c */ /* 0x044fec0000001874 */
[C---:B------:R-:W-:Y:S01]  /*1e9f0*/  HMMA.16816.F32 R120, R4.reuse, R22, R120 ;  /* 0x000000160478723c */ /* 0x040fe20000001878 */
[----:B------:R-:W2:Y:S05]  /*1ea00*/  LDSM.16.MT88.4 R20, [R216+0x13000] ;  /* 0x01300000d814783b */ /* 0x000eaa0000004200 */
[C---:B---3--:R-:W-:Y:S06]  /*1ea10*/  HMMA.16816.F32 R124, R4.reuse, R16, R124 ;  /* 0x00000010047c723c */ /* 0x048fec000000187c */
[----:B------:R-:W-:Y:S01]  /*1ea20*/  HMMA.16816.F32 R128, R4, R18, R128 ;  /* 0x000000120480723c */ /* 0x000fe20000001880 */
[----:B------:R-:W-:Y:S06]  /*1ea30*/  LDSM.16.MT88.4 R16, [R214+0x13000] ;  /* 0x01300000d610783b */ /* 0x000fec0000004200 */
[----:B----4-:R-:W-:-:S02]  /*1ea40*/  F2FP.F16.F32.PACK_AB R4, R179, R178 ;  /* 0x000000b2b304723e */ /* 0x010fc400000000ff */
[----:B-----5:R-:W-:Y:S02]  /*1ea50*/  F2FP.F16.F32.PACK_AB R6, R183, R182 ;  /* 0x000000b6b706723e */ /* 0x020fe400000000ff */
[----:B-1----:R-:W-:Y:S02]  /*1ea60*/  F2FP.F16.F32.PACK_AB R5, R191, R189 ;  /* 0x000000bdbf05723e */ /* 0x002fe400000000ff */
[----:B------:R-:W-:-:S07]  /*1ea70*/  F2FP.F16.F32.PACK_AB R7, R188, R190 ;  /* 0x000000bebc07723e */ /* 0x000fce00000000ff */
[C---:B------:R-:W-:Y:S06]  /*1ea80*/  HMMA.16816.F32 R160, R4.reuse, R12, R160 ;  /* 0x0000000c04a0723c */ /* 0x040fec00000018a0 */
[C---:B------:R-:W-:Y:S01]  /*1ea90*/  HMMA.16816.F32 R156, R4.reuse, R14, R156 ;  /* 0x0000000e049c723c */ /* 0x040fe2000000189c */
[----:B------:R-:W1:Y:S05]  /*1eaa0*/  LDSM.16.MT88.4 R12, [R213+0x13000] ;  /* 0x01300000d50c783b */ /* 0x000e6a0000004200 */
[C---:B--2---:R-:W-:Y:S06]  /*1eab0*/  HMMA.16816.F32 R36, R4.reuse, R20, R36 ;  /* 0x000000140424723c */ /* 0x044fec0000001824 */
[C---:B-1----:R-:W-:Y:S06]  /*1eac0*/  HMMA.16816.F32 R52, R4.reuse, R12, R52 ;  /* 0x0000000c0434723c */ /* 0x042fec0000001834 */
[C---:B------:R-:W-:Y:S01]  /*1ead0*/  HMMA.16816.F32 R56, R4.reuse, R14, R56 ;  /* 0x0000000e0438723c */ /* 0x040fe20000001838 */
[----:B------:R-:W1:Y:S05]  /*1eae0*/  LDSM.16.MT88.4 R12, [R213+0x15000] ;  /* 0x01500000d50c783b */ /* 0x000e6a0000004200 */
        /* <DEDUP_REMOVED lines=23> */
[C---:B-1----:R-:W-:Y:S06]  /*1ec60*/  HMMA.16816.F32 R108, R4.reuse, R12, R108 ;  /* 0x0000000c046c723c */ /* 0x042fec000000186c */
[----:B------:R-:W-:Y:S01]  /*1ec70*/  HMMA.16816.F32 R112, R4, R14, R112 ;  /* 0x0000000e0470723c */ /* 0x000fe20000001870 */
[----:B------:R-:W1:Y:S01]  /*1ec80*/  LDSM.16.MT88.4 R12, [R216+0x11800] ;  /* 0x01180000d80c783b */ /* 0x000e620000004200 */
[-CC-:B------:R-:W-:Y:S01]  /*1ec90*/  FFMA.FTZ R192, R192, R185.reuse, -R184.reuse ;  /* 0x000000b9c0c07223 */ /* 0x180fe200000108b8 */
[----:B------:R-:W-:-:S03]  /*1eca0*/  FFMA.FTZ R187, R187, R185, -R184 ;  /* 0x000000b9bbbb7223 */ /* 0x000fc600000108b8 */
[C---:B------:R-:W-:Y:S06]  /*1ecb0*/  HMMA.16816.F32 R60, R4.reuse, R32, R60 ;  /* 0x00000020043c723c */ /* 0x040fec000000183c */
[----:B------:R-:W-:Y:S01]  /*1ecc0*/  HMMA.16816.F32 R64, R4, R34, R64 ;  /* 0x000000220440723c */ /* 0x000fe20000001840 */
[-CC-:B------:R-:W-:Y:S01]  /*1ecd0*/  FFMA.FTZ R33, R248, R185.reuse, -R194.reuse ;  /* 0x000000b9f8217223 */ /* 0x180fe200000108c2 */
[-CC-:B------:R-:W-:Y:S01]  /*1ece0*/  FFMA.FTZ R32, R249, R185.reuse, -R194.reuse ;  /* 0x000000b9f9207223 */ /* 0x180fe200000108c2 */
[----:B------:R-:W-:-:S04]  /*1ecf0*/  FFMA.FTZ R248, R195, R185, -R194 ;  /* 0x000000b9c3f87223 */ /* 0x000fc800000108c2 */
[-C--:B------:R-:W-:Y:S01]  /*1ed00*/  FFMA.FTZ R34, R247, R185.reuse, -R194 ;  /* 0x000000b9f7227223 */ /* 0x080fe200000108c2 */
[-CC-:B------:R-:W-:Y:S01]  /*1ed10*/  FFMA.FTZ R35, R193, R185.reuse, -R184.reuse ;  /* 0x000000b9c1237223 */ /* 0x180fe200000108b8 */
[----:B------:R-:W-:Y:S01]  /*1ed20*/  FFMA.FTZ R247, R186, R185, -R184 ;  /* 0x000000b9baf77223 */ /* 0x000fe200000108b8 */
[----:B------:R-:W-:Y:S08]  /*1ed30*/  MUFU.EX2 R32, R32 ;  /* 0x0000002000207308 */ /* 0x000ff00000000800 */
[----:B------:R-:W1:Y:S08]  /*1ed40*/  MUFU.EX2 R33, R33 ;  /* 0x0000002100217308 */ /* 0x000e700000000800 */
[----:B------:R-:W-:Y:S08]  /*1ed50*/  MUFU.EX2 R34, R34 ;  /* 0x0000002200227308 */ /* 0x000ff00000000800 */
[----:B------:R-:W1:Y:S08]  /*1ed60*/  MUFU.EX2 R248, R248 ;  /* 0x000000f800f87308 */ /* 0x000e700000000800 */
[----:B------:R-:W-:Y:S08]  /*1ed70*/  MUFU.EX2 R35, R35 ;  /* 0x0000002300237308 */ /* 0x000ff00000000800 */
[----:B------:R-:W1:Y:S08]  /*1ed80*/  MUFU.EX2 R192, R192 ;  /* 0x000000c000c07308 */ /* 0x000e700000000800 */
[----:B------:R-:W-:Y:S08]  /*1ed90*/  MUFU.EX2 R187, R187 ;  /* 0x000000bb00bb7308 */ /* 0x000ff00000000800 */
[----:B------:R-:W1:Y:S01]  /*1eda0*/  MUFU.EX2 R247, R247 ;  /* 0x000000f700f77308 */ /* 0x000e620000000800 */
[C---:B---3--:R-:W-:Y:S06]  /*1edb0*/  HMMA.16816.F32 R68, R4.reuse, R28, R68 ;  /* 0x0000001c0444723c */ /* 0x048fec0000001844 */
[C---:B------:R-:W-:Y:S01]  /*1edc0*/  HMMA.16816.F32 R72, R4.reuse, R30, R72 ;  /* 0x0000001e0448723c */ /* 0x040fe20000001848 */
[----:B------:R-:W-:Y:S01]  /*1edd0*/  FADD.FTZ R175, R176, R175 ;  /* 0x000000afb0af7221 */ /* 0x000fe20000010000 */
[----:B------:R-:W-:Y:S01]  /*1ede0*/  FADD.FTZ R174, R174, R177 ;  /* 0x000000b1aeae7221 */ /* 0x000fe20000010000 */
[----:B------:R-:W-:Y:S03]  /*1edf0*/  LDSM.16.MT88.4 R28, [R213+0x13800] ;  /* 0x01380000d51c783b */ /* 0x000fe60000004200 */
        /* <DEDUP_REMOVED lines=8> */
[----:B------:R-:W-:Y:S06]  /*1ee80*/  LDSM.16.MT88.4 R20, [R212+0x11800] ;  /* 0x01180000d414783b */ /* 0x000fec0000004200 */
[----:B-1----:R-:W-:-:S02]  /*1ee90*/  F2FP.F16.F32.PACK_AB R4, R33, R32 ;  /* 0x000000202104723e */ /* 0x002fc400000000ff */
[----:B------:R-:W-:Y:S02]  /*1eea0*/  F2FP.F16.F32.PACK_AB R6, R248, R34 ;  /* 0x00000022f806723e */ /* 0x000fe400000000ff */
[----:B------:R-:W-:Y:S02]  /*1eeb0*/  F2FP.F16.F32.PACK_AB R5, R192, R35 ;  /* 0x00000023c005723e */ /* 0x000fe400000000ff */
[----:B------:R-:W-:-:S07]  /*1eec0*/  F2FP.F16.F32.PACK_AB R7, R247, R187 ;  /* 0x000000bbf707723e */ /* 0x000fce00000000ff */
[C---:B------:R-:W-:Y:S06]  /*1eed0*/  HMMA.16816.F32 R160, R4.reuse, R12, R160 ;  /* 0x0000000c04a0723c */ /* 0x040fec00000018a0 */
[C---:B------:R-:W-:Y:S01]  /*1eee0*/  HMMA.16816.F32 R156, R4.reuse, R14, R156 ;  /* 0x0000000e049c723c */ /* 0x040fe2000000189c */
[----:B------:R-:W1:Y:S05]  /*1eef0*/  LDSM.16.MT88.4 R12, [R216+0x13800] ;  /* 0x01380000d80c783b */ /* 0x000e6a0000004200 */
        /* <DEDUP_REMOVED lines=16> */
[----:B------:R-:W-:Y:S01]  /*1f000*/  HMMA.16816.F32 R72, R4, R14, R72 ;  /* 0x0000000e0448723c */ /* 0x000fe20000001848 */
[----:B------:R-:W1:Y:S01]  /*1f010*/  LDSM.16.MT88.4 R12, [R212+0x15800] ;  /* 0x01580000d40c783b */ /* 0x000e620000004200 */
[----:B------:R-:W-:Y:S01]  /*1f020*/  FADD.FTZ R175, R172, R175 ;  /* 0x000000afacaf7221 */ /* 0x000fe20000010000 */
[----:B------:R-:W-:-:S03]  /*1f030*/  FADD.FTZ R174, R173, R174 ;  /* 0x000000aeadae7221 */ /* 0x000fc60000010000 */
[----:B------:R-:W-:Y:S01]  /*1f040*/  FADD.FTZ R175, R170, R175 ;  /* 0x000000afaaaf7221 */ /* 0x000fe20000010000 */
[----:B------:R-:W-:Y:S01]  /*1f050*/  FADD.FTZ R174, R171, R174 ;  /* 0x000000aeabae7221 */ /* 0x000fe20000010000 */
[----:B---3--:R-:W-:Y:S02]  /*1f060*/  HMMA.16816.F32 R60, R4, R24, R60 ;  /* 0x00000018043c723c */ /* 0x008fe4000000183c */
[----:B------:R-:W-:Y:S01]  /*1f070*/  FADD.FTZ R175, R169, R175 ;  /* 0x000000afa9af7221 */ /* 0x000fe20000010000 */
[----:B------:R-:W-:-:S03]  /*1f080*/  FADD.FTZ R174, R168, R174 ;  /* 0x000000aea8ae7221 */ /* 0x000fc60000010000 */
[----:B------:R-:W-:Y:S01]  /*1f090*/  HMMA.16816.F32 R64, R4, R26, R64 ;  /* 0x0000001a0440723c */ /* 0x000fe20000001840 */
[----:B------:R-:W3:Y:S01]  /*1f0a0*/  LDSM.16.MT88.4 R24, [R216+0x17800] ;  /* 0x01780000d818783b */ /* 0x000ee20000004200 */
        /* <DEDUP_REMOVED lines=31> */
[----:B------:R-:W-:Y:S01]  /*1f2a0*/  FADD.FTZ R248, R248, R182 ;  /* 0x000000b6f8f87221 */ /* 0x000fe20000010000 */
[----:B------:R-:W-:-:S04]  /*1f2b0*/  FADD.FTZ R247, R247, R190 ;  /* 0x000000bef7f77221 */ /* 0x000fc80000010000 */
        /* <DEDUP_REMOVED lines=86> */
.L_x_8451:
[----:B-1----:R-:W-:Y:S02]  /*1f820*/  R2UR UR4, R8 ;  /* 0x00000000080472ca */ /* 0x002fe400000e0000 */
[----:B------:R-:W-:-:S13]  /*1f830*/  R2UR UR5, R9 ;  /* 0x00000000090572ca */ /* 0x000fda00000e0000 */
[----:B------:R-:W2:Y:S02]  /*1f840*/  LD.E R4, desc[UR4][R10.64+0x40] ;  /* 0x000040040a047980 */ /* 0x000ea4000c101900 */
[----:B--2---:R-:W-:-:S05]  /*1f850*/  IMAD.U32 R4, R4, -0x40, RZ ;  /* 0xffffffc004047824 */ /* 0x004fca00078e00ff */
[----:B------:R-:W-:Y:S02]  /*1f860*/  SHF.R.S32.HI R2, RZ, 0x1f, R4 ;  /* 0x0000001fff027819 */ /* 0x000fe40000011404 */
.L_x_8452:
[----:B------:R-:W-:Y:S05]  /*1f870*/  BSYNC B0 ;  /* 0x0000000000007941 */ /* 0x000fea0003800000 */
.L_x_8450:
[C---:B------:R-:W-:Y:S01]  /*1f880*/  LOP3.LUT P6, RZ, R239.reuse, 0x1, RZ, 0xc0, !PT ;  /* 0x00000001efff7812 */ /* 0x040fe200078cc0ff */
[----:B------:R-:W-:Y:S01]  /*1f890*/  STL.64 [R1+0x18], R38 ;  /* 0x0000182601007387 */ /* 0x000fe20000100a00 */
[C---:B------:R-:W-:Y:S02]  /*1f8a0*/  LOP3.LUT P5, RZ, R239.reuse, 0x2, RZ, 0xc0, !PT ;  /* 0x00000002efff7812 */ /* 0x040fe400078ac0ff */
[C---:B------:R-:W-:Y:S01]  /*1f8b0*/  LOP3.LUT P4, RZ, R239.reuse, 0x4, RZ, 0xc0, !PT ;  /* 0x00000004efff7812 */ /* 0x040fe2000788c0ff */
[----:B------:R-:W-:Y:S01]  /*1f8c0*/  STL.64 [R1+0x10], R36 ;  /* 0x0000102401007387 */ /* 0x000fe20000100a00 */
        /* <DEDUP_REMOVED lines=137> */
[----:B-1----:R-:W-:Y:S04]  /*20160*/  LDSM.16.M88.4 R16, [R222] ;  /* 0x00000000de10783b */ /* 0x002fe80000000200 */
[----:B------:R-:W1:Y:S04]  /*20170*/  LDSM.16.M88.4 R172, [R221+0x8000] ;  /* 0x00800000ddac783b */ /* 0x000e680000000200 */
[----:B------:R-:W4:Y:S04]  /*20180*/  LDSM.16.M88.4 R32, [R221+0x8800] ;  /* 0x00880000dd20783b */ /* 0x000f280000000200 */
[----:B--2---:R-:W2:Y:S04]  /*20190*/  LDSM.16.M88.4 R24, [R221+0x9000] ;  /* 0x00900000dd18783b */ /* 0x004ea80000000200 */
[----:B------:R-:W2:Y:S04]  /*201a0*/  LDSM.16.M88.4 R192, [R221+0x9800] ;  /* 0x00980000ddc0783b */ /* 0x000ea80000000200 */
[----:B---3--:R-:W-:Y:S04]  /*201b0*/  LDSM.16.M88.4 R4, [R220] ;  /* 0x00000000dc04783b */ /* 0x008fe80000000200 */
[----:B------:R-:W-:Y:S04]  /*201c0*/  LDSM.16.M88.4 R188, [R219] ;  /* 0x00000000dbbc783b */ /* 0x000fe80000000200 */
[----:B------:R-:W-:Y:S04]  /*201d0*/  LDSM.16.M88.4 R184, [R211] ;  /* 0x00000000d3b8783b */ /* 0x000fe80000000200 */
[----:B------:R-:W-:Y:S04]  /*201e0*/  LDSM.16.M88.4 R180, [R210] ;  /* 0x00000000d2b4783b */ /* 0x000fe80000000200 */
[----:B------:R-:W-:Y:S04]  /*201f0*/  LDSM.16.M88.4 R12, [R209] ;  /* 0x00000000d10c783b */ /* 0x000fe80000000200 */
[----:B------:R-:W3:Y:S01]  /*20200*/  LDSM.16.M88.4 R36, [R220+0x6000] ;  /* 0x00600000dc24783b */ /* 0x000ee20000000200 */
[C---:B-1----:R-:W-:Y:S03]  /*20210*/  HMMA.16816.F32 R176, R16.reuse, R172, RZ ;  /* 0x000000ac10b0723c */ /* 0x042fe600000018ff */
[----:B------:R-:W0:Y:S03]  /*20220*/  LDGDEPBAR ;  /* 0x00000000000079af */ /* 0x000e260000000000 */
[C---:B----4-:R-:W-:Y:S06]  /*20230*/  HMMA.16816.F32 R168, R16.reuse, R32, RZ ;  /* 0x0000002010a8723c */ /* 0x050fec00000018ff */
[C---:B--2---:R-:W-:Y:S06]  /*20240*/  HMMA.16816.F32 R28, R16.reuse, R24, RZ ;  /* 0x00000018101c723c */ /* 0x044fec00000018ff */
[C---:B------:R-:W-:Y:S06]  /*20250*/  HMMA.16816.F32 R172, R16.reuse, R174, RZ ;  /* 0x000000ae10ac723c */ /* 0x040fec00000018ff */
[C---:B------:R-:W-:Y:S06]  /*20260*/  HMMA.16816.F32 R32, R16.reuse, R34, RZ ;  /* 0x000000221020723c */ /* 0x040fec00000018ff */
[C---:B------:R-:W-:Y:S06]  /*20270*/  HMMA.16816.F32 R24, R16.reuse, R26, RZ ;  /* 0x0000001a1018723c */ /* 0x040fec00000018ff */
[----:B------:R-:W-:Y:S01]  /*20280*/  HMMA.16816.F32 R20, R16, R192, RZ ;  /* 0x000000c01014723c */ /* 0x000fe200000018ff */
[----:B---3--:R-:W-:-:S02]  /*20290*/  IMAD.MOV.U32 R165, RZ, RZ, R37 ;  /* 0x000000ffffa57224 */ /* 0x008fc400078e0025 */
[----:B------:R-:W-:Y:S02]  /*202a0*/  IMAD.MOV.U32 R2, RZ, RZ, R38 ;  /* 0x000000ffff027224 */ /* 0x000fe400078e0026 */
[----:B------:R-:W-:Y:S01]  /*202b0*/  IMAD.MOV.U32 R0, RZ, RZ, R39 ;  /* 0x000000ffff007224 */ /* 0x000fe200078e0027 */
[----:B------:R-:W-:Y:S01]  /*202c0*/  HMMA.16816.F32 R16, R16, R194, RZ ;  /* 0x000000c21010723c */ /* 0x000fe200000018ff */
[----:B------:R-:W-:Y:S05]  /*202d0*/  LDSM.16.M88.4 R192, [R199] ;  /* 0x00000000c7c0783b */ /* 0x000fea0000000200 */
        /* <DEDUP_REMOVED lines=150> */
[----:B------:R-:W-:Y:S01]  /*20c40*/  HMMA.16816.F32 R24, R4, R182, R24 ;  /* 0x000000b60418723c */ /* 0x000fe20000001818 */
[----:B------:R-:W4:Y:S05]  /*20c50*/  LDSM.16.M88.4 R180, [R196] ;  /* 0x00000000c4b4783b */ /* 0x000f2a0000000200 */
[C---:B------:R-:W-:Y:S06]  /*20c60*/  HMMA.16816.F32 R176, R36.reuse, R192, R176 ;  /* 0x000000c024b0723c */ /* 0x040fec00000018b0 */
[----:B------:R-:W-:Y:S01]  /*20c70*/  HMMA.16816.F32 R172, R36, R194, R172 ;  /* 0x000000c224ac723c */ /* 0x000fe200000018ac */
[----:B------:R-:W-:Y:S01]  /*20c80*/  IMAD.MOV.U32 R192, RZ, RZ, R36 ;  /* 0x000000ffffc07224 */ /* 0x000fe200078e0024 */
[----:B------:R3:W5:Y:S01]  /*20c90*/  LDL.LU.64 R38, [R1+0x18] ;  /* 0x0000180001267983 */ /* 0x0007620000300a00 */
[----:B------:R-:W-:-:S03]  /*20ca0*/  IMAD.MOV.U32 R193, RZ, RZ, R165 ;  /* 0x000000ffffc17224 */ /* 0x000fc600078e00a5 */
[----:B--2---:R-:W-:Y:S01]  /*20cb0*/  HMMA.16816.F32 R20, R4, R12, R20 ;  /* 0x0000000c0414723c */ /* 0x004fe20000001814 */
[----:B------:R-:W-:Y:S01]  /*20cc0*/  IMAD.MOV.U32 R194, RZ, RZ, R2 ;  /* 0x000000ffffc27224 */ /* 0x000fe200078e0002 */
[----:B------:R2:W5:Y:S01]  /*20cd0*/  LDL.LU.64 R36, [R1+0x10] ;  /* 0x0000100001247983 */ /* 0x0005620000300a00 */
[----:B------:R-:W-:-:S03]  /*20ce0*/  IMAD.MOV.U32 R195, RZ, RZ, R0 ;  /* 0x000000ffffc37224 */ /* 0x000fc600078e0000 */
[----:B------:R-:W-:Y:S01]  /*20cf0*/  HMMA.16816.F32 R16, R4, R14, R16 ;  /* 0x0000000e0410723c */ /* 0x000fe20000001810 */
[----:B------:R-:W-:Y:S04]  /*20d00*/  LDSM.16.M88.4 R12, [R218+0x6000] ;  /* 0x00600000da0c783b */ /* 0x000fe80000000200 */
[----:B------:R-:W2:Y:S01]  /*20d10*/  LDSM.16.M88.4 R4, [R215+0xe000] ;  /* 0x00e00000d704783b */ /* 0x000ea20000000200 */
[C---:B-1----:R-:W-:Y:S06]  /*20d20*/  HMMA.16816.F32 R28, R192.reuse, R184, R28 ;  /* 0x000000b8c01c723c */ /* 0x042fec000000181c */
[C---:B------:R-:W-:Y:S01]  /*20d30*/  HMMA.16816.F32 R24, R192.reuse, R186, R24 ;  /* 0x000000bac018723c */ /* 0x040fe20000001818 */
[----:B------:R-:W1:Y:S05]  /*20d40*/  LDSM.16.M88.4 R184, [R215+0xf000] ;  /* 0x00f00000d7b8783b */ /* 0x000e6a0000000200 */
[C---:B---3--:R-:W-:Y:S01]  /*20d50*/  HMMA.16816.F32 R168, R192.reuse, R188, R168 ;  /* 0x000000bcc0a8723c */ /* 0x048fe200000018a8 */
[----:B------:R-:W3:Y:S05]  /*20d60*/  S2R R0, SR_TID.X ;  /* 0x0000000000007919 */ /* 0x000eea0000002100 */
[C---:B------:R-:W-:Y:S01]  /*20d70*/  HMMA.16816.F32 R32, R192.reuse, R190, R32 ;  /* 0x000000bec020723c */ /* 0x040fe20000001820 */
[----:B------:R-:W-:Y:S05]  /*20d80*/  LDSM.16.M88.4 R188, [R217+0x6000] ;  /* 0x00600000d9bc783b */ /* 0x000fea0000000200 */
[----:B----4-:R-:W-:Y:S06]  /*20d90*/  HMMA.16816.F32 R20, R192, R180, R20 ;  /* 0x000000b4c014723c */ /* 0x010fec0000001814 */
[----:B--2---:R-:W-:Y:S07]  /*20da0*/  HMMA.16816.F32 R176, R12, R4, R176 ;  /* 0x000000040cb0723c */ /* 0x004fee00000018b0 */
[----:B-1----:R-:W-:-:S02]  /*20db0*/  IMAD.MOV.U32 R4, RZ, RZ, R184 ;  /* 0x000000ffff047224 */ /* 0x002fc400078e00b8 */
[----:B------:R-:W-:Y:S02]  /*20dc0*/  IMAD.MOV.U32 R5, RZ, RZ, R185 ;  /* 0x000000ffff057224 */ /* 0x000fe400078e00b9 */
[----:B------:R-:W-:Y:S02]  /*20dd0*/  IMAD.MOV.U32 R165, RZ, RZ, R186 ;  /* 0x000000ffffa57224 */ /* 0x000fe400078e00ba */
[----:B------:R-:W-:Y:S02]  /*20de0*/  IMAD.MOV.U32 R2, RZ, RZ, R187 ;  /* 0x000000ffff027224 */ /* 0x000fe400078e00bb */
[----:B------:R-:W1:Y:S01]  /*20df0*/  LDSM.16.M88.4 R184, [R208+0x6000] ;  /* 0x00600000d0b8783b */ /* 0x000e620000000200 */
[----:B------:R-:W-:Y:S03]  /*20e00*/  HMMA.16816.F32 R16, R192, R182, R16 ;  /* 0x000000b6c010723c */ /* 0x000fe60000001810 */
[----:B------:R-:W2:Y:S04]  /*20e10*/  LDSM.16.M88.4 R180, [R215+0xe800] ;  /* 0x00e80000d7b4783b */ /* 0x000ea80000000200 */
[----:B------:R-:W4:Y:S01]  /*20e20*/  LDSM.16.M88.4 R192, [R215+0xf800] ;  /* 0x00f80000d7c0783b */ /* 0x000f220000000200 */
[----:B---3--:R-:W-:Y:S01]  /*20e30*/  IMAD.SHL.U32 R0, R0, 0x2, RZ ;  /* 0x0000000200007824 */ /* 0x008fe200078e00ff */
[----:B------:R-:W-:Y:S04]  /*20e40*/  HMMA.16816.F32 R172, R12, R6, R172 ;  /* 0x000000060cac723c */ /* 0x000fe800000018ac */
[----:B------:R-:W-:-:S03]  /*20e50*/  LOP3.LUT R0, R0, 0x6, RZ, 0xc0, !PT ;  /* 0x0000000600007812 */ /* 0x000fc600078ec0ff */
[----:B------:R-:W-:Y:S02]  /*20e60*/  IMAD.MOV.U32 R6, RZ, RZ, R165 ;  /* 0x000000ffff067224 */ /* 0x000fe400078e00a5 */
[----:B------:R-:W-:Y:S02]  /*20e70*/  IMAD R0, R238, 0x40, R0 ;  /* 0x00000040ee007824 */ /* 0x000fe400078e0200 */
[----:B------:R-:W-:Y:S02]  /*20e80*/  IMAD.MOV.U32 R7, RZ, RZ, R2 ;  /* 0x000000ffff077224 */ /* 0x000fe400078e0002 */
[----:B------:R-:W-:Y:S01]  /*20e90*/  IMAD.IADD R2, R242, 0x1, -R0 ;  /* 0x00000001f2027824 */ /* 0x000fe200078e0a00 */
[----:B------:R-:W-:Y:S06]  /*20ea0*/  HMMA.16816.F32 R28, R12, R4, R28 ;  /* 0x000000040c1c723c */ /* 0x000fec000000181c */
[----:B-1----:R-:W-:Y:S01]  /*20eb0*/  HMMA.16816.F32 R176, R188, R184, R176 ;  /* 0x000000b8bcb0723c */ /* 0x002fe200000018b0 */
[----:B------:R-:W-:-:S05]  /*20ec0*/  IABS R165, R2 ;  /* 0x0000000200a57213 */ /* 0x000fca0000000000 */
[----:B--2---:R-:W-:Y:S01]  /*20ed0*/  HMMA.16816.F32 R168, R12, R180, R168 ;  /* 0x000000b40ca8723c */ /* 0x004fe200000018a8 */
[----:B------:R-:W-:-:S05]  /*20ee0*/  IMAD.IADD R2, R240, 0x1, -R0 ;  /* 0x00000001f0027824 */ /* 0x000fca00078e0a00 */
[----:B------:R-:W-:Y:S01]  /*20ef0*/  HMMA.16816.F32 R32, R12, R182, R32 ;  /* 0x000000b60c20723c */ /* 0x000fe20000001820 */
[----:B------:R-:W-:-:S05]  /*20f00*/  I2FP.F32.S32 R165, R165 ;  /* 0x000000a500a57245 */ /* 0x000fca0000201400 */
[C---:B------:R-:W-:Y:S01]  /*20f10*/  HMMA.16816.F32 R24, R12.reuse, R6, R24 ;  /* 0x000000060c18723c */ /* 0x040fe20000001818 */
[----:B------:R-:W1:Y:S05]  /*20f20*/  LDSM.16.M88.4 R4, [R208+0x6800] ;  /* 0x00680000d004783b */ /* 0x000e6a0000000200 */
[C---:B----4-:R-:W-:Y:S06]  /*20f30*/  HMMA.16816.F32 R20, R12.reuse, R192, R20 ;  /* 0x000000c00c14723c */ /* 0x050fec0000001814 */
[----:B------:R-:W-:Y:S01]  /*20f40*/  HMMA.16816.F32 R16, R12, R194, R16 ;  /* 0x000000c20c10723c */ /* 0x000fe20000001810 */
[----:B------:R-:W-:-:S06]  /*20f50*/  ISETP.GE.AND P1, PT, R0, R246, PT ;  /* 0x000000f60000720c */ /* 0x000fcc0003f26270 */
[----:B------:R-:W-:-:S04]  /*20f60*/  VIADD R13, R0, 0x1 ;  /* 0x00000001000d7836 */ /* 0x000fc80000000000 */
[----:B------:R-:W-:Y:S01]  /*20f70*/  IMAD.IADD R12, R242, 0x1, -R13 ;  /* 0x00000001f20c7824 */ /* 0x000fe200078e0a0d */
[----:B------:R-:W-:Y:S01]  /*20f80*/  IABS R2, R2 ;  /* 0x0000000200027213 */ /* 0x000fe20000000000 */
[----:B------:R-:W-:Y:S01]  /*20f90*/  FFMA.FTZ R165, -R244, R165, R176 ;  /* 0x000000a5f4a57223 */ /* 0x000fe200000101b0 */
[----:B------:R-:W-:Y:S02]  /*20fa0*/  ISETP.GE.OR P1, PT, R0, R241, !P1 ;  /* 0x000000f10000720c */ /* 0x000fe40004f26670 */
[----:B------:R-:W-:Y:S01]  /*20fb0*/  IABS R12, R12 ;  /* 0x0000000c000c7213 */ /* 0x000fe20000000000 */
[----:B------:R-:W-:Y:S01]  /*20fc0*/  HMMA.16816.F32 R172, R188, R186, R172 ;  /* 0x000000babcac723c */ /* 0x000fe200000018ac */
[----:B------:R-:W-:Y:S02]  /*20fd0*/  I2FP.F32.S32 R2, R2 ;  /* 0x0000000200027245 */ /* 0x000fe40000201400 */
[----:B------:R-:W-:Y:S02]  /*20fe0*/  I2FP.F32.S32 R12, R12 ;  /* 0x0000000c000c7245 */ /* 0x000fe40000201400 */
[----:B------:R-:W-:-:S02]  /*20ff0*/  ISETP.GE.AND P6, PT, R13, R246, PT ;  /* 0x000000f60d00720c */ /* 0x000fc40003fc6270 */
[-C--:B------:R-:W-:Y:S02]  /*21000*/  ISETP.GE.AND P2, PT, R13, R245.reuse, PT ;  /* 0x000000f50d00720c */ /* 0x080fe40003f46270 */
[----:B------:R-:W-:Y:S02]  /*21010*/  FSEL R165, R165, -INF , !P1 ;  /* 0xff800000a5a57808 */ /* 0x000fe40004800000 */
[----:B------:R-:W-:Y:S01]  /*21020*/  ISETP.GE.AND P1, PT, R0, R245, PT ;  /* 0x000000f50000720c */ /* 0x000fe20003f26270 */
[C---:B------:R-:W-:Y:S01]  /*21030*/  FFMA.FTZ R2, -R244.reuse, R2, R178 ;  /* 0x00000002f4027223 */ /* 0x040fe200000101b2 */
[C---:B------:R-:W-:Y:S01]  /*21040*/  ISETP.GE.OR P6, PT, R13.reuse, R241, !P6 ;  /* 0x000000f10d00720c */ /* 0x040fe200077c6670 */
[----:B------:R-:W-:Y:S01]  /*21050*/  FFMA.FTZ R177, -R244, R12, R177 ;  /* 0x0000000cf4b17223 */ /* 0x000fe200000101b1 */
[-C--:B------:R-:W-:Y:S01]  /*21060*/  ISETP.GE.OR P2, PT, R13, R243.reuse, !P2 ;  /* 0x000000f30d00720c */ /* 0x080fe20005746670 */
[----:B------:R-:W-:Y:S01]  /*21070*/  IMAD.IADD R13, R240, 0x1, -R13 ;  /* 0x00000001f00d7824 */ /* 0x000fe200078e0a0d */
[C---:B------:R-:W-:Y:S01]  /*21080*/  ISETP.GE.OR P1, PT, R0.reuse, R243, !P1 ;  /* 0x000000f30000720c */ /* 0x040fe20004f26670 */
[----:B------:R-:W-:Y:S01]  /*21090*/  VIADD R12, R0, 0x8 ;  /* 0x00000008000c7836 */ /* 0x000fe20000000000 */
[----:B------:R-:W-:-:S02]  /*210a0*/  FSEL R184, R177, -INF , !P6 ;  /* 0xff800000b1b87808 */ /* 0x000fc40007000000 */
[----:B------:R-:W-:Y:S01]  /*210b0*/  IABS R13, R13 ;  /* 0x0000000d000d7213 */ /* 0x000fe20000000000 */
[--C-:B------:R-:W-:Y:S01]  /*210c0*/  IMAD.IADD R15, R242, 0x1, -R12.reuse ;  /* 0x00000001f20f7824 */ /* 0x100fe200078e0a0c */
[----:B------:R-:W-:Y:S02]  /*210d0*/  FSEL R2, R2, -INF , !P1 ;  /* 0xff80000002027808 */ /* 0x000fe40004800000 */
[C---:B------:R-:W-:Y:S02]  /*210e0*/  ISETP.GE.AND P1, PT, R12.reuse, R246, PT ;  /* 0x000000f60c00720c */ /* 0x040fe40003f26270 */
[----:B------:R-:W-:Y:S01]  /*210f0*/  ISETP.GE.AND P6, PT, R12, R245, PT ;  /* 0x000000f50c00720c */ /* 0x000fe20003fc6270 */
[----:B------:R-:W-:Y:S01]  /*21100*/  IMAD.IADD R14, R240, 0x1, -R12 ;  /* 0x00000001f00e7824 */ /* 0x000fe200078e0a0c */
[----:B------:R-:W-:Y:S02]  /*21110*/  I2FP.F32.S32 R13, R13 ;  /* 0x0000000d000d7245 */ /* 0x000fe40000201400 */
[----:B------:R-:W-:-:S02]  /*21120*/  ISETP.GE.OR P1, PT, R12, R241, !P1 ;  /* 0x000000f10c00720c */ /* 0x000fc40004f26670 */
[----:B------:R-:W-:Y:S01]  /*21130*/  ISETP.GE.OR P6, PT, R12, R243, !P6 ;  /* 0x000000f30c00720c */ /* 0x000fe200077c6670 */
[----:B------:R-:W-:Y:S01]  /*21140*/  VIADD R12, R0, 0x9 ;  /* 0x00000009000c7836 */ /* 0x000fe20000000000 */
[----:B------:R-:W-:Y:S01]  /*21150*/  IABS R15, R15 ;  /* 0x0000000f000f7213 */ /* 0x000fe20000000000 */
[----:B------:R-:W-:Y:S01]  /*21160*/  FFMA.FTZ R179, -R244, R13, R179 ;  /* 0x0000000df4b37223 */ /* 0x000fe200000101b3 */
[----:B------:R-:W-:Y:S01]  /*21170*/  IABS R14, R14 ;  /* 0x0000000e000e7213 */ /* 0x000fe20000000000 */
[----:B------:R-:W-:Y:S01]  /*21180*/  IMAD.IADD R13, R242, 0x1, -R12 ;  /* 0x00000001f20d7824 */ /* 0x000fe200078e0a0c */
[----:B------:R-:W-:Y:S02]  /*21190*/  I2FP.F32.S32 R15, R15 ;  /* 0x0000000f000f7245 */ /* 0x000fe40000201400 */
[----:B------:R-:W-:Y:S02]  /*211a0*/  I2FP.F32.S32 R14, R14 ;  /* 0x0000000e000e7245 */ /* 0x000fe40000201400 */
[----:B------:R-:W-:Y:S01]  /*211b0*/  IABS R13, R13 ;  /* 0x0000000d000d7213 */ /* 0x000fe20000000000 */
[C---:B------:R-:W-:Y:S01]  /*211c0*/  FFMA.FTZ R15, -R244.reuse, R15, R172 ;  /* 0x0000000ff40f7223 */ /* 0x040fe200000101ac */
[----:B-1----:R-:W-:Y:S01]  /*211d0*/  HMMA.16816.F32 R168, R188, R4, R168 ;  /* 0x00000004bca8723c */ /* 0x002fe200000018a8 */
[----:B------:R-:W-:Y:S01]  /*211e0*/  FFMA.FTZ R14, -R244, R14, R174 ;  /* 0x0000000ef40e7223 */ /* 0x000fe200000101ae */
[----:B------:R-:W-:-:S02]  /*211f0*/  I2FP.F32.S32 R13, R13 ;  /* 0x0000000d000d7245 */ /* 0x000fc40000201400 */
[----:B------:R-:W-:-:S03]  /*21200*/  FSEL R172, R179, -INF , !P2 ;  /* 0xff800000b3ac7808 */ /* 0x000fc60005000000 */
[----:B------:R-:W-:Y:S02]  /*21210*/  FSEL R4, R15, -INF , !P1 ;  /* 0xff8000000f047808 */ /* 0x000fe40004800000 */
[----:B------:R-:W-:Y:S01]  /*21220*/  ISETP.GE.AND P2, PT, R12, R246, PT ;  /* 0x000000f60c00720c */ /* 0x000fe20003f46270 */
[----:B------:R-:W-:Y:S01]  /*21230*/  FFMA.FTZ R173, -R244, R13, R173 ;  /* 0x0000000df4ad7223 */ /* 0x000fe200000101ad */
[----:B------:R-:W-:Y:S01]  /*21240*/  FSEL R5, R14, -INF , !P6 ;  /* 0xff8000000e057808 */ /* 0x000fe20007000000 */
[----:B------:R1:W-:Y:S01]  /*21250*/  STL [R1], R4 ;  /* 0x0000000401007387 */ /* 0x0003e20000100800 */
[----:B------:R-:W-:-:S03]  /*21260*/  ISETP.GE.OR P2, PT, R12, R241, !P2 ;  /* 0x000000f10c00720c */ /* 0x000fc60005746670 */
[----:B------:R2:W-:Y:S01]  /*21270*/  STL [R1+0x4], R5 ;  /* 0x0000040501007387 */ /* 0x0005e20000100800 */
[C---:B------:R-:W-:Y:S01]  /*21280*/  ISETP.GE.AND P1, PT, R12.reuse, R245, PT ;  /* 0x000000f50c00720c */ /* 0x040fe20003f26270 */
[----:B------:R-:W-:Y:S03]  /*21290*/  HMMA.16816.F32 R32, R188, R6, R32 ;  /* 0x00000006bc20723c */ /* 0x000fe60000001820 */
[----:B------:R-:W-:Y:S01]  /*212a0*/  ISETP.GE.OR P1, PT, R12, R243, !P1 ;  /* 0x000000f30c00720c */ /* 0x000fe20004f26670 */
[----:B------:R-:W-:Y:S02]  /*212b0*/  IMAD.IADD R12, R240, 0x1, -R12 ;  /* 0x00000001f00c7824 */ /* 0x000fe400078e0a0c */
[----:B-1----:R-:W-:Y:S01]  /*212c0*/  VIADD R4, R0, 0x10 ;  /* 0x0000001000047836 */ /* 0x002fe20000000000 */
[----:B--2---:R-:W-:-:S04]  /*212d0*/  FSEL R5, R173, -INF , !P2 ;  /* 0xff800000ad057808 */ /* 0x004fc80005000000 */
[C---:B------:R-:W-:Y:S02]  /*212e0*/  ISETP.GE.AND P6, PT, R4.reuse, R246, PT ;  /* 0x000000f60400720c */ /* 0x040fe40003fc6270 */
[----:B------:R-:W-:Y:S01]  /*212f0*/  ISETP.GE.AND P2, PT, R4, R245, PT ;  /* 0x000000f50400720c */ /* 0x000fe20003f46270 */
[--C-:B------:R-:W-:Y:S01]  /*21300*/  IMAD.IADD R14, R242, 0x1, -R4.reuse ;  /* 0x00000001f20e7824 */ /* 0x100fe200078e0a04 */
[----:B------:R-:W-:Y:S01]  /*21310*/  STL [R1+0x8], R5 ;  /* 0x0000080501007387 */ /* 0x000fe20000100800 */
[----:B------:R-:W-:Y:S01]  /*21320*/  ISETP.GE.OR P6, PT, R4, R241, !P6 ;  /* 0x000000f10400720c */ /* 0x000fe200077c6670 */
[----:B------:R-:W-:Y:S01]  /*21330*/  IMAD.IADD R13, R240, 0x1, -R4 ;  /* 0x00000001f00d7824 */ /* 0x000fe200078e0a04 */
[----:B------:R-:W-:Y:S02]  /*21340*/  ISETP.GE.OR P2, PT, R4, R243, !P2 ;  /* 0x000000f30400720c */ /* 0x000fe40005746670 */
[----:B------:R-:W1:Y:S01]  /*21350*/  LDSM.16.M88.4 R4, [R208+0x7000] ;  /* 0x00700000d004783b */ /* 0x000e620000000200 */
[----:B------:R-:W-:-:S04]  /*21360*/  IABS R12, R12 ;  /* 0x0000000c000c7213 */ /* 0x000fc80000000000 */
[----:B------:R-:W-:Y:S01]  /*21370*/  I2FP.F32.S32 R15, R12 ;  /* 0x0000000c000f7245 */ /* 0x000fe20000201400 */
[----:B------:R-:W-:Y:S01]  /*21380*/  VIADD R12, R0, 0x11 ;  /* 0x00000011000c7836 */ /* 0x000fe20000000000 */
[----:B------:R-:W-:-:S03]  /*21390*/  IABS R14, R14 ;  /* 0x0000000e000e7213 */ /* 0x000fc60000000000 */
[----:B------:R-:W-:Y:S01]  /*213a0*/  FFMA.FTZ R175, -R244, R15, R175 ;  /* 0x0000000ff4af7223 */ /* 0x000fe200000101af */
[----:B------:R-:W-:Y:S01]  /*213b0*/  IMAD.IADD R15, R242, 0x1, -R12 ;  /* 0x00000001f20f7824 */ /* 0x000fe200078e0a0c */
[----:B------:R-:W-:Y:S02]  /*213c0*/  I2FP.F32.S32 R14, R14 ;  /* 0x0000000e000e7245 */ /* 0x000fe40000201400 */
[----:B------:R-:W-:Y:S02]  /*213d0*/  IABS R13, R13 ;  /* 0x0000000d000d7213 */ /* 0x000fe40000000000 */
[----:B------:R-:W-:Y:S01]  /*213e0*/  IABS R15, R15 ;  /* 0x0000000f000f7213 */ /* 0x000fe20000000000 */
[----:B------:R-:W-:Y:S01]  /*213f0*/  FFMA.FTZ R14, -R244, R14, R168 ;  /* 0x0000000ef40e7223 */ /* 0x000fe200000101a8 */
[----:B------:R-:W-:Y:S02]  /*21400*/  I2FP.F32.S32 R13, R13 ;  /* 0x0000000d000d7245 */ /* 0x000fe40000201400 */
[----:B------:R-:W-:-:S02]  /*21410*/  I2FP.F32.S32 R15, R15 ;  /* 0x0000000f000f7245 */ /* 0x000fc40000201400 */
[----:B------:R-:W-:Y:S01]  /*21420*/  FSEL R183, R14, -INF , !P6 ;  /* 0xff8000000eb77808 */ /* 0x000fe20007000000 */
[----:B------:R-:W-:Y:S01]  /*21430*/  FFMA.FTZ R13, -R244, R13, R170 ;  /* 0x0000000df40d7223 */ /* 0x000fe200000101aa */
[----:B------:R-:W-:Y:S02]  /*21440*/  IMAD.IADD R14, R240, 0x1, -R12 ;  /* 0x00000001f00e7824 */ /* 0x000fe400078e0a0c */
[----:B------:R-:W-:Y:S01]  /*21450*/  FFMA.FTZ R169, -R244, R15, R169 ;  /* 0x0000000ff4a97223 */ /* 0x000fe200000101a9 */
[----:B------:R-:W-:Y:S01]  /*21460*/  VIADD R15, R0, 0x18 ;  /* 0x00000018000f7836 */ /* 0x000fe20000000000 */
[----:B------:R-:W-:Y:S02]  /*21470*/  FSEL R173, R175, -INF , !P1 ;  /* 0xff800000afad7808 */ /* 0x000fe40004800000 */
[----:B------:R-:W-:Y:S01]  /*21480*/  FSEL R185, R13, -INF , !P2 ;  /* 0xff8000000db97808 */ /* 0x000fe20005000000 */
[----:B------:R-:W-:Y:S01]  /*21490*/  IMAD.IADD R168, R242, 0x1, -R15 ;  /* 0x00000001f2a87824 */ /* 0x000fe200078e0a0f */
[----:B------:R-:W-:-:S02]  /*214a0*/  ISETP.GE.AND P1, PT, R12, R246, PT ;  /* 0x000000f60c00720c */ /* 0x000fc40003f26270 */
[C---:B------:R-:W-:Y:S02]  /*214b0*/  ISETP.GE.AND P6, PT, R12.reuse, R245, PT ;  /* 0x000000f50c00720c */ /* 0x040fe40003fc6270 */
[----:B------:R-:W-:Y:S02]  /*214c0*/  IABS R13, R14 ;  /* 0x0000000e000d7213 */ /* 0x000fe40000000000 */
[C---:B------:R-:W-:Y:S02]  /*214d0*/  ISETP.GE.OR P1, PT, R12.reuse, R241, !P1 ;  /* 0x000000f10c00720c */ /* 0x040fe40004f26670 */
[----:B------:R-:W-:Y:S01]  /*214e0*/  ISETP.GE.OR P6, PT, R12, R243, !P6 ;  /* 0x000000f30c00720c */ /* 0x000fe200077c6670 */
[----:B------:R-:W-:Y:S01]  /*214f0*/  IMAD.IADD R12, R240, 0x1, -R15 ;  /* 0x00000001f00c7824 */ /* 0x000fe200078e0a0f */
[----:B------:R-:W-:Y:S01]  /*21500*/  I2FP.F32.S32 R13, R13 ;  /* 0x0000000d000d7245 */ /* 0x000fe20000201400 */
[----:B-1----:R-:W-:Y:S01]  /*21510*/  HMMA.16816.F32 R28, R188, R4, R28 ;  /* 0x00000004bc1c723c */ /* 0x002fe2000000181c */
[----:B------:R-:W-:-:S02]  /*21520*/  IABS R14, R168 ;  /* 0x000000a8000e7213 */ /* 0x000fc40000000000 */
[----:B------:R-:W-:Y:S01]  /*21530*/  FSEL R182, R169, -INF , !P1 ;  /* 0xff800000a9b67808 */ /* 0x000fe20004800000 */
[----:B------:R-:W-:Y:S01]  /*21540*/  FFMA.FTZ R13, -R244, R13, R171 ;  /* 0x0000000df40d7223 */ /* 0x000fe200000101ab */
[C---:B------:R-:W-:Y:S02]  /*21550*/  ISETP.GE.AND P2, PT, R15.reuse, R246, PT ;  /* 0x000000f60f00720c */ /* 0x040fe40003f46270 */
[C---:B------:R-:W-:Y:S01]  /*21560*/  ISETP.GE.AND P1, PT, R15.reuse, R245, PT ;  /* 0x000000f50f00720c */ /* 0x040fe20003f26270 */
[C---:B------:R-:W-:Y:S01]  /*21570*/  VIADD R4, R0.reuse, 0x19 ;  /* 0x0000001900047836 */ /* 0x040fe20000000000 */
[----:B------:R-:W-:Y:S01]  /*21580*/  I2FP.F32.S32 R14, R14 ;  /* 0x0000000e000e7245 */ /* 0x000fe20000201400 */
[----:B------:R-:W-:Y:S01]  /*21590*/  VIADD R5, R0, 0x20 ;  /* 0x0000002000057836 */ /* 0x000fe20000000000 */
[----:B------:R-:W-:Y:S02]  /*215a0*/  IABS R12, R12 ;  /* 0x0000000c000c7213 */ /* 0x000fe40000000000 */
[C---:B------:R-:W-:Y:S01]  /*215b0*/  ISETP.GE.OR P2, PT, R15.reuse, R241, !P2 ;  /* 0x000000f10f00720c */ /* 0x040fe20005746670 */
[----:B------:R-:W-:Y:S01]  /*215c0*/  FFMA.FTZ R14, -R244, R14, R32 ;  /* 0x0000000ef40e7223 */ /* 0x000fe20000010120 */
[----:B------:R-:W-:Y:S01]  /*215d0*/  ISETP.GE.OR P1, PT, R15, R243, !P1 ;  /* 0x000000f30f00720c */ /* 0x000fe20004f26670 */
[--C-:B------:R-:W-:Y:S01]  /*215e0*/  IMAD.IADD R15, R242, 0x1, -R4.reuse ;  /* 0x00000001f20f7824 */ /* 0x100fe200078e0a04 */
[----:B------:R-:W-:Y:S01]  /*215f0*/  I2FP.F32.S32 R12, R12 ;  /* 0x0000000c000c7245 */ /* 0x000fe20000201400 */
[----:B------:R-:W-:Y:S01]  /*21600*/  IMAD.IADD R32, R240, 0x1, -R4 ;  /* 0x00000001f0207824 */ /* 0x000fe200078e0a04 */
[----:B------:R-:W-:Y:S01]  /*21610*/  FSEL R252, R13, -INF , !P6 ;  /* 0xff8000000dfc7808 */ /* 0x000fe20007000000 */
[----:B------:R-:W-:Y:S01]  /*21620*/  IMAD.IADD R13, R242, 0x1, -R5 ;  /* 0x00000001f20d7824 */ /* 0x000fe200078e0a05 */
[----:B------:R-:W-:Y:S01]  /*21630*/  IABS R15, R15 ;  /* 0x0000000f000f7213 */ /* 0x000fe20000000000 */
[----:B------:R-:W-:Y:S01]  /*21640*/  FFMA.FTZ R34, -R244, R12, R34 ;  /* 0x0000000cf4227223 */ /* 0x000fe20000010122 */
[----:B------:R-:W-:-:S02]  /*21650*/  IABS R12, R32 ;  /* 0x00000020000c7213 */ /* 0x000fc40000000000 */
[----:B------:R-:W-:Y:S02]  /*21660*/  IABS R13, R13 ;  /* 0x0000000d000d7213 */ /* 0x000fe40000000000 */
[----:B------:R-:W-:Y:S02]  /*21670*/  I2FP.F32.S32 R15, R15 ;  /* 0x0000000f000f7245 */ /* 0x000fe40000201400 */
[----:B------:R-:W-:Y:S02]  /*21680*/  FSEL R179, R14, -INF , !P2 ;  /* 0xff8000000eb37808 */ /* 0x000fe40005000000 */
[----:B------:R-:W-:Y:S02]  /*21690*/  I2FP.F32.S32 R12, R12 ;  /* 0x0000000c000c7245 */ /* 0x000fe40000201400 */
[----:B------:R-:W-:Y:S02]  /*216a0*/  I2FP.F32.S32 R13, R13 ;  /* 0x0000000d000d7245 */ /* 0x000fe40000201400 */
[----:B------:R-:W-:-:S02]  /*216b0*/  ISETP.GE.AND P6, PT, R4, R246, PT ;  /* 0x000000f60400720c */ /* 0x000fc40003fc6270 */
[----:B------:R-:W-:Y:S02]  /*216c0*/  ISETP.GE.AND P2, PT, R4, R245, PT ;  /* 0x000000f50400720c */ /* 0x000fe40003f46270 */
[----:B------:R-:W-:Y:S02]  /*216d0*/  FSEL R187, R34, -INF , !P1 ;  /* 0xff80000022bb7808 */ /* 0x000fe40004800000 */
[C---:B------:R-:W-:Y:S01]  /*216e0*/  ISETP.GE.AND P1, PT, R5.reuse, R246, PT ;  /* 0x000000f60500720c */ /* 0x040fe20003f26270 */
[----:B------:R-:W-:Y:S01]  /*216f0*/  FFMA.FTZ R15, -R244, R15, R33 ;  /* 0x0000000ff40f7223 */ /* 0x000fe20000010121 */
[----:B------:R-:W-:Y:S01]  /*21700*/  ISETP.GE.OR P6, PT, R4, R241, !P6 ;  /* 0x000000f10400720c */ /* 0x000fe200077c6670 */
[----:B------:R-:W-:Y:S01]  /*21710*/  FFMA.FTZ R12, -R244, R12, R35 ;  /* 0x0000000cf40c7223 */ /* 0x000fe20000010123 */
[----:B------:R-:W-:Y:S01]  /*21720*/  ISETP.GE.OR P2, PT, R4, R243, !P2 ;  /* 0x000000f30400720c */ /* 0x000fe20005746670 */
[----:B------:R-:W-:Y:S01]  /*21730*/  FFMA.FTZ R192, -R244, R13, R28 ;  /* 0x0000000df4c07223 */ /* 0x000fe2000001011c */
[----:B------:R-:W-:Y:S01]  /*21740*/  VIADD R4, R0, 0x21 ;  /* 0x0000002100047836 */ /* 0x000fe20000000000 */
[----:B------:R-:W-:-:S02]  /*21750*/  ISETP.GE.OR P1, PT, R5, R241, !P1 ;  /* 0x000000f10500720c */ /* 0x000fc40004f26670 */
[----:B------:R-:W-:Y:S02]  /*21760*/  FSEL R186, R15, -INF , !P6 ;  /* 0xff8000000fba7808 */ /* 0x000fe40007000000 */
[CC--:B------:R-:W-:Y:S02]  /*21770*/  ISETP.GE.AND P6, PT, R5.reuse, R245.reuse, PT ;  /* 0x000000f50500720c */ /* 0x0c0fe40003fc6270 */
[----:B------:R-:W-:Y:S01]  /*21780*/  FSEL R28, R12, -INF , !P2 ;  /* 0xff8000000c1c7808 */ /* 0x000fe20005000000 */
[--C-:B------:R-:W-:Y:S01]  /*21790*/  IMAD.IADD R12, R242, 0x1, -R4.reuse ;  /* 0x00000001f20c7824 */ /* 0x100fe200078e0a04 */
[----:B------:R-:W-:Y:S02]  /*217a0*/  FSEL R192, R192, -INF , !P1 ;  /* 0xff800000c0c07808 */ /* 0x000fe40004800000 */
[C---:B------:R-:W-:Y:S02]  /*217b0*/  ISETP.GE.AND P2, PT, R4.reuse, R246, PT ;  /* 0x000000f60400720c */ /* 0x040fe40003f46270 */
[----:B------:R-:W-:Y:S01]  /*217c0*/  ISETP.GE.AND P1, PT, R4, R245, PT ;  /* 0x000000f50400720c */ /* 0x000fe20003f26270 */
[C---:B------:R-:W-:Y:S01]  /*217d0*/  IMAD.IADD R32, R240.reuse, 0x1, -R5 ;  /* 0x00000001f0207824 */ /* 0x040fe200078e0a05 */
[----:B------:R-:W-:Y:S01]  /*217e0*/  ISETP.GE.OR P6, PT, R5, R243, !P6 ;  /* 0x000000f30500720c */ /* 0x000fe200077c6670 */
[----:B------:R-:W-:Y:S01]  /*217f0*/  IMAD.IADD R5, R240, 0x1, -R4 ;  /* 0x00000001f0057824 */ /* 0x000fe200078e0a04 */
[----:B------:R-:W-:-:S02]  /*21800*/  ISETP.GE.OR P2, PT, R4, R241, !P2 ;  /* 0x000000f10400720c */ /* 0x000fc40005746670 */
[----:B------:R-:W-:Y:S02]  /*21810*/  ISETP.GE.OR P1, PT, R4, R243, !P1 ;  /* 0x000000f30400720c */ /* 0x000fe40004f26670 */
[----:B------:R-:W-:Y:S02]  /*21820*/  IABS R4, R12 ;  /* 0x0000000c00047213 */ /* 0x000fe40000000000 */
[----:B------:R-:W1:Y:S01]  /*21830*/  LDSM.16.M88.4 R12, [R208+0x7800] ;  /* 0x00780000d00c783b */ /* 0x000e620000000200 */
[----:B------:R-:W-:Y:S01]  /*21840*/  HMMA.16816.F32 R24, R188, R6, R24 ;  /* 0x00000006bc18723c */ /* 0x000fe20000001818 */
[----:B------:R-:W-:Y:S01]  /*21850*/  I2FP.F32.S32 R4, R4 ;  /* 0x0000000400047245 */ /* 0x000fe20000201400 */
[----:B------:R-:W-:-:S04]  /*21860*/  DEPBAR.LE SB0, 0x0 ;  /* 0x000080000000791a */ /* 0x000fc80000000000 */
[----:B------:R-:W-:Y:S01]  /*21870*/  FFMA.FTZ R29, -R244, R4, R29 ;  /* 0x00000004f41d7223 */ /* 0x000fe2000001011d */
[----:B------:R-:W-:Y:S01]  /*21880*/  IABS R32, R32 ;  /* 0x0000002000207213 */ /* 0x000fe20000000000 */
[----:B------:R-:W-:-:S03]  /*21890*/  VIADD R4, R0, 0x28 ;  /* 0x0000002800047836 */ /* 0x000fc60000000000 */
[----:B------:R-:W-:Y:S01]  /*218a0*/  FSEL R195, R29, -INF , !P2 ;  /* 0xff8000001dc37808 */ /* 0x000fe20005000000 */
[----:B------:R-:W-:Y:S01]  /*218b0*/  IMAD.IADD R29, R242, 0x1, -R4 ;  /* 0x00000001f21d7824 */ /* 0x000fe200078e0a04 */
[----:B------:R-:W-:Y:S01]  /*218c0*/  I2FP.F32.S32 R32, R32 ;  /* 0x0000002000207245 */ /* 0x000fe20000201400 */
[----:B------:R-:W-:Y:S01]  /*218d0*/  VIADD R6, R0, 0x29 ;  /* 0x0000002900067836 */ /* 0x000fe20000000000 */
[----:B------:R-:W-:Y:S02]  /*218e0*/  IABS R5, R5 ;  /* 0x0000000500057213 */ /* 0x000fe40000000000 */
[----:B------:R-:W-:Y:S01]  /*218f0*/  IABS R29, R29 ;  /* 0x0000001d001d7213 */ /* 0x000fe20000000000 */
[----:B------:R-:W-:Y:S01]  /*21900*/  FFMA.FTZ R30, -R244, R32, R30 ;  /* 0x00000020f41e7223 */ /* 0x000fe2000001011e */
[----:B------:R-:W-:Y:S01]  /*21910*/  IMAD.IADD R7, R242, 0x1, -R6 ;  /* 0x00000001f2077824 */ /* 0x000fe200078e0a06 */
[----:B------:R-:W-:Y:S02]  /*21920*/  I2FP.F32.S32 R5, R5 ;  /* 0x0000000500057245 */ /* 0x000fe40000201400 */
[----:B------:R-:W-:-:S02]  /*21930*/  I2FP.F32.S32 R29, R29 ;  /* 0x0000001d001d7245 */ /* 0x000fc40000201400 */
[----:B------:R-:W-:Y:S02]  /*21940*/  FSEL R193, R30, -INF , !P6 ;  /* 0xff8000001ec17808 */ /* 0x000fe40007000000 */
[C---:B------:R-:W-:Y:S02]  /*21950*/  ISETP.GE.AND P6, PT, R4.reuse, R246, PT ;  /* 0x000000f60400720c */ /* 0x040fe40003fc6270 */
[----:B------:R-:W-:Y:S02]  /*21960*/  ISETP.GE.AND P2, PT, R4, R245, PT ;  /* 0x000000f50400720c */ /* 0x000fe40003f46270 */
[----:B------:R-:W-:Y:S01]  /*21970*/  IABS R7, R7 ;  /* 0x0000000700077213 */ /* 0x000fe20000000000 */
[C---:B------:R-:W-:Y:S01]  /*21980*/  FFMA.FTZ R5, -R244.reuse, R5, R31 ;  /* 0x00000005f4057223 */ /* 0x040fe2000001011f */
[----:B------:R-:W-:Y:S01]  /*21990*/  FFMA.FTZ R24, -R244, R29, R24 ;  /* 0x0000001df4187223 */ /* 0x000fe20000010118 */
[C---:B------:R-:W-:Y:S02]  /*219a0*/  ISETP.GE.OR P6, PT, R4.reuse, R241, !P6 ;  /* 0x000000f10400720c */ /* 0x040fe400077c6670 */
[----:B------:R-:W-:Y:S01]  /*219b0*/  ISETP.GE.OR P2, PT, R4, R243, !P2 ;  /* 0x000000f30400720c */ /* 0x000fe20005746670 */
[----:B------:R-:W-:Y:S01]  /*219c0*/  IMAD.IADD R4, R240, 0x1, -R4 ;  /* 0x00000001f0047824 */ /* 0x000fe200078e0a04 */
[----:B------:R-:W-:Y:S01]  /*219d0*/  I2FP.F32.S32 R7, R7 ;  /* 0x0000000700077245 */ /* 0x000fe20000201400 */
[----:B-1----:R-:W-:Y:S01]  /*219e0*/  HMMA.16816.F32 R20, R188, R12, R20 ;  /* 0x0000000cbc14723c */ /* 0x002fe20000001814 */
[----:B------:R-:W-:-:S02]  /*219f0*/  FSEL R249, R5, -INF , !P1 ;  /* 0xff80000005f97808 */ /* 0x000fc40004800000 */
[----:B------:R-:W-:Y:S01]  /*21a00*/  FSEL R251, R24, -INF , !P6 ;  /* 0xff80000018fb7808 */ /* 0x000fe20007000000 */
[----:B------:R-:W-:Y:S01]  /*21a10*/  FFMA.FTZ R25, -R244, R7, R25 ;  /* 0x00000007f4197223 */ /* 0x000fe20000010119 */
[----:B------:R-:W-:Y:S01]  /*21a20*/  ISETP.GE.AND P1, PT, R6, R246, PT ;  /* 0x000000f60600720c */ /* 0x000fe20003f26270 */
[----:B------:R-:W-:Y:S01]  /*21a30*/  VIADD R7, R0, 0x30 ;  /* 0x0000003000077836 */ /* 0x000fe20000000000 */
[----:B------:R-:W-:Y:S02]  /*21a40*/  ISETP.GE.AND P6, PT, R6, R245, PT ;  /* 0x000000f50600720c */ /* 0x000fe40003fc6270 */
[----:B------:R-:W-:Y:S01]  /*21a50*/  IABS R4, R4 ;  /* 0x0000000400047213 */ /* 0x000fe20000000000 */
[----:B------:R-:W-:Y:S01]  /*21a60*/  IMAD.IADD R12, R240, 0x1, -R6 ;  /* 0x00000001f00c7824 */ /* 0x000fe200078e0a06 */
[C---:B------:R-:W-:Y:S02]  /*21a70*/  ISETP.GE.OR P1, PT, R6.reuse, R241, !P1 ;  /* 0x000000f10600720c */ /* 0x040fe40004f26670 */
[----:B------:R-:W-:Y:S01]  /*21a80*/  ISETP.GE.OR P6, PT, R6, R243, !P6 ;  /* 0x000000f30600720c */ /* 0x000fe200077c6670 */
[----:B------:R-:W-:Y:S01]  /*21a90*/  IMAD.IADD R6, R242, 0x1, -R7 ;  /* 0x00000001f2067824 */ /* 0x000fe200078e0a07 */
[----:B------:R-:W-:-:S02]  /*21aa0*/  I2FP.F32.S32 R4, R4 ;  /* 0x0000000400047245 */ /* 0x000fc40000201400 */
[----:B------:R-:W-:Y:S02]  /*21ab0*/  IABS R12, R12 ;  /* 0x0000000c000c7213 */ /* 0x000fe40000000000 */
[----:B------:R-:W-:Y:S01]  /*21ac0*/  IABS R6, R6 ;  /* 0x0000000600067213 */ /* 0x000fe20000000000 */
[----:B------:R-:W-:Y:S01]  /*21ad0*/  FFMA.FTZ R26, -R244, R4, R26 ;  /* 0x00000004f41a7223 */ /* 0x000fe2000001011a */
[----:B------:R-:W-:Y:S02]  /*21ae0*/  I2FP.F32.S32 R12, R12 ;  /* 0x0000000c000c7245 */ /* 0x000fe40000201400 */
[----:B------:R-:W-:Y:S02]  /*21af0*/  I2FP.F32.S32 R6, R6 ;  /* 0x0000000600067245 */ /* 0x000fe40000201400 */
[----:B------:R-:W-:Y:S02]  /*21b00*/  FSEL R194, R26, -INF , !P2 ;  /* 0xff8000001ac27808 */ /* 0x000fe40005000000 */
[----:B------:R-:W-:Y:S01]  /*21b10*/  ISETP.GE.AND P2, PT, R7, R246, PT ;  /* 0x000000f60700720c */ /* 0x000fe20003f46270 */
[----:B------:R-:W-:-:S02]  /*21b20*/  IMAD.IADD R5, R240, 0x1, -R7 ;  /* 0x00000001f0057824 */ /* 0x000fc400078e0a07 */
[C---:B------:R-:W-:Y:S01]  /*21b30*/  FFMA.FTZ R27, -R244.reuse, R12, R27 ;  /* 0x0000000cf41b7223 */ /* 0x040fe2000001011b */
[----:B------:R-:W-:Y:S01]  /*21b40*/  FFMA.FTZ R6, -R244, R6, R20 ;  /* 0x00000006f4067223 */ /* 0x000fe20000010114 */
[----:B------:R-:W-:Y:S01]  /*21b50*/  VIADD R4, R0, 0x31 ;  /* 0x0000003100047836 */ /* 0x000fe20000000000 */
[----:B------:R-:W-:Y:S01]  /*21b60*/  FSEL R250, R25, -INF , !P1 ;  /* 0xff80000019fa7808 */ /* 0x000fe20004800000 */
[----:B------:R-:W-:Y:S01]  /*21b70*/  BAR.SYNC.DEFER_BLOCKING 0x0 ;  /* 0x0000000000007b1d */ /* 0x000fe20000010000 */
[C---:B------:R-:W-:Y:S02]  /*21b80*/  ISETP.GE.OR P2, PT, R7.reuse, R241, !P2 ;  /* 0x000000f10700720c */ /* 0x040fe40005746670 */
[----:B------:R-:W-:Y:S01]  /*21b90*/  ISETP.GE.AND P1, PT, R7, R245, PT ;  /* 0x000000f50700720c */ /* 0x000fe20003f26270 */
[----:B------:R-:W-:Y:S01]  /*21ba0*/  HMMA.16816.F32 R16, R188, R14, R16 ;  /* 0x0000000ebc10723c */ /* 0x000fe20000001810 */
[----:B------:R-:W-:Y:S02]  /*21bb0*/  IABS R5, R5 ;  /* 0x0000000500057213 */ /* 0x000fe40000000000 */
[----:B------:R-:W-:-:S02]  /*21bc0*/  FSEL R178, R6, -INF , !P2 ;  /* 0xff80000006b27808 */ /* 0x000fc40005000000 */
[----:B------:R-:W-:Y:S02]  /*21bd0*/  ISETP.GE.OR P1, PT, R7, R243, !P1 ;  /* 0x000000f30700720c */ /* 0x000fe40004f26670 */
[----:B------:R-:W-:Y:S01]  /*21be0*/  FSEL R190, R27, -INF , !P6 ;  /* 0xff8000001bbe7808 */ /* 0x000fe20007000000 */
[----:B------:R-:W-:Y:S01]  /*21bf0*/  IMAD.IADD R7, R242, 0x1, -R4 ;  /* 0x00000001f2077824 */ /* 0x000fe200078e0a04 */
[C---:B------:R-:W-:Y:S02]  /*21c00*/  ISETP.GE.AND P6, PT, R4.reuse, R246, PT ;  /* 0x000000f60400720c */ /* 0x040fe40003fc6270 */
[C---:B------:R-:W-:Y:S02]  /*21c10*/  ISETP.GE.AND P2, PT, R4.reuse, R245, PT ;  /* 0x000000f50400720c */ /* 0x040fe40003f46270 */
[----:B------:R-:W-:Y:S02]  /*21c20*/  I2FP.F32.S32 R5, R5 ;  /* 0x0000000500057245 */ /* 0x000fe40000201400 */
[----:B------:R-:W-:-:S02]  /*21c30*/  ISETP.GE.OR P6, PT, R4, R241, !P6 ;  /* 0x000000f10400720c */ /* 0x000fc400077c6670 */
[----:B------:R-:W-:Y:S01]  /*21c40*/  ISETP.GE.OR P2, PT, R4, R243, !P2 ;  /* 0x000000f30400720c */ /* 0x000fe20005746670 */
[----:B------:R-:W-:Y:S01]  /*21c50*/  IMAD.IADD R4, R240, 0x1, -R4 ;  /* 0x00000001f0047824 */ /* 0x000fe200078e0a04 */
[----:B------:R-:W-:Y:S01]  /*21c60*/  IABS R7, R7 ;  /* 0x0000000700077213 */ /* 0x000fe20000000000 */
[----:B------:R-:W-:Y:S01]  /*21c70*/  FFMA.FTZ R5, -R244, R5, R22 ;  /* 0x00000005f4057223 */ /* 0x000fe20000010116 */
[----:B------:R-:W-:Y:S02]  /*21c80*/  VIADD R6, R0, 0x38 ;  /* 0x0000003800067836 */ /* 0x000fe40000000000 */
[----:B------:R-:W-:Y:S02]  /*21c90*/  I2FP.F32.S32 R7, R7 ;  /* 0x0000000700077245 */ /* 0x000fe40000201400 */
[----:B------:R-:W-:Y:S02]  /*21ca0*/  IABS R4, R4 ;  /* 0x0000000400047213 */ /* 0x000fe40000000000 */
[----:B------:R-:W-:Y:S01]  /*21cb0*/  FSEL R174, R5, -INF , !P1 ;  /* 0xff80000005ae7808 */ /* 0x000fe20004800000 */
[----:B------:R-:W-:Y:S01]  /*21cc0*/  FFMA.FTZ R21, -R244, R7, R21 ;  /* 0x00000007f4157223 */ /* 0x000fe20000010115 */
[----:B------:R-:W-:Y:S01]  /*21cd0*/  I2FP.F32.S32 R5, R4 ;  /* 0x0000000400057245 */ /* 0x000fe20000201400 */
[----:B------:R-:W-:-:S02]  /*21ce0*/  IMAD.IADD R4, R240, 0x1, -R6 ;  /* 0x00000001f0047824 */ /* 0x000fc400078e0a06 */
[----:B------:R-:W-:-:S03]  /*21cf0*/  IMAD.IADD R7, R242, 0x1, -R6 ;  /* 0x00000001f2077824 */ /* 0x000fc600078e0a06 */
[----:B------:R-:W-:Y:S02]  /*21d00*/  IABS R4, R4 ;  /* 0x0000000400047213 */ /* 0x000fe40000000000 */
[----:B------:R-:W-:Y:S02]  /*21d10*/  IABS R7, R7 ;  /* 0x0000000700077213 */ /* 0x000fe40000000000 */
[----:B------:R-:W-:Y:S02]  /*21d20*/  I2FP.F32.S32 R4, R4 ;  /* 0x0000000400047245 */ /* 0x000fe40000201400 */
[----:B------:R-:W-:Y:S02]  /*21d30*/  FSEL R177, R21, -INF , !P6 ;  /* 0xff80000015b17808 */ /* 0x000fe40007000000 */
[----:B------:R-:W-:Y:S01]  /*21d40*/  I2FP.F32.S32 R7, R7 ;  /* 0x0000000700077245 */ /* 0x000fe20000201400 */
[----:B------:R-:W-:Y:S01]  /*21d50*/  VIADD R0, R0, 0x39 ;  /* 0x0000003900007836 */ /* 0x000fe20000000000 */
[----:B------:R-:W-:-:S02]  /*21d60*/  ISETP.GE.AND P1, PT, R6, R246, PT ;  /* 0x000000f60600720c */ /* 0x000fc40003f26270 */
[----:B------:R-:W-:Y:S01]  /*21d70*/  ISETP.GE.AND P6, PT, R6, R245, PT ;  /* 0x000000f50600720c */ /* 0x000fe20003fc6270 */
[----:B------:R-:W-:Y:S01]  /*21d80*/  FFMA.FTZ R4, -R244, R4, R18 ;  /* 0x00000004f4047223 */ /* 0x000fe20000010112 */
[----:B------:R-:W-:Y:S01]  /*21d90*/  ISETP.GE.OR P1, PT, R6, R241, !P1 ;  /* 0x000000f10600720c */ /* 0x000fe20004f26670 */
[----:B------:R-:W-:Y:S01]  /*21da0*/  FFMA.FTZ R16, -R244, R7, R16 ;  /* 0x00000007f4107223 */ /* 0x000fe20000010110 */
[----:B------:R-:W-:Y:S01]  /*21db0*/  ISETP.GE.OR P6, PT, R6, R243, !P6 ;  /* 0x000000f30600720c */ /* 0x000fe200077c6670 */
[--C-:B------:R-:W-:Y:S02]  /*21dc0*/  IMAD.IADD R6, R242, 0x1, -R0.reuse ;  /* 0x00000001f2067824 */ /* 0x100fe400078e0a00 */
[----:B------:R-:W-:Y:S01]  /*21dd0*/  IMAD.IADD R7, R240, 0x1, -R0 ;  /* 0x00000001f0077824 */ /* 0x000fe200078e0a00 */
[----:B------:R-:W-:Y:S01]  /*21de0*/  FSEL R32, R4, -INF , !P6 ;  /* 0xff80000004207808 */ /* 0x000fe20007000000 */
[----:B------:R-:W-:Y:S01]  /*21df0*/  FFMA.FTZ R5, -R244, R5, R23 ;  /* 0x00000005f4057223 */ /* 0x000fe20000010117 */
[----:B------:R-:W-:-:S02]  /*21e00*/  ISETP.GT.AND P6, PT, R238, R227, PT ;  /* 0x000000e3ee00720c */ /* 0x000fc40003fc4270 */
[----:B------:R-:W-:Y:S02]  /*21e10*/  IABS R6, R6 ;  /* 0x0000000600067213 */ /* 0x000fe40000000000 */
[----:B------:R-:W-:Y:S02]  /*21e20*/  IABS R7, R7 ;  /* 0x0000000700077213 */ /* 0x000fe40000000000 */
[----:B------:R-:W-:Y:S02]  /*21e30*/  I2FP.F32.S32 R6, R6 ;  /* 0x0000000600067245 */ /* 0x000fe40000201400 */
[----:B------:R-:W-:Y:S02]  /*21e40*/  I2FP.F32.S32 R7, R7 ;  /* 0x0000000700077245 */ /* 0x000fe40000201400 */
[----:B------:R-:W-:Y:S02]  /*21e50*/  FSEL R33, R5, -INF , !P2 ;  /* 0xff80000005217808 */ /* 0x000fe40005000000 */
[----:B------:R-:W-:-:S02]  /*21e60*/  FSEL R176, R16, -INF , !P1 ;  /* 0xff80000010b07808 */ /* 0x000fc40004800000 */
[C---:B------:R-:W-:Y:S02]  /*21e70*/  ISETP.GE.AND P2, PT, R0.reuse, R246, PT ;  /* 0x000000f60000720c */ /* 0x040fe40003f46270 */
[----:B------:R-:W-:Y:S01]  /*21e80*/  ISETP.GE.AND P1, PT, R0, R245, PT ;  /* 0x000000f50000720c */ /* 0x000fe20003f26270 */
[C---:B------:R-:W-:Y:S01]  /*21e90*/  FFMA.FTZ R6, -R244.reuse, R6, R17 ;  /* 0x00000006f4067223 */ /* 0x040fe20000010111 */
[----:B------:R-:W-:Y:S01]  /*21ea0*/  FFMA.FTZ R7, -R244, R7, R19 ;  /* 0x00000007f4077223 */ /* 0x000fe20000010113 */
        /* <DEDUP_REMOVED lines=80> */
.L_x_8456:
[----:B------:R-:W-:Y:S02]  /*223b0*/  R2UR UR4, R8 ;  /* 0x00000000080472ca */ /* 0x000fe400000e0000 */
[----:B------:R-:W-:-:S13]  /*223c0*/  R2UR UR5, R9 ;  /* 0x00000000090572ca */ /* 0x000fda00000e0000 */
[----:B------:R-:W2:Y:S02]  /*223d0*/  LD.E R12, desc[UR4][R10.64+0x38] ;  /* 0x000038040a0c7980 */ /* 0x000ea4000c101900 */
[----:B--2---:R-:W-:-:S05]  /*223e0*/  IMAD.U32 R12, R12, -0x40, RZ ;  /* 0xffffffc00c0c7824 */ /* 0x004fca00078e00ff */
[----:B------:R-:W-:Y:S02]  /*223f0*/  SHF.R.S32.HI R7, RZ, 0x1f, R12 ;  /* 0x0000001fff077819 */ /* 0x000fe4000001140c */
.L_x_8457:
[----:B------:R-:W-:Y:S05]  /*22400*/  BSYNC B0 ;  /* 0x0000000000007941 */ /* 0x000fea0003800000 */
.L_x_8455:
        /* <DEDUP_REMOVED lines=10> */
[----:B------:R-:W-:Y:S01]  /*224b0*/  @P4 IMAD.X R0, R7, 0x1, R226, P0 ;  /* 0x0000000107004824 */ /* 0x000fe200000e06e2 */
        /* <DEDUP_REMOVED lines=45> */
[C---:B------:R-:W-:Y:S02]  /*22790*/  @!P2 R2UR UR4, R8.reuse ;  /* 0x000000000804a2ca */ /* 0x040fe400000e0000 */
[C---:B------:R-:W-:Y:S01]  /*227a0*/  @!P2 R2UR UR5, R9.reuse ;  /* 0x000000000905a2ca */ /* 0x040fe200000e0000 */
[----:B------:R1:W-:Y:S01]  /*227b0*/  @!P5 STS.128 [R235+0xa000], RZ ;  /* 0x00a000ffeb00d388 */ /* 0x0003e20000000c00 */
[C---:B------:R-:W-:Y:S02]  /*227c0*/  @P3 R2UR UR17, R9.reuse ;  /* 0x00000000091132ca */ /* 0x040fe400000e0000 */
[----:B------:R-:W-:Y:S02]  /*227d0*/  @!P2 R2UR UR14, R8 ;  /* 0x00000000080ea2ca */ /* 0x000fe400000e0000 */
[----:B------:R-:W-:-:S02]  /*227e0*/  @!P2 R2UR UR15, R9 ;  /* 0x00000000090fa2ca */ /* 0x000fc400000e0000 */
        /* <DEDUP_REMOVED lines=99> */
.L_x_8454:
[----:B------:R-:W-:Y:S05]  /*22e20*/  BSYNC B1 ;  /* 0x0000000000017941 */ /* 0x000fea0003800000 */
.L_x_8453:
[----:B-1----:R-:W2:Y:S04]  /*22e30*/  LDL.LU R14, [R1] ;  /* 0x00000000010e7983 */ /* 0x002ea80000300800 */
[----:B------:R-:W3:Y:S04]  /*22e40*/  LDL.LU R13, [R1+0x8] ;  /* 0x00000800010d7983 */ /* 0x000ee80000300800 */
[----:B------:R-:W4:Y:S01]  /*22e50*/  LDL.LU R12, [R1+0x4] ;  /* 0x00000400010c7983 */ /* 0x000f220000300800 */
[----:B------:R-:W-:Y:S02]  /*22e60*/  R2UR UR4, R8 ;  /* 0x00000000080472ca */ /* 0x000fe400000e0000 */
[----:B------:R-:W-:Y:S01]  /*22e70*/  R2UR UR5, R9 ;  /* 0x00000000090572ca */ /* 0x000fe200000e0000 */
[----:B------:R-:W-:Y:S01]  /*22e80*/  LDSM.16.MT88.4 R16, [R214+0x10000] ;  /* 0x01000000d610783b */ /* 0x000fe20000004200 */
[----:B------:R-:W-:-:S02]  /*22e90*/  MOV R7, R173 ;  /* 0x000000ad00077202 */ /* 0x000fc40000000f00 */
[----:B------:R-:W-:Y:S01]  /*22ea0*/  FMNMX.FTZ R5, R3, R2, !PT ;  /* 0x0000000203057209 */ /* 0x000fe20007810000 */
[----:B------:R-:W-:Y:S01]  /*22eb0*/  LDSM.16.MT88.4 R24, [R212+0x10800] ;  /* 0x01080000d418783b */ /* 0x000fe20000004200 */
[----:B------:R-:W-:-:S07]  /*22ec0*/  MOV R20, R179 ;  /* 0x000000b300147202 */ /* 0x000fce0000000f00 */
[----:B------:R1:W4:Y:S01]  /*22ed0*/  LD.E R173, desc[UR4][R10.64+0xdc] ;  /* 0x0000dc040aad7980 */ /* 0x000322000c101900 */
[----:B------:R-:W-:Y:S02]  /*22ee0*/  FMNMX.FTZ R6, R164, R165, !PT ;  /* 0x000000a5a4067209 */ /* 0x000fe40007810000 */
[----:B------:R-:W-:Y:S02]  /*22ef0*/  FMNMX.FTZ R5, R172, R5, !PT ;  /* 0x00000005ac057209 */ /* 0x000fe40007810000 */
[----:B------:R-:W-:Y:S01]  /*22f00*/  FMNMX.FTZ R6, R184, R6, !PT ;  /* 0x00000006b8067209 */ /* 0x000fe20007810000 */
[----:B-1----:R-:W-:Y:S03]  /*22f10*/  LDSM.16.MT88.4 R8, [R216+0x10000] ;  /* 0x01000000d808783b */ /* 0x002fe60000004200 */
[----:B--2---:R-:W-:-:S04]  /*22f20*/  FMNMX.FTZ R6, R14, R6, !PT ;  /* 0x000000060e067209 */ /* 0x004fc80007810000 */
[----:B---3--:R-:W-:Y:S02]  /*22f30*/  FMNMX.FTZ R6, R13, R6, !PT ;  /* 0x000000060d067209 */ /* 0x008fe40007810000 */
[----:B----4-:R-:W-:Y:S02]  /*22f40*/  FMNMX.FTZ R5, R12, R5, !PT ;  /* 0x000000050c057209 */ /* 0x010fe40007810000 */
        /* <DEDUP_REMOVED lines=33> */
[----:B------:R-:W-:Y:S01]  /*23160*/  FMUL.FTZ R179, R173, R169 ;  /* 0x000000a9adb37220 */ /* 0x000fe20000410000 */
[----:B--2---:R-:W-:Y:S02]  /*23170*/  FMNMX.FTZ R168, R0, R168, !PT ;  /* 0x000000a800a87209 */ /* 0x004fe40007810000 */
[----:B------:R-:W-:Y:S02]  /*23180*/  FSEL R4, R169, RZ, P1 ;  /* 0x000000ffa9047208 */ /* 0x000fe40000800000 */
[----:B------:R-:W-:Y:S01]  /*23190*/  FSETP.NEU.FTZ.AND P0, PT, R168, -INF , PT ;  /* 0xff800000a800780b */ /* 0x000fe20003f1d000 */
[----:B------:R-:W-:Y:S01]  /*231a0*/  FMUL.FTZ R35, R173, R168 ;  /* 0x000000a8ad237220 */ /* 0x000fe20000410000 */
[----:B------:R-:W-:Y:S01]  /*231b0*/  FSEL R179, R179, RZ, P1 ;  /* 0x000000ffb3b37208 */ /* 0x000fe20000800000 */
[----:B------:R-:W-:Y:S01]  /*231c0*/  FADD.FTZ R4, R164, -R4 ;  /* 0x80000004a4047221 */ /* 0x000fe20000010000 */
[----:B------:R-:W-:-:S02]  /*231d0*/  FSEL R5, R168, RZ, P0 ;  /* 0x000000ffa8057208 */ /* 0x000fc40000000000 */
[----:B------:R-:W-:Y:S01]  /*231e0*/  FSEL R35, R35, RZ, P0 ;  /* 0x000000ff23237208 */ /* 0x000fe20000000000 */
[-CC-:B------:R-:W-:Y:S01]  /*231f0*/  FFMA.FTZ R171, R165, R173.reuse, -R179.reuse ;  /* 0x000000ada5ab7223 */ /* 0x180fe200000108b3 */
[-C--:B------:R-:W-:Y:S01]  /*23200*/  FFMA.FTZ R167, R184, R173.reuse, -R179 ;  /* 0x000000adb8a77223 */ /* 0x080fe200000108b3 */
[----:B------:R-:W-:Y:S01]  /*23210*/  FADD.FTZ R3, R3, -R5 ;  /* 0x8000000503037221 */ /* 0x000fe20000010000 */
[-C--:B------:R-:W-:Y:S01]  /*23220*/  FFMA.FTZ R166, R14, R173.reuse, -R179 ;  /* 0x000000ad0ea67223 */ /* 0x080fe200000108b3 */
[-C--:B------:R-:W-:Y:S01]  /*23230*/  FFMA.FTZ R170, R2, R173.reuse, -R35 ;  /* 0x000000ad02aa7223 */ /* 0x080fe20000010823 */
[-C--:B------:R-:W-:Y:S01]  /*23240*/  FFMA.FTZ R165, R13, R173.reuse, -R179 ;  /* 0x000000ad0da57223 */ /* 0x080fe200000108b3 */
[-CC-:B------:R-:W-:Y:S01]  /*23250*/  FFMA.FTZ R2, R172, R173.reuse, -R35.reuse ;  /* 0x000000adac027223 */ /* 0x180fe20000010823 */
[-CC-:B------:R-:W-:Y:S01]  /*23260*/  FFMA.FTZ R0, R12, R173.reuse, -R35.reuse ;  /* 0x000000ad0c007223 */ /* 0x180fe20000010823 */
[----:B------:R-:W-:Y:S01]  /*23270*/  FFMA.FTZ R164, R7, R173, -R35 ;  /* 0x000000ad07a47223 */ /* 0x000fe20000010823 */
[C---:B------:R-:W-:Y:S01]  /*23280*/  FMUL.FTZ R3, R173.reuse, R3 ;  /* 0x00000003ad037220 */ /* 0x040fe20000410000 */
[----:B------:R-:W-:Y:S01]  /*23290*/  FMUL.FTZ R4, R173, R4 ;  /* 0x00000004ad047220 */ /* 0x000fe20000410000 */
[----:B------:R-:W-:Y:S01]  /*232a0*/  MUFU.EX2 R171, R171 ;  /* 0x000000ab00ab7308 */ /* 0x000fe20000000800 */
[----:B------:R-:W1:Y:S01]  /*232b0*/  LDSM.16.MT88.4 R12, [R213+0x10000] ;  /* 0x01000000d50c783b */ /* 0x000e620000004200 */
[-CC-:B------:R-:W-:Y:S01]  /*232c0*/  FFMA.FTZ R184, R183, R173.reuse, -R179.reuse ;  /* 0x000000adb7b87223 */ /* 0x180fe200000108b3 */
[-C--:B------:R-:W-:Y:S01]  /*232d0*/  FFMA.FTZ R183, R182, R173.reuse, -R179 ;  /* 0x000000adb6b77223 */ /* 0x080fe200000108b3 */
[-C--:B------:R-:W-:Y:S01]  /*232e0*/  FFMA.FTZ R188, R187, R173.reuse, -R35 ;  /* 0x000000adbbbc7223 */ /* 0x080fe20000010823 */
[-C--:B------:R-:W-:Y:S01]  /*232f0*/  FFMA.FTZ R182, R20, R173.reuse, -R179 ;  /* 0x000000ad14b67223 */ /* 0x080fe200000108b3 */
[-CC-:B------:R-:W-:Y:S01]  /*23300*/  FFMA.FTZ R189, R252, R173.reuse, -R35.reuse ;  /* 0x000000adfcbd7223 */ /* 0x180fe20000010823 */
[-C--:B------:R-:W-:Y:S01]  /*23310*/  FFMA.FTZ R187, R28, R173.reuse, -R35 ;  /* 0x000000ad1cbb7223 */ /* 0x080fe20000010823 */
[----:B------:R-:W-:Y:S01]  /*23320*/  MUFU.EX2 R167, R167 ;  /* 0x000000a700a77308 */ /* 0x000fe20000000800 */
[----:B------:R-:W-:Y:S01]  /*23330*/  LDSM.16.MT88.4 R28, [R213+0x10800] ;  /* 0x01080000d51c783b */ /* 0x000fe20000004200 */
[-CC-:B------:R-:W-:Y:S01]  /*23340*/  FFMA.FTZ R252, R192, R173.reuse, -R179.reuse ;  /* 0x000000adc0fc7223 */ /* 0x180fe200000108b3 */
[-CC-:B------:R-:W-:Y:S01]  /*23350*/  FFMA.FTZ R195, R195, R173.reuse, -R179.reuse ;  /* 0x000000adc3c37223 */ /* 0x180fe200000108b3 */
[-CC-:B------:R-:W-:Y:S01]  /*23360*/  FFMA.FTZ R191, R251, R173.reuse, -R179.reuse ;  /* 0x000000adfbbf7223 */ /* 0x180fe200000108b3 */
[----:B------:R-:W-:Y:S01]  /*23370*/  LDSM.16.MT88.4 R20, [R216+0x12800] ;  /* 0x01280000d814783b */ /* 0x000fe20000004200 */
[-C--:B------:R-:W-:Y:S01]  /*23380*/  FFMA.FTZ R192, R250, R173.reuse, -R179 ;  /* 0x000000adfac07223 */ /* 0x080fe200000108b3 */
[-CC-:B------:R-:W-:Y:S01]  /*23390*/  FFMA.FTZ R193, R193, R173.reuse, -R35.reuse ;  /* 0x000000adc1c17223 */ /* 0x180fe20000010823 */
[----:B------:R-:W-:Y:S01]  /*233a0*/  MUFU.EX2 R166, R166 ;  /* 0x000000a600a67308 */ /* 0x000fe20000000800 */
[-CC-:B------:R-:W-:Y:S01]  /*233b0*/  FFMA.FTZ R249, R249, R173.reuse, -R35.reuse ;  /* 0x000000adf9f97223 */ /* 0x180fe20000010823 */
[-CC-:B------:R-:W-:Y:S01]  /*233c0*/  FFMA.FTZ R194, R194, R173.reuse, -R35.reuse ;  /* 0x000000adc2c27223 */ /* 0x180fe20000010823 */
[-C--:B------:R-:W-:Y:S01]  /*233d0*/  FFMA.FTZ R190, R190, R173.reuse, -R35 ;  /* 0x000000adbebe7223 */ /* 0x080fe20000010823 */
[-CC-:B------:R-:W-:Y:S01]  /*233e0*/  FFMA.FTZ R178, R178, R173.reuse, -R179.reuse ;  /* 0x000000adb2b27223 */ /* 0x180fe200000108b3 */
[-CC-:B------:R-:W-:Y:S01]  /*233f0*/  FFMA.FTZ R177, R177, R173.reuse, -R179.reuse ;  /* 0x000000adb1b17223 */ /* 0x180fe200000108b3 */
[-CC-:B------:R-:W-:Y:S01]  /*23400*/  FFMA.FTZ R176, R176, R173.reuse, -R179.reuse ;  /* 0x000000adb0b07223 */ /* 0x180fe200000108b3 */
[-C--:B------:R-:W-:Y:S01]  /*23410*/  FFMA.FTZ R175, R175, R173.reuse, -R179 ;  /* 0x000000adafaf7223 */ /* 0x080fe200000108b3 */
[----:B------:R-:W2:Y:S01]  /*23420*/  MUFU.EX2 R165, R165 ;  /* 0x000000a500a57308 */ /* 0x000ea20000000800 */
[-CC-:B------:R-:W-:Y:S01]  /*23430*/  FFMA.FTZ R174, R174, R173.reuse, -R35.reuse ;  /* 0x000000adaeae7223 */ /* 0x180fe20000010823 */
[----:B------:R-:W-:-:S06]  /*23440*/  FFMA.FTZ R250, R32, R173, -R35 ;  /* 0x000000ad20fa7223 */ /* 0x000fcc0000010823 */
[----:B------:R-:W-:Y:S08]  /*23450*/  MUFU.EX2 R170, R170 ;  /* 0x000000aa00aa7308 */ /* 0x000ff00000000800 */
        /* <DEDUP_REMOVED lines=14> */
[-C--:B-----5:R-:W-:Y:S01]  /*23540*/  FMUL.FTZ R36, R36, R172.reuse ;  /* 0x000000ac24247220 */ /* 0x0a0fe20000410000 */
        /* <DEDUP_REMOVED lines=153> */
[----:B------:R-:W-:Y:S01]  /*23ee0*/  MUFU.EX2 R188, R188 ;  /* 0x000000bc00bc7308 */ /* 0x000fe20000000800 */
[----:B------:R-:W-:Y:S01]  /*23ef0*/  FFMA.FTZ R171, R248, R172, R171 ;  /* 0x000000acf8ab7223 */ /* 0x000fe200000100ab */
[----:B------:R-:W-:Y:S01]  /*23f00*/  FFMA.FTZ R3, R247, R3, R170 ;  /* 0x00000003f7037223 */ /* 0x000fe200000100aa */
[----:B-1----:R-:W-:Y:S02]  /*23f10*/  HMMA.16816.F32 R68, R4, R16, R68 ;  /* 0x000000100444723c */ /* 0x002fe40000001844 */
[----:B------:R-:W-:Y:S01]  /*23f20*/  FADD.FTZ R171, R167, R171 ;  /* 0x000000aba7ab7221 */ /* 0x000fe20000010000 */
[----:B------:R-:W-:-:S02]  /*23f30*/  FADD.FTZ R3, R2, R3 ;  /* 0x0000000302037221 */ /* 0x000fc40000010000 */
[----:B------:R-:W1:Y:S01]  /*23f40*/  MUFU.EX2 R187, R187 ;  /* 0x000000bb00bb7308 */ /* 0x000e620000000800 */
[----:B------:R-:W-:Y:S01]  /*23f50*/  HMMA.16816.F32 R72, R4, R18, R72 ;  /* 0x000000120448723c */ /* 0x000fe20000001848 */
[----:B------:R-:W1:Y:S01]  /*23f60*/  LDSM.16.MT88.4 R16, [R213+0x14000] ;  /* 0x01400000d510783b */ /* 0x000e620000004200 */
[----:B------:R-:W-:Y:S01]  /*23f70*/  FADD.FTZ R171, R166, R171 ;  /* 0x000000aba6ab7221 */ /* 0x000fe20000010000 */
[----:B------:R-:W-:-:S03]  /*23f80*/  FADD.FTZ R3, R0, R3 ;  /* 0x0000000300037221 */ /* 0x000fc60000010000 */
[----:B------:R-:W-:Y:S01]  /*23f90*/  FADD.FTZ R171, R165, R171 ;  /* 0x000000aba5ab7221 */ /* 0x000fe20000010000 */
[----:B------:R-:W-:Y:S01]  /*23fa0*/  MUFU.EX2 R252, R252 ;  /* 0x000000fc00fc7308 */ /* 0x000fe20000000800 */
[----:B------:R-:W-:Y:S01]  /*23fb0*/  FADD.FTZ R3, R164, R3 ;  /* 0x00000003a4037221 */ /* 0x000fe20000010000 */
[----:B------:R-:W-:Y:S01]  /*23fc0*/  MOV R164, R169 ;  /* 0x000000a900a47202 */ /* 0x000fe20000000f00 */
[----:B--2---:R-:W-:-:S05]  /*23fd0*/  FADD.FTZ R171, R184, R171 ;  /* 0x000000abb8ab7221 */ /* 0x004fca0000010000 */
[----:B------:R-:W-:Y:S01]  /*23fe0*/  MUFU.EX2 R195, R195 ;  /* 0x000000c300c37308 */ /* 0x000fe20000000800 */
[C---:B---3--:R-:W-:Y:S06]  /*23ff0*/  HMMA.16816.F32 R92, R4.reuse, R8, R92 ;  /* 0x00000008045c723c */ /* 0x048fec000000185c */
[C---:B------:R-:W-:Y:S01]  /*24000*/  HMMA.16816.F32 R96, R4.reuse, R10, R96 ;  /* 0x0000000a0460723c */ /* 0x040fe20000001860 */
[----:B------:R-:W2:Y:S01]  /*24010*/  LDSM.16.MT88.4 R8, [R213+0x16000] ;  /* 0x01600000d508783b */ /* 0x000ea20000004200 */
[----:B------:R-:W-:Y:S04]  /*24020*/  MUFU.EX2 R191, R191 ;  /* 0x000000bf00bf7308 */ /* 0x000fe80000000800 */
[C---:B----4-:R-:W-:Y:S04]  /*24030*/  HMMA.16816.F32 R100, R4.reuse, R12, R100 ;  /* 0x0000000c0464723c */ /* 0x050fe80000001864 */
[----:B------:R-:W-:Y:S02]  /*24040*/  MUFU.EX2 R192, R192 ;  /* 0x000000c000c07308 */ /* 0x000fe40000000800 */
[C---:B------:R-:W-:Y:S01]  /*24050*/  HMMA.16816.F32 R104, R4.reuse, R14, R104 ;  /* 0x0000000e0468723c */ /* 0x040fe20000001868 */
[----:B------:R-:W3:Y:S05]  /*24060*/  LDSM.16.MT88.4 R12, [R212+0x16000] ;  /* 0x01600000d40c783b */ /* 0x000eea0000004200 */
[C---:B-1----:R-:W-:Y:S01]  /*24070*/  HMMA.16816.F32 R84, R4.reuse, R16, R84 ;  /* 0x000000100454723c */ /* 0x042fe20000001854 */
[----:B------:R-:W-:Y:S05]  /*24080*/  MUFU.EX2 R193, R193 ;  /* 0x000000c100c17308 */ /* 0x000fea0000000800 */
[C---:B------:R-:W-:Y:S01]  /*24090*/  HMMA.16816.F32 R88, R4.reuse, R18, R88 ;  /* 0x000000120458723c */ /* 0x040fe20000001858 */
[----:B------:R-:W1:Y:S02]  /*240a0*/  LDSM.16.MT88.4 R16, [R214+0x16000] ;  /* 0x01600000d610783b */ /* 0x000e640000004200 */
[----:B------:R-:W-:Y:S08]  /*240b0*/  MUFU.EX2 R249, R249 ;  /* 0x000000f900f97308 */ /* 0x000ff00000000800 */
[----:B------:R-:W-:Y:S01]  /*240c0*/  MUFU.EX2 R194, R194 ;  /* 0x000000c200c27308 */ /* 0x000fe20000000800 */
[C---:B--2---:R-:W-:Y:S07]  /*240d0*/  HMMA.16816.F32 R116, R4.reuse, R8, R116 ;  /* 0x000000080474723c */ /* 0x044fee0000001874 */
[----:B------:R-:W-:Y:S01]  /*240e0*/  MUFU.EX2 R190, R190 ;  /* 0x000000be00be7308 */ /* 0x000fe20000000800 */
[C---:B------:R-:W-:Y:S01]  /*240f0*/  HMMA.16816.F32 R120, R4.reuse, R10, R120 ;  /* 0x0000000a0478723c */ /* 0x040fe20000001878 */
[----:B------:R-:W-:Y:S06]  /*24100*/  LDSM.16.MT88.4 R8, [R214+0x10800] ;  /* 0x01080000d608783b */ /* 0x000fec0000004200 */
[----:B------:R-:W-:Y:S01]  /*24110*/  MUFU.EX2 R178, R178 ;  /* 0x000000b200b27308 */ /* 0x000fe20000000800 */
[C---:B---3--:R-:W-:Y:S06]  /*24120*/  HMMA.16816.F32 R124, R4.reuse, R12, R124 ;  /* 0x0000000c047c723c */ /* 0x048fec000000187c */
[C---:B------:R-:W-:Y:S01]  /*24130*/  HMMA.16816.F32 R128, R4.reuse, R14, R128 ;  /* 0x0000000e0480723c */ /* 0x040fe20000001880 */
[----:B------:R-:W2:Y:S01]  /*24140*/  LDSM.16.MT88.4 R12, [R213+0x12800] ;  /* 0x01280000d50c783b */ /* 0x000ea20000004200 */
[----:B------:R-:W-:Y:S04]  /*24150*/  MUFU.EX2 R177, R177 ;  /* 0x000000b100b17308 */ /* 0x000fe80000000800 */
[C---:B-1----:R-:W-:Y:S04]  /*24160*/  HMMA.16816.F32 R108, R4.reuse, R16, R108 ;  /* 0x00000010046c723c */ /* 0x042fe8000000186c */
[----:B------:R-:W-:Y:S02]  /*24170*/  MUFU.EX2 R176, R176 ;  /* 0x000000b000b07308 */ /* 0x000fe40000000800 */
[----:B------:R-:W-:Y:S01]  /*24180*/  HMMA.16816.F32 R112, R4, R18, R112 ;  /* 0x000000120470723c */ /* 0x000fe20000001870 */
[-C--:B------:R-:W-:Y:S01]  /*24190*/  FFMA.FTZ R16, R186, R173.reuse, -R179 ;  /* 0x000000adba107223 */ /* 0x080fe200000108b3 */
[-CC-:B------:R-:W-:Y:S01]  /*241a0*/  FFMA.FTZ R186, R185, R173.reuse, -R35.reuse ;  /* 0x000000adb9ba7223 */ /* 0x180fe20000010823 */
[-CC-:B------:R-:W-:Y:S01]  /*241b0*/  FFMA.FTZ R179, R33, R173.reuse, -R35.reuse ;  /* 0x000000ad21b37223 */ /* 0x180fe20000010823 */
[----:B------:R-:W-:-:S02]  /*241c0*/  FFMA.FTZ R173, R34, R173, -R35 ;  /* 0x000000ad22ad7223 */ /* 0x000fc40000010823 */
[----:B------:R1:W3:Y:S01]  /*241d0*/  MUFU.EX2 R185, R16 ;  /* 0x0000001000b97308 */ /* 0x0002e20000000800 */
[----:B------:R-:W-:Y:S01]  /*241e0*/  F2FP.F16.F32.PACK_AB R4, R183, R184 ;  /* 0x000000b8b704723e */ /* 0x000fe200000000ff */
[----:B------:R-:W-:Y:S01]  /*241f0*/  LDSM.16.MT88.4 R32, [R213+0x11800] ;  /* 0x01180000d520783b */ /* 0x000fe20000004200 */
[----:B------:R-:W-:Y:S01]  /*24200*/  F2FP.F16.F32.PACK_AB R7, R187, R188 ;  /* 0x000000bcbb07723e */ /* 0x000fe200000000ff */
[----:B------:R-:W-:-:S04]  /*24210*/  FADD.FTZ R183, R183, R171 ;  /* 0x000000abb7b77221 */ /* 0x000fc80000010000 */
[----:B------:R-:W4:Y:S01]  /*24220*/  MUFU.EX2 R186, R186 ;  /* 0x000000ba00ba7308 */ /* 0x000f220000000800 */
[----:B------:R-:W-:-:S07]  /*24230*/  FADD.FTZ R183, R182, R183 ;  /* 0x000000b7b6b77221 */ /* 0x000fce0000010000 */
[----:B------:R-:W-:Y:S01]  /*24240*/  MUFU.EX2 R175, R175 ;  /* 0x000000af00af7308 */ /* 0x000fe20000000800 */
[----:B-1----:R-:W1:Y:S01]  /*24250*/  LDSM.16.MT88.4 R16, [R216+0x10800] ;  /* 0x01080000d810783b */ /* 0x002e620000004200 */
[C---:B---3--:R-:W-:Y:S01]  /*24260*/  F2FP.F16.F32.PACK_AB R6, R185.reuse, R182 ;  /* 0x000000b6b906723e */ /* 0x048fe200000000ff */
[----:B------:R-:W-:-:S04]  /*24270*/  FADD.FTZ R185, R185, R183 ;  /* 0x000000b7b9b97221 */ /* 0x000fc80000010000 */
[----:B------:R-:W-:Y:S01]  /*24280*/  FADD.FTZ R185, R252, R185 ;  /* 0x000000b9fcb97221 */ /* 0x000fe20000010000 */
[----:B------:R-:W3:Y:S01]  /*24290*/  MUFU.EX2 R174, R174 ;  /* 0x000000ae00ae7308 */ /* 0x000ee20000000800 */
[----:B----4-:R-:W-:Y:S01]  /*242a0*/  F2FP.F16.F32.PACK_AB R5, R189, R186 ;  /* 0x000000babd05723e */ /* 0x010fe200000000ff */
[----:B------:R-:W-:-:S04]  /*242b0*/  FADD.FTZ R3, R186, R3 ;  /* 0x00000003ba037221 */ /* 0x000fc80000010000 */
[----:B------:R-:W-:Y:S01]  /*242c0*/  FADD.FTZ R189, R189, R3 ;  /* 0x00000003bdbd7221 */ /* 0x000fe20000010000 */
[----:B------:R-:W-:Y:S01]  /*242d0*/  MOV R3, R168 ;  /* 0x000000a800037202 */ /* 0x000fe20000000f00 */
[----:B--2---:R-:W-:Y:S01]  /*242e0*/  HMMA.16816.F32 R52, R4, R12, R52 ;  /* 0x0000000c0434723c */ /* 0x004fe20000001834 */
[----:B------:R-:W2:Y:S01]  /*242f0*/  MUFU.EX2 R179, R179 ;  /* 0x000000b300b37308 */ /* 0x000ea20000000800 */
[----:B------:R-:W-:-:S04]  /*24300*/  FADD.FTZ R189, R188, R189 ;  /* 0x000000bdbcbd7221 */ /* 0x000fc80000010000 */
[C---:B------:R-:W-:Y:S01]  /*24310*/  HMMA.16816.F32 R56, R4.reuse, R14, R56 ;  /* 0x0000000e0438723c */ /* 0x040fe20000001838 */
[----:B------:R-:W4:Y:S01]  /*24320*/  LDSM.16.MT88.4 R12, [R216+0x16800] ;  /* 0x01680000d80c783b */ /* 0x000f220000004200 */
[----:B------:R-:W-:Y:S01]  /*24330*/  FADD.FTZ R187, R187, R189 ;  /* 0x000000bdbbbb7221 */ /* 0x000fe20000010000 */
[----:B------:R-:W2:Y:S03]  /*24340*/  MUFU.EX2 R250, R250 ;  /* 0x000000fa00fa7308 */ /* 0x000ea60000000800 */
[----:B------:R-:W-:Y:S01]  /*24350*/  HMMA.16816.F32 R152, R4, R8, R152 ;  /* 0x000000080498723c */ /* 0x000fe20000001898 */
[----:B------:R-:W-:-:S04]  /*24360*/  FADD.FTZ R187, R193, R187 ;  /* 0x000000bbc1bb7221 */ /* 0x000fc80000010000 */
[----:B------:R-:W2:Y:S01]  /*24370*/  MUFU.EX2 R173, R173 ;  /* 0x000000ad00ad7308 */ /* 0x000ea20000000800 */
[C---:B------:R-:W-:Y:S01]  /*24380*/  HMMA.16816.F32 R148, R4.reuse, R10, R148 ;  /* 0x0000000a0494723c */ /* 0x040fe20000001894 */
[----:B------:R-:W3:Y:S05]  /*24390*/  LDSM.16.MT88.4 R8, [R212+0x12800] ;  /* 0x01280000d408783b */ /* 0x000eea0000004200 */
[C---:B------:R-:W-:Y:S06]  /*243a0*/  HMMA.16816.F32 R144, R4.reuse, R28, R144 ;  /* 0x0000001c0490723c */ /* 0x040fec0000001890 */
[C---:B-1----:R-:W-:Y:S06]  /*243b0*/  HMMA.16816.F32 R160, R4.reuse, R16, R160 ;  /* 0x0000001004a0723c */ /* 0x042fec00000018a0 */
[C---:B------:R-:W-:Y:S01]  /*243c0*/  HMMA.16816.F32 R156, R4.reuse, R18, R156 ;  /* 0x00000012049c723c */ /* 0x040fe2000000189c */
[----:B------:R-:W1:Y:S05]  /*243d0*/  LDSM.16.MT88.4 R16, [R214+0x12800] ;  /* 0x01280000d610783b */ /* 0x000e6a0000004200 */
[C---:B------:R-:W-:Y:S01]  /*243e0*/  HMMA.16816.F32 R140, R4.reuse, R30, R140 ;  /* 0x0000001e048c723c */ /* 0x040fe2000000188c */
[----:B------:R-:W-:Y:S05]  /*243f0*/  LDSM.16.MT88.4 R28, [R216+0x14800] ;  /* 0x01480000d81c783b */ /* 0x000fea0000004200 */
[C---:B----4-:R-:W-:Y:S06]  /*24400*/  HMMA.16816.F32 R100, R4.reuse, R12, R100 ;  /* 0x0000000c0464723c */ /* 0x050fec0000001864 */
[C---:B------:R-:W-:Y:S01]  /*24410*/  HMMA.16816.F32 R104, R4.reuse, R14, R104 ;  /* 0x0000000e0468723c */ /* 0x040fe20000001868 */
[----:B------:R-:W4:Y:S05]  /*24420*/  LDSM.16.MT88.4 R12, [R212+0x16800] ;  /* 0x01680000d40c783b */ /* 0x000f2a0000004200 */
[C---:B---3--:R-:W-:Y:S06]  /*24430*/  HMMA.16816.F32 R60, R4.reuse, R8, R60 ;  /* 0x00000008043c723c */ /* 0x048fec000000183c */
[C---:B------:R-:W-:Y:S01]  /*24440*/  HMMA.16816.F32 R64, R4.reuse, R10, R64 ;  /* 0x0000000a0440723c */ /* 0x040fe20000001840 */
[----:B------:R-:W3:Y:S05]  /*24450*/  LDSM.16.MT88.4 R8, [R214+0x16800] ;  /* 0x01680000d608783b */ /* 0x000eea0000004200 */
[C---:B------:R-:W-:Y:S06]  /*24460*/  HMMA.16816.F32 R136, R4.reuse, R24, R136 ;  /* 0x000000180488723c */ /* 0x040fec0000001888 */
[C---:B-1----:R-:W-:Y:S06]  /*24470*/  HMMA.16816.F32 R44, R4.reuse, R16, R44 ;  /* 0x00000010042c723c */ /* 0x042fec000000182c */
[C---:B------:R-:W-:Y:S01]  /*24480*/  HMMA.16816.F32 R48, R4.reuse, R18, R48 ;  /* 0x000000120430723c */ /* 0x040fe20000001830 */
[----:B------:R-:W1:Y:S05]  /*24490*/  LDSM.16.MT88.4 R16, [R212+0x14800] ;  /* 0x01480000d410783b */ /* 0x000e6a0000004200 */
[C---:B------:R-:W-:Y:S01]  /*244a0*/  HMMA.16816.F32 R132, R4.reuse, R26, R132 ;  /* 0x0000001a0484723c */ /* 0x040fe20000001884 */
[----:B------:R-:W2:Y:S05]  /*244b0*/  LDSM.16.MT88.4 R24, [R214+0x14800] ;  /* 0x01480000d618783b */ /* 0x000eaa0000004200 */
[C---:B------:R-:W-:Y:S06]  /*244c0*/  HMMA.16816.F32 R36, R4.reuse, R20, R36 ;  /* 0x000000140424723c */ /* 0x040fec0000001824 */
[C---:B------:R-:W-:Y:S01]  /*244d0*/  HMMA.16816.F32 R40, R4.reuse, R22, R40 ;  /* 0x000000160428723c */ /* 0x040fe20000001828 */
[----:B------:R-:W2:Y:S05]  /*244e0*/  LDSM.16.MT88.4 R20, [R213+0x14800] ;  /* 0x01480000d514783b */ /* 0x000eaa0000004200 */
[C---:B----4-:R-:W-:Y:S06]  /*244f0*/  HMMA.16816.F32 R124, R4.reuse, R12, R124 ;  /* 0x0000000c047c723c */ /* 0x050fec000000187c */
[C---:B------:R-:W-:Y:S01]  /*24500*/  HMMA.16816.F32 R128, R4.reuse, R14, R128 ;  /* 0x0000000e0480723c */ /* 0x040fe20000001880 */
[----:B------:R-:W-:Y:S05]  /*24510*/  LDSM.16.MT88.4 R12, [R216+0x13000] ;  /* 0x01300000d80c783b */ /* 0x000fea0000004200 */
[C---:B---3--:R-:W-:Y:S06]  /*24520*/  HMMA.16816.F32 R108, R4.reuse, R8, R108 ;  /* 0x00000008046c723c */ /* 0x048fec000000186c */
[C---:B-1----:R-:W-:Y:S06]  /*24530*/  HMMA.16816.F32 R92, R4.reuse, R16, R92 ;  /* 0x00000010045c723c */ /* 0x042fec000000185c */
[C---:B------:R-:W-:Y:S01]  /*24540*/  HMMA.16816.F32 R96, R4.reuse, R18, R96 ;  /* 0x000000120460723c */ /* 0x040fe20000001860 */
[----:B------:R-:W1:Y:S05]  /*24550*/  LDSM.16.MT88.4 R16, [R213+0x16800] ;  /* 0x01680000d510783b */ /* 0x000e6a0000004200 */
[C---:B------:R-:W-:Y:S01]  /*24560*/  HMMA.16816.F32 R112, R4.reuse, R10, R112 ;  /* 0x0000000a0470723c */ /* 0x040fe20000001870 */
[----:B------:R-:W3:Y:S05]  /*24570*/  LDSM.16.MT88.4 R8, [R214+0x13000] ;  /* 0x01300000d608783b */ /* 0x000eea0000004200 */
[C---:B------:R-:W-:Y:S06]  /*24580*/  HMMA.16816.F32 R68, R4.reuse, R28, R68 ;  /* 0x0000001c0444723c */ /* 0x040fec0000001844 */
[C---:B------:R-:W-:Y:S01]  /*24590*/  HMMA.16816.F32 R72, R4.reuse, R30, R72 ;  /* 0x0000001e0448723c */ /* 0x040fe20000001848 */
[----:B------:R-:W-:Y:S05]  /*245a0*/  LDSM.16.MT88.4 R28, [R216+0x11000] ;  /* 0x01100000d81c783b */ /* 0x000fea0000004200 */
[C---:B--2---:R-:W-:Y:S06]  /*245b0*/  HMMA.16816.F32 R76, R4.reuse, R24, R76 ;  /* 0x00000018044c723c */ /* 0x044fec000000184c */
[C---:B------:R-:W-:Y:S01]  /*245c0*/  HMMA.16816.F32 R80, R4.reuse, R26, R80 ;  /* 0x0000001a0450723c */ /* 0x040fe20000001850 */
[----:B------:R-:W-:Y:S05]  /*245d0*/  LDSM.16.MT88.4 R24, [R214+0x11000] ;  /* 0x01100000d618783b */ /* 0x000fea0000004200 */
[C---:B------:R-:W-:Y:S06]  /*245e0*/  HMMA.16816.F32 R84, R4.reuse, R20, R84 ;  /* 0x000000140454723c */ /* 0x040fec0000001854 */
[C---:B-1----:R-:W-:Y:S06]  /*245f0*/  HMMA.16816.F32 R116, R4.reuse, R16, R116 ;  /* 0x000000100474723c */ /* 0x042fec0000001874 */
[C---:B------:R-:W-:Y:S01]  /*24600*/  HMMA.16816.F32 R120, R4.reuse, R18, R120 ;  /* 0x000000120478723c */ /* 0x040fe20000001878 */
[----:B------:R-:W1:Y:S05]  /*24610*/  LDSM.16.MT88.4 R16, [R212+0x11000] ;  /* 0x01100000d410783b */ /* 0x000e6a0000004200 */
        /* <DEDUP_REMOVED lines=12> */
[----:B------:R-:W-:Y:S01]  /*246e0*/  HMMA.16816.F32 R36, R4, R12, R36 ;  /* 0x0000000c0424723c */ /* 0x000fe20000001824 */
[----:B------:R-:W-:Y:S01]  /*246f0*/  FADD.FTZ R192, R178, R192 ;  /* 0x000000c0b2c07221 */ /* 0x000fe20000010000 */
[----:B------:R-:W-:-:S03]  /*24700*/  FADD.FTZ R190, R174, R190 ;  /* 0x000000beaebe7221 */ /* 0x000fc60000010000 */
[----:B------:R-:W-:Y:S01]  /*24710*/  FADD.FTZ R192, R177, R192 ;  /* 0x000000c0b1c07221 */ /* 0x000fe20000010000 */
        /* <DEDUP_REMOVED lines=20> */
[C---:B-1----:R-:W-:Y:S06]  /*24860*/  HMMA.16816.F32 R68, R4.reuse, R16, R68 ;  /* 0x000000100444723c */ /* 0x042fec0000001844 */
[C---:B------:R-:W-:Y:S01]  /*24870*/  HMMA.16816.F32 R72, R4.reuse, R18, R72 ;  /* 0x000000120448723c */ /* 0x040fe20000001848 */
[----:B------:R-:W1:Y:S05]  /*24880*/  LDSM.16.MT88.4 R16, [R212+0x15000] ;  /* 0x01500000d410783b */ /* 0x000e6a0000004200 */
[C---:B---3--:R-:W-:Y:S06]  /*24890*/  HMMA.16816.F32 R84, R4.reuse, R8, R84 ;  /* 0x000000080454723c */ /* 0x048fec0000001854 */
[C---:B------:R-:W-:Y:S01]  /*248a0*/  HMMA.16816.F32 R88, R4.reuse, R10, R88 ;  /* 0x0000000a0458723c */ /* 0x040fe20000001858 */
[----:B------:R-:W3:Y:S05]  /*248b0*/  LDSM.16.MT88.4 R8, [R214+0x17000] ;  /* 0x01700000d608783b */ /* 0x000eea0000004200 */
[C---:B------:R-:W-:Y:S01]  /*248c0*/  HMMA.16816.F32 R140, R4.reuse, R22, R140 ;  /* 0x00000016048c723c */ /* 0x040fe2000000188c */
[----:B------:R-:W4:Y:S05]  /*248d0*/  LDSM.16.MT88.4 R20, [R212+0x13000] ;  /* 0x01300000d414783b */ /* 0x000f2a0000004200 */
[C---:B--2---:R-:W-:Y:S06]  /*248e0*/  HMMA.16816.F32 R100, R4.reuse, R12, R100 ;  /* 0x0000000c0464723c */ /* 0x044fec0000001864 */
[C---:B------:R-:W-:Y:S01]  /*248f0*/  HMMA.16816.F32 R104, R4.reuse, R14, R104 ;  /* 0x0000000e0468723c */ /* 0x040fe20000001868 */
[----:B------:R-:W-:Y:S05]  /*24900*/  LDSM.16.MT88.4 R12, [R212+0x17000] ;  /* 0x01700000d40c783b */ /* 0x000fea0000004200 */
[C---:B------:R-:W-:Y:S06]  /*24910*/  HMMA.16816.F32 R160, R4.reuse, R28, R160 ;  /* 0x0000001c04a0723c */ /* 0x040fec00000018a0 */
[C---:B-1----:R-:W-:Y:S06]  /*24920*/  HMMA.16816.F32 R92, R4.reuse, R16, R92 ;  /* 0x00000010045c723c */ /* 0x042fec000000185c */
[C---:B------:R-:W-:Y:S01]  /*24930*/  HMMA.16816.F32 R96, R4.reuse, R18, R96 ;  /* 0x000000120460723c */ /* 0x040fe20000001860 */
[----:B------:R-:W1:Y:S05]  /*24940*/  LDSM.16.MT88.4 R16, [R213+0x17000] ;  /* 0x01700000d510783b */ /* 0x000e6a0000004200 */
[C---:B---3--:R-:W-:Y:S06]  /*24950*/  HMMA.16816.F32 R108, R4.reuse, R8, R108 ;  /* 0x00000008046c723c */ /* 0x048fec000000186c */
[C---:B------:R-:W-:Y:S01]  /*24960*/  HMMA.16816.F32 R112, R4.reuse, R10, R112 ;  /* 0x0000000a0470723c */ /* 0x040fe20000001870 */
[----:B------:R-:W2:Y:S05]  /*24970*/  LDSM.16.MT88.4 R8, [R216+0x11800] ;  /* 0x01180000d808783b */ /* 0x000eaa0000004200 */
[C---:B------:R-:W-:Y:S01]  /*24980*/  HMMA.16816.F32 R156, R4.reuse, R30, R156 ;  /* 0x0000001e049c723c */ /* 0x040fe2000000189c */
[----:B------:R-:W-:Y:S05]  /*24990*/  LDSM.16.MT88.4 R28, [R212+0x11800] ;  /* 0x01180000d41c783b */ /* 0x000fea0000004200 */
        /* <DEDUP_REMOVED lines=9> */
[C---:B------:R-:W-:Y:S06]  /*24a30*/  HMMA.16816.F32 R124, R4.reuse, R12, R124 ;  /* 0x0000000c047c723c */ /* 0x040fec000000187c */
[----:B------:R-:W-:Y:S01]  /*24a40*/  HMMA.16816.F32 R128, R4, R14, R128 ;  /* 0x0000000e0480723c */ /* 0x000fe20000001880 */
[----:B------:R-:W4:Y:S06]  /*24a50*/  LDSM.16.MT88.4 R12, [R213+0x13800] ;  /* 0x01380000d50c783b */ /* 0x000f2c0000004200 */
[----:B------:R-:W-:-:S02]  /*24a60*/  F2FP.F16.F32.PACK_AB R4, R177, R178 ;  /* 0x000000b2b104723e */ /* 0x000fc400000000ff */
[----:B------:R-:W-:Y:S02]  /*24a70*/  F2FP.F16.F32.PACK_AB R5, R179, R174 ;  /* 0x000000aeb305723e */ /* 0x000fe400000000ff */
[----:B------:R-:W-:Y:S02]  /*24a80*/  F2FP.F16.F32.PACK_AB R6, R175, R176 ;  /* 0x000000b0af06723e */ /* 0x000fe400000000ff */
[----:B------:R-:W-:-:S07]  /*24a90*/  F2FP.F16.F32.PACK_AB R7, R173, R250 ;  /* 0x000000faad07723e */ /* 0x000fce00000000ff */
        /* <DEDUP_REMOVED lines=35> */
[C---:B-1----:R-:W-:Y:S06]  /*24cd0*/  HMMA.16816.F32 R108, R4.reuse, R16, R108 ;  /* 0x00000010046c723c */ /* 0x042fec000000186c */
[C---:B------:R-:W-:Y:S06]  /*24ce0*/  HMMA.16816.F32 R112, R4.reuse, R18, R112 ;  /* 0x000000120470723c */ /* 0x040fec0000001870 */
[C---:B----4-:R-:W-:Y:S06]  /*24cf0*/  HMMA.16816.F32 R116, R4.reuse, R12, R116 ;  /* 0x0000000c0474723c */ /* 0x050fec0000001874 */
[C---:B------:R-:W-:Y:S06]  /*24d00*/  HMMA.16816.F32 R120, R4.reuse, R14, R120 ;  /* 0x0000000e0478723c */ /* 0x040fec0000001878 */
[C---:B--2---:R-:W-:Y:S06]  /*24d10*/  HMMA.16816.F32 R124, R4.reuse, R8, R124 ;  /* 0x00000008047c723c */ /* 0x044fec000000187c */
[----:B------:R-:W-:-:S15]  /*24d20*/  HMMA.16816.F32 R128, R4, R10, R128 ;  /* 0x0000000a0480723c */ /* 0x000fde0000001880 */
[----:B------:R-:W-:-:S09]  /*24d30*/  NOP ;  /* 0x0000000000007918 */ /* 0x000fd20000000000 */
.L_x_8449:
[----:B------:R-:W-:Y:S05]  /*24d40*/  @!P6 BRA `(.L_x_8458) ;  /* 0x0000005800a8e947 */ /* 0x000fea0003800000 */
[----:B------:R-:W-:Y:S02]  /*24d50*/  MOV R2, R3 ;  /* 0x0000000300027202 */ /* 0x000fe40000000f00 */
[----:B------:R-:W-:-:S07]  /*24d60*/  MOV R0, R164 ;  /* 0x000000a400007202 */ /* 0x000fce0000000f00 */
.L_x_8467:
        /* <DEDUP_REMOVED lines=81> */
.L_x_8460:
[----:B-1----:R-:W-:Y:S02]  /*25280*/  R2UR UR4, R166 ;  /* 0x00000000a60472ca */ /* 0x002fe400000e0000 */
[----:B------:R-:W-:Y:S11]  /*25290*/  R2UR UR5, R167 ;  /* 0x00000000a70572ca */ /* 0x000ff600000e0000 */
[----:B------:R-:W-:Y:S02]  /*252a0*/  @!UPT UIADD3 URZ, URZ, URZ, URZ ;  /* 0x0000003f3f3ff290 */ /* 0x000fe4000fffe03f */
[----:B--2---:R-:W2:Y:S02]  /*252b0*/  LD.E R10, desc[UR4][R164.64+0x40] ;  /* 0x00004004a40a7980 */ /* 0x004ea4000c101900 */
[----:B--2---:R-:W-:Y:S05]  /*252c0*/  IMAD.U32 R10, R10, -0x40, RZ ;  /* 0xffffffc00a0a7824 */ /* 0x004fea00078e00ff */
[----:B------:R-:W-:Y:S02]  /*252d0*/  SHF.R.S32.HI R4, RZ, 0x1f, R10 ;  /* 0x0000001fff047819 */ /* 0x000fe4000001140a */
.L_x_8461:
[----:B------:R-:W-:Y:S05]  /*252e0*/  BSYNC B0 ;  /* 0x0000000000007941 */ /* 0x000fea0003800000 */
.L_x_8459:
        /* <DEDUP_REMOVED lines=150> */
[----:B------:R-:W-:Y:S03]  /*25c50*/  LDSM.16.M88.4 R192, [R215+0x8000] ;  /* 0x00800000d7c0783b */ /* 0x000fe60000000200 */
[C---:B------:R-:W-:Y:S06]  /*25c60*/  HMMA.16816.F32 R8, R32.reuse, R10, RZ ;  /* 0x0000000a2008723c */ /* 0x040fec00000018ff */
[C---:B--2---:R-:W-:Y:S06]  /*25c70*/  HMMA.16816.F32 R12, R32.reuse, R16, RZ ;  /* 0x00000010200c723c */ /* 0x044fec00000018ff */
[C---:B------:R-:W-:Y:S06]  /*25c80*/  HMMA.16816.F32 R16, R32.reuse, R18, RZ ;  /* 0x000000122010723c */ /* 0x040fec00000018ff */
[C---:B----4-:R-:W-:Y:S06]  /*25c90*/  HMMA.16816.F32 R20, R32.reuse, R24, RZ ;  /* 0x000000182014723c */ /* 0x050fec00000018ff */
[C---:B------:R-:W-:Y:S06]  /*25ca0*/  HMMA.16816.F32 R24, R32.reuse, R26, RZ ;  /* 0x0000001a2018723c */ /* 0x040fec00000018ff */
[C---:B-----5:R-:W-:Y:S06]  /*25cb0*/  HMMA.16816.F32 R28, R32.reuse, R168, RZ ;  /* 0x000000a8201c723c */ /* 0x060fec00000018ff */
[----:B------:R-:W-:Y:S01]  /*25cc0*/  HMMA.16816.F32 R32, R32, R170, RZ ;  /* 0x000000aa2020723c */ /* 0x000fe200000018ff */
[----:B------:R-:W1:Y:S05]  /*25cd0*/  LDSM.16.M88.4 R168, [R218] ;  /* 0x00000000daa8783b */ /* 0x000e6a0000000200 */
[C---:B---3--:R-:W-:Y:S06]  /*25ce0*/  HMMA.16816.F32 R4, R172.reuse, R176, R4 ;  /* 0x000000b0ac04723c */ /* 0x048fec0000001804 */
[C---:B------:R-:W-:Y:S01]  /*25cf0*/  HMMA.16816.F32 R8, R172.reuse, R178, R8 ;  /* 0x000000b2ac08723c */ /* 0x040fe20000001808 */
[----:B------:R-:W2:Y:S05]  /*25d00*/  LDSM.16.M88.4 R176, [R215+0x8800] ;  /* 0x00880000d7b0783b */ /* 0x000eaa0000000200 */
[C---:B------:R-:W-:Y:S06]  /*25d10*/  HMMA.16816.F32 R12, R172.reuse, R180, R12 ;  /* 0x000000b4ac0c723c */ /* 0x040fec000000180c */
[C---:B------:R-:W-:Y:S01]  /*25d20*/  HMMA.16816.F32 R16, R172.reuse, R182, R16 ;  /* 0x000000b6ac10723c */ /* 0x040fe20000001810 */
[----:B------:R-:W-:Y:S05]  /*25d30*/  LDSM.16.M88.4 R180, [R215+0x9800] ;  /* 0x00980000d7b4783b */ /* 0x000fea0000000200 */
[C---:B------:R-:W-:Y:S06]  /*25d40*/  HMMA.16816.F32 R20, R172.reuse, R184, R20 ;  /* 0x000000b8ac14723c */ /* 0x040fec0000001814 */
[C---:B------:R-:W-:Y:S01]  /*25d50*/  HMMA.16816.F32 R24, R172.reuse, R186, R24 ;  /* 0x000000baac18723c */ /* 0x040fe20000001818 */
[----:B------:R-:W-:Y:S05]  /*25d60*/  LDSM.16.M88.4 R184, [R217] ;  /* 0x00000000d9b8783b */ /* 0x000fea0000000200 */
[C---:B------:R-:W-:Y:S06]  /*25d70*/  HMMA.16816.F32 R28, R172.reuse, R188, R28 ;  /* 0x000000bcac1c723c */ /* 0x040fec000000181c */
[----:B------:R-:W-:Y:S01]  /*25d80*/  HMMA.16816.F32 R32, R172, R190, R32 ;  /* 0x000000beac20723c */ /* 0x000fe20000001820 */
[----:B------:R-:W3:Y:S04]  /*25d90*/  LDSM.16.M88.4 R172, [R215+0x9000] ;  /* 0x00900000d7ac783b */ /* 0x000ee80000000200 */
[----:B------:R-:W4:Y:S01]  /*25da0*/  LDSM.16.M88.4 R188, [R208] ;  /* 0x00000000d0bc783b */ /* 0x000f220000000200 */
        /* <DEDUP_REMOVED lines=11> */
[----:B------:R-:W3:Y:S04]  /*25e60*/  LDSM.16.M88.4 R168, [R208+0x1800] ;  /* 0x00180000d0a8783b */ /* 0x000ee80000000200 */
        /* <DEDUP_REMOVED lines=13> */
[----:B------:R-:W-:Y:S01]  /*25f40*/  LDSM.16.M88.4 R184, [R206] ;  /* 0x00000000ceb8783b */ /* 0x000fe20000000200 */
[C---:B-----5:R-:W-:Y:S06]  /*25f50*/  HMMA.16816.F32 R4, R172.reuse, R180, R4 ;  /* 0x000000b4ac04723c */ /* 0x060fec0000001804 */
        /* <DEDUP_REMOVED lines=17> */
[----:B------:R-:W5:Y:S05]  /*26070*/  LDSM.16.M88.4 R184, [R215+0xb000] ;  /* 0x00b00000d7b8783b */ /* 0x000f6a0000000200 */
        /* <DEDUP_REMOVED lines=32> */
[----:B------:R-:W5:Y:S01]  /*26280*/  LDSM.16.M88.4 R180, [R203] ;  /* 0x00000000cbb4783b */ /* 0x000f620000000200 */
[C---:B----4-:R-:W-:Y:S06]  /*26290*/  HMMA.16816.F32 R4, R184.reuse, R188, R4 ;  /* 0x000000bcb804723c */ /* 0x050fec0000001804 */
[C---:B------:R-:W-:Y:S01]  /*262a0*/  HMMA.16816.F32 R8, R184.reuse, R190, R8 ;  /* 0x000000beb808723c */ /* 0x040fe20000001808 */
[----:B------:R-:W4:Y:S05]  /*262b0*/  LDSM.16.M88.4 R188, [R202] ;  /* 0x00000000cabc783b */ /* 0x000f2a0000000200 */
        /* <DEDUP_REMOVED lines=10> */
[C---:B-----5:R-:W-:Y:S06]  /*26360*/  HMMA.16816.F32 R4, R172.reuse, R180, R4 ;  /* 0x000000b4ac04723c */ /* 0x060fec0000001804 */
        /* <DEDUP_REMOVED lines=46> */
[----:B------:R-:W-:Y:S05]  /*26650*/  LDSM.16.M88.4 R172, [R218+0x6000] ;  /* 0x00600000daac783b */ /* 0x000fea0000000200 */
[C---:B------:R-:W-:Y:S06]  /*26660*/  HMMA.16816.F32 R28, R168.reuse, R180, R28 ;  /* 0x000000b4a81c723c */ /* 0x040fec000000181c */
[----:B------:R-:W-:Y:S01]  /*26670*/  HMMA.16816.F32 R32, R168, R182, R32 ;  /* 0x000000b6a820723c */ /* 0x000fe20000001820 */
[----:B------:R-:W3:Y:S04]  /*26680*/  LDSM.16.M88.4 R168, [R196] ;  /* 0x00000000c4a8783b */ /* 0x000ee80000000200 */
        /* <DEDUP_REMOVED lines=22> */
[----:B------:R-:W1:Y:S01]  /*267f0*/  LDSM.16.M88.4 R192, [R208+0x7800] ;  /* 0x00780000d0c0783b */ /* 0x000e620000000200 */
[----:B------:R-:W-:Y:S04]  /*26800*/  DEPBAR.LE SB0, 0x0 ;  /* 0x000080000000791a */ /* 0x000fe80000000000 */
[C---:B--2---:R-:W-:Y:S01]  /*26810*/  HMMA.16816.F32 R28, R172.reuse, R176, R28 ;  /* 0x000000b0ac1c723c */ /* 0x044fe2000000181c */
[----:B------:R-:W-:Y:S05]  /*26820*/  BAR.SYNC.DEFER_BLOCKING 0x0 ;  /* 0x0000000000007b1d */ /* 0x000fea0000010000 */
[----:B------:R-:W-:Y:S06]  /*26830*/  HMMA.16816.F32 R32, R172, R178, R32 ;  /* 0x000000b2ac20723c */ /* 0x000fec0000001820 */
[C---:B---3--:R-:W-:Y:S06]  /*26840*/  HMMA.16816.F32 R4, R168.reuse, R180, R4 ;  /* 0x000000b4a804723c */ /* 0x048fec0000001804 */
[C---:B------:R-:W-:Y:S05]  /*26850*/  HMMA.16816.F32 R8, R168.reuse, R182, R8 ;  /* 0x000000b6a808723c */ /* 0x040fea0000001808 */
[----:B------:R-:W-:Y:S01]  /*26860*/  IMAD.MOV.U32 R181, RZ, RZ, R250 ;  /* 0x000000ffffb57224 */ /* 0x000fe200078e00fa */
[C---:B------:R-:W-:Y:S05]  /*26870*/  HMMA.16816.F32 R12, R168.reuse, R184, R12 ;  /* 0x000000b8a80c723c */ /* 0x040fea000000180c */
[----:B------:R-:W-:Y:S01]  /*26880*/  IMAD.MOV.U32 R180, RZ, RZ, R251 ;  /* 0x000000ffffb47224 */ /* 0x000fe200078e00fb */
[C---:B------:R-:W-:Y:S06]  /*26890*/  HMMA.16816.F32 R16, R168.reuse, R186, R16 ;  /* 0x000000baa810723c */ /* 0x040fec0000001810 */
[C---:B----4-:R-:W-:Y:S06]  /*268a0*/  HMMA.16816.F32 R20, R168.reuse, R188, R20 ;  /* 0x000000bca814723c */ /* 0x050fec0000001814 */
[C---:B------:R-:W-:Y:S06]  /*268b0*/  HMMA.16816.F32 R24, R168.reuse, R190, R24 ;  /* 0x000000bea818723c */ /* 0x040fec0000001818 */
[C---:B-1----:R-:W-:Y:S06]  /*268c0*/  HMMA.16816.F32 R28, R168.reuse, R192, R28 ;  /* 0x000000c0a81c723c */ /* 0x042fec000000181c */
        /* <DEDUP_REMOVED lines=80> */
.L_x_8465:
[----:B------:R-:W-:Y:S02]  /*26dd0*/  R2UR UR4, R166 ;  /* 0x00000000a60472ca */ /* 0x000fe400000e0000 */
[----:B------:R-:W-:Y:S11]  /*26de0*/  R2UR UR5, R167 ;  /* 0x00000000a70572ca */ /* 0x000ff600000e0000 */
[----:B------:R-:W-:Y:S02]  /*26df0*/  @!UPT UIADD3 URZ, URZ, URZ, URZ ;  /* 0x0000003f3f3ff290 */ /* 0x000fe4000fffe03f */
[----:B------:R-:W2:Y:S02]  /*26e00*/  LD.E R172, desc[UR4][R164.64+0x38] ;  /* 0x00003804a4ac7980 */ /* 0x000ea4000c101900 */
[----:B--2---:R-:W-:Y:S05]  /*26e10*/  IMAD.U32 R172, R172, -0x40, RZ ;  /* 0xffffffc0acac7824 */ /* 0x004fea00078e00ff */
[----:B------:R-:W-:Y:S02]  /*26e20*/  SHF.R.S32.HI R168, RZ, 0x1f, R172 ;  /* 0x0000001fffa87819 */ /* 0x000fe400000114ac */
.L_x_8466:
[----:B------:R-:W-:Y:S05]  /*26e30*/  BSYNC B0 ;  /* 0x0000000000007941 */ /* 0x000fea0003800000 */
.L_x_8464:
        /* <DEDUP_REMOVED lines=135> */
.L_x_8463:
[----:B------:R-:W-:Y:S05]  /*276b0*/  BSYNC B1 ;  /* 0x0000000000017941 */ /* 0x000fea0003800000 */
.L_x_8462:
[----:B------:R-:W-:Y:S01]  /*276c0*/  R2UR UR4, R166 ;  /* 0x00000000a60472ca */ /* 0x000fe200000e0000 */
[----:B------:R-:W2:Y:S01]  /*276d0*/  S2R R3, SR_TID.X ;  /* 0x0000000000037919 */ /* 0x000ea20000002100 */
[----:B------:R-:W-:Y:S11]  /*276e0*/  R2UR UR5, R167 ;  /* 0x00000000a70572ca */ /* 0x000ff600000e0000 */
[----:B------:R-:W-:Y:S02]  /*276f0*/  @!UPT UIADD3 URZ, URZ, URZ, URZ ;  /* 0x0000003f3f3ff290 */ /* 0x000fe4000fffe03f */
[----:B------:R3:W4:Y:S01]  /*27700*/  LD.E R165, desc[UR4][R164.64+0xdc] ;  /* 0x0000dc04a4a57980 */ /* 0x000722000c101900 */
[----:B--2---:R-:W-:Y:S04]  /*27710*/  SHF.L.U32 R3, R3, 0x1, RZ ;  /* 0x0000000103037819 */ /* 0x004fe800000006ff */
[----:B------:R-:W-:Y:S05]  /*27720*/  LOP3.LUT R3, R3, 0x6, RZ, 0xc0, !PT ;  /* 0x0000000603037812 */ /* 0x000fea00078ec0ff */
[----:B------:R-:W-:Y:S04]  /*27730*/  IMAD R3, R238, 0x40, R3 ;  /* 0x00000040ee037824 */ /* 0x000fe800078e0203 */
[C---:B---3--:R-:W-:Y:S01]  /*27740*/  VIADD R164, R3.reuse, 0x8 ;  /* 0x0000000803a47836 */ /* 0x048fe20000000000 */
[----:B------:R-:W-:Y:S01]  /*27750*/  IADD3 R168, R242, -R3, RZ ;  /* 0x80000003f2a87210 */ /* 0x000fe20007ffe0ff */
[----:B-1----:R-:W-:Y:S01]  /*27760*/  IMAD.IADD R173, R240, 0x1, -R3 ;  /* 0x00000001f0ad7824 */ /* 0x002fe200078e0a03 */
[C---:B------:R-:W-:Y:S01]  /*27770*/  IADD3 R171, R3.reuse, 0x9, RZ ;  /* 0x0000000903ab7810 */ /* 0x040fe20007ffe0ff */
[C---:B------:R-:W-:Y:S01]  /*27780*/  IMAD.IADD R170, R242.reuse, 0x1, -R164 ;  /* 0x00000001f2aa7824 */ /* 0x040fe200078e0aa4 */
[----:B------:R-:W-:Y:S02]  /*27790*/  IABS R168, R168 ;  /* 0x000000a800a87213 */ /* 0x000fe40000000000 */
[C---:B------:R-:W-:Y:S02]  /*277a0*/  IADD3 R169, R242.reuse, -R171, RZ ;  /* 0x800000abf2a97210 */ /* 0x040fe40007ffe0ff */
[----:B------:R-:W-:Y:S01]  /*277b0*/  I2FP.F32.S32 R166, R168 ;  /* 0x000000a800a67245 */ /* 0x000fe20000201400 */
[C---:B------:R-:W-:Y:S01]  /*277c0*/  VIADD R168, R3.reuse, 0x10 ;  /* 0x0000001003a87836 */ /* 0x040fe20000000000 */
[----:B------:R-:W-:Y:S02]  /*277d0*/  IABS R170, R170 ;  /* 0x000000aa00aa7213 */ /* 0x000fe40000000000 */
[----:B------:R-:W-:Y:S01]  /*277e0*/  IABS R169, R169 ;  /* 0x000000a900a97213 */ /* 0x000fe20000000000 */
[----:B------:R-:W-:Y:S02]  /*277f0*/  IMAD.IADD R167, R242, 0x1, -R168 ;  /* 0x00000001f2a77824 */ /* 0x000fe400078e0aa8 */
[----:B------:R-:W-:Y:S01]  /*27800*/  FFMA.FTZ R4, -R244, R166, R4 ;  /* 0x000000a6f4047223 */ /* 0x000fe20000010104 */
[C---:B------:R-:W-:Y:S02]  /*27810*/  IADD3 R166, R3.reuse, 0x1, RZ ;  /* 0x0000000103a67810 */ /* 0x040fe40007ffe0ff */
[----:B------:R-:W-:Y:S02]  /*27820*/  I2FP.F32.S32 R170, R170 ;  /* 0x000000aa00aa7245 */ /* 0x000fe40000201400 */
[----:B------:R-:W-:Y:S02]  /*27830*/  IABS R167, R167 ;  /* 0x000000a700a77213 */ /* 0x000fe40000000000 */
[----:B------:R-:W-:Y:S01]  /*27840*/  IADD3 R172, R242, -R166, RZ ;  /* 0x800000a6f2ac7210 */ /* 0x000fe20007ffe0ff */
[C---:B------:R-:W-:Y:S01]  /*27850*/  FFMA.FTZ R8, -R244.reuse, R170, R8 ;  /* 0x000000aaf4087223 */ /* 0x040fe20000010108 */
[----:B------:R-:W-:Y:S01]  /*27860*/  I2FP.F32.S32 R167, R167 ;  /* 0x000000a700a77245 */ /* 0x000fe20000201400 */
[C---:B------:R-:W-:Y:S01]  /*27870*/  VIADD R170, R3.reuse, 0x18 ;  /* 0x0000001803aa7836 */ /* 0x040fe20000000000 */
[----:B------:R-:W-:Y:S02]  /*27880*/  IABS R173, R173 ;  /* 0x000000ad00ad7213 */ /* 0x000fe40000000000 */
[----:B------:R-:W-:Y:S01]  /*27890*/  I2FP.F32.S32 R169, R169 ;  /* 0x000000a900a97245 */ /* 0x000fe20000201400 */
[----:B------:R-:W-:Y:S01]  /*278a0*/  FFMA.FTZ R12, -R244, R167, R12 ;  /* 0x000000a7f40c7223 */ /* 0x000fe2000001010c */
[C---:B------:R-:W-:Y:S02]  /*278b0*/  ISETP.GE.AND P4, PT, R164.reuse, R246, PT ;  /* 0x000000f6a400720c */ /* 0x040fe40003f86270 */
[----:B------:R-:W-:Y:S01]  /*278c0*/  ISETP.GE.AND P6, PT, R164, R245, PT ;  /* 0x000000f5a400720c */ /* 0x000fe20003fc6270 */
[----:B------:R-:W-:Y:S01]  /*278d0*/  FFMA.FTZ R9, -R244, R169, R9 ;  /* 0x000000a9f4097223 */ /* 0x000fe20000010109 */
[----:B------:R-:W-:Y:S02]  /*278e0*/  IABS R172, R172 ;  /* 0x000000ac00ac7213 */ /* 0x000fe40000000000 */
[----:B------:R-:W-:Y:S02]  /*278f0*/  I2FP.F32.S32 R173, R173 ;  /* 0x000000ad00ad7245 */ /* 0x000fe40000201400 */
[C---:B------:R-:W-:Y:S02]  /*27900*/  ISETP.GE.OR P4, PT, R164.reuse, R241, !P4 ;  /* 0x000000f1a400720c */ /* 0x040fe40006786670 */
[----:B------:R-:W-:Y:S01]  /*27910*/  ISETP.GE.OR P6, PT, R164, R243, !P6 ;  /* 0x000000f3a400720c */ /* 0x000fe200077c6670 */
[----:B------:R-:W-:Y:S01]  /*27920*/  IMAD.IADD R164, R240, 0x1, -R164 ;  /* 0x00000001f0a47824 */ /* 0x000fe200078e0aa4 */
[----:B------:R-:W-:Y:S01]  /*27930*/  IADD3 R167, R242, -R170, RZ ;  /* 0x800000aaf2a77210 */ /* 0x000fe20007ffe0ff */
[----:B------:R-:W-:Y:S01]  /*27940*/  FFMA.FTZ R6, -R244, R173, R6 ;  /* 0x000000adf4067223 */ /* 0x000fe20000010106 */
[C---:B------:R-:W-:Y:S01]  /*27950*/  IADD3 R169, R3.reuse, 0x19, RZ ;  /* 0x0000001903a97810 */ /* 0x040fe20007ffe0ff */
[----:B------:R-:W-:Y:S01]  /*27960*/  IMAD.IADD R173, R240, 0x1, -R166 ;  /* 0x00000001f0ad7824 */ /* 0x000fe200078e0aa6 */
[----:B------:R-:W-:Y:S02]  /*27970*/  I2FP.F32.S32 R172, R172 ;  /* 0x000000ac00ac7245 */ /* 0x000fe40000201400 */
[C---:B------:R-:W-:Y:S02]  /*27980*/  ISETP.GE.AND P2, PT, R166.reuse, R246, PT ;  /* 0x000000f6a600720c */ /* 0x040fe40003f46270 */
[----:B------:R-:W-:Y:S01]  /*27990*/  ISETP.GE.AND P5, PT, R166, R245, PT ;  /* 0x000000f5a600720c */ /* 0x000fe20003fa6270 */
[----:B------:R-:W-:Y:S01]  /*279a0*/  FFMA.FTZ R5, -R244, R172, R5 ;  /* 0x000000acf4057223 */ /* 0x000fe20000010105 */
[----:B------:R-:W-:Y:S02]  /*279b0*/  IABS R167, R167 ;  /* 0x000000a700a77213 */ /* 0x000fe40000000000 */
[C---:B------:R-:W-:Y:S02]  /*279c0*/  ISETP.GE.OR P2, PT, R166.reuse, R241, !P2 ;  /* 0x000000f1a600720c */ /* 0x040fe40005746670 */
[----:B------:R-:W-:Y:S01]  /*279d0*/  ISETP.GE.OR P5, PT, R166, R243, !P5 ;  /* 0x000000f3a600720c */ /* 0x000fe20006fa6670 */
[----:B------:R-:W-:Y:S01]  /*279e0*/  IMAD.IADD R166, R242, 0x1, -R169 ;  /* 0x00000001f2a67824 */ /* 0x000fe200078e0aa9 */
[C---:B------:R-:W-:Y:S02]  /*279f0*/  ISETP.GE.AND P0, PT, R3.reuse, R246, PT ;  /* 0x000000f60300720c */ /* 0x040fe40003f06270 */
[----:B------:R-:W-:Y:S02]  /*27a00*/  IABS R164, R164 ;  /* 0x000000a400a47213 */ /* 0x000fe40000000000 */
[C---:B------:R-:W-:Y:S02]  /*27a10*/  IADD3 R172, R3.reuse, 0x11, RZ ;  /* 0x0000001103ac7810 */ /* 0x040fe40007ffe0ff */
[C---:B------:R-:W-:Y:S02]  /*27a20*/  ISETP.GE.AND P1, PT, R3.reuse, R245, PT ;  /* 0x000000f50300720c */ /* 0x040fe40003f26270 */
[----:B------:R-:W-:Y:S02]  /*27a30*/  I2FP.F32.S32 R167, R167 ;  /* 0x000000a700a77245 */ /* 0x000fe40000201400 */
[----:B------:R-:W-:Y:S02]  /*27a40*/  IABS R173, R173 ;  /* 0x000000ad00ad7213 */ /* 0x000fe40000000000 */
[C---:B------:R-:W-:Y:S01]  /*27a50*/  ISETP.GE.OR P0, PT, R3.reuse, R241, !P0 ;  /* 0x000000f10300720c */ /* 0x040fe20004706670 */
[----:B------:R-:W-:Y:S01]  /*27a60*/  FFMA.FTZ R16, -R244, R167, R16 ;  /* 0x000000a7f4107223 */ /* 0x000fe20000010110 */
[----:B------:R-:W-:Y:S02]  /*27a70*/  I2FP.F32.S32 R164, R164 ;  /* 0x000000a400a47245 */ /* 0x000fe40000201400 */
[----:B------:R-:W-:Y:S02]  /*27a80*/  IADD3 R174, R242, -R172, RZ ;  /* 0x800000acf2ae7210 */ /* 0x000fe40007ffe0ff */
[C---:B------:R-:W-:Y:S01]  /*27a90*/  ISETP.GE.OR P1, PT, R3.reuse, R243, !P1 ;  /* 0x000000f30300720c */ /* 0x040fe20004f26670 */
[----:B------:R-:W-:Y:S01]  /*27aa0*/  FFMA.FTZ R10, -R244, R164, R10 ;  /* 0x000000a4f40a7223 */ /* 0x000fe2000001010a */
[----:B------:R-:W-:Y:S01]  /*27ab0*/  IABS R166, R166 ;  /* 0x000000a600a67213 */ /* 0x000fe20000000000 */
[----:B------:R-:W-:Y:S01]  /*27ac0*/  VIADD R164, R3, 0x21 ;  /* 0x0000002103a47836 */ /* 0x000fe20000000000 */
[----:B------:R-:W-:Y:S02]  /*27ad0*/  I2FP.F32.S32 R173, R173 ;  /* 0x000000ad00ad7245 */ /* 0x000fe40000201400 */
[----:B------:R-:W-:Y:S01]  /*27ae0*/  FSEL R167, R4, -INF , !P0 ;  /* 0xff80000004a77808 */ /* 0x000fe20004000000 */
[----:B------:R-:W-:Y:S01]  /*27af0*/  IMAD.IADD R4, R240, 0x1, -R172 ;  /* 0x00000001f0047824 */ /* 0x000fe200078e0aac */
[----:B------:R-:W-:Y:S01]  /*27b00*/  FSEL R6, R6, -INF , !P1 ;  /* 0xff80000006067808 */ /* 0x000fe20004800000 */
[C---:B------:R-:W-:Y:S01]  /*27b10*/  FFMA.FTZ R7, -R244.reuse, R173, R7 ;  /* 0x000000adf4077223 */ /* 0x040fe20000010107 */
[----:B------:R-:W-:Y:S02]  /*27b20*/  FSEL R5, R5, -INF , !P2 ;  /* 0xff80000005057808 */ /* 0x000fe40005000000 */
[----:B------:R-:W-:Y:S02]  /*27b30*/  IABS R174, R174 ;  /* 0x000000ae00ae7213 */ /* 0x000fe40000000000 */
[----:B------:R-:W-:Y:S02]  /*27b40*/  I2FP.F32.S32 R166, R166 ;  /* 0x000000a600a67245 */ /* 0x000fe40000201400 */
[C---:B------:R-:W-:Y:S02]  /*27b50*/  ISETP.GE.AND P3, PT, R171.reuse, R246, PT ;  /* 0x000000f6ab00720c */ /* 0x040fe40003f66270 */
[CC--:B------:R-:W-:Y:S01]  /*27b60*/  ISETP.GE.AND P0, PT, R171.reuse, R245.reuse, PT ;  /* 0x000000f5ab00720c */ /* 0x0c0fe20003f06270 */
[----:B------:R-:W-:Y:S01]  /*27b70*/  FFMA.FTZ R17, -R244, R166, R17 ;  /* 0x000000a6f4117223 */ /* 0x000fe20000010111 */
[C---:B------:R-:W-:Y:S02]  /*27b80*/  ISETP.GE.AND P1, PT, R168.reuse, R246, PT ;  /* 0x000000f6a800720c */ /* 0x040fe40003f26270 */
[----:B------:R-:W-:Y:S02]  /*27b90*/  ISETP.GE.AND P2, PT, R168, R245, PT ;  /* 0x000000f5a800720c */ /* 0x000fe40003f46270 */
[----:B------:R-:W-:Y:S02]  /*27ba0*/  I2FP.F32.S32 R174, R174 ;  /* 0x000000ae00ae7245 */ /* 0x000fe40000201400 */
[C---:B------:R-:W-:Y:S02]  /*27bb0*/  ISETP.GE.OR P3, PT, R171.reuse, R241, !P3 ;  /* 0x000000f1ab00720c */ /* 0x040fe40005f66670 */
[----:B------:R-:W-:Y:S01]  /*27bc0*/  ISETP.GE.OR P0, PT, R171, R243, !P0 ;  /* 0x000000f3ab00720c */ /* 0x000fe20004706670 */
[----:B------:R-:W-:Y:S01]  /*27bd0*/  FFMA.FTZ R13, -R244, R174, R13 ;  /* 0x000000aef40d7223 */ /* 0x000fe2000001010d */
[C---:B------:R-:W-:Y:S01]  /*27be0*/  IADD3 R173, R240.reuse, -R171, RZ ;  /* 0x800000abf0ad7210 */ /* 0x040fe20007ffe0ff */
[----:B------:R-:W-:Y:S01]  /*27bf0*/  IMAD.IADD R171, R240, 0x1, -R168 ;  /* 0x00000001f0ab7824 */ /* 0x000fe200078e0aa8 */
[C---:B------:R-:W-:Y:S02]  /*27c00*/  ISETP.GE.OR P1, PT, R168.reuse, R241, !P1 ;  /* 0x000000f1a800720c */ /* 0x040fe40004f26670 */
[----:B------:R-:W-:Y:S02]  /*27c10*/  ISETP.GE.OR P2, PT, R168, R243, !P2 ;  /* 0x000000f3a800720c */ /* 0x000fe40005746670 */
[----:B------:R-:W-:Y:S02]  /*27c20*/  IADD3 R166, R3, 0x20, RZ ;  /* 0x0000002003a67810 */ /* 0x000fe40007ffe0ff */
[----:B------:R-:W-:Y:S02]  /*27c30*/  IADD3 R168, R242, -R164, RZ ;  /* 0x800000a4f2a87210 */ /* 0x000fe40007ffe0ff */
[----:B------:R-:W-:Y:S02]  /*27c40*/  FSEL R8, R8, -INF , !P4 ;  /* 0xff80000008087808 */ /* 0x000fe40006000000 */
[----:B------:R-:W-:Y:S02]  /*27c50*/  FSEL R9, R9, -INF , !P3 ;  /* 0xff80000009097808 */ /* 0x000fe40005800000 */
[C---:B------:R-:W-:Y:S02]  /*27c60*/  ISETP.GE.AND P4, PT, R172.reuse, R246, PT ;  /* 0x000000f6ac00720c */ /* 0x040fe40003f86270 */
[----:B------:R-:W-:Y:S02]  /*27c70*/  ISETP.GE.AND P3, PT, R172, R245, PT ;  /* 0x000000f5ac00720c */ /* 0x000fe40003f66270 */
[----:B------:R-:W-:Y:S02]  /*27c80*/  IADD3 R174, R242, -R166, RZ ;  /* 0x800000a6f2ae7210 */ /* 0x000fe40007ffe0ff */
[----:B------:R-:W-:Y:S02]  /*27c90*/  IABS R168, R168 ;  /* 0x000000a800a87213 */ /* 0x000fe40000000000 */
[C---:B------:R-:W-:Y:S02]  /*27ca0*/  ISETP.GE.OR P4, PT, R172.reuse, R241, !P4 ;  /* 0x000000f1ac00720c */ /* 0x040fe40006786670 */
[----:B------:R-:W-:Y:S02]  /*27cb0*/  ISETP.GE.OR P3, PT, R172, R243, !P3 ;  /* 0x000000f3ac00720c */ /* 0x000fe40005f66670 */
[----:B------:R-:W-:Y:S02]  /*27cc0*/  IABS R172, R174 ;  /* 0x000000ae00ac7213 */ /* 0x000fe40000000000 */
[----:B------:R-:W-:Y:S02]  /*27cd0*/  FSEL R190, R12, -INF , !P1 ;  /* 0xff8000000cbe7808 */ /* 0x000fe40004800000 */
[----:B------:R-:W-:Y:S02]  /*27ce0*/  I2FP.F32.S32 R168, R168 ;  /* 0x000000a800a87245 */ /* 0x000fe40000201400 */
[----:B------:R-:W-:Y:S02]  /*27cf0*/  IABS R171, R171 ;  /* 0x000000ab00ab7213 */ /* 0x000fe40000000000 */
[----:B------:R-:W-:Y:S01]  /*27d00*/  ISETP.GE.AND P1, PT, R170, R246, PT ;  /* 0x000000f6aa00720c */ /* 0x000fe20003f26270 */
[----:B------:R-:W-:Y:S01]  /*27d10*/  FFMA.FTZ R21, -R244, R168, R21 ;  /* 0x000000a8f4157223 */ /* 0x000fe20000010115 */
[----:B------:R-:W-:Y:S01]  /*27d20*/  I2FP.F32.S32 R172, R172 ;  /* 0x000000ac00ac7245 */ /* 0x000fe20000201400 */
[----:B------:R-:W-:Y:S01]  /*27d30*/  VIADD R168, R3, 0x28 ;  /* 0x0000002803a87836 */ /* 0x000fe20000000000 */
[----:B------:R-:W-:Y:S02]  /*27d40*/  I2FP.F32.S32 R171, R171 ;  /* 0x000000ab00ab7245 */ /* 0x000fe40000201400 */
[----:B------:R-:W-:Y:S01]  /*27d50*/  FSEL R10, R10, -INF , !P6 ;  /* 0xff8000000a0a7808 */ /* 0x000fe20007000000 */
[----:B------:R-:W-:Y:S01]  /*27d60*/  FFMA.FTZ R20, -R244, R172, R20 ;  /* 0x000000acf4147223 */ /* 0x000fe20000010114 */
[----:B------:R-:W-:Y:S01]  /*27d70*/  ISETP.GE.OR P1, PT, R170, R241, !P1 ;  /* 0x000000f1aa00720c */ /* 0x000fe20004f26670 */
[----:B------:R-:W-:Y:S01]  /*27d80*/  FFMA.FTZ R14, -R244, R171, R14 ;  /* 0x000000abf40e7223 */ /* 0x000fe2000001010e */
[----:B------:R-:W-:Y:S01]  /*27d90*/  IABS R4, R4 ;  /* 0x0000000400047213 */ /* 0x000fe20000000000 */
[----:B------:R-:W-:Y:S01]  /*27da0*/  IMAD.IADD R171, R242, 0x1, -R168 ;  /* 0x00000001f2ab7824 */ /* 0x000fe200078e0aa8 */
[----:B------:R-:W-:Y:S02]  /*27db0*/  ISETP.GE.AND P6, PT, R166, R246, PT ;  /* 0x000000f6a600720c */ /* 0x000fe40003fc6270 */
[----:B------:R-:W-:Y:S02]  /*27dc0*/  FSEL R191, R13, -INF , !P4 ;  /* 0xff8000000dbf7808 */ /* 0x000fe40006000000 */
[----:B------:R-:W-:Y:S02]  /*27dd0*/  FSEL R7, R7, -INF , !P5 ;  /* 0xff80000007077808 */ /* 0x000fe40006800000 */
[----:B------:R-:W-:Y:S02]  /*27de0*/  FSEL R192, R16, -INF , !P1 ;  /* 0xff80000010c07808 */ /* 0x000fe40004800000 */
[----:B------:R-:W-:Y:S02]  /*27df0*/  I2FP.F32.S32 R4, R4 ;  /* 0x0000000400047245 */ /* 0x000fe40000201400 */
[C---:B------:R-:W-:Y:S02]  /*27e00*/  IADD3 R12, R3.reuse, 0x29, RZ ;  /* 0x00000029030c7810 */ /* 0x040fe40007ffe0ff */
[----:B------:R-:W-:Y:S01]  /*27e10*/  ISETP.GE.OR P6, PT, R166, R241, !P6 ;  /* 0x000000f1a600720c */ /* 0x000fe200077c6670 */
[----:B------:R-:W-:Y:S01]  /*27e20*/  FFMA.FTZ R15, -R244, R4, R15 ;  /* 0x00000004f40f7223 */ /* 0x000fe2000001010f */
[-C--:B------:R-:W-:Y:S01]  /*27e30*/  ISETP.GE.AND P4, PT, R170, R245.reuse, PT ;  /* 0x000000f5aa00720c */ /* 0x080fe20003f86270 */
[----:B------:R-:W-:Y:S01]  /*27e40*/  VIADD R4, R3, 0x30 ;  /* 0x0000003003047836 */ /* 0x000fe20000000000 */
[C---:B------:R-:W-:Y:S02]  /*27e50*/  ISETP.GE.AND P1, PT, R169.reuse, R245, PT ;  /* 0x000000f5a900720c */ /* 0x040fe40003f26270 */
[C---:B------:R-:W-:Y:S02]  /*27e60*/  ISETP.GE.AND P5, PT, R169.reuse, R246, PT ;  /* 0x000000f6a900720c */ /* 0x040fe40003fa6270 */
[----:B------:R-:W-:Y:S02]  /*27e70*/  FSEL R176, R20, -INF , !P6 ;  /* 0xff80000014b07808 */ /* 0x000fe40007000000 */
[-C--:B------:R-:W-:Y:S02]  /*27e80*/  ISETP.GE.OR P4, PT, R170, R243.reuse, !P4 ;  /* 0x000000f3aa00720c */ /* 0x080fe40006786670 */
[C---:B------:R-:W-:Y:S02]  /*27e90*/  ISETP.GE.OR P1, PT, R169.reuse, R243, !P1 ;  /* 0x000000f3a900720c */ /* 0x040fe40004f26670 */
[----:B------:R-:W-:Y:S02]  /*27ea0*/  ISETP.GE.OR P5, PT, R169, R241, !P5 ;  /* 0x000000f1a900720c */ /* 0x000fe40006fa6670 */
[----:B------:R-:W-:Y:S01]  /*27eb0*/  IADD3 R16, R240, -R169, RZ ;  /* 0x800000a9f0107210 */ /* 0x000fe20007ffe0ff */
[----:B------:R-:W-:Y:S01]  /*27ec0*/  IMAD.IADD R169, R242, 0x1, -R12 ;  /* 0x00000001f2a97824 */ /* 0x000fe200078e0a0c */
[----:B------:R-:W-:Y:S02]  /*27ed0*/  IABS R171, R171 ;  /* 0x000000ab00ab7213 */ /* 0x000fe40000000000 */
[C---:B------:R-:W-:Y:S02]  /*27ee0*/  IADD3 R20, R240.reuse, -R164, RZ ;  /* 0x800000a4f0147210 */ /* 0x040fe40007ffe0ff */
[----:B------:R-:W-:Y:S02]  /*27ef0*/  IADD3 R170, R240, -R170, RZ ;  /* 0x800000aaf0aa7210 */ /* 0x000fe40007ffe0ff */
[----:B------:R-:W-:Y:S02]  /*27f00*/  I2FP.F32.S32 R171, R171 ;  /* 0x000000ab00ab7245 */ /* 0x000fe40000201400 */
[----:B------:R-:W-:Y:S02]  /*27f10*/  IABS R20, R20 ;  /* 0x0000001400147213 */ /* 0x000fe40000000000 */
[----:B------:R-:W-:Y:S01]  /*27f20*/  IABS R170, R170 ;  /* 0x000000aa00aa7213 */ /* 0x000fe20000000000 */
[----:B------:R-:W-:Y:S01]  /*27f30*/  FFMA.FTZ R24, -R244, R171, R24 ;  /* 0x000000abf4187223 */ /* 0x000fe20000010118 */
[----:B------:R-:W-:Y:S02]  /*27f40*/  FSEL R194, R14, -INF , !P2 ;  /* 0xff8000000ec27808 */ /* 0x000fe40005000000 */
[----:B------:R-:W-:Y:S02]  /*27f50*/  IADD3 R13, R242, -R4, RZ ;  /* 0x80000004f20d7210 */ /* 0x000fe40007ffe0ff */
[----:B------:R-:W-:Y:S02]  /*27f60*/  IABS R169, R169 ;  /* 0x000000a900a97213 */ /* 0x000fe40000000000 */
[----:B------:R-:W-:Y:S02]  /*27f70*/  ISETP.GE.AND P2, PT, R168, R246, PT ;  /* 0x000000f6a800720c */ /* 0x000fe40003f46270 */
[----:B------:R-:W-:Y:S02]  /*27f80*/  I2FP.F32.S32 R20, R20 ;  /* 0x0000001400147245 */ /* 0x000fe40000201400 */
[----:B------:R-:W-:Y:S02]  /*27f90*/  I2FP.F32.S32 R170, R170 ;  /* 0x000000aa00aa7245 */ /* 0x000fe40000201400 */
[----:B------:R-:W-:Y:S01]  /*27fa0*/  IABS R13, R13 ;  /* 0x0000000d000d7213 */ /* 0x000fe20000000000 */
[C---:B------:R-:W-:Y:S01]  /*27fb0*/  FFMA.FTZ R23, -R244.reuse, R20, R23 ;  /* 0x00000014f4177223 */ /* 0x040fe20000010117 */
[----:B------:R-:W-:Y:S01]  /*27fc0*/  I2FP.F32.S32 R169, R169 ;  /* 0x000000a900a97245 */ /* 0x000fe20000201400 */
[----:B------:R-:W-:Y:S01]  /*27fd0*/  FFMA.FTZ R18, -R244, R170, R18 ;  /* 0x000000aaf4127223 */ /* 0x000fe20000010112 */
[----:B------:R-:W-:Y:S02]  /*27fe0*/  IABS R16, R16 ;  /* 0x0000001000107213 */ /* 0x000fe40000000000 */
[----:B------:R-:W-:Y:S01]  /*27ff0*/  ISETP.GE.OR P2, PT, R168, R241, !P2 ;  /* 0x000000f1a800720c */ /* 0x000fe20005746670 */
[----:B------:R-:W-:Y:S01]  /*28000*/  FFMA.FTZ R25, -R244, R169, R25 ;  /* 0x000000a9f4197223 */ /* 0x000fe20000010119 */
[----:B------:R-:W-:Y:S02]  /*28010*/  FSEL R249, R15, -INF , !P3 ;  /* 0xff8000000ff97808 */ /* 0x000fe40005800000 */
[----:B------:R-:W-:Y:S02]  /*28020*/  IADD3 R14, R240, -R168, RZ ;  /* 0x800000a8f00e7210 */ /* 0x000fe40007ffe0ff */
[----:B------:R-:W-:Y:S02]  /*28030*/  ISETP.GE.AND P3, PT, R12, R246, PT ;  /* 0x000000f60c00720c */ /* 0x000fe40003f66270 */
[----:B------:R-:W-:Y:S02]  /*28040*/  I2FP.F32.S32 R13, R13 ;  /* 0x0000000d000d7245 */ /* 0x000fe40000201400 */
[----:B------:R-:W-:Y:S02]  /*28050*/  I2FP.F32.S32 R16, R16 ;  /* 0x0000001000107245 */ /* 0x000fe40000201400 */
[----:B------:R-:W-:Y:S01]  /*28060*/  FSEL R20, R24, -INF , !P2 ;  /* 0xff80000018147808 */ /* 0x000fe20005000000 */
[----:B------:R-:W-:Y:S01]  /*28070*/  FFMA.FTZ R28, -R244, R13, R28 ;  /* 0x0000000df41c7223 */ /* 0x000fe2000001011c */
[----:B------:R-:W-:Y:S01]  /*28080*/  ISETP.GE.AND P2, PT, R4, R246, PT ;  /* 0x000000f60400720c */ /* 0x000fe20003f46270 */
[----:B------:R-:W-:Y:S01]  /*28090*/  FFMA.FTZ R19, -R244, R16, R19 ;  /* 0x00000010f4137223 */ /* 0x000fe20000010113 */
[----:B------:R-:W-:Y:S01]  /*280a0*/  ISETP.GE.OR P3, PT, R12, R241, !P3 ;  /* 0x000000f10c00720c */ /* 0x000fe20005f66670 */
[----:B------:R-:W-:Y:S01]  /*280b0*/  VIADD R16, R3, 0x31 ;  /* 0x0000003103107836 */ /* 0x000fe20000000000 */
[----:B------:R-:W-:Y:S02]  /*280c0*/  IABS R173, R173 ;  /* 0x000000ad00ad7213 */ /* 0x000fe40000000000 */
[----:B------:R-:W-:Y:S02]  /*280d0*/  IABS R14, R14 ;  /* 0x0000000e000e7213 */ /* 0x000fe40000000000 */
[----:B------:R-:W-:Y:S01]  /*280e0*/  FSEL R195, R18, -INF , !P4 ;  /* 0xff80000012c37808 */ /* 0x000fe20006000000 */
[----:B------:R-:W-:Y:S01]  /*280f0*/  IMAD.MOV.U32 R18, RZ, RZ, R20 ;  /* 0x000000ffff127224 */ /* 0x000fe200078e0014 */
[----:B------:R-:W-:Y:S02]  /*28100*/  FSEL R193, R17, -INF , !P5 ;  /* 0xff80000011c17808 */ /* 0x000fe40006800000 */
[----:B------:R-:W-:Y:S02]  /*28110*/  ISETP.GE.OR P2, PT, R4, R241, !P2 ;  /* 0x000000f10400720c */ /* 0x000fe40005746670 */
[----:B------:R-:W-:Y:S02]  /*28120*/  FSEL R25, R25, -INF , !P3 ;  /* 0xff80000019197808 */ /* 0x000fe40005800000 */
[----:B------:R-:W-:Y:S02]  /*28130*/  I2FP.F32.S32 R173, R173 ;  /* 0x000000ad00ad7245 */ /* 0x000fe40000201400 */
[C---:B------:R-:W-:Y:S01]  /*28140*/  IADD3 R13, R3.reuse, 0x38, RZ ;  /* 0x00000038030d7810 */ /* 0x040fe20007ffe0ff */
[----:B------:R-:W-:Y:S01]  /*28150*/  VIADD R3, R3, 0x39 ;  /* 0x0000003903037836 */ /* 0x000fe20000000000 */
[----:B------:R-:W-:Y:S01]  /*28160*/  I2FP.F32.S32 R14, R14 ;  /* 0x0000000e000e7245 */ /* 0x000fe20000201400 */
[----:B------:R-:W-:Y:S01]  /*28170*/  FFMA.FTZ R11, -R244, R173, R11 ;  /* 0x000000adf40b7223 */ /* 0x000fe2000001010b */
[----:B------:R-:W-:Y:S01]  /*28180*/  ISETP.GE.AND P5, PT, R164, R246, PT ;  /* 0x000000f6a400720c */ /* 0x000fe20003fa6270 */
[----:B------:R-:W-:Y:S01]  /*28190*/  IMAD.IADD R17, R242, 0x1, -R13 ;  /* 0x00000001f2117824 */ /* 0x000fe200078e0a0d */
[-C--:B------:R-:W-:Y:S01]  /*281a0*/  ISETP.GE.AND P4, PT, R12, R245.reuse, PT ;  /* 0x000000f50c00720c */ /* 0x080fe20003f86270 */
[----:B------:R-:W-:Y:S01]  /*281b0*/  FFMA.FTZ R26, -R244, R14, R26 ;  /* 0x0000000ef41a7223 */ /* 0x000fe2000001011a */
[----:B------:R-:W-:Y:S02]  /*281c0*/  ISETP.GE.AND P3, PT, R4, R245, PT ;  /* 0x000000f50400720c */ /* 0x000fe40003f66270 */
[----:B------:R-:W-:Y:S02]  /*281d0*/  FSEL R189, R28, -INF , !P2 ;  /* 0xff8000001cbd7808 */ /* 0x000fe40005000000 */
[----:B------:R-:W-:Y:S02]  /*281e0*/  FSEL R250, R19, -INF , !P1 ;  /* 0xff80000013fa7808 */ /* 0x000fe40004800000 */
[----:B------:R-:W-:Y:S02]  /*281f0*/  ISETP.GE.OR P5, PT, R164, R241, !P5 ;  /* 0x000000f1a400720c */ /* 0x000fe40006fa6670 */
[-C--:B------:R-:W-:Y:S02]  /*28200*/  ISETP.GE.OR P4, PT, R12, R243.reuse, !P4 ;  /* 0x000000f30c00720c */ /* 0x080fe40006786670 */
[C---:B------:R-:W-:Y:S01]  /*28210*/  IADD3 R15, R240.reuse, -R12, RZ ;  /* 0x8000000cf00f7210 */ /* 0x040fe20007ffe0ff */
[----:B------:R-:W-:Y:S01]  /*28220*/  IMAD.IADD R12, R240, 0x1, -R4 ;  /* 0x00000001f00c7824 */ /* 0x000fe200078e0a04 */
[----:B------:R-:W-:Y:S01]  /*28230*/  ISETP.GE.OR P3, PT, R4, R243, !P3 ;  /* 0x000000f30400720c */ /* 0x000fe20005f66670 */
[--C-:B------:R-:W-:Y:S01]  /*28240*/  IMAD.IADD R4, R240, 0x1, -R16.reuse ;  /* 0x00000001f0047824 */ /* 0x100fe200078e0a10 */
[C---:B------:R-:W-:Y:S02]  /*28250*/  ISETP.GE.AND P1, PT, R16.reuse, R246, PT ;  /* 0x000000f61000720c */ /* 0x040fe40003f26270 */
[----:B------:R-:W-:Y:S02]  /*28260*/  ISETP.GE.AND P2, PT, R16, R245, PT ;  /* 0x000000f51000720c */ /* 0x000fe40003f46270 */
[C---:B------:R-:W-:Y:S02]  /*28270*/  IADD3 R14, R242.reuse, -R3, RZ ;  /* 0x80000003f20e7210 */ /* 0x040fe40007ffe0ff */
[----:B------:R-:W-:Y:S01]  /*28280*/  FSEL R175, R21, -INF , !P5 ;  /* 0xff80000015af7808 */ /* 0x000fe20006800000 */
[----:B------:R-:W-:Y:S01]  /*28290*/  IMAD.IADD R21, R242, 0x1, -R16 ;  /* 0x00000001f2157824 */ /* 0x000fe200078e0a10 */
[C---:B------:R-:W-:Y:S02]  /*282a0*/  ISETP.GE.OR P1, PT, R16.reuse, R241, !P1 ;  /* 0x000000f11000720c */ /* 0x040fe40004f26670 */
[----:B------:R-:W-:Y:S02]  /*282b0*/  ISETP.GE.OR P2, PT, R16, R243, !P2 ;  /* 0x000000f31000720c */ /* 0x000fe40005746670 */
[----:B------:R-:W-:Y:S02]  /*282c0*/  FSEL R11, R11, -INF , !P0 ;  /* 0xff8000000b0b7808 */ /* 0x000fe40004000000 */
[----:B------:R-:W-:Y:S02]  /*282d0*/  IABS R16, R14 ;  /* 0x0000000e00107213 */ /* 0x000fe40000000000 */
[C---:B------:R-:W-:Y:S02]  /*282e0*/  ISETP.GE.AND P0, PT, R166.reuse, R245, PT ;  /* 0x000000f5a600720c */ /* 0x040fe40003f06270 */
[----:B------:R-:W-:Y:S02]  /*282f0*/  FMNMX.FTZ R14, R167, R0, !PT ;  /* 0x00000000a70e7209 */ /* 0x000fe40007810000 */
[----:B------:R-:W-:Y:S02]  /*28300*/  IABS R4, R4 ;  /* 0x0000000400047213 */ /* 0x000fe40000000000 */
        /* <DEDUP_REMOVED lines=8> */
[----:B------:R-:W-:Y:S02]  /*28390*/  IABS R21, R21 ;  /* 0x0000001500157213 */ /* 0x000fe40000000000 */
[----:B------:R-:W-:Y:S02]  /*283a0*/  IABS R164, R166 ;  /* 0x000000a600a47213 */ /* 0x000fe40000000000 */
[----:B------:R-:W-:Y:S02]  /*283b0*/  FMNMX.FTZ R4, R6, R2, !PT ;  /* 0x0000000206047209 */ /* 0x000fe40007810000 */
[----:B------:R-:W-:Y:S02]  /*283c0*/  FMNMX.FTZ R14, R9, R14, !PT ;  /* 0x0000000e090e7209 */ /* 0x000fe40007810000 */
[----:B------:R-:W-:Y:S02]  /*283d0*/  I2FP.F32.S32 R21, R21 ;  /* 0x0000001500157245 */ /* 0x000fe40000201400 */
[----:B------:R-:W-:Y:S02]  /*283e0*/  I2FP.F32.S32 R164, R164 ;  /* 0x000000a400a47245 */ /* 0x000fe40000201400 */
[----:B------:R-:W-:Y:S01]  /*283f0*/  FMNMX.FTZ R4, R7, R4, !PT ;  /* 0x0000000407047209 */ /* 0x000fe20007810000 */
[----:B------:R-:W-:Y:S01]  /*28400*/  FFMA.FTZ R29, -R244, R21, R29 ;  /* 0x00000015f41d7223 */ /* 0x000fe2000001011d */
        /* <DEDUP_REMOVED lines=16> */
[----:B------:R-:W-:Y:S01]  /*28510*/  FMNMX.FTZ R12, R193, R14, !PT ;  /* 0x0000000ec10c7209 */ /* 0x000fe20007810000 */
[----:B------:R-:W-:Y:S01]  /*28520*/  FFMA.FTZ R32, -R244, R17, R32 ;  /* 0x00000011f4207223 */ /* 0x000fe20000010120 */
[C---:B------:R-:W-:Y:S02]  /*28530*/  ISETP.GE.OR P0, PT, R13.reuse, R241, !P0 ;  /* 0x000000f10d00720c */ /* 0x040fe40004706670 */
[----:B------:R-:W-:Y:S02]  /*28540*/  ISETP.GE.OR P1, PT, R13, R243, !P1 ;  /* 0x000000f30d00720c */ /* 0x000fe40004f26670 */
[C---:B------:R-:W-:Y:S02]  /*28550*/  IADD3 R14, R240.reuse, -R13, RZ ;  /* 0x8000000df00e7210 */ /* 0x040fe40007ffe0ff */
[----:B------:R-:W-:Y:S01]  /*28560*/  FMNMX.FTZ R13, R249, R4, !PT ;  /* 0x00000004f90d7209 */ /* 0x000fe20007810000 */
[----:B------:R-:W-:Y:S01]  /*28570*/  IMAD.IADD R4, R240, 0x1, -R3 ;  /* 0x00000001f0047824 */ /* 0x000fe200078e0a03 */
[----:B------:R-:W-:Y:S02]  /*28580*/  MOV R17, R176 ;  /* 0x000000b000117202 */ /* 0x000fe40000000f00 */
[----:B------:R-:W-:Y:S02]  /*28590*/  FMNMX.FTZ R13, R195, R13, !PT ;  /* 0x0000000dc30d7209 */ /* 0x000fe40007810000 */
[----:B------:R-:W-:Y:S02]  /*285a0*/  MOV R24, R175 ;  /* 0x000000af00187202 */ /* 0x000fe40000000f00 */
[----:B------:R-:W-:Y:S02]  /*285b0*/  I2FP.F32.S32 R16, R16 ;  /* 0x0000001000107245 */ /* 0x000fe40000201400 */
[----:B------:R-:W-:Y:S02]  /*285c0*/  FMNMX.FTZ R12, R17, R12, !PT ;  /* 0x0000000c110c7209 */ /* 0x000fe40007810000 */
[----:B------:R-:W-:Y:S01]  /*285d0*/  IABS R15, R15 ;  /* 0x0000000f000f7213 */ /* 0x000fe20000000000 */
[----:B------:R-:W-:Y:S01]  /*285e0*/  FFMA.FTZ R33, -R244, R16, R33 ;  /* 0x00000010f4217223 */ /* 0x000fe20000010121 */
[----:B------:R-:W-:Y:S02]  /*285f0*/  ISETP.GE.AND P5, PT, R168, R245, PT ;  /* 0x000000f5a800720c */ /* 0x000fe40003fa6270 */
[----:B------:R-:W-:Y:S02]  /*28600*/  FMNMX.FTZ R13, R250, R13, !PT ;  /* 0x0000000dfa0d7209 */ /* 0x000fe40007810000 */
[----:B------:R-:W-:Y:S02]  /*28610*/  FMNMX.FTZ R12, R24, R12, !PT ;  /* 0x0000000c180c7209 */ /* 0x000fe40007810000 */
[----:B------:R-:W-:Y:S02]  /*28620*/  I2FP.F32.S32 R15, R15 ;  /* 0x0000000f000f7245 */ /* 0x000fe40000201400 */
[----:B------:R-:W-:Y:S02]  /*28630*/  FSEL R16, R23, -INF , !P6 ;  /* 0xff80000017107808 */ /* 0x000fe40007000000 */
[----:B------:R-:W-:Y:S01]  /*28640*/  FMNMX.FTZ R13, R19, R13, !PT ;  /* 0x0000000d130d7209 */ /* 0x000fe20007810000 */
[----:B------:R-:W-:Y:S01]  /*28650*/  FFMA.FTZ R27, -R244, R15, R27 ;  /* 0x0000000ff41b7223 */ /* 0x000fe2000001011b */
[----:B------:R-:W-:Y:S01]  /*28660*/  ISETP.GE.OR P5, PT, R168, R243, !P5 ;  /* 0x000000f3a800720c */ /* 0x000fe20006fa6670 */
[----:B------:R-:W-:Y:S01]  /*28670*/  LDSM.16.MT88.4 R20, [R214+0x10000] ;  /* 0x01000000d614783b */ /* 0x000fe20000004200 */
[----:B------:R-:W-:Y:S02]  /*28680*/  FMNMX.FTZ R12, R18, R12, !PT ;  /* 0x0000000c120c7209 */ /* 0x000fe40007810000 */
[----:B------:R-:W-:Y:S02]  /*28690*/  FSEL R252, R26, -INF , !P5 ;  /* 0xff8000001afc7808 */ /* 0x000fe40006800000 */
[----:B------:R-:W-:Y:S02]  /*286a0*/  FMNMX.FTZ R13, R16, R13, !PT ;  /* 0x0000000d100d7209 */ /* 0x000fe40007810000 */
[----:B------:R-:W-:Y:S02]  /*286b0*/  FMNMX.FTZ R12, R25, R12, !PT ;  /* 0x0000000c190c7209 */ /* 0x000fe40007810000 */
[----:B------:R-:W-:Y:S02]  /*286c0*/  IABS R14, R14 ;  /* 0x0000000e000e7213 */ /* 0x000fe40000000000 */
[----:B------:R-:W-:Y:S02]  /*286d0*/  FSEL R251, R27, -INF , !P4 ;  /* 0xff8000001bfb7808 */ /* 0x000fe40006000000 */
[----:B------:R-:W-:Y:S02]  /*286e0*/  FMNMX.FTZ R13, R252, R13, !PT ;  /* 0x0000000dfc0d7209 */ /* 0x000fe40007810000 */
        /* <DEDUP_REMOVED lines=68> */
[-C--:B------:R-:W-:Y:S01]  /*28b30*/  FFMA.FTZ R251, R251, R165.reuse, -R172 ;  /* 0x000000a5fbfb7223 */ /* 0x080fe200000108ac */
[-CC-:B------:R-:W-:Y:S03]  /*28b40*/  FFMA.FTZ R179, R179, R165.reuse, -R177.reuse ;  /* 0x000000a5b3b37223 */ /* 0x180fe600000108b1 */
[----:B------:R-:W3:Y:S01]  /*28b50*/  MUFU.EX2 R0, R0 ;  /* 0x0000000000007308 */ /* 0x000ee20000000800 */
[-CC-:B------:R-:W-:Y:S01]  /*28b60*/  FFMA.FTZ R178, R178, R165.reuse, -R177.reuse ;  /* 0x000000a5b2b27223 */ /* 0x180fe200000108b1 */
[----:B------:R-:W-:Y:S01]  /*28b70*/  FFMA.FTZ R189, R189, R165, -R177 ;  /* 0x000000a5bdbd7223 */ /* 0x000fe200000108b1 */
[----:B------:R-:W-:Y:S07]  /*28b80*/  ISETP.GT.AND P0, PT, R238, R227, PT ;  /* 0x000000e3ee00720c */ /* 0x000fee0003f04270 */
        /* <DEDUP_REMOVED lines=12> */
[C---:B------:R-:W-:Y:S01]  /*28c50*/  FMUL.FTZ R11, R0.reuse, R159 ;  /* 0x0000009f000b7220 */ /* 0x040fe20000410000 */
[----:B------:R-:W-:Y:S02]  /*28c60*/  IMAD.MOV.U32 R162, RZ, RZ, R19 ;  /* 0x000000ffffa27224 */ /* 0x000fe400078e0013 */
[C---:B------:R-:W-:Y:S01]  /*28c70*/  FMUL.FTZ R19, R0.reuse, R151 ;  /* 0x0000009700137220 */ /* 0x040fe20000410000 */
[----:B------:R-:W-:Y:S02]  /*28c80*/  IMAD.MOV.U32 R163, RZ, RZ, R18 ;  /* 0x000000ffffa37224 */ /* 0x000fe400078e0012 */
[----:B------:R-:W2:Y:S01]  /*28c90*/  MUFU.EX2 R183, R183 ;  /* 0x000000b700b77308 */ /* 0x000ea20000000800 */
[----:B----4-:R-:W-:Y:S01]  /*28ca0*/  F2FP.F16.F32.PACK_AB R168, R185, R187 ;  /* 0x000000bbb9a8723e */ /* 0x010fe200000000ff */
[----:B------:R-:W-:Y:S01]  /*28cb0*/  FMUL.FTZ R18, R0, R150 ;  /* 0x0000009600127220 */ /* 0x000fe20000410000 */
[----:B------:R-:W3:Y:S01]  /*28cc0*/  LDSM.16.MT88.4 R156, [R212+0x10000] ;  /* 0x01000000d49c783b */ /* 0x000ee20000004200 */
        /* <DEDUP_REMOVED lines=9> */
[----:B------:R-:W-:Y:S01]  /*28d60*/  LDSM.16.MT88.4 R132, [R213+0x12000] ;  /* 0x01200000d584783b */ /* 0x000fe20000004200 */
        /* <DEDUP_REMOVED lines=42> */
[C---:B-1----:R-:W-:Y:S01]  /*29010*/  HMMA.16816.F32 R4, R168.reuse, R12, R4 ;  /* 0x0000000ca804723c */ /* 0x042fe20000001804 */
[----:B------:R-:W1:Y:S04]  /*29020*/  MUFU.EX2 R190, R190 ;  /* 0x000000be00be7308 */ /* 0x000e680000000800 */
[C---:B------:R-:W-:Y:S01]  /*29030*/  FMUL.FTZ R73, R2.reuse, R73 ;  /* 0x0000004902497220 */ /* 0x040fe20000410000 */
[C---:B------:R-:W-:Y:S05]  /*29040*/  HMMA.16816.F32 R8, R168.reuse, R14, R8 ;  /* 0x0000000ea808723c */ /* 0x040fea0000001808 */
[----:B------:R-:W-:Y:S01]  /*29050*/  MUFU.EX2 R191, R191 ;  /* 0x000000bf00bf7308 */ /* 0x000fe20000000800 */
[C---:B------:R-:W-:Y:S01]  /*29060*/  FMUL.FTZ R12, R2.reuse, R152 ;  /* 0x00000098020c7220 */ /* 0x040fe20000410000 */
[----:B------:R-:W-:Y:S01]  /*29070*/  FMUL.FTZ R13, R2, R153 ;  /* 0x00000099020d7220 */ /* 0x000fe20000410000 */
[C---:B------:R-:W-:Y:S03]  /*29080*/  FMUL.FTZ R14, R0.reuse, R154 ;  /* 0x0000009a000e7220 */ /* 0x040fe60000410000 */
[----:B------:R-:W-:Y:S01]  /*29090*/  FMUL.FTZ R15, R0, R155 ;  /* 0x0000009b000f7220 */ /* 0x000fe20000410000 */
[----:B------:R-:W-:Y:S02]  /*290a0*/  IMAD.MOV.U32 R153, RZ, RZ, R17 ;  /* 0x000000ffff997224 */ /* 0x000fe400078e0011 */
[C---:B------:R-:W-:Y:S01]  /*290b0*/  FMUL.FTZ R17, R2.reuse, R149 ;  /* 0x0000009502117220 */ /* 0x040fe20000410000 */
[----:B------:R-:W-:Y:S01]  /*290c0*/  MOV R152, R24 ;  /* 0x0000001800987202 */ /* 0x000fe20000000f00 */
[----:B------:R-:W2:Y:S02]  /*290d0*/  LDSM.16.MT88.4 R148, [R216+0x12000] ;  /* 0x01200000d894783b */ /* 0x000ea40000004200 */
[C---:B------:R-:W-:Y:S01]  /*290e0*/  HMMA.16816.F32 R12, R168.reuse, R20, R12 ;  /* 0x00000014a80c723c */ /* 0x040fe2000000180c */
[----:B------:R-:W-:Y:S02]  /*290f0*/  MUFU.EX2 R192, R192 ;  /* 0x000000c000c07308 */ /* 0x000fe40000000800 */
[----:B------:R-:W-:Y:S01]  /*29100*/  FMUL.FTZ R24, R2, R140 ;  /* 0x0000008c02187220 */ /* 0x000fe20000410000 */
[C---:B------:R-:W-:Y:S01]  /*29110*/  FMUL.FTZ R74, R0.reuse, R74 ;  /* 0x0000004a004a7220 */ /* 0x040fe20000410000 */
[----:B------:R-:W-:Y:S01]  /*29120*/  FMUL.FTZ R75, R0, R75 ;  /* 0x0000004b004b7220 */ /* 0x000fe20000410000 */
[C---:B------:R-:W-:Y:S01]  /*29130*/  HMMA.16816.F32 R16, R168.reuse, R22, R16 ;  /* 0x00000016a810723c */ /* 0x040fe20000001810 */
[----:B------:R-:W4:Y:S04]  /*29140*/  LDSM.16.MT88.4 R140, [R214+0x12000] ;  /* 0x01200000d68c783b */ /* 0x000f280000004200 */
[----:B------:R-:W-:Y:S01]  /*29150*/  MUFU.EX2 R193, R193 ;  /* 0x000000c100c17308 */ /* 0x000fe20000000800 */
        /* <DEDUP_REMOVED lines=10> */
[----:B------:R-:W5:Y:S02]  /*29200*/  MUFU.EX2 R194, R194 ;  /* 0x000000c200c27308 */ /* 0x000f640000000800 */
[C---:B------:R-:W-:Y:S01]  /*29210*/  FMUL.FTZ R80, R2.reuse, R80 ;  /* 0x0000005002507220 */ /* 0x040fe20000410000 */
[----:B------:R-:W-:Y:S01]  /*29220*/  FMUL.FTZ R81, R2, R81 ;  /* 0x0000005102517220 */ /* 0x000fe20000410000 */
[----:B------:R-:W-:Y:S01]  /*29230*/  FMUL.FTZ R82, R0, R82 ;  /* 0x0000005200527220 */ /* 0x000fe20000410000 */
[C---:B------:R-:W-:Y:S05]  /*29240*/  HMMA.16816.F32 R24, R168.reuse, R30, R24 ;  /* 0x0000001ea818723c */ /* 0x040fea0000001818 */
[----:B------:R-:W5:Y:S01]  /*29250*/  MUFU.EX2 R249, R249 ;  /* 0x000000f900f97308 */ /* 0x000f620000000800 */
[C---:B------:R-:W-:Y:S01]  /*29260*/  FMUL.FTZ R28, R2.reuse, R136 ;  /* 0x00000088021c7220 */ /* 0x040fe20000410000 */
[----:B------:R-:W-:Y:S01]  /*29270*/  FMUL.FTZ R29, R2, R137 ;  /* 0x00000089021d7220 */ /* 0x000fe20000410000 */
[C---:B------:R-:W-:Y:S03]  /*29280*/  FMUL.FTZ R30, R0.reuse, R138 ;  /* 0x0000008a001e7220 */ /* 0x040fe60000410000 */
[C---:B------:R-:W-:Y:S02]  /*29290*/  FMUL.FTZ R31, R0.reuse, R139 ;  /* 0x0000008b001f7220 */ /* 0x040fe40000410000 */
[----:B------:R-:W1:Y:S01]  /*292a0*/  LDSM.16.MT88.4 R136, [R212+0x12000] ;  /* 0x01200000d488783b */ /* 0x000e620000004200 */
        /* <DEDUP_REMOVED lines=9> */
[C---:B------:R-:W-:Y:S05]  /*29340*/  HMMA.16816.F32 R32, R168.reuse, R158, R32 ;  /* 0x0000009ea820723c */ /* 0x040fea0000001820 */
[----:B------:R-:W3:Y:S01]  /*29350*/  MUFU.EX2 R250, R250 ;  /* 0x000000fa00fa7308 */ /* 0x000ee20000000800 */
[----:B------:R-:W-:Y:S01]  /*29360*/  MOV R157, R153 ;  /* 0x00000099009d7202 */ /* 0x000fe20000000f00 */
[C---:B--2---:R-:W-:Y:S04]  /*29370*/  HMMA.16816.F32 R36, R168.reuse, R148, R36 ;  /* 0x00000094a824723c */ /* 0x044fe80000001824 */
[----:B------:R-:W-:Y:S02]  /*29380*/  IMAD.MOV.U32 R156, RZ, RZ, R152 ;  /* 0x000000ffff9c7224 */ /* 0x000fe400078e0098 */
[C---:B------:R-:W-:Y:S01]  /*29390*/  HMMA.16816.F32 R40, R168.reuse, R150, R40 ;  /* 0x00000096a828723c */ /* 0x040fe20000001828 */
[----:B------:R-:W-:Y:S01]  /*293a0*/  LDSM.16.MT88.4 R148, [R213+0x10800] ;  /* 0x01080000d594783b */ /* 0x000fe20000004200 */
[----:B------:R-:W-:Y:S03]  /*293b0*/  MUFU.EX2 R252, R252 ;  /* 0x000000fc00fc7308 */ /* 0x000fe60000000800 */
[C---:B------:R-:W-:Y:S01]  /*293c0*/  FMUL.FTZ R90, R0.reuse, R90 ;  /* 0x0000005a005a7220 */ /* 0x040fe20000410000 */
[C---:B----4-:R-:W-:Y:S03]  /*293d0*/  HMMA.16816.F32 R44, R168.reuse, R140, R44 ;  /* 0x0000008ca82c723c */ /* 0x050fe6000000182c */
[----:B------:R-:W-:Y:S03]  /*293e0*/  LDSM.16.MT88.4 R152, [R216+0x12800] ;  /* 0x01280000d898783b */ /* 0x000fe60000004200 */
[----:B------:R-:W-:Y:S01]  /*293f0*/  MUFU.EX2 R251, R251 ;  /* 0x000000fb00fb7308 */ /* 0x000fe20000000800 */
[----:B------:R-:W-:Y:S01]  /*29400*/  FMUL.FTZ R91, R0, R91 ;  /* 0x0000005b005b7220 */ /* 0x000fe20000410000 */
[C---:B------:R-:W-:Y:S03]  /*29410*/  HMMA.16816.F32 R48, R168.reuse, R142, R48 ;  /* 0x0000008ea830723c */ /* 0x040fe60000001830 */
[----:B------:R-:W2:Y:S03]  /*29420*/  LDSM.16.MT88.4 R140, [R216+0x14000] ;  /* 0x01400000d88c783b */ /* 0x000ea60000004200 */
[C---:B------:R-:W-:Y:S02]  /*29430*/  HMMA.16816.F32 R52, R168.reuse, R132, R52 ;  /* 0x00000084a834723c */ /* 0x040fe40000001834 */
[----:B------:R-:W-:Y:S03]  /*29440*/  MUFU.EX2 R189, R189 ;  /* 0x000000bd00bd7308 */ /* 0x000fe60000000800 */
[C---:B------:R-:W-:Y:S01]  /*29450*/  FMUL.FTZ R92, R2.reuse, R92 ;  /* 0x0000005c025c7220 */ /* 0x040fe20000410000 */
[C---:B------:R-:W-:Y:S01]  /*29460*/  HMMA.16816.F32 R56, R168.reuse, R134, R56 ;  /* 0x00000086a838723c */ /* 0x040fe20000001838 */
[----:B------:R-:W4:Y:S04]  /*29470*/  LDSM.16.MT88.4 R132, [R214+0x14000] ;  /* 0x01400000d684783b */ /* 0x000f280000004200 */
[----:B------:R-:W-:Y:S01]  /*29480*/  FMUL.FTZ R93, R2, R93 ;  /* 0x0000005d025d7220 */ /* 0x000fe20000410000 */
[C---:B-1----:R-:W-:Y:S05]  /*29490*/  HMMA.16816.F32 R60, R168.reuse, R136, R60 ;  /* 0x00000088a83c723c */ /* 0x042fea000000183c */
        /* <DEDUP_REMOVED lines=24> */
[C---:B----4-:R-:W-:Y:S05]  /*29620*/  HMMA.16816.F32 R76, R168.reuse, R132, R76 ;  /* 0x00000084a84c723c */ /* 0x050fea000000184c */
        /* <DEDUP_REMOVED lines=28> */
[----:B------:R-:W2:Y:S04]  /*297f0*/  LDSM.16.MT88.4 R132, [R212+0x16000] ;  /* 0x01600000d484783b */ /* 0x000ea80000004200 */
[----:B------:R-:W-:Y:S01]  /*29800*/  FMUL.FTZ R131, R0, R131 ;  /* 0x0000008300837220 */ /* 0x000fe20000410000 */
[C---:B------:R-:W-:Y:S05]  /*29810*/  HMMA.16816.F32 R108, R168.reuse, R144, R108 ;  /* 0x00000090a86c723c */ /* 0x040fea000000186c */
[----:B------:R-:W-:Y:S01]  /*29820*/  FFMA.FTZ R187, R2, R248, R187 ;  /* 0x000000f802bb7223 */ /* 0x000fe200000100bb */
[C---:B------:R-:W-:Y:S01]  /*29830*/  HMMA.16816.F32 R112, R168.reuse, R146, R112 ;  /* 0x00000092a870723c */ /* 0x040fe20000001870 */
[----:B------:R-:W4:Y:S04]  /*29840*/  LDSM.16.MT88.4 R144, [R214+0x10800] ;  /* 0x01080000d690783b */ /* 0x000f280000004200 */
[----:B------:R-:W-:Y:S01]  /*29850*/  MOV R2, R3 ;  /* 0x0000000300027202 */ /* 0x000fe20000000f00 */
[C---:B-1----:R-:W-:Y:S05]  /*29860*/  HMMA.16816.F32 R116, R168.reuse, R136, R116 ;  /* 0x00000088a874723c */ /* 0x042fea0000001874 */
[----:B------:R-:W-:Y:S01]  /*29870*/  FFMA.FTZ R188, R0, R247, R188 ;  /* 0x000000f700bc7223 */ /* 0x000fe200000100bc */
[C---:B------:R-:W-:Y:S01]  /*29880*/  HMMA.16816.F32 R120, R168.reuse, R138, R120 ;  /* 0x0000008aa878723c */ /* 0x040fe20000001878 */
[----:B------:R-:W1:Y:S04]  /*29890*/  LDSM.16.MT88.4 R136, [R212+0x10800] ;  /* 0x01080000d488783b */ /* 0x000e680000004200 */
[----:B------:R-:W-:Y:S01]  /*298a0*/  FADD.FTZ R187, R185, R187 ;  /* 0x000000bbb9bb7221 */ /* 0x000fe20000010000 */
[----:B------:R-:W-:Y:S01]  /*298b0*/  FADD.FTZ R188, R182, R188 ;  /* 0x000000bcb6bc7221 */ /* 0x000fe20000010000 */
[----:B------:R-:W-:Y:S04]  /*298c0*/  MOV R0, R164 ;  /* 0x000000a400007202 */ /* 0x000fe80000000f00 */
[----:B------:R-:W-:Y:S01]  /*298d0*/  FADD.FTZ R187, R184, R187 ;  /* 0x000000bbb8bb7221 */ /* 0x000fe20000010000 */
[----:B------:R-:W-:Y:S03]  /*298e0*/  FADD.FTZ R188, R167, R188 ;  /* 0x000000bca7bc7221 */ /* 0x000fe60000010000 */
[----:B------:R-:W-:Y:S01]  /*298f0*/  FADD.FTZ R187, R183, R187 ;  /* 0x000000bbb7bb7221 */ /* 0x000fe20000010000 */
[----:B------:R-:W-:Y:S01]  /*29900*/  FADD.FTZ R188, R186, R188 ;  /* 0x000000bcbabc7221 */ /* 0x000fe20000010000 */
[C---:B--2---:R-:W-:Y:S03]  /*29910*/  HMMA.16816.F32 R124, R168.reuse, R132, R124 ;  /* 0x00000084a87c723c */ /* 0x044fe6000000187c */
[----:B------:R-:W-:Y:S01]  /*29920*/  FADD.FTZ R187, R190, R187 ;  /* 0x000000bbbebb7221 */ /* 0x000fe20000010000 */
[----:B-----5:R-:W-:Y:S02]  /*29930*/  FADD.FTZ R188, R194, R188 ;  /* 0x000000bcc2bc7221 */ /* 0x020fe40000010000 */
[----:B------:R-:W-:Y:S05]  /*29940*/  HMMA.16816.F32 R128, R168, R134, R128 ;  /* 0x00000086a880723c */ /* 0x000fea0000001880 */
[C---:B------:R-:W-:Y:S01]  /*29950*/  F2FP.F16.F32.PACK_AB R132, R191.reuse, R190 ;  /* 0x000000bebf84723e */ /* 0x040fe200000000ff */
[----:B------:R-:W-:Y:S01]  /*29960*/  FADD.FTZ R187, R191, R187 ;  /* 0x000000bbbfbb7221 */ /* 0x000fe20000010000 */
[----:B------:R-:W-:Y:S01]  /*29970*/  F2FP.F16.F32.PACK_AB R134, R193, R192 ;  /* 0x000000c0c186723e */ /* 0x000fe200000000ff */
[----:B------:R-:W-:Y:S03]  /*29980*/  IMAD.MOV.U32 R170, RZ, RZ, R157 ;  /* 0x000000ffffaa7224 */ /* 0x000fe600078e009d */
[C---:B------:R-:W-:Y:S01]  /*29990*/  F2FP.F16.F32.PACK_AB R133, R249.reuse, R194 ;  /* 0x000000c2f985723e */ /* 0x040fe200000000ff */
[----:B------:R-:W-:Y:S01]  /*299a0*/  FADD.FTZ R188, R249, R188 ;  /* 0x000000bcf9bc7221 */ /* 0x000fe20000010000 */
[----:B---3--:R-:W-:Y:S01]  /*299b0*/  F2FP.F16.F32.PACK_AB R135, R250, R195 ;  /* 0x000000c3fa87723e */ /* 0x008fe200000000ff */
[----:B------:R-:W-:Y:S01]  /*299c0*/  FADD.FTZ R187, R192, R187 ;  /* 0x000000bbc0bb7221 */ /* 0x000fe20000010000 */
[----:B------:R-:W-:Y:S01]  /*299d0*/  MOV R171, R156 ;  /* 0x0000009c00ab7202 */ /* 0x000fe20000000f00 */
[----:B------:R-:W-:Y:S01]  /*299e0*/  FADD.FTZ R188, R195, R188 ;  /* 0x000000bcc3bc7221 */ /* 0x000fe20000010000 */
[----:B------:R-:W2:Y:S01]  /*299f0*/  LDSM.16.MT88.4 R156, [R214+0x12800] ;  /* 0x01280000d69c783b */ /* 0x000ea20000004200 */
[----:B------:R-:W-:Y:S02]  /*29a00*/  FADD.FTZ R187, R193, R187 ;  /* 0x000000bbc1bb7221 */ /* 0x000fe40000010000 */
[C---:B------:R-:W-:Y:S05]  /*29a10*/  HMMA.16816.F32 R4, R132.reuse, R140, R4 ;  /* 0x0000008c8404723c */ /* 0x040fea0000001804 */
[----:B------:R-:W-:Y:S01]  /*29a20*/  FADD.FTZ R188, R250, R188 ;  /* 0x000000bcfabc7221 */ /* 0x000fe20000010000 */
        /* <DEDUP_REMOVED lines=24> */
[C---:B------:R-:W-:Y:S05]  /*29bb0*/  HMMA.16816.F32 R72, R132.reuse, R146, R72 ;  /* 0x000000928448723c */ /* 0x040fea0000001848 */
[-CC-:B------:R-:W-:Y:S01]  /*29bc0*/  FFMA.FTZ R144, R170, R165.reuse, -R177.reuse ;  /* 0x000000a5aa907223 */ /* 0x180fe200000108b1 */
[C---:B------:R-:W-:Y:S03]  /*29bd0*/  HMMA.16816.F32 R76, R132.reuse, R148, R76 ;  /* 0x00000094844c723c */ /* 0x040fe6000000184c */
[----:B------:R5:W-:Y:S03]  /*29be0*/  MUFU.EX2 R170, R144 ;  /* 0x0000009000aa7308 */ /* 0x000be60000000800 */
[C---:B------:R-:W-:Y:S05]  /*29bf0*/  HMMA.16816.F32 R80, R132.reuse, R150, R80 ;  /* 0x000000968450723c */ /* 0x040fea0000001850 */
[-CC-:B------:R-:W-:Y:S01]  /*29c00*/  FFMA.FTZ R148, R163, R165.reuse, -R177.reuse ;  /* 0x000000a5a3947223 */ /* 0x180fe200000108b1 */
[C---:B----4-:R-:W-:Y:S01]  /*29c10*/  HMMA.16816.F32 R84, R132.reuse, R152, R84 ;  /* 0x000000988454723c */ /* 0x050fe20000001854 */
[----:B------:R-:W-:Y:S05]  /*29c20*/  MUFU.EX2 R163, R174 ;  /* 0x000000ae00a37308 */ /* 0x000fea0000000800 */
[C---:B------:R-:W-:Y:S05]  /*29c30*/  HMMA.16816.F32 R88, R132.reuse, R154, R88 ;  /* 0x0000009a8458723c */ /* 0x040fea0000001858 */
[-CC-:B-----5:R-:W-:Y:S01]  /*29c40*/  FFMA.FTZ R144, R171, R165.reuse, -R177.reuse ;  /* 0x000000a5ab907223 */ /* 0x1a0fe200000108b1 */
[C---:B--2---:R-:W-:Y:S01]  /*29c50*/  HMMA.16816.F32 R92, R132.reuse, R156, R92 ;  /* 0x0000009c845c723c */ /* 0x044fe2000000185c */
[----:B------:R2:W-:Y:S04]  /*29c60*/  MUFU.EX2 R171, R148 ;  /* 0x0000009400ab7308 */ /* 0x0005e80000000800 */
[-CC-:B------:R-:W-:Y:S01]  /*29c70*/  FFMA.FTZ R152, R160, R165.reuse, -R177.reuse ;  /* 0x000000a5a0987223 */ /* 0x180fe200000108b1 */
[C---:B------:R-:W-:Y:S05]  /*29c80*/  HMMA.16816.F32 R96, R132.reuse, R158, R96 ;  /* 0x0000009e8460723c */ /* 0x040fea0000001860 */
[----:B------:R4:W-:Y:S01]  /*29c90*/  MUFU.EX2 R169, R144 ;  /* 0x0000009000a97308 */ /* 0x0009e20000000800 */
[-CC-:B------:R-:W-:Y:S01]  /*29ca0*/  FFMA.FTZ R156, R161, R165.reuse, -R172.reuse ;  /* 0x000000a5a19c7223 */ /* 0x180fe200000108ac */
[C---:B---3--:R-:W-:Y:S08]  /*29cb0*/  HMMA.16816.F32 R100, R132.reuse, R140, R100 ;  /* 0x0000008c8464723c */ /* 0x048ff00000001864 */
[----:B------:R3:W-:Y:S01]  /*29cc0*/  MUFU.EX2 R160, R152 ;  /* 0x0000009800a07308 */ /* 0x0007e20000000800 */
[C---:B------:R-:W-:Y:S01]  /*29cd0*/  HMMA.16816.F32 R104, R132.reuse, R142, R104 ;  /* 0x0000008e8468723c */ /* 0x040fe20000001868 */
[----:B--2---:R-:W-:Y:S02]  /*29ce0*/  LDSM.16.MT88.4 R148, [R212+0x16800] ;  /* 0x01680000d494783b */ /* 0x004fe40000004200 */
[-CC-:B------:R-:W-:Y:S03]  /*29cf0*/  FFMA.FTZ R140, R162, R165.reuse, -R172.reuse ;  /* 0x000000a5a28c7223 */ /* 0x180fe600000108ac */
[C---:B-1----:R-:W-:Y:S03]  /*29d00*/  HMMA.16816.F32 R108, R132.reuse, R136, R108 ;  /* 0x00000088846c723c */ /* 0x042fe6000000186c */
[----:B------:R1:W-:Y:S01]  /*29d10*/  MUFU.EX2 R161, R156 ;  /* 0x0000009c00a17308 */ /* 0x0003e20000000800 */
[----:B----4-:R-:W2:Y:S01]  /*29d20*/  LDSM.16.MT88.4 R144, [R213+0x16800] ;  /* 0x01680000d590783b */ /* 0x010ea20000004200 */
[-C--:B------:R-:W-:Y:S01]  /*29d30*/  FFMA.FTZ R177, R176, R165.reuse, -R177 ;  /* 0x000000a5b0b17223 */ /* 0x080fe200000108b1 */
[C---:B------:R-:W-:Y:S07]  /*29d40*/  HMMA.16816.F32 R112, R132.reuse, R138, R112 ;  /* 0x0000008a8470723c */ /* 0x040fee0000001870 */
[----:B------:R4:W-:Y:S01]  /*29d50*/  MUFU.EX2 R168, R140 ;  /* 0x0000008c00a87308 */ /* 0x0009e20000000800 */
[----:B---3--:R-:W-:Y:S03]  /*29d60*/  LDSM.16.MT88.4 R152, [R214+0x11000] ;  /* 0x01100000d698783b */ /* 0x008fe60000004200 */
[----:B------:R-:W-:Y:S06]  /*29d70*/  FFMA.FTZ R172, R166, R165, -R172 ;  /* 0x000000a5a6ac7223 */ /* 0x000fec00000108ac */
[----:B------:R-:W-:Y:S01]  /*29d80*/  MUFU.EX2 R165, R172 ;  /* 0x000000ac00a57308 */ /* 0x000fe20000000800 */
[----:B-1----:R-:W-:Y:S09]  /*29d90*/  LDSM.16.MT88.4 R156, [R213+0x11000] ;  /* 0x01100000d59c783b */ /* 0x002ff20000004200 */
[----:B------:R-:W-:Y:S01]  /*29da0*/  MUFU.EX2 R162, R179 ;  /* 0x000000b300a27308 */ /* 0x000fe20000000800 */
[----:B----4-:R-:W1:Y:S09]  /*29db0*/  LDSM.16.MT88.4 R140, [R216+0x11000] ;  /* 0x01100000d88c783b */ /* 0x010e720000004200 */
[----:B------:R-:W-:Y:S01]  /*29dc0*/  MUFU.EX2 R179, R178 ;  /* 0x000000b200b37308 */ /* 0x000fe20000000800 */
[----:B------:R-:W3:Y:S09]  /*29dd0*/  LDSM.16.MT88.4 R136, [R212+0x11000] ;  /* 0x01100000d488783b */ /* 0x000ef20000004200 */
[----:B------:R-:W4:Y:S01]  /*29de0*/  MUFU.EX2 R178, R177 ;  /* 0x000000b100b27308 */ /* 0x000f220000000800 */
[C---:B--2---:R-:W-:Y:S06]  /*29df0*/  HMMA.16816.F32 R116, R132.reuse, R144, R116 ;  /* 0x000000908474723c */ /* 0x044fec0000001874 */
[C---:B------:R-:W-:Y:S01]  /*29e00*/  HMMA.16816.F32 R120, R132.reuse, R146, R120 ;  /* 0x000000928478723c */ /* 0x040fe20000001878 */
[----:B------:R-:W2:Y:S05]  /*29e10*/  LDSM.16.MT88.4 R144, [R216+0x13000] ;  /* 0x01300000d890783b */ /* 0x000eaa0000004200 */
[C---:B------:R-:W-:Y:S05]  /*29e20*/  HMMA.16816.F32 R124, R132.reuse, R148, R124 ;  /* 0x00000094847c723c */ /* 0x040fea000000187c */
[----:B----4-:R-:W-:Y:S01]  /*29e30*/  MOV R166, R178 ;  /* 0x000000b200a67202 */ /* 0x010fe20000000f00 */
        /* <DEDUP_REMOVED lines=40> */
[C---:B------:R-:W-:Y:S05]  /*2a0c0*/  HMMA.16816.F32 R96, R132.reuse, R150, R96 ;  /* 0x000000968460723c */ /* 0x040fea0000001860 */
[----:B------:R-:W-:Y:S01]  /*2a0d0*/  MOV R149, R161 ;  /* 0x000000a100957202 */ /* 0x000fe20000000f00 */
[C---:B-1----:R-:W-:Y:S01]  /*2a0e0*/  HMMA.16816.F32 R100, R132.reuse, R140, R100 ;  /* 0x0000008c8464723c */ /* 0x042fe20000001864 */
[----:B------:R-:W-:Y:S05]  /*2a0f0*/  MUFU.EX2 R161, R175 ;  /* 0x000000af00a17308 */ /* 0x000fea0000000800 */
[C---:B------:R-:W-:Y:S01]  /*2a100*/  HMMA.16816.F32 R104, R132.reuse, R142, R104 ;  /* 0x0000008e8468723c */ /* 0x040fe20000001868 */
[----:B------:R-:W-:Y:S05]  /*2a110*/  LDSM.16.MT88.4 R140, [R213+0x11800] ;  /* 0x01180000d58c783b */ /* 0x000fea0000004200 */
[C---:B-----5:R-:W-:Y:S01]  /*2a120*/  HMMA.16816.F32 R108, R132.reuse, R152, R108 ;  /* 0x00000098846c723c */ /* 0x060fe2000000186c */
[----:B------:R1:W4:Y:S05]  /*2a130*/  MUFU.EX2 R152, R173 ;  /* 0x000000ad00987308 */ /* 0x00032a0000000800 */
[C---:B------:R-:W-:Y:S05]  /*2a140*/  HMMA.16816.F32 R112, R132.reuse, R154, R112 ;  /* 0x0000009a8470723c */ /* 0x040fea0000001870 */
[----:B------:R-:W-:Y:S01]  /*2a150*/  IMAD.MOV.U32 R153, RZ, RZ, R149 ;  /* 0x000000ffff997224 */ /* 0x000fe200078e0095 */
[C---:B---3--:R-:W-:Y:S01]  /*2a160*/  HMMA.16816.F32 R116, R132.reuse, R136, R116 ;  /* 0x000000888474723c */ /* 0x048fe20000001874 */
[----:B------:R-:W3:Y:S05]  /*2a170*/  LDSM.16.MT88.4 R148, [R214+0x11800] ;  /* 0x01180000d694783b */ /* 0x000eea0000004200 */
[C---:B------:R-:W-:Y:S03]  /*2a180*/  HMMA.16816.F32 R120, R132.reuse, R138, R120 ;  /* 0x0000008a8478723c */ /* 0x040fe60000001878 */
[----:B-1----:R-:W1:Y:S02]  /*2a190*/  LDSM.16.MT88.4 R172, [R212+0x11800] ;  /* 0x01180000d4ac783b */ /* 0x002e640000004200 */
[----:B------:R-:W-:Y:S01]  /*2a1a0*/  IMAD.MOV.U32 R136, RZ, RZ, R179 ;  /* 0x000000ffff887224 */ /* 0x000fe200078e00b3 */
[C---:B--2---:R-:W-:Y:S05]  /*2a1b0*/  HMMA.16816.F32 R124, R132.reuse, R144, R124 ;  /* 0x00000090847c723c */ /* 0x044fea000000187c */
[----:B----4-:R-:W-:Y:S01]  /*2a1c0*/  MOV R139, R152 ;  /* 0x00000098008b7202 */ /* 0x010fe20000000f00 */
[----:B------:R-:W-:Y:S01]  /*2a1d0*/  HMMA.16816.F32 R128, R132, R146, R128 ;  /* 0x000000928480723c */ /* 0x000fe20000001880 */
[----:B------:R-:W2:Y:S04]  /*2a1e0*/  LDSM.16.MT88.4 R176, [R216+0x13800] ;  /* 0x01380000d8b0783b */ /* 0x000ea80000004200 */
[----:B------:R-:W-:Y:S01]  /*2a1f0*/  MOV R137, R171 ;  /* 0x000000ab00897202 */ /* 0x000fe20000000f00 */
[----:B------:R-:W-:Y:S01]  /*2a200*/  IMAD.MOV.U32 R138, RZ, RZ, R170 ;  /* 0x000000ffff8a7224 */ /* 0x000fe200078e00aa */
[----:B------:R-:W-:Y:S01]  /*2a210*/  MOV R145, R168 ;  /* 0x000000a800917202 */ /* 0x000fe20000000f00 */
[----:B------:R-:W-:Y:S03]  /*2a220*/  IMAD.MOV.U32 R144, RZ, RZ, R169 ;  /* 0x000000ffff907224 */ /* 0x000fe600078e00a9 */
[----:B------:R-:W-:Y:S01]  /*2a230*/  F2FP.F16.F32.PACK_AB R168, R162, R189 ;  /* 0x000000bda2a8723e */ /* 0x000fe200000000ff */
[----:B------:R-:W-:Y:S01]  /*2a240*/  IMAD.MOV.U32 R133, RZ, RZ, R162 ;  /* 0x000000ffff857224 */ /* 0x000fe200078e00a2 */
[----:B------:R-:W-:Y:S01]  /*2a250*/  F2FP.F16.F32.PACK_AB R170, R166, R136 ;  /* 0x00000088a6aa723e */ /* 0x000fe200000000ff */
[----:B------:R-:W-:Y:S01]  /*2a260*/  IMAD.MOV.U32 R135, RZ, RZ, R160 ;  /* 0x000000ffff877224 */ /* 0x000fe200078e00a0 */
[----:B------:R-:W-:Y:S01]  /*2a270*/  F2FP.F16.F32.PACK_AB R169, R163, R161 ;  /* 0x000000a1a3a9723e */ /* 0x000fe200000000ff */
[----:B------:R-:W-:Y:S01]  /*2a280*/  IMAD.MOV.U32 R147, RZ, RZ, R153 ;  /* 0x000000ffff937224 */ /* 0x000fe200078e0099 */
[----:B------:R-:W-:Y:S02]  /*2a290*/  F2FP.F16.F32.PACK_AB R171, R165, R139 ;  /* 0x0000008ba5ab723e */ /* 0x000fe400000000ff */
[----:B------:R-:W-:Y:S02]  /*2a2a0*/  MOV R132, R163 ;  /* 0x000000a300847202 */ /* 0x000fe40000000f00 */
[----:B------:R-:W-:Y:S03]  /*2a2b0*/  MOV R134, R161 ;  /* 0x000000a100867202 */ /* 0x000fe60000000f00 */
[C---:B------:R-:W-:Y:S01]  /*2a2c0*/  HMMA.16816.F32 R160, R168.reuse, R156, R4 ;  /* 0x0000009ca8a0723c */ /* 0x040fe20000001804 */
[----:B------:R-:W4:Y:S05]  /*2a2d0*/  LDSM.16.MT88.4 R4, [R214+0x13800] ;  /* 0x01380000d604783b */ /* 0x000f2a0000004200 */
[C---:B------:R-:W-:Y:S03]  /*2a2e0*/  HMMA.16816.F32 R156, R168.reuse, R158, R8 ;  /* 0x0000009ea89c723c */ /* 0x040fe60000001808 */
[----:B------:R-:W5:Y:S03]  /*2a2f0*/  LDSM.16.MT88.4 R8, [R213+0x13800] ;  /* 0x01380000d508783b */ /* 0x000f660000004200 */
[C---:B---3--:R-:W-:Y:S05]  /*2a300*/  HMMA.16816.F32 R152, R168.reuse, R148, R12 ;  /* 0x00000094a898723c */ /* 0x048fea000000180c */
[----:B------:R-:W3:Y:S01]  /*2a310*/  LDSM.16.MT88.4 R12, [R212+0x13800] ;  /* 0x01380000d40c783b */ /* 0x000ee20000004200 */
[C---:B------:R-:W-:Y:S07]  /*2a320*/  HMMA.16816.F32 R148, R168.reuse, R150, R16 ;  /* 0x00000096a894723c */ /* 0x040fee0000001810 */
[----:B------:R-:W-:Y:S01]  /*2a330*/  MOV R17, R147 ;  /* 0x0000009300117202 */ /* 0x000fe20000000f00 */
[----:B------:R-:W-:Y:S03]  /*2a340*/  IMAD.MOV.U32 R19, RZ, RZ, R145 ;  /* 0x000000ffff137224 */ /* 0x000fe600078e0091 */
[----:B------:R-:W-:Y:S02]  /*2a350*/  MOV R18, R144 ;  /* 0x0000009000127202 */ /* 0x000fe40000000f00 */
[C---:B------:R-:W-:Y:S06]  /*2a360*/  HMMA.16816.F32 R144, R168.reuse, R140, R20 ;  /* 0x0000008ca890723c */ /* 0x040fec0000001814 */
[C---:B------:R-:W-:Y:S05]  /*2a370*/  HMMA.16816.F32 R140, R168.reuse, R142, R24 ;  /* 0x0000008ea88c723c */ /* 0x040fea0000001818 */
[----:B------:R-:W-:Y:S01]  /*2a380*/  MOV R23, R138 ;  /* 0x0000008a00177202 */ /* 0x000fe20000000f00 */
[----:B------:R-:W-:Y:S01]  /*2a390*/  IMAD.MOV.U32 R22, RZ, RZ, R19 ;  /* 0x000000ffff167224 */ /* 0x000fe200078e0013 */
[----:B------:R-:W-:Y:S01]  /*2a3a0*/  MOV R25, R139 ;  /* 0x0000008b00197202 */ /* 0x000fe20000000f00 */
[----:B------:R-:W-:Y:S03]  /*2a3b0*/  IMAD.MOV.U32 R26, RZ, RZ, R136 ;  /* 0x000000ffff1a7224 */ /* 0x000fe600078e0088 */
[----:B------:R-:W-:Y:S02]  /*2a3c0*/  MOV R27, R137 ;  /* 0x00000089001b7202 */ /* 0x000fe40000000f00 */
[C---:B-1----:R-:W-:Y:S03]  /*2a3d0*/  HMMA.16816.F32 R136, R168.reuse, R172, R28 ;  /* 0x000000aca888723c */ /* 0x042fe6000000181c */
[----:B------:R-:W-:Y:S02]  /*2a3e0*/  MOV R20, R17 ;  /* 0x0000001100147202 */ /* 0x000fe40000000f00 */
[----:B------:R-:W-:Y:S02]  /*2a3f0*/  MOV R21, R18 ;  /* 0x0000001200157202 */ /* 0x000fe40000000f00 */
[----:B------:R-:W-:Y:S01]  /*2a400*/  MOV R29, R132 ;  /* 0x00000084001d7202 */ /* 0x000fe20000000f00 */
[----:B------:R-:W-:Y:S01]  /*2a410*/  IMAD.MOV.U32 R173, RZ, RZ, R134 ;  /* 0x000000ffffad7224 */ /* 0x000fe200078e0086 */
[----:B------:R-:W1:Y:S02]  /*2a420*/  LDSM.16.MT88.4 R16, [R216+0x15800] ;  /* 0x01580000d810783b */ /* 0x000e640000004200 */
[----:B------:R-:W-:Y:S01]  /*2a430*/  MOV R28, R133 ;  /* 0x00000085001c7202 */ /* 0x000fe20000000f00 */
[----:B------:R-:W-:Y:S01]  /*2a440*/  IMAD.MOV.U32 R30, RZ, RZ, R26 ;  /* 0x000000ffff1e7224 */ /* 0x000fe200078e001a */
[----:B------:R-:W-:Y:S02]  /*2a450*/  MOV R172, R135 ;  /* 0x0000008700ac7202 */ /* 0x000fe40000000f00 */
[C---:B------:R-:W-:Y:S03]  /*2a460*/  HMMA.16816.F32 R132, R168.reuse, R174, R32 ;  /* 0x000000aea884723c */ /* 0x040fe60000001820 */
[----:B------:R-:W-:Y:S03]  /*2a470*/  MOV R31, R25 ;  /* 0x00000019001f7202 */ /* 0x000fe60000000f00 */
[C---:B--2---:R-:W-:Y:S05]  /*2a480*/  HMMA.16816.F32 R36, R168.reuse, R176, R36 ;  /* 0x000000b0a824723c */ /* 0x044fea0000001824 */
[----:B------:R-:W-:Y:S01]  /*2a490*/  IMAD.MOV.U32 R34, RZ, RZ, R20 ;  /* 0x000000ffff227224 */ /* 0x000fe200078e0014 */
[C---:B------:R-:W-:Y:S05]  /*2a4a0*/  HMMA.16816.F32 R40, R168.reuse, R178, R40 ;  /* 0x000000b2a828723c */ /* 0x040fea0000001828 */
[----:B------:R-:W-:Y:S01]  /*2a4b0*/  MOV R33, R21 ;  /* 0x0000001500217202 */ /* 0x000fe20000000f00 */
[C---:B----4-:R-:W-:Y:S05]  /*2a4c0*/  HMMA.16816.F32 R44, R168.reuse, R4, R44 ;  /* 0x00000004a82c723c */ /* 0x050fea000000182c */
[----:B------:R-:W-:Y:S01]  /*2a4d0*/  MOV R32, R22 ;  /* 0x0000001600207202 */ /* 0x000fe20000000f00 */
[C---:B------:R-:W-:Y:S01]  /*2a4e0*/  HMMA.16816.F32 R48, R168.reuse, R6, R48 ;  /* 0x00000006a830723c */ /* 0x040fe20000001830 */
[----:B------:R-:W-:Y:S04]  /*2a4f0*/  LDSM.16.MT88.4 R4, [R212+0x15800] ;  /* 0x01580000d404783b */ /* 0x000fe80000004200 */
[----:B------:R-:W-:Y:S01]  /*2a500*/  IMAD.MOV.U32 R175, RZ, RZ, R23 ;  /* 0x000000ffffaf7224 */ /* 0x000fe200078e0017 */
[C---:B-----5:R-:W-:Y:S03]  /*2a510*/  HMMA.16816.F32 R52, R168.reuse, R8, R52 ;  /* 0x00000008a834723c */ /* 0x060fe60000001834 */
[----:B------:R-:W2:Y:S02]  /*2a520*/  LDSM.16.MT88.4 R20, [R214+0x15800] ;  /* 0x01580000d614783b */ /* 0x000ea40000004200 */
[----:B------:R-:W-:Y:S01]  /*2a530*/  MOV R35, R27 ;  /* 0x0000001b00237202 */ /* 0x000fe20000000f00 */
[C---:B------:R-:W-:Y:S05]  /*2a540*/  HMMA.16816.F32 R56, R168.reuse, R10, R56 ;  /* 0x0000000aa838723c */ /* 0x040fea0000001838 */
[----:B------:R-:W4:Y:S01]  /*2a550*/  LDSM.16.MT88.4 R24, [R213+0x15800] ;  /* 0x01580000d518783b */ /* 0x000f220000004200 */
[C---:B---3--:R-:W-:Y:S05]  /*2a560*/  HMMA.16816.F32 R60, R168.reuse, R12, R60 ;  /* 0x0000000ca83c723c */ /* 0x048fea000000183c */
[----:B------:R-:W-:Y:S01]  /*2a570*/  FADD.FTZ R187, R175, R187 ;  /* 0x000000bbafbb7221 */ /* 0x000fe20000010000 */
[C---:B------:R-:W-:Y:S01]  /*2a580*/  HMMA.16816.F32 R64, R168.reuse, R14, R64 ;  /* 0x0000000ea840723c */ /* 0x040fe20000001840 */
[----:B------:R-:W3:Y:S04]  /*2a590*/  LDSM.16.MT88.4 R8, [R216+0x17800] ;  /* 0x01780000d808783b */ /* 0x000ee80000004200 */
[----:B------:R-:W-:Y:S01]  /*2a5a0*/  FADD.FTZ R188, R32, R188 ;  /* 0x000000bc20bc7221 */ /* 0x000fe20000010000 */
[C---:B-1----:R-:W-:Y:S03]  /*2a5b0*/  HMMA.16816.F32 R68, R168.reuse, R16, R68 ;  /* 0x00000010a844723c */ /* 0x042fe60000001844 */
[----:B------:R-:W1:Y:S02]  /*2a5c0*/  LDSM.16.MT88.4 R12, [R214+0x17800] ;  /* 0x01780000d60c783b */ /* 0x000e640000004200 */
[----:B------:R-:W-:Y:S01]  /*2a5d0*/  FADD.FTZ R187, R33, R187 ;  /* 0x000000bb21bb7221 */ /* 0x000fe20000010000 */
[C---:B------:R-:W-:Y:S05]  /*2a5e0*/  HMMA.16816.F32 R72, R168.reuse, R18, R72 ;  /* 0x00000012a848723c */ /* 0x040fea0000001848 */
[----:B------:R-:W5:Y:S01]  /*2a5f0*/  LDSM.16.MT88.4 R16, [R213+0x17800] ;  /* 0x01780000d510783b */ /* 0x000f620000004200 */
[----:B------:R-:W-:Y:S01]  /*2a600*/  FADD.FTZ R188, R34, R188 ;  /* 0x000000bc22bc7221 */ /* 0x000fe20000010000 */
[----:B------:R-:W-:Y:S04]  /*2a610*/  FADD.FTZ R187, R35, R187 ;  /* 0x000000bb23bb7221 */ /* 0x000fe80000010000 */
[----:B------:R-:W-:Y:S01]  /*2a620*/  FADD.FTZ R188, R252, R188 ;  /* 0x000000bcfcbc7221 */ /* 0x000fe20000010000 */
[----:B------:R-:W-:Y:S01]  /*2a630*/  FADD.FTZ R187, R172, R187 ;  /* 0x000000bbacbb7221 */ /* 0x000fe20000010000 */
[C---:B--2---:R-:W-:Y:S03]  /*2a640*/  HMMA.16816.F32 R76, R168.reuse, R20, R76 ;  /* 0x00000014a84c723c */ /* 0x044fe6000000184c */
[----:B------:R-:W-:Y:S01]  /*2a650*/  FADD.FTZ R188, R251, R188 ;  /* 0x000000bcfbbc7221 */ /* 0x000fe20000010000 */
[----:B------:R-:W-:Y:S02]  /*2a660*/  FADD.FTZ R187, R189, R187 ;  /* 0x000000bbbdbb7221 */ /* 0x000fe40000010000 */
[C---:B------:R-:W-:Y:S01]  /*2a670*/  HMMA.16816.F32 R80, R168.reuse, R22, R80 ;  /* 0x00000016a850723c */ /* 0x040fe20000001850 */
[----:B------:R-:W2:Y:S04]  /*2a680*/  LDSM.16.MT88.4 R20, [R212+0x17800] ;  /* 0x01780000d414783b */ /* 0x000ea80000004200 */
[----:B------:R-:W-:Y:S01]  /*2a690*/  FADD.FTZ R188, R173, R188 ;  /* 0x000000bcadbc7221 */ /* 0x000fe20000010000 */
[C---:B----4-:R-:W-:Y:S05]  /*2a6a0*/  HMMA.16816.F32 R84, R168.reuse, R24, R84 ;  /* 0x00000018a854723c */ /* 0x050fea0000001854 */
        /* <DEDUP_REMOVED lines=11> */
[C---:B-1----:R-:W-:Y:S06]  /*2a760*/  HMMA.16816.F32 R108, R168.reuse, R12, R108 ;  /* 0x0000000ca86c723c */ /* 0x042fec000000186c */
[C---:B------:R-:W-:Y:S06]  /*2a770*/  HMMA.16816.F32 R112, R168.reuse, R14, R112 ;  /* 0x0000000ea870723c */ /* 0x040fec0000001870 */
[C---:B-----5:R-:W-:Y:S06]  /*2a780*/  HMMA.16816.F32 R116, R168.reuse, R16, R116 ;  /* 0x00000010a874723c */ /* 0x060fec0000001874 */
[C---:B------:R-:W-:Y:S06]  /*2a790*/  HMMA.16816.F32 R120, R168.reuse, R18, R120 ;  /* 0x00000012a878723c */ /* 0x040fec0000001878 */
[C---:B--2---:R-:W-:Y:S06]  /*2a7a0*/  HMMA.16816.F32 R124, R168.reuse, R20, R124 ;  /* 0x00000014a87c723c */ /* 0x044fec000000187c */
[----:B------:R-:W-:Y:S01]  /*2a7b0*/  HMMA.16816.F32 R128, R168, R22, R128 ;  /* 0x00000016a880723c */ /* 0x000fe20000001880 */
[----:B------:R-:W-:Y:S11]  /*2a7c0*/  @!UPT UIADD3 URZ, URZ, URZ, URZ ;  /* 0x0000003f3f3ff290 */ /* 0x000ff6000fffe03f */
[----:B------:R-:W-:Y:S01]  /*2a7d0*/  @!UPT UIADD3 URZ, URZ, URZ, URZ ;  /* 0x0000003f3f3ff290 */ /* 0x000fe2000fffe03f */
[----:B------:R-:W-:Y:S11]  /*2a7e0*/  @P0 BRA `(.L_x_8467) ;  /* 0xffffffa400600947 */ /* 0x000ff6000383ffff */
.L_x_8458:
        /* <DEDUP_REMOVED lines=24> */
.L_x_8489:
        /* <DEDUP_REMOVED lines=329> */
.L_x_8470:
[----:B------:R-:W-:Y:S05]  /*2be00*/  BSYNC B0 ;  /* 0x0000000000007941 */ /* 0x000fea0003800000 */
.L_x_8469:
        /* <DEDUP_REMOVED lines=50> */
.L_x_8472:
[----:B------:R-:W-:Y:S05]  /*2c130*/  BSYNC B0 ;  /* 0x0000000000007941 */ /* 0x000fea0003800000 */
.L_x_8471:
        /* <DEDUP_REMOVED lines=21> */
.L_x_8474:
[----:B------:R-:W-:Y:S05]  /*2c290*/  BSYNC B0 ;  /* 0x0000000000007941 */ /* 0x000fea0003800000 */
.L_x_8473:
        /* <DEDUP_REMOVED lines=20> */
.L_x_8476:
[----:B------:R-:W-:Y:S05]  /*2c3e0*/  BSYNC B0 ;  /* 0x0000000000007941 */ /* 0x000fea0003800000 */
.L_x_8475:
        /* <DEDUP_REMOVED lines=20> */
.L_x_8478:
[----:B------:R-:W-:Y:S05]  /*2c530*/  BSYNC B0 ;  /* 0x0000000000007941 */ /* 0x000fea0003800000 */
.L_x_8477:
        /* <DEDUP_REMOVED lines=20> */
.L_x_8480:
[----:B------:R-:W-:Y:S05]  /*2c680*/  BSYNC B0 ;  /* 0x0000000000007941 */ /* 0x000fea0003800000 */
.L_x_8479:
        /* <DEDUP_REMOVED lines=20> */
.L_x_8482:
[----:B------:R-:W-:Y:S05]  /*2c7d0*/  BSYNC B0 ;  /* 0x0000000000007941 */ /* 0x000fea0003800000 */
.L_x_8481:
        /* <DEDUP_REMOVED lines=20> */
.L_x_8484:
[----:B------:R-:W-:Y:S05]  /*2c920*/  BSYNC B0 ;  /* 0x0000000000007941 */ /* 0x000fea0003800000 */
.L_x_8483:
[----:B------:R-:W-:Y:S02]  /*2c930*/  MOV R4, R230 ;  /* 0x000000e600047202 */ /* 0x000fe40000000f00 */
[----:B------:R-:W-:-:S04]  /*2c940*/  MOV R5, 0x0 ;  /* 0x0000000000057802 */ /* 0x000fc80000000f00 */
[----:B-12345:R-:W-:Y:S05]  /*2c950*/  @P4 RET.REL.NODEC R4 `(_ZN5flash24flash_fwd_splitkv_kernelI23Flash_fwd_kernel_traitsILi256ELi64ELi64ELi4ELb0ELb0EN7cutlass6half_tE19Flash_kernel_traitsILi256ELi64ELi64ELi4ES3_EELb0ELb1ELb1ELb0ELb0ELb0ELb1ELb1EEEvNS_16Flash_fwd_paramsE) ;  /* 0xfffffd3404a84950 */ /* 0x03efea0003c3ffff */
        /* <DEDUP_REMOVED lines=17> */
[----:B-1----:R-:W-:Y:S05]  /*2ca70*/  @P0 RET.REL.NODEC R2 `(_ZN5flash24flash_fwd_splitkv_kernelI23Flash_fwd_kernel_traitsILi256ELi64ELi64ELi4ELb0ELb0EN7cutlass6half_tE19Flash_kernel_traitsILi256ELi64ELi64ELi4ES3_EELb0ELb1ELb1ELb0ELb0ELb0ELb1ELb1EEEvNS_16Flash_fwd_paramsE) ;  /* 0xfffffd3402600950 */ /* 0x002fea0003c3ffff */
[----:B------:R-:W-:Y:S01]  /*2ca80*/  R2UR UR4, R6 ;  /* 0x00000000060472ca */ /* 0x000fe200000e0000 */
[----:B------:R-:W-:Y:S01]  /*2ca90*/  IMAD.MOV.U32 R231, RZ, RZ, 0x0 ;  /* 0x00000000ffe77424 */ /* 0x000fe200078e00ff */
[----:B------:R-:W-:-:S13]  /*2caa0*/  R2UR UR5, R7 ;  /* 0x00000000070572ca */ /* 0x000fda00000e0000 */
[----:B------:R1:W-:Y:S02]  /*2cab0*/  ST.E.128 desc[UR4][R10.64+0xe300], R16 ;  /* 0x00e300100a007985 */ /* 0x0003e4000c101d04 */
[----:B-1----:R-:W-:Y:S05]  /*2cac0*/  RET.REL.NODEC R230 `(_ZN5flash24flash_fwd_splitkv_kernelI23Flash_fwd_kernel_traitsILi256ELi64ELi64ELi4ELb0ELb0EN7cutlass6half_tE19Flash_kernel_traitsILi256ELi64ELi64ELi4ES3_EELb0ELb1ELb1ELb0ELb0ELb0ELb1ELb1EEEvNS_16Flash_fwd_paramsE) ;  /* 0xfffffd34e64c7950 */ /* 0x002fea0003c3ffff */
.L_x_8468:
[----:B------:R-:W-:Y:S01]  /*2cad0*/  MOV R5, 0x1f ;  /* 0x0000001f00057802 */ /* 0x000fe20000000f00 */
[----:B------:R-:W-:Y:S01]  /*2cae0*/  IMAD.MOV.U32 R10, RZ, RZ, 0x2 ;  /* 0x00000002ff0a7424 */ /* 0x000fe200078e00ff */
[----:B------:R-:W-:Y:S01]  /*2caf0*/  MOV R12, R248 ;  /* 0x000000f8000c7202 */ /* 0x000fe20000000f00 */
[----:B------:R-:W-:-:S07]  /*2cb00*/  IMAD.MOV.U32 R11, RZ, RZ, -0x1 ;  /* 0xffffffffff0b7424 */ /* 0x000fce00078e00ff */
[----:B-1---5:R-:W-:Y:S05]  /*2cb10*/  WARPSYNC.COLLECTIVE R11, `(.L_x_8485) ;  /* 0x000000000b087348 */ /* 0x022fea0003c00000 */
[----:B------:R2:W3:Y:S02]  /*2cb20*/  SHFL.BFLY P0, R5, R12, R10, R5 ;  /* 0x0c00000a0c057389 */ /* 0x0004e40000000005 */
[----:B-123-5:R-:W-:Y:S01]  /*2cb30*/  ENDCOLLECTIVE ;  /* 0x000000000000791b */ /* 0x02efe20003800000 */
.L_x_8485:
        /* <DEDUP_REMOVED lines=8> */
.L_x_8486:
[----:B------:R-:W-:Y:S01]  /*2cbc0*/  MOV R13, R5 ;  /* 0x00000005000d7202 */ /* 0x000fe20000000f00 */
[----:B------:R-:W-:Y:S01]  /*2cbd0*/  IMAD.MOV.U32 R12, RZ, RZ, R247 ;  /* 0x000000ffff0c7224 */ /* 0x000fe200078e00f7 */
[----:B------:R-:W-:Y:S02]  /*2cbe0*/  MOV R5, 0x1f ;  /* 0x0000001f00057802 */ /* 0x000fe40000000f00 */
[----:B------:R-:W-:-:S07]  /*2cbf0*/  MOV R10, 0x2 ;  /* 0x00000002000a7802 */ /* 0x000fce0000000f00 */
[----:B------:R-:W-:Y:S05]  /*2cc00*/  WARPSYNC.COLLECTIVE R11, `(.L_x_8487) ;  /* 0x000000000b087348 */ /* 0x000fea0003c00000 */
[----:B------:R1:W2:Y:S02]  /*2cc10*/  SHFL.BFLY P0, R5, R12, R10, R5 ;  /* 0x0c00000a0c057389 */ /* 0x0002a40000000005 */
[----:B-12---:R-:W-:Y:S01]  /*2cc20*/  ENDCOLLECTIVE ;  /* 0x000000000000791b */ /* 0x006fe20003800000 */
.L_x_8487:
[----:B------:R-:W-:Y:S01]  /*2cc30*/  FADD.FTZ R247, R5, R247 ;  /* 0x000000f705f77221 */ /* 0x000fe20000010000 */
[----:B------:R-:W-:Y:S02]  /*2cc40*/  MOV R5, 0x1f ;  /* 0x0000001f00057802 */ /* 0x000fe40000000f00 */
[----:B------:R-:W-:Y:S01]  /*2cc50*/  MOV R10, 0x1 ;  /* 0x00000001000a7802 */ /* 0x000fe20000000f00 */
[----:B------:R-:W-:-:S07]  /*2cc60*/  IMAD.MOV.U32 R12, RZ, RZ, R247 ;  /* 0x000000ffff0c7224 */ /* 0x000fce00078e00f7 */
[----:B------:R-:W-:Y:S05]  /*2cc70*/  WARPSYNC.COLLECTIVE R11, `(.L_x_8488) ;  /* 0x000000000b087348 */ /* 0x000fea0003c00000 */
[----:B------:R1:W2:Y:S02]  /*2cc80*/  SHFL.BFLY P0, R5, R12, R10, R5 ;  /* 0x0c00000a0c057389 */ /* 0x0002a40000000005 */
[----:B-12---:R-:W-:Y:S01]  /*2cc90*/  ENDCOLLECTIVE ;  /* 0x000000000000791b */ /* 0x006fe20003800000 */
.L_x_8488:
[----:B------:R-:W-:Y:S01]  /*2cca0*/  FADD.FTZ R10, R248, R13 ;  /* 0x0000000df80a7221 */ /* 0x000fe20000010000 */
[----:B------:R-:W-:Y:S06]  /*2ccb0*/  BRA `(.L_x_8489) ;  /* 0xffffffdc002c7947 */ /* 0x000fec000383ffff */
.L_x_8490:
        /* <DEDUP_REMOVED lines=12> */
.L_x_8868:


//--------------------- .text._ZN5flash24flash_fwd_splitkv_kernelI23Flash_fwd_kernel_traitsILi256ELi64ELi64ELi4ELb0ELb0EN7cutlass6half_tE19Flash_kernel_traitsILi256ELi64ELi64ELi4ES3_EELb0ELb1ELb1ELb0ELb0ELb1ELb1ELb1EEEvNS_16Flash_fwd_paramsE --------------------------
	.section	.text._ZN5flash24flash_fwd_splitkv_kernelI23Flash_fwd_kernel_traitsILi256ELi64ELi64ELi4ELb0ELb0EN7cutlass6half_tE19Flash_kernel_traitsILi256ELi64ELi64ELi4ES3_EELb0ELb1ELb1ELb0ELb0ELb1ELb1ELb1EEEvNS_16Flash_fwd_paramsE,"ax",@progbits
	.align	128
        .global         _ZN5flash24flash_fwd_splitkv_kernelI23Flash_fwd_kernel_traitsILi256ELi64ELi64ELi4ELb0ELb0EN7cutlass6half_tE19Flash_kernel_traitsILi256ELi64ELi64ELi4ES3_EELb0ELb1ELb1ELb0ELb0ELb1ELb1ELb1EEEvNS_16Flash_fwd_paramsE
        .type           _ZN5flash24flash_fwd_splitkv_kernelI23Flash_fwd_kernel_traitsILi256ELi64ELi64ELi4ELb0ELb0EN7cutlass6half_tE19Flash_kernel_traitsILi256ELi64ELi64ELi4ES3_EELb0ELb1ELb1ELb0ELb0ELb1ELb1ELb1EEEvNS_16Flash_fwd_paramsE,@function
        .size           _ZN5flash24flash_fwd_splitkv_kernelI23Flash_fwd_kernel_traitsILi256ELi64ELi64ELi4ELb0ELb0EN7cutlass6half_tE19Flash_kernel_traitsILi256ELi64ELi64ELi4ES3_EELb0ELb1ELb1ELb0ELb0ELb1ELb1ELb1EEEvNS_16Flash_fwd_paramsE,(.L_x_8869 - _ZN5flash24flash_fwd_splitkv_kernelI23Flash_fwd_kernel_traitsILi256ELi64ELi64ELi4ELb0ELb0EN7cutlass6half_tE19Flash_kernel_traitsILi256ELi64ELi64ELi4ES3_EELb0ELb1ELb1ELb0ELb0ELb1ELb1ELb1EEEvNS_16Flash_fwd_paramsE)
        .other          _ZN5flash24flash_fwd_splitkv_kernelI23Flash_fwd_kernel_traitsILi256ELi64ELi64ELi4ELb0ELb0EN7cutlass6half_tE19Flash_kernel_traitsILi256ELi64ELi64ELi4ES3_EELb0ELb1ELb1ELb0ELb0ELb1ELb1ELb1EEEvNS_16Flash_fwd_paramsE,@"STO_CUDA_ENTRY STV_DEFAULT"
_ZN5flash24flash_fwd_splitkv_kernelI23Flash_fwd_kernel_traitsILi256ELi64ELi64ELi4ELb0ELb0EN7cutlass6half_tE19Flash_kernel_traitsILi256ELi64ELi64ELi4ES3_EELb0ELb1ELb1ELb0ELb0ELb1ELb1ELb1EEEvNS_16Flash_fwd_paramsE:
.text._ZN5flash24flash_fwd_splitkv_kernelI23Flash_fwd_kernel_traitsILi256ELi64ELi64ELi4ELb0ELb0EN7cutlass6half_tE19Flash_kernel_traitsILi256ELi64ELi64ELi4ES3_EELb0ELb1ELb1ELb0ELb0ELb1ELb1ELb1EEEvNS_16Flash_fwd_paramsE:
        /* <DEDUP_REMOVED lines=30> */
[----:B------:R-:W-:Y:S05]  /*01e0*/  CALL.REL.NOINC `($_ZN5flash24flash_fwd_splitkv_kernelI23Flash_fwd_kernel_traitsILi256ELi64ELi64ELi4ELb0ELb0EN7cutlass6half_tE19Flash_kernel_traitsILi256ELi64ELi64ELi4ES3_EELb0ELb1ELb1ELb0ELb0ELb1ELb1ELb1EEEvNS_16Flash_fwd_paramsE$_ZN5flash30compute_attn_1rowblock_splitkvI23Flash_fwd_kernel_traitsILi256ELi64ELi64ELi4ELb0ELb0EN7cutlass6half_tE19Flash_kernel_traitsILi256ELi64ELi64ELi4ES3_EELb0ELb1ELb1ELb0ELb0ELb1ELb1ELb1ENS_16Flash_fwd_paramsEEEvRKT8_iiiii) ;  /* 0x0000000000087944 */ /* 0x000fea0003c00000 */
[----:B------:R-:W-:Y:S05]  /*01f0*/  BSYNC B4 ;  /* 0x0000000000047941 */ /* 0x000fea0003800000 */
.L_x_8491:
[----:B------:R-:W-:Y:S05]  /*0200*/  EXIT ;  /* 0x000000000000794d */ /* 0x000fea0003800000 */
        .type           $_ZN5flash24flash_fwd_splitkv_kernelI23Flash_fwd_kernel_traitsILi256ELi64ELi64ELi4ELb0ELb0EN7cutlass6half_tE19Flash_kernel_traitsILi256ELi64ELi64ELi4ES3_EELb0ELb1ELb1ELb0ELb0ELb1ELb1ELb1EEEvNS_16Flash_fwd_paramsE$_ZN5flash30compute_attn_1rowblock_splitkvI23Flash_fwd_kernel_traitsILi256ELi64ELi64ELi4ELb0ELb0EN7cutlass6half_tE19Flash_kernel_traitsILi256ELi64ELi64ELi4ES3_EELb0ELb1ELb1ELb0ELb0ELb1ELb1ELb1ENS_16Flash_fwd_paramsEEEvRKT8_iiiii,@function
        .size           $_ZN5flash24flash_fwd_splitkv_kernelI23Flash_fwd_kernel_traitsILi256ELi64ELi64ELi4ELb0ELb0EN7cutlass6half_tE19Flash_kernel_traitsILi256ELi64ELi64ELi4ES3_EELb0ELb1ELb1ELb0ELb0ELb1ELb1ELb1EEEvNS_16Flash_fwd_paramsE$_ZN5flash30compute_attn_1rowblock_splitkvI23Flash_fwd_kernel_traitsILi256ELi64ELi64ELi4ELb0ELb0EN7cutlass6half_tE19Flash_kernel_traitsILi256ELi64ELi64ELi4ES3_EELb0ELb1ELb1ELb0ELb0ELb1ELb1ELb1ENS_16Flash_fwd_paramsEEEvRKT8_iiiii,(.L_x_8869 - $_ZN5flash24flash_fwd_splitkv_kernelI23Flash_fwd_kernel_traitsILi256ELi64ELi64ELi4ELb0ELb0EN7cutlass6half_tE19Flash_kernel_traitsILi256ELi64ELi64ELi4ES3_EELb0ELb1ELb1ELb0ELb0ELb1ELb1ELb1EEEvNS_16Flash_fwd_paramsE$_ZN5flash30compute_attn_1rowblock_splitkvI23Flash_fwd_kernel_traitsILi256ELi64ELi64ELi4ELb0ELb0EN7cutlass6half_tE19Flash_kernel_traitsILi256ELi64ELi64ELi4ES3_EELb0ELb1ELb1ELb0ELb0ELb1ELb1ELb1ENS_16Flash_fwd_paramsEEEvRKT8_iiiii)
$_ZN5flash24flash_fwd_splitkv_kernelI23Flash_fwd_kernel_traitsILi256ELi64ELi64ELi4ELb0ELb0EN7cutlass6half_tE19Flash_kernel_traitsILi256ELi64ELi64ELi4ES3_EELb0ELb1ELb1ELb0ELb0ELb1ELb1ELb1EEEvNS_16Flash_fwd_paramsE$_ZN5flash30compute_attn_1rowblock_splitkvI23Flash_fwd_kernel_traitsILi256ELi64ELi64ELi4ELb0ELb0EN7cutlass6half_tE19Flash_kernel_traitsILi256ELi64ELi64ELi4ES3_EELb0ELb1ELb1ELb0ELb0ELb1ELb1ELb1ENS_16Flash_fwd_paramsEEEvRKT8_iiiii:
        /* <DEDUP_REMOVED lines=27> */
.L_x_8493:
[----:B------:R-:W-:Y:S05]  /*03c0*/  BSYNC B0 ;  /* 0x0000000000007941 */ /* 0x000fea0003800000 */
.L_x_8492:
        /* <DEDUP_REMOVED lines=8> */
.L_x_8495:
[----:B------:R2:W5:Y:S02]  /*0450*/  LD.E R81, desc[UR6][R10.64+0xb8] ;  /* 0x0000b8060a517980 */ /* 0x000564000c101900 */
.L_x_8496:
[----:B------:R-:W-:Y:S05]  /*0460*/  BSYNC B0 ;  /* 0x0000000000007941 */ /* 0x000fea0003800000 */
.L_x_8494:
        /* <DEDUP_REMOVED lines=10> */
.L_x_8498:
[----:B------:R-:W3:Y:S01]  /*0510*/  LD.E.64 R2, desc[UR6][R10.64+0x108] ;  /* 0x000108060a027980 */ /* 0x000ee2000c101b00 */
[----:B------:R-:W-:Y:S01]  /*0520*/  BSSY B0, `(.L_x_8500) ;  /* 0x0000006000007945 */ /* 0x000fe20003800000 */
[----:B------:R-:W-:Y:S01]  /*0530*/  IMAD.MOV.U32 R53, RZ, RZ, RZ ;  /* 0x000000ffff357224 */ /* 0x000fe200078e00ff */
[----:B---3--:R-:W-:-:S04]  /*0540*/  ISETP.NE.U32.AND P0, PT, R2, RZ, PT ;  /* 0x000000ff0200720c */ /* 0x008fc80003f05070 */
[----:B------:R-:W-:-:S13]  /*0550*/  ISETP.NE.AND.EX P0, PT, R3, RZ, PT, P0 ;  /* 0x000000ff0300720c */ /* 0x000fda0003f05300 */
[----:B------:R-:W-:Y:S05]  /*0560*/  @!P0 BRA `(.L_x_8501) ;  /* 0x0000000000048947 */ /* 0x000fea0003800000 */
[----:B------:R1:W5:Y:S02]  /*0570*/  LD.E R53, desc[UR6][R10.64+0xbc] ;  /* 0x0000bc060a357980 */ /* 0x000364000c101900 */
.L_x_8501:
[----:B------:R-:W-:Y:S05]  /*0580*/  BSYNC B0 ;  /* 0x0000000000007941 */ /* 0x000fea0003800000 */
.L_x_8500:
[----:B-----5:R-:W-:Y:S02]  /*0590*/  IADD3 R53, R81, R53, RZ ;  /* 0x0000003551357210 */ /* 0x020fe40007ffe0ff */
.L_x_8499:
[----:B------:R-:W-:Y:S05]  /*05a0*/  BSYNC B1 ;  /* 0x0000000000017941 */ /* 0x000fea0003800000 */
.L_x_8497:
[----:B------:R-:W-:Y:S01]  /*05b0*/  IMAD.SHL.U32 R52, R231, 0x40, RZ ;  /* 0x00000040e7347824 */ /* 0x000fe200078e00ff */
[----:B------:R-:W-:Y:S01]  /*05c0*/  MOV R2, R230 ;  /* 0x000000e600027202 */ /* 0x000fe20000000f00 */
[----:B------:R-:W-:-:S03]  /*05d0*/  IMAD.MOV.U32 R3, RZ, RZ, 0x0 ;  /* 0x00000000ff037424 */ /* 0x000fc600078e00ff */
[----:B------:R-:W-:-:S13]  /*05e0*/  ISETP.GT.AND P0, PT, R232, R52, PT ;  /* 0x00000034e800720c */ /* 0x000fda0003f04270 */
[----:B-12---:R-:W-:Y:S05]  /*05f0*/  @!P0 RET.REL.NODEC R2 `(_ZN5flash24flash_fwd_splitkv_kernelI23Flash_fwd_kernel_traitsILi256ELi64ELi64ELi4ELb0ELb0EN7cutlass6half_tE19Flash_kernel_traitsILi256ELi64ELi64ELi4ES3_EELb0ELb1ELb1ELb0ELb0ELb1ELb1ELb1EEEvNS_16Flash_fwd_paramsE) ;  /* 0xfffffff802808950 */ /* 0x006fea0003c3ffff */
        /* <DEDUP_REMOVED lines=105> */
.L_x_8504:
[----:B------:R-:W-:Y:S05]  /*0c90*/  BSYNC B0 ;  /* 0x0000000000007941 */ /* 0x000fea0003800000 */
.L_x_8503:
        /* <DEDUP_REMOVED lines=12> */
.L_x_8506:
[----:B------:R-:W-:Y:S05]  /*0d60*/  BSYNC B0 ;  /* 0x0000000000007941 */ /* 0x000fea0003800000 */
.L_x_8505:
        /* <DEDUP_REMOVED lines=12> */
.L_x_8508:
[----:B------:R-:W-:Y:S05]  /*0e30*/  BSYNC B0 ;  /* 0x0000000000007941 */ /* 0x000fea0003800000 */
.L_x_8507:
        /* <DEDUP_REMOVED lines=12> */
.L_x_8510:
[----:B------:R-:W-:Y:S05]  /*0f00*/  BSYNC B0 ;  /* 0x0000000000007941 */ /* 0x000fea0003800000 */
.L_x_8509:
        /* <DEDUP_REMOVED lines=11> */
.L_x_8512:
[----:B------:R-:W-:Y:S05]  /*0fc0*/  BSYNC B0 ;  /* 0x0000000000007941 */ /* 0x000fea0003800000 */
.L_x_8511:
        /* <DEDUP_REMOVED lines=12> */
.L_x_8514:
[----:B------:R-:W-:Y:S05]  /*1090*/  BSYNC B0 ;  /* 0x0000000000007941 */ /* 0x000fea0003800000 */
.L_x_8513:
        /* <DEDUP_REMOVED lines=11> */
.L_x_8516:
[----:B------:R-:W-:Y:S05]  /*1150*/  BSYNC B0 ;  /* 0x0000000000007941 */ /* 0x000fea0003800000 */
.L_x_8515:
        /* <DEDUP_REMOVED lines=12> */
.L_x_8518:
[----:B------:R-:W-:Y:S05]  /*1220*/  BSYNC B0 ;  /* 0x0000000000007941 */ /* 0x000fea0003800000 */
.L_x_8517:
        /* <DEDUP_REMOVED lines=18> */
[----:B-1---5:R-:W-:Y:S05]  /*1350*/  @P6 RET.REL.NODEC R2 `(_ZN5flash24flash_fwd_splitkv_kernelI23Flash_fwd_kernel_traitsILi256ELi64ELi64ELi4ELb0ELb0EN7cutlass6half_tE19Flash_kernel_traitsILi256ELi64ELi64ELi4ES3_EELb0ELb1ELb1ELb0ELb0ELb1ELb1ELb1EEEvNS_16Flash_fwd_paramsE) ;  /* 0xffffffec02286950 */ /* 0x022fea0003c3ffff */
[----:B------:R-:W-:Y:S02]  /*1360*/  MOV R0, 0xff800000 ;  /* 0xff80000000007802 */ /* 0x000fe40000000f00 */
[----:B------:R-:W-:-:S03]  /*1370*/  MOV R231, 0x0 ;  /* 0x0000000000e77802 */ /* 0x000fc60000000f00 */
[----:B------:R1:W-:Y:S02]  /*1380*/  ST.E desc[UR6][R12.64+0xe0], R0 ;  /* 0x0000e0000c007985 */ /* 0x0003e4000c101906 */
[----:B-1----:R-:W-:Y:S05]  /*1390*/  RET.REL.NODEC R230 `(_ZN5flash24flash_fwd_splitkv_kernelI23Flash_fwd_kernel_traitsILi256ELi64ELi64ELi4ELb0ELb0EN7cutlass6half_tE19Flash_kernel_traitsILi256ELi64ELi64ELi4ES3_EELb0ELb1ELb1ELb0ELb0ELb1ELb1ELb1EEEvNS_16Flash_fwd_paramsE) ;  /* 0xffffffece6187950 */ /* 0x002fea0003c3ffff */
.L_x_8502:
        /* <DEDUP_REMOVED lines=110> */
.L_x_8520:
        /* <DEDUP_REMOVED lines=84> */
.L_x_8521:
[----:B------:R-:W-:Y:S05]  /*1fc0*/  BSYNC B0 ;  /* 0x0000000000007941 */ /* 0x000fea0003800000 */
.L_x_8519:
        /* <DEDUP_REMOVED lines=302> */
.L_x_8640:
        /* <DEDUP_REMOVED lines=32> */
.L_x_8524:
[----:B------:R-:W-:Y:S05]  /*34b0*/  BSYNC B0 ;  /* 0x0000000000007941 */ /* 0x000fea0003800000 */
.L_x_8523:
        /* <DEDUP_REMOVED lines=18> */
.L_x_8526:
[----:B------:R-:W-:Y:S05]  /*35e0*/  BSYNC B0 ;  /* 0x0000000000007941 */ /* 0x000fea0003800000 */
.L_x_8525:
        /* <DEDUP_REMOVED lines=21> */
.L_x_8528:
[----:B------:R-:W-:Y:S05]  /*3740*/  BSYNC B0 ;  /* 0x0000000000007941 */ /* 0x000fea0003800000 */
.L_x_8527:
        /* <DEDUP_REMOVED lines=18> */
.L_x_8530:
[----:B------:R-:W-:Y:S05]  /*3870*/  BSYNC B0 ;  /* 0x0000000000007941 */ /* 0x000fea0003800000 */
.L_x_8529:
        /* <DEDUP_REMOVED lines=72> */
.L_x_8537:
[----:B------:R-:W-:Y:S05]  /*3d00*/  BSYNC B0 ;  /* 0x0000000000007941 */ /* 0x000fea0003800000 */
.L_x_8536:
        /* <DEDUP_REMOVED lines=53> */
.L_x_8539:
[----:B------:R-:W-:Y:S05]  /*4060*/  BSYNC B0 ;  /* 0x0000000000007941 */ /* 0x000fea0003800000 */
.L_x_8538:
        /* <DEDUP_REMOVED lines=53> */
.L_x_8541:
[----:B------:R-:W-:Y:S05]  /*43c0*/  BSYNC B0 ;  /* 0x0000000000007941 */ /* 0x000fea0003800000 */
.L_x_8540:
        /* <DEDUP_REMOVED lines=52> */
.L_x_8535:
[----:B------:R-:W-:Y:S05]  /*4710*/  BSYNC B1 ;  /* 0x0000000000017941 */ /* 0x000fea0003800000 */
.L_x_8534:
        /* <DEDUP_REMOVED lines=70> */
.L_x_8545:
[----:B------:R-:W-:Y:S05]  /*4b80*/  BSYNC B0 ;  /* 0x0000000000007941 */ /* 0x000fea0003800000 */
.L_x_8544:
        /* <DEDUP_REMOVED lines=55> */
.L_x_8547:
[----:B------:R-:W-:Y:S05]  /*4f00*/  BSYNC B0 ;  /* 0x0000000000007941 */ /* 0x000fea0003800000 */
.L_x_8546:
        /* <DEDUP_REMOVED lines=55> */
.L_x_8549:
[----:B------:R-:W-:Y:S05]  /*5280*/  BSYNC B0 ;  /* 0x0000000000007941 */ /* 0x000fea0003800000 */
.L_x_8548:
        /* <DEDUP_REMOVED lines=54> */
.L_x_8543:
[----:B------:R-:W-:Y:S05]  /*55f0*/  BSYNC B1 ;  /* 0x0000000000017941 */ /* 0x000fea0003800000 */
.L_x_8542:
        /* <DEDUP_REMOVED lines=70> */
.L_x_8553:
[----:B------:R-:W-:Y:S05]  /*5a60*/  BSYNC B0 ;  /* 0x0000000000007941 */ /* 0x000fea0003800000 */
.L_x_8552:
        /* <DEDUP_REMOVED lines=55> */
.L_x_8555:
[----:B------:R-:W-:Y:S05]  /*5de0*/  BSYNC B0 ;  /* 0x0000000000007941 */ /* 0x000fea0003800000 */
.L_x_8554:
        /* <DEDUP_REMOVED lines=55> */
.L_x_8557:
[----:B------:R-:W-:Y:S05]  /*6160*/  BSYNC B0 ;  /* 0x0000000000007941 */ /* 0x000fea0003800000 */
.L_x_8556:
        /* <DEDUP_REMOVED lines=54> */
.L_x_8551:
[----:B------:R-:W-:Y:S05]  /*64d0*/  BSYNC B1 ;  /* 0x0000000000017941 */ /* 0x000fea0003800000 */
.L_x_8550:
        /* <DEDUP_REMOVED lines=74> */
.L_x_8561:
[----:B------:R-:W-:Y:S05]  /*6980*/  BSYNC B0 ;  /* 0x0000000000007941 */ /* 0x000fea0003800000 */
.L_x_8560:
        /* <DEDUP_REMOVED lines=55> */
.L_x_8563:
[----:B------:R-:W-:Y:S05]  /*6d00*/  BSYNC B0 ;  /* 0x0000000000007941 */ /* 0x000fea0003800000 */
.L_x_8562:
        /* <DEDUP_REMOVED lines=55> */
.L_x_8565:
[----:B------:R-:W-:Y:S05]  /*7080*/  BSYNC B0 ;  /* 0x0000000000007941 */ /* 0x000fea0003800000 */
.L_x_8564:
        /* <DEDUP_REMOVED lines=54> */
.L_x_8559:
[----:B------:R-:W-:Y:S05]  /*73f0*/  BSYNC B1 ;  /* 0x0000000000017941 */ /* 0x000fea0003800000 */
.L_x_8558:
[----:B------:R-:W2:Y:S02]  /*7400*/  LD.E R0, desc[UR6][R10.64+0xd0] ;  /* 0x0000d0060a007980 */ /* 0x000ea4000c101900 */
[----:B--2---:R-:W-:Y:S05]  /*7410*/  IMAD.U32 R0, R0, -0x20, RZ ;  /* 0xffffffe000007824 */ /* 0x004fea00078e00ff */
[C---:B------:R-:W-:Y:S02]  /*7420*/  LEA R20, P1, R0.reuse, R20, 0x1 ;  /* 0x0000001400147211 */ /* 0x040fe400078208ff */
[C---:B------:R-:W-:Y:S02]  /*7430*/  LEA R36, P0, R0.reuse, R36, 0x1 ;  /* 0x0000002400247211 */ /* 0x040fe400078008ff */
[C---:B------:R-:W-:Y:S02]  /*7440*/  LEA.HI.X.SX32 R21, R0.reuse, R21, 0x1, P1 ;  /* 0x0000001500157211 */ /* 0x040fe400008f0eff */
[----:B------:R-:W-:Y:S01]  /*7450*/  LEA.HI.X.SX32 R37, R0, R37, 0x1, P0 ;  /* 0x0000002500257211 */ /* 0x000fe200000f0eff */
[----:B------:R-:W-:Y:S05]  /*7460*/  BRA `(.L_x_8566) ;  /* 0x0000007000487947 */ /* 0x000fea0003800000 */
.L_x_8533:
        /* <DEDUP_REMOVED lines=101> */
.L_x_8572:
[----:B------:R-:W-:Y:S05]  /*7ac0*/  BSYNC B0 ;  /* 0x0000000000007941 */ /* 0x000fea0003800000 */
.L_x_8571:
[----:B-----5:R2:W-:Y:S02]  /*7ad0*/  ST.E.128 desc[UR6][R118.64], R28 ;  /* 0x0000001c76007985 */ /* 0x0205e4000c101d06 */
.L_x_8570:
[----:B------:R-:W-:Y:S05]  /*7ae0*/  BSYNC B1 ;  /* 0x0000000000017941 */ /* 0x000fea0003800000 */
.L_x_8569:
        /* <DEDUP_REMOVED lines=99> */
.L_x_8576:
[----:B------:R-:W-:Y:S05]  /*8120*/  BSYNC B0 ;  /* 0x0000000000007941 */ /* 0x000fea0003800000 */
.L_x_8575:
[----:B-----5:R1:W-:Y:S02]  /*8130*/  ST.E.128 desc[UR6][R118.64+0x80], R28 ;  /* 0x0000801c76007985 */ /* 0x0203e4000c101d06 */
.L_x_8574:
[----:B------:R-:W-:Y:S05]  /*8140*/  BSYNC B1 ;  /* 0x0000000000017941 */ /* 0x000fea0003800000 */
.L_x_8573:
        /* <DEDUP_REMOVED lines=99> */
.L_x_8580:
[----:B------:R-:W-:Y:S05]  /*8780*/  BSYNC B0 ;  /* 0x0000000000007941 */ /* 0x000fea0003800000 */
.L_x_8579:
[----:B-----5:R2:W-:Y:S02]  /*8790*/  ST.E.128 desc[UR6][R118.64+0x100], R28 ;  /* 0x0001001c76007985 */ /* 0x0205e4000c101d06 */
.L_x_8578:
[----:B------:R-:W-:Y:S05]  /*87a0*/  BSYNC B1 ;  /* 0x0000000000017941 */ /* 0x000fea0003800000 */
.L_x_8577:
        /* <DEDUP_REMOVED lines=98> */
.L_x_8582:
[----:B------:R-:W-:Y:S05]  /*8dd0*/  BSYNC B0 ;  /* 0x0000000000007941 */ /* 0x000fea0003800000 */
.L_x_8581:
[----:B-----5:R2:W-:Y:S02]  /*8de0*/  ST.E.128 desc[UR6][R118.64+0x180], R28 ;  /* 0x0001801c76007985 */ /* 0x0205e4000c101d06 */
.L_x_8568:
[----:B------:R-:W-:Y:S05]  /*8df0*/  BSYNC B2 ;  /* 0x0000000000027941 */ /* 0x000fea0003800000 */
.L_x_8567:
        /* <DEDUP_REMOVED lines=106> */
.L_x_8588:
[----:B------:R-:W-:Y:S05]  /*94a0*/  BSYNC B0 ;  /* 0x0000000000007941 */ /* 0x000fea0003800000 */
.L_x_8587:
[----:B-----5:R2:W-:Y:S02]  /*94b0*/  ST.E.128 desc[UR6][R186.64], R28 ;  /* 0x0000001cba007985 */ /* 0x0205e4000c101d06 */
.L_x_8586:
[----:B------:R-:W-:Y:S05]  /*94c0*/  BSYNC B1 ;  /* 0x0000000000017941 */ /* 0x000fea0003800000 */
.L_x_8585:
        /* <DEDUP_REMOVED lines=101> */
.L_x_8592:
[----:B------:R-:W-:Y:S05]  /*9b20*/  BSYNC B0 ;  /* 0x0000000000007941 */ /* 0x000fea0003800000 */
.L_x_8591:
[----:B-----5:R2:W-:Y:S02]  /*9b30*/  ST.E.128 desc[UR6][R186.64], R28 ;  /* 0x0000001cba007985 */ /* 0x0205e4000c101d06 */
.L_x_8590:
[----:B------:R-:W-:Y:S05]  /*9b40*/  BSYNC B1 ;  /* 0x0000000000017941 */ /* 0x000fea0003800000 */
.L_x_8589:
        /* <DEDUP_REMOVED lines=101> */
.L_x_8596:
[----:B------:R-:W-:Y:S05]  /*a1a0*/  BSYNC B0 ;  /* 0x0000000000007941 */ /* 0x000fea0003800000 */
.L_x_8595:
[----:B-----5:R2:W-:Y:S02]  /*a1b0*/  ST.E.128 desc[UR6][R186.64], R28 ;  /* 0x0000001cba007985 */ /* 0x0205e4000c101d06 */
.L_x_8594:
[----:B------:R-:W-:Y:S05]  /*a1c0*/  BSYNC B1 ;  /* 0x0000000000017941 */ /* 0x000fea0003800000 */
.L_x_8593:
        /* <DEDUP_REMOVED lines=100> */
.L_x_8598:
[----:B------:R-:W-:Y:S05]  /*a810*/  BSYNC B0 ;  /* 0x0000000000007941 */ /* 0x000fea0003800000 */
.L_x_8597:
[----:B-----5:R2:W-:Y:S02]  /*a820*/  ST.E.128 desc[UR6][R186.64], R28 ;  /* 0x0000001cba007985 */ /* 0x0205e4000c101d06 */
.L_x_8584:
[----:B------:R-:W-:Y:S05]  /*a830*/  BSYNC B2 ;  /* 0x0000000000027941 */ /* 0x000fea0003800000 */
.L_x_8583:
        /* <DEDUP_REMOVED lines=106> */
.L_x_8604:
[----:B------:R-:W-:Y:S05]  /*aee0*/  BSYNC B0 ;  /* 0x0000000000007941 */ /* 0x000fea0003800000 */
.L_x_8603:
[----:B-----5:R2:W-:Y:S02]  /*aef0*/  ST.E.128 desc[UR6][R186.64], R28 ;  /* 0x0000001cba007985 */ /* 0x0205e4000c101d06 */
.L_x_8602:
[----:B------:R-:W-:Y:S05]  /*af00*/  BSYNC B1 ;  /* 0x0000000000017941 */ /* 0x000fea0003800000 */
.L_x_8601:
        /* <DEDUP_REMOVED lines=101> */
.L_x_8608:
[----:B------:R-:W-:Y:S05]  /*b560*/  BSYNC B0 ;  /* 0x0000000000007941 */ /* 0x000fea0003800000 */
.L_x_8607:
[----:B-----5:R2:W-:Y:S02]  /*b570*/  ST.E.128 desc[UR6][R186.64], R28 ;  /* 0x0000001cba007985 */ /* 0x0205e4000c101d06 */
.L_x_8606:
[----:B------:R-:W-:Y:S05]  /*b580*/  BSYNC B1 ;  /* 0x0000000000017941 */ /* 0x000fea0003800000 */
.L_x_8605:
        /* <DEDUP_REMOVED lines=101> */
.L_x_8612:
[----:B------:R-:W-:Y:S05]  /*bbe0*/  BSYNC B0 ;  /* 0x0000000000007941 */ /* 0x000fea0003800000 */
.L_x_8611:
[----:B-----5:R2:W-:Y:S02]  /*bbf0*/  ST.E.128 desc[UR6][R186.64], R28 ;  /* 0x0000001cba007985 */ /* 0x0205e4000c101d06 */
.L_x_8610:
[----:B------:R-:W-:Y:S05]  /*bc00*/  BSYNC B1 ;  /* 0x0000000000017941 */ /* 0x000fea0003800000 */
.L_x_8609:
        /* <DEDUP_REMOVED lines=100> */
.L_x_8614:
[----:B------:R-:W-:Y:S05]  /*c250*/  BSYNC B0 ;  /* 0x0000000000007941 */ /* 0x000fea0003800000 */
.L_x_8613:
[----:B-----5:R2:W-:Y:S02]  /*c260*/  ST.E.128 desc[UR6][R186.64], R28 ;  /* 0x0000001cba007985 */ /* 0x0205e4000c101d06 */
.L_x_8600:
[----:B------:R-:W-:Y:S05]  /*c270*/  BSYNC B2 ;  /* 0x0000000000027941 */ /* 0x000fea0003800000 */
.L_x_8599:
        /* <DEDUP_REMOVED lines=110> */
.L_x_8620:
[----:B------:R-:W-:Y:S05]  /*c960*/  BSYNC B0 ;  /* 0x0000000000007941 */ /* 0x000fea0003800000 */
.L_x_8619:
[----:B-----5:R2:W-:Y:S02]  /*c970*/  ST.E.128 desc[UR6][R188.64], R28 ;  /* 0x0000001cbc007985 */ /* 0x0205e4000c101d06 */
.L_x_8618:
[----:B------:R-:W-:Y:S05]  /*c980*/  BSYNC B1 ;  /* 0x0000000000017941 */ /* 0x000fea0003800000 */
.L_x_8617:
        /* <DEDUP_REMOVED lines=101> */
.L_x_8624:
[----:B------:R-:W-:Y:S05]  /*cfe0*/  BSYNC B0 ;  /* 0x0000000000007941 */ /* 0x000fea0003800000 */
.L_x_8623:
[----:B-----5:R2:W-:Y:S02]  /*cff0*/  ST.E.128 desc[UR6][R188.64], R28 ;  /* 0x0000001cbc007985 */ /* 0x0205e4000c101d06 */
.L_x_8622:
[----:B------:R-:W-:Y:S05]  /*d000*/  BSYNC B1 ;  /* 0x0000000000017941 */ /* 0x000fea0003800000 */
.L_x_8621:
        /* <DEDUP_REMOVED lines=101> */
.L_x_8628:
[----:B------:R-:W-:Y:S05]  /*d660*/  BSYNC B0 ;  /* 0x0000000000007941 */ /* 0x000fea0003800000 */
.L_x_8627:
[----:B-----5:R2:W-:Y:S02]  /*d670*/  ST.E.128 desc[UR6][R188.64], R28 ;  /* 0x0000001cbc007985 */ /* 0x0205e4000c101d06 */
.L_x_8626:
[----:B------:R-:W-:Y:S05]  /*d680*/  BSYNC B1 ;  /* 0x0000000000017941 */ /* 0x000fea0003800000 */
.L_x_8625:
        /* <DEDUP_REMOVED lines=101> */
.L_x_8630:
[----:B------:R-:W-:Y:S05]  /*dce0*/  BSYNC B0 ;  /* 0x0000000000007941 */ /* 0x000fea0003800000 */
.L_x_8629:
[----:B-----5:R2:W-:Y:S02]  /*dcf0*/  ST.E.128 desc[UR6][R188.64], R40 ;  /* 0x00000028bc007985 */ /* 0x0205e4000c101d06 */
.L_x_8616:
[----:B------:R-:W-:Y:S05]  /*dd00*/  BSYNC B2 ;  /* 0x0000000000027941 */ /* 0x000fea0003800000 */
.L_x_8615:
        /* <DEDUP_REMOVED lines=11> */
.L_x_8532:
        /* <DEDUP_REMOVED lines=29> */
.L_x_8632:
[----:B------:R-:W-:Y:S05]  /*df90*/  BSYNC B0 ;  /* 0x0000000000007941 */ /* 0x000fea0003800000 */
.L_x_8631:
        /* <DEDUP_REMOVED lines=30> */
.L_x_8634:
[----:B------:R-:W-:Y:S05]  /*e180*/  BSYNC B0 ;  /* 0x0000000000007941 */ /* 0x000fea0003800000 */
.L_x_8633:
        /* <DEDUP_REMOVED lines=30> */
.L_x_8636:
[----:B------:R-:W-:Y:S05]  /*e370*/  BSYNC B0 ;  /* 0x0000000000007941 */ /* 0x000fea0003800000 */
.L_x_8635:
        /* <DEDUP_REMOVED lines=33> */
.L_x_8566:
[----:B------:R-:W-:Y:S05]  /*e590*/  BSYNC B3 ;  /* 0x0000000000037941 */ /* 0x000fea0003800000 */
.L_x_8531:
        /* <DEDUP_REMOVED lines=91> */
.L_x_8638:
        /* <DEDUP_REMOVED lines=10> */
.L_x_8639:
[----:B------:R-:W-:Y:S05]  /*ebf0*/  BSYNC B0 ;  /* 0x0000000000007941 */ /* 0x000fea0003800000 */
.L_x_8637:
[----:B------:R-:W-:Y:S04]  /*ec00*/  IADD3 R9, R9, -0x1, RZ ;  /* 0xffffffff09097810 */ /* 0x000fe80007ffe0ff */
[----:B------:R-:W-:Y:S11]  /*ec10*/  ISETP.GT.AND P0, PT, R9, R80, PT ;  /* 0x000000500900720c */ /* 0x000ff60003f04270 */
[----:B------:R-:W-:Y:S02]  /*ec20*/  @!UPT UIADD3 URZ, URZ, URZ, URZ ;  /* 0x0000003f3f3ff290 */ /* 0x000fe4000fffe03f */
[----:B------:R-:W-:Y:S05]  /*ec30*/  @P0 BRA `(.L_x_8640) ;  /* 0xffffff44009c0947 */ /* 0x000fea000383ffff */
.L_x_8522:
        /* <DEDUP_REMOVED lines=117> */
.L_x_8649:
[----:B------:R-:W-:Y:S05]  /*f390*/  BSYNC B0 ;  /* 0x0000000000007941 */ /* 0x000fea0003800000 */
.L_x_8648:
[----:B-----5:R3:W-:Y:S02]  /*f3a0*/  STS.128 [R235], R40 ;  /* 0x00000028eb007388 */ /* 0x0207e40000000c00 */
.L_x_8647:
[----:B------:R-:W-:Y:S05]  /*f3b0*/  BSYNC B1 ;  /* 0x0000000000017941 */ /* 0x000fea0003800000 */
.L_x_8646:
        /* <DEDUP_REMOVED lines=53> */
.L_x_8653:
[----:B------:R-:W-:Y:S05]  /*f710*/  BSYNC B0 ;  /* 0x0000000000007941 */ /* 0x000fea0003800000 */
.L_x_8652:
[----:B-----5:R1:W-:Y:S02]  /*f720*/  STS.128 [R235+0x2000], R40 ;  /* 0x00200028eb007388 */ /* 0x0203e40000000c00 */
.L_x_8651:
[----:B------:R-:W-:Y:S05]  /*f730*/  BSYNC B1 ;  /* 0x0000000000017941 */ /* 0x000fea0003800000 */
.L_x_8650:
        /* <DEDUP_REMOVED lines=53> */
.L_x_8657:
[----:B------:R-:W-:Y:S05]  /*fa90*/  BSYNC B0 ;  /* 0x0000000000007941 */ /* 0x000fea0003800000 */
.L_x_8656:
[----:B-----5:R3:W-:Y:S02]  /*faa0*/  STS.128 [R235+0x4000], R40 ;  /* 0x00400028eb007388 */ /* 0x0207e40000000c00 */
.L_x_8655:
[----:B------:R-:W-:Y:S05]  /*fab0*/  BSYNC B1 ;  /* 0x0000000000017941 */ /* 0x000fea0003800000 */
.L_x_8654:
        /* <DEDUP_REMOVED lines=51> */
.L_x_8659:
[----:B------:R-:W-:Y:S05]  /*fdf0*/  BSYNC B0 ;  /* 0x0000000000007941 */ /* 0x000fea0003800000 */
.L_x_8658:
[----:B-----5:R3:W-:Y:S02]  /*fe00*/  STS.128 [R235+0x6000], R40 ;  /* 0x00600028eb007388 */ /* 0x0207e40000000c00 */
.L_x_8645:
[----:B------:R-:W-:Y:S05]  /*fe10*/  BSYNC B2 ;  /* 0x0000000000027941 */ /* 0x000fea0003800000 */
.L_x_8644:
        /* <DEDUP_REMOVED lines=67> */
.L_x_8665:
[----:B------:R-:W-:Y:S05]  /*10250*/  BSYNC B0 ;  /* 0x0000000000007941 */ /* 0x000fea0003800000 */
.L_x_8664:
[----:B-----5:R3:W-:Y:S02]  /*10260*/  STS.128 [R235+0x800], R40 ;  /* 0x00080028eb007388 */ /* 0x0207e40000000c00 */
.L_x_8663:
[----:B------:R-:W-:Y:S05]  /*10270*/  BSYNC B1 ;  /* 0x0000000000017941 */ /* 0x000fea0003800000 */
.L_x_8662:
        /* <DEDUP_REMOVED lines=54> */
.L_x_8669:
[----:B------:R-:W-:Y:S05]  /*105e0*/  BSYNC B0 ;  /* 0x0000000000007941 */ /* 0x000fea0003800000 */
.L_x_8668:
[----:B-----5:R3:W-:Y:S02]  /*105f0*/  STS.128 [R235+0x2800], R40 ;  /* 0x00280028eb007388 */ /* 0x0207e40000000c00 */
.L_x_8667:
[----:B------:R-:W-:Y:S05]  /*10600*/  BSYNC B1 ;  /* 0x0000000000017941 */ /* 0x000fea0003800000 */
.L_x_8666:
        /* <DEDUP_REMOVED lines=54> */
.L_x_8673:
[----:B------:R-:W-:Y:S05]  /*10970*/  BSYNC B0 ;  /* 0x0000000000007941 */ /* 0x000fea0003800000 */
.L_x_8672:
[----:B-----5:R3:W-:Y:S02]  /*10980*/  STS.128 [R235+0x4800], R40 ;  /* 0x00480028eb007388 */ /* 0x0207e40000000c00 */
.L_x_8671:
[----:B------:R-:W-:Y:S05]  /*10990*/  BSYNC B1 ;  /* 0x0000000000017941 */ /* 0x000fea0003800000 */
.L_x_8670:
        /* <DEDUP_REMOVED lines=53> */
.L_x_8675:
[----:B------:R-:W-:Y:S05]  /*10cf0*/  BSYNC B0 ;  /* 0x0000000000007941 */ /* 0x000fea0003800000 */
.L_x_8674:
[----:B-----5:R1:W-:Y:S02]  /*10d00*/  STS.128 [R235+0x6800], R36 ;  /* 0x00680024eb007388 */ /* 0x0203e40000000c00 */
.L_x_8661:
[----:B------:R-:W-:Y:S05]  /*10d10*/  BSYNC B2 ;  /* 0x0000000000027941 */ /* 0x000fea0003800000 */
.L_x_8660:
        /* <DEDUP_REMOVED lines=67> */
.L_x_8681:
[----:B------:R-:W-:Y:S05]  /*11150*/  BSYNC B0 ;  /* 0x0000000000007941 */ /* 0x000fea0003800000 */
.L_x_8680:
[----:B-----5:R3:W-:Y:S02]  /*11160*/  STS.128 [R235+0x1000], R36 ;  /* 0x00100024eb007388 */ /* 0x0207e40000000c00 */
.L_x_8679:
[----:B------:R-:W-:Y:S05]  /*11170*/  BSYNC B1 ;  /* 0x0000000000017941 */ /* 0x000fea0003800000 */
.L_x_8678:
        /* <DEDUP_REMOVED lines=53> */
.L_x_8685:
[----:B------:R-:W-:Y:S05]  /*114d0*/  BSYNC B0 ;  /* 0x0000000000007941 */ /* 0x000fea0003800000 */
.L_x_8684:
[----:B-----5:R3:W-:Y:S02]  /*114e0*/  STS.128 [R235+0x3000], R36 ;  /* 0x00300024eb007388 */ /* 0x0207e40000000c00 */
.L_x_8683:
[----:B------:R-:W-:Y:S05]  /*114f0*/  BSYNC B1 ;  /* 0x0000000000017941 */ /* 0x000fea0003800000 */
.L_x_8682:
        /* <DEDUP_REMOVED lines=53> */
.L_x_8689:
[----:B------:R-:W-:Y:S05]  /*11850*/  BSYNC B0 ;  /* 0x0000000000007941 */ /* 0x000fea0003800000 */
.L_x_8688:
[----:B-----5:R3:W-:Y:S02]  /*11860*/  STS.128 [R235+0x5000], R36 ;  /* 0x00500024eb007388 */ /* 0x0207e40000000c00 */
.L_x_8687:
[----:B------:R-:W-:Y:S05]  /*11870*/  BSYNC B1 ;  /* 0x0000000000017941 */ /* 0x000fea0003800000 */
.L_x_8686:
        /* <DEDUP_REMOVED lines=53> */
.L_x_8691:
[----:B------:R-:W-:Y:S05]  /*11bd0*/  BSYNC B0 ;  /* 0x0000000000007941 */ /* 0x000fea0003800000 */
.L_x_8690:
[----:B-----5:R3:W-:Y:S02]  /*11be0*/  STS.128 [R235+0x7000], R36 ;  /* 0x00700024eb007388 */ /* 0x0207e40000000c00 */
.L_x_8677:
[----:B------:R-:W-:Y:S05]  /*11bf0*/  BSYNC B2 ;  /* 0x0000000000027941 */ /* 0x000fea0003800000 */
.L_x_8676:
        /* <DEDUP_REMOVED lines=67> */
.L_x_8696:
[----:B------:R-:W-:Y:S05]  /*12030*/  BSYNC B0 ;  /* 0x0000000000007941 */ /* 0x000fea0003800000 */
.L_x_8695:
[----:B-----5:R1:W-:Y:S02]  /*12040*/  STS.128 [R235+0x1800], R20 ;  /* 0x00180014eb007388 */ /* 0x0203e40000000c00 */
.L_x_8694:
[----:B------:R-:W-:Y:S05]  /*12050*/  BSYNC B1 ;  /* 0x0000000000017941 */ /* 0x000fea0003800000 */
.L_x_8693:
        /* <DEDUP_REMOVED lines=53> */
.L_x_8700:
[----:B------:R-:W-:Y:S05]  /*123b0*/  BSYNC B0 ;  /* 0x0000000000007941 */ /* 0x000fea0003800000 */
.L_x_8699:
[----:B-----5:R1:W-:Y:S02]  /*123c0*/  STS.128 [R235+0x3800], R16 ;  /* 0x00380010eb007388 */ /* 0x0203e40000000c00 */
.L_x_8698:
[----:B------:R-:W-:Y:S05]  /*123d0*/  BSYNC B1 ;  /* 0x0000000000017941 */ /* 0x000fea0003800000 */
.L_x_8697:
        /* <DEDUP_REMOVED lines=53> */
.L_x_8704:
[----:B------:R-:W-:Y:S05]  /*12730*/  BSYNC B0 ;  /* 0x0000000000007941 */ /* 0x000fea0003800000 */
.L_x_8703:
[----:B-----5:R2:W-:Y:S02]  /*12740*/  STS.128 [R235+0x5800], R16 ;  /* 0x00580010eb007388 */ /* 0x0205e40000000c00 */
.L_x_8702:
[----:B------:R-:W-:Y:S05]  /*12750*/  BSYNC B1 ;  /* 0x0000000000017941 */ /* 0x000fea0003800000 */
.L_x_8701:
        /* <DEDUP_REMOVED lines=53> */
.L_x_8706:
[----:B------:R-:W-:Y:S05]  /*12ab0*/  BSYNC B0 ;  /* 0x0000000000007941 */ /* 0x000fea0003800000 */
.L_x_8705:
[----:B-----5:R2:W-:Y:S01]  /*12ac0*/  STS.128 [R235+0x7800], R16 ;  /* 0x00780010eb007388 */ /* 0x0205e20000000c00 */
[----:B------:R-:W-:Y:S05]  /*12ad0*/  BRA `(.L_x_8692) ;  /* 0x0000007000187947 */ /* 0x000fea0003800000 */
.L_x_8643:
        /* <DEDUP_REMOVED lines=99> */
.L_x_8712:
[----:B------:R-:W-:Y:S05]  /*13110*/  BSYNC B0 ;  /* 0x0000000000007941 */ /* 0x000fea0003800000 */
.L_x_8711:
[----:B-----5:R3:W-:Y:S02]  /*13120*/  STS.128 [R235], R60 ;  /* 0x0000003ceb007388 */ /* 0x0207e40000000c00 */
.L_x_8710:
[----:B------:R-:W-:Y:S05]  /*13130*/  BSYNC B1 ;  /* 0x0000000000017941 */ /* 0x000fea0003800000 */
.L_x_8709:
        /* <DEDUP_REMOVED lines=97> */
.L_x_8716:
[----:B------:R-:W-:Y:S05]  /*13750*/  BSYNC B0 ;  /* 0x0000000000007941 */ /* 0x000fea0003800000 */
.L_x_8715:
[----:B-----5:R1:W-:Y:S02]  /*13760*/  STS.128 [R235+0x2000], R60 ;  /* 0x0020003ceb007388 */ /* 0x0203e40000000c00 */
.L_x_8714:
[----:B------:R-:W-:Y:S05]  /*13770*/  BSYNC B1 ;  /* 0x0000000000017941 */ /* 0x000fea0003800000 */
.L_x_8713:
        /* <DEDUP_REMOVED lines=97> */
.L_x_8720:
[----:B------:R-:W-:Y:S05]  /*13d90*/  BSYNC B0 ;  /* 0x0000000000007941 */ /* 0x000fea0003800000 */
.L_x_8719:
[----:B-----5:R3:W-:Y:S02]  /*13da0*/  STS.128 [R235+0x4000], R60 ;  /* 0x0040003ceb007388 */ /* 0x0207e40000000c00 */
.L_x_8718:
[----:B------:R-:W-:Y:S05]  /*13db0*/  BSYNC B1 ;  /* 0x0000000000017941 */ /* 0x000fea0003800000 */
.L_x_8717:
        /* <DEDUP_REMOVED lines=96> */
.L_x_8722:
[----:B------:R-:W-:Y:S05]  /*143c0*/  BSYNC B0 ;  /* 0x0000000000007941 */ /* 0x000fea0003800000 */
.L_x_8721:
[----:B-----5:R3:W-:Y:S02]  /*143d0*/  STS.128 [R235+0x6000], R60 ;  /* 0x0060003ceb007388 */ /* 0x0207e40000000c00 */
.L_x_8708:
[----:B------:R-:W-:Y:S05]  /*143e0*/  BSYNC B2 ;  /* 0x0000000000027941 */ /* 0x000fea0003800000 */
.L_x_8707:
        /* <DEDUP_REMOVED lines=104> */
.L_x_8728:
[----:B------:R-:W-:Y:S05]  /*14a70*/  BSYNC B0 ;  /* 0x0000000000007941 */ /* 0x000fea0003800000 */
.L_x_8727:
[----:B-----5:R3:W-:Y:S02]  /*14a80*/  STS.128 [R235+0x800], R60 ;  /* 0x0008003ceb007388 */ /* 0x0207e40000000c00 */
.L_x_8726:
[----:B------:R-:W-:Y:S05]  /*14a90*/  BSYNC B1 ;  /* 0x0000000000017941 */ /* 0x000fea0003800000 */
.L_x_8725:
        /* <DEDUP_REMOVED lines=100> */
.L_x_8732:
[----:B------:R-:W-:Y:S05]  /*150e0*/  BSYNC B0 ;  /* 0x0000000000007941 */ /* 0x000fea0003800000 */
.L_x_8731:
[----:B-----5:R3:W-:Y:S02]  /*150f0*/  STS.128 [R235+0x2800], R60 ;  /* 0x0028003ceb007388 */ /* 0x0207e40000000c00 */
.L_x_8730:
[----:B------:R-:W-:Y:S05]  /*15100*/  BSYNC B1 ;  /* 0x0000000000017941 */ /* 0x000fea0003800000 */
.L_x_8729:
        /* <DEDUP_REMOVED lines=100> */
.L_x_8736:
[----:B------:R-:W-:Y:S05]  /*15750*/  BSYNC B0 ;  /* 0x0000000000007941 */ /* 0x000fea0003800000 */
.L_x_8735:
[----:B-----5:R3:W-:Y:S02]  /*15760*/  STS.128 [R235+0x4800], R60 ;  /* 0x0048003ceb007388 */ /* 0x0207e40000000c00 */
.L_x_8734:
[----:B------:R-:W-:Y:S05]  /*15770*/  BSYNC B1 ;  /* 0x0000000000017941 */ /* 0x000fea0003800000 */
.L_x_8733:
        /* <DEDUP_REMOVED lines=98> */
.L_x_8738:
[----:B------:R-:W-:Y:S05]  /*15da0*/  BSYNC B0 ;  /* 0x0000000000007941 */ /* 0x000fea0003800000 */
.L_x_8737:
[----:B-----5:R1:W-:Y:S02]  /*15db0*/  STS.128 [R235+0x6800], R40 ;  /* 0x00680028eb007388 */ /* 0x0203e40000000c00 */
.L_x_8724:
[----:B------:R-:W-:Y:S05]  /*15dc0*/  BSYNC B2 ;  /* 0x0000000000027941 */ /* 0x000fea0003800000 */
.L_x_8723:
        /* <DEDUP_REMOVED lines=103> */
.L_x_8744:
[----:B------:R-:W-:Y:S05]  /*16440*/  BSYNC B0 ;  /* 0x0000000000007941 */ /* 0x000fea0003800000 */
.L_x_8743:
[----:B-----5:R1:W-:Y:S02]  /*16450*/  STS.128 [R235+0x1000], R40 ;  /* 0x00100028eb007388 */ /* 0x0203e40000000c00 */
.L_x_8742:
[----:B------:R-:W-:Y:S05]  /*16460*/  BSYNC B1 ;  /* 0x0000000000017941 */ /* 0x000fea0003800000 */
.L_x_8741:
        /* <DEDUP_REMOVED lines=98> */
.L_x_8748:
[----:B------:R-:W-:Y:S05]  /*16a90*/  BSYNC B0 ;  /* 0x0000000000007941 */ /* 0x000fea0003800000 */
.L_x_8747:
[----:B-----5:R1:W-:Y:S02]  /*16aa0*/  STS.128 [R235+0x3000], R40 ;  /* 0x00300028eb007388 */ /* 0x0203e40000000c00 */
.L_x_8746:
[----:B------:R-:W-:Y:S05]  /*16ab0*/  BSYNC B1 ;  /* 0x0000000000017941 */ /* 0x000fea0003800000 */
.L_x_8745:
        /* <DEDUP_REMOVED lines=98> */
.L_x_8752:
[----:B------:R-:W-:Y:S05]  /*170e0*/  BSYNC B0 ;  /* 0x0000000000007941 */ /* 0x000fea0003800000 */
.L_x_8751:
[----:B-----5:R1:W-:Y:S02]  /*170f0*/  STS.128 [R235+0x5000], R40 ;  /* 0x00500028eb007388 */ /* 0x0203e40000000c00 */
.L_x_8750:
[----:B------:R-:W-:Y:S05]  /*17100*/  BSYNC B1 ;  /* 0x0000000000017941 */ /* 0x000fea0003800000 */
.L_x_8749:
        /* <DEDUP_REMOVED lines=101> */
.L_x_8754:
[----:B------:R-:W-:Y:S05]  /*17760*/  BSYNC B0 ;  /* 0x0000000000007941 */ /* 0x000fea0003800000 */
.L_x_8753:
[----:B-----5:R2:W-:Y:S02]  /*17770*/  STS.128 [R235+0x7000], R36 ;  /* 0x00700024eb007388 */ /* 0x0205e40000000c00 */
.L_x_8740:
[----:B------:R-:W-:Y:S05]  /*17780*/  BSYNC B2 ;  /* 0x0000000000027941 */ /* 0x000fea0003800000 */
.L_x_8739:
        /* <DEDUP_REMOVED lines=103> */
.L_x_8758:
[----:B------:R-:W-:Y:S05]  /*17e00*/  BSYNC B0 ;  /* 0x0000000000007941 */ /* 0x000fea0003800000 */
.L_x_8757:
[----:B-----5:R1:W-:Y:S02]  /*17e10*/  STS.128 [R235+0x1800], R20 ;  /* 0x00180014eb007388 */ /* 0x0203e40000000c00 */
.L_x_8756:
[----:B------:R-:W-:Y:S05]  /*17e20*/  BSYNC B1 ;  /* 0x0000000000017941 */ /* 0x000fea0003800000 */
.L_x_8755:
        /* <DEDUP_REMOVED lines=100> */
.L_x_8762:
[----:B------:R-:W-:Y:S05]  /*18470*/  BSYNC B0 ;  /* 0x0000000000007941 */ /* 0x000fea0003800000 */
.L_x_8761:
[----:B-----5:R1:W-:Y:S02]  /*18480*/  STS.128 [R235+0x3800], R20 ;  /* 0x00380014eb007388 */ /* 0x0203e40000000c00 */
.L_x_8760:
[----:B------:R-:W-:Y:S05]  /*18490*/  BSYNC B1 ;  /* 0x0000000000017941 */ /* 0x000fea0003800000 */
.L_x_8759:
        /* <DEDUP_REMOVED lines=103> */
.L_x_8766:
[----:B------:R-:W-:Y:S05]  /*18b10*/  BSYNC B0 ;  /* 0x0000000000007941 */ /* 0x000fea0003800000 */
.L_x_8765:
[----:B-----5:R1:W-:Y:S02]  /*18b20*/  STS.128 [R235+0x5800], R20 ;  /* 0x00580014eb007388 */ /* 0x0203e40000000c00 */
.L_x_8764:
[----:B------:R-:W-:Y:S05]  /*18b30*/  BSYNC B1 ;  /* 0x0000000000017941 */ /* 0x000fea0003800000 */
.L_x_8763:
        /* <DEDUP_REMOVED lines=104> */
.L_x_8768:
[----:B------:R-:W-:Y:S05]  /*191c0*/  BSYNC B0 ;  /* 0x0000000000007941 */ /* 0x000fea0003800000 */
.L_x_8767:
[----:B-----5:R1:W-:Y:S01]  /*191d0*/  STS.128 [R235+0x7800], R16 ;  /* 0x00780010eb007388 */ /* 0x0203e20000000c00 */
[----:B------:R-:W-:Y:S05]  /*191e0*/  BRA `(.L_x_8692) ;  /* 0x0000000800547947 */ /* 0x000fea0003800000 */
.L_x_8642:
        /* <DEDUP_REMOVED lines=42> */
.L_x_8770:
[----:B------:R-:W-:Y:S05]  /*19490*/  BSYNC B0 ;  /* 0x0000000000007941 */ /* 0x000fea0003800000 */
.L_x_8769:
        /* <DEDUP_REMOVED lines=35> */
.L_x_8772:
[----:B------:R-:W-:Y:S05]  /*196d0*/  BSYNC B0 ;  /* 0x0000000000007941 */ /* 0x000fea0003800000 */
.L_x_8771:
        /* <DEDUP_REMOVED lines=34> */
.L_x_8774:
[----:B------:R-:W-:Y:S05]  /*19900*/  BSYNC B0 ;  /* 0x0000000000007941 */ /* 0x000fea0003800000 */
.L_x_8773:
        /* <DEDUP_REMOVED lines=35> */
.L_x_8692:
[----:B------:R-:W-:Y:S05]  /*19b40*/  BSYNC B3 ;  /* 0x0000000000037941 */ /* 0x000fea0003800000 */
.L_x_8641:
        /* <DEDUP_REMOVED lines=41> */
.L_x_8776:
[----:B------:R-:W-:Y:S05]  /*19de0*/  BSYNC B0 ;  /* 0x0000000000007941 */ /* 0x000fea0003800000 */
.L_x_8775:
        /* <DEDUP_REMOVED lines=37> */
.L_x_8778:
[----:B------:R-:W-:Y:S05]  /*1a040*/  BSYNC B0 ;  /* 0x0000000000007941 */ /* 0x000fea0003800000 */
.L_x_8777:
        /* <DEDUP_REMOVED lines=39> */
.L_x_8780:
[----:B------:R-:W-:Y:S05]  /*1a2c0*/  BSYNC B0 ;  /* 0x0000000000007941 */ /* 0x000fea0003800000 */
.L_x_8779:
        /* <DEDUP_REMOVED lines=42> */
.L_x_8782:
[----:B------:R-:W-:Y:S05]  /*1a570*/  BSYNC B0 ;  /* 0x0000000000007941 */ /* 0x000fea0003800000 */
.L_x_8781:
        /* <DEDUP_REMOVED lines=67> */
.L_x_8784:
[----:B------:R-:W-:Y:S05]  /*1a9b0*/  BSYNC B0 ;  /* 0x0000000000007941 */ /* 0x000fea0003800000 */
.L_x_8783:
        /* <DEDUP_REMOVED lines=39> */
.L_x_8786:
[----:B------:R-:W-:Y:S05]  /*1ac30*/  BSYNC B0 ;  /* 0x0000000000007941 */ /* 0x000fea0003800000 */
.L_x_8785:
        /* <DEDUP_REMOVED lines=41> */
.L_x_8788:
[----:B------:R-:W-:Y:S05]  /*1aed0*/  BSYNC B0 ;  /* 0x0000000000007941 */ /* 0x000fea0003800000 */
.L_x_8787:
        /* <DEDUP_REMOVED lines=53> */
.L_x_8790:
[----:B------:R-:W-:Y:S05]  /*1b230*/  BSYNC B0 ;  /* 0x0000000000007941 */ /* 0x000fea0003800000 */
.L_x_8789:
        /* <DEDUP_REMOVED lines=36> */
[----:B-----5:R-:W3:Y:S02]  /*1b480*/  MUFU.RCP R243, R32 ;  /* 0x0000002000f37308 */ /* 0x020ee40000001000 */
        /* <DEDUP_REMOVED lines=190> */
[----:B------:R-:W-:-:S02]  /*1c070*/  IADD3 R240, R53, -R232, RZ ;  /* 0x800000e835f07210 */ /* 0x000fc40007ffe0ff */
[----:B------:R-:W-:Y:S01]  /*1c080*/  ISETP.GT.AND P6, PT, R238, R227, PT ;  /* 0x000000e3ee00720c */ /* 0x000fe20003fc4270 */
[----:B------:R-:W1:Y:S01]  /*1c090*/  MUFU.TANH R25, R25 ;  /* 0x0000001900197308 */ /* 0x000e620000002400 */
[----:B------:R-:W-:Y:S01]  /*1c0a0*/  HMMA.16816.F32 R36, R28, R96, R36 ;  /* 0x000000601c24723c */ /* 0x000fe20000001824 */
[----:B------:R-:W-:Y:S01]  /*1c0b0*/  ISETP.NE.U32.AND P0, PT, R236, RZ, PT ;  /* 0x000000ffec00720c */ /* 0x000fe20003f05070 */
[----:B------:R-:W-:-:S04]  /*1c0c0*/  DEPBAR.LE SB0, 0x0 ;  /* 0x000080000000791a */ /* 0x000fc80000000000 */
        /* <DEDUP_REMOVED lines=10> */
[----:B------:R-:W-:-:S04]  /*1c170*/  LEA.HI R4, R4, R50, RZ, 0x2 ;  /* 0x0000003204047211 */ /* 0x000fc800078f10ff */
[----:B------:R-:W-:-:S04]  /*1c180*/  SHF.R.S32.HI R4, RZ, 0x2, R4 ;  /* 0x00000002ff047819 */ /* 0x000fc80000011404 */
[----:B------:R-:W-:Y:S01]  /*1c190*/  LEA R4, R51, R4, 0x4 ;  /* 0x0000000433047211 */ /* 0x000fe200078e20ff */
[----:B------:R-:W-:-:S03]  /*1c1a0*/  FMUL.FTZ R20, R38, R0 ;  /* 0x0000000026147220 */ /* 0x000fc60000410000 */
[----:B------:R-:W-:Y:S01]  /*1c1b0*/  IADD3 R52, R52, R4, RZ ;  /* 0x0000000434347210 */ /* 0x000fe20007ffe0ff */
[-C--:B------:R-:W-:Y:S01]  /*1c1c0*/  FMUL.FTZ R21, R39, R0.reuse ;  /* 0x0000000027157220 */ /* 0x080fe20000410000 */
[----:B------:R-:W-:Y:S01]  /*1c1d0*/  SHF.L.U32 R51, R45, 0x1, RZ ;  /* 0x000000012d337819 */ /* 0x000fe200000006ff */
        /* <DEDUP_REMOVED lines=19> */
[-C--:B------:R-:W-:Y:S01]  /*1c310*/  FMUL.FTZ R49, R100, R0.reuse ;  /* 0x0000000064317220 */ /* 0x080fe20000410000 */
[-C--:B------:R-:W-:Y:S01]  /*1c320*/  FMUL.FTZ R50, R101, R0.reuse ;  /* 0x0000000065327220 */ /* 0x080fe20000410000 */
[-C--:B------:R-:W-:Y:S01]  /*1c330*/  FMUL.FTZ R45, R102, R0.reuse ;  /* 0x00000000662d7220 */ /* 0x080fe20000410000 */
[----:B------:R-:W-:Y:S01]  /*1c340*/  IADD3 R240, R240, 0x8, R52 ;  /* 0x00000008f0f07810 */ /* 0x000fe20007ffe034 */
[----:B------:R-:W-:Y:S01]  /*1c350*/  FMUL.FTZ R103, R103, R0 ;  /* 0x0000000067677220 */ /* 0x000fe20000410000 */
[----:B------:R-:W-:Y:S01]  /*1c360*/  IADD3 R4, R53, 0x1, -R232 ;  /* 0x0000000135047810 */ /* 0x000fe20007ffe8e8 */
[----:B------:R-:W1:Y:S01]  /*1c370*/  MUFU.TANH R36, R36 ;  /* 0x0000002400247308 */ /* 0x000e620000002400 */
[----:B------:R-:W-:-:S02]  /*1c380*/  VIADDMNMX R246, R242, -R3, RZ, !PT ;  /* 0x80000003f2f67246 */ /* 0x000fc400078001ff */
[----:B------:R-:W-:Y:S01]  /*1c390*/  VIADDMNMX R245, R240, -R3, RZ, !PT ;  /* 0x80000003f0f57246 */ /* 0x000fe200078001ff */
[----:B------:R-:W-:-:S04]  /*1c3a0*/  IMAD.IADD R9, R9, 0x1, R4 ;  /* 0x0000000109097824 */ /* 0x000fc800078e0204 */
[----:B------:R-:W3:Y:S08]  /*1c3b0*/  MUFU.TANH R37, R37 ;  /* 0x0000002500257308 */ /* 0x000ef00000002400 */
        /* <DEDUP_REMOVED lines=21> */
[----:B------:R1:W1:Y:S01]  /*1c510*/  MUFU.TANH R3, R103 ;  /* 0x0000006700037308 */ /* 0x0002620000002400 */
[C---:B------:R-:W-:Y:S01]  /*1c520*/  IADD3 R244, R9.reuse, 0x8, R52 ;  /* 0x0000000809f47810 */ /* 0x040fe20007ffe034 */
[----:B------:R-:W-:Y:S01]  /*1c530*/  BSSY B1, `(.L_x_8791) ;  /* 0x00000d7000017945 */ /* 0x000fe20003800000 */
[----:B------:R-:W-:Y:S01]  /*1c540*/  FMUL.FTZ R243, R8, R243 ;  /* 0x000000f308f37220 */ /* 0x000fe20000410000 */
[----:B------:R-:W-:Y:S01]  /*1c550*/  VIADDMNMX R241, R9, R52, R53, PT ;  /* 0x0000003409f17246 */ /* 0x000fe20003800135 */
[C---:B------:R-:W-:Y:S01]  /*1c560*/  VIADD R210, R219.reuse, 0x1000 ;  /* 0x00001000dbd27836 */ /* 0x040fe20000000000 */
[----:B------:R-:W-:Y:S01]  /*1c570*/  VIMNMX R244, R244, R53, PT ;  /* 0x00000035f4f47248 */ /* 0x000fe20003fe0100 */
[----:B------:R-:W-:Y:S01]  /*1c580*/  VIADD R205, R219, 0x3000 ;  /* 0x00003000dbcd7836 */ /* 0x000fe20000000000 */
[----:B------:R-:W-:Y:S01]  /*1c590*/  LOP3.LUT R51, R51, 0x6, RZ, 0xc0, !PT ;  /* 0x0000000633337812 */ /* 0x000fe200078ec0ff */
[----:B------:R-:W-:Y:S01]  /*1c5a0*/  VIADD R200, R219, 0x5800 ;  /* 0x00005800dbc87836 */ /* 0x000fe20000000000 */
[----:B------:R-:W-:-:S02]  /*1c5b0*/  ISETP.NE.AND.EX P0, PT, R237, RZ, PT, P0 ;  /* 0x000000ffed00720c */ /* 0x000fc40003f05300 */
        /* <DEDUP_REMOVED lines=77> */
.L_x_8794:
[----:B------:R-:W2:Y:S02]  /*1ca90*/  LD.E R5, desc[UR6][R10.64+0x38] ;  /* 0x000038060a057980 */ /* 0x000ea4000c101900 */
[----:B--2---:R-:W-:-:S04]  /*1caa0*/  LEA R5, -R5, RZ, 0x6 ;  /* 0x000000ff05057211 */ /* 0x004fc800078e31ff */
[----:B------:R-:W-:Y:S02]  /*1cab0*/  SHF.R.S32.HI R0, RZ, 0x1f, R5 ;  /* 0x0000001fff007819 */ /* 0x000fe40000011405 */
.L_x_8795:
[----:B------:R-:W-:Y:S05]  /*1cac0*/  BSYNC B0 ;  /* 0x0000000000007941 */ /* 0x000fea0003800000 */
.L_x_8793:
        /* <DEDUP_REMOVED lines=125> */
.L_x_8792:
[----:B------:R-:W-:Y:S05]  /*1d2a0*/  BSYNC B1 ;  /* 0x0000000000017941 */ /* 0x000fea0003800000 */
.L_x_8791:
[----:B------:R-:W2:Y:S01]  /*1d2b0*/  LD.E R185, desc[UR6][R10.64+0xdc] ;  /* 0x0000dc060ab97980 */ /* 0x000ea2000c101900 */
[----:B------:R-:W-:-:S04]  /*1d2c0*/  IMAD.IADD R51, R2, 0x1, R51 ;  /* 0x0000000102337824 */ /* 0x000fc800078e0233 */
[--C-:B------:R-:W-:Y:S01]  /*1d2d0*/  IMAD.IADD R0, R240, 0x1, -R51.reuse ;  /* 0x00000001f0007824 */ /* 0x100fe200078e0a33 */
[C---:B------:R-:W-:Y:S01]  /*1d2e0*/  ISETP.GE.AND P2, PT, R51.reuse, R246, PT ;  /* 0x000000f63300720c */ /* 0x040fe20003f46270 */
[----:B------:R-:W-:Y:S02]  /*1d2f0*/  IMAD.IADD R2, R242, 0x1, -R51 ;  /* 0x00000001f2027824 */ /* 0x000fe400078e0a33 */
[C---:B-1----:R-:W-:Y:S01]  /*1d300*/  VIADD R15, R51.reuse, 0x1 ;  /* 0x00000001330f7836 */ /* 0x042fe20000000000 */
[----:B------:R-:W-:Y:S01]  /*1d310*/  IABS R0, R0 ;  /* 0x0000000000007213 */ /* 0x000fe20000000000 */
[----:B------:R-:W-:Y:S01]  /*1d320*/  VIADD R14, R51, 0x8 ;  /* 0x00000008330e7836 */ /* 0x000fe20000000000 */
[----:B------:R-:W-:Y:S02]  /*1d330*/  IABS R2, R2 ;  /* 0x0000000200027213 */ /* 0x000fe40000000000 */
[----:B------:R-:W-:Y:S02]  /*1d340*/  I2FP.F32.S32 R0, R0 ;  /* 0x0000000000007245 */ /* 0x000fe40000201400 */
[----:B------:R-:W-:-:S02]  /*1d350*/  I2FP.F32.S32 R2, R2 ;  /* 0x0000000200027245 */ /* 0x000fc40000201400 */
[----:B------:R-:W-:Y:S01]  /*1d360*/  ISETP.GE.AND P4, PT, R15, R246, PT ;  /* 0x000000f60f00720c */ /* 0x000fe20003f86270 */
[----:B------:R-:W-:Y:S01]  /*1d370*/  FFMA.FTZ R24, -R243, R0, R24 ;  /* 0x00000000f3187223 */ /* 0x000fe20000010118 */
[C---:B------:R-:W-:Y:S01]  /*1d380*/  ISETP.GE.AND P1, PT, R15.reuse, R245, PT ;  /* 0x000000f50f00720c */ /* 0x040fe20003f26270 */
[--C-:B------:R-:W-:Y:S01]  /*1d390*/  IMAD.IADD R0, R242, 0x1, -R15.reuse ;  /* 0x00000001f2007824 */ /* 0x100fe200078e0a0f */
[----:B------:R-:W-:Y:S01]  /*1d3a0*/  ISETP.GE.OR P4, PT, R15, R241, !P4 ;  /* 0x000000f10f00720c */ /* 0x000fe20006786670 */
[----:B------:R-:W-:Y:S01]  /*1d3b0*/  FFMA.FTZ R32, -R243, R2, R32 ;  /* 0x00000002f3207223 */ /* 0x000fe20000010120 */
[----:B------:R-:W-:Y:S01]  /*1d3c0*/  ISETP.GE.OR P1, PT, R15, R244, !P1 ;  /* 0x000000f40f00720c */ /* 0x000fe20004f26670 */
[----:B------:R-:W-:Y:S01]  /*1d3d0*/  IMAD.IADD R15, R240, 0x1, -R15 ;  /* 0x00000001f00f7824 */ /* 0x000fe200078e0a0f */
[----:B------:R-:W-:Y:S01]  /*1d3e0*/  ISETP.GE.AND P3, PT, R14, R246, PT ;  /* 0x000000f60e00720c */ /* 0x000fe20003f66270 */
[----:B------:R-:W-:Y:S01]  /*1d3f0*/  IMAD.IADD R2, R242, 0x1, -R14 ;  /* 0x00000001f2027824 */ /* 0x000fe200078e0a0e */
[----:B------:R-:W-:-:S02]  /*1d400*/  ISETP.GE.AND P5, PT, R14, R245, PT ;  /* 0x000000f50e00720c */ /* 0x000fc40003fa6270 */
[C---:B------:R-:W-:Y:S02]  /*1d410*/  ISETP.GE.OR P3, PT, R14.reuse, R241, !P3 ;  /* 0x000000f10e00720c */ /* 0x040fe40005f66670 */
[----:B------:R-:W-:Y:S01]  /*1d420*/  ISETP.GE.OR P5, PT, R14, R244, !P5 ;  /* 0x000000f40e00720c */ /* 0x000fe20006fa6670 */
[----:B------:R-:W-:Y:S01]  /*1d430*/  IMAD.IADD R14, R240, 0x1, -R14 ;  /* 0x00000001f00e7824 */ /* 0x000fe200078e0a0e */
[----:B------:R-:W-:Y:S02]  /*1d440*/  IABS R15, R15 ;  /* 0x0000000f000f7213 */ /* 0x000fe40000000000 */
[----:B------:R-:W-:Y:S02]  /*1d450*/  IABS R2, R2 ;  /* 0x0000000200027213 */ /* 0x000fe40000000000 */
[----:B------:R-:W-:Y:S02]  /*1d460*/  IABS R0, R0 ;  /* 0x0000000000007213 */ /* 0x000fe40000000000 */
[----:B------:R-:W-:-:S02]  /*1d470*/  I2FP.F32.S32 R15, R15 ;  /* 0x0000000f000f7245 */ /* 0x000fc40000201400 */
[----:B------:R-:W-:Y:S02]  /*1d480*/  I2FP.F32.S32 R2, R2 ;  /* 0x0000000200027245 */ /* 0x000fe40000201400 */
[----:B------:R-:W-:Y:S01]  /*1d490*/  IABS R14, R14 ;  /* 0x0000000e000e7213 */ /* 0x000fe20000000000 */
[C---:B------:R-:W-:Y:S01]  /*1d4a0*/  FFMA.FTZ R15, -R243.reuse, R15, R25 ;  /* 0x0000000ff30f7223 */ /* 0x040fe20000010119 */
[----:B------:R-:W-:Y:S01]  /*1d4b0*/  I2FP.F32.S32 R0, R0 ;  /* 0x0000000000007245 */ /* 0x000fe20000201400 */
[----:B------:R-:W-:Y:S01]  /*1d4c0*/  FFMA.FTZ R25, -R243, R2, R46 ;  /* 0x00000002f3197223 */ /* 0x000fe2000001012e */
[----:B------:R-:W-:Y:S01]  /*1d4d0*/  I2FP.F32.S32 R14, R14 ;  /* 0x0000000e000e7245 */ /* 0x000fe20000201400 */
[C---:B------:R-:W-:Y:S01]  /*1d4e0*/  VIADD R12, R51.reuse, 0x10 ;  /* 0x00000010330c7836 */ /* 0x040fe20000000000 */
[----:B------:R-:W-:Y:S01]  /*1d4f0*/  ISETP.GE.OR P2, PT, R51, R241, !P2 ;  /* 0x000000f13300720c */ /* 0x000fe20005746670 */
[----:B------:R-:W-:Y:S01]  /*1d500*/  FFMA.FTZ R0, -R243, R0, R44 ;  /* 0x00000000f3007223 */ /* 0x000fe2000001012c */
[----:B------:R-:W-:-:S02]  /*1d510*/  VIADD R7, R51, 0x9 ;  /* 0x0000000933077836 */ /* 0x000fc40000000000 */
[----:B------:R-:W-:Y:S01]  /*1d520*/  FFMA.FTZ R14, -R243, R14, R26 ;  /* 0x0000000ef30e7223 */ /* 0x000fe2000001011a */
[----:B------:R-:W-:Y:S02]  /*1d530*/  FSEL R15, R15, -INF , !P1 ;  /* 0xff8000000f0f7808 */ /* 0x000fe40004800000 */
[----:B------:R-:W-:Y:S02]  /*1d540*/  FSEL R25, R25, -INF , !P3 ;  /* 0xff80000019197808 */ /* 0x000fe40005800000 */
[----:B------:R-:W-:Y:S01]  /*1d550*/  FSEL R26, R0, -INF , !P4 ;  /* 0xff800000001a7808 */ /* 0x000fe20006000000 */
[----:B------:R-:W-:Y:S01]  /*1d560*/  IMAD.IADD R0, R242, 0x1, -R7 ;  /* 0x00000001f2007824 */ /* 0x000fe200078e0a07 */
[C---:B------:R-:W-:Y:S02]  /*1d570*/  ISETP.GE.AND P1, PT, R12.reuse, R246, PT ;  /* 0x000000f60c00720c */ /* 0x040fe40003f26270 */
[-C--:B------:R-:W-:Y:S02]  /*1d580*/  ISETP.GE.AND P3, PT, R12, R245.reuse, PT ;  /* 0x000000f50c00720c */ /* 0x080fe40003f66270 */
[----:B------:R-:W-:Y:S01]  /*1d590*/  FSEL R44, R32, -INF , !P2 ;  /* 0xff800000202c7808 */ /* 0x000fe20005000000 */
[----:B------:R-:W-:Y:S01]  /*1d5a0*/  IMAD.IADD R6, R242, 0x1, -R12 ;  /* 0x00000001f2067824 */ /* 0x000fe200078e0a0c */
[----:B------:R-:W-:-:S02]  /*1d5b0*/  ISETP.GE.AND P2, PT, R51, R245, PT ;  /* 0x000000f53300720c */ /* 0x000fc40003f46270 */
[C---:B------:R-:W-:Y:S02]  /*1d5c0*/  ISETP.GE.OR P1, PT, R12.reuse, R241, !P1 ;  /* 0x000000f10c00720c */ /* 0x040fe40004f26670 */
[----:B------:R-:W-:Y:S01]  /*1d5d0*/  ISETP.GE.OR P3, PT, R12, R244, !P3 ;  /* 0x000000f40c00720c */ /* 0x000fe20005f66670 */
[----:B------:R-:W-:Y:S01]  /*1d5e0*/  IMAD.IADD R12, R240, 0x1, -R12 ;  /* 0x00000001f00c7824 */ /* 0x000fe200078e0a0c */
[----:B------:R-:W-:Y:S02]  /*1d5f0*/  IABS R0, R0 ;  /* 0x0000000000007213 */ /* 0x000fe40000000000 */
[----:B------:R-:W-:Y:S02]  /*1d600*/  ISETP.GE.OR P2, PT, R51, R244, !P2 ;  /* 0x000000f43300720c */ /* 0x000fe40005746670 */
[----:B------:R-:W-:Y:S02]  /*1d610*/  IABS R12, R12 ;  /* 0x0000000c000c7213 */ /* 0x000fe40000000000 */
[----:B------:R-:W-:-:S02]  /*1d620*/  I2FP.F32.S32 R0, R0 ;  /* 0x0000000000007245 */ /* 0x000fc40000201400 */
[----:B------:R-:W-:Y:S02]  /*1d630*/  FSEL R24, R24, -INF , !P2 ;  /* 0xff80000018187808 */ /* 0x000fe40005000000 */
[C---:B------:R-:W-:Y:S02]  /*1d640*/  ISETP.GE.AND P2, PT, R7.reuse, R246, PT ;  /* 0x000000f60700720c */ /* 0x040fe40003f46270 */
[----:B------:R-:W-:Y:S01]  /*1d650*/  ISETP.GE.AND P4, PT, R7, R245, PT ;  /* 0x000000f50700720c */ /* 0x000fe20003f86270 */
[----:B------:R-:W-:Y:S01]  /*1d660*/  FFMA.FTZ R47, -R243, R0, R47 ;  /* 0x00000000f32f7223 */ /* 0x000fe2000001012f */
[----:B------:R-:W-:Y:S01]  /*1d670*/  I2FP.F32.S32 R12, R12 ;  /* 0x0000000c000c7245 */ /* 0x000fe20000201400 */
[----:B------:R-:W-:Y:S01]  /*1d680*/  VIADD R9, R51, 0x11 ;  /* 0x0000001133097836 */ /* 0x000fe20000000000 */
[C---:B------:R-:W-:Y:S02]  /*1d690*/  ISETP.GE.OR P2, PT, R7.reuse, R241, !P2 ;  /* 0x000000f10700720c */ /* 0x040fe40005746670 */
[----:B------:R-:W-:Y:S01]  /*1d6a0*/  ISETP.GE.OR P4, PT, R7, R244, !P4 ;  /* 0x000000f40700720c */ /* 0x000fe20006786670 */
[----:B------:R-:W-:-:S02]  /*1d6b0*/  IMAD.IADD R7, R240, 0x1, -R7 ;  /* 0x00000001f0077824 */ /* 0x000fc400078e0a07 */
[----:B------:R-:W-:Y:S01]  /*1d6c0*/  FFMA.FTZ R12, -R243, R12, R20 ;  /* 0x0000000cf30c7223 */ /* 0x000fe20000010114 */
[----:B------:R-:W-:Y:S01]  /*1d6d0*/  FSEL R14, R14, -INF , !P5 ;  /* 0xff8000000e0e7808 */ /* 0x000fe20006800000 */
[C---:B------:R-:W-:Y:S01]  /*1d6e0*/  IMAD.IADD R5, R242.reuse, 0x1, -R9 ;  /* 0x00000001f2057824 */ /* 0x040fe200078e0a09 */
[----:B------:R-:W-:Y:S01]  /*1d6f0*/  FSEL R20, R47, -INF , !P2 ;  /* 0xff8000002f147808 */ /* 0x000fe20005000000 */
[----:B------:R-:W-:Y:S01]  /*1d700*/  VIADD R8, R51, 0x18 ;  /* 0x0000001833087836 */ /* 0x000fe20000000000 */
[C---:B------:R-:W-:Y:S02]  /*1d710*/  ISETP.GE.AND P5, PT, R9.reuse, R246, PT ;  /* 0x000000f60900720c */ /* 0x040fe40003fa6270 */
[C---:B------:R-:W-:Y:S02]  /*1d720*/  ISETP.GE.AND P2, PT, R9.reuse, R245, PT ;  /* 0x000000f50900720c */ /* 0x040fe40003f46270 */
[----:B------:R-:W-:Y:S02]  /*1d730*/  IABS R7, R7 ;  /* 0x0000000700077213 */ /* 0x000fe40000000000 */
[----:B------:R-:W-:Y:S01]  /*1d740*/  IABS R6, R6 ;  /* 0x0000000600067213 */ /* 0x000fe20000000000 */
[----:B------:R-:W-:Y:S01]  /*1d750*/  IMAD.IADD R4, R242, 0x1, -R8 ;  /* 0x00000001f2047824 */ /* 0x000fe200078e0a08 */
[----:B------:R-:W-:-:S02]  /*1d760*/  ISETP.GE.OR P5, PT, R9, R241, !P5 ;  /* 0x000000f10900720c */ /* 0x000fc40006fa6670 */
[----:B------:R-:W-:Y:S01]  /*1d770*/  ISETP.GE.OR P2, PT, R9, R244, !P2 ;  /* 0x000000f40900720c */ /* 0x000fe20005746670 */
[----:B------:R-:W-:Y:S01]  /*1d780*/  IMAD.IADD R9, R240, 0x1, -R9 ;  /* 0x00000001f0097824 */ /* 0x000fe200078e0a09 */
[----:B------:R-:W-:Y:S02]  /*1d790*/  IABS R5, R5 ;  /* 0x0000000500057213 */ /* 0x000fe40000000000 */
[----:B------:R-:W-:Y:S02]  /*1d7a0*/  I2FP.F32.S32 R7, R7 ;  /* 0x0000000700077245 */ /* 0x000fe40000201400 */
[----:B------:R-:W-:Y:S02]  /*1d7b0*/  I2FP.F32.S32 R6, R6 ;  /* 0x0000000600067245 */ /* 0x000fe40000201400 */
[----:B------:R-:W-:Y:S01]  /*1d7c0*/  I2FP.F32.S32 R5, R5 ;  /* 0x0000000500057245 */ /* 0x000fe20000201400 */
[C---:B------:R-:W-:Y:S01]  /*1d7d0*/  FFMA.FTZ R7, -R243.reuse, R7, R27 ;  /* 0x00000007f3077223 */ /* 0x040fe2000001011b */
[----:B------:R-:W-:Y:S01]  /*1d7e0*/  IABS R9, R9 ;  /* 0x0000000900097213 */ /* 0x000fe20000000000 */
[C---:B------:R-:W-:Y:S01]  /*1d7f0*/  FFMA.FTZ R6, -R243.reuse, R6, R36 ;  /* 0x00000006f3067223 */ /* 0x040fe20000010124 */
[----:B------:R-:W-:Y:S01]  /*1d800*/  IABS R4, R4 ;  /* 0x0000000400047213 */ /* 0x000fe20000000000 */
[----:B------:R-:W-:Y:S01]  /*1d810*/  FFMA.FTZ R5, -R243, R5, R37 ;  /* 0x00000005f3057223 */ /* 0x000fe20000010125 */
[----:B------:R-:W-:Y:S01]  /*1d820*/  I2FP.F32.S32 R9, R9 ;  /* 0x0000000900097245 */ /* 0x000fe20000201400 */
[----:B------:R-:W-:Y:S01]  /*1d830*/  VIADD R0, R51, 0x19 ;  /* 0x0000001933007836 */ /* 0x000fe20000000000 */
[----:B------:R-:W-:-:S02]  /*1d840*/  I2FP.F32.S32 R4, R4 ;  /* 0x0000000400047245 */ /* 0x000fc40000201400 */
[----:B------:R-:W-:Y:S02]  /*1d850*/  FSEL R7, R7, -INF , !P4 ;  /* 0xff80000007077808 */ /* 0x000fe40006000000 */
[----:B------:R-:W-:Y:S02]  /*1d860*/  FSEL R6, R6, -INF , !P1 ;  /* 0xff80000006067808 */ /* 0x000fe40004800000 */
[C---:B------:R-:W-:Y:S02]  /*1d870*/  ISETP.GE.AND P4, PT, R8.reuse, R246, PT ;  /* 0x000000f60800720c */ /* 0x040fe40003f86270 */
[----:B------:R-:W-:Y:S01]  /*1d880*/  ISETP.GE.AND P1, PT, R8, R245, PT ;  /* 0x000000f50800720c */ /* 0x000fe20003f26270 */
[C---:B------:R-:W-:Y:S01]  /*1d890*/  FFMA.FTZ R9, -R243.reuse, R9, R21 ;  /* 0x00000009f3097223 */ /* 0x040fe20000010115 */
[----:B------:R-:W-:Y:S01]  /*1d8a0*/  FSEL R12, R12, -INF , !P3 ;  /* 0xff8000000c0c7808 */ /* 0x000fe20005800000 */
[----:B------:R-:W-:Y:S01]  /*1d8b0*/  FFMA.FTZ R4, -R243, R4, R38 ;  /* 0x00000004f3047223 */ /* 0x000fe20000010126 */
[----:B------:R-:W-:Y:S01]  /*1d8c0*/  FSEL R5, R5, -INF , !P5 ;  /* 0xff80000005057808 */ /* 0x000fe20006800000 */
[----:B------:R-:W-:Y:S01]  /*1d8d0*/  VIADD R27, R51, 0x20 ;  /* 0x00000020331b7836 */ /* 0x000fe20000000000 */
[----:B------:R-:W-:-:S02]  /*1d8e0*/  ISETP.GE.AND P3, PT, R0, R246, PT ;  /* 0x000000f60000720c */ /* 0x000fc40003f66270 */
[----:B------:R-:W-:Y:S02]  /*1d8f0*/  ISETP.GE.AND P5, PT, R0, R245, PT ;  /* 0x000000f50000720c */ /* 0x000fe40003fa6270 */
[CC--:B------:R-:W-:Y:S02]  /*1d900*/  ISETP.GE.OR P4, PT, R8.reuse, R241.reuse, !P4 ;  /* 0x000000f10800720c */ /* 0x0c0fe40006786670 */
[-C--:B------:R-:W-:Y:S01]  /*1d910*/  ISETP.GE.OR P1, PT, R8, R244.reuse, !P1 ;  /* 0x000000f40800720c */ /* 0x080fe20004f26670 */
[----:B------:R-:W-:Y:S01]  /*1d920*/  IMAD.IADD R8, R240, 0x1, -R8 ;  /* 0x00000001f0087824 */ /* 0x000fe200078e0a08 */
[----:B------:R-:W-:Y:S01]  /*1d930*/  ISETP.GE.OR P3, PT, R0, R241, !P3 ;  /* 0x000000f10000720c */ /* 0x000fe20005f66670 */
[--C-:B------:R-:W-:Y:S01]  /*1d940*/  IMAD.IADD R2, R242, 0x1, -R0.reuse ;  /* 0x00000001f2027824 */ /* 0x100fe200078e0a00 */
[----:B------:R-:W-:Y:S01]  /*1d950*/  ISETP.GE.OR P5, PT, R0, R244, !P5 ;  /* 0x000000f40000720c */ /* 0x000fe20006fa6670 */
[----:B------:R-:W-:Y:S01]  /*1d960*/  IMAD.IADD R0, R240, 0x1, -R0 ;  /* 0x00000001f0007824 */ /* 0x000fe200078e0a00 */
[----:B------:R-:W-:Y:S01]  /*1d970*/  FSEL R9, R9, -INF , !P2 ;  /* 0xff80000009097808 */ /* 0x000fe20005000000 */
[----:B------:R-:W-:Y:S01]  /*1d980*/  IMAD.IADD R31, R242, 0x1, -R27 ;  /* 0x00000001f21f7824 */ /* 0x000fe200078e0a1b */
[----:B------:R-:W-:Y:S01]  /*1d990*/  FSEL R4, R4, -INF , !P4 ;  /* 0xff80000004047808 */ /* 0x000fe20006000000 */
[----:B------:R-:W-:Y:S01]  /*1d9a0*/  VIADD R30, R51, 0x21 ;  /* 0x00000021331e7836 */ /* 0x000fe20000000000 */
[----:B------:R-:W-:-:S02]  /*1d9b0*/  ISETP.GE.AND P2, PT, R27, R246, PT ;  /* 0x000000f61b00720c */ /* 0x000fc40003f46270 */
[C---:B------:R-:W-:Y:S02]  /*1d9c0*/  ISETP.GE.AND P4, PT, R27.reuse, R245, PT ;  /* 0x000000f51b00720c */ /* 0x040fe40003f86270 */
[----:B------:R-:W-:Y:S01]  /*1d9d0*/  IABS R8, R8 ;  /* 0x0000000800087213 */ /* 0x000fe20000000000 */
[----:B------:R-:W-:Y:S01]  /*1d9e0*/  IMAD.IADD R179, R242, 0x1, -R30 ;  /* 0x00000001f2b37824 */ /* 0x000fe200078e0a1e */
[C---:B------:R-:W-:Y:S02]  /*1d9f0*/  ISETP.GE.OR P2, PT, R27.reuse, R241, !P2 ;  /* 0x000000f11b00720c */ /* 0x040fe40005746670 */
[----:B------:R-:W-:Y:S01]  /*1da00*/  ISETP.GE.OR P4, PT, R27, R244, !P4 ;  /* 0x000000f41b00720c */ /* 0x000fe20006786670 */
[----:B------:R-:W-:Y:S01]  /*1da10*/  IMAD.IADD R27, R240, 0x1, -R27 ;  /* 0x00000001f01b7824 */ /* 0x000fe200078e0a1b */
[----:B------:R-:W-:Y:S02]  /*1da20*/  IABS R0, R0 ;  /* 0x0000000000007213 */ /* 0x000fe40000000000 */
[----:B------:R-:W-:-:S02]  /*1da30*/  I2FP.F32.S32 R8, R8 ;  /* 0x0000000800087245 */ /* 0x000fc40000201400 */
[----:B------:R-:W-:Y:S02]  /*1da40*/  IABS R31, R31 ;  /* 0x0000001f001f7213 */ /* 0x000fe40000000000 */
[----:B------:R-:W-:Y:S01]  /*1da50*/  I2FP.F32.S32 R0, R0 ;  /* 0x0000000000007245 */ /* 0x000fe20000201400 */
[----:B------:R-:W-:Y:S01]  /*1da60*/  FFMA.FTZ R8, -R243, R8, R40 ;  /* 0x00000008f3087223 */ /* 0x000fe20000010128 */
[----:B------:R-:W-:Y:S01]  /*1da70*/  I2FP.F32.S32 R31, R31 ;  /* 0x0000001f001f7245 */ /* 0x000fe20000201400 */
[----:B------:R-:W-:Y:S01]  /*1da80*/  VIADD R21, R51, 0x28 ;  /* 0x0000002833157836 */ /* 0x000fe20000000000 */
[----:B------:R-:W-:Y:S02]  /*1da90*/  IABS R27, R27 ;  /* 0x0000001b001b7213 */ /* 0x000fe40000000000 */
[----:B------:R-:W-:Y:S01]  /*1daa0*/  IABS R179, R179 ;  /* 0x000000b300b37213 */ /* 0x000fe20000000000 */
[C---:B------:R-:W-:Y:S01]  /*1dab0*/  FFMA.FTZ R0, -R243.reuse, R0, R16 ;  /* 0x00000000f3007223 */ /* 0x040fe20000010110 */
[----:B------:R-:W-:Y:S01]  /*1dac0*/  I2FP.F32.S32 R27, R27 ;  /* 0x0000001b001b7245 */ /* 0x000fe20000201400 */
[----:B------:R-:W-:Y:S01]  /*1dad0*/  FFMA.FTZ R17, -R243, R31, R17 ;  /* 0x0000001ff3117223 */ /* 0x000fe20000010111 */
[----:B------:R-:W-:Y:S01]  /*1dae0*/  I2FP.F32.S32 R179, R179 ;  /* 0x000000b300b37245 */ /* 0x000fe20000201400 */
[----:B------:R-:W-:Y:S01]  /*1daf0*/  IMAD.IADD R16, R242, 0x1, -R21 ;  /* 0x00000001f2107824 */ /* 0x000fe200078e0a15 */
[----:B------:R-:W-:-:S02]  /*1db00*/  IABS R2, R2 ;  /* 0x0000000200027213 */ /* 0x000fc40000000000 */
[----:B------:R-:W-:Y:S02]  /*1db10*/  FSEL R8, R8, -INF , !P1 ;  /* 0xff80000008087808 */ /* 0x000fe40004800000 */
[C---:B------:R-:W-:Y:S01]  /*1db20*/  ISETP.GE.AND P1, PT, R30.reuse, R246, PT ;  /* 0x000000f61e00720c */ /* 0x040fe20003f26270 */
[C---:B------:R-:W-:Y:S01]  /*1db30*/  FFMA.FTZ R23, -R243.reuse, R27, R23 ;  /* 0x0000001bf3177223 */ /* 0x040fe20000010117 */
[----:B------:R-:W-:Y:S01]  /*1db40*/  I2FP.F32.S32 R2, R2 ;  /* 0x0000000200027245 */ /* 0x000fe20000201400 */
[----:B------:R-:W-:Y:S01]  /*1db50*/  FFMA.FTZ R179, -R243, R179, R22 ;  /* 0x000000b3f3b37223 */ /* 0x000fe20000010116 */
[----:B------:R-:W-:Y:S01]  /*1db60*/  FSEL R178, R17, -INF , !P2 ;  /* 0xff80000011b27808 */ /* 0x000fe20005000000 */
[----:B------:R-:W-:Y:S01]  /*1db70*/  VIADD R17, R51, 0x29 ;  /* 0x0000002933117836 */ /* 0x000fe20000000000 */
[----:B------:R-:W-:Y:S02]  /*1db80*/  ISETP.GE.OR P1, PT, R30, R241, !P1 ;  /* 0x000000f11e00720c */ /* 0x000fe40004f26670 */
[----:B------:R-:W-:Y:S01]  /*1db90*/  IABS R16, R16 ;  /* 0x0000001000107213 */ /* 0x000fe20000000000 */
[----:B------:R-:W-:Y:S01]  /*1dba0*/  FFMA.FTZ R2, -R243, R2, R39 ;  /* 0x00000002f3027223 */ /* 0x000fe20000010127 */
[----:B------:R-:W-:-:S02]  /*1dbb0*/  FSEL R0, R0, -INF , !P5 ;  /* 0xff80000000007808 */ /* 0x000fc40006800000 */
[----:B------:R-:W-:Y:S02]  /*1dbc0*/  I2FP.F32.S32 R16, R16 ;  /* 0x0000001000107245 */ /* 0x000fe40000201400 */
[CC--:B------:R-:W-:Y:S02]  /*1dbd0*/  ISETP.GE.AND P5, PT, R21.reuse, R246.reuse, PT ;  /* 0x000000f61500720c */ /* 0x0c0fe40003fa6270 */
[----:B------:R-:W-:Y:S02]  /*1dbe0*/  ISETP.GE.AND P2, PT, R21, R245, PT ;  /* 0x000000f51500720c */ /* 0x000fe40003f46270 */
[----:B------:R-:W-:Y:S02]  /*1dbf0*/  FSEL R31, R23, -INF , !P4 ;  /* 0xff800000171f7808 */ /* 0x000fe40006000000 */
[----:B------:R-:W-:Y:S02]  /*1dc00*/  FSEL R179, R179, -INF , !P1 ;  /* 0xff800000b3b37808 */ /* 0x000fe40004800000 */
[----:B------:R-:W-:-:S02]  /*1dc10*/  ISETP.GE.AND P4, PT, R17, R246, PT ;  /* 0x000000f61100720c */ /* 0x000fc40003f86270 */
[----:B------:R-:W-:Y:S01]  /*1dc20*/  ISETP.GE.AND P1, PT, R17, R245, PT ;  /* 0x000000f51100720c */ /* 0x000fe20003f26270 */
[----:B------:R-:W-:Y:S01]  /*1dc30*/  IMAD.IADD R22, R240, 0x1, -R21 ;  /* 0x00000001f0167824 */ /* 0x000fe200078e0a15 */
[-C--:B------:R-:W-:Y:S01]  /*1dc40*/  ISETP.GE.OR P5, PT, R21, R241.reuse, !P5 ;  /* 0x000000f11500720c */ /* 0x080fe20006fa6670 */
[----:B------:R-:W-:Y:S01]  /*1dc50*/  FFMA.FTZ R42, -R243, R16, R42 ;  /* 0x00000010f32a7223 */ /* 0x000fe2000001012a */
[-C--:B------:R-:W-:Y:S01]  /*1dc60*/  ISETP.GE.OR P2, PT, R21, R244.reuse, !P2 ;  /* 0x000000f41500720c */ /* 0x080fe20005746670 */
[--C-:B------:R-:W-:Y:S01]  /*1dc70*/  IMAD.IADD R21, R242, 0x1, -R17.reuse ;  /* 0x00000001f2157824 */ /* 0x100fe200078e0a11 */
[----:B------:R-:W-:Y:S01]  /*1dc80*/  FSEL R2, R2, -INF , !P3 ;  /* 0xff80000002027808 */ /* 0x000fe20005800000 */
[----:B------:R-:W-:Y:S01]  /*1dc90*/  VIADD R16, R51, 0x30 ;  /* 0x0000003033107836 */ /* 0x000fe20000000000 */
[C---:B------:R-:W-:Y:S02]  /*1dca0*/  ISETP.GE.OR P4, PT, R17.reuse, R241, !P4 ;  /* 0x000000f11100720c */ /* 0x040fe40006786670 */
[----:B------:R-:W-:Y:S01]  /*1dcb0*/  ISETP.GE.OR P1, PT, R17, R244, !P1 ;  /* 0x000000f41100720c */ /* 0x000fe20004f26670 */
[----:B------:R-:W-:Y:S01]  /*1dcc0*/  IMAD.IADD R17, R240, 0x1, -R17 ;  /* 0x00000001f0117824 */ /* 0x000fe200078e0a11 */
[----:B------:R-:W-:Y:S01]  /*1dcd0*/  ISETP.GE.AND P3, PT, R30, R245, PT ;  /* 0x000000f51e00720c */ /* 0x000fe20003f66270 */
[----:B------:R-:W-:Y:S01]  /*1dce0*/  IMAD.IADD R249, R242, 0x1, -R16 ;  /* 0x00000001f2f97824 */ /* 0x000fe200078e0a10 */
[----:B------:R-:W-:-:S02]  /*1dcf0*/  IABS R22, R22 ;  /* 0x0000001600167213 */ /* 0x000fc40000000000 */
[----:B------:R-:W-:Y:S01]  /*1dd00*/  ISETP.GE.OR P3, PT, R30, R244, !P3 ;  /* 0x000000f41e00720c */ /* 0x000fe20005f66670 */
[----:B------:R-:W-:Y:S01]  /*1dd10*/  IMAD.IADD R30, R240, 0x1, -R30 ;  /* 0x00000001f01e7824 */ /* 0x000fe200078e0a1e */
[----:B------:R-:W-:Y:S02]  /*1dd20*/  IABS R21, R21 ;  /* 0x0000001500157213 */ /* 0x000fe40000000000 */
[----:B------:R-:W-:Y:S02]  /*1dd30*/  IABS R17, R17 ;  /* 0x0000001100117213 */ /* 0x000fe40000000000 */
[----:B------:R-:W-:Y:S02]  /*1dd40*/  IABS R249, R249 ;  /* 0x000000f900f97213 */ /* 0x000fe40000000000 */
[----:B------:R-:W-:Y:S02]  /*1dd50*/  I2FP.F32.S32 R22, R22 ;  /* 0x0000001600167245 */ /* 0x000fe40000201400 */
[----:B------:R-:W-:-:S02]  /*1dd60*/  I2FP.F32.S32 R21, R21 ;  /* 0x0000001500157245 */ /* 0x000fc40000201400 */
[----:B------:R-:W-:Y:S02]  /*1dd70*/  I2FP.F32.S32 R17, R17 ;  /* 0x0000001100117245 */ /* 0x000fe40000201400 */
[----:B------:R-:W-:Y:S01]  /*1dd80*/  IABS R30, R30 ;  /* 0x0000001e001e7213 */ /* 0x000fe20000000000 */
[C---:B------:R-:W-:Y:S01]  /*1dd90*/  FFMA.FTZ R19, -R243.reuse, R22, R19 ;  /* 0x00000016f3137223 */ /* 0x040fe20000010113 */
[----:B------:R-:W-:Y:S01]  /*1dda0*/  I2FP.F32.S32 R249, R249 ;  /* 0x000000f900f97245 */ /* 0x000fe20000201400 */
[C---:B------:R-:W-:Y:S01]  /*1ddb0*/  FFMA.FTZ R18, -R243.reuse, R21, R18 ;  /* 0x00000015f3127223 */ /* 0x040fe20000010112 */
[----:B------:R-:W-:Y:S01]  /*1ddc0*/  I2FP.F32.S32 R30, R30 ;  /* 0x0000001e001e7245 */ /* 0x000fe20000201400 */
[----:B------:R-:W-:Y:S01]  /*1ddd0*/  FFMA.FTZ R28, -R243, R17, R28 ;  /* 0x00000011f31c7223 */ /* 0x000fe2000001011c */
[----:B------:R-:W-:Y:S02]  /*1dde0*/  VIADD R17, R51, 0x31 ;  /* 0x0000003133117836 */ /* 0x000fe40000000000 */
[----:B------:R-:W-:Y:S01]  /*1ddf0*/  FFMA.FTZ R249, -R243, R249, R29 ;  /* 0x000000f9f3f97223 */ /* 0x000fe2000001011d */
[----:B------:R-:W-:Y:S01]  /*1de00*/  FSEL R29, R19, -INF , !P2 ;  /* 0xff800000131d7808 */ /* 0x000fe20005000000 */
[----:B------:R-:W-:Y:S01]  /*1de10*/  FFMA.FTZ R30, -R243, R30, R41 ;  /* 0x0000001ef31e7223 */ /* 0x000fe20000010129 */
[----:B------:R-:W-:-:S02]  /*1de20*/  FSEL R32, R18, -INF , !P4 ;  /* 0xff80000012207808 */ /* 0x000fc40006000000 */
[C---:B------:R-:W-:Y:S02]  /*1de30*/  ISETP.GE.AND P2, PT, R17.reuse, R246, PT ;  /* 0x000000f61100720c */ /* 0x040fe40003f46270 */
[C---:B------:R-:W-:Y:S01]  /*1de40*/  ISETP.GE.AND P4, PT, R17.reuse, R245, PT ;  /* 0x000000f51100720c */ /* 0x040fe20003f86270 */
[--C-:B------:R-:W-:Y:S01]  /*1de50*/  IMAD.IADD R22, R242, 0x1, -R17.reuse ;  /* 0x00000001f2167824 */ /* 0x100fe200078e0a11 */
[----:B------:R-:W-:Y:S01]  /*1de60*/  FSEL R30, R30, -INF , !P3 ;  /* 0xff8000001e1e7808 */ /* 0x000fe20005800000 */
[----:B------:R-:W-:Y:S01]  /*1de70*/  IMAD.IADD R21, R240, 0x1, -R17 ;  /* 0x00000001f0157824 */ /* 0x000fe200078e0a11 */
[----:B------:R-:W-:Y:S02]  /*1de80*/  FSEL R182, R42, -INF , !P5 ;  /* 0xff8000002ab67808 */ /* 0x000fe40006800000 */
[C---:B------:R-:W-:Y:S02]  /*1de90*/  ISETP.GE.OR P2, PT, R17.reuse, R241, !P2 ;  /* 0x000000f11100720c */ /* 0x040fe40005746670 */
[----:B------:R-:W-:-:S02]  /*1dea0*/  ISETP.GE.OR P4, PT, R17, R244, !P4 ;  /* 0x000000f41100720c */ /* 0x000fc40006786670 */
[C---:B------:R-:W-:Y:S02]  /*1deb0*/  ISETP.GE.AND P3, PT, R16.reuse, R246, PT ;  /* 0x000000f61000720c */ /* 0x040fe40003f66270 */
[----:B------:R-:W-:Y:S02]  /*1dec0*/  ISETP.GE.AND P5, PT, R16, R245, PT ;  /* 0x000000f51000720c */ /* 0x000fe40003fa6270 */
[----:B------:R-:W-:Y:S02]  /*1ded0*/  FMNMX.FTZ R17, R44, R26, !PT ;  /* 0x0000001a2c117209 */ /* 0x000fe40007810000 */
        /* <DEDUP_REMOVED lines=9> */
[----:B------:R-:W-:Y:S01]  /*1df70*/  I2FP.F32.S32 R16, R16 ;  /* 0x0000001000107245 */ /* 0x000fe20000201400 */
[----:B------:R-:W-:Y:S01]  /*1df80*/  FFMA.FTZ R43, -R243, R21, R43 ;  /* 0x00000015f32b7223 */ /* 0x000fe2000001012b */
[----:B------:R-:W-:-:S02]  /*1df90*/  FMNMX.FTZ R17, R5, R17, !PT ;  /* 0x0000001105117209 */ /* 0x000fc40007810000 */
[----:B------:R-:W-:Y:S01]  /*1dfa0*/  FMNMX.FTZ R21, R24, R15, !PT ;  /* 0x0000000f18157209 */ /* 0x000fe20007810000 */
[----:B------:R-:W-:Y:S01]  /*1dfb0*/  FFMA.FTZ R48, -R243, R16, R48 ;  /* 0x00000010f3307223 */ /* 0x000fe20000010130 */
[----:B------:R-:W-:Y:S01]  /*1dfc0*/  IABS R22, R22 ;  /* 0x0000001600167213 */ /* 0x000fe20000000000 */
[C---:B------:R-:W-:Y:S01]  /*1dfd0*/  VIADD R16, R51.reuse, 0x38 ;  /* 0x0000003833107836 */ /* 0x040fe20000000000 */
[----:B------:R-:W-:Y:S02]  /*1dfe0*/  FMNMX.FTZ R17, R4, R17, !PT ;  /* 0x0000001104117209 */ /* 0x000fe40007810000 */
[----:B------:R-:W-:Y:S02]  /*1dff0*/  FMNMX.FTZ R21, R14, R21, !PT ;  /* 0x000000150e157209 */ /* 0x000fe40007810000 */
[----:B------:R-:W-:Y:S01]  /*1e000*/  I2FP.F32.S32 R22, R22 ;  /* 0x0000001600167245 */ /* 0x000fe20000201400 */
[----:B------:R-:W-:Y:S01]  /*1e010*/  IMAD.IADD R19, R242, 0x1, -R16 ;  /* 0x00000001f2137824 */ /* 0x000fe200078e0a10 */
[----:B------:R-:W-:Y:S01]  /*1e020*/  FMNMX.FTZ R17, R2, R17, !PT ;  /* 0x0000001102117209 */ /* 0x000fe20007810000 */
[----:B------:R-:W-:Y:S01]  /*1e030*/  VIADD R51, R51, 0x39 ;  /* 0x0000003933337836 */ /* 0x000fe20000000000 */
[----:B------:R-:W-:Y:S01]  /*1e040*/  FMNMX.FTZ R21, R7, R21, !PT ;  /* 0x0000001507157209 */ /* 0x000fe20007810000 */
[----:B------:R-:W-:Y:S01]  /*1e050*/  FFMA.FTZ R13, -R243, R22, R13 ;  /* 0x00000016f30d7223 */ /* 0x000fe2000001010d */
[----:B------:R-:W-:Y:S01]  /*1e060*/  FMNMX.FTZ R22, R178, R17, !PT ;  /* 0x00000011b2167209 */ /* 0x000fe20007810000 */
[----:B------:R-:W-:Y:S01]  /*1e070*/  IMAD.IADD R18, R242, 0x1, -R51 ;  /* 0x00000001f2127824 */ /* 0x000fe200078e0a33 */
[----:B------:R-:W-:-:S02]  /*1e080*/  IABS R19, R19 ;  /* 0x0000001300137213 */ /* 0x000fc40000000000 */
[----:B------:R-:W-:Y:S02]  /*1e090*/  FMNMX.FTZ R17, R12, R21, !PT ;  /* 0x000000150c117209 */ /* 0x000fe40007810000 */
[----:B------:R-:W-:Y:S02]  /*1e0a0*/  FMNMX.FTZ R21, R179, R22, !PT ;  /* 0x00000016b3157209 */ /* 0x000fe40007810000 */
[----:B------:R-:W-:Y:S02]  /*1e0b0*/  I2FP.F32.S32 R19, R19 ;  /* 0x0000001300137245 */ /* 0x000fe40000201400 */
[----:B------:R-:W-:Y:S02]  /*1e0c0*/  FSEL R28, R28, -INF , !P1 ;  /* 0xff8000001c1c7808 */ /* 0x000fe40004800000 */
[----:B------:R-:W-:Y:S02]  /*1e0d0*/  FSEL R249, R249, -INF , !P3 ;  /* 0xff800000f9f97808 */ /* 0x000fe40005800000 */
[----:B------:R-:W-:-:S02]  /*1e0e0*/  FMNMX.FTZ R17, R9, R17, !PT ;  /* 0x0000001109117209 */ /* 0x000fc40007810000 */
[----:B------:R-:W-:Y:S02]  /*1e0f0*/  IABS R18, R18 ;  /* 0x0000001200127213 */ /* 0x000fe40000000000 */
[C---:B------:R-:W-:Y:S02]  /*1e100*/  ISETP.GE.AND P1, PT, R16.reuse, R246, PT ;  /* 0x000000f61000720c */ /* 0x040fe40003f26270 */
[----:B------:R-:W-:Y:S02]  /*1e110*/  ISETP.GE.AND P3, PT, R16, R245, PT ;  /* 0x000000f51000720c */ /* 0x000fe40003f66270 */
[----:B------:R-:W-:Y:S02]  /*1e120*/  FSEL R248, R13, -INF , !P2 ;  /* 0xff8000000df87808 */ /* 0x000fe40005000000 */
[----:B------:R-:W-:Y:S01]  /*1e130*/  FMNMX.FTZ R13, R182, R21, !PT ;  /* 0x00000015b60d7209 */ /* 0x000fe20007810000 */
[----:B------:R-:W-:Y:S01]  /*1e140*/  FFMA.FTZ R19, -R243, R19, R49 ;  /* 0x00000013f3137223 */ /* 0x000fe20000010131 */
[----:B------:R-:W-:-:S02]  /*1e150*/  FMNMX.FTZ R21, R8, R17, !PT ;  /* 0x0000001108157209 */ /* 0x000fc40007810000 */
[----:B------:R-:W-:Y:S02]  /*1e160*/  I2FP.F32.S32 R18, R18 ;  /* 0x0000001200127245 */ /* 0x000fe40000201400 */
[C---:B------:R-:W-:Y:S02]  /*1e170*/  ISETP.GE.OR P1, PT, R16.reuse, R241, !P1 ;  /* 0x000000f11000720c */ /* 0x040fe40004f26670 */
[----:B------:R-:W-:Y:S01]  /*1e180*/  ISETP.GE.OR P3, PT, R16, R244, !P3 ;  /* 0x000000f41000720c */ /* 0x000fe20005f66670 */
[----:B------:R-:W-:Y:S01]  /*1e190*/  IMAD.IADD R16, R240, 0x1, -R16 ;  /* 0x00000001f0107824 */ /* 0x000fe200078e0a10 */
[----:B------:R-:W-:Y:S02]  /*1e1a0*/  ISETP.GE.AND P2, PT, R51, R246, PT ;  /* 0x000000f63300720c */ /* 0x000fe40003f46270 */
[----:B------:R-:W-:Y:S01]  /*1e1b0*/  FMNMX.FTZ R21, R0, R21, !PT ;  /* 0x0000001500157209 */ /* 0x000fe20007810000 */
[----:B------:R-:W-:Y:S01]  /*1e1c0*/  FFMA.FTZ R18, -R243, R18, R50 ;  /* 0x00000012f3127223 */ /* 0x000fe20000010132 */
[----:B------:R-:W-:-:S02]  /*1e1d0*/  FSEL R247, R19, -INF , !P1 ;  /* 0xff80000013f77808 */ /* 0x000fc40004800000 */
[----:B------:R-:W-:Y:S02]  /*1e1e0*/  IABS R19, R16 ;  /* 0x0000001000137213 */ /* 0x000fe40000000000 */
[----:B------:R-:W-:Y:S02]  /*1e1f0*/  ISETP.GE.OR P2, PT, R51, R241, !P2 ;  /* 0x000000f13300720c */ /* 0x000fe40005746670 */
[----:B------:R-:W-:Y:S02]  /*1e200*/  FMNMX.FTZ R16, R31, R21, !PT ;  /* 0x000000151f107209 */ /* 0x000fe40007810000 */
[----:B------:R-:W-:Y:S01]  /*1e210*/  FSEL R195, R18, -INF , !P2 ;  /* 0xff80000012c37808 */ /* 0x000fe20005000000 */
[----:B------:R-:W-:Y:S01]  /*1e220*/  IMAD.IADD R17, R240, 0x1, -R51 ;  /* 0x00000001f0117824 */ /* 0x000fe200078e0a33 */
[----:B------:R-:W-:Y:S02]  /*1e230*/  FMNMX.FTZ R18, R30, R16, !PT ;  /* 0x000000101e127209 */ /* 0x000fe40007810000 */
[----:B------:R-:W-:-:S02]  /*1e240*/  FMNMX.FTZ R13, R32, R13, !PT ;  /* 0x0000000d200d7209 */ /* 0x000fc40007810000 */
[----:B------:R-:W-:Y:S02]  /*1e250*/  FMNMX.FTZ R18, R29, R18, !PT ;  /* 0x000000121d127209 */ /* 0x000fe40007810000 */
[----:B------:R-:W-:Y:S02]  /*1e260*/  IABS R17, R17 ;  /* 0x0000001100117213 */ /* 0x000fe40000000000 */
[----:B------:R-:W-:Y:S02]  /*1e270*/  I2FP.F32.S32 R19, R19 ;  /* 0x0000001300137245 */ /* 0x000fe40000201400 */
[----:B------:R-:W-:Y:S02]  /*1e280*/  FMNMX.FTZ R13, R249, R13, !PT ;  /* 0x0000000df90d7209 */ /* 0x000fe40007810000 */
[----:B------:R-:W-:Y:S02]  /*1e290*/  FSEL R193, R48, -INF , !P5 ;  /* 0xff80000030c17808 */ /* 0x000fe40006800000 */
[----:B------:R-:W-:Y:S01]  /*1e2a0*/  FMNMX.FTZ R18, R28, R18, !PT ;  /* 0x000000121c127209 */ /* 0x000fe20007810000 */
[----:B------:R-:W-:Y:S01]  /*1e2b0*/  FFMA.FTZ R19, -R243, R19, R45 ;  /* 0x00000013f3137223 */ /* 0x000fe2000001012d */
[----:B------:R-:W-:-:S02]  /*1e2c0*/  I2FP.F32.S32 R17, R17 ;  /* 0x0000001100117245 */ /* 0x000fc40000201400 */
[----:B------:R-:W-:Y:S02]  /*1e2d0*/  FMNMX.FTZ R13, R248, R13, !PT ;  /* 0x0000000df80d7209 */ /* 0x000fe40007810000 */
[----:B------:R-:W-:Y:S02]  /*1e2e0*/  ISETP.GE.AND P1, PT, R51, R245, PT ;  /* 0x000000f53300720c */ /* 0x000fe40003f26270 */
[----:B------:R-:W-:Y:S02]  /*1e2f0*/  FSEL R192, R43, -INF , !P4 ;  /* 0xff8000002bc07808 */ /* 0x000fe40006000000 */
[----:B------:R-:W-:Y:S01]  /*1e300*/  FMNMX.FTZ R18, R193, R18, !PT ;  /* 0x00000012c1127209 */ /* 0x000fe20007810000 */
[----:B------:R-:W-:Y:S01]  /*1e310*/  FFMA.FTZ R3, -R243, R17, R3 ;  /* 0x00000011f3037223 */ /* 0x000fe20000010103 */
[----:B------:R-:W-:Y:S02]  /*1e320*/  FMNMX.FTZ R13, R247, R13, !PT ;  /* 0x0000000df70d7209 */ /* 0x000fe40007810000 */
[----:B------:R-:W-:-:S02]  /*1e330*/  ISETP.GE.OR P1, PT, R51, R244, !P1 ;  /* 0x000000f43300720c */ /* 0x000fc40004f26670 */
        /* <DEDUP_REMOVED lines=8> */
[----:B-1----:R-:W-:-:S05]  /*1e3c0*/  FMNMX.FTZ R16, R13, R16, !PT ;  /* 0x000000100d107209 */ /* 0x002fca0007810000 */
[----:B------:R-:W1:Y:S01]  /*1e3d0*/  SHFL.BFLY PT, R164, R16, 0x1, 0x1f ;  /* 0x0c201f0010a47f89 */ /* 0x000e6200000e0000 */
[----:B---3--:R-:W-:-:S05]  /*1e3e0*/  FMNMX.FTZ R13, R17, R3, !PT ;  /* 0x00000003110d7209 */ /* 0x008fca0007810000 */
[----:B------:R-:W3:Y:S01]  /*1e3f0*/  SHFL.BFLY PT, R3, R13, 0x1, 0x1f ;  /* 0x0c201f000d037f89 */ /* 0x000ee200000e0000 */
[----:B------:R-:W-:-:S05]  /*1e400*/  LEA R216, R35, UR4, 0x1 ;  /* 0x0000000423d87c11 */ /* 0x000fca000f8e08ff */
[----:B------:R-:W4:Y:S01]  /*1e410*/  LDSM.16.MT88.4 R156, [R216+0x10000] ;  /* 0x01000000d89c783b */ /* 0x000f220000004200 */
[----:B-1----:R-:W-:-:S03]  /*1e420*/  FMNMX.FTZ R164, R16, R164, !PT ;  /* 0x000000a410a47209 */ /* 0x002fc60007810000 */
[----:B------:R-:W-:Y:S01]  /*1e430*/  LDSM.16.MT88.4 R40, [R216+0x12000] ;  /* 0x01200000d828783b */ /* 0x000fe20000004200 */
[----:B------:R-:W-:Y:S01]  /*1e440*/  FSETP.NEU.FTZ.AND P1, PT, R164, -INF , PT ;  /* 0xff800000a400780b */ /* 0x000fe20003f3d000 */
[----:B--2---:R-:W-:Y:S02]  /*1e450*/  FMUL.FTZ R194, R185, R164 ;  /* 0x000000a4b9c27220 */ /* 0x004fe40000410000 */
[----:B------:R-:W-:Y:S01]  /*1e460*/  LDSM.16.MT88.4 R72, [R216+0x14000] ;  /* 0x01400000d848783b */ /* 0x000fe20000004200 */
[----:B---3--:R-:W-:Y:S02]  /*1e470*/  FMNMX.FTZ R3, R13, R3, !PT ;  /* 0x000000030d037209 */ /* 0x008fe40007810000 */
[----:B------:R-:W-:Y:S01]  /*1e480*/  FSEL R194, R194, RZ, P1 ;  /* 0x000000ffc2c27208 */ /* 0x000fe20000800000 */
[----:B------:R-:W-:Y:S01]  /*1e490*/  LDSM.16.MT88.4 R104, [R216+0x16000] ;  /* 0x01600000d868783b */ /* 0x000fe20000004200 */
[----:B------:R-:W-:Y:S01]  /*1e4a0*/  FSETP.NEU.FTZ.AND P1, PT, R3, -INF , PT ;  /* 0xff8000000300780b */ /* 0x000fe20003f3d000 */
[----:B------:R-:W-:Y:S01]  /*1e4b0*/  FMUL.FTZ R184, R185, R3 ;  /* 0x00000003b9b87220 */ /* 0x000fe20000410000 */
[----:B------:R-:W-:-:S04]  /*1e4c0*/  IMAD R214, R34, 0x2, R216 ;  /* 0x0000000222d67824 */ /* 0x000fc800078e02d8 */
[----:B------:R-:W-:Y:S01]  /*1e4d0*/  FSEL R184, R184, RZ, P1 ;  /* 0x000000ffb8b87208 */ /* 0x000fe20000800000 */
[-CC-:B------:R-:W-:Y:S01]  /*1e4e0*/  FFMA.FTZ R176, R44, R185.reuse, -R194.reuse ;  /* 0x000000b92cb07223 */ /* 0x180fe200000108c2 */
[-CC-:B------:R-:W-:Y:S01]  /*1e4f0*/  FFMA.FTZ R175, R26, R185.reuse, -R194.reuse ;  /* 0x000000b91aaf7223 */ /* 0x180fe200000108c2 */
[-CC-:B------:R-:W-:Y:S01]  /*1e500*/  FFMA.FTZ R172, R25, R185.reuse, -R194.reuse ;  /* 0x000000b919ac7223 */ /* 0x180fe200000108c2 */
[-C--:B------:R-:W-:Y:S01]  /*1e510*/  FFMA.FTZ R170, R20, R185.reuse, -R194 ;  /* 0x000000b914aa7223 */ /* 0x080fe200000108c2 */
[-CC-:B------:R-:W-:Y:S01]  /*1e520*/  FFMA.FTZ R174, R24, R185.reuse, -R184.reuse ;  /* 0x000000b918ae7223 */ /* 0x180fe200000108b8 */
[-C--:B------:R-:W-:Y:S01]  /*1e530*/  FFMA.FTZ R177, R15, R185.reuse, -R184 ;  /* 0x000000b90fb17223 */ /* 0x080fe200000108b8 */
[C---:B------:R-:W-:Y:S02]  /*1e540*/  IMAD R213, R33.reuse, 0x2, R216 ;  /* 0x0000000221d57824 */ /* 0x040fe400078e02d8 */
[----:B------:R-:W-:Y:S01]  /*1e550*/  FFMA.FTZ R173, R14, R185, -R184 ;  /* 0x000000b90ead7223 */ /* 0x000fe200000108b8 */
[----:B------:R-:W-:-:S02]  /*1e560*/  IMAD R212, R33, 0x2, R214 ;  /* 0x0000000221d47824 */ /* 0x000fc400078e02d6 */
[-C--:B------:R-:W-:Y:S01]  /*1e570*/  FFMA.FTZ R171, R7, R185.reuse, -R184 ;  /* 0x000000b907ab7223 */ /* 0x080fe200000108b8 */
[----:B------:R-:W1:Y:S01]  /*1e580*/  LDSM.16.MT88.4 R148, [R214+0x10000] ;  /* 0x01000000d694783b */ /* 0x000e620000004200 */
[-CC-:B------:R-:W-:Y:S01]  /*1e590*/  FFMA.FTZ R169, R6, R185.reuse, -R194.reuse ;  /* 0x000000b906a97223 */ /* 0x180fe200000108c2 */
[-CC-:B------:R-:W-:Y:S01]  /*1e5a0*/  FFMA.FTZ R167, R5, R185.reuse, -R194.reuse ;  /* 0x000000b905a77223 */ /* 0x180fe200000108c2 */
[-C--:B------:R-:W-:Y:S01]  /*1e5b0*/  FFMA.FTZ R166, R4, R185.reuse, -R194 ;  /* 0x000000b904a67223 */ /* 0x080fe200000108c2 */
[----:B------:R-:W2:Y:S01]  /*1e5c0*/  LDSM.16.MT88.4 R140, [R213+0x10000] ;  /* 0x01000000d58c783b */ /* 0x000ea20000004200 */
[----:B------:R-:W-:Y:S03]  /*1e5d0*/  MUFU.EX2 R176, R176 ;  /* 0x000000b000b07308 */ /* 0x000fe60000000800 */
[----:B------:R-:W3:Y:S04]  /*1e5e0*/  LDSM.16.MT88.4 R132, [R212+0x10000] ;  /* 0x01000000d484783b */ /* 0x000ee80000004200 */
[----:B------:R-:W5:Y:S01]  /*1e5f0*/  LDSM.16.MT88.4 R48, [R214+0x12000] ;  /* 0x01200000d630783b */ /* 0x000f620000004200 */
[----:B------:R-:W4:Y:S03]  /*1e600*/  MUFU.EX2 R175, R175 ;  /* 0x000000af00af7308 */ /* 0x000f260000000800 */
[----:B------:R-:W5:Y:S04]  /*1e610*/  LDSM.16.MT88.4 R56, [R213+0x12000] ;  /* 0x01200000d538783b */ /* 0x000f680000004200 */
[----:B------:R-:W5:Y:S01]  /*1e620*/  LDSM.16.MT88.4 R64, [R212+0x12000] ;  /* 0x01200000d440783b */ /* 0x000f620000004200 */
[----:B------:R-:W-:Y:S03]  /*1e630*/  MUFU.EX2 R172, R172 ;  /* 0x000000ac00ac7308 */ /* 0x000fe60000000800 */
[----:B------:R-:W5:Y:S04]  /*1e640*/  LDSM.16.MT88.4 R80, [R214+0x14000] ;  /* 0x01400000d650783b */ /* 0x000f680000004200 */
[----:B------:R-:W5:Y:S01]  /*1e650*/  LDSM.16.MT88.4 R88, [R213+0x14000] ;  /* 0x01400000d558783b */ /* 0x000f620000004200 */
[----:B------:R-:W1:Y:S03]  /*1e660*/  MUFU.EX2 R170, R170 ;  /* 0x000000aa00aa7308 */ /* 0x000e660000000800 */
[----:B------:R-:W5:Y:S04]  /*1e670*/  LDSM.16.MT88.4 R96, [R212+0x14000] ;  /* 0x01400000d460783b */ /* 0x000f680000004200 */
[----:B------:R-:W5:Y:S01]  /*1e680*/  LDSM.16.MT88.4 R112, [R214+0x16000] ;  /* 0x01600000d670783b */ /* 0x000f620000004200 */
[----:B------:R-:W-:Y:S03]  /*1e690*/  MUFU.EX2 R174, R174 ;  /* 0x000000ae00ae7308 */ /* 0x000fe60000000800 */
[----:B------:R-:W5:Y:S04]  /*1e6a0*/  LDSM.16.MT88.4 R120, [R213+0x16000] ;  /* 0x01600000d578783b */ /* 0x000f680000004200 */
[----:B------:R-:W5:Y:S01]  /*1e6b0*/  LDSM.16.MT88.4 R4, [R212+0x16000] ;  /* 0x01600000d404783b */ /* 0x000f620000004200 */
[----:B------:R-:W2:Y:S01]  /*1e6c0*/  MUFU.EX2 R177, R177 ;  /* 0x000000b100b17308 */ /* 0x000ea20000000800 */
        /* <DEDUP_REMOVED lines=9> */
[----:B------:R-:W3:Y:S01]  /*1e760*/  MUFU.EX2 R171, R171 ;  /* 0x000000ab00ab7308 */ /* 0x000ee20000000800 */
[----:B----4-:R-:W-:Y:S01]  /*1e770*/  F2FP.F16.F32.PACK_AB R128, R175, R176 ;  /* 0x000000b0af80723e */ /* 0x010fe200000000ff */
[----:B------:R-:W-:Y:S01]  /*1e780*/  LDSM.16.MT88.4 R24, [R213+0x14800] ;  /* 0x01480000d518783b */ /* 0x000fe20000004200 */
[----:B-1----:R-:W-:-:S02]  /*1e790*/  F2FP.F16.F32.PACK_AB R130, R170, R172 ;  /* 0x000000acaa82723e */ /* 0x002fc400000000ff */
[----:B--2---:R-:W-:-:S03]  /*1e7a0*/  F2FP.F16.F32.PACK_AB R129, R177, R174 ;  /* 0x000000aeb181723e */ /* 0x004fc600000000ff */
[----:B------:R-:W-:Y:S01]  /*1e7b0*/  MUFU.EX2 R169, R169 ;  /* 0x000000a900a97308 */ /* 0x000fe20000000800 */
[----:B---3--:R-:W-:-:S07]  /*1e7c0*/  F2FP.F16.F32.PACK_AB R131, R171, R173 ;  /* 0x000000adab83723e */ /* 0x008fce00000000ff */
        /* <DEDUP_REMOVED lines=331> */
.L_x_8798:
[----:B-1----:R-:W-:Y:S02]  /*1fc80*/  R2UR UR4, R8 ;  /* 0x00000000080472ca */ /* 0x002fe400000e0000 */
[----:B------:R-:W-:-:S13]  /*1fc90*/  R2UR UR5, R9 ;  /* 0x00000000090572ca */ /* 0x000fda00000e0000 */
[----:B------:R-:W2:Y:S02]  /*1fca0*/  LD.E R4, desc[UR4][R10.64+0x40] ;  /* 0x000040040a047980 */ /* 0x000ea4000c101900 */
[----:B--2---:R-:W-:-:S05]  /*1fcb0*/  IMAD.U32 R4, R4, -0x40, RZ ;  /* 0xffffffc004047824 */ /* 0x004fca00078e00ff */
[----:B------:R-:W-:Y:S02]  /*1fcc0*/  SHF.R.S32.HI R2, RZ, 0x1f, R4 ;  /* 0x0000001fff027819 */ /* 0x000fe40000011404 */
.L_x_8799:
[----:B------:R-:W-:Y:S05]  /*1fcd0*/  BSYNC B0 ;  /* 0x0000000000007941 */ /* 0x000fea0003800000 */
.L_x_8797:
[C---:B------:R-:W-:Y:S01]  /*1fce0*/  LOP3.LUT P6, RZ, R239.reuse, 0x1, RZ, 0xc0, !PT ;  /* 0x00000001efff7812 */ /* 0x040fe200078cc0ff */
[----:B------:R-:W-:Y:S01]  /*1fcf0*/  STL.64 [R1+0x8], R38 ;  /* 0x0000082601007387 */ /* 0x000fe20000100a00 */
[C---:B------:R-:W-:Y:S02]  /*1fd00*/  LOP3.LUT P5, RZ, R239.reuse, 0x2, RZ, 0xc0, !PT ;  /* 0x00000002efff7812 */ /* 0x040fe400078ac0ff */
[C---:B------:R-:W-:Y:S01]  /*1fd10*/  LOP3.LUT P4, RZ, R239.reuse, 0x4, RZ, 0xc0, !PT ;  /* 0x00000004efff7812 */ /* 0x040fe2000788c0ff */
[----:B------:R-:W-:Y:S01]  /*1fd20*/  STL.64 [R1], R36 ;  /* 0x0000002401007387 */ /* 0x000fe20000100a00 */
        /* <DEDUP_REMOVED lines=139> */
[----:B-1----:R-:W-:Y:S04]  /*205e0*/  LDSM.16.M88.4 R16, [R222] ;  /* 0x00000000de10783b */ /* 0x002fe80000000200 */
[----:B------:R-:W1:Y:S04]  /*205f0*/  LDSM.16.M88.4 R172, [R221+0x8000] ;  /* 0x00800000ddac783b */ /* 0x000e680000000200 */
[----:B------:R-:W4:Y:S04]  /*20600*/  LDSM.16.M88.4 R32, [R221+0x8800] ;  /* 0x00880000dd20783b */ /* 0x000f280000000200 */
[----:B--2---:R-:W2:Y:S04]  /*20610*/  LDSM.16.M88.4 R24, [R221+0x9000] ;  /* 0x00900000dd18783b */ /* 0x004ea80000000200 */
[----:B------:R-:W2:Y:S04]  /*20620*/  LDSM.16.M88.4 R192, [R221+0x9800] ;  /* 0x00980000ddc0783b */ /* 0x000ea80000000200 */
[----:B---3--:R-:W-:Y:S04]  /*20630*/  LDSM.16.M88.4 R4, [R220] ;  /* 0x00000000dc04783b */ /* 0x008fe80000000200 */
[----:B------:R-:W3:Y:S04]  /*20640*/  LDSM.16.M88.4 R188, [R219] ;  /* 0x00000000dbbc783b */ /* 0x000ee80000000200 */
[----:B------:R-:W3:Y:S04]  /*20650*/  LDSM.16.M88.4 R184, [R211] ;  /* 0x00000000d3b8783b */ /* 0x000ee80000000200 */
[----:B------:R-:W3:Y:S04]  /*20660*/  LDSM.16.M88.4 R180, [R210] ;  /* 0x00000000d2b4783b */ /* 0x000ee80000000200 */
[----:B------:R-:W3:Y:S04]  /*20670*/  LDSM.16.M88.4 R12, [R209] ;  /* 0x00000000d10c783b */ /* 0x000ee80000000200 */
[----:B------:R-:W3:Y:S01]  /*20680*/  LD.E R0, desc[UR4][R10.64+0x18c] ;  /* 0x00018c040a007980 */ /* 0x000ee2000c101900 */
[C---:B-1----:R-:W-:Y:S03]  /*20690*/  HMMA.16816.F32 R176, R16.reuse, R172, RZ ;  /* 0x000000ac10b0723c */ /* 0x042fe600000018ff */
[----:B------:R-:W-:Y:S04]  /*206a0*/  LDSM.16.M88.4 R36, [R222+0x6000] ;  /* 0x00600000de24783b */ /* 0x000fe80000000200 */
[----:B------:R-:W0:Y:S01]  /*206b0*/  LDGDEPBAR ;  /* 0x00000000000079af */ /* 0x000e220000000000 */
[C---:B----4-:R-:W-:Y:S06]  /*206c0*/  HMMA.16816.F32 R168, R16.reuse, R32, RZ ;  /* 0x0000002010a8723c */ /* 0x050fec00000018ff */
[C---:B--2---:R-:W-:Y:S06]  /*206d0*/  HMMA.16816.F32 R28, R16.reuse, R24, RZ ;  /* 0x00000018101c723c */ /* 0x044fec00000018ff */
[C---:B------:R-:W-:Y:S06]  /*206e0*/  HMMA.16816.F32 R172, R16.reuse, R174, RZ ;  /* 0x000000ae10ac723c */ /* 0x040fec00000018ff */
[C---:B------:R-:W-:Y:S06]  /*206f0*/  HMMA.16816.F32 R32, R16.reuse, R34, RZ ;  /* 0x000000221020723c */ /* 0x040fec00000018ff */
[C---:B------:R-:W-:Y:S06]  /*20700*/  HMMA.16816.F32 R24, R16.reuse, R26, RZ ;  /* 0x0000001a1018723c */ /* 0x040fec00000018ff */
[C---:B------:R-:W-:Y:S06]  /*20710*/  HMMA.16816.F32 R20, R16.reuse, R192, RZ ;  /* 0x000000c01014723c */ /* 0x040fec00000018ff */
[----:B------:R-:W-:Y:S01]  /*20720*/  HMMA.16816.F32 R16, R16, R194, RZ ;  /* 0x000000c21010723c */ /* 0x000fe200000018ff */
[----:B------:R-:W-:Y:S05]  /*20730*/  LDSM.16.M88.4 R192, [R221+0xe000] ;  /* 0x00e00000ddc0783b */ /* 0x000fea0000000200 */
[C---:B---3--:R-:W-:Y:S06]  /*20740*/  HMMA.16816.F32 R176, R4.reuse, R188, R176 ;  /* 0x000000bc04b0723c */ /* 0x048fec00000018b0 */
        /* <DEDUP_REMOVED lines=129> */
[----:B------:R-:W-:-:S02]  /*20f60*/  IMAD.MOV.U32 R165, RZ, RZ, R38 ;  /* 0x000000ffffa57224 */ /* 0x000fc400078e0026 */
[----:B------:R-:W-:Y:S01]  /*20f70*/  IMAD.MOV.U32 R2, RZ, RZ, R39 ;  /* 0x000000ffff027224 */ /* 0x000fe200078e0027 */
        /* <DEDUP_REMOVED lines=12> */
[----:B------:R-:W2:Y:S01]  /*21040*/  LDSM.16.M88.4 R4, [R199] ;  /* 0x00000000c704783b */ /* 0x000ea20000000200 */
[C---:B------:R-:W-:Y:S06]  /*21050*/  HMMA.16816.F32 R176, R36.reuse, R192, R176 ;  /* 0x000000c024b0723c */ /* 0x040fec00000018b0 */
[----:B------:R-:W-:Y:S01]  /*21060*/  HMMA.16816.F32 R172, R36, R194, R172 ;  /* 0x000000c224ac723c */ /* 0x000fe200000018ac */
[----:B------:R-:W-:Y:S01]  /*21070*/  IMAD.MOV.U32 R192, RZ, RZ, R36 ;  /* 0x000000ffffc07224 */ /* 0x000fe200078e0024 */
[----:B------:R2:W5:Y:S01]  /*21080*/  LDL.LU.64 R38, [R1+0x8] ;  /* 0x0000080001267983 */ /* 0x0005620000300a00 */
[----:B------:R-:W-:-:S03]  /*21090*/  IMAD.MOV.U32 R193, RZ, RZ, R37 ;  /* 0x000000ffffc17224 */ /* 0x000fc600078e0025 */
[----:B------:R2:W5:Y:S01]  /*210a0*/  LDL.LU.64 R36, [R1] ;  /* 0x0000000001247983 */ /* 0x0005620000300a00 */
[----:B------:R-:W-:Y:S02]  /*210b0*/  IMAD.MOV.U32 R194, RZ, RZ, R165 ;  /* 0x000000ffffc27224 */ /* 0x000fe400078e00a5 */
[----:B------:R-:W-:-:S07]  /*210c0*/  IMAD.MOV.U32 R195, RZ, RZ, R2 ;  /* 0x000000ffffc37224 */ /* 0x000fce00078e0002 */
        /* <DEDUP_REMOVED lines=15> */
[----:B------:R-:W1:Y:S01]  /*211c0*/  S2R R2, SR_TID.X ;  /* 0x0000000000027919 */ /* 0x000e620000002100 */
[----:B------:R-:W-:Y:S04]  /*211d0*/  LDSM.16.M88.4 R188, [R215+0xf000] ;  /* 0x00f00000d7bc783b */ /* 0x000fe80000000200 */
[C---:B---3--:R-:W-:Y:S06]  /*211e0*/  HMMA.16816.F32 R20, R12.reuse, R184, R20 ;  /* 0x000000b80c14723c */ /* 0x048fec0000001814 */
[C---:B------:R-:W-:Y:S01]  /*211f0*/  HMMA.16816.F32 R16, R12.reuse, R186, R16 ;  /* 0x000000ba0c10723c */ /* 0x040fe20000001810 */
[----:B------:R-:W-:Y:S05]  /*21200*/  LDSM.16.M88.4 R184, [R215+0xf800] ;  /* 0x00f80000d7b8783b */ /* 0x000fea0000000200 */
[C---:B----4-:R-:W-:Y:S06]  /*21210*/  HMMA.16816.F32 R168, R12.reuse, R180, R168 ;  /* 0x000000b40ca8723c */ /* 0x050fec00000018a8 */
[----:B------:R-:W-:Y:S01]  /*21220*/  HMMA.16816.F32 R32, R12, R182, R32 ;  /* 0x000000b60c20723c */ /* 0x000fe20000001820 */
[----:B------:R-:W3:Y:S04]  /*21230*/  LDSM.16.M88.4 R12, [R215+0xe800] ;  /* 0x00e80000d70c783b */ /* 0x000ee80000000200 */
[----:B------:R-:W-:Y:S01]  /*21240*/  LDSM.16.M88.4 R180, [R217+0x6000] ;  /* 0x00600000d9b4783b */ /* 0x000fe20000000200 */
[C---:B--2---:R-:W-:Y:S06]  /*21250*/  HMMA.16816.F32 R176, R192.reuse, R4, R176 ;  /* 0x00000004c0b0723c */ /* 0x044fec00000018b0 */
[C---:B------:R-:W-:Y:S01]  /*21260*/  HMMA.16816.F32 R172, R192.reuse, R6, R172 ;  /* 0x00000006c0ac723c */ /* 0x040fe200000018ac */
[----:B------:R-:W2:Y:S05]  /*21270*/  LDSM.16.M88.4 R4, [R208+0x6000] ;  /* 0x00600000d004783b */ /* 0x000eaa0000000200 */
[C---:B---3--:R-:W-:Y:S06]  /*21280*/  HMMA.16816.F32 R168, R192.reuse, R12, R168 ;  /* 0x0000000cc0a8723c */ /* 0x048fec00000018a8 */
[----:B------:R-:W-:Y:S01]  /*21290*/  HMMA.16816.F32 R32, R192, R14, R32 ;  /* 0x0000000ec020723c */ /* 0x000fe20000001820 */
[----:B------:R-:W3:Y:S05]  /*212a0*/  LDSM.16.M88.4 R12, [R208+0x6800] ;  /* 0x00680000d00c783b */ /* 0x000eea0000000200 */
[C---:B--2---:R-:W-:Y:S06]  /*212b0*/  HMMA.16816.F32 R176, R180.reuse, R4, R176 ;  /* 0x00000004b4b0723c */ /* 0x044fec00000018b0 */
[----:B------:R-:W-:Y:S01]  /*212c0*/  HMMA.16816.F32 R172, R180, R6, R172 ;  /* 0x00000006b4ac723c */ /* 0x000fe200000018ac */
[----:B------:R-:W2:Y:S01]  /*212d0*/  LDSM.16.M88.4 R4, [R208+0x7800] ;  /* 0x00780000d004783b */ /* 0x000ea20000000200 */
[----:B-1----:R-:W-:-:S04]  /*212e0*/  IMAD.SHL.U32 R2, R2, 0x2, RZ ;  /* 0x0000000202027824 */ /* 0x002fc800078e00ff */
[----:B------:R-:W-:Y:S01]  /*212f0*/  HMMA.16816.F32 R20, R192, R184, R20 ;  /* 0x000000b8c014723c */ /* 0x000fe20000001814 */
[----:B------:R-:W-:-:S05]  /*21300*/  LOP3.LUT R2, R2, 0x6, RZ, 0xc0, !PT ;  /* 0x0000000602027812 */ /* 0x000fca00078ec0ff */
[----:B------:R-:W-:Y:S01]  /*21310*/  IMAD R2, R238, 0x40, R2 ;  /* 0x00000040ee027824 */ /* 0x000fe200078e0202 */
[----:B------:R-:W-:Y:S01]  /*21320*/  HMMA.16816.F32 R16, R192, R186, R16 ;  /* 0x000000bac010723c */ /* 0x000fe20000001810 */
[----:B------:R-:W1:Y:S01]  /*21330*/  LDSM.16.M88.4 R184, [R208+0x7000] ;  /* 0x00700000d0b8783b */ /* 0x000e620000000200 */
[----:B------:R-:W-:-:S04]  /*21340*/  DEPBAR.LE SB0, 0x0 ;  /* 0x000080000000791a */ /* 0x000fc80000000000 */
[----:B------:R-:W-:Y:S01]  /*21350*/  IMAD.IADD R165, R240, 0x1, -R2 ;  /* 0x00000001f0a57824 */ /* 0x000fe200078e0a02 */
[C---:B---3--:R-:W-:Y:S06]  /*21360*/  HMMA.16816.F32 R168, R180.reuse, R12, R168 ;  /* 0x0000000cb4a8723c */ /* 0x048fec00000018a8 */
[----:B------:R-:W-:Y:S01]  /*21370*/  HMMA.16816.F32 R32, R180, R14, R32 ;  /* 0x0000000eb420723c */ /* 0x000fe20000001820 */
[-C--:B------:R-:W-:Y:S01]  /*21380*/  FMUL.FTZ R12, R176, R0.reuse ;  /* 0x00000000b00c7220 */ /* 0x080fe20000410000 */
[----:B------:R-:W-:-:S05]  /*21390*/  FMUL.FTZ R13, R177, R0 ;  /* 0x00000000b10d7220 */ /* 0x000fca0000410000 */
[----:B------:R-:W-:Y:S02]  /*213a0*/  VIADD R15, R2, 0x1 ;  /* 0x00000001020f7836 */ /* 0x000fe40000000000 */
[----:B------:R-:W-:Y:S01]  /*213b0*/  FMUL.FTZ R14, R178, R0 ;  /* 0x00000000b20e7220 */ /* 0x000fe20000410000 */
[----:B------:R-:W3:Y:S01]  /*213c0*/  MUFU.TANH R12, R12 ;  /* 0x0000000c000c7308 */ /* 0x000ee20000002400 */
[C---:B------:R-:W-:Y:S02]  /*213d0*/  IMAD.IADD R176, R242.reuse, 0x1, -R15 ;  /* 0x00000001f2b07824 */ /* 0x040fe400078e0a0f */
[----:B------:R-:W-:-:S05]  /*213e0*/  IMAD.IADD R177, R242, 0x1, -R2 ;  /* 0x00000001f2b17824 */ /* 0x000fca00078e0a02 */
[----:B------:R-:W4:Y:S01]  /*213f0*/  MUFU.TANH R13, R13 ;  /* 0x0000000d000d7308 */ /* 0x000f220000002400 */
[----:B------:R-:W-:Y:S02]  /*21400*/  IABS R176, R176 ;  /* 0x000000b000b07213 */ /* 0x000fe40000000000 */
[----:B------:R-:W-:Y:S01]  /*21410*/  IABS R165, R165 ;  /* 0x000000a500a57213 */ /* 0x000fe20000000000 */
[----:B--2---:R-:W-:Y:S04]  /*21420*/  HMMA.16816.F32 R20, R180, R4, R20 ;  /* 0x00000004b414723c */ /* 0x004fe80000001814 */
[----:B------:R-:W2:Y:S01]  /*21430*/  MUFU.TANH R14, R14 ;  /* 0x0000000e000e7308 */ /* 0x000ea20000002400 */
[----:B------:R-:W-:Y:S02]  /*21440*/  IABS R177, R177 ;  /* 0x000000b100b17213 */ /* 0x000fe40000000000 */
[----:B------:R-:W-:-:S02]  /*21450*/  IMAD.MOV.U32 R5, RZ, RZ, R176 ;  /* 0x000000ffff057224 */ /* 0x000fc400078e00b0 */
[----:B------:R-:W-:Y:S01]  /*21460*/  IMAD.MOV.U32 R4, RZ, RZ, R165 ;  /* 0x000000ffff047224 */ /* 0x000fe200078e00a5 */
[----:B------:R-:W-:Y:S02]  /*21470*/  I2FP.F32.S32 R165, R177 ;  /* 0x000000b100a57245 */ /* 0x000fe40000201400 */
[----:B------:R-:W-:Y:S02]  /*21480*/  I2FP.F32.S32 R5, R5 ;  /* 0x0000000500057245 */ /* 0x000fe40000201400 */
[----:B------:R-:W-:Y:S01]  /*21490*/  ISETP.GE.AND P2, PT, R2, R246, PT ;  /* 0x000000f60200720c */ /* 0x000fe20003f46270 */
[----:B------:R-:W-:Y:S01]  /*214a0*/  HMMA.16816.F32 R28, R192, R188, R28 ;  /* 0x000000bcc01c723c */ /* 0x000fe2000000181c */
[----:B------:R-:W-:Y:S01]  /*214b0*/  I2FP.F32.S32 R4, R4 ;  /* 0x0000000400047245 */ /* 0x000fe20000201400 */
[----:B------:R-:W-:Y:S01]  /*214c0*/  FMUL.FTZ R174, R174, R0 ;  /* 0x00000000aeae7220 */ /* 0x000fe20000410000 */
[C---:B---3--:R-:W-:Y:S01]  /*214d0*/  FFMA.FTZ R176, -R243.reuse, R165, R12 ;  /* 0x000000a5f3b07223 */ /* 0x048fe2000001010c */
[----:B----4-:R-:W-:-:S02]  /*214e0*/  FFMA.FTZ R165, -R243, R5, R13 ;  /* 0x00000005f3a57223 */ /* 0x010fc4000001010d */
[----:B------:R-:W-:Y:S01]  /*214f0*/  HMMA.16816.F32 R24, R192, R190, R24 ;  /* 0x000000bec018723c */ /* 0x000fe20000001818 */
[----:B------:R-:W-:Y:S01]  /*21500*/  ISETP.GE.OR P2, PT, R2, R241, !P2 ;  /* 0x000000f10200720c */ /* 0x000fe20005746670 */
[----:B------:R-:W-:Y:S01]  /*21510*/  FMUL.FTZ R13, R172, R0 ;  /* 0x00000000ac0d7220 */ /* 0x000fe20000410000 */
[CC--:B------:R-:W-:Y:S01]  /*21520*/  ISETP.GE.AND P1, PT, R2.reuse, R245.reuse, PT ;  /* 0x000000f50200720c */ /* 0x0c0fe20003f26270 */
[----:B--2---:R-:W-:Y:S01]  /*21530*/  FFMA.FTZ R12, -R243, R4, R14 ;  /* 0x00000004f30c7223 */ /* 0x004fe2000001010e */
[----:B------:R-:W-:Y:S01]  /*21540*/  ISETP.GE.AND P6, PT, R15, R246, PT ;  /* 0x000000f60f00720c */ /* 0x000fe20003fc6270 */
[----:B------:R-:W-:Y:S01]  /*21550*/  HMMA.16816.F32 R16, R180, R6, R16 ;  /* 0x00000006b410723c */ /* 0x000fe20000001810 */
[-C--:B------:R-:W-:Y:S01]  /*21560*/  FMUL.FTZ R172, R173, R0.reuse ;  /* 0x00000000adac7220 */ /* 0x080fe20000410000 */
[----:B------:R-:W-:Y:S01]  /*21570*/  VIADD R4, R2, 0x8 ;  /* 0x0000000802047836 */ /* 0x000fe20000000000 */
[----:B------:R-:W-:Y:S01]  /*21580*/  FSEL R14, R176, -INF , !P2 ;  /* 0xff800000b00e7808 */ /* 0x000fe20005000000 */
[----:B------:R-:W2:Y:S03]  /*21590*/  MUFU.TANH R174, R174 ;  /* 0x000000ae00ae7308 */ /* 0x000ea60000002400 */
[----:B------:R-:W-:Y:S01]  /*215a0*/  FMUL.FTZ R6, R179, R0 ;  /* 0x00000000b3067220 */ /* 0x000fe20000410000 */
[----:B------:R-:W-:-:S02]  /*215b0*/  ISETP.GE.AND P2, PT, R15, R245, PT ;  /* 0x000000f50f00720c */ /* 0x000fc40003f46270 */
[CC--:B------:R-:W-:Y:S01]  /*215c0*/  ISETP.GE.OR P1, PT, R2.reuse, R244.reuse, !P1 ;  /* 0x000000f40200720c */ /* 0x0c0fe20004f26670 */
[----:B------:R-:W-:Y:S01]  /*215d0*/  VIADD R7, R2, 0x9 ;  /* 0x0000000902077836 */ /* 0x000fe20000000000 */
[C---:B------:R-:W-:Y:S01]  /*215e0*/  ISETP.GE.OR P6, PT, R15.reuse, R241, !P6 ;  /* 0x000000f10f00720c */ /* 0x040fe200077c6670 */
[----:B------:R-:W3:Y:S01]  /*215f0*/  MUFU.TANH R13, R13 ;  /* 0x0000000d000d7308 */ /* 0x000ee20000002400 */
[C-C-:B------:R-:W-:Y:S01]  /*21600*/  IMAD.IADD R173, R240.reuse, 0x1, -R4.reuse ;  /* 0x00000001f0ad7824 */ /* 0x140fe200078e0a04 */
[----:B------:R-:W-:Y:S01]  /*21610*/  ISETP.GE.OR P2, PT, R15, R244, !P2 ;  /* 0x000000f40f00720c */ /* 0x000fe20005746670 */
[----:B------:R-:W-:Y:S01]  /*21620*/  IMAD.IADD R176, R240, 0x1, -R15 ;  /* 0x00000001f0b07824 */ /* 0x000fe200078e0a0f */
[----:B------:R-:W-:Y:S01]  /*21630*/  FSEL R5, R12, -INF , !P1 ;  /* 0xff8000000c057808 */ /* 0x000fe20004800000 */
[C---:B------:R-:W-:Y:S01]  /*21640*/  IMAD.IADD R15, R242.reuse, 0x1, -R4 ;  /* 0x00000001f20f7824 */ /* 0x040fe200078e0a04 */
[----:B------:R-:W-:Y:S02]  /*21650*/  FSEL R12, R165, -INF , !P6 ;  /* 0xff800000a50c7808 */ /* 0x000fe40007000000 */
[----:B------:R-:W4:Y:S01]  /*21660*/  MUFU.TANH R6, R6 ;  /* 0x0000000600067308 */ /* 0x000f220000002400 */
[----:B------:R-:W-:Y:S01]  /*21670*/  IMAD.IADD R165, R242, 0x1, -R7 ;  /* 0x00000001f2a57824 */ /* 0x000fe200078e0a07 */
[----:B------:R-:W-:-:S02]  /*21680*/  ISETP.GE.AND P1, PT, R4, R246, PT ;  /* 0x000000f60400720c */ /* 0x000fc40003f26270 */
[----:B------:R-:W-:-:S04]  /*21690*/  ISETP.GE.AND P6, PT, R4, R245, PT ;  /* 0x000000f50400720c */ /* 0x000fc80003fc6270 */
[----:B------:R-:W4:Y:S01]  /*216a0*/  MUFU.TANH R172, R172 ;  /* 0x000000ac00ac7308 */ /* 0x000f220000002400 */
[----:B------:R-:W-:Y:S02]  /*216b0*/  IABS R173, R173 ;  /* 0x000000ad00ad7213 */ /* 0x000fe40000000000 */
[----:B------:R-:W-:Y:S02]  /*216c0*/  IABS R15, R15 ;  /* 0x0000000f000f7213 */ /* 0x000fe40000000000 */
[C---:B------:R-:W-:Y:S02]  /*216d0*/  ISETP.GE.OR P1, PT, R4.reuse, R241, !P1 ;  /* 0x000000f10400720c */ /* 0x040fe40004f26670 */
[----:B------:R-:W-:Y:S01]  /*216e0*/  ISETP.GE.OR P6, PT, R4, R244, !P6 ;  /* 0x000000f40400720c */ /* 0x000fe200077c6670 */
[----:B------:R-:W-:Y:S01]  /*216f0*/  FMUL.FTZ R4, R175, R0 ;  /* 0x00000000af047220 */ /* 0x000fe20000410000 */
[----:B------:R-:W-:Y:S02]  /*21700*/  IABS R176, R176 ;  /* 0x000000b000b07213 */ /* 0x000fe40000000000 */
[----:B------:R-:W-:-:S02]  /*21710*/  IABS R165, R165 ;  /* 0x000000a500a57213 */ /* 0x000fc40000000000 */
[----:B------:R-:W-:Y:S01]  /*21720*/  I2FP.F32.S32 R173, R173 ;  /* 0x000000ad00ad7245 */ /* 0x000fe20000201400 */
[-C--:B------:R-:W-:Y:S01]  /*21730*/  FMUL.FTZ R168, R168, R0.reuse ;  /* 0x00000000a8a87220 */ /* 0x080fe20000410000 */
[----:B------:R-:W-:Y:S01]  /*21740*/  I2FP.F32.S32 R15, R15 ;  /* 0x0000000f000f7245 */ /* 0x000fe20000201400 */
[----:B------:R-:W-:Y:S01]  /*21750*/  FMUL.FTZ R170, R170, R0 ;  /* 0x00000000aaaa7220 */ /* 0x000fe20000410000 */
[----:B------:R-:W-:Y:S01]  /*21760*/  I2FP.F32.S32 R176, R176 ;  /* 0x000000b000b07245 */ /* 0x000fe20000201400 */
[C---:B--2---:R-:W-:Y:S01]  /*21770*/  FFMA.FTZ R174, -R243.reuse, R173, R174 ;  /* 0x000000adf3ae7223 */ /* 0x044fe200000101ae */
[----:B------:R-:W-:Y:S01]  /*21780*/  I2FP.F32.S32 R165, R165 ;  /* 0x000000a500a57245 */ /* 0x000fe20000201400 */
[----:B-1----:R-:W-:Y:S01]  /*21790*/  HMMA.16816.F32 R28, R180, R184, R28 ;  /* 0x000000b8b41c723c */ /* 0x002fe2000000181c */
[----:B------:R-:W-:Y:S01]  /*217a0*/  VIADD R173, R2, 0x10 ;  /* 0x0000001002ad7836 */ /* 0x000fe20000000000 */
[----:B------:R-:W1:Y:S01]  /*217b0*/  MUFU.TANH R4, R4 ;  /* 0x0000000400047308 */ /* 0x000e620000002400 */
[----:B---3--:R-:W-:-:S03]  /*217c0*/  FFMA.FTZ R15, -R243, R15, R13 ;  /* 0x0000000ff30f7223 */ /* 0x008fc6000001010d */
[----:B------:R-:W-:Y:S01]  /*217d0*/  HMMA.16816.F32 R24, R180, R186, R24 ;  /* 0x000000bab418723c */ /* 0x000fe20000001818 */
[C---:B----4-:R-:W-:Y:S01]  /*217e0*/  FFMA.FTZ R6, -R243.reuse, R176, R6 ;  /* 0x000000b0f3067223 */ /* 0x050fe20000010106 */
[----:B------:R-:W-:Y:S02]  /*217f0*/  FFMA.FTZ R13, -R243, R165, R172 ;  /* 0x000000a5f30d7223 */ /* 0x000fe400000101ac */
[----:B------:R-:W2:Y:S01]  /*21800*/  MUFU.TANH R183, R168 ;  /* 0x000000a800b77308 */ /* 0x000ea20000002400 */
[----:B------:R-:W-:Y:S02]  /*21810*/  IMAD.IADD R172, R240, 0x1, -R7 ;  /* 0x00000001f0ac7824 */ /* 0x000fe400078e0a07 */
[----:B------:R-:W-:-:S05]  /*21820*/  FMUL.FTZ R182, R169, R0 ;  /* 0x00000000a9b67220 */ /* 0x000fca0000410000 */
[----:B------:R3:W4:Y:S01]  /*21830*/  MUFU.TANH R185, R170 ;  /* 0x000000aa00b97308 */ /* 0x0007220000002400 */
[----:B------:R-:W-:Y:S01]  /*21840*/  FSEL R6, R6, -INF , !P2 ;  /* 0xff80000006067808 */ /* 0x000fe20005000000 */
[--C-:B------:R-:W-:Y:S01]  /*21850*/  IMAD.IADD R169, R240, 0x1, -R173.reuse ;  /* 0x00000001f0a97824 */ /* 0x100fe200078e0aad */
[----:B------:R-:W-:Y:S01]  /*21860*/  FSEL R15, R15, -INF , !P1 ;  /* 0xff8000000f0f7808 */ /* 0x000fe20004800000 */
[----:B------:R-:W-:Y:S01]  /*21870*/  VIADD R165, R2, 0x11 ;  /* 0x0000001102a57836 */ /* 0x000fe20000000000 */
[C---:B------:R-:W-:Y:S02]  /*21880*/  ISETP.GE.AND P2, PT, R7.reuse, R246, PT ;  /* 0x000000f60700720c */ /* 0x040fe40003f46270 */
[C---:B------:R-:W-:Y:S02]  /*21890*/  ISETP.GE.AND P1, PT, R7.reuse, R245, PT ;  /* 0x000000f50700720c */ /* 0x040fe40003f26270 */
[----:B------:R-:W-:Y:S01]  /*218a0*/  IABS R172, R172 ;  /* 0x000000ac00ac7213 */ /* 0x000fe20000000000 */
[----:B------:R-:W4:Y:S01]  /*218b0*/  MUFU.TANH R182, R182 ;  /* 0x000000b600b67308 */ /* 0x000f220000002400 */
[----:B---3--:R-:W-:Y:S01]  /*218c0*/  IMAD.IADD R170, R242, 0x1, -R173 ;  /* 0x00000001f2aa7824 */ /* 0x008fe200078e0aad */
[----:B------:R-:W-:-:S04]  /*218d0*/  ISETP.GE.OR P2, PT, R7, R241, !P2 ;  /* 0x000000f10700720c */ /* 0x000fc80005746670 */
[----:B------:R-:W-:Y:S01]  /*218e0*/  IABS R170, R170 ;  /* 0x000000aa00aa7213 */ /* 0x000fe20000000000 */
[----:B------:R-:W-:Y:S01]  /*218f0*/  IMAD.IADD R168, R242, 0x1, -R165 ;  /* 0x00000001f2a87824 */ /* 0x000fe200078e0aa5 */
[----:B------:R-:W-:Y:S02]  /*21900*/  ISETP.GE.OR P1, PT, R7, R244, !P1 ;  /* 0x000000f40700720c */ /* 0x000fe40004f26670 */
[----:B------:R-:W-:Y:S02]  /*21910*/  I2FP.F32.S32 R172, R172 ;  /* 0x000000ac00ac7245 */ /* 0x000fe40000201400 */
[----:B------:R-:W-:Y:S02]  /*21920*/  I2FP.F32.S32 R170, R170 ;  /* 0x000000aa00aa7245 */ /* 0x000fe40000201400 */
[----:B------:R-:W-:Y:S02]  /*21930*/  FSEL R7, R174, -INF , !P6 ;  /* 0xff800000ae077808 */ /* 0x000fe40007000000 */
[----:B------:R-:W-:-:S02]  /*21940*/  IABS R169, R169 ;  /* 0x000000a900a97213 */ /* 0x000fc40000000000 */
[----:B------:R-:W-:Y:S01]  /*21950*/  ISETP.GE.AND P6, PT, R173, R246, PT ;  /* 0x000000f6ad00720c */ /* 0x000fe20003fc6270 */
[----:B------:R-:W-:Y:S01]  /*21960*/  FMUL.FTZ R171, R171, R0 ;  /* 0x00000000abab7220 */ /* 0x000fe20000410000 */
[----:B------:R-:W-:Y:S01]  /*21970*/  I2FP.F32.S32 R169, R169 ;  /* 0x000000a900a97245 */ /* 0x000fe20000201400 */
[C---:B-1----:R-:W-:Y:S01]  /*21980*/  FFMA.FTZ R4, -R243.reuse, R172, R4 ;  /* 0x000000acf3047223 */ /* 0x042fe20000010104 */
[----:B--2---:R-:W-:Y:S01]  /*21990*/  FFMA.FTZ R183, -R243, R170, R183 ;  /* 0x000000aaf3b77223 */ /* 0x004fe200000101b7 */
[----:B------:R-:W-:Y:S02]  /*219a0*/  ISETP.GE.OR P6, PT, R173, R241, !P6 ;  /* 0x000000f1ad00720c */ /* 0x000fe400077c6670 */
[----:B------:R-:W-:Y:S01]  /*219b0*/  IABS R168, R168 ;  /* 0x000000a800a87213 */ /* 0x000fe20000000000 */
[----:B------:R1:W2:Y:S01]  /*219c0*/  MUFU.TANH R187, R171 ;  /* 0x000000ab00bb7308 */ /* 0x0002a20000002400 */
[----:B------:R-:W-:Y:S01]  /*219d0*/  FMUL.FTZ R32, R32, R0 ;  /* 0x0000000020207220 */ /* 0x000fe20000410000 */
[----:B----4-:R-:W-:Y:S01]  /*219e0*/  FFMA.FTZ R185, -R243, R169, R185 ;  /* 0x000000a9f3b97223 */ /* 0x010fe200000101b9 */
[----:B------:R-:W-:Y:S01]  /*219f0*/  I2FP.F32.S32 R168, R168 ;  /* 0x000000a800a87245 */ /* 0x000fe20000201400 */
[----:B------:R-:W-:Y:S01]  /*21a00*/  VIADD R169, R2, 0x18 ;  /* 0x0000001802a97836 */ /* 0x000fe20000000000 */
[----:B------:R-:W-:Y:S01]  /*21a10*/  FSEL R4, R4, -INF , !P1 ;  /* 0xff80000004047808 */ /* 0x000fe20004800000 */
[----:B------:R-:W-:Y:S01]  /*21a20*/  FMUL.FTZ R34, R34, R0 ;  /* 0x0000000022227220 */ /* 0x000fe20000410000 */
[----:B------:R-:W-:Y:S01]  /*21a30*/  FSEL R183, R183, -INF , !P6 ;  /* 0xff800000b7b77808 */ /* 0x000fe20007000000 */
[----:B------:R3:W4:Y:S01]  /*21a40*/  MUFU.TANH R186, R32 ;  /* 0x0000002000ba7308 */ /* 0x0007220000002400 */
[----:B------:R-:W-:-:S02]  /*21a50*/  ISETP.GE.AND P1, PT, R165, R246, PT ;  /* 0x000000f6a500720c */ /* 0x000fc40003f26270 */
[----:B------:R-:W-:Y:S01]  /*21a60*/  ISETP.GE.AND P6, PT, R165, R245, PT ;  /* 0x000000f5a500720c */ /* 0x000fe20003fc6270 */
[----:B------:R-:W-:Y:S01]  /*21a70*/  FMUL.FTZ R33, R33, R0 ;  /* 0x0000000021217220 */ /* 0x000fe20000410000 */
[----:B------:R-:W-:Y:S01]  /*21a80*/  FFMA.FTZ R182, -R243, R168, R182 ;  /* 0x000000a8f3b67223 */ /* 0x000fe200000101b6 */
[----:B-1----:R-:W-:Y:S01]  /*21a90*/  IMAD.IADD R171, R240, 0x1, -R165 ;  /* 0x00000001f0ab7824 */ /* 0x002fe200078e0aa5 */
[C---:B------:R-:W-:Y:S01]  /*21aa0*/  ISETP.GE.OR P1, PT, R165.reuse, R241, !P1 ;  /* 0x000000f1a500720c */ /* 0x040fe20004f26670 */
[----:B------:R-:W-:Y:S01]  /*21ab0*/  IMAD.IADD R170, R242, 0x1, -R169 ;  /* 0x00000001f2aa7824 */ /* 0x000fe200078e0aa9 */
[----:B------:R-:W-:Y:S01]  /*21ac0*/  ISETP.GE.OR P6, PT, R165, R244, !P6 ;  /* 0x000000f4a500720c */ /* 0x000fe200077c6670 */
[----:B------:R-:W-:Y:S01]  /*21ad0*/  VIADD R168, R2, 0x19 ;  /* 0x0000001902a87836 */ /* 0x000fe20000000000 */
[----:B------:R-:W-:Y:S01]  /*21ae0*/  FSEL R13, R13, -INF , !P2 ;  /* 0xff8000000d0d7808 */ /* 0x000fe20005000000 */
[----:B------:R-:W-:Y:S01]  /*21af0*/  MUFU.TANH R165, R34 ;  /* 0x0000002200a57308 */ /* 0x000fe20000002400 */
[----:B------:R-:W-:-:S02]  /*21b00*/  IABS R171, R171 ;  /* 0x000000ab00ab7213 */ /* 0x000fc40000000000 */
[----:B------:R-:W-:Y:S01]  /*21b10*/  ISETP.GE.AND P2, PT, R173, R245, PT ;  /* 0x000000f5ad00720c */ /* 0x000fe20003f46270 */
[----:B---3--:R-:W-:Y:S01]  /*21b20*/  IMAD.IADD R32, R242, 0x1, -R168 ;  /* 0x00000001f2207824 */ /* 0x008fe200078e0aa8 */
[----:B------:R-:W-:-:S03]  /*21b30*/  IABS R170, R170 ;  /* 0x000000aa00aa7213 */ /* 0x000fc60000000000 */
[----:B------:R1:W3:Y:S01]  /*21b40*/  MUFU.TANH R34, R33 ;  /* 0x0000002100227308 */ /* 0x0002e20000002400 */
[----:B------:R-:W-:Y:S02]  /*21b50*/  I2FP.F32.S32 R171, R171 ;  /* 0x000000ab00ab7245 */ /* 0x000fe40000201400 */
[----:B------:R-:W-:Y:S02]  /*21b60*/  ISETP.GE.OR P2, PT, R173, R244, !P2 ;  /* 0x000000f4ad00720c */ /* 0x000fe40005746670 */
[----:B------:R-:W-:Y:S01]  /*21b70*/  I2FP.F32.S32 R170, R170 ;  /* 0x000000aa00aa7245 */ /* 0x000fe20000201400 */
[----:B--2---:R-:W-:Y:S01]  /*21b80*/  FFMA.FTZ R187, -R243, R171, R187 ;  /* 0x000000abf3bb7223 */ /* 0x004fe200000101bb */
[----:B------:R-:W-:Y:S02]  /*21b90*/  FSEL R185, R185, -INF , !P2 ;  /* 0xff800000b9b97808 */ /* 0x000fe40005000000 */
[----:B------:R-:W-:Y:S02]  /*21ba0*/  FSEL R182, R182, -INF , !P1 ;  /* 0xff800000b6b67808 */ /* 0x000fe40004800000 */
[----:B------:R-:W-:-:S02]  /*21bb0*/  IABS R32, R32 ;  /* 0x0000002000207213 */ /* 0x000fc40000000000 */
[C---:B------:R-:W-:Y:S02]  /*21bc0*/  ISETP.GE.AND P2, PT, R169.reuse, R246, PT ;  /* 0x000000f6a900720c */ /* 0x040fe40003f46270 */
[----:B------:R-:W-:Y:S01]  /*21bd0*/  ISETP.GE.AND P1, PT, R169, R245, PT ;  /* 0x000000f5a900720c */ /* 0x000fe20003f26270 */
[----:B----4-:R-:W-:Y:S01]  /*21be0*/  FFMA.FTZ R186, -R243, R170, R186 ;  /* 0x000000aaf3ba7223 */ /* 0x010fe200000101ba */
[----:B------:R-:W-:Y:S01]  /*21bf0*/  I2FP.F32.S32 R32, R32 ;  /* 0x0000002000207245 */ /* 0x000fe20000201400 */
[----:B-1----:R-:W-:Y:S01]  /*21c00*/  FMUL.FTZ R33, R35, R0 ;  /* 0x0000000023217220 */ /* 0x002fe20000410000 */
[C---:B------:R-:W-:Y:S02]  /*21c10*/  ISETP.GE.OR P2, PT, R169.reuse, R241, !P2 ;  /* 0x000000f1a900720c */ /* 0x040fe40005746670 */
[----:B------:R-:W-:Y:S01]  /*21c20*/  ISETP.GE.OR P1, PT, R169, R244, !P1 ;  /* 0x000000f4a900720c */ /* 0x000fe20004f26670 */
[----:B------:R-:W-:Y:S01]  /*21c30*/  IMAD.IADD R169, R240, 0x1, -R169 ;  /* 0x00000001f0a97824 */ /* 0x000fe200078e0aa9 */
[----:B------:R-:W-:-:S02]  /*21c40*/  FSEL R187, R187, -INF , !P6 ;  /* 0xff800000bbbb7808 */ /* 0x000fc40007000000 */
[----:B------:R-:W-:Y:S01]  /*21c50*/  ISETP.GE.AND P6, PT, R168, R246, PT ;  /* 0x000000f6a800720c */ /* 0x000fe20003fc6270 */
[----:B------:R-:W-:Y:S01]  /*21c60*/  FMUL.FTZ R28, R28, R0 ;  /* 0x000000001c1c7220 */ /* 0x000fe20000410000 */
[----:B---3--:R-:W-:Y:S01]  /*21c70*/  FFMA.FTZ R35, -R243, R32, R34 ;  /* 0x00000020f3237223 */ /* 0x008fe20000010122 */
[----:B------:R-:W-:Y:S01]  /*21c80*/  FSEL R186, R186, -INF , !P2 ;  /* 0xff800000baba7808 */ /* 0x000fe20005000000 */
[----:B------:R-:W-:Y:S01]  /*21c90*/  VIADD R34, R2, 0x20 ;  /* 0x0000002002227836 */ /* 0x000fe20000000000 */
[C---:B------:R-:W-:Y:S02]  /*21ca0*/  ISETP.GE.AND P2, PT, R168.reuse, R245, PT ;  /* 0x000000f5a800720c */ /* 0x040fe40003f46270 */
[----:B------:R-:W-:Y:S01]  /*21cb0*/  ISETP.GE.OR P6, PT, R168, R241, !P6 ;  /* 0x000000f1a800720c */ /* 0x000fe200077c6670 */
[----:B------:R-:W1:Y:S01]  /*21cc0*/  MUFU.TANH R33, R33 ;  /* 0x0000002100217308 */ /* 0x000e620000002400 */
[----:B------:R-:W-:Y:S01]  /*21cd0*/  IABS R169, R169 ;  /* 0x000000a900a97213 */ /* 0x000fe20000000000 */
[----:B------:R-:W-:Y:S01]  /*21ce0*/  FMUL.FTZ R193, R30, R0 ;  /* 0x000000001ec17220 */ /* 0x000fe20000410000 */
[----:B------:R-:W-:Y:S01]  /*21cf0*/  ISETP.GE.OR P2, PT, R168, R244, !P2 ;  /* 0x000000f4a800720c */ /* 0x000fe20005746670 */
[----:B------:R-:W-:Y:S01]  /*21d00*/  IMAD.IADD R168, R240, 0x1, -R168 ;  /* 0x00000001f0a87824 */ /* 0x000fe200078e0aa8 */
[----:B------:R-:W-:-:S03]  /*21d10*/  FSEL R30, R35, -INF , !P6 ;  /* 0xff800000231e7808 */ /* 0x000fc60007000000 */
[----:B------:R2:W3:Y:S01]  /*21d20*/  MUFU.TANH R194, R28 ;  /* 0x0000001c00c27308 */ /* 0x0004e20000002400 */
[----:B------:R-:W-:Y:S01]  /*21d30*/  I2FP.F32.S32 R169, R169 ;  /* 0x000000a900a97245 */ /* 0x000fe20000201400 */
[----:B------:R-:W-:Y:S02]  /*21d40*/  IMAD.IADD R35, R242, 0x1, -R34 ;  /* 0x00000001f2237824 */ /* 0x000fe400078e0a22 */
[----:B------:R-:W-:Y:S01]  /*21d50*/  FMUL.FTZ R195, R29, R0 ;  /* 0x000000001dc37220 */ /* 0x000fe20000410000 */
[----:B------:R-:W-:Y:S01]  /*21d60*/  IABS R29, R168 ;  /* 0x000000a8001d7213 */ /* 0x000fe20000000000 */
[----:B------:R-:W-:Y:S01]  /*21d70*/  FFMA.FTZ R165, -R243, R169, R165 ;  /* 0x000000a9f3a57223 */ /* 0x000fe200000101a5 */
[----:B------:R-:W-:Y:S02]  /*21d80*/  IABS R35, R35 ;  /* 0x0000002300237213 */ /* 0x000fe40000000000 */
[----:B------:R-:W-:Y:S02]  /*21d90*/  I2FP.F32.S32 R29, R29 ;  /* 0x0000001d001d7245 */ /* 0x000fe40000201400 */
[----:B------:R-:W-:Y:S01]  /*21da0*/  I2FP.F32.S32 R35, R35 ;  /* 0x0000002300237245 */ /* 0x000fe20000201400 */
[----:B------:R-:W-:Y:S01]  /*21db0*/  VIADD R32, R2, 0x21 ;  /* 0x0000002102207836 */ /* 0x000fe20000000000 */
[----:B------:R-:W-:Y:S01]  /*21dc0*/  ISETP.GE.AND P6, PT, R34, R245, PT ;  /* 0x000000f52200720c */ /* 0x000fe20003fc6270 */
[----:B------:R-:W4:Y:S01]  /*21dd0*/  MUFU.TANH R195, R195 ;  /* 0x000000c300c37308 */ /* 0x000f220000002400 */
[----:B--2---:R-:W-:-:S02]  /*21de0*/  FSEL R28, R165, -INF , !P1 ;  /* 0xff800000a51c7808 */ /* 0x004fc40004800000 */
[----:B------:R-:W-:Y:S01]  /*21df0*/  ISETP.GE.AND P1, PT, R34, R246, PT ;  /* 0x000000f62200720c */ /* 0x000fe20003f26270 */
[C---:B-1----:R-:W-:Y:S01]  /*21e00*/  FFMA.FTZ R29, -R243.reuse, R29, R33 ;  /* 0x0000001df31d7223 */ /* 0x042fe20000010121 */
[----:B---3--:R-:W-:-:S03]  /*21e10*/  FFMA.FTZ R194, -R243, R35, R194 ;  /* 0x00000023f3c27223 */ /* 0x008fc600000101c2 */
[----:B------:R-:W1:Y:S01]  /*21e20*/  MUFU.TANH R193, R193 ;  /* 0x000000c100c17308 */ /* 0x000e620000002400 */
[----:B------:R-:W-:Y:S01]  /*21e30*/  ISETP.GE.OR P1, PT, R34, R241, !P1 ;  /* 0x000000f12200720c */ /* 0x000fe20004f26670 */
[----:B------:R-:W-:Y:S01]  /*21e40*/  IMAD.IADD R165, R242, 0x1, -R32 ;  /* 0x00000001f2a57824 */ /* 0x000fe200078e0a20 */
[----:B------:R-:W-:Y:S01]  /*21e50*/  ISETP.GE.OR P6, PT, R34, R244, !P6 ;  /* 0x000000f42200720c */ /* 0x000fe200077c6670 */
[----:B------:R-:W-:Y:S02]  /*21e60*/  IMAD.IADD R34, R240, 0x1, -R34 ;  /* 0x00000001f0227824 */ /* 0x000fe400078e0a22 */
[-C--:B------:R-:W-:Y:S01]  /*21e70*/  FMUL.FTZ R192, R31, R0.reuse ;  /* 0x000000001fc07220 */ /* 0x080fe20000410000 */
[----:B------:R-:W-:Y:S01]  /*21e80*/  FMUL.FTZ R249, R24, R0 ;  /* 0x0000000018f97220 */ /* 0x000fe20000410000 */
[----:B------:R-:W-:Y:S02]  /*21e90*/  FSEL R24, R29, -INF , !P2 ;  /* 0xff8000001d187808 */ /* 0x000fe40005000000 */
[----:B------:R-:W-:Y:S01]  /*21ea0*/  FSEL R194, R194, -INF , !P1 ;  /* 0xff800000c2c27808 */ /* 0x000fe20004800000 */
[----:B------:R-:W-:Y:S01]  /*21eb0*/  VIADD R33, R2, 0x28 ;  /* 0x0000002802217836 */ /* 0x000fe20000000000 */
[----:B------:R-:W-:-:S02]  /*21ec0*/  IABS R165, R165 ;  /* 0x000000a500a57213 */ /* 0x000fc40000000000 */
[C---:B------:R-:W-:Y:S02]  /*21ed0*/  ISETP.GE.AND P2, PT, R32.reuse, R246, PT ;  /* 0x000000f62000720c */ /* 0x040fe40003f46270 */
[----:B------:R-:W-:Y:S01]  /*21ee0*/  ISETP.GE.AND P1, PT, R32, R245, PT ;  /* 0x000000f52000720c */ /* 0x000fe20003f26270 */
[----:B------:R-:W2:Y:S01]  /*21ef0*/  MUFU.TANH R192, R192 ;  /* 0x000000c000c07308 */ /* 0x000ea20000002400 */
[----:B------:R-:W-:Y:S01]  /*21f00*/  IABS R34, R34 ;  /* 0x0000002200227213 */ /* 0x000fe20000000000 */
[----:B------:R-:W-:Y:S01]  /*21f10*/  IMAD.IADD R29, R242, 0x1, -R33 ;  /* 0x00000001f21d7824 */ /* 0x000fe200078e0a21 */
[----:B------:R-:W-:Y:S01]  /*21f20*/  I2FP.F32.S32 R31, R165 ;  /* 0x000000a5001f7245 */ /* 0x000fe20000201400 */
[----:B------:R-:W-:Y:S01]  /*21f30*/  FMUL.FTZ R25, R25, R0 ;  /* 0x0000000019197220 */ /* 0x000fe20000410000 */
[----:B------:R-:W-:-:S03]  /*21f40*/  ISETP.GE.OR P2, PT, R32, R241, !P2 ;  /* 0x000000f12000720c */ /* 0x000fc60005746670 */
[----:B------:R-:W3:Y:S01]  /*21f50*/  MUFU.TANH R249, R249 ;  /* 0x000000f900f97308 */ /* 0x000ee20000002400 */
[----:B------:R-:W-:Y:S01]  /*21f60*/  ISETP.GE.OR P1, PT, R32, R244, !P1 ;  /* 0x000000f42000720c */ /* 0x000fe20004f26670 */
[----:B------:R-:W-:Y:S01]  /*21f70*/  IMAD.IADD R32, R240, 0x1, -R32 ;  /* 0x00000001f0207824 */ /* 0x000fe200078e0a20 */
[----:B------:R-:W-:Y:S01]  /*21f80*/  I2FP.F32.S32 R34, R34 ;  /* 0x0000002200227245 */ /* 0x000fe20000201400 */
[----:B------:R-:W-:Y:S01]  /*21f90*/  FMUL.FTZ R26, R26, R0 ;  /* 0x000000001a1a7220 */ /* 0x000fe20000410000 */
[C---:B----4-:R-:W-:Y:S01]  /*21fa0*/  FFMA.FTZ R195, -R243.reuse, R31, R195 ;  /* 0x0000001ff3c37223 */ /* 0x050fe200000101c3 */
[----:B------:R-:W-:Y:S01]  /*21fb0*/  VIADD R31, R2, 0x29 ;  /* 0x00000029021f7836 */ /* 0x000fe20000000000 */
[----:B------:R-:W-:Y:S01]  /*21fc0*/  IABS R32, R32 ;  /* 0x0000002000207213 */ /* 0x000fe20000000000 */
[----:B-1----:R-:W-:Y:S01]  /*21fd0*/  FFMA.FTZ R193, -R243, R34, R193 ;  /* 0x00000022f3c17223 */ /* 0x002fe200000101c1 */
[----:B------:R-:W-:Y:S01]  /*21fe0*/  IABS R29, R29 ;  /* 0x0000001d001d7213 */ /* 0x000fe20000000000 */
[----:B------:R1:W4:Y:S01]  /*21ff0*/  MUFU.TANH R191, R26 ;  /* 0x0000001a00bf7308 */ /* 0x0003220000002400 */
[----:B------:R-:W-:Y:S01]  /*22000*/  IMAD.IADD R250, R242, 0x1, -R31 ;  /* 0x00000001f2fa7824 */ /* 0x000fe200078e0a1f */
[----:B------:R-:W-:-:S02]  /*22010*/  I2FP.F32.S32 R32, R32 ;  /* 0x0000002000207245 */ /* 0x000fc40000201400 */
[----:B------:R-:W-:-:S04]  /*22020*/  I2FP.F32.S32 R29, R29 ;  /* 0x0000001d001d7245 */ /* 0x000fc80000201400 */
[----:B------:R-:W4:Y:S01]  /*22030*/  MUFU.TANH R25, R25 ;  /* 0x0000001900197308 */ /* 0x000f220000002400 */
[----:B------:R-:W-:Y:S02]  /*22040*/  FSEL R193, R193, -INF , !P6 ;  /* 0xff800000c1c17808 */ /* 0x000fe40007000000 */
[----:B------:R-:W-:Y:S01]  /*22050*/  ISETP.GE.AND P6, PT, R33, R246, PT ;  /* 0x000000f62100720c */ /* 0x000fe20003fc6270 */
[C---:B--2---:R-:W-:Y:S01]  /*22060*/  FFMA.FTZ R192, -R243.reuse, R32, R192 ;  /* 0x00000020f3c07223 */ /* 0x044fe200000101c0 */
[----:B-1----:R-:W-:Y:S01]  /*22070*/  IMAD.IADD R26, R240, 0x1, -R33 ;  /* 0x00000001f01a7824 */ /* 0x002fe200078e0a21 */
[----:B------:R-:W-:Y:S01]  /*22080*/  IABS R250, R250 ;  /* 0x000000fa00fa7213 */ /* 0x000fe20000000000 */
[----:B---3--:R-:W-:Y:S01]  /*22090*/  FFMA.FTZ R249, -R243, R29, R249 ;  /* 0x0000001df3f97223 */ /* 0x008fe200000101f9 */
[----:B------:R-:W-:Y:S02]  /*220a0*/  ISETP.GE.OR P6, PT, R33, R241, !P6 ;  /* 0x000000f12100720c */ /* 0x000fe400077c6670 */
[----:B------:R-:W-:Y:S01]  /*220b0*/  IABS R26, R26 ;  /* 0x0000001a001a7213 */ /* 0x000fe20000000000 */
[----:B------:R-:W-:Y:S01]  /*220c0*/  FMUL.FTZ R27, R27, R0 ;  /* 0x000000001b1b7220 */ /* 0x000fe20000410000 */
[----:B------:R-:W-:-:S02]  /*220d0*/  I2FP.F32.S32 R250, R250 ;  /* 0x000000fa00fa7245 */ /* 0x000fc40000201400 */
[----:B------:R-:W-:Y:S02]  /*220e0*/  I2FP.F32.S32 R26, R26 ;  /* 0x0000001a001a7245 */ /* 0x000fe40000201400 */
[----:B------:R-:W-:Y:S02]  /*220f0*/  FSEL R195, R195, -INF , !P2 ;  /* 0xff800000c3c37808 */ /* 0x000fe40005000000 */
[----:B------:R-:W-:Y:S02]  /*22100*/  FSEL R192, R192, -INF , !P1 ;  /* 0xff800000c0c07808 */ /* 0x000fe40004800000 */
[----:B------:R-:W-:Y:S02]  /*22110*/  FSEL R249, R249, -INF , !P6 ;  /* 0xff800000f9f97808 */ /* 0x000fe40007000000 */
[----:B------:R-:W-:Y:S02]  /*22120*/  ISETP.GE.AND P2, PT, R33, R245, PT ;  /* 0x000000f52100720c */ /* 0x000fe40003f46270 */
[----:B------:R-:W-:-:S02]  /*22130*/  ISETP.GE.AND P1, PT, R31, R246, PT ;  /* 0x000000f61f00720c */ /* 0x000fc40003f26270 */
[----:B------:R-:W-:Y:S01]  /*22140*/  ISETP.GE.AND P6, PT, R31, R245, PT ;  /* 0x000000f51f00720c */ /* 0x000fe20003fc6270 */
[----:B------:R1:W2:Y:S01]  /*22150*/  MUFU.TANH R190, R27 ;  /* 0x0000001b00be7308 */ /* 0x0002a20000002400 */
[C---:B----4-:R-:W-:Y:S01]  /*22160*/  FFMA.FTZ R191, -R243.reuse, R26, R191 ;  /* 0x0000001af3bf7223 */ /* 0x050fe200000101bf */
[----:B------:R-:W-:Y:S01]  /*22170*/  FFMA.FTZ R250, -R243, R250, R25 ;  /* 0x000000faf3fa7223 */ /* 0x000fe20000010119 */
[----:B------:R-:W-:Y:S01]  /*22180*/  ISETP.GE.OR P2, PT, R33, R244, !P2 ;  /* 0x000000f42100720c */ /* 0x000fe20005746670 */
[----:B------:R-:W-:Y:S01]  /*22190*/  VIADD R26, R2, 0x30 ;  /* 0x00000030021a7836 */ /* 0x000fe20000000000 */
[C---:B------:R-:W-:Y:S01]  /*221a0*/  ISETP.GE.OR P1, PT, R31.reuse, R241, !P1 ;  /* 0x000000f11f00720c */ /* 0x040fe20004f26670 */
[----:B------:R-:W-:Y:S01]  /*221b0*/  FMUL.FTZ R20, R20, R0 ;  /* 0x0000000014147220 */ /* 0x000fe20000410000 */
[----:B------:R-:W-:Y:S01]  /*221c0*/  ISETP.GE.OR P6, PT, R31, R244, !P6 ;  /* 0x000000f41f00720c */ /* 0x000fe200077c6670 */
[----:B------:R-:W-:Y:S02]  /*221d0*/  IMAD.IADD R31, R240, 0x1, -R31 ;  /* 0x00000001f01f7824 */ /* 0x000fe400078e0a1f */
[-C--:B------:R-:W-:Y:S01]  /*221e0*/  FMUL.FTZ R22, R22, R0.reuse ;  /* 0x0000000016167220 */ /* 0x080fe20000410000 */
[----:B------:R-:W-:Y:S01]  /*221f0*/  FMUL.FTZ R21, R21, R0 ;  /* 0x0000000015157220 */ /* 0x000fe20000410000 */
[----:B------:R-:W-:-:S02]  /*22200*/  FSEL R191, R191, -INF , !P2 ;  /* 0xff800000bfbf7808 */ /* 0x000fc40005000000 */
[----:B------:R-:W-:Y:S01]  /*22210*/  FSEL R250, R250, -INF , !P1 ;  /* 0xff800000fafa7808 */ /* 0x000fe20004800000 */
[----:B------:R-:W-:Y:S01]  /*22220*/  VIADD R25, R2, 0x31 ;  /* 0x0000003102197836 */ /* 0x000fe20000000000 */
[C---:B------:R-:W-:Y:S02]  /*22230*/  ISETP.GE.AND P2, PT, R26.reuse, R246, PT ;  /* 0x000000f61a00720c */ /* 0x040fe40003f46270 */
[----:B------:R-:W-:Y:S01]  /*22240*/  ISETP.GE.AND P1, PT, R26, R245, PT ;  /* 0x000000f51a00720c */ /* 0x000fe20003f26270 */
[----:B------:R-:W3:Y:S01]  /*22250*/  MUFU.TANH R20, R20 ;  /* 0x0000001400147308 */ /* 0x000ee20000002400 */
[----:B------:R-:W-:Y:S01]  /*22260*/  IABS R31, R31 ;  /* 0x0000001f001f7213 */ /* 0x000fe20000000000 */
[----:B------:R-:W-:Y:S01]  /*22270*/  IMAD.IADD R29, R242, 0x1, -R26 ;  /* 0x00000001f21d7824 */ /* 0x000fe200078e0a1a */
[----:B------:R-:W-:Y:S01]  /*22280*/  ISETP.GE.OR P2, PT, R26, R241, !P2 ;  /* 0x000000f11a00720c */ /* 0x000fe20005746670 */
[----:B-1----:R-:W-:Y:S01]  /*22290*/  IMAD.IADD R27, R242, 0x1, -R25 ;  /* 0x00000001f21b7824 */ /* 0x002fe200078e0a19 */
[----:B------:R-:W-:-:S03]  /*222a0*/  ISETP.GE.OR P1, PT, R26, R244, !P1 ;  /* 0x000000f41a00720c */ /* 0x000fc60004f26670 */
[----:B------:R-:W1:Y:S01]  /*222b0*/  MUFU.TANH R22, R22 ;  /* 0x0000001600167308 */ /* 0x000e620000002400 */
[----:B------:R-:W-:Y:S01]  /*222c0*/  IMAD.IADD R26, R240, 0x1, -R26 ;  /* 0x00000001f01a7824 */ /* 0x000fe200078e0a1a */
[----:B------:R-:W-:-:S06]  /*222d0*/  I2FP.F32.S32 R31, R31 ;  /* 0x0000001f001f7245 */ /* 0x000fcc0000201400 */
[----:B------:R-:W4:Y:S01]  /*222e0*/  MUFU.TANH R21, R21 ;  /* 0x0000001500157308 */ /* 0x000f220000002400 */
[----:B------:R-:W-:Y:S01]  /*222f0*/  IABS R29, R29 ;  /* 0x0000001d001d7213 */ /* 0x000fe20000000000 */
[----:B--2---:R-:W-:Y:S01]  /*22300*/  FFMA.FTZ R190, -R243, R31, R190 ;  /* 0x0000001ff3be7223 */ /* 0x004fe200000101be */
[----:B------:R-:W-:Y:S02]  /*22310*/  IABS R26, R26 ;  /* 0x0000001a001a7213 */ /* 0x000fe40000000000 */
[----:B------:R-:W-:Y:S02]  /*22320*/  IABS R27, R27 ;  /* 0x0000001b001b7213 */ /* 0x000fe40000000000 */
[----:B------:R-:W-:Y:S02]  /*22330*/  I2FP.F32.S32 R29, R29 ;  /* 0x0000001d001d7245 */ /* 0x000fe40000201400 */
[----:B------:R-:W-:Y:S02]  /*22340*/  I2FP.F32.S32 R26, R26 ;  /* 0x0000001a001a7245 */ /* 0x000fe40000201400 */
[----:B------:R-:W-:-:S02]  /*22350*/  I2FP.F32.S32 R27, R27 ;  /* 0x0000001b001b7245 */ /* 0x000fc40000201400 */
[----:B------:R-:W-:Y:S02]  /*22360*/  FSEL R190, R190, -INF , !P6 ;  /* 0xff800000bebe7808 */ /* 0x000fe40007000000 */
[----:B------:R-:W-:Y:S01]  /*22370*/  ISETP.GE.AND P6, PT, R25, R246, PT ;  /* 0x000000f61900720c */ /* 0x000fe20003fc6270 */
[-C--:B------:R-:W-:Y:S01]  /*22380*/  FMUL.FTZ R23, R23, R0.reuse ;  /* 0x0000000017177220 */ /* 0x080fe20000410000 */
[-C--:B------:R-:W-:Y:S01]  /*22390*/  FMUL.FTZ R16, R16, R0.reuse ;  /* 0x0000000010107220 */ /* 0x080fe20000410000 */
[-C--:B------:R-:W-:Y:S01]  /*223a0*/  FMUL.FTZ R17, R17, R0.reuse ;  /* 0x0000000011117220 */ /* 0x080fe20000410000 */
[-C--:B------:R-:W-:Y:S01]  /*223b0*/  FMUL.FTZ R18, R18, R0.reuse ;  /* 0x0000000012127220 */ /* 0x080fe20000410000 */
[----:B------:R-:W-:Y:S01]  /*223c0*/  FMUL.FTZ R19, R19, R0 ;  /* 0x0000000013137220 */ /* 0x000fe20000410000 */
[C---:B---3--:R-:W-:Y:S01]  /*223d0*/  FFMA.FTZ R20, -R243.reuse, R29, R20 ;  /* 0x0000001df3147223 */ /* 0x048fe20000010114 */
[C---:B-1----:R-:W-:Y:S01]  /*223e0*/  FFMA.FTZ R22, -R243.reuse, R26, R22 ;  /* 0x0000001af3167223 */ /* 0x042fe20000010116 */
[----:B----4-:R-:W-:Y:S01]  /*223f0*/  FFMA.FTZ R21, -R243, R27, R21 ;  /* 0x0000001bf3157223 */ /* 0x010fe20000010115 */
[----:B------:R-:W-:Y:S01]  /*22400*/  VIADD R0, R2, 0x38 ;  /* 0x0000003802007836 */ /* 0x000fe20000000000 */
[----:B------:R-:W-:-:S02]  /*22410*/  ISETP.GE.OR P6, PT, R25, R241, !P6 ;  /* 0x000000f11900720c */ /* 0x000fc400077c6670 */
[----:B------:R-:W-:Y:S01]  /*22420*/  FSEL R178, R20, -INF , !P2 ;  /* 0xff80000014b27808 */ /* 0x000fe20005000000 */
[----:B------:R-:W-:Y:S01]  /*22430*/  IMAD.IADD R20, R242, 0x1, -R0 ;  /* 0x00000001f2147824 */ /* 0x000fe200078e0a00 */
[----:B------:R-:W-:Y:S02]  /*22440*/  FSEL R174, R22, -INF , !P1 ;  /* 0xff80000016ae7808 */ /* 0x000fe40004800000 */
[----:B------:R-:W-:Y:S02]  /*22450*/  FSEL R177, R21, -INF , !P6 ;  /* 0xff80000015b17808 */ /* 0x000fe40007000000 */
[C---:B------:R-:W-:Y:S02]  /*22460*/  ISETP.GE.AND P1, PT, R0.reuse, R246, PT ;  /* 0x000000f60000720c */ /* 0x040fe40003f26270 */
[C---:B------:R-:W-:Y:S01]  /*22470*/  ISETP.GE.AND P6, PT, R0.reuse, R245, PT ;  /* 0x000000f50000720c */ /* 0x040fe20003fc6270 */
[----:B------:R-:W1:Y:S01]  /*22480*/  MUFU.TANH R18, R18 ;  /* 0x0000001200127308 */ /* 0x000e620000002400 */
[----:B------:R-:W-:-:S02]  /*22490*/  ISETP.GE.OR P1, PT, R0, R241, !P1 ;  /* 0x000000f10000720c */ /* 0x000fc40004f26670 */
[----:B------:R-:W-:Y:S01]  /*224a0*/  ISETP.GE.OR P6, PT, R0, R244, !P6 ;  /* 0x000000f40000720c */ /* 0x000fe200077c6670 */
[----:B------:R-:W-:Y:S01]  /*224b0*/  IMAD.IADD R0, R240, 0x1, -R0 ;  /* 0x00000001f0007824 */ /* 0x000fe200078e0a00 */
[----:B------:R-:W-:-:S03]  /*224c0*/  IABS R20, R20 ;  /* 0x0000001400147213 */ /* 0x000fc60000000000 */
[----:B------:R-:W2:Y:S01]  /*224d0*/  MUFU.TANH R16, R16 ;  /* 0x0000001000107308 */ /* 0x000ea20000002400 */
[C---:B------:R-:W-:Y:S01]  /*224e0*/  ISETP.GE.AND P2, PT, R25.reuse, R245, PT ;  /* 0x000000f51900720c */ /* 0x040fe20003f46270 */
[----:B------:R-:W-:Y:S01]  /*224f0*/  IMAD.MOV.U32 R21, RZ, RZ, R20 ;  /* 0x000000ffff157224 */ /* 0x000fe200078e0014 */
[----:B------:R-:W-:Y:S02]  /*22500*/  IABS R22, R0 ;  /* 0x0000000000167213 */ /* 0x000fe40000000000 */
[----:B------:R-:W-:-:S03]  /*22510*/  ISETP.GE.OR P2, PT, R25, R244, !P2 ;  /* 0x000000f41900720c */ /* 0x000fc60005746670 */
[----:B------:R-:W3:Y:S01]  /*22520*/  MUFU.TANH R23, R23 ;  /* 0x0000001700177308 */ /* 0x000ee20000002400 */
[----:B------:R-:W-:Y:S01]  /*22530*/  IMAD.IADD R25, R240, 0x1, -R25 ;  /* 0x00000001f0197824 */ /* 0x000fe200078e0a19 */
[----:B------:R-:W-:Y:S02]  /*22540*/  I2FP.F32.S32 R22, R22 ;  /* 0x0000001600167245 */ /* 0x000fe40000201400 */
[----:B------:R-:W-:Y:S01]  /*22550*/  I2FP.F32.S32 R21, R21 ;  /* 0x0000001500157245 */ /* 0x000fe20000201400 */
[----:B------:R-:W-:Y:S01]  /*22560*/  VIADD R2, R2, 0x39 ;  /* 0x0000003902027836 */ /* 0x000fe20000000000 */
[----:B------:R-:W-:Y:S01]  /*22570*/  IABS R25, R25 ;  /* 0x0000001900197213 */ /* 0x000fe20000000000 */
[C---:B-1----:R-:W-:Y:S01]  /*22580*/  FFMA.FTZ R18, -R243.reuse, R22, R18 ;  /* 0x00000016f3127223 */ /* 0x042fe20000010112 */
[----:B------:R-:W1:Y:S01]  /*22590*/  MUFU.TANH R17, R17 ;  /* 0x0000001100117308 */ /* 0x000e620000002400 */
[----:B--2---:R-:W-:Y:S01]  /*225a0*/  FFMA.FTZ R16, -R243, R21, R16 ;  /* 0x00000015f3107223 */ /* 0x004fe20000010110 */
[----:B------:R-:W-:Y:S01]  /*225b0*/  I2FP.F32.S32 R20, R25 ;  /* 0x0000001900147245 */ /* 0x000fe20000201400 */
[----:B------:R-:W-:-:S02]  /*225c0*/  IMAD.IADD R21, R242, 0x1, -R2 ;  /* 0x00000001f2157824 */ /* 0x000fc400078e0a02 */
[----:B------:R-:W-:-:S03]  /*225d0*/  IMAD.IADD R0, R240, 0x1, -R2 ;  /* 0x00000001f0007824 */ /* 0x000fc600078e0a02 */
[----:B------:R-:W2:Y:S01]  /*225e0*/  MUFU.TANH R19, R19 ;  /* 0x0000001300137308 */ /* 0x000ea20000002400 */
[----:B------:R-:W-:Y:S01]  /*225f0*/  FSEL R32, R18, -INF , !P6 ;  /* 0xff80000012207808 */ /* 0x000fe20007000000 */
[----:B---3--:R-:W-:Y:S01]  /*22600*/  FFMA.FTZ R20, -R243, R20, R23 ;  /* 0x00000014f3147223 */ /* 0x008fe20000010117 */
[----:B------:R-:W-:Y:S02]  /*22610*/  ISETP.GT.AND P6, PT, R238, R227, PT ;  /* 0x000000e3ee00720c */ /* 0x000fe40003fc4270 */
[----:B------:R-:W-:Y:S02]  /*22620*/  IABS R21, R21 ;  /* 0x0000001500157213 */ /* 0x000fe40000000000 */
[----:B------:R-:W-:Y:S02]  /*22630*/  IABS R0, R0 ;  /* 0x0000000000007213 */ /* 0x000fe40000000000 */
[----:B------:R-:W-:Y:S02]  /*22640*/  I2FP.F32.S32 R21, R21 ;  /* 0x0000001500157245 */ /* 0x000fe40000201400 */
[----:B------:R-:W-:-:S02]  /*22650*/  I2FP.F32.S32 R0, R0 ;  /* 0x0000000000007245 */ /* 0x000fc40000201400 */
[----:B------:R-:W-:Y:S02]  /*22660*/  FSEL R33, R20, -INF , !P2 ;  /* 0xff80000014217808 */ /* 0x000fe40005000000 */
[----:B------:R-:W-:Y:S01]  /*22670*/  FSEL R176, R16, -INF , !P1 ;  /* 0xff80000010b07808 */ /* 0x000fe20004800000 */
[----:B------:R-:W-:Y:S01]  /*22680*/  BAR.SYNC.DEFER_BLOCKING 0x0 ;  /* 0x0000000000007b1d */ /* 0x000fe20000010000 */
[C---:B------:R-:W-:Y:S02]  /*22690*/  ISETP.GE.AND P2, PT, R2.reuse, R246, PT ;  /* 0x000000f60200720c */ /* 0x040fe40003f46270 */
[C---:B------:R-:W-:Y:S01]  /*226a0*/  ISETP.GE.AND P1, PT, R2.reuse, R245, PT ;  /* 0x000000f50200720c */ /* 0x040fe20003f26270 */
[C---:B-1----:R-:W-:Y:S01]  /*226b0*/  FFMA.FTZ R17, -R243.reuse, R21, R17 ;  /* 0x00000015f3117223 */ /* 0x042fe20000010111 */
[----:B--2---:R-:W-:Y:S01]  /*226c0*/  FFMA.FTZ R0, -R243, R0, R19 ;  /* 0x00000000f3007223 */ /* 0x004fe20000010113 */
        /* <DEDUP_REMOVED lines=81> */
.L_x_8803:
[----:B------:R-:W-:Y:S02]  /*22be0*/  R2UR UR4, R8 ;  /* 0x00000000080472ca */ /* 0x000fe400000e0000 */
[----:B------:R-:W-:-:S13]  /*22bf0*/  R2UR UR5, R9 ;  /* 0x00000000090572ca */ /* 0x000fda00000e0000 */
[----:B------:R-:W2:Y:S02]  /*22c00*/  LD.E R19, desc[UR4][R10.64+0x38] ;  /* 0x000038040a137980 */ /* 0x000ea4000c101900 */
[----:B--2---:R-:W-:-:S05]  /*22c10*/  IMAD.U32 R19, R19, -0x40, RZ ;  /* 0xffffffc013137824 */ /* 0x004fca00078e00ff */
[----:B------:R-:W-:Y:S02]  /*22c20*/  SHF.R.S32.HI R18, RZ, 0x1f, R19 ;  /* 0x0000001fff127819 */ /* 0x000fe40000011413 */
.L_x_8804:
[----:B------:R-:W-:Y:S05]  /*22c30*/  BSYNC B0 ;  /* 0x0000000000007941 */ /* 0x000fea0003800000 */
.L_x_8802:
[C---:B------:R-:W-:Y:S01]  /*22c40*/  @P5 IADD3 R2, P0, R19.reuse, R225, RZ ;  /* 0x000000e113025210 */ /* 0x040fe20007f1e0ff */
[----:B------:R-:W-:Y:S01]  /*22c50*/  STL.64 [R1+0x20], R14 ;  /* 0x0000200e01007387 */ /* 0x000fe20000100a00 */
[-C--:B------:R-:W-:Y:S02]  /*22c60*/  LEA R168, P1, R19, R229.reuse, 0x1 ;  /* 0x000000e513a87211 */ /* 0x080fe400078208ff */
[----:B------:R-:W-:Y:S01]  /*22c70*/  LOP3.LUT R17, R239, 0x1, RZ, 0xc0, !PT ;  /* 0x00000001ef117812 */ /* 0x000fe200078ec0ff */
[----:B------:R-:W-:Y:S01]  /*22c80*/  @P5 IMAD.X R0, R18, 0x1, R226, P0 ;  /* 0x0000000112005824 */ /* 0x000fe200000e06e2 */
[CC--:B------:R-:W-:Y:S01]  /*22c90*/  LEA.HI.X R169, R19.reuse, R228.reuse, R18, 0x1, P1 ;  /* 0x000000e413a97211 */ /* 0x0c0fe200008f0c12 */
[----:B------:R-:W-:Y:S01]  /*22ca0*/  STL.64 [R1+0x18], R12 ;  /* 0x0000180c01007387 */ /* 0x000fe20000100a00 */
[C---:B------:R-:W-:Y:S02]  /*22cb0*/  @P5 LEA R26, P1, R2.reuse, R229, 0x1 ;  /* 0x000000e5021a5211 */ /* 0x040fe400078208ff */
[----:B------:R-:W-:Y:S01]  /*22cc0*/  @P4 IADD3 R16, P0, R19, R225, RZ ;  /* 0x000000e113104210 */ /* 0x000fe20007f1e0ff */
[----:B------:R-:W-:Y:S01]  /*22cd0*/  STL.64 [R1+0x10], R10 ;  /* 0x0000100a01007387 */ /* 0x000fe20000100a00 */
[----:B------:R-:W-:-:S02]  /*22ce0*/  @P5 LEA.HI.X R27, R2, R228, R0, 0x1, P1 ;  /* 0x000000e4021b5211 */ /* 0x000fc400008f0c00 */
[----:B------:R-:W-:Y:S01]  /*22cf0*/  @P4 LEA R22, P1, R16, R229, 0x1 ;  /* 0x000000e510164211 */ /* 0x000fe200078208ff */
[----:B------:R-:W-:Y:S01]  /*22d00*/  @P4 IMAD.X R0, R18, 0x1, R226, P0 ;  /* 0x0000000112004824 */ /* 0x000fe200000e06e2 */
[-C--:B------:R-:W-:Y:S01]  /*22d10*/  @P3 IADD3 R2, P0, R19, R225.reuse, RZ ;  /* 0x000000e113023210 */ /* 0x080fe20007f1e0ff */
[----:B------:R-:W-:Y:S01]  /*22d20*/  STL.64 [R1+0x8], R6 ;  /* 0x0000080601007387 */ /* 0x000fe20000100a00 */
[----:B------:R-:W-:Y:S02]  /*22d30*/  ISETP.NE.U32.AND P2, PT, R17, 0x1, PT ;  /* 0x000000011100780c */ /* 0x000fe40003f45070 */
[----:B------:R-:W-:Y:S01]  /*22d40*/  @P4 LEA.HI.X R23, R16, R228, R0, 0x1, P1 ;  /* 0x000000e410174211 */ /* 0x000fe200008f0c00 */
[----:B------:R-:W-:Y:S01]  /*22d50*/  @P3 IMAD.X R0, R18, 0x1, R226, P0 ;  /* 0x0000000112003824 */ /* 0x000fe200000e06e2 */
[----:B------:R-:W-:Y:S01]  /*22d60*/  IADD3 R17, P1, P0, R225, R225, R19 ;  /* 0x000000e1e1117210 */ /* 0x000fe2000783e013 */
[----:B------:R1:W-:Y:S03]  /*22d70*/  STL.64 [R1], R4 ;  /* 0x0000000401007387 */ /* 0x0003e60000100a00 */
[----:B------:R-:W-:-:S02]  /*22d80*/  IADD3.X R16, R226, R226, R18, P1, P0 ;  /* 0x000000e2e2107210 */ /* 0x000fc40000fe0412 */
[----:B------:R-:W-:-:S03]  /*22d90*/  @P3 LEA R20, P0, R2, R229, 0x1 ;  /* 0x000000e502143211 */ /* 0x000fc600078008ff */
[CC--:B------:R-:W-:Y:S02]  /*22da0*/  @!P2 LEA R166, P1, R17.reuse, R229.reuse, 0x1 ;  /* 0x000000e511a6a211 */ /* 0x0c0fe400078208ff */
[-C--:B------:R-:W-:Y:S02]  /*22db0*/  @P3 LEA.HI.X R21, R2, R228.reuse, R0, 0x1, P0 ;  /* 0x000000e402153211 */ /* 0x080fe400000f0c00 */
[CC--:B------:R-:W-:Y:S02]  /*22dc0*/  @P5 LEA R188, P0, R17.reuse, R229.reuse, 0x1 ;  /* 0x000000e511bc5211 */ /* 0x0c0fe400078008ff */
[CCC-:B------:R-:W-:Y:S02]  /*22dd0*/  @!P2 LEA.HI.X R167, R17.reuse, R228.reuse, R16.reuse, 0x1, P1 ;  /* 0x000000e411a7a211 */ /* 0x1c0fe400008f0c10 */
[C---:B------:R-:W-:Y:S02]  /*22de0*/  @P5 LEA.HI.X R189, R17.reuse, R228, R16, 0x1, P0 ;  /* 0x000000e411bd5211 */ /* 0x040fe400000f0c10 */
[----:B------:R-:W-:-:S02]  /*22df0*/  @P4 LEA R172, P1, R17, R229, 0x1 ;  /* 0x000000e511ac4211 */ /* 0x000fc400078208ff */
[C---:B------:R-:W-:Y:S02]  /*22e00*/  @P3 LEA R170, P0, R17.reuse, R229, 0x1 ;  /* 0x000000e511aa3211 */ /* 0x040fe400078008ff */
[CCC-:B------:R-:W-:Y:S02]  /*22e10*/  @P4 LEA.HI.X R173, R17.reuse, R228.reuse, R16.reuse, 0x1, P1 ;  /* 0x000000e411ad4211 */ /* 0x1c0fe400008f0c10 */
[C---:B------:R-:W-:Y:S02]  /*22e20*/  @P3 LEA.HI.X R171, R17.reuse, R228, R16, 0x1, P0 ;  /* 0x000000e411ab3211 */ /* 0x040fe400000f0c10 */
[-C--:B------:R-:W-:Y:S02]  /*22e30*/  IADD3 R0, P1, R17, R225.reuse, RZ ;  /* 0x000000e111007210 */ /* 0x080fe40007f3e0ff */
[----:B------:R-:W-:Y:S02]  /*22e40*/  @!P2 IADD3 R19, P0, R19, R225, RZ ;  /* 0x000000e11313a210 */ /* 0x000fe40007f1e0ff */
[----:B------:R-:W-:Y:S01]  /*22e50*/  @!P2 R2UR UR10, R8 ;  /* 0x00000000080aa2ca */ /* 0x000fe200000e0000 */
[--C-:B------:R-:W-:Y:S01]  /*22e60*/  IMAD.X R16, R16, 0x1, R226.reuse, P1 ;  /* 0x0000000110107824 */ /* 0x100fe200008e06e2 */
[-C--:B-1----:R-:W-:Y:S01]  /*22e70*/  @!P2 LEA R4, P1, R0, R229.reuse, 0x1 ;  /* 0x000000e50004a211 */ /* 0x082fe200078208ff */
[----:B------:R-:W-:Y:S01]  /*22e80*/  @!P2 IMAD.X R18, R18, 0x1, R226, P0 ;  /* 0x000000011212a824 */ /* 0x000fe200000e06e2 */
[----:B------:R-:W-:-:S02]  /*22e90*/  @P5 LEA R10, P0, R0, R229, 0x1 ;  /* 0x000000e5000a5211 */ /* 0x000fc400078008ff */
[CCC-:B------:R-:W-:Y:S02]  /*22ea0*/  @!P2 LEA.HI.X R5, R0.reuse, R228.reuse, R16.reuse, 0x1, P1 ;  /* 0x000000e40005a211 */ /* 0x1c0fe400008f0c10 */
[CCC-:B------:R-:W-:Y:S02]  /*22eb0*/  @P5 LEA.HI.X R11, R0.reuse, R228.reuse, R16.reuse, 0x1, P0 ;  /* 0x000000e4000b5211 */ /* 0x1c0fe400000f0c10 */
[CC--:B------:R-:W-:Y:S02]  /*22ec0*/  @P3 LEA R14, P0, R0.reuse, R229.reuse, 0x1 ;  /* 0x000000e5000e3211 */ /* 0x0c0fe400078008ff */
[C---:B------:R-:W-:Y:S02]  /*22ed0*/  @P4 LEA R12, P1, R0.reuse, R229, 0x1 ;  /* 0x000000e5000c4211 */ /* 0x040fe400078208ff */
[----:B------:R-:W-:Y:S02]  /*22ee0*/  @!P2 R2UR UR11, R9 ;  /* 0x00000000090ba2ca */ /* 0x000fe400000e0000 */
[----:B------:R-:W-:-:S02]  /*22ef0*/  @P3 LEA.HI.X R15, R0, R228, R16, 0x1, P0 ;  /* 0x000000e4000f3211 */ /* 0x000fc400000f0c10 */
[----:B------:R-:W-:Y:S02]  /*22f00*/  @P5 R2UR UR4, R8 ;  /* 0x00000000080452ca */ /* 0x000fe400000e0000 */
[----:B------:R-:W-:Y:S01]  /*22f10*/  @P5 R2UR UR5, R9 ;  /* 0x00000000090552ca */ /* 0x000fe200000e0000 */
[----:B------:R-:W-:Y:S01]  /*22f20*/  IMAD.MOV.U32 R17, RZ, RZ, R15 ;  /* 0x000000ffff117224 */ /* 0x000fe200078e000f */
[-C--:B------:R-:W-:Y:S01]  /*22f30*/  @P4 LEA.HI.X R13, R0, R228.reuse, R16, 0x1, P1 ;  /* 0x000000e4000d4211 */ /* 0x080fe200008f0c10 */
[----:B------:R-:W-:Y:S01]  /*22f40*/  IMAD.MOV.U32 R16, RZ, RZ, R14 ;  /* 0x000000ffff107224 */ /* 0x000fe200078e000e */
[C---:B------:R-:W-:Y:S01]  /*22f50*/  @!P2 LEA R6, P1, R19.reuse, R229, 0x1 ;  /* 0x000000e51306a211 */ /* 0x040fe200078208ff */
[----:B------:R-:W-:Y:S01]  /*22f60*/  IMAD.MOV.U32 R229, RZ, RZ, R17 ;  /* 0x000000ffffe57224 */ /* 0x000fe200078e0011 */
[C---:B------:R-:W-:Y:S01]  /*22f70*/  @P4 R2UR UR12, R8.reuse ;  /* 0x00000000080c42ca */ /* 0x040fe200000e0000 */
[----:B------:R-:W-:Y:S01]  /*22f80*/  @!PT LDS RZ, [RZ] ;  /* 0x00000000fffff984 */ /* 0x000fe20000000800 */
[----:B------:R-:W-:Y:S01]  /*22f90*/  @!PT LDS RZ, [RZ] ;  /* 0x00000000fffff984 */ /* 0x000fe20000000800 */
[----:B------:R-:W-:Y:S01]  /*22fa0*/  @!PT LDS RZ, [RZ] ;  /* 0x00000000fffff984 */ /* 0x000fe20000000800 */
[----:B------:R-:W-:Y:S01]  /*22fb0*/  @!P2 LDGSTS.E.BYPASS.LTC128B.128 [R235+0x8000], desc[UR10][R168.64] ;  /* 0x08000000a8ebafae */ /* 0x000fe2000b901d4a */
[----:B------:R-:W-:Y:S01]  /*22fc0*/  @!P2 LEA.HI.X R7, R19, R228, R18, 0x1, P1 ;  /* 0x000000e41307a211 */ /* 0x000fe200008f0c12 */
[----:B------:R-:W-:Y:S01]  /*22fd0*/  IMAD.MOV.U32 R228, RZ, RZ, R16 ;  /* 0x000000ffffe47224 */ /* 0x000fe200078e0010 */
[C---:B------:R-:W-:Y:S01]  /*22fe0*/  @P4 R2UR UR13, R9.reuse ;  /* 0x00000000090d42ca */ /* 0x040fe200000e0000 */
[----:B------:R-:W-:Y:S01]  /*22ff0*/  @P5 IMAD.MOV.U32 R16, RZ, RZ, R168 ;  /* 0x000000ffff105224 */ /* 0x000fe200078e00a8 */
[----:B------:R-:W5:Y:S01]  /*23000*/  LDL.LU.64 R14, [R1+0x20] ;  /* 0x00002000010e7983 */ /* 0x000f620000300a00 */
[----:B------:R-:W-:Y:S01]  /*23010*/  @P5 IMAD.MOV.U32 R17, RZ, RZ, R169 ;  /* 0x000000ffff115224 */ /* 0x000fe200078e00a9 */
[----:B------:R-:W-:Y:S01]  /*23020*/  @P3 R2UR UR10, R8 ;  /* 0x00000000080a32ca */ /* 0x000fe200000e0000 */
[----:B------:R-:W-:Y:S01]  /*23030*/  IMAD.MOV.U32 R18, RZ, RZ, R12 ;  /* 0x000000ffff127224 */ /* 0x000fe200078e000c */
[----:B------:R-:W-:Y:S01]  /*23040*/  @P3 R2UR UR11, R9 ;  /* 0x00000000090b32ca */ /* 0x000fe200000e0000 */
[----:B------:R1:W-:Y:S01]  /*23050*/  @P2 STS.128 [R235+0x8000], RZ ;  /* 0x008000ffeb002388 */ /* 0x0003e20000000c00 */
[----:B------:R-:W-:-:S03]  /*23060*/  IMAD.MOV.U32 R19, RZ, RZ, R13 ;  /* 0x000000ffff137224 */ /* 0x000fc600078e000d */
[----:B------:R-:W-:Y:S01]  /*23070*/  @!PT LDS RZ, [RZ] ;  /* 0x00000000fffff984 */ /* 0x000fe20000000800 */
[----:B------:R-:W-:Y:S01]  /*23080*/  @!PT LDS RZ, [RZ] ;  /* 0x00000000fffff984 */ /* 0x000fe20000000800 */
[----:B------:R-:W-:Y:S01]  /*23090*/  @!PT LDS RZ, [RZ] ;  /* 0x00000000fffff984 */ /* 0x000fe20000000800 */
[----:B------:R2:W-:Y:S04]  /*230a0*/  @P5 LDGSTS.E.BYPASS.LTC128B.128 [R235+0xa000], desc[UR4][R16.64+0x80] ;  /* 0x0a00008010eb5fae */ /* 0x0005e8000b901d44 */
[----:B------:R1:W-:Y:S01]  /*230b0*/  @!P5 STS.128 [R235+0xa000], RZ ;  /* 0x00a000ffeb00d388 */ /* 0x0003e20000000c00 */
[----:B------:R-:W-:Y:S02]  /*230c0*/  @!P2 R2UR UR4, R8 ;  /* 0x000000000804a2ca */ /* 0x000fe400000e0000 */
[----:B------:R-:W-:Y:S01]  /*230d0*/  @!P2 R2UR UR5, R9 ;  /* 0x000000000905a2ca */ /* 0x000fe200000e0000 */
        /* <DEDUP_REMOVED lines=25> */
[----:B------:R3:W-:Y:S01]  /*23270*/  @P5 LDGSTS.E.BYPASS.LTC128B.128 [R235+0xa800], desc[UR10][R26.64+0x80] ;  /* 0x0a8000801aeb5fae */ /* 0x0007e2000b901d4a */
[----:B--2---:R-:W-:-:S02]  /*23280*/  IMAD.MOV.U32 R16, RZ, RZ, R10 ;  /* 0x000000ffff107224 */ /* 0x004fc400078e000a */
[----:B------:R-:W-:Y:S02]  /*23290*/  IMAD.MOV.U32 R17, RZ, RZ, R11 ;  /* 0x000000ffff117224 */ /* 0x000fe400078e000b */
[----:B------:R-:W5:Y:S04]  /*232a0*/  LDL.LU.64 R10, [R1+0x10] ;  /* 0x00001000010a7983 */ /* 0x000f680000300a00 */
[----:B------:R-:W5:Y:S01]  /*232b0*/  LDL.LU.64 R6, [R1+0x8] ;  /* 0x0000080001067983 */ /* 0x000f620000300a00 */
[----:B------:R-:W-:Y:S02]  /*232c0*/  @P4 R2UR UR4, R8 ;  /* 0x00000000080442ca */ /* 0x000fe400000e0000 */
[----:B------:R-:W-:Y:S01]  /*232d0*/  @P4 R2UR UR5, R9 ;  /* 0x00000000090542ca */ /* 0x000fe200000e0000 */
[----:B---3--:R-:W-:-:S02]  /*232e0*/  IMAD.MOV.U32 R26, RZ, RZ, R4 ;  /* 0x000000ffff1a7224 */ /* 0x008fc400078e0004 */
[----:B------:R-:W-:Y:S02]  /*232f0*/  IMAD.MOV.U32 R27, RZ, RZ, R5 ;  /* 0x000000ffff1b7224 */ /* 0x000fe400078e0005 */
[----:B------:R-:W5:Y:S01]  /*23300*/  LDL.LU.64 R4, [R1] ;  /* 0x0000000001047983 */ /* 0x000f620000300a00 */
[C---:B------:R-:W-:Y:S02]  /*23310*/  @P3 R2UR UR10, R8.reuse ;  /* 0x00000000080a32ca */ /* 0x040fe400000e0000 */
[C---:B------:R-:W-:Y:S01]  /*23320*/  @P3 R2UR UR11, R9.reuse ;  /* 0x00000000090b32ca */ /* 0x040fe200000e0000 */
[----:B------:R1:W-:Y:S01]  /*23330*/  @!P5 STS.128 [R235+0xa800], RZ ;  /* 0x00a800ffeb00d388 */ /* 0x0003e20000000c00 */
[C---:B------:R-:W-:Y:S02]  /*23340*/  @P3 R2UR UR16, R8.reuse ;  /* 0x00000000081032ca */ /* 0x040fe400000e0000 */
[----:B------:R-:W-:Y:S01]  /*23350*/  @P3 R2UR UR17, R9 ;  /* 0x00000000091132ca */ /* 0x000fe200000e0000 */
[----:B------:R-:W-:Y:S01]  /*23360*/  @!PT LDS RZ, [RZ] ;  /* 0x00000000fffff984 */ /* 0x000fe20000000800 */
[----:B------:R-:W-:Y:S01]  /*23370*/  @!PT LDS RZ, [RZ] ;  /* 0x00000000fffff984 */ /* 0x000fe20000000800 */
[----:B------:R-:W-:Y:S01]  /*23380*/  @!PT LDS RZ, [RZ] ;  /* 0x00000000fffff984 */ /* 0x000fe20000000800 */
[----:B------:R-:W-:Y:S01]  /*23390*/  @P4 LDGSTS.E.BYPASS.LTC128B.128 [R235+0xc800], desc[UR4][R22.64+0x100] ;  /* 0x0c80010016eb4fae */ /* 0x000fe2000b901d44 */
[----:B------:R-:W-:-:S02]  /*233a0*/  @!P2 R2UR UR4, R8 ;  /* 0x000000000804a2ca */ /* 0x000fc400000e0000 */
[C---:B------:R-:W-:Y:S01]  /*233b0*/  @!P2 R2UR UR5, R9.reuse ;  /* 0x000000000905a2ca */ /* 0x040fe200000e0000 */
[----:B------:R1:W-:Y:S01]  /*233c0*/  @!P4 STS.128 [R235+0xc800], RZ ;  /* 0x00c800ffeb00c388 */ /* 0x0003e20000000c00 */
[C---:B------:R-:W-:Y:S02]  /*233d0*/  @!P2 R2UR UR14, R8.reuse ;  /* 0x00000000080ea2ca */ /* 0x040fe400000e0000 */
[C---:B------:R-:W-:Y:S01]  /*233e0*/  @!P2 R2UR UR15, R9.reuse ;  /* 0x00000000090fa2ca */ /* 0x040fe200000e0000 */
[----:B------:R-:W-:Y:S01]  /*233f0*/  @!PT LDS RZ, [RZ] ;  /* 0x00000000fffff984 */ /* 0x000fe20000000800 */
[----:B------:R-:W-:Y:S01]  /*23400*/  @!PT LDS RZ, [RZ] ;  /* 0x00000000fffff984 */ /* 0x000fe20000000800 */
[----:B------:R-:W-:Y:S01]  /*23410*/  @!PT LDS RZ, [RZ] ;  /* 0x00000000fffff984 */ /* 0x000fe20000000800 */
[----:B------:R-:W-:Y:S01]  /*23420*/  @P3 LDGSTS.E.BYPASS.LTC128B.128 [R235+0xe800], desc[UR10][R20.64+0x180] ;  /* 0x0e80018014eb3fae */ /* 0x000fe2000b901d4a */
[C---:B------:R-:W-:Y:S02]  /*23430*/  @P5 R2UR UR10, R8.reuse ;  /* 0x00000000080a52ca */ /* 0x040fe400000e0000 */
[----:B------:R-:W-:Y:S01]  /*23440*/  @P5 R2UR UR11, R9 ;  /* 0x00000000090b52ca */ /* 0x000fe200000e0000 */
[----:B------:R1:W-:Y:S01]  /*23450*/  @!P3 STS.128 [R235+0xe800], RZ ;  /* 0x00e800ffeb00b388 */ /* 0x0003e20000000c00 */
[----:B------:R-:W-:-:S02]  /*23460*/  @P5 R2UR UR12, R8 ;  /* 0x00000000080c52ca */ /* 0x000fc400000e0000 */
[C---:B------:R-:W-:Y:S01]  /*23470*/  @P5 R2UR UR13, R9.reuse ;  /* 0x00000000090d52ca */ /* 0x040fe200000e0000 */
        /* <DEDUP_REMOVED lines=48> */
[----:B-1----:R-:W-:Y:S02]  /*23780*/  IMAD.MOV.U32 R228, RZ, RZ, R169 ;  /* 0x000000ffffe47224 */ /* 0x002fe400078e00a9 */
.L_x_8801:
[----:B------:R-:W-:Y:S05]  /*23790*/  BSYNC B1 ;  /* 0x0000000000017941 */ /* 0x000fea0003800000 */
.L_x_8800:
[----:B------:R-:W-:Y:S01]  /*237a0*/  R2UR UR4, R8 ;  /* 0x00000000080472ca */ /* 0x000fe200000e0000 */
[----:B------:R-:W-:Y:S01]  /*237b0*/  LDSM.16.MT88.4 R16, [R214+0x10000] ;  /* 0x01000000d610783b */ /* 0x000fe20000004200 */
[----:B------:R-:W-:-:S03]  /*237c0*/  R2UR UR5, R9 ;  /* 0x00000000090572ca */ /* 0x000fc600000e0000 */
[----:B------:R-:W-:Y:S10]  /*237d0*/  LDSM.16.MT88.4 R20, [R216+0x12800] ;  /* 0x01280000d814783b */ /* 0x000ff40000004200 */
[----:B-----5:R1:W2:Y:S01]  /*237e0*/  LD.E R173, desc[UR4][R10.64+0xdc] ;  /* 0x0000dc040aad7980 */ /* 0x0202a2000c101900 */
        /* <DEDUP_REMOVED lines=32> */
[----:B------:R-:W3:Y:S04]  /*239f0*/  SHFL.BFLY PT, R0, R8, 0x2, 0x1f ;  /* 0x0c401f0008007f89 */ /* 0x000ee800000e0000 */
[----:B------:R-:W4:Y:S01]  /*23a00*/  SHFL.BFLY PT, R2, R9, 0x2, 0x1f ;  /* 0x0c401f0009027f89 */ /* 0x000f2200000e0000 */
[----:B---3--:R-:W-:Y:S02]  /*23a10*/  FMNMX.FTZ R0, R8, R0, !PT ;  /* 0x0000000008007209 */ /* 0x008fe40007810000 */
[----:B----4-:R-:W-:-:S03]  /*23a20*/  FMNMX.FTZ R2, R9, R2, !PT ;  /* 0x0000000209027209 */ /* 0x010fc60007810000 */
[----:B------:R-:W3:Y:S04]  /*23a30*/  SHFL.BFLY PT, R168, R0, 0x1, 0x1f ;  /* 0x0c201f0000a87f89 */ /* 0x000ee800000e0000 */
[----:B------:R-:W4:Y:S04]  /*23a40*/  SHFL.BFLY PT, R169, R2, 0x1, 0x1f ;  /* 0x0c201f0002a97f89 */ /* 0x000f2800000e0000 */
[----:B-1----:R-:W1:Y:S01]  /*23a50*/  LDSM.16.MT88.4 R8, [R216+0x10000] ;  /* 0x01000000d808783b */ /* 0x002e620000004200 */
[----:B---3--:R-:W-:-:S04]  /*23a60*/  FMNMX.FTZ R168, R0, R168, !PT ;  /* 0x000000a800a87209 */ /* 0x008fc80007810000 */
[----:B------:R-:W-:Y:S02]  /*23a70*/  FSETP.NEU.FTZ.AND P0, PT, R168, -INF , PT ;  /* 0xff800000a800780b */ /* 0x000fe40003f1d000 */
[----:B----4-:R-:W-:-:S04]  /*23a80*/  FMNMX.FTZ R169, R2, R169, !PT ;  /* 0x000000a902a97209 */ /* 0x010fc80007810000 */
[----:B------:R-:W-:Y:S01]  /*23a90*/  FSETP.NEU.FTZ.AND P1, PT, R169, -INF , PT ;  /* 0xff800000a900780b */ /* 0x000fe20003f3d000 */
[C---:B--2---:R-:W-:Y:S01]  /*23aa0*/  FMUL.FTZ R35, R173.reuse, R168 ;  /* 0x000000a8ad237220 */ /* 0x044fe20000410000 */
[----:B------:R-:W-:-:S04]  /*23ab0*/  FMUL.FTZ R179, R173, R169 ;  /* 0x000000a9adb37220 */ /* 0x000fc80000410000 */
[----:B------:R-:W-:Y:S02]  /*23ac0*/  FSEL R35, R35, RZ, P0 ;  /* 0x000000ff23237208 */ /* 0x000fe40000000000 */
[----:B------:R-:W-:-:S03]  /*23ad0*/  FSEL R179, R179, RZ, P1 ;  /* 0x000000ffb3b37208 */ /* 0x000fc60000800000 */
[-C--:B------:R-:W-:Y:S01]  /*23ae0*/  FFMA.FTZ R170, R5, R173.reuse, -R35 ;  /* 0x000000ad05aa7223 */ /* 0x080fe20000010823 */
[----:B------:R-:W-:Y:S01]  /*23af0*/  FSEL R5, R169, RZ, P1 ;  /* 0x000000ffa9057208 */ /* 0x000fe20000800000 */
[-CC-:B------:R-:W-:Y:S01]  /*23b00*/  FFMA.FTZ R171, R14, R173.reuse, -R179.reuse ;  /* 0x000000ad0eab7223 */ /* 0x180fe200000108b3 */
[-CC-:B------:R-:W-:Y:S01]  /*23b10*/  FFMA.FTZ R167, R12, R173.reuse, -R179.reuse ;  /* 0x000000ad0ca77223 */ /* 0x180fe200000108b3 */
[-CC-:B------:R-:W-:Y:S01]  /*23b20*/  FFMA.FTZ R166, R15, R173.reuse, -R179.reuse ;  /* 0x000000ad0fa67223 */ /* 0x180fe200000108b3 */
[-C--:B------:R-:W-:Y:S01]  /*23b30*/  FFMA.FTZ R165, R13, R173.reuse, -R179 ;  /* 0x000000ad0da57223 */ /* 0x080fe200000108b3 */
[----:B------:R-:W-:Y:S01]  /*23b40*/  FADD.FTZ R5, R164, -R5 ;  /* 0x80000005a4057221 */ /* 0x000fe20000010000 */
[-CC-:B------:R-:W-:Y:S01]  /*23b50*/  FFMA.FTZ R164, R4, R173.reuse, -R35.reuse ;  /* 0x000000ad04a47223 */ /* 0x180fe20000010823 */
[----:B------:R-:W-:Y:S01]  /*23b60*/  FSEL R4, R168, RZ, P0 ;  /* 0x000000ffa8047208 */ /* 0x000fe20000000000 */
[-CC-:B------:R-:W-:Y:S01]  /*23b70*/  FFMA.FTZ R2, R6, R173.reuse, -R35.reuse ;  /* 0x000000ad06027223 */ /* 0x180fe20000010823 */
[----:B------:R-:W-:Y:S01]  /*23b80*/  FFMA.FTZ R0, R7, R173, -R35 ;  /* 0x000000ad07007223 */ /* 0x000fe20000010823 */
[----:B------:R-:W-:Y:S01]  /*23b90*/  FMUL.FTZ R5, R173, R5 ;  /* 0x00000005ad057220 */ /* 0x000fe20000410000 */
[----:B------:R-:W-:Y:S01]  /*23ba0*/  MUFU.EX2 R171, R171 ;  /* 0x000000ab00ab7308 */ /* 0x000fe20000000800 */
[----:B------:R-:W-:Y:S01]  /*23bb0*/  FADD.FTZ R3, R3, -R4 ;  /* 0x8000000403037221 */ /* 0x000fe20000010000 */
[----:B------:R-:W2:Y:S01]  /*23bc0*/  LDSM.16.MT88.4 R12, [R213+0x10000] ;  /* 0x01000000d50c783b */ /* 0x000ea20000004200 */
[-CC-:B------:R-:W-:Y:S01]  /*23bd0*/  FFMA.FTZ R184, R183, R173.reuse, -R179.reuse ;  /* 0x000000adb7b87223 */ /* 0x180fe200000108b3 */
[--C-:B------:R-:W-:Y:S01]  /*23be0*/  FFMA.FTZ R183, R182, R173, -R179.reuse ;  /* 0x000000adb6b77223 */ /* 0x100fe200000108b3 */
[----:B------:R-:W-:Y:S01]  /*23bf0*/  FMUL.FTZ R3, R173, R3 ;  /* 0x00000003ad037220 */ /* 0x000fe20000410000 */
[-C--:B------:R-:W-:Y:S01]  /*23c00*/  FFMA.FTZ R182, R186, R173.reuse, -R179 ;  /* 0x000000adbab67223 */ /* 0x080fe200000108b3 */
[-CC-:B------:R-:W-:Y:S01]  /*23c10*/  FFMA.FTZ R189, R187, R173.reuse, -R35.reuse ;  /* 0x000000adbbbd7223 */ /* 0x180fe20000010823 */
[----:B------:R-:W3:Y:S01]  /*23c20*/  MUFU.EX2 R167, R167 ;  /* 0x000000a700a77308 */ /* 0x000ee20000000800 */
[-CC-:B------:R-:W-:Y:S01]  /*23c30*/  FFMA.FTZ R186, R185, R173.reuse, -R35.reuse ;  /* 0x000000adb9ba7223 */ /* 0x180fe20000010823 */
[-CC-:B------:R-:W-:Y:S01]  /*23c40*/  FFMA.FTZ R188, R28, R173.reuse, -R35.reuse ;  /* 0x000000ad1cbc7223 */ /* 0x180fe20000010823 */
[-C--:B------:R-:W-:Y:S01]  /*23c50*/  FFMA.FTZ R187, R24, R173.reuse, -R35 ;  /* 0x000000ad18bb7223 */ /* 0x080fe20000010823 */
[-CC-:B------:R-:W-:Y:S01]  /*23c60*/  FFMA.FTZ R30, R30, R173.reuse, -R179.reuse ;  /* 0x000000ad1e1e7223 */ /* 0x180fe200000108b3 */
[----:B------:R-:W-:Y:S01]  /*23c70*/  LDSM.16.MT88.4 R24, [R212+0x10800] ;  /* 0x01080000d418783b */ /* 0x000fe20000004200 */
        /* <DEDUP_REMOVED lines=10> */
[----:B------:R-:W4:Y:S01]  /*23d20*/  MUFU.EX2 R165, R165 ;  /* 0x000000a500a57308 */ /* 0x000f220000000800 */
        /* <DEDUP_REMOVED lines=8> */
[----:B------:R-:W-:-:S02]  /*23db0*/  FFMA.FTZ R173, R34, R173, -R35 ;  /* 0x000000ad22ad7223 */ /* 0x000fc40000010823 */
[----:B------:R-:W-:Y:S05]  /*23dc0*/  LDSM.16.MT88.4 R32, [R213+0x11800] ;  /* 0x01180000d520783b */ /* 0x000fea0000004200 */
[----:B------:R-:W-:Y:S01]  /*23dd0*/  MUFU.EX2 R2, R2 ;  /* 0x0000000200027308 */ /* 0x000fe20000000800 */
[----:B----4-:R-:W-:-:S07]  /*23de0*/  F2FP.F16.F32.PACK_AB R6, R165, R166 ;  /* 0x000000a6a506723e */ /* 0x010fce00000000ff */
[----:B------:R-:W-:Y:S08]  /*23df0*/  MUFU.EX2 R0, R0 ;  /* 0x0000000000007308 */ /* 0x000ff00000000800 */
[----:B------:R-:W3:Y:S08]  /*23e00*/  MUFU.EX2 R164, R164 ;  /* 0x000000a400a47308 */ /* 0x000ef00000000800 */
[----:B------:R4:W1:Y:S08]  /*23e10*/  MUFU.EX2 R172, R5 ;  /* 0x0000000500ac7308 */ /* 0x0008700000000800 */
[----:B------:R-:W2:Y:S01]  /*23e20*/  MUFU.EX2 R3, R3 ;  /* 0x0000000300037308 */ /* 0x000ea20000000800 */
[----:B---3--:R-:W-:-:S07]  /*23e30*/  F2FP.F16.F32.PACK_AB R7, R164, R0 ;  /* 0x00000000a407723e */ /* 0x008fce00000000ff */
[----:B------:R-:W3:Y:S01]  /*23e40*/  MUFU.EX2 R184, R184 ;  /* 0x000000b800b87308 */ /* 0x000ee20000000800 */
[----:B----4-:R-:W-:Y:S01]  /*23e50*/  F2FP.F16.F32.PACK_AB R5, R2, R170 ;  /* 0x000000aa0205723e */ /* 0x010fe200000000ff */
[-C--:B-1----:R-:W-:Y:S01]  /*23e60*/  FMUL.FTZ R152, R152, R172.reuse ;  /* 0x000000ac98987220 */ /* 0x082fe20000410000 */
[-C--:B------:R-:W-:Y:S01]  /*23e70*/  FMUL.FTZ R153, R153, R172.reuse ;  /* 0x000000ac99997220 */ /* 0x080fe20000410000 */
[-C--:B------:R-:W-:Y:S01]  /*23e80*/  FMUL.FTZ R148, R148, R172.reuse ;  /* 0x000000ac94947220 */ /* 0x080fe20000410000 */
[-C--:B------:R-:W-:Y:S01]  /*23e90*/  FMUL.FTZ R149, R149, R172.reuse ;  /* 0x000000ac95957220 */ /* 0x080fe20000410000 */
[-C--:B------:R-:W-:Y:S01]  /*23ea0*/  FMUL.FTZ R36, R36, R172.reuse ;  /* 0x000000ac24247220 */ /* 0x080fe20000410000 */
[-C--:B------:R-:W-:Y:S01]  /*23eb0*/  FMUL.FTZ R37, R37, R172.reuse ;  /* 0x000000ac25257220 */ /* 0x080fe20000410000 */
[-C--:B------:R-:W-:Y:S01]  /*23ec0*/  FMUL.FTZ R40, R40, R172.reuse ;  /* 0x000000ac28287220 */ /* 0x080fe20000410000 */
        /* <DEDUP_REMOVED lines=127> */
[----:B------:R-:W-:Y:S01]  /*246c0*/  MUFU.EX2 R183, R183 ;  /* 0x000000b700b77308 */ /* 0x000fe20000000800 */
[C---:B------:R-:W-:Y:S01]  /*246d0*/  HMMA.16816.F32 R64, R4.reuse, R10, R64 ;  /* 0x0000000a0440723c */ /* 0x040fe20000001840 */
[----:B------:R-:W2:Y:S01]  /*246e0*/  LDSM.16.MT88.4 R8, [R212+0x14000] ;  /* 0x01400000d408783b */ /* 0x000ea20000004200 */
        /* <DEDUP_REMOVED lines=13> */
[----:B------:R3:W-:Y:S01]  /*247c0*/  MUFU.EX2 R185, R30 ;  /* 0x0000001e00b97308 */ /* 0x0007e20000000800 */
[-C--:B------:R-:W-:Y:S01]  /*247d0*/  FMUL.FTZ R125, R125, R172.reuse ;  /* 0x000000ac7d7d7220 */ /* 0x080fe20000410000 */
[-C--:B------:R-:W-:Y:S01]  /*247e0*/  FMUL.FTZ R126, R126, R3.reuse ;  /* 0x000000037e7e7220 */ /* 0x080fe20000410000 */
[-C--:B------:R-:W-:Y:S01]  /*247f0*/  FMUL.FTZ R127, R127, R3.reuse ;  /* 0x000000037f7f7220 */ /* 0x080fe20000410000 */
[-C--:B------:R-:W-:Y:S01]  /*24800*/  FMUL.FTZ R128, R128, R172.reuse ;  /* 0x000000ac80807220 */ /* 0x080fe20000410000 */
[-C--:B------:R-:W-:Y:S01]  /*24810*/  FMUL.FTZ R129, R129, R172.reuse ;  /* 0x000000ac81817220 */ /* 0x080fe20000410000 */
[C---:B-1----:R-:W-:Y:S01]  /*24820*/  HMMA.16816.F32 R68, R4.reuse, R16, R68 ;  /* 0x000000100444723c */ /* 0x042fe20000001844 */
[-C--:B------:R-:W-:Y:S01]  /*24830*/  FMUL.FTZ R130, R130, R3.reuse ;  /* 0x0000000382827220 */ /* 0x080fe20000410000 */
[----:B------:R-:W1:Y:S01]  /*24840*/  MUFU.EX2 R186, R186 ;  /* 0x000000ba00ba7308 */ /* 0x000e620000000800 */
[-C--:B------:R-:W-:Y:S01]  /*24850*/  FMUL.FTZ R131, R131, R3.reuse ;  /* 0x0000000383837220 */ /* 0x080fe20000410000 */
[----:B------:R-:W-:Y:S01]  /*24860*/  FFMA.FTZ R171, R248, R172, R171 ;  /* 0x000000acf8ab7223 */ /* 0x000fe200000100ab */
[----:B------:R-:W-:Y:S01]  /*24870*/  FFMA.FTZ R3, R247, R3, R170 ;  /* 0x00000003f7037223 */ /* 0x000fe200000100aa */
[----:B------:R-:W-:Y:S01]  /*24880*/  HMMA.16816.F32 R72, R4, R18, R72 ;  /* 0x000000120448723c */ /* 0x000fe20000001848 */
[----:B------:R-:W4:Y:S01]  /*24890*/  LDSM.16.MT88.4 R16, [R213+0x14000] ;  /* 0x01400000d510783b */ /* 0x000f220000004200 */
[----:B------:R-:W-:Y:S01]  /*248a0*/  FADD.FTZ R171, R167, R171 ;  /* 0x000000aba7ab7221 */ /* 0x000fe20000010000 */
[----:B------:R-:W-:Y:S01]  /*248b0*/  FADD.FTZ R3, R2, R3 ;  /* 0x0000000302037221 */ /* 0x000fe20000010000 */
[----:B------:R-:W4:Y:S01]  /*248c0*/  MUFU.EX2 R189, R189 ;  /* 0x000000bd00bd7308 */ /* 0x000f220000000800 */
[----:B---3--:R-:W-:Y:S01]  /*248d0*/  LDSM.16.MT88.4 R28, [R213+0x10800] ;  /* 0x01080000d51c783b */ /* 0x008fe20000004200 */
[----:B------:R-:W-:Y:S01]  /*248e0*/  FADD.FTZ R171, R166, R171 ;  /* 0x000000aba6ab7221 */ /* 0x000fe20000010000 */
[----:B------:R-:W-:-:S03]  /*248f0*/  FADD.FTZ R3, R0, R3 ;  /* 0x0000000300037221 */ /* 0x000fc60000010000 */
[----:B------:R-:W-:Y:S01]  /*24900*/  FADD.FTZ R171, R165, R171 ;  /* 0x000000aba5ab7221 */ /* 0x000fe20000010000 */
[----:B------:R-:W-:Y:S01]  /*24910*/  FADD.FTZ R3, R164, R3 ;  /* 0x00000003a4037221 */ /* 0x000fe20000010000 */
[----:B------:R-:W-:Y:S01]  /*24920*/  MUFU.EX2 R188, R188 ;  /* 0x000000bc00bc7308 */ /* 0x000fe20000000800 */
[----:B------:R-:W-:Y:S01]  /*24930*/  MOV R164, R169 ;  /* 0x000000a900a47202 */ /* 0x000fe20000000f00 */
[----:B--2---:R-:W-:Y:S01]  /*24940*/  HMMA.16816.F32 R92, R4, R8, R92 ;  /* 0x00000008045c723c */ /* 0x004fe2000000185c */
[----:B------:R-:W-:Y:S01]  /*24950*/  FADD.FTZ R171, R184, R171 ;  /* 0x000000abb8ab7221 */ /* 0x000fe20000010000 */
[----:B-1----:R-:W-:-:S04]  /*24960*/  FADD.FTZ R3, R186, R3 ;  /* 0x00000003ba037221 */ /* 0x002fc80000010000 */
[C---:B------:R-:W-:Y:S01]  /*24970*/  HMMA.16816.F32 R96, R4.reuse, R10, R96 ;  /* 0x0000000a0460723c */ /* 0x040fe20000001860 */
[----:B------:R-:W1:Y:S01]  /*24980*/  LDSM.16.MT88.4 R8, [R213+0x16000] ;  /* 0x01600000d508783b */ /* 0x000e620000004200 */
[----:B------:R-:W2:Y:S04]  /*24990*/  MUFU.EX2 R187, R187 ;  /* 0x000000bb00bb7308 */ /* 0x000ea80000000800 */
[C---:B----4-:R-:W-:Y:S04]  /*249a0*/  HMMA.16816.F32 R100, R4.reuse, R12, R100 ;  /* 0x0000000c0464723c */ /* 0x050fe80000001864 */
[----:B------:R-:W3:Y:S02]  /*249b0*/  MUFU.EX2 R251, R251 ;  /* 0x000000fb00fb7308 */ /* 0x000ee40000000800 */
[C---:B------:R-:W-:Y:S01]  /*249c0*/  HMMA.16816.F32 R104, R4.reuse, R14, R104 ;  /* 0x0000000e0468723c */ /* 0x040fe20000001868 */
[----:B------:R-:W4:Y:S05]  /*249d0*/  LDSM.16.MT88.4 R12, [R212+0x16000] ;  /* 0x01600000d40c783b */ /* 0x000f2a0000004200 */
[----:B------:R-:W-:Y:S01]  /*249e0*/  MUFU.EX2 R252, R252 ;  /* 0x000000fc00fc7308 */ /* 0x000fe20000000800 */
[C---:B------:R-:W-:Y:S07]  /*249f0*/  HMMA.16816.F32 R84, R4.reuse, R16, R84 ;  /* 0x000000100454723c */ /* 0x040fee0000001854 */
[----:B------:R-:W-:Y:S01]  /*24a00*/  MUFU.EX2 R194, R194 ;  /* 0x000000c200c27308 */ /* 0x000fe20000000800 */
[C---:B------:R-:W-:Y:S01]  /*24a10*/  HMMA.16816.F32 R88, R4.reuse, R18, R88 ;  /* 0x000000120458723c */ /* 0x040fe20000001858 */
[----:B------:R-:W2:Y:S06]  /*24a20*/  LDSM.16.MT88.4 R16, [R214+0x16000] ;  /* 0x01600000d610783b */ /* 0x000eac0000004200 */
[----:B------:R-:W-:Y:S01]  /*24a30*/  MUFU.EX2 R195, R195 ;  /* 0x000000c300c37308 */ /* 0x000fe20000000800 */
[C---:B-1----:R-:W-:Y:S07]  /*24a40*/  HMMA.16816.F32 R116, R4.reuse, R8, R116 ;  /* 0x000000080474723c */ /* 0x042fee0000001874 */
[----:B------:R-:W1:Y:S01]  /*24a50*/  MUFU.EX2 R193, R193 ;  /* 0x000000c100c17308 */ /* 0x000e620000000800 */
[C---:B------:R-:W-:Y:S01]  /*24a60*/  HMMA.16816.F32 R120, R4.reuse, R10, R120 ;  /* 0x0000000a0478723c */ /* 0x040fe20000001878 */
[----:B------:R-:W3:Y:S06]  /*24a70*/  LDSM.16.MT88.4 R8, [R214+0x10800] ;  /* 0x01080000d608783b */ /* 0x000eec0000004200 */
[----:B------:R-:W1:Y:S01]  /*24a80*/  MUFU.EX2 R192, R192 ;  /* 0x000000c000c07308 */ /* 0x000e620000000800 */
[C---:B----4-:R-:W-:Y:S07]  /*24a90*/  HMMA.16816.F32 R124, R4.reuse, R12, R124 ;  /* 0x0000000c047c723c */ /* 0x050fee000000187c */
[----:B------:R-:W-:Y:S01]  /*24aa0*/  MUFU.EX2 R191, R191 ;  /* 0x000000bf00bf7308 */ /* 0x000fe20000000800 */
[C---:B------:R-:W-:Y:S01]  /*24ab0*/  HMMA.16816.F32 R128, R4.reuse, R14, R128 ;  /* 0x0000000e0480723c */ /* 0x040fe20000001880 */
[----:B------:R-:W4:Y:S06]  /*24ac0*/  LDSM.16.MT88.4 R12, [R213+0x12800] ;  /* 0x01280000d50c783b */ /* 0x000f2c0000004200 */
[----:B------:R-:W4:Y:S01]  /*24ad0*/  MUFU.EX2 R190, R190 ;  /* 0x000000be00be7308 */ /* 0x000f220000000800 */
[C---:B--2---:R-:W-:Y:S06]  /*24ae0*/  HMMA.16816.F32 R108, R4.reuse, R16, R108 ;  /* 0x00000010046c723c */ /* 0x044fec000000186c */
[----:B------:R-:W-:Y:S01]  /*24af0*/  HMMA.16816.F32 R112, R4, R18, R112 ;  /* 0x000000120470723c */ /* 0x000fe20000001870 */
[----:B------:R-:W2:Y:S01]  /*24b00*/  LDSM.16.MT88.4 R16, [R216+0x10800] ;  /* 0x01080000d810783b */ /* 0x000ea20000004200 */
[----:B------:R-:W2:Y:S05]  /*24b10*/  MUFU.EX2 R178, R178 ;  /* 0x000000b200b27308 */ /* 0x000eaa0000000800 */
[C---:B------:R-:W-:Y:S01]  /*24b20*/  F2FP.F16.F32.PACK_AB R4, R183.reuse, R184 ;  /* 0x000000b8b704723e */ /* 0x040fe200000000ff */
[----:B------:R-:W-:Y:S01]  /*24b30*/  FADD.FTZ R183, R183, R171 ;  /* 0x000000abb7b77221 */ /* 0x000fe20000010000 */
[----:B------:R-:W-:Y:S01]  /*24b40*/  F2FP.F16.F32.PACK_AB R5, R189, R186 ;  /* 0x000000babd05723e */ /* 0x000fe200000000ff */
[----:B------:R-:W-:Y:S01]  /*24b50*/  MUFU.EX2 R177, R177 ;  /* 0x000000b100b17308 */ /* 0x000fe20000000800 */
[----:B------:R-:W-:Y:S01]  /*24b60*/  F2FP.F16.F32.PACK_AB R6, R185, R182 ;  /* 0x000000b6b906723e */ /* 0x000fe200000000ff */
[----:B------:R-:W-:Y:S01]  /*24b70*/  FADD.FTZ R189, R189, R3 ;  /* 0x00000003bdbd7221 */ /* 0x000fe20000010000 */
[----:B------:R-:W-:Y:S01]  /*24b80*/  F2FP.F16.F32.PACK_AB R7, R187, R188 ;  /* 0x000000bcbb07723e */ /* 0x000fe200000000ff */
[----:B------:R-:W-:Y:S01]  /*24b90*/  FADD.FTZ R183, R182, R183 ;  /* 0x000000b7b6b77221 */ /* 0x000fe20000010000 */
[----:B------:R-:W-:Y:S01]  /*24ba0*/  MOV R3, R168 ;  /* 0x000000a800037202 */ /* 0x000fe20000000f00 */
[----:B------:R-:W-:-:S02]  /*24bb0*/  FADD.FTZ R189, R188, R189 ;  /* 0x000000bdbcbd7221 */ /* 0x000fc40000010000 */
[----:B------:R-:W-:Y:S01]  /*24bc0*/  MUFU.EX2 R176, R176 ;  /* 0x000000b000b07308 */ /* 0x000fe20000000800 */
[----:B------:R-:W-:Y:S01]  /*24bd0*/  FADD.FTZ R185, R185, R183 ;  /* 0x000000b7b9b97221 */ /* 0x000fe20000010000 */
[C---:B---3--:R-:W-:Y:S01]  /*24be0*/  HMMA.16816.F32 R152, R4.reuse, R8, R152 ;  /* 0x000000080498723c */ /* 0x048fe20000001898 */
[----:B------:R-:W-:Y:S02]  /*24bf0*/  FADD.FTZ R187, R187, R189 ;  /* 0x000000bdbbbb7221 */ /* 0x000fe40000010000 */
[----:B------:R-:W-:Y:S02]  /*24c00*/  FADD.FTZ R185, R251, R185 ;  /* 0x000000b9fbb97221 */ /* 0x000fe40000010000 */
[----:B-1----:R-:W-:Y:S01]  /*24c10*/  FADD.FTZ R187, R193, R187 ;  /* 0x000000bbc1bb7221 */ /* 0x002fe20000010000 */
[C---:B----4-:R-:W-:Y:S01]  /*24c20*/  HMMA.16816.F32 R52, R4.reuse, R12, R52 ;  /* 0x0000000c0434723c */ /* 0x050fe20000001834 */
[----:B------:R-:W-:Y:S05]  /*24c30*/  MUFU.EX2 R175, R175 ;  /* 0x000000af00af7308 */ /* 0x000fea0000000800 */
[C---:B------:R-:W-:Y:S01]  /*24c40*/  HMMA.16816.F32 R56, R4.reuse, R14, R56 ;  /* 0x0000000e0438723c */ /* 0x040fe20000001838 */
[----:B------:R-:W1:Y:S02]  /*24c50*/  LDSM.16.MT88.4 R12, [R216+0x16800] ;  /* 0x01680000d80c783b */ /* 0x000e640000004200 */
[----:B------:R-:W3:Y:S03]  /*24c60*/  MUFU.EX2 R174, R174 ;  /* 0x000000ae00ae7308 */ /* 0x000ee60000000800 */
[C---:B------:R-:W-:Y:S01]  /*24c70*/  HMMA.16816.F32 R148, R4.reuse, R10, R148 ;  /* 0x0000000a0494723c */ /* 0x040fe20000001894 */
[----:B------:R-:W4:Y:S04]  /*24c80*/  LDSM.16.MT88.4 R8, [R212+0x12800] ;  /* 0x01280000d408783b */ /* 0x000f280000004200 */
[----:B------:R-:W3:Y:S01]  /*24c90*/  MUFU.EX2 R179, R179 ;  /* 0x000000b300b37308 */ /* 0x000ee20000000800 */
[C---:B--2---:R-:W-:Y:S06]  /*24ca0*/  HMMA.16816.F32 R160, R4.reuse, R16, R160 ;  /* 0x0000001004a0723c */ /* 0x044fec00000018a0 */
[C---:B------:R-:W-:Y:S01]  /*24cb0*/  HMMA.16816.F32 R156, R4.reuse, R18, R156 ;  /* 0x00000012049c723c */ /* 0x040fe2000000189c */
[----:B------:R-:W2:Y:S01]  /*24cc0*/  LDSM.16.MT88.4 R16, [R214+0x12800] ;  /* 0x01280000d610783b */ /* 0x000ea20000004200 */
[----:B------:R-:W3:Y:S04]  /*24cd0*/  MUFU.EX2 R249, R249 ;  /* 0x000000f900f97308 */ /* 0x000ee80000000800 */
[C---:B------:R-:W-:Y:S04]  /*24ce0*/  HMMA.16816.F32 R144, R4.reuse, R28, R144 ;  /* 0x0000001c0490723c */ /* 0x040fe80000001890 */
[----:B------:R-:W3:Y:S02]  /*24cf0*/  MUFU.EX2 R173, R173 ;  /* 0x000000ad00ad7308 */ /* 0x000ee40000000800 */
[C---:B------:R-:W-:Y:S01]  /*24d00*/  HMMA.16816.F32 R140, R4.reuse, R30, R140 ;  /* 0x0000001e048c723c */ /* 0x040fe2000000188c */
[----:B------:R-:W-:Y:S05]  /*24d10*/  LDSM.16.MT88.4 R28, [R216+0x14800] ;  /* 0x01480000d81c783b */ /* 0x000fea0000004200 */
[C---:B------:R-:W-:Y:S06]  /*24d20*/  HMMA.16816.F32 R136, R4.reuse, R24, R136 ;  /* 0x000000180488723c */ /* 0x040fec0000001888 */
[C---:B-1----:R-:W-:Y:S06]  /*24d30*/  HMMA.16816.F32 R100, R4.reuse, R12, R100 ;  /* 0x0000000c0464723c */ /* 0x042fec0000001864 */
[C---:B------:R-:W-:Y:S01]  /*24d40*/  HMMA.16816.F32 R104, R4.reuse, R14, R104 ;  /* 0x0000000e0468723c */ /* 0x040fe20000001868 */
[----:B------:R-:W1:Y:S05]  /*24d50*/  LDSM.16.MT88.4 R12, [R212+0x16800] ;  /* 0x01680000d40c783b */ /* 0x000e6a0000004200 */
[C---:B----4-:R-:W-:Y:S06]  /*24d60*/  HMMA.16816.F32 R60, R4.reuse, R8, R60 ;  /* 0x00000008043c723c */ /* 0x050fec000000183c */
[C---:B--2---:R-:W-:Y:S06]  /*24d70*/  HMMA.16816.F32 R44, R4.reuse, R16, R44 ;  /* 0x00000010042c723c */ /* 0x044fec000000182c */
[C---:B------:R-:W-:Y:S01]  /*24d80*/  HMMA.16816.F32 R48, R4.reuse, R18, R48 ;  /* 0x000000120430723c */ /* 0x040fe20000001830 */
[----:B------:R-:W2:Y:S05]  /*24d90*/  LDSM.16.MT88.4 R16, [R212+0x14800] ;  /* 0x01480000d410783b */ /* 0x000eaa0000004200 */
[C---:B------:R-:W-:Y:S01]  /*24da0*/  HMMA.16816.F32 R64, R4.reuse, R10, R64 ;  /* 0x0000000a0440723c */ /* 0x040fe20000001840 */
[----:B------:R-:W4:Y:S05]  /*24db0*/  LDSM.16.MT88.4 R8, [R214+0x16800] ;  /* 0x01680000d608783b */ /* 0x000f2a0000004200 */
        /* <DEDUP_REMOVED lines=20> */
[C---:B-1----:R-:W-:Y:S06]  /*24f00*/  HMMA.16816.F32 R116, R4.reuse, R16, R116 ;  /* 0x000000100474723c */ /* 0x042fec0000001874 */
[C---:B------:R-:W-:Y:S01]  /*24f10*/  HMMA.16816.F32 R120, R4.reuse, R18, R120 ;  /* 0x000000120478723c */ /* 0x040fe20000001878 */
[----:B------:R-:W1:Y:S05]  /*24f20*/  LDSM.16.MT88.4 R16, [R212+0x11000] ;  /* 0x01100000d410783b */ /* 0x000e6a0000004200 */
        /* <DEDUP_REMOVED lines=27> */
[C---:B------:R-:W-:Y:S06]  /*250e0*/  HMMA.16816.F32 R44, R4.reuse, R8, R44 ;  /* 0x00000008042c723c */ /* 0x040fec000000182c */
        /* <DEDUP_REMOVED lines=87> */
.L_x_8796:
[----:B------:R-:W-:Y:S05]  /*25660*/  @!P6 BRA `(.L_x_8805) ;  /* 0x0000005c00d8e947 */ /* 0x000fea0003800000 */
[----:B------:R-:W-:Y:S02]  /*25670*/  MOV R2, R3 ;  /* 0x0000000300027202 */ /* 0x000fe40000000f00 */
[----:B------:R-:W-:-:S07]  /*25680*/  MOV R0, R164 ;  /* 0x000000a400007202 */ /* 0x000fce0000000f00 */
.L_x_8814:
        /* <DEDUP_REMOVED lines=81> */
.L_x_8807:
[----:B--2---:R-:W-:Y:S02]  /*25ba0*/  R2UR UR4, R164 ;  /* 0x00000000a40472ca */ /* 0x004fe400000e0000 */
[----:B------:R-:W-:Y:S11]  /*25bb0*/  R2UR UR5, R165 ;  /* 0x00000000a50572ca */ /* 0x000ff600000e0000 */
[----:B------:R-:W-:Y:S02]  /*25bc0*/  @!UPT UIADD3 URZ, URZ, URZ, URZ ;  /* 0x0000003f3f3ff290 */ /* 0x000fe4000fffe03f */
[----:B-1----:R-:W2:Y:S02]  /*25bd0*/  LD.E R10, desc[UR4][R166.64+0x40] ;  /* 0x00004004a60a7980 */ /* 0x002ea4000c101900 */
[----:B--2---:R-:W-:Y:S05]  /*25be0*/  IMAD.U32 R10, R10, -0x40, RZ ;  /* 0xffffffc00a0a7824 */ /* 0x004fea00078e00ff */
[----:B------:R-:W-:Y:S02]  /*25bf0*/  SHF.R.S32.HI R4, RZ, 0x1f, R10 ;  /* 0x0000001fff047819 */ /* 0x000fe4000001140a */
.L_x_8808:
[----:B------:R-:W-:Y:S05]  /*25c00*/  BSYNC B0 ;  /* 0x0000000000007941 */ /* 0x000fea0003800000 */
.L_x_8806:
        /* <DEDUP_REMOVED lines=150> */
[----:B------:R-:W-:Y:S01]  /*26570*/  LDSM.16.M88.4 R188, [R215+0x8000] ;  /* 0x00800000d7bc783b */ /* 0x000fe20000000200 */
[C---:B-1----:R-:W-:Y:S03]  /*26580*/  HMMA.16816.F32 R4, R32.reuse, R8, RZ ;  /* 0x000000082004723c */ /* 0x042fe600000018ff */
[----:B------:R-:W-:Y:S04]  /*26590*/  LDSM.16.M88.4 R192, [R215+0x8800] ;  /* 0x00880000d7c0783b */ /* 0x000fe80000000200 */
[----:B------:R-:W3:Y:S01]  /*265a0*/  LD.E R3, desc[UR4][R166.64+0x18c] ;  /* 0x00018c04a6037980 */ /* 0x000ee2000c101900 */
        /* <DEDUP_REMOVED lines=10> */
[----:B------:R-:W2:Y:S05]  /*26650*/  LDSM.16.M88.4 R176, [R218] ;  /* 0x00000000dab0783b */ /* 0x000eaa0000000200 */
        /* <DEDUP_REMOVED lines=8> */
[----:B------:R-:W-:Y:S04]  /*266e0*/  LDSM.16.M88.4 R168, [R217] ;  /* 0x00000000d9a8783b */ /* 0x000fe80000000200 */
[----:B------:R-:W1:Y:S01]  /*266f0*/  LDSM.16.M88.4 R172, [R208] ;  /* 0x00000000d0ac783b */ /* 0x000e620000000200 */
        /* <DEDUP_REMOVED lines=25> */
[----:B------:R-:W3:Y:S01]  /*26890*/  LDSM.16.M88.4 R180, [R207] ;  /* 0x00000000cfb4783b */ /* 0x000ee20000000200 */
        /* <DEDUP_REMOVED lines=26> */
[C---:B-----5:R-:W-:Y:S06]  /*26a40*/  HMMA.16816.F32 R4, R188.reuse, R192, R4 ;  /* 0x000000c0bc04723c */ /* 0x060fec0000001804 */
[C---:B------:R-:W-:Y:S01]  /*26a50*/  HMMA.16816.F32 R8, R188.reuse, R194, R8 ;  /* 0x000000c2bc08723c */ /* 0x040fe20000001808 */
[----:B------:R-:W5:Y:S05]  /*26a60*/  LDSM.16.M88.4 R192, [R208+0x2800] ;  /* 0x00280000d0c0783b */ /* 0x000f6a0000000200 */
        /* <DEDUP_REMOVED lines=10> */
[C---:B--2---:R-:W-:Y:S06]  /*26b10*/  HMMA.16816.F32 R4, R172.reuse, R176, R4 ;  /* 0x000000b0ac04723c */ /* 0x044fec0000001804 */
[C---:B------:R-:W-:Y:S01]  /*26b20*/  HMMA.16816.F32 R8, R172.reuse, R178, R8 ;  /* 0x000000b2ac08723c */ /* 0x040fe20000001808 */
[----:B------:R-:W1:Y:S05]  /*26b30*/  LDSM.16.M88.4 R176, [R221+0xc000] ;  /* 0x00c00000ddb0783b */ /* 0x000e6a0000000200 */
[C---:B-----5:R-:W-:Y:S06]  /*26b40*/  HMMA.16816.F32 R12, R172.reuse, R192, R12 ;  /* 0x000000c0ac0c723c */ /* 0x060fec000000180c */
        /* <DEDUP_REMOVED lines=20> */
[----:B------:R-:W2:Y:S04]  /*26c90*/  LDSM.16.M88.4 R168, [R200] ;  /* 0x00000000c8a8783b */ /* 0x000ea80000000200 */
[----:B------:R-:W3:Y:S01]  /*26ca0*/  LDSM.16.M88.4 R180, [R218+0x4000] ;  /* 0x00400000dab4783b */ /* 0x000ee20000000200 */
[C---:B----4-:R-:W-:Y:S06]  /*26cb0*/  HMMA.16816.F32 R4, R172.reuse, R184, R4 ;  /* 0x000000b8ac04723c */ /* 0x050fec0000001804 */
[C---:B------:R-:W-:Y:S01]  /*26cc0*/  HMMA.16816.F32 R8, R172.reuse, R186, R8 ;  /* 0x000000baac08723c */ /* 0x040fe20000001808 */
[----:B------:R-:W4:Y:S05]  /*26cd0*/  LDSM.16.M88.4 R184, [R215+0xc800] ;  /* 0x00c80000d7b8783b */ /* 0x000f2a0000000200 */
[C---:B-1----:R-:W-:Y:S06]  /*26ce0*/  HMMA.16816.F32 R12, R172.reuse, R176, R12 ;  /* 0x000000b0ac0c723c */ /* 0x042fec000000180c */
[C---:B------:R-:W-:Y:S01]  /*26cf0*/  HMMA.16816.F32 R16, R172.reuse, R178, R16 ;  /* 0x000000b2ac10723c */ /* 0x040fe20000001810 */
[----:B------:R-:W-:Y:S05]  /*26d00*/  LDSM.16.M88.4 R176, [R217+0x4000] ;  /* 0x00400000d9b0783b */ /* 0x000fea0000000200 */
[C---:B-----5:R-:W-:Y:S06]  /*26d10*/  HMMA.16816.F32 R20, R172.reuse, R188, R20 ;  /* 0x000000bcac14723c */ /* 0x060fec0000001814 */
        /* <DEDUP_REMOVED lines=19> */
[C---:B------:R-:W-:Y:S06]  /*26e50*/  HMMA.16816.F32 R4, R176.reuse, R188, R4 ;  /* 0x000000bcb004723c */ /* 0x040fec0000001804 */
        /* <DEDUP_REMOVED lines=110> */
[-C--:B------:R-:W-:Y:S08]  /*27540*/  FMUL.FTZ R10, R34, R3.reuse ;  /* 0x00000003220a7220 */ /* 0x080ff00000410000 */
[----:B------:R-:W1:Y:S10]  /*27550*/  MUFU.TANH R6, R6 ;  /* 0x0000000600067308 */ /* 0x000e740000002400 */
[----:B------:R-:W1:Y:S01]  /*27560*/  MUFU.TANH R7, R7 ;  /* 0x0000000700077308 */ /* 0x000e620000002400 */
[-C--:B-----5:R-:W-:Y:S01]  /*27570*/  FMUL.FTZ R28, R29, R3.reuse ;  /* 0x000000031d1c7220 */ /* 0x0a0fe20000410000 */
[----:B------:R-:W-:Y:S08]  /*27580*/  FMUL.FTZ R3, R35, R3 ;  /* 0x0000000323037220 */ /* 0x000ff00000410000 */
        /* <DEDUP_REMOVED lines=35> */
[-C--:B------:R-:W-:Y:S06]  /*277c0*/  LOP3.LUT R32, R32, R34.reuse, RZ, 0x3c, !PT ;  /* 0x0000002220207212 */ /* 0x080fec00078e3cff */
        /* <DEDUP_REMOVED lines=26> */
[C---:B------:R-:W-:Y:S04]  /*27970*/  ISETP.NE.AND P2, PT, R34.reuse, RZ, PT ;  /* 0x000000ff2200720c */ /* 0x040fe80003f45270 */
[----:B------:R-:W-:Y:S03]  /*27980*/  SEL R31, R11, R31, !P2 ;  /* 0x0000001f0b1f7207 */ /* 0x000fe60005000000 */
[----:B------:R-:W-:Y:S01]  /*27990*/  @!P1 IMAD.MOV R33, RZ, RZ, -R33 ;  /* 0x000000ffff219224 */ /* 0x000fe200078e0a21 */
[-C--:B------:R-:W-:Y:S04]  /*279a0*/  LEA R186, P1, R31, R236.reuse, 0x2 ;  /* 0x000000ec1fba7211 */ /* 0x080fe800078210ff */
        /* <DEDUP_REMOVED lines=21> */
.L_x_8812:
[----:B------:R-:W-:Y:S02]  /*27b00*/  R2UR UR4, R164 ;  /* 0x00000000a40472ca */ /* 0x000fe400000e0000 */
[----:B------:R-:W-:Y:S11]  /*27b10*/  R2UR UR5, R165 ;  /* 0x00000000a50572ca */ /* 0x000ff600000e0000 */
[----:B------:R-:W-:Y:S02]  /*27b20*/  @!UPT UIADD3 URZ, URZ, URZ, URZ ;  /* 0x0000003f3f3ff290 */ /* 0x000fe4000fffe03f */
[----:B------:R-:W2:Y:S02]  /*27b30*/  LD.E R34, desc[UR4][R166.64+0x38] ;  /* 0x00003804a6227980 */ /* 0x000ea4000c101900 */
[----:B--2---:R-:W-:Y:S05]  /*27b40*/  IMAD.U32 R34, R34, -0x40, RZ ;  /* 0xffffffc022227824 */ /* 0x004fea00078e00ff */
[----:B------:R-:W-:Y:S02]  /*27b50*/  SHF.R.S32.HI R23, RZ, 0x1f, R34 ;  /* 0x0000001fff177819 */ /* 0x000fe40000011422 */
.L_x_8813:
[----:B------:R-:W-:Y:S05]  /*27b60*/  BSYNC B0 ;  /* 0x0000000000007941 */ /* 0x000fea0003800000 */
.L_x_8811:
[----:B-1----:R-:W-:Y:S01]  /*27b70*/  STL.64 [R1+0x10], R6 ;  /* 0x0000100601007387 */ /* 0x002fe20000100a00 */
[----:B------:R-:W-:Y:S02]  /*27b80*/  @P6 R2UR UR4, R164 ;  /* 0x00000000a40462ca */ /* 0x000fe400000e0000 */
[C---:B------:R-:W-:Y:S01]  /*27b90*/  @P6 R2UR UR5, R165.reuse ;  /* 0x00000000a50562ca */ /* 0x040fe200000e0000 */
[----:B------:R-:W-:Y:S01]  /*27ba0*/  STL.64 [R1+0x8], R4 ;  /* 0x0000080401007387 */ /* 0x000fe20000100a00 */
[----:B------:R-:W-:Y:S02]  /*27bb0*/  LEA R186, P1, R34, R229, 0x1 ;  /* 0x000000e522ba7211 */ /* 0x000fe400078208ff */
[----:B------:R-:W-:Y:S01]  /*27bc0*/  @P5 R2UR UR10, R164 ;  /* 0x00000000a40a52ca */ /* 0x000fe200000e0000 */
[----:B------:R1:W-:Y:S01]  /*27bd0*/  STL.64 [R1], R2 ;  /* 0x0000000201007387 */ /* 0x0003e20000100a00 */
[-C--:B------:R-:W-:Y:S02]  /*27be0*/  LEA.HI.X R187, R34, R228.reuse, R23, 0x1, P1 ;  /* 0x000000e422bb7211 */ /* 0x080fe400008f0c17 */
        /* <DEDUP_REMOVED lines=18> */
[----:B------:R2:W-:Y:S01]  /*27d10*/  @!P5 STS.128 [R235+0xa000], RZ ;  /* 0x00a000ffeb00d388 */ /* 0x0005e20000000c00 */
[----:B------:R-:W-:Y:S03]  /*27d20*/  IADD3 R11, P0, R34, R225, RZ ;  /* 0x000000e1220b7210 */ /* 0x000fe60007f1e0ff */
[----:B------:R-:W-:Y:S01]  /*27d30*/  @!PT LDS RZ, [RZ] ;  /* 0x00000000fffff984 */ /* 0x000fe20000000800 */
[----:B------:R-:W-:Y:S01]  /*27d40*/  @!PT LDS RZ, [RZ] ;  /* 0x00000000fffff984 */ /* 0x000fe20000000800 */
[----:B------:R-:W-:Y:S01]  /*27d50*/  @!PT LDS RZ, [RZ] ;  /* 0x00000000fffff984 */ /* 0x000fe20000000800 */
[----:B------:R-:W-:Y:S01]  /*27d60*/  @P4 LDGSTS.E.BYPASS.LTC128B.128 [R235+0xc000], desc[UR4][R186.64+0x100] ;  /* 0x0c000100baeb4fae */ /* 0x000fe2000b901d44 */
[-C--:B------:R-:W-:Y:S01]  /*27d70*/  @P5 LEA R170, P2, R11, R229.reuse, 0x1 ;  /* 0x000000e50baa5211 */ /* 0x080fe200078408ff */
        /* <DEDUP_REMOVED lines=8> */
[----:B------:R-:W-:Y:S01]  /*27e00*/  @P3 LDGSTS.E.BYPASS.LTC128B.128 [R235+0xe000], desc[UR14][R186.64+0x180] ;  /* 0x0e000180baeb3fae */ /* 0x000fe2000b901d4e */
[CCC-:B------:R-:W-:Y:S02]  /*27e10*/  @P5 LEA.HI.X R171, R11.reuse, R228.reuse, R23.reuse, 0x1, P2 ;  /* 0x000000e40bab5211 */ /* 0x1c0fe400010f0c17 */
[C---:B------:R-:W-:Y:S01]  /*27e20*/  @P3 LEA R32, P0, R11.reuse, R229, 0x1 ;  /* 0x000000e50b203211 */ /* 0x040fe200078008ff */
[----:B------:R2:W-:Y:S01]  /*27e30*/  @!P3 STS.128 [R235+0xe000], RZ ;  /* 0x00e000ffeb00b388 */ /* 0x0005e20000000c00 */
[C---:B------:R-:W-:Y:S02]  /*27e40*/  IADD3 R25, P2, R11.reuse, R225, RZ ;  /* 0x000000e10b197210 */ /* 0x040fe40007f5e0ff */
[CCC-:B------:R-:W-:Y:S01]  /*27e50*/  @P4 LEA.HI.X R35, R11.reuse, R228.reuse, R23.reuse, 0x1, P1 ;  /* 0x000000e40b234211 */ /* 0x1c0fe200008f0c17 */
[----:B------:R-:W-:Y:S01]  /*27e60*/  @!PT LDS RZ, [RZ] ;  /* 0x00000000fffff984 */ /* 0x000fe20000000800 */
[----:B------:R-:W-:Y:S01]  /*27e70*/  @!PT LDS RZ, [RZ] ;  /* 0x00000000fffff984 */ /* 0x000fe20000000800 */
[----:B------:R-:W-:Y:S01]  /*27e80*/  @!PT LDS RZ, [RZ] ;  /* 0x00000000fffff984 */ /* 0x000fe20000000800 */
[----:B------:R3:W-:Y:S01]  /*27e90*/  @P6 LDGSTS.E.BYPASS.LTC128B.128 [R235+0x8800], desc[UR12][R184.64] ;  /* 0x08800000b8eb6fae */ /* 0x0007e2000b901d4c */
[-C--:B------:R-:W-:Y:S01]  /*27ea0*/  @P3 LEA.HI.X R33, R11, R228.reuse, R23, 0x1, P0 ;  /* 0x000000e40b213211 */ /* 0x080fe200000f0c17 */
        /* <DEDUP_REMOVED lines=10> */
[CC--:B------:R-:W-:Y:S01]  /*27f50*/  @P4 LEA R190, P1, R25.reuse, R229.reuse, 0x1 ;  /* 0x000000e519be4211 */ /* 0x0c0fe200078208ff */
[----:B------:R2:W-:Y:S01]  /*27f60*/  @!P5 STS.128 [R235+0xa800], RZ ;  /* 0x00a800ffeb00d388 */ /* 0x0005e20000000c00 */
[C---:B------:R-:W-:Y:S02]  /*27f70*/  @P3 LEA R188, P0, R25.reuse, R229, 0x1 ;  /* 0x000000e519bc3211 */ /* 0x040fe400078008ff */
[C---:B------:R-:W-:Y:S01]  /*27f80*/  IADD3 R11, P2, R25.reuse, R225, RZ ;  /* 0x000000e1190b7210 */ /* 0x040fe20007f5e0ff */
[----:B------:R-:W-:Y:S01]  /*27f90*/  @!PT LDS RZ, [RZ] ;  /* 0x00000000fffff984 */ /* 0x000fe20000000800 */
[----:B------:R-:W-:Y:S01]  /*27fa0*/  @!PT LDS RZ, [RZ] ;  /* 0x00000000fffff984 */ /* 0x000fe20000000800 */
[----:B------:R-:W-:Y:S01]  /*27fb0*/  @!PT LDS RZ, [RZ] ;  /* 0x00000000fffff984 */ /* 0x000fe20000000800 */
[----:B------:R-:W-:Y:S01]  /*27fc0*/  @P4 LDGSTS.E.BYPASS.LTC128B.128 [R235+0xc800], desc[UR4][R34.64+0x100] ;  /* 0x0c80010022eb4fae */ /* 0x000fe2000b901d44 */
[CCC-:B------:R-:W-:Y:S02]  /*27fd0*/  @P4 LEA.HI.X R191, R25.reuse, R228.reuse, R23.reuse, 0x1, P1 ;  /* 0x000000e419bf4211 */ /* 0x1c0fe400008f0c17 */
[-C--:B------:R-:W-:Y:S01]  /*27fe0*/  @P3 LEA.HI.X R189, R25, R228.reuse, R23, 0x1, P0 ;  /* 0x000000e419bd3211 */ /* 0x080fe200000f0c17 */
[----:B------:R2:W-:Y:S01]  /*27ff0*/  @!P4 STS.128 [R235+0xc800], RZ ;  /* 0x00c800ffeb00c388 */ /* 0x0005e20000000c00 */
[----:B------:R-:W-:Y:S01]  /*28000*/  IMAD.X R23, R23, 0x1, R226, P2 ;  /* 0x0000000117177824 */ /* 0x000fe200010e06e2 */
[CC--:B-1----:R-:W-:Y:S02]  /*28010*/  @P6 LEA R2, P0, R11.reuse, R229.reuse, 0x1 ;  /* 0x000000e50b026211 */ /* 0x0c2fe400078008ff */
[----:B------:R-:W-:Y:S01]  /*28020*/  @!PT LDS RZ, [RZ] ;  /* 0x00000000fffff984 */ /* 0x000fe20000000800 */
[----:B------:R-:W-:Y:S01]  /*28030*/  @!PT LDS RZ, [RZ] ;  /* 0x00000000fffff984 */ /* 0x000fe20000000800 */
[----:B------:R-:W-:Y:S01]  /*28040*/  @!PT LDS RZ, [RZ] ;  /* 0x00000000fffff984 */ /* 0x000fe20000000800 */
[----:B------:R-:W-:Y:S01]  /*28050*/  @P3 LDGSTS.E.BYPASS.LTC128B.128 [R235+0xe800], desc[UR14][R32.64+0x180] ;  /* 0x0e80018020eb3fae */ /* 0x000fe2000b901d4e */
[CC--:B------:R-:W-:Y:S02]  /*28060*/  @P5 LEA R4, P2, R11.reuse, R229.reuse, 0x1 ;  /* 0x000000e50b045211 */ /* 0x0c0fe400078408ff */
[CCC-:B------:R-:W-:Y:S01]  /*28070*/  @P6 LEA.HI.X R3, R11.reuse, R228.reuse, R23.reuse, 0x1, P0 ;  /* 0x000000e40b036211 */ /* 0x1c0fe200000f0c17 */
[----:B------:R2:W-:Y:S01]  /*28080*/  @!P3 STS.128 [R235+0xe800], RZ ;  /* 0x00e800ffeb00b388 */ /* 0x0005e20000000c00 */
[CC--:B------:R-:W-:Y:S01]  /*28090*/  @P3 LEA R6, P0, R11.reuse, R229.reuse, 0x1 ;  /* 0x000000e50b063211 */ /* 0x0c0fe200078008ff */
[----:B---3--:R-:W-:Y:S01]  /*280a0*/  IMAD.MOV.U32 R184, RZ, RZ, R4 ;  /* 0x000000ffffb87224 */ /* 0x008fe200078e0004 */
[C---:B------:R-:W-:Y:S01]  /*280b0*/  @P4 LEA R250, P1, R11.reuse, R229, 0x1 ;  /* 0x000000e50bfa4211 */ /* 0x040fe200078208ff */
[----:B------:R-:W-:Y:S01]  /*280c0*/  @!PT LDS RZ, [RZ] ;  /* 0x00000000fffff984 */ /* 0x000fe20000000800 */
[----:B------:R-:W-:Y:S01]  /*280d0*/  @!PT LDS RZ, [RZ] ;  /* 0x00000000fffff984 */ /* 0x000fe20000000800 */
[----:B------:R-:W-:Y:S01]  /*280e0*/  @!PT LDS RZ, [RZ] ;  /* 0x00000000fffff984 */ /* 0x000fe20000000800 */
[----:B------:R-:W-:Y:S01]  /*280f0*/  @P6 LDGSTS.E.BYPASS.LTC128B.128 [R235+0x9000], desc[UR12][R194.64] ;  /* 0x09000000c2eb6fae */ /* 0x000fe2000b901d4c */
[CCC-:B------:R-:W-:Y:S02]  /*28100*/  @P3 LEA.HI.X R7, R11.reuse, R228.reuse, R23.reuse, 0x1, P0 ;  /* 0x000000e40b073211 */ /* 0x1c0fe400000f0c17 */
[CCC-:B------:R-:W-:Y:S01]  /*28110*/  @P5 LEA.HI.X R5, R11.reuse, R228.reuse, R23.reuse, 0x1, P2 ;  /* 0x000000e40b055211 */ /* 0x1c0fe200010f0c17 */
[----:B------:R2:W-:Y:S01]  /*28120*/  @!P6 STS.128 [R235+0x9000], RZ ;  /* 0x009000ffeb00e388 */ /* 0x0005e20000000c00 */
[----:B------:R-:W-:Y:S01]  /*28130*/  @P4 LEA.HI.X R251, R11, R228, R23, 0x1, P1 ;  /* 0x000000e40bfb4211 */ /* 0x000fe200008f0c17 */
[----:B------:R-:W-:Y:S01]  /*28140*/  IMAD.MOV.U32 R228, RZ, RZ, R6 ;  /* 0x000000ffffe47224 */ /* 0x000fe200078e0006 */
[C---:B------:R-:W-:Y:S01]  /*28150*/  @P6 R2UR UR14, R164.reuse ;  /* 0x00000000a40e62ca */ /* 0x040fe200000e0000 */
[----:B------:R-:W-:Y:S01]  /*28160*/  @!PT LDS RZ, [RZ] ;  /* 0x00000000fffff984 */ /* 0x000fe20000000800 */
[----:B------:R-:W-:Y:S01]  /*28170*/  @!PT LDS RZ, [RZ] ;  /* 0x00000000fffff984 */ /* 0x000fe20000000800 */
[----:B------:R-:W-:Y:S01]  /*28180*/  @!PT LDS RZ, [RZ] ;  /* 0x00000000fffff984 */ /* 0x000fe20000000800 */
[----:B------:R-:W-:Y:S01]  /*28190*/  @P5 LDGSTS.E.BYPASS.LTC128B.128 [R235+0xb000], desc[UR10][R192.64+0x80] ;  /* 0x0b000080c0eb5fae */ /* 0x000fe2000b901d4a */
[----:B------:R-:W-:Y:S01]  /*281a0*/  IMAD.MOV.U32 R229, RZ, RZ, R7 ;  /* 0x000000ffffe57224 */ /* 0x000fe200078e0007 */
[C---:B------:R-:W-:Y:S01]  /*281b0*/  @P6 R2UR UR15, R165.reuse ;  /* 0x00000000a50f62ca */ /* 0x040fe200000e0000 */
[----:B------:R-:W-:Y:S01]  /*281c0*/  IMAD.MOV.U32 R185, RZ, RZ, R5 ;  /* 0x000000ffffb97224 */ /* 0x000fe200078e0005 */
[----:B------:R-:W5:Y:S01]  /*281d0*/  LDL.LU.64 R6, [R1+0x10] ;  /* 0x0000100001067983 */ /* 0x000f620000300a00 */
[----:B----4-:R-:W-:Y:S01]  /*281e0*/  IMAD.MOV.U32 R170, RZ, RZ, R2 ;  /* 0x000000ffffaa7224 */ /* 0x010fe200078e0002 */
[C---:B------:R-:W-:Y:S01]  /*281f0*/  @P5 R2UR UR12, R164.reuse ;  /* 0x00000000a40c52ca */ /* 0x040fe200000e0000 */
[----:B------:R-:W-:Y:S01]  /*28200*/  IMAD.MOV.U32 R171, RZ, RZ, R3 ;  /* 0x000000ffffab7224 */ /* 0x000fe200078e0003 */
[----:B------:R-:W5:Y:S01]  /*28210*/  LDL.LU.64 R4, [R1+0x8] ;  /* 0x0000080001047983 */ /* 0x000f620000300a00 */
[C---:B------:R-:W-:Y:S02]  /*28220*/  @P5 R2UR UR13, R165.reuse ;  /* 0x00000000a50d52ca */ /* 0x040fe400000e0000 */
[C---:B------:R-:W-:Y:S01]  /*28230*/  @P4 R2UR UR10, R164.reuse ;  /* 0x00000000a40a42ca */ /* 0x040fe200000e0000 */
[----:B------:R-:W5:Y:S01]  /*28240*/  LDL.LU.64 R2, [R1] ;  /* 0x0000000001027983 */ /* 0x000f620000300a00 */
[C---:B------:R-:W-:Y:S03]  /*28250*/  @P4 R2UR UR11, R165.reuse ;  /* 0x00000000a50b42ca */ /* 0x040fe600000e0000 */
        /* <DEDUP_REMOVED lines=34> */
[----:B-1----:R-:W-:Y:S02]  /*28480*/  IMAD.MOV.U32 R229, RZ, RZ, R186 ;  /* 0x000000ffffe57224 */ /* 0x002fe400078e00ba */
[----:B--2---:R-:W-:Y:S02]  /*28490*/  IMAD.MOV.U32 R228, RZ, RZ, R187 ;  /* 0x000000ffffe47224 */ /* 0x004fe400078e00bb */
.L_x_8810:
[----:B------:R-:W-:Y:S05]  /*284a0*/  BSYNC B1 ;  /* 0x0000000000017941 */ /* 0x000fea0003800000 */
.L_x_8809:
        /* <DEDUP_REMOVED lines=8> */
[C---:B------:R-:W-:Y:S01]  /*28530*/  VIADD R32, R31.reuse, 0x10 ;  /* 0x000000101f207836 */ /* 0x040fe20000000000 */
[----:B------:R-:W-:Y:S01]  /*28540*/  IADD3 R11, R242, -R31, RZ ;  /* 0x8000001ff20b7210 */ /* 0x000fe20007ffe0ff */
[----:B------:R-:W-:Y:S01]  /*28550*/  IMAD.IADD R35, R240, 0x1, -R31 ;  /* 0x00000001f0237824 */ /* 0x000fe200078e0a1f */
[C---:B------:R-:W-:Y:S01]  /*28560*/  IADD3 R33, R31.reuse, 0x9, RZ ;  /* 0x000000091f217810 */ /* 0x040fe20007ffe0ff */
[C---:B------:R-:W-:Y:S01]  /*28570*/  IMAD.IADD R25, R242.reuse, 0x1, -R32 ;  /* 0x00000001f2197824 */ /* 0x040fe200078e0a20 */
[----:B------:R-:W-:Y:S01]  /*28580*/  IABS R11, R11 ;  /* 0x0000000b000b7213 */ /* 0x000fe20000000000 */
[----:B---3--:R-:W-:Y:S01]  /*28590*/  VIADD R166, R31, 0x18 ;  /* 0x000000181fa67836 */ /* 0x008fe20000000000 */
[C---:B------:R-:W-:Y:S02]  /*285a0*/  IADD3 R27, R242.reuse, -R33, RZ ;  /* 0x80000021f21b7210 */ /* 0x040fe40007ffe0ff */
[----:B------:R-:W-:Y:S02]  /*285b0*/  I2FP.F32.S32 R11, R11 ;  /* 0x0000000b000b7245 */ /* 0x000fe40000201400 */
[----:B------:R-:W-:Y:S02]  /*285c0*/  IABS R25, R25 ;  /* 0x0000001900197213 */ /* 0x000fe40000000000 */
[----:B------:R-:W-:Y:S01]  /*285d0*/  IABS R27, R27 ;  /* 0x0000001b001b7213 */ /* 0x000fe20000000000 */
[----:B------:R-:W-:Y:S01]  /*285e0*/  FFMA.FTZ R176, -R243, R11, R176 ;  /* 0x0000000bf3b07223 */ /* 0x000fe200000101b0 */
[C---:B------:R-:W-:Y:S01]  /*285f0*/  VIADD R11, R31.reuse, 0x8 ;  /* 0x000000081f0b7836 */ /* 0x040fe20000000000 */
[----:B------:R-:W-:Y:S02]  /*28600*/  IADD3 R23, R31, 0x1, RZ ;  /* 0x000000011f177810 */ /* 0x000fe40007ffe0ff */
[----:B------:R-:W-:Y:S01]  /*28610*/  I2FP.F32.S32 R25, R25 ;  /* 0x0000001900197245 */ /* 0x000fe20000201400 */
[----:B------:R-:W-:Y:S01]  /*28620*/  IMAD.IADD R29, R242, 0x1, -R11 ;  /* 0x00000001f21d7824 */ /* 0x000fe200078e0a0b */
[C---:B------:R-:W-:Y:S02]  /*28630*/  ISETP.GE.AND P4, PT, R11.reuse, R246, PT ;  /* 0x000000f60b00720c */ /* 0x040fe40003f86270 */
[----:B------:R-:W-:Y:S01]  /*28640*/  ISETP.GE.AND P6, PT, R11, R245, PT ;  /* 0x000000f50b00720c */ /* 0x000fe20003fc6270 */
[----:B-1----:R-:W-:Y:S01]  /*28650*/  FFMA.FTZ R12, -R243, R25, R12 ;  /* 0x00000019f30c7223 */ /* 0x002fe2000001010c */
[----:B------:R-:W-:Y:S02]  /*28660*/  IABS R29, R29 ;  /* 0x0000001d001d7213 */ /* 0x000fe40000000000 */
[----:B------:R-:W-:Y:S02]  /*28670*/  I2FP.F32.S32 R27, R27 ;  /* 0x0000001b001b7245 */ /* 0x000fe40000201400 */
[----:B------:R-:W-:Y:S02]  /*28680*/  I2FP.F32.S32 R29, R29 ;  /* 0x0000001d001d7245 */ /* 0x000fe40000201400 */
[----:B------:R-:W-:Y:S01]  /*28690*/  IADD3 R167, R31, 0x11, RZ ;  /* 0x000000111fa77810 */ /* 0x000fe20007ffe0ff */
[----:B------:R-:W-:Y:S01]  /*286a0*/  FFMA.FTZ R179, -R243, R27, R179 ;  /* 0x0000001bf3b37223 */ /* 0x000fe200000101b3 */
[----:B------:R-:W-:Y:S01]  /*286b0*/  ISETP.GE.OR P4, PT, R11, R241, !P4 ;  /* 0x000000f10b00720c */ /* 0x000fe20006786670 */
[----:B------:R-:W-:Y:S01]  /*286c0*/  FFMA.FTZ R173, -R243, R29, R173 ;  /* 0x0000001df3ad7223 */ /* 0x000fe200000101ad */
[----:B------:R-:W-:Y:S01]  /*286d0*/  ISETP.GE.OR P6, PT, R11, R244, !P6 ;  /* 0x000000f40b00720c */ /* 0x000fe200077c6670 */
[----:B------:R-:W-:Y:S01]  /*286e0*/  IMAD.IADD R11, R240, 0x1, -R11 ;  /* 0x00000001f00b7824 */ /* 0x000fe200078e0a0b */
[----:B------:R-:W-:Y:S01]  /*286f0*/  IADD3 R34, R242, -R23, RZ ;  /* 0x80000017f2227210 */ /* 0x000fe20007ffe0ff */
[----:B------:R-:W-:Y:S01]  /*28700*/  IMAD.IADD R27, R240, 0x1, -R23 ;  /* 0x00000001f01b7824 */ /* 0x000fe200078e0a17 */
[----:B------:R-:W-:Y:S02]  /*28710*/  IABS R35, R35 ;  /* 0x0000002300237213 */ /* 0x000fe40000000000 */
[C---:B------:R-:W-:Y:S02]  /*28720*/  IADD3 R25, R242.reuse, -R166, RZ ;  /* 0x800000a6f2197210 */ /* 0x040fe40007ffe0ff */
[----:B------:R-:W-:Y:S02]  /*28730*/  IADD3 R29, R242, -R167, RZ ;  /* 0x800000a7f21d7210 */ /* 0x000fe40007ffe0ff */
[----:B------:R-:W-:Y:S02]  /*28740*/  IABS R34, R34 ;  /* 0x0000002200227213 */ /* 0x000fe40000000000 */
[----:B------:R-:W-:Y:S02]  /*28750*/  I2FP.F32.S32 R35, R35 ;  /* 0x0000002300237245 */ /* 0x000fe40000201400 */
[----:B------:R-:W-:Y:S02]  /*28760*/  IABS R25, R25 ;  /* 0x0000001900197213 */ /* 0x000fe40000000000 */
[----:B------:R-:W-:Y:S01]  /*28770*/  IABS R11, R11 ;  /* 0x0000000b000b7213 */ /* 0x000fe20000000000 */
[----:B------:R-:W-:Y:S01]  /*28780*/  FFMA.FTZ R178, -R243, R35, R178 ;  /* 0x00000023f3b27223 */ /* 0x000fe200000101b2 */
[----:B------:R-:W-:Y:S02]  /*28790*/  IABS R29, R29 ;  /* 0x0000001d001d7213 */ /* 0x000fe40000000000 */
[C---:B------:R-:W-:Y:S02]  /*287a0*/  ISETP.GE.AND P1, PT, R31.reuse, R245, PT ;  /* 0x000000f51f00720c */ /* 0x040fe40003f26270 */
[----:B------:R-:W-:Y:S02]  /*287b0*/  I2FP.F32.S32 R34, R34 ;  /* 0x0000002200227245 */ /* 0x000fe40000201400 */
[----:B------:R-:W-:Y:S02]  /*287c0*/  IABS R27, R27 ;  /* 0x0000001b001b7213 */ /* 0x000fe40000000000 */
[----:B------:R-:W-:Y:S01]  /*287d0*/  ISETP.GE.AND P0, PT, R31, R246, PT ;  /* 0x000000f61f00720c */ /* 0x000fe20003f06270 */
[----:B------:R-:W-:Y:S01]  /*287e0*/  FFMA.FTZ R177, -R243, R34, R177 ;  /* 0x00000022f3b17223 */ /* 0x000fe200000101b1 */
[----:B------:R-:W-:Y:S01]  /*287f0*/  I2FP.F32.S32 R25, R25 ;  /* 0x0000001900197245 */ /* 0x000fe20000201400 */
[----:B------:R-:W-:Y:S01]  /*28800*/  VIADD R34, R31, 0x21 ;  /* 0x000000211f227836 */ /* 0x000fe20000000000 */
[----:B------:R-:W-:Y:S02]  /*28810*/  I2FP.F32.S32 R11, R11 ;  /* 0x0000000b000b7245 */ /* 0x000fe40000201400 */
[----:B------:R-:W-:Y:S01]  /*28820*/  ISETP.GE.AND P2, PT, R23, R246, PT ;  /* 0x000000f61700720c */ /* 0x000fe20003f46270 */
[C---:B------:R-:W-:Y:S01]  /*28830*/  FFMA.FTZ R16, -R243.reuse, R25, R16 ;  /* 0x00000019f3107223 */ /* 0x040fe20000010110 */
[----:B------:R-:W-:Y:S01]  /*28840*/  I2FP.F32.S32 R29, R29 ;  /* 0x0000001d001d7245 */ /* 0x000fe20000201400 */
[----:B------:R-:W-:Y:S01]  /*28850*/  FFMA.FTZ R182, -R243, R11, R182 ;  /* 0x0000000bf3b67223 */ /* 0x000fe200000101b6 */
[-C--:B------:R-:W-:Y:S02]  /*28860*/  ISETP.GE.OR P1, PT, R31, R244.reuse, !P1 ;  /* 0x000000f41f00720c */ /* 0x080fe40004f26670 */
[----:B------:R-:W-:Y:S01]  /*28870*/  I2FP.F32.S32 R27, R27 ;  /* 0x0000001b001b7245 */ /* 0x000fe20000201400 */
[----:B------:R-:W-:Y:S01]  /*28880*/  FFMA.FTZ R13, -R243, R29, R13 ;  /* 0x0000001df30d7223 */ /* 0x000fe2000001010d */
[C---:B------:R-:W-:Y:S02]  /*28890*/  IADD3 R164, R31.reuse, 0x19, RZ ;  /* 0x000000191fa47810 */ /* 0x040fe40007ffe0ff */
[----:B------:R-:W-:Y:S01]  /*288a0*/  ISETP.GE.OR P0, PT, R31, R241, !P0 ;  /* 0x000000f11f00720c */ /* 0x000fe20004706670 */
[----:B------:R-:W-:Y:S01]  /*288b0*/  FFMA.FTZ R172, -R243, R27, R172 ;  /* 0x0000001bf3ac7223 */ /* 0x000fe200000101ac */
[C---:B------:R-:W-:Y:S02]  /*288c0*/  ISETP.GE.AND P5, PT, R23.reuse, R245, PT ;  /* 0x000000f51700720c */ /* 0x040fe40003fa6270 */
[----:B------:R-:W-:Y:S02]  /*288d0*/  ISETP.GE.OR P2, PT, R23, R241, !P2 ;  /* 0x000000f11700720c */ /* 0x000fe40005746670 */
[----:B------:R-:W-:Y:S02]  /*288e0*/  FSEL R11, R178, -INF , !P1 ;  /* 0xff800000b20b7808 */ /* 0x000fe40004800000 */
[----:B------:R-:W-:Y:S02]  /*288f0*/  FSEL R25, R173, -INF , !P4 ;  /* 0xff800000ad197808 */ /* 0x000fe40006000000 */
[----:B------:R-:W-:Y:S02]  /*28900*/  FSEL R29, R176, -INF , !P0 ;  /* 0xff800000b01d7808 */ /* 0x000fe40004000000 */
[----:B------:R-:W-:Y:S01]  /*28910*/  ISETP.GE.OR P5, PT, R23, R244, !P5 ;  /* 0x000000f41700720c */ /* 0x000fe20006fa6670 */
[----:B------:R-:W-:Y:S01]  /*28920*/  IMAD.IADD R23, R242, 0x1, -R164 ;  /* 0x00000001f2177824 */ /* 0x000fe200078e0aa4 */
[CC--:B------:R-:W-:Y:S02]  /*28930*/  ISETP.GE.AND P1, PT, R32.reuse, R246.reuse, PT ;  /* 0x000000f62000720c */ /* 0x0c0fe40003f26270 */
[-C--:B------:R-:W-:Y:S02]  /*28940*/  ISETP.GE.AND P4, PT, R167, R246.reuse, PT ;  /* 0x000000f6a700720c */ /* 0x080fe40003f86270 */
[----:B------:R-:W-:Y:S02]  /*28950*/  FSEL R27, R177, -INF , !P2 ;  /* 0xff800000b11b7808 */ /* 0x000fe40005000000 */
[C---:B------:R-:W-:Y:S02]  /*28960*/  ISETP.GE.AND P3, PT, R33.reuse, R246, PT ;  /* 0x000000f62100720c */ /* 0x040fe40003f66270 */
[-C--:B------:R-:W-:Y:S02]  /*28970*/  ISETP.GE.AND P0, PT, R33, R245.reuse, PT ;  /* 0x000000f52100720c */ /* 0x080fe40003f06270 */
[C---:B------:R-:W-:Y:S02]  /*28980*/  ISETP.GE.AND P2, PT, R32.reuse, R245, PT ;  /* 0x000000f52000720c */ /* 0x040fe40003f46270 */
[-C--:B------:R-:W-:Y:S02]  /*28990*/  ISETP.GE.OR P1, PT, R32, R241.reuse, !P1 ;  /* 0x000000f12000720c */ /* 0x080fe40004f26670 */
[-C--:B------:R-:W-:Y:S02]  /*289a0*/  ISETP.GE.OR P4, PT, R167, R241.reuse, !P4 ;  /* 0x000000f1a700720c */ /* 0x080fe40006786670 */
[C---:B------:R-:W-:Y:S02]  /*289b0*/  ISETP.GE.OR P3, PT, R33.reuse, R241, !P3 ;  /* 0x000000f12100720c */ /* 0x040fe40005f66670 */
[-C--:B------:R-:W-:Y:S02]  /*289c0*/  ISETP.GE.OR P0, PT, R33, R244.reuse, !P0 ;  /* 0x000000f42100720c */ /* 0x080fe40004706670 */
[C---:B------:R-:W-:Y:S01]  /*289d0*/  IADD3 R170, R240.reuse, -R33, RZ ;  /* 0x80000021f0aa7210 */ /* 0x040fe20007ffe0ff */
[----:B------:R-:W-:Y:S01]  /*289e0*/  IMAD.IADD R33, R240, 0x1, -R32 ;  /* 0x00000001f0217824 */ /* 0x000fe200078e0a20 */
[----:B------:R-:W-:Y:S02]  /*289f0*/  IABS R23, R23 ;  /* 0x0000001700177213 */ /* 0x000fe40000000000 */
[----:B------:R-:W-:Y:S01]  /*28a00*/  ISETP.GE.OR P2, PT, R32, R244, !P2 ;  /* 0x000000f42000720c */ /* 0x000fe20005746670 */
[----:B------:R-:W-:Y:S01]  /*28a10*/  IMAD.IADD R32, R240, 0x1, -R167 ;  /* 0x00000001f0207824 */ /* 0x000fe200078e0aa7 */
[----:B------:R-:W-:Y:S02]  /*28a20*/  FSEL R190, R12, -INF , !P1 ;  /* 0xff8000000cbe7808 */ /* 0x000fe40004800000 */
[----:B------:R-:W-:Y:S02]  /*28a30*/  FSEL R191, R13, -INF , !P4 ;  /* 0xff8000000dbf7808 */ /* 0x000fe40006000000 */
[C---:B------:R-:W-:Y:S02]  /*28a40*/  ISETP.GE.AND P1, PT, R166.reuse, R246, PT ;  /* 0x000000f6a600720c */ /* 0x040fe40003f26270 */
[C---:B------:R-:W-:Y:S02]  /*28a50*/  ISETP.GE.AND P4, PT, R166.reuse, R245, PT ;  /* 0x000000f5a600720c */ /* 0x040fe40003f86270 */
[----:B------:R-:W-:Y:S02]  /*28a60*/  I2FP.F32.S32 R23, R23 ;  /* 0x0000001700177245 */ /* 0x000fe40000201400 */
[----:B------:R-:W-:Y:S02]  /*28a70*/  IABS R32, R32 ;  /* 0x0000002000207213 */ /* 0x000fe40000000000 */
[C---:B------:R-:W-:Y:S01]  /*28a80*/  ISETP.GE.OR P1, PT, R166.reuse, R241, !P1 ;  /* 0x000000f1a600720c */ /* 0x040fe20004f26670 */
[----:B------:R-:W-:Y:S01]  /*28a90*/  FFMA.FTZ R17, -R243, R23, R17 ;  /* 0x00000017f3117223 */ /* 0x000fe20000010111 */
[----:B------:R-:W-:Y:S02]  /*28aa0*/  ISETP.GE.OR P4, PT, R166, R244, !P4 ;  /* 0x000000f4a600720c */ /* 0x000fe40006786670 */
[----:B------:R-:W-:Y:S02]  /*28ab0*/  IADD3 R166, R240, -R166, RZ ;  /* 0x800000a6f0a67210 */ /* 0x000fe40007ffe0ff */
[----:B------:R-:W-:Y:S02]  /*28ac0*/  FSEL R23, R179, -INF , !P3 ;  /* 0xff800000b3177808 */ /* 0x000fe40005800000 */
[----:B------:R-:W-:Y:S02]  /*28ad0*/  I2FP.F32.S32 R32, R32 ;  /* 0x0000002000207245 */ /* 0x000fe40000201400 */
[----:B------:R-:W-:Y:S02]  /*28ae0*/  ISETP.GE.AND P3, PT, R167, R245, PT ;  /* 0x000000f5a700720c */ /* 0x000fe40003f66270 */
[----:B------:R-:W-:Y:S01]  /*28af0*/  IABS R166, R166 ;  /* 0x000000a600a67213 */ /* 0x000fe20000000000 */
[----:B------:R-:W-:Y:S01]  /*28b00*/  FFMA.FTZ R15, -R243, R32, R15 ;  /* 0x00000020f30f7223 */ /* 0x000fe2000001010f */
[----:B------:R-:W-:Y:S01]  /*28b10*/  ISETP.GE.OR P3, PT, R167, R244, !P3 ;  /* 0x000000f4a700720c */ /* 0x000fe20005f66670 */
[----:B------:R-:W-:Y:S01]  /*28b20*/  VIADD R32, R31, 0x30 ;  /* 0x000000301f207836 */ /* 0x000fe20000000000 */
[----:B------:R-:W-:Y:S02]  /*28b30*/  FSEL R192, R16, -INF , !P1 ;  /* 0xff80000010c07808 */ /* 0x000fe40004800000 */
[----:B------:R-:W-:Y:S02]  /*28b40*/  I2FP.F32.S32 R166, R166 ;  /* 0x000000a600a67245 */ /* 0x000fe40000201400 */
[----:B------:R-:W-:Y:S02]  /*28b50*/  IABS R167, R33 ;  /* 0x0000002100a77213 */ /* 0x000fe40000000000 */
[----:B------:R-:W-:Y:S01]  /*28b60*/  IADD3 R16, R240, -R164, RZ ;  /* 0x800000a4f0107210 */ /* 0x000fe20007ffe0ff */
[----:B-----5:R-:W-:Y:S01]  /*28b70*/  FFMA.FTZ R4, -R243, R166, R4 ;  /* 0x000000a6f3047223 */ /* 0x020fe20000010104 */
[C---:B------:R-:W-:Y:S01]  /*28b80*/  IADD3 R35, R31.reuse, 0x20, RZ ;  /* 0x000000201f237810 */ /* 0x040fe20007ffe0ff */
[----:B------:R-:W-:Y:S01]  /*28b90*/  VIADD R166, R31, 0x31 ;  /* 0x000000311fa67836 */ /* 0x000fe20000000000 */
[----:B------:R-:W-:Y:S02]  /*28ba0*/  I2FP.F32.S32 R167, R167 ;  /* 0x000000a700a77245 */ /* 0x000fe40000201400 */
[C---:B------:R-:W-:Y:S02]  /*28bb0*/  IADD3 R13, R242.reuse, -R32, RZ ;  /* 0x80000020f20d7210 */ /* 0x040fe40007ffe0ff */
[----:B------:R-:W-:Y:S01]  /*28bc0*/  IABS R170, R170 ;  /* 0x000000aa00aa7213 */ /* 0x000fe20000000000 */
[----:B------:R-:W-:Y:S01]  /*28bd0*/  FFMA.FTZ R14, -R243, R167, R14 ;  /* 0x000000a7f30e7223 */ /* 0x000fe2000001010e */
[----:B------:R-:W-:Y:S01]  /*28be0*/  IABS R16, R16 ;  /* 0x0000001000107213 */ /* 0x000fe20000000000 */
[----:B------:R-:W-:Y:S01]  /*28bf0*/  VIADD R167, R31, 0x28 ;  /* 0x000000281fa77836 */ /* 0x000fe20000000000 */
[----:B------:R-:W-:Y:S02]  /*28c00*/  IADD3 R169, R242, -R35, RZ ;  /* 0x80000023f2a97210 */ /* 0x000fe40007ffe0ff */
[----:B------:R-:W-:Y:S02]  /*28c10*/  I2FP.F32.S32 R170, R170 ;  /* 0x000000aa00aa7245 */ /* 0x000fe40000201400 */
[----:B------:R-:W-:Y:S02]  /*28c20*/  IABS R13, R13 ;  /* 0x0000000d000d7213 */ /* 0x000fe40000000000 */
[----:B------:R-:W-:Y:S01]  /*28c30*/  I2FP.F32.S32 R16, R16 ;  /* 0x0000001000107245 */ /* 0x000fe20000201400 */
[C---:B------:R-:W-:Y:S01]  /*28c40*/  FFMA.FTZ R174, -R243.reuse, R170, R174 ;  /* 0x000000aaf3ae7223 */ /* 0x040fe200000101ae */
[----:B------:R-:W-:Y:S02]  /*28c50*/  FSEL R195, R4, -INF , !P4 ;  /* 0xff80000004c37808 */ /* 0x000fe40006000000 */
[----:B------:R-:W-:Y:S01]  /*28c60*/  IABS R169, R169 ;  /* 0x000000a900a97213 */ /* 0x000fe20000000000 */
[C---:B------:R-:W-:Y:S01]  /*28c70*/  FFMA.FTZ R5, -R243.reuse, R16, R5 ;  /* 0x00000010f3057223 */ /* 0x040fe20000010105 */
[----:B------:R-:W-:Y:S02]  /*28c80*/  IADD3 R4, R240, -R166, RZ ;  /* 0x800000a6f0047210 */ /* 0x000fe40007ffe0ff */
[----:B------:R-:W-:Y:S02]  /*28c90*/  IADD3 R171, R242, -R34, RZ ;  /* 0x80000022f2ab7210 */ /* 0x000fe40007ffe0ff */
[----:B------:R-:W-:Y:S02]  /*28ca0*/  I2FP.F32.S32 R13, R13 ;  /* 0x0000000d000d7245 */ /* 0x000fe40000201400 */
[----:B------:R-:W-:Y:S02]  /*28cb0*/  FSEL R12, R172, -INF , !P5 ;  /* 0xff800000ac0c7808 */ /* 0x000fe40006800000 */
[----:B------:R-:W-:Y:S01]  /*28cc0*/  FSEL R194, R14, -INF , !P2 ;  /* 0xff8000000ec27808 */ /* 0x000fe20005000000 */
[C---:B------:R-:W-:Y:S01]  /*28cd0*/  FFMA.FTZ R168, -R243.reuse, R13, R168 ;  /* 0x0000000df3a87223 */ /* 0x040fe200000101a8 */
[----:B------:R-:W-:Y:S02]  /*28ce0*/  I2FP.F32.S32 R169, R169 ;  /* 0x000000a900a97245 */ /* 0x000fe40000201400 */
[----:B------:R-:W-:Y:S02]  /*28cf0*/  FSEL R16, R182, -INF , !P6 ;  /* 0xff800000b6107808 */ /* 0x000fe40007000000 */
[----:B------:R-:W-:Y:S01]  /*28d00*/  IADD3 R14, R240, -R167, RZ ;  /* 0x800000a7f00e7210 */ /* 0x000fe20007ffe0ff */
[----:B------:R-:W-:Y:S01]  /*28d10*/  FFMA.FTZ R18, -R243, R169, R18 ;  /* 0x000000a9f3127223 */ /* 0x000fe20000010112 */
[----:B------:R-:W-:Y:S01]  /*28d20*/  ISETP.GE.AND P5, PT, R164, R246, PT ;  /* 0x000000f6a400720c */ /* 0x000fe20003fa6270 */
[----:B------:R-:W-:Y:S01]  /*28d30*/  IMAD.IADD R169, R242, 0x1, -R167 ;  /* 0x00000001f2a97824 */ /* 0x000fe200078e0aa7 */
[----:B------:R-:W-:Y:S02]  /*28d40*/  IABS R4, R4 ;  /* 0x0000000400047213 */ /* 0x000fe40000000000 */
[----:B------:R-:W-:Y:S02]  /*28d50*/  IABS R33, R171 ;  /* 0x000000ab00217213 */ /* 0x000fe40000000000 */
[C---:B------:R-:W-:Y:S02]  /*28d60*/  ISETP.GE.AND P6, PT, R35.reuse, R246, PT ;  /* 0x000000f62300720c */ /* 0x040fe40003fc6270 */
[----:B------:R-:W-:Y:S02]  /*28d70*/  FSEL R13, R174, -INF , !P0 ;  /* 0xff800000ae0d7808 */ /* 0x000fe40004000000 */
[----:B------:R-:W-:Y:S02]  /*28d80*/  ISETP.GE.OR P5, PT, R164, R241, !P5 ;  /* 0x000000f1a400720c */ /* 0x000fe40006fa6670 */
[----:B------:R-:W-:Y:S02]  /*28d90*/  IABS R14, R14 ;  /* 0x0000000e000e7213 */ /* 0x000fe40000000000 */
[----:B------:R-:W-:Y:S02]  /*28da0*/  I2FP.F32.S32 R4, R4 ;  /* 0x0000000400047245 */ /* 0x000fe40000201400 */
[----:B------:R-:W-:Y:S02]  /*28db0*/  I2FP.F32.S32 R33, R33 ;  /* 0x0000002100217245 */ /* 0x000fe40000201400 */
[----:B------:R-:W-:Y:S01]  /*28dc0*/  ISETP.GE.OR P6, PT, R35, R241, !P6 ;  /* 0x000000f12300720c */ /* 0x000fe200077c6670 */
[----:B------:R-:W-:Y:S01]  /*28dd0*/  FFMA.FTZ R24, -R243, R4, R24 ;  /* 0x00000004f3187223 */ /* 0x000fe20000010118 */
[----:B------:R-:W-:Y:S01]  /*28de0*/  ISETP.GE.AND P0, PT, R35, R245, PT ;  /* 0x000000f52300720c */ /* 0x000fe20003f06270 */
[----:B------:R-:W-:Y:S01]  /*28df0*/  FFMA.FTZ R19, -R243, R33, R19 ;  /* 0x00000021f3137223 */ /* 0x000fe20000010113 */
[----:B------:R-:W-:Y:S02]  /*28e00*/  FSEL R193, R17, -INF , !P5 ;  /* 0xff80000011c17808 */ /* 0x000fe40006800000 */
[----:B------:R-:W-:Y:S02]  /*28e10*/  I2FP.F32.S32 R14, R14 ;  /* 0x0000000e000e7245 */ /* 0x000fe40000201400 */
[----:B------:R-:W-:Y:S02]  /*28e20*/  FSEL R183, R18, -INF , !P6 ;  /* 0xff80000012b77808 */ /* 0x000fe40007000000 */
[----:B------:R-:W-:Y:S01]  /*28e30*/  ISETP.GE.OR P0, PT, R35, R244, !P0 ;  /* 0x000000f42300720c */ /* 0x000fe20004706670 */
[----:B------:R-:W-:Y:S01]  /*28e40*/  IMAD.IADD R35, R240, 0x1, -R35 ;  /* 0x00000001f0237824 */ /* 0x000fe200078e0a23 */
[C---:B------:R-:W-:Y:S01]  /*28e50*/  ISETP.GE.AND P5, PT, R34.reuse, R246, PT ;  /* 0x000000f62200720c */ /* 0x040fe20003fa6270 */
[----:B------:R-:W-:Y:S01]  /*28e60*/  FFMA.FTZ R9, -R243, R14, R9 ;  /* 0x0000000ef3097223 */ /* 0x000fe20000010109 */
[----:B------:R-:W-:Y:S02]  /*28e70*/  FMNMX.FTZ R4, R11, R2, !PT ;  /* 0x000000020b047209 */ /* 0x000fe40007810000 */
[-C--:B------:R-:W-:Y:S02]  /*28e80*/  ISETP.GE.AND P6, PT, R34, R245.reuse, PT ;  /* 0x000000f52200720c */ /* 0x080fe40003fc6270 */
[----:B------:R-:W-:Y:S02]  /*28e90*/  IADD3 R33, R31, 0x29, RZ ;  /* 0x000000291f217810 */ /* 0x000fe40007ffe0ff */
[----:B------:R-:W-:Y:S02]  /*28ea0*/  ISETP.GE.AND P1, PT, R164, R245, PT ;  /* 0x000000f5a400720c */ /* 0x000fe40003f26270 */
[----:B------:R-:W-:Y:S02]  /*28eb0*/  ISETP.GE.OR P5, PT, R34, R241, !P5 ;  /* 0x000000f12200720c */ /* 0x000fe40006fa6670 */
[----:B------:R-:W-:Y:S02]  /*28ec0*/  FMNMX.FTZ R14, R29, R0, !PT ;  /* 0x000000001d0e7209 */ /* 0x000fe40007810000 */
[----:B------:R-:W-:Y:S02]  /*28ed0*/  FMNMX.FTZ R4, R12, R4, !PT ;  /* 0x000000040c047209 */ /* 0x000fe40007810000 */
[----:B------:R-:W-:Y:S02]  /*28ee0*/  ISETP.GE.OR P6, PT, R34, R244, !P6 ;  /* 0x000000f42200720c */ /* 0x000fe400077c6670 */
[----:B------:R-:W-:Y:S02]  /*28ef0*/  IADD3 R18, R240, -R34, RZ ;  /* 0x80000022f0127210 */ /* 0x000fe40007ffe0ff */
[----:B------:R-:W-:Y:S02]  /*28f00*/  IABS R34, R35 ;  /* 0x0000002300227213 */ /* 0x000fe40000000000 */
[----:B------:R-:W-:Y:S01]  /*28f10*/  ISETP.GE.OR P1, PT, R164, R244, !P1 ;  /* 0x000000f4a400720c */ /* 0x000fe20004f26670 */
[C---:B------:R-:W-:Y:S01]  /*28f20*/  IMAD.IADD R164, R242.reuse, 0x1, -R33 ;  /* 0x00000001f2a47824 */ /* 0x040fe200078e0a21 */
[----:B------:R-:W-:Y:S01]  /*28f30*/  FSEL R175, R19, -INF , !P5 ;  /* 0xff80000013af7808 */ /* 0x000fe20006800000 */
[----:B------:R-:W-:Y:S01]  /*28f40*/  IMAD.IADD R19, R242, 0x1, -R166 ;  /* 0x00000001f2137824 */ /* 0x000fe200078e0aa6 */
[----:B------:R-:W-:Y:S02]  /*28f50*/  FMNMX.FTZ R14, R27, R14, !PT ;  /* 0x0000000e1b0e7209 */ /* 0x000fe40007810000 */
[----:B------:R-:W-:Y:S02]  /*28f60*/  FMNMX.FTZ R4, R16, R4, !PT ;  /* 0x0000000410047209 */ /* 0x000fe40007810000 */
[----:B------:R-:W-:Y:S02]  /*28f70*/  I2FP.F32.S32 R34, R34 ;  /* 0x0000002200227245 */ /* 0x000fe40000201400 */
[----:B------:R-:W-:Y:S02]  /*28f80*/  IABS R164, R164 ;  /* 0x000000a400a47213 */ /* 0x000fe40000000000 */
[----:B------:R-:W-:Y:S01]  /*28f90*/  FMNMX.FTZ R4, R13, R4, !PT ;  /* 0x000000040d047209 */ /* 0x000fe20007810000 */
[----:B------:R-:W-:Y:S01]  /*28fa0*/  FFMA.FTZ R6, -R243, R34, R6 ;  /* 0x00000022f3067223 */ /* 0x000fe20000010106 */
[----:B------:R-:W-:Y:S01]  /*28fb0*/  FMNMX.FTZ R14, R25, R14, !PT ;  /* 0x0000000e190e7209 */ /* 0x000fe20007810000 */
[----:B------:R-:W-:Y:S01]  /*28fc0*/  IMAD.MOV.U32 R34, RZ, RZ, R175 ;  /* 0x000000ffff227224 */ /* 0x000fe200078e00af */
[----:B------:R-:W-:Y:S02]  /*28fd0*/  IABS R169, R169 ;  /* 0x000000a900a97213 */ /* 0x000fe40000000000 */
[----:B------:R-:W-:Y:S02]  /*28fe0*/  IABS R19, R19 ;  /* 0x0000001300137213 */ /* 0x000fe40000000000 */
[----:B------:R-:W-:Y:S01]  /*28ff0*/  FSEL R249, R15, -INF , !P3 ;  /* 0xff8000000ff97808 */ /* 0x000fe20005800000 */
[----:B------:R-:W-:Y:S01]  /*29000*/  IMAD.IADD R15, R240, 0x1, -R33 ;  /* 0x00000001f00f7824 */ /* 0x000fe200078e0a21 */
[C---:B------:R-:W-:Y:S02]  /*29010*/  ISETP.GE.AND P3, PT, R33.reuse, R246, PT ;  /* 0x000000f62100720c */ /* 0x040fe40003f66270 */
[----:B------:R-:W-:Y:S02]  /*29020*/  ISETP.GE.AND P4, PT, R33, R245, PT ;  /* 0x000000f52100720c */ /* 0x000fe40003f86270 */
[----:B------:R-:W-:Y:S02]  /*29030*/  I2FP.F32.S32 R164, R164 ;  /* 0x000000a400a47245 */ /* 0x000fe40000201400 */
[----:B------:R-:W-:Y:S02]  /*29040*/  FMNMX.FTZ R14, R23, R14, !PT ;  /* 0x0000000e170e7209 */ /* 0x000fe40007810000 */
[----:B------:R-:W-:Y:S01]  /*29050*/  I2FP.F32.S32 R169, R169 ;  /* 0x000000a900a97245 */ /* 0x000fe20000201400 */
[C---:B------:R-:W-:Y:S01]  /*29060*/  FFMA.FTZ R21, -R243.reuse, R164, R21 ;  /* 0x000000a4f3157223 */ /* 0x040fe20000010115 */
[----:B------:R-:W-:Y:S02]  /*29070*/  FMNMX.FTZ R4, R194, R4, !PT ;  /* 0x00000004c2047209 */ /* 0x000fe40007810000 */
[----:B------:R-:W-:Y:S01]  /*29080*/  IABS R18, R18 ;  /* 0x0000001200127213 */ /* 0x000fe20000000000 */
[----:B------:R-:W-:Y:S01]  /*29090*/  FFMA.FTZ R20, -R243, R169, R20 ;  /* 0x000000a9f3147223 */ /* 0x000fe20000010114 */
[----:B------:R-:W-:Y:S02]  /*290a0*/  I2FP.F32.S32 R19, R19 ;  /* 0x0000001300137245 */ /* 0x000fe40000201400 */
[----:B------:R-:W-:Y:S02]  /*290b0*/  FSEL R250, R5, -INF , !P1 ;  /* 0xff80000005fa7808 */ /* 0x000fe40004800000 */
[----:B------:R-:W-:Y:S01]  /*290c0*/  ISETP.GE.OR P3, PT, R33, R241, !P3 ;  /* 0x000000f12100720c */ /* 0x000fe20005f66670 */
[----:B------:R-:W-:Y:S01]  /*290d0*/  FFMA.FTZ R28, -R243, R19, R28 ;  /* 0x00000013f31c7223 */ /* 0x000fe2000001011c */
[----:B------:R-:W-:Y:S02]  /*290e0*/  ISETP.GE.AND P2, PT, R167, R246, PT ;  /* 0x000000f6a700720c */ /* 0x000fe40003f46270 */
[----:B------:R-:W-:Y:S02]  /*290f0*/  ISETP.GE.OR P4, PT, R33, R244, !P4 ;  /* 0x000000f42100720c */ /* 0x000fe40006786670 */
[----:B------:R-:W-:Y:S02]  /*29100*/  IADD3 R5, R240, -R32, RZ ;  /* 0x80000020f0057210 */ /* 0x000fe40007ffe0ff */
[----:B------:R-:W-:Y:S02]  /*29110*/  FSEL R33, R6, -INF , !P0 ;  /* 0xff80000006217808 */ /* 0x000fe40004000000 */
[----:B------:R-:W-:Y:S02]  /*29120*/  ISETP.GE.AND P1, PT, R166, R246, PT ;  /* 0x000000f6a600720c */ /* 0x000fe40003f26270 */
[----:B------:R-:W-:Y:S02]  /*29130*/  I2FP.F32.S32 R18, R18 ;  /* 0x0000001200127245 */ /* 0x000fe40000201400 */
[----:B------:R-:W-:Y:S02]  /*29140*/  FMNMX.FTZ R6, R249, R4, !PT ;  /* 0x00000004f9067209 */ /* 0x000fe40007810000 */
[----:B------:R-:W-:Y:S01]  /*29150*/  FMNMX.FTZ R14, R190, R14, !PT ;  /* 0x0000000ebe0e7209 */ /* 0x000fe20007810000 */
[----:B------:R-:W-:Y:S01]  /*29160*/  FFMA.FTZ R7, -R243, R18, R7 ;  /* 0x00000012f3077223 */ /* 0x000fe20000010107 */
[----:B------:R-:W-:Y:S02]  /*29170*/  IADD3 R164, R31, 0x38, RZ ;  /* 0x000000381fa47810 */ /* 0x000fe40007ffe0ff */
[----:B------:R-:W-:Y:S02]  /*29180*/  ISETP.GE.OR P2, PT, R167, R241, !P2 ;  /* 0x000000f1a700720c */ /* 0x000fe40005746670 */
[----:B------:R-:W-:Y:S01]  /*29190*/  IABS R5, R5 ;  /* 0x0000000500057213 */ /* 0x000fe20000000000 */
[----:B------:R-:W-:Y:S01]  /*291a0*/  IMAD.IADD R17, R242, 0x1, -R164 ;  /* 0x00000001f2117824 */ /* 0x000fe200078e0aa4 */
[----:B------:R-:W-:Y:S02]  /*291b0*/  ISETP.GE.OR P1, PT, R166, R241, !P1 ;  /* 0x000000f1a600720c */ /* 0x000fe40004f26670 */
[----:B------:R-:W-:Y:S02]  /*291c0*/  FMNMX.FTZ R14, R191, R14, !PT ;  /* 0x0000000ebf0e7209 */ /* 0x000fe40007810000 */
[----:B------:R-:W-:Y:S02]  /*291d0*/  FMNMX.FTZ R6, R195, R6, !PT ;  /* 0x00000006c3067209 */ /* 0x000fe40007810000 */
[----:B------:R-:W-:Y:S02]  /*291e0*/  FSEL R19, R20, -INF , !P2 ;  /* 0xff80000014137808 */ /* 0x000fe40005000000 */
[----:B------:R-:W-:Y:S02]  /*291f0*/  FSEL R18, R21, -INF , !P3 ;  /* 0xff80000015127808 */ /* 0x000fe40005800000 */
[----:B------:R-:W-:Y:S02]  /*29200*/  IABS R15, R15 ;  /* 0x0000000f000f7213 */ /* 0x000fe40000000000 */
[----:B------:R-:W-:Y:S02]  /*29210*/  I2FP.F32.S32 R5, R5 ;  /* 0x0000000500057245 */ /* 0x000fe40000201400 */
[----:B------:R-:W-:Y:S02]  /*29220*/  FSEL R179, R28, -INF , !P1 ;  /* 0xff8000001cb37808 */ /* 0x000fe40004800000 */
[C---:B------:R-:W-:Y:S01]  /*29230*/  ISETP.GE.AND P2, PT, R32.reuse, R246, PT ;  /* 0x000000f62000720c */ /* 0x040fe20003f46270 */
[----:B------:R-:W-:Y:S01]  /*29240*/  FFMA.FTZ R22, -R243, R5, R22 ;  /* 0x00000005f3167223 */ /* 0x000fe20000010116 */
[-C--:B------:R-:W-:Y:S02]  /*29250*/  ISETP.GE.AND P3, PT, R32, R245.reuse, PT ;  /* 0x000000f52000720c */ /* 0x080fe40003f66270 */
[----:B------:R-:W-:Y:S02]  /*29260*/  FMNMX.FTZ R14, R192, R14, !PT ;  /* 0x0000000ec00e7209 */ /* 0x000fe40007810000 */
[-C--:B------:R-:W-:Y:S02]  /*29270*/  ISETP.GE.AND P5, PT, R167, R245.reuse, PT ;  /* 0x000000f5a700720c */ /* 0x080fe40003fa6270 */
[----:B------:R-:W-:Y:S02]  /*29280*/  ISETP.GE.AND P0, PT, R164, R246, PT ;  /* 0x000000f6a400720c */ /* 0x000fe40003f06270 */
[----:B------:R-:W-:Y:S02]  /*29290*/  FMNMX.FTZ R6, R250, R6, !PT ;  /* 0x00000006fa067209 */ /* 0x000fe40007810000 */
[----:B------:R-:W-:Y:S02]  /*292a0*/  ISETP.GE.AND P1, PT, R164, R245, PT ;  /* 0x000000f5a400720c */ /* 0x000fe40003f26270 */
[----:B------:R-:W-:Y:S02]  /*292b0*/  I2FP.F32.S32 R15, R15 ;  /* 0x0000000f000f7245 */ /* 0x000fe40000201400 */
[C---:B------:R-:W-:Y:S02]  /*292c0*/  ISETP.GE.OR P3, PT, R32.reuse, R244, !P3 ;  /* 0x000000f42000720c */ /* 0x040fe40005f66670 */
[----:B------:R-:W-:Y:S01]  /*292d0*/  IABS R17, R17 ;  /* 0x0000001100117213 */ /* 0x000fe20000000000 */
[----:B------:R-:W-:Y:S01]  /*292e0*/  FFMA.FTZ R8, -R243, R15, R8 ;  /* 0x0000000ff3087223 */ /* 0x000fe20000010108 */
[----:B------:R-:W-:Y:S02]  /*292f0*/  ISETP.GE.OR P2, PT, R32, R241, !P2 ;  /* 0x000000f12000720c */ /* 0x000fe40005746670 */
[----:B------:R-:W-:Y:S02]  /*29300*/  FMNMX.FTZ R5, R193, R14, !PT ;  /* 0x0000000ec1057209 */ /* 0x000fe40007810000 */
[----:B------:R-:W-:Y:S02]  /*29310*/  MOV R35, R183 ;  /* 0x000000b700237202 */ /* 0x000fe40000000f00 */
[C---:B------:R-:W-:Y:S02]  /*29320*/  ISETP.GE.OR P0, PT, R164.reuse, R241, !P0 ;  /* 0x000000f1a400720c */ /* 0x040fe40004706670 */
[----:B------:R-:W-:Y:S02]  /*29330*/  FSEL R32, R7, -INF , !P6 ;  /* 0xff80000007207808 */ /* 0x000fe40007000000 */
[----:B------:R-:W-:Y:S02]  /*29340*/  FMNMX.FTZ R6, R33, R6, !PT ;  /* 0x0000000621067209 */ /* 0x000fe40007810000 */
[-C--:B------:R-:W-:Y:S02]  /*29350*/  ISETP.GE.OR P5, PT, R167, R244.reuse, !P5 ;  /* 0x000000f4a700720c */ /* 0x080fe40006fa6670 */
[----:B------:R-:W-:Y:S01]  /*29360*/  ISETP.GE.OR P1, PT, R164, R244, !P1 ;  /* 0x000000f4a400720c */ /* 0x000fe20004f26670 */
[----:B------:R-:W-:Y:S01]  /*29370*/  IMAD.IADD R164, R240, 0x1, -R164 ;  /* 0x00000001f0a47824 */ /* 0x000fe200078e0aa4 */
[----:B------:R-:W-:Y:S02]  /*29380*/  IADD3 R31, R31, 0x39, RZ ;  /* 0x000000391f1f7810 */ /* 0x000fe40007ffe0ff */
[----:B------:R-:W-:Y:S02]  /*29390*/  I2FP.F32.S32 R17, R17 ;  /* 0x0000001100117245 */ /* 0x000fe40000201400 */
[----:B------:R-:W-:Y:S02]  /*293a0*/  FMNMX.FTZ R5, R35, R5, !PT ;  /* 0x0000000523057209 */ /* 0x000fe40007810000 */
[----:B------:R-:W-:Y:S01]  /*293b0*/  FSEL R252, R9, -INF , !P5 ;  /* 0xff80000009fc7808 */ /* 0x000fe20006800000 */
[----:B------:R-:W-:Y:S01]  /*293c0*/  FFMA.FTZ R30, -R243, R17, R30 ;  /* 0x00000011f31e7223 */ /* 0x000fe2000001011e */
[----:B------:R-:W-:Y:S01]  /*293d0*/  FMNMX.FTZ R6, R32, R6, !PT ;  /* 0x0000000620067209 */ /* 0x000fe20007810000 */
[----:B------:R-:W-:Y:S01]  /*293e0*/  IMAD.IADD R17, R242, 0x1, -R31 ;  /* 0x00000001f2117824 */ /* 0x000fe200078e0a1f */
[----:B------:R-:W-:Y:S02]  /*293f0*/  IADD3 R4, R240, -R31, RZ ;  /* 0x8000001ff0047210 */ /* 0x000fe40007ffe0ff */
[----:B------:R-:W-:Y:S02]  /*29400*/  IABS R7, R164 ;  /* 0x000000a400077213 */ /* 0x000fe40000000000 */
[----:B------:R-:W-:Y:S02]  /*29410*/  FSEL R189, R168, -INF , !P2 ;  /* 0xff800000a8bd7808 */ /* 0x000fe40005000000 */
[----:B------:R-:W-:Y:S02]  /*29420*/  FMNMX.FTZ R5, R34, R5, !PT ;  /* 0x0000000522057209 */ /* 0x000fe40007810000 */
[----:B------:R-:W-:Y:S02]  /*29430*/  ISETP.GE.AND P2, PT, R166, R245, PT ;  /* 0x000000f5a600720c */ /* 0x000fe40003f46270 */
[----:B------:R-:W-:Y:S02]  /*29440*/  FSEL R251, R8, -INF , !P4 ;  /* 0xff80000008fb7808 */ /* 0x000fe40006000000 */
[----:B------:R-:W-:Y:S02]  /*29450*/  FMNMX.FTZ R6, R252, R6, !PT ;  /* 0x00000006fc067209 */ /* 0x000fe40007810000 */
[----:B------:R-:W-:Y:S02]  /*29460*/  IABS R4, R4 ;  /* 0x0000000400047213 */ /* 0x000fe40000000000 */
[----:B------:R-:W-:Y:S02]  /*29470*/  I2FP.F32.S32 R7, R7 ;  /* 0x0000000700077245 */ /* 0x000fe40000201400 */
[----:B------:R-:W-:Y:S02]  /*29480*/  FSEL R175, R22, -INF , !P3 ;  /* 0xff80000016af7808 */ /* 0x000fe40005800000 */
[----:B------:R-:W-:Y:S01]  /*29490*/  FMNMX.FTZ R5, R19, R5, !PT ;  /* 0x0000000513057209 */ /* 0x000fe20007810000 */
[----:B------:R-:W-:Y:S01]  /*294a0*/  FFMA.FTZ R10, -R243, R7, R10 ;  /* 0x00000007f30a7223 */ /* 0x000fe2000001010a */
[----:B------:R-:W-:Y:S02]  /*294b0*/  ISETP.GE.OR P2, PT, R166, R244, !P2 ;  /* 0x000000f4a600720c */ /* 0x000fe40005746670 */
[----:B------:R-:W-:Y:S02]  /*294c0*/  FMNMX.FTZ R8, R251, R6, !PT ;  /* 0x00000006fb087209 */ /* 0x000fe40007810000 */
[----:B------:R-:W-:Y:S02]  /*294d0*/  I2FP.F32.S32 R4, R4 ;  /* 0x0000000400047245 */ /* 0x000fe40000201400 */
[----:B------:R-:W-:Y:S02]  /*294e0*/  FSEL R178, R30, -INF , !P0 ;  /* 0xff8000001eb27808 */ /* 0x000fe40004000000 */
[----:B------:R-:W-:Y:S01]  /*294f0*/  IABS R17, R17 ;  /* 0x0000001100117213 */ /* 0x000fe20000000000 */
[----:B------:R-:W-:Y:S01]  /*29500*/  FFMA.FTZ R3, -R243, R4, R3 ;  /* 0x00000004f3037223 */ /* 0x000fe20000010103 */
[----:B------:R-:W-:Y:S02]  /*29510*/  ISETP.GE.AND P0, PT, R31, R245, PT ;  /* 0x000000f51f00720c */ /* 0x000fe40003f06270 */
[----:B------:R-:W-:Y:S02]  /*29520*/  FMNMX.FTZ R5, R18, R5, !PT ;  /* 0x0000000512057209 */ /* 0x000fe40007810000 */
[----:B------:R-:W-:Y:S02]  /*29530*/  FSEL R174, R24, -INF , !P2 ;  /* 0xff80000018ae7808 */ /* 0x000fe40005000000 */
[----:B------:R-:W-:Y:S02]  /*29540*/  FMNMX.FTZ R8, R175, R8, !PT ;  /* 0x00000008af087209 */ /* 0x000fe40007810000 */
[----:B------:R-:W-:Y:S02]  /*29550*/  I2FP.F32.S32 R17, R17 ;  /* 0x0000001100117245 */ /* 0x000fe40000201400 */
[C---:B------:R-:W-:Y:S02]  /*29560*/  ISETP.GE.OR P0, PT, R31.reuse, R244, !P0 ;  /* 0x000000f41f00720c */ /* 0x040fe40004706670 */
[----:B------:R-:W-:Y:S01]  /*29570*/  ISETP.GE.AND P6, PT, R31, R246, PT ;  /* 0x000000f61f00720c */ /* 0x000fe20003fc6270 */
[----:B------:R-:W-:Y:S01]  /*29580*/  FFMA.FTZ R26, -R243, R17, R26 ;  /* 0x00000011f31a7223 */ /* 0x000fe2000001011a */
[----:B------:R-:W-:Y:S02]  /*29590*/  FSEL R173, R10, -INF , !P1 ;  /* 0xff8000000aad7808 */ /* 0x000fe40004800000 */
        /* <DEDUP_REMOVED lines=19> */
[----:B------:R-:W-:Y:S02]  /*296d0*/  FSETP.NEU.FTZ.AND P0, PT, R3, -INF , PT ;  /* 0xff8000000300780b */ /* 0x000fe40003f1d000 */
        /* <DEDUP_REMOVED lines=8> */
[----:B------:R-:W1:Y:S01]  /*29760*/  LDSM.16.MT88.4 R12, [R216+0x10000] ;  /* 0x01000000d80c783b */ /* 0x000e620000004200 */
        /* <DEDUP_REMOVED lines=27> */
[-C--:B------:R-:W-:Y:S01]  /*29920*/  FFMA.FTZ R251, R251, R165.reuse, -R172 ;  /* 0x000000a5fbfb7223 */ /* 0x080fe200000108ac */
[-CC-:B------:R-:W-:Y:S01]  /*29930*/  FFMA.FTZ R179, R179, R165.reuse, -R177.reuse ;  /* 0x000000a5b3b37223 */ /* 0x180fe200000108b1 */
[-CC-:B------:R-:W-:Y:S01]  /*29940*/  FFMA.FTZ R178, R178, R165.reuse, -R177.reuse ;  /* 0x000000a5b2b27223 */ /* 0x180fe200000108b1 */
[----:B------:R-:W-:Y:S01]  /*29950*/  FFMA.FTZ R189, R189, R165, -R177 ;  /* 0x000000a5bdbd7223 */ /* 0x000fe200000108b1 */
[----:B------:R-:W-:Y:S05]  /*29960*/  ISETP.GT.AND P0, PT, R238, R227, PT ;  /* 0x000000e3ee00720c */ /* 0x000fea0003f04270 */
        /* <DEDUP_REMOVED lines=13> */
[----:B------:R-:W-:Y:S01]  /*29a40*/  MOV R163, R19 ;  /* 0x0000001300a37202 */ /* 0x000fe20000000f00 */
[C---:B------:R-:W-:Y:S01]  /*29a50*/  FMUL.FTZ R18, R0.reuse, R150 ;  /* 0x0000009600127220 */ /* 0x040fe20000410000 */
[----:B------:R-:W-:Y:S03]  /*29a60*/  FMUL.FTZ R19, R0, R151 ;  /* 0x0000009700137220 */ /* 0x000fe60000410000 */
[----:B------:R-:W1:Y:S01]  /*29a70*/  MUFU.EX2 R183, R183 ;  /* 0x000000b700b77308 */ /* 0x000e620000000800 */
[----:B--2---:R-:W-:Y:S01]  /*29a80*/  F2FP.F16.F32.PACK_AB R168, R185, R187 ;  /* 0x000000bbb9a8723e */ /* 0x004fe200000000ff */
[----:B------:R-:W2:Y:S01]  /*29a90*/  LDSM.16.MT88.4 R156, [R212+0x10000] ;  /* 0x01000000d49c783b */ /* 0x000ea20000004200 */
[C---:B------:R-:W-:Y:S01]  /*29aa0*/  FMUL.FTZ R24, R2.reuse, R140 ;  /* 0x0000008c02187220 */ /* 0x040fe20000410000 */
[----:B------:R-:W-:Y:S01]  /*29ab0*/  FMUL.FTZ R25, R2, R141 ;  /* 0x0000008d02197220 */ /* 0x000fe20000410000 */
[C---:B------:R-:W-:Y:S01]  /*29ac0*/  FMUL.FTZ R26, R0.reuse, R142 ;  /* 0x0000008e001a7220 */ /* 0x040fe20000410000 */
[----:B------:R-:W-:Y:S01]  /*29ad0*/  FMUL.FTZ R27, R0, R143 ;  /* 0x0000008f001b7220 */ /* 0x000fe20000410000 */
[----:B------:R-:W-:Y:S03]  /*29ae0*/  IMAD.MOV.U32 R161, RZ, RZ, R32 ;  /* 0x000000ffffa17224 */ /* 0x000fe600078e0020 */
[----:B------:R-:W-:Y:S01]  /*29af0*/  MUFU.EX2 R188, R188 ;  /* 0x000000bc00bc7308 */ /* 0x000fe20000000800 */
[----:B------:R-:W-:Y:S01]  /*29b00*/  MOV R162, R33 ;  /* 0x0000002100a27202 */ /* 0x000fe20000000f00 */
[----:B------:R-:W3:Y:S01]  /*29b10*/  LDSM.16.MT88.4 R148, [R216+0x12000] ;  /* 0x01200000d894783b */ /* 0x000ee20000004200 */
[C---:B------:R-:W-:Y:S01]  /*29b20*/  FMUL.FTZ R32, R2.reuse, R132 ;  /* 0x0000008402207220 */ /* 0x040fe20000410000 */
[C---:B------:R-:W-:Y:S01]  /*29b30*/  FMUL.FTZ R33, R2.reuse, R133 ;  /* 0x0000008502217220 */ /* 0x040fe20000410000 */
[C---:B------:R-:W-:Y:S01]  /*29b40*/  FMUL.FTZ R36, R2.reuse, R36 ;  /* 0x0000002402247220 */ /* 0x040fe20000410000 */
[----:B------:R-:W-:Y:S01]  /*29b50*/  FMUL.FTZ R37, R2, R37 ;  /* 0x0000002502257220 */ /* 0x000fe20000410000 */
[C---:B------:R-:W-:Y:S03]  /*29b60*/  FMUL.FTZ R38, R0.reuse, R38 ;  /* 0x0000002600267220 */ /* 0x040fe60000410000 */
[----:B------:R-:W4:Y:S01]  /*29b70*/  MUFU.EX2 R182, R182 ;  /* 0x000000b600b67308 */ /* 0x000f220000000800 */
[----:B-1----:R-:W-:Y:S01]  /*29b80*/  F2FP.F16.F32.PACK_AB R170, R183, R184 ;  /* 0x000000b8b7aa723e */ /* 0x002fe200000000ff */
[----:B------:R-:W1:Y:S01]  /*29b90*/  LDSM.16.MT88.4 R140, [R214+0x12000] ;  /* 0x01200000d68c783b */ /* 0x000e620000004200 */
        /* <DEDUP_REMOVED lines=30> */
[----:B--2---:R-:W-:Y:S01]  /*29d80*/  F2FP.F16.F32.PACK_AB R171, R186, R167 ;  /* 0x000000a7baab723e */ /* 0x004fe200000000ff */
[C---:B------:R-:W-:Y:S01]  /*29d90*/  FMUL.FTZ R66, R0.reuse, R66 ;  /* 0x0000004200427220 */ /* 0x040fe20000410000 */
[----:B------:R-:W-:Y:S01]  /*29da0*/  FMUL.FTZ R67, R0, R67 ;  /* 0x0000004300437220 */ /* 0x000fe20000410000 */
[C---:B------:R-:W-:Y:S01]  /*29db0*/  FMUL.FTZ R68, R2.reuse, R68 ;  /* 0x0000004402447220 */ /* 0x040fe20000410000 */
[----:B------:R-:W-:Y:S01]  /*29dc0*/  FMUL.FTZ R69, R2, R69 ;  /* 0x0000004502457220 */ /* 0x000fe20000410000 */
[C---:B------:R-:W-:Y:S01]  /*29dd0*/  FMUL.FTZ R70, R0.reuse, R70 ;  /* 0x0000004600467220 */ /* 0x040fe20000410000 */
[----:B------:R-:W-:Y:S01]  /*29de0*/  FMUL.FTZ R71, R0, R71 ;  /* 0x0000004700477220 */ /* 0x000fe20000410000 */
[C---:B------:R-:W-:Y:S01]  /*29df0*/  HMMA.16816.F32 R4, R168.reuse, R12, R4 ;  /* 0x0000000ca804723c */ /* 0x040fe20000001804 */
[----:B------:R-:W2:Y:S04]  /*29e00*/  MUFU.EX2 R190, R190 ;  /* 0x000000be00be7308 */ /* 0x000ea80000000800 */
[C---:B------:R-:W-:Y:S01]  /*29e10*/  FMUL.FTZ R72, R2.reuse, R72 ;  /* 0x0000004802487220 */ /* 0x040fe20000410000 */
[C---:B------:R-:W-:Y:S05]  /*29e20*/  HMMA.16816.F32 R8, R168.reuse, R14, R8 ;  /* 0x0000000ea808723c */ /* 0x040fea0000001808 */
[----:B------:R-:W-:Y:S01]  /*29e30*/  MUFU.EX2 R191, R191 ;  /* 0x000000bf00bf7308 */ /* 0x000fe20000000800 */
[C---:B------:R-:W-:Y:S01]  /*29e40*/  FMUL.FTZ R12, R2.reuse, R152 ;  /* 0x00000098020c7220 */ /* 0x040fe20000410000 */
[----:B------:R-:W-:Y:S01]  /*29e50*/  FMUL.FTZ R13, R2, R153 ;  /* 0x00000099020d7220 */ /* 0x000fe20000410000 */
[C---:B------:R-:W-:Y:S03]  /*29e60*/  FMUL.FTZ R14, R0.reuse, R154 ;  /* 0x0000009a000e7220 */ /* 0x040fe60000410000 */
[C---:B------:R-:W-:Y:S01]  /*29e70*/  FMUL.FTZ R15, R0.reuse, R155 ;  /* 0x0000009b000f7220 */ /* 0x040fe20000410000 */
[----:B------:R-:W-:Y:S01]  /*29e80*/  IMAD.MOV.U32 R152, RZ, RZ, R34 ;  /* 0x000000ffff987224 */ /* 0x000fe200078e0022 */
[----:B------:R-:W-:Y:S01]  /*29e90*/  MOV R153, R35 ;  /* 0x0000002300997202 */ /* 0x000fe20000000f00 */
[C---:B------:R-:W-:Y:S01]  /*29ea0*/  FMUL.FTZ R34, R0.reuse, R134 ;  /* 0x0000008600227220 */ /* 0x040fe20000410000 */
[----:B------:R-:W-:Y:S03]  /*29eb0*/  FMUL.FTZ R35, R0, R135 ;  /* 0x0000008700237220 */ /* 0x000fe60000410000 */
[C---:B------:R-:W-:Y:S01]  /*29ec0*/  HMMA.16816.F32 R12, R168.reuse, R20, R12 ;  /* 0x00000014a80c723c */ /* 0x040fe2000000180c */
[----:B------:R-:W4:Y:S01]  /*29ed0*/  LDSM.16.MT88.4 R132, [R213+0x12000] ;  /* 0x01200000d584783b */ /* 0x000f220000004200 */
[----:B------:R-:W-:Y:S01]  /*29ee0*/  MUFU.EX2 R192, R192 ;  /* 0x000000c000c07308 */ /* 0x000fe20000000800 */
[----:B------:R-:W-:Y:S01]  /*29ef0*/  FMUL.FTZ R73, R2, R73 ;  /* 0x0000004902497220 */ /* 0x000fe20000410000 */
[C---:B------:R-:W-:Y:S01]  /*29f00*/  FMUL.FTZ R74, R0.reuse, R74 ;  /* 0x0000004a004a7220 */ /* 0x040fe20000410000 */
[----:B------:R-:W-:Y:S01]  /*29f10*/  FMUL.FTZ R75, R0, R75 ;  /* 0x0000004b004b7220 */ /* 0x000fe20000410000 */
[C---:B------:R-:W-:Y:S06]  /*29f20*/  HMMA.16816.F32 R16, R168.reuse, R22, R16 ;  /* 0x00000016a810723c */ /* 0x040fec0000001810 */
[----:B------:R-:W-:Y:S01]  /*29f30*/  MUFU.EX2 R193, R193 ;  /* 0x000000c100c17308 */ /* 0x000fe20000000800 */
[C---:B------:R-:W-:Y:S01]  /*29f40*/  FMUL.FTZ R20, R2.reuse, R144 ;  /* 0x0000009002147220 */ /* 0x040fe20000410000 */
[----:B------:R-:W-:Y:S03]  /*29f50*/  FMUL.FTZ R21, R2, R145 ;  /* 0x0000009102157220 */ /* 0x000fe60000410000 */
[C---:B------:R-:W-:Y:S01]  /*29f60*/  FMUL.FTZ R22, R0.reuse, R146 ;  /* 0x0000009200167220 */ /* 0x040fe20000410000 */
[----:B------:R-:W-:Y:S02]  /*29f70*/  FMUL.FTZ R23, R0, R147 ;  /* 0x0000009300177220 */ /* 0x000fe40000410000 */
[----:B------:R-:W-:Y:S01]  /*29f80*/  LDSM.16.MT88.4 R144, [R214+0x16000] ;  /* 0x01600000d690783b */ /* 0x000fe20000004200 */
[C---:B------:R-:W-:Y:S01]  /*29f90*/  FMUL.FTZ R76, R2.reuse, R76 ;  /* 0x0000004c024c7220 */ /* 0x040fe20000410000 */
[----:B------:R-:W-:Y:S01]  /*29fa0*/  FMUL.FTZ R77, R2, R77 ;  /* 0x0000004d024d7220 */ /* 0x000fe20000410000 */
[C---:B------:R-:W-:Y:S01]  /*29fb0*/  FMUL.FTZ R78, R0.reuse, R78 ;  /* 0x0000004e004e7220 */ /* 0x040fe20000410000 */
[----:B------:R-:W-:Y:S01]  /*29fc0*/  FMUL.FTZ R79, R0, R79 ;  /* 0x0000004f004f7220 */ /* 0x000fe20000410000 */
[C---:B------:R-:W-:Y:S01]  /*29fd0*/  HMMA.16816.F32 R20, R168.reuse, R28, R20 ;  /* 0x0000001ca814723c */ /* 0x040fe20000001814 */
[----:B------:R-:W2:Y:S02]  /*29fe0*/  MUFU.EX2 R194, R194 ;  /* 0x000000c200c27308 */ /* 0x000ea40000000800 */
[C---:B------:R-:W-:Y:S01]  /*29ff0*/  FMUL.FTZ R80, R2.reuse, R80 ;  /* 0x0000005002507220 */ /* 0x040fe20000410000 */
[----:B------:R-:W-:Y:S01]  /*2a000*/  FMUL.FTZ R81, R2, R81 ;  /* 0x0000005102517220 */ /* 0x000fe20000410000 */
[----:B------:R-:W-:Y:S01]  /*2a010*/  FMUL.FTZ R82, R0, R82 ;  /* 0x0000005200527220 */ /* 0x000fe20000410000 */
[C---:B------:R-:W-:Y:S05]  /*2a020*/  HMMA.16816.F32 R24, R168.reuse, R30, R24 ;  /* 0x0000001ea818723c */ /* 0x040fea0000001818 */
[----:B------:R-:W2:Y:S01]  /*2a030*/  MUFU.EX2 R249, R249 ;  /* 0x000000f900f97308 */ /* 0x000ea20000000800 */
        /* <DEDUP_REMOVED lines=15> */
[----:B------:R-:W2:Y:S01]  /*2a130*/  MUFU.EX2 R250, R250 ;  /* 0x000000fa00fa7308 */ /* 0x000ea20000000800 */
[----:B------:R-:W-:Y:S01]  /*2a140*/  IMAD.MOV.U32 R157, RZ, RZ, R153 ;  /* 0x000000ffff9d7224 */ /* 0x000fe200078e0099 */
[C---:B---3--:R-:W-:Y:S04]  /*2a150*/  HMMA.16816.F32 R36, R168.reuse, R148, R36 ;  /* 0x00000094a824723c */ /* 0x048fe80000001824 */
[----:B------:R-:W-:Y:S02]  /*2a160*/  MOV R156, R152 ;  /* 0x00000098009c7202 */ /* 0x000fe40000000f00 */
[C---:B------:R-:W-:Y:S01]  /*2a170*/  HMMA.16816.F32 R40, R168.reuse, R150, R40 ;  /* 0x00000096a828723c */ /* 0x040fe20000001828 */
[----:B------:R-:W-:Y:S01]  /*2a180*/  LDSM.16.MT88.4 R148, [R213+0x10800] ;  /* 0x01080000d594783b */ /* 0x000fe20000004200 */
[----:B------:R-:W-:Y:S03]  /*2a190*/  MUFU.EX2 R252, R252 ;  /* 0x000000fc00fc7308 */ /* 0x000fe60000000800 */
[C---:B------:R-:W-:Y:S01]  /*2a1a0*/  FMUL.FTZ R90, R0.reuse, R90 ;  /* 0x0000005a005a7220 */ /* 0x040fe20000410000 */
[C---:B-1----:R-:W-:Y:S03]  /*2a1b0*/  HMMA.16816.F32 R44, R168.reuse, R140, R44 ;  /* 0x0000008ca82c723c */ /* 0x042fe6000000182c */
[----:B------:R-:W-:Y:S03]  /*2a1c0*/  LDSM.16.MT88.4 R152, [R216+0x12800] ;  /* 0x01280000d898783b */ /* 0x000fe60000004200 */
[----:B------:R-:W-:Y:S01]  /*2a1d0*/  MUFU.EX2 R251, R251 ;  /* 0x000000fb00fb7308 */ /* 0x000fe20000000800 */
[----:B------:R-:W-:Y:S01]  /*2a1e0*/  FMUL.FTZ R91, R0, R91 ;  /* 0x0000005b005b7220 */ /* 0x000fe20000410000 */
[C---:B------:R-:W-:Y:S03]  /*2a1f0*/  HMMA.16816.F32 R48, R168.reuse, R142, R48 ;  /* 0x0000008ea830723c */ /* 0x040fe60000001830 */
[----:B------:R-:W1:Y:S03]  /*2a200*/  LDSM.16.MT88.4 R140, [R216+0x14000] ;  /* 0x01400000d88c783b */ /* 0x000e660000004200 */
[C---:B----4-:R-:W-:Y:S02]  /*2a210*/  HMMA.16816.F32 R52, R168.reuse, R132, R52 ;  /* 0x00000084a834723c */ /* 0x050fe40000001834 */
[----:B------:R-:W-:Y:S03]  /*2a220*/  MUFU.EX2 R189, R189 ;  /* 0x000000bd00bd7308 */ /* 0x000fe60000000800 */
        /* <DEDUP_REMOVED lines=53> */
[----:B------:R-:W-:Y:S04]  /*2a580*/  LDSM.16.MT88.4 R140, [R216+0x10800] ;  /* 0x01080000d88c783b */ /* 0x000fe80000004200 */
[----:B------:R-:W-:Y:S01]  /*2a590*/  FMUL.FTZ R129, R2, R129 ;  /* 0x0000008102817220 */ /* 0x000fe20000410000 */
[C---:B---3--:R-:W-:Y:S05]  /*2a5a0*/  HMMA.16816.F32 R100, R168.reuse, R132, R100 ;  /* 0x00000084a864723c */ /* 0x048fea0000001864 */
[C---:B------:R-:W-:Y:S01]  /*2a5b0*/  FMUL.FTZ R130, R0.reuse, R130 ;  /* 0x0000008200827220 */ /* 0x040fe20000410000 */
[C---:B------:R-:W-:Y:S01]  /*2a5c0*/  HMMA.16816.F32 R104, R168.reuse, R134, R104 ;  /* 0x00000086a868723c */ /* 0x040fe20000001868 */
[----:B------:R-:W1:Y:S04]  /*2a5d0*/  LDSM.16.MT88.4 R132, [R212+0x16000] ;  /* 0x01600000d484783b */ /* 0x000e680000004200 */
[----:B------:R-:W-:Y:S01]  /*2a5e0*/  FMUL.FTZ R131, R0, R131 ;  /* 0x0000008300837220 */ /* 0x000fe20000410000 */
[C---:B------:R-:W-:Y:S05]  /*2a5f0*/  HMMA.16816.F32 R108, R168.reuse, R144, R108 ;  /* 0x00000090a86c723c */ /* 0x040fea000000186c */
[----:B------:R-:W-:Y:S01]  /*2a600*/  FFMA.FTZ R187, R2, R248, R187 ;  /* 0x000000f802bb7223 */ /* 0x000fe200000100bb */
[C---:B------:R-:W-:Y:S01]  /*2a610*/  HMMA.16816.F32 R112, R168.reuse, R146, R112 ;  /* 0x00000092a870723c */ /* 0x040fe20000001870 */
[----:B------:R-:W3:Y:S04]  /*2a620*/  LDSM.16.MT88.4 R144, [R214+0x10800] ;  /* 0x01080000d690783b */ /* 0x000ee80000004200 */
[----:B------:R-:W-:Y:S01]  /*2a630*/  MOV R2, R3 ;  /* 0x0000000300027202 */ /* 0x000fe20000000f00 */
[C---:B--2---:R-:W-:Y:S05]  /*2a640*/  HMMA.16816.F32 R116, R168.reuse, R136, R116 ;  /* 0x00000088a874723c */ /* 0x044fea0000001874 */
[----:B------:R-:W-:Y:S01]  /*2a650*/  FFMA.FTZ R188, R0, R247, R188 ;  /* 0x000000f700bc7223 */ /* 0x000fe200000100bc */
[C---:B------:R-:W-:Y:S01]  /*2a660*/  HMMA.16816.F32 R120, R168.reuse, R138, R120 ;  /* 0x0000008aa878723c */ /* 0x040fe20000001878 */
[----:B------:R-:W2:Y:S04]  /*2a670*/  LDSM.16.MT88.4 R136, [R212+0x10800] ;  /* 0x01080000d488783b */ /* 0x000ea80000004200 */
[----:B------:R-:W-:Y:S01]  /*2a680*/  FADD.FTZ R187, R185, R187 ;  /* 0x000000bbb9bb7221 */ /* 0x000fe20000010000 */
[----:B------:R-:W-:Y:S01]  /*2a690*/  FADD.FTZ R188, R182, R188 ;  /* 0x000000bcb6bc7221 */ /* 0x000fe20000010000 */
[----:B------:R-:W-:Y:S04]  /*2a6a0*/  MOV R0, R164 ;  /* 0x000000a400007202 */ /* 0x000fe80000000f00 */
[----:B------:R-:W-:Y:S01]  /*2a6b0*/  FADD.FTZ R187, R184, R187 ;  /* 0x000000bbb8bb7221 */ /* 0x000fe20000010000 */
[----:B------:R-:W-:Y:S03]  /*2a6c0*/  FADD.FTZ R188, R167, R188 ;  /* 0x000000bca7bc7221 */ /* 0x000fe60000010000 */
[----:B------:R-:W-:Y:S01]  /*2a6d0*/  FADD.FTZ R187, R183, R187 ;  /* 0x000000bbb7bb7221 */ /* 0x000fe20000010000 */
[----:B------:R-:W-:Y:S01]  /*2a6e0*/  FADD.FTZ R188, R186, R188 ;  /* 0x000000bcbabc7221 */ /* 0x000fe20000010000 */
[C---:B-1----:R-:W-:Y:S03]  /*2a6f0*/  HMMA.16816.F32 R124, R168.reuse, R132, R124 ;  /* 0x00000084a87c723c */ /* 0x042fe6000000187c */
[----:B------:R-:W-:Y:S01]  /*2a700*/  FADD.FTZ R187, R190, R187 ;  /* 0x000000bbbebb7221 */ /* 0x000fe20000010000 */
[----:B------:R-:W-:Y:S02]  /*2a710*/  FADD.FTZ R188, R194, R188 ;  /* 0x000000bcc2bc7221 */ /* 0x000fe40000010000 */
[----:B------:R-:W-:Y:S05]  /*2a720*/  HMMA.16816.F32 R128, R168, R134, R128 ;  /* 0x00000086a880723c */ /* 0x000fea0000001880 */
[C---:B------:R-:W-:Y:S01]  /*2a730*/  F2FP.F16.F32.PACK_AB R132, R191.reuse, R190 ;  /* 0x000000bebf84723e */ /* 0x040fe200000000ff */
[----:B------:R-:W-:Y:S01]  /*2a740*/  FADD.FTZ R187, R191, R187 ;  /* 0x000000bbbfbb7221 */ /* 0x000fe20000010000 */
[----:B------:R-:W-:Y:S01]  /*2a750*/  F2FP.F16.F32.PACK_AB R134, R193, R192 ;  /* 0x000000c0c186723e */ /* 0x000fe200000000ff */
[----:B------:R-:W-:Y:S03]  /*2a760*/  IMAD.MOV.U32 R171, RZ, RZ, R156 ;  /* 0x000000ffffab7224 */ /* 0x000fe600078e009c */
[C---:B------:R-:W-:Y:S01]  /*2a770*/  F2FP.F16.F32.PACK_AB R133, R249.reuse, R194 ;  /* 0x000000c2f985723e */ /* 0x040fe200000000ff */
[----:B------:R-:W-:Y:S01]  /*2a780*/  FADD.FTZ R188, R249, R188 ;  /* 0x000000bcf9bc7221 */ /* 0x000fe20000010000 */
[----:B------:R-:W-:Y:S01]  /*2a790*/  F2FP.F16.F32.PACK_AB R135, R250, R195 ;  /* 0x000000c3fa87723e */ /* 0x000fe200000000ff */
[----:B------:R-:W-:Y:S01]  /*2a7a0*/  FADD.FTZ R187, R192, R187 ;  /* 0x000000bbc0bb7221 */ /* 0x000fe20000010000 */
[----:B------:R-:W-:Y:S01]  /*2a7b0*/  MOV R170, R157 ;  /* 0x0000009d00aa7202 */ /* 0x000fe20000000f00 */
[----:B------:R-:W-:Y:S01]  /*2a7c0*/  FADD.FTZ R188, R195, R188 ;  /* 0x000000bcc3bc7221 */ /* 0x000fe20000010000 */
[----:B------:R-:W1:Y:S01]  /*2a7d0*/  LDSM.16.MT88.4 R156, [R214+0x12800] ;  /* 0x01280000d69c783b */ /* 0x000e620000004200 */
[----:B------:R-:W-:Y:S02]  /*2a7e0*/  FADD.FTZ R187, R193, R187 ;  /* 0x000000bbc1bb7221 */ /* 0x000fe40000010000 */
[C---:B------:R-:W-:Y:S05]  /*2a7f0*/  HMMA.16816.F32 R4, R132.reuse, R140, R4 ;  /* 0x0000008c8404723c */ /* 0x040fea0000001804 */
[----:B------:R-:W-:Y:S01]  /*2a800*/  FADD.FTZ R188, R250, R188 ;  /* 0x000000bcfabc7221 */ /* 0x000fe20000010000 */
[C---:B------:R-:W-:Y:S01]  /*2a810*/  HMMA.16816.F32 R8, R132.reuse, R142, R8 ;  /* 0x0000008e8408723c */ /* 0x040fe20000001808 */
[----:B------:R-:W4:Y:S05]  /*2a820*/  LDSM.16.MT88.4 R140, [R213+0x12800] ;  /* 0x01280000d58c783b */ /* 0x000f2a0000004200 */
        /* <DEDUP_REMOVED lines=22> */
[C---:B------:R-:W-:Y:S05]  /*2a990*/  HMMA.16816.F32 R72, R132.reuse, R146, R72 ;  /* 0x000000928448723c */ /* 0x040fea0000001848 */
[-CC-:B------:R-:W-:Y:S01]  /*2a9a0*/  FFMA.FTZ R144, R170, R165.reuse, -R177.reuse ;  /* 0x000000a5aa907223 */ /* 0x180fe200000108b1 */
[C---:B------:R-:W-:Y:S03]  /*2a9b0*/  HMMA.16816.F32 R76, R132.reuse, R148, R76 ;  /* 0x00000094844c723c */ /* 0x040fe6000000184c */
[----:B------:R1:W-:Y:S03]  /*2a9c0*/  MUFU.EX2 R170, R144 ;  /* 0x0000009000aa7308 */ /* 0x0003e60000000800 */
[C---:B------:R-:W-:Y:S05]  /*2a9d0*/  HMMA.16816.F32 R80, R132.reuse, R150, R80 ;  /* 0x000000968450723c */ /* 0x040fea0000001850 */
[-CC-:B------:R-:W-:Y:S01]  /*2a9e0*/  FFMA.FTZ R148, R163, R165.reuse, -R177.reuse ;  /* 0x000000a5a3947223 */ /* 0x180fe200000108b1 */
[C---:B---3--:R-:W-:Y:S01]  /*2a9f0*/  HMMA.16816.F32 R84, R132.reuse, R152, R84 ;  /* 0x000000988454723c */ /* 0x048fe20000001854 */
[----:B------:R-:W-:Y:S05]  /*2aa00*/  MUFU.EX2 R163, R174 ;  /* 0x000000ae00a37308 */ /* 0x000fea0000000800 */
[C---:B------:R-:W-:Y:S05]  /*2aa10*/  HMMA.16816.F32 R88, R132.reuse, R154, R88 ;  /* 0x0000009a8458723c */ /* 0x040fea0000001858 */
[-CC-:B-1----:R-:W-:Y:S01]  /*2aa20*/  FFMA.FTZ R144, R171, R165.reuse, -R177.reuse ;  /* 0x000000a5ab907223 */ /* 0x182fe200000108b1 */
[C---:B------:R-:W-:Y:S01]  /*2aa30*/  HMMA.16816.F32 R92, R132.reuse, R156, R92 ;  /* 0x0000009c845c723c */ /* 0x040fe2000000185c */
[----:B------:R1:W-:Y:S04]  /*2aa40*/  MUFU.EX2 R171, R148 ;  /* 0x0000009400ab7308 */ /* 0x0003e80000000800 */
[-CC-:B------:R-:W-:Y:S01]  /*2aa50*/  FFMA.FTZ R152, R160, R165.reuse, -R177.reuse ;  /* 0x000000a5a0987223 */ /* 0x180fe200000108b1 */
[C---:B------:R-:W-:Y:S05]  /*2aa60*/  HMMA.16816.F32 R96, R132.reuse, R158, R96 ;  /* 0x0000009e8460723c */ /* 0x040fea0000001860 */
[----:B------:R3:W-:Y:S01]  /*2aa70*/  MUFU.EX2 R169, R144 ;  /* 0x0000009000a97308 */ /* 0x0007e20000000800 */
[-CC-:B------:R-:W-:Y:S01]  /*2aa80*/  FFMA.FTZ R156, R161, R165.reuse, -R172.reuse ;  /* 0x000000a5a19c7223 */ /* 0x180fe200000108ac */
[C---:B----4-:R-:W-:Y:S08]  /*2aa90*/  HMMA.16816.F32 R100, R132.reuse, R140, R100 ;  /* 0x0000008c8464723c */ /* 0x050ff00000001864 */
[----:B------:R4:W-:Y:S01]  /*2aaa0*/  MUFU.EX2 R160, R152 ;  /* 0x0000009800a07308 */ /* 0x0009e20000000800 */
[C---:B------:R-:W-:Y:S01]  /*2aab0*/  HMMA.16816.F32 R104, R132.reuse, R142, R104 ;  /* 0x0000008e8468723c */ /* 0x040fe20000001868 */
[----:B-1----:R-:W-:Y:S02]  /*2aac0*/  LDSM.16.MT88.4 R148, [R212+0x16800] ;  /* 0x01680000d494783b */ /* 0x002fe40000004200 */
[-CC-:B------:R-:W-:Y:S03]  /*2aad0*/  FFMA.FTZ R140, R162, R165.reuse, -R172.reuse ;  /* 0x000000a5a28c7223 */ /* 0x180fe600000108ac */
[C---:B--2---:R-:W-:Y:S03]  /*2aae0*/  HMMA.16816.F32 R108, R132.reuse, R136, R108 ;  /* 0x00000088846c723c */ /* 0x044fe6000000186c */
[----:B------:R1:W-:Y:S01]  /*2aaf0*/  MUFU.EX2 R161, R156 ;  /* 0x0000009c00a17308 */ /* 0x0003e20000000800 */
[----:B---3--:R-:W2:Y:S01]  /*2ab00*/  LDSM.16.MT88.4 R144, [R213+0x16800] ;  /* 0x01680000d590783b */ /* 0x008ea20000004200 */
[-C--:B------:R-:W-:Y:S01]  /*2ab10*/  FFMA.FTZ R177, R176, R165.reuse, -R177 ;  /* 0x000000a5b0b17223 */ /* 0x080fe200000108b1 */
[C---:B------:R-:W-:Y:S07]  /*2ab20*/  HMMA.16816.F32 R112, R132.reuse, R138, R112 ;  /* 0x0000008a8470723c */ /* 0x040fee0000001870 */
[----:B------:R3:W-:Y:S01]  /*2ab30*/  MUFU.EX2 R168, R140 ;  /* 0x0000008c00a87308 */ /* 0x0007e20000000800 */
[----:B----4-:R-:W-:Y:S03]  /*2ab40*/  LDSM.16.MT88.4 R152, [R214+0x11000] ;  /* 0x01100000d698783b */ /* 0x010fe60000004200 */
[----:B------:R-:W-:Y:S06]  /*2ab50*/  FFMA.FTZ R172, R166, R165, -R172 ;  /* 0x000000a5a6ac7223 */ /* 0x000fec00000108ac */
[----:B------:R-:W-:Y:S01]  /*2ab60*/  MUFU.EX2 R165, R172 ;  /* 0x000000ac00a57308 */ /* 0x000fe20000000800 */
[----:B-1----:R-:W-:Y:S09]  /*2ab70*/  LDSM.16.MT88.4 R156, [R213+0x11000] ;  /* 0x01100000d59c783b */ /* 0x002ff20000004200 */
[----:B------:R-:W-:Y:S01]  /*2ab80*/  MUFU.EX2 R162, R179 ;  /* 0x000000b300a27308 */ /* 0x000fe20000000800 */
[----:B---3--:R-:W1:Y:S09]  /*2ab90*/  LDSM.16.MT88.4 R140, [R216+0x11000] ;  /* 0x01100000d88c783b */ /* 0x008e720000004200 */
[----:B------:R-:W-:Y:S01]  /*2aba0*/  MUFU.EX2 R179, R178 ;  /* 0x000000b200b37308 */ /* 0x000fe20000000800 */
[----:B------:R-:W3:Y:S09]  /*2abb0*/  LDSM.16.MT88.4 R136, [R212+0x11000] ;  /* 0x01100000d488783b */ /* 0x000ef20000004200 */
[----:B------:R-:W4:Y:S01]  /*2abc0*/  MUFU.EX2 R178, R177 ;  /* 0x000000b100b27308 */ /* 0x000f220000000800 */
[C---:B--2---:R-:W-:Y:S06]  /*2abd0*/  HMMA.16816.F32 R116, R132.reuse, R144, R116 ;  /* 0x000000908474723c */ /* 0x044fec0000001874 */
[C---:B------:R-:W-:Y:S01]  /*2abe0*/  HMMA.16816.F32 R120, R132.reuse, R146, R120 ;  /* 0x000000928478723c */ /* 0x040fe20000001878 */
[----:B------:R-:W2:Y:S05]  /*2abf0*/  LDSM.16.MT88.4 R144, [R216+0x13000] ;  /* 0x01300000d890783b */ /* 0x000eaa0000004200 */
[C---:B------:R-:W-:Y:S05]  /*2ac00*/  HMMA.16816.F32 R124, R132.reuse, R148, R124 ;  /* 0x00000094847c723c */ /* 0x040fea000000187c */
[----:B----4-:R-:W-:Y:S01]  /*2ac10*/  IMAD.MOV.U32 R166, RZ, RZ, R178 ;  /* 0x000000ffffa67224 */ /* 0x010fe200078e00b2 */
        /* <DEDUP_REMOVED lines=41> */
[----:B------:R-:W-:Y:S01]  /*2aeb0*/  IMAD.MOV.U32 R149, RZ, RZ, R161 ;  /* 0x000000ffff957224 */ /* 0x000fe200078e00a1 */
[C---:B-1----:R-:W-:Y:S01]  /*2aec0*/  HMMA.16816.F32 R100, R132.reuse, R140, R100 ;  /* 0x0000008c8464723c */ /* 0x042fe20000001864 */
[----:B------:R-:W-:Y:S05]  /*2aed0*/  MUFU.EX2 R161, R175 ;  /* 0x000000af00a17308 */ /* 0x000fea0000000800 */
[C---:B------:R-:W-:Y:S01]  /*2aee0*/  HMMA.16816.F32 R104, R132.reuse, R142, R104 ;  /* 0x0000008e8468723c */ /* 0x040fe20000001868 */
[----:B------:R-:W-:Y:S05]  /*2aef0*/  LDSM.16.MT88.4 R140, [R213+0x11800] ;  /* 0x01180000d58c783b */ /* 0x000fea0000004200 */
[C---:B------:R-:W-:Y:S01]  /*2af00*/  HMMA.16816.F32 R108, R132.reuse, R152, R108 ;  /* 0x00000098846c723c */ /* 0x040fe2000000186c */
[----:B------:R1:W4:Y:S05]  /*2af10*/  MUFU.EX2 R152, R173 ;  /* 0x000000ad00987308 */ /* 0x00032a0000000800 */
[C---:B------:R-:W-:Y:S05]  /*2af20*/  HMMA.16816.F32 R112, R132.reuse, R154, R112 ;  /* 0x0000009a8470723c */ /* 0x040fea0000001870 */
[----:B------:R-:W-:Y:S01]  /*2af30*/  MOV R153, R149 ;  /* 0x0000009500997202 */ /* 0x000fe20000000f00 */
[C---:B---3--:R-:W-:Y:S01]  /*2af40*/  HMMA.16816.F32 R116, R132.reuse, R136, R116 ;  /* 0x000000888474723c */ /* 0x048fe20000001874 */
[----:B------:R-:W3:Y:S05]  /*2af50*/  LDSM.16.MT88.4 R148, [R214+0x11800] ;  /* 0x01180000d694783b */ /* 0x000eea0000004200 */
[C---:B------:R-:W-:Y:S03]  /*2af60*/  HMMA.16816.F32 R120, R132.reuse, R138, R120 ;  /* 0x0000008a8478723c */ /* 0x040fe60000001878 */
[----:B-1----:R-:W1:Y:S02]  /*2af70*/  LDSM.16.MT88.4 R172, [R212+0x11800] ;  /* 0x01180000d4ac783b */ /* 0x002e640000004200 */
[----:B------:R-:W-:Y:S01]  /*2af80*/  MOV R136, R179 ;  /* 0x000000b300887202 */ /* 0x000fe20000000f00 */
[C---:B--2---:R-:W-:Y:S05]  /*2af90*/  HMMA.16816.F32 R124, R132.reuse, R144, R124 ;  /* 0x00000090847c723c */ /* 0x044fea000000187c */
[----:B----4-:R-:W-:Y:S01]  /*2afa0*/  IMAD.MOV.U32 R139, RZ, RZ, R152 ;  /* 0x000000ffff8b7224 */ /* 0x010fe200078e0098 */
[----:B------:R-:W-:Y:S01]  /*2afb0*/  HMMA.16816.F32 R128, R132, R146, R128 ;  /* 0x000000928480723c */ /* 0x000fe20000001880 */
[----:B------:R-:W2:Y:S04]  /*2afc0*/  LDSM.16.MT88.4 R176, [R216+0x13800] ;  /* 0x01380000d8b0783b */ /* 0x000ea80000004200 */
[----:B------:R-:W-:Y:S01]  /*2afd0*/  IMAD.MOV.U32 R137, RZ, RZ, R171 ;  /* 0x000000ffff897224 */ /* 0x000fe200078e00ab */
[----:B------:R-:W-:Y:S01]  /*2afe0*/  MOV R138, R170 ;  /* 0x000000aa008a7202 */ /* 0x000fe20000000f00 */
[----:B------:R-:W-:Y:S01]  /*2aff0*/  IMAD.MOV.U32 R145, RZ, RZ, R168 ;  /* 0x000000ffff917224 */ /* 0x000fe200078e00a8 */
[----:B------:R-:W-:Y:S03]  /*2b000*/  MOV R144, R169 ;  /* 0x000000a900907202 */ /* 0x000fe60000000f00 */
[----:B------:R-:W-:Y:S01]  /*2b010*/  F2FP.F16.F32.PACK_AB R168, R162, R189 ;  /* 0x000000bda2a8723e */ /* 0x000fe200000000ff */
[----:B------:R-:W-:Y:S01]  /*2b020*/  IMAD.MOV.U32 R132, RZ, RZ, R163 ;  /* 0x000000ffff847224 */ /* 0x000fe200078e00a3 */
[----:B------:R-:W-:Y:S01]  /*2b030*/  F2FP.F16.F32.PACK_AB R170, R166, R136 ;  /* 0x00000088a6aa723e */ /* 0x000fe200000000ff */
[----:B------:R-:W-:Y:S01]  /*2b040*/  IMAD.MOV.U32 R134, RZ, RZ, R161 ;  /* 0x000000ffff867224 */ /* 0x000fe200078e00a1 */
[----:B------:R-:W-:Y:S02]  /*2b050*/  F2FP.F16.F32.PACK_AB R169, R163, R161 ;  /* 0x000000a1a3a9723e */ /* 0x000fe400000000ff */
[----:B------:R-:W-:Y:S02]  /*2b060*/  F2FP.F16.F32.PACK_AB R171, R165, R139 ;  /* 0x0000008ba5ab723e */ /* 0x000fe400000000ff */
[----:B------:R-:W-:Y:S02]  /*2b070*/  MOV R133, R162 ;  /* 0x000000a200857202 */ /* 0x000fe40000000f00 */
[----:B------:R-:W-:Y:S02]  /*2b080*/  MOV R135, R160 ;  /* 0x000000a000877202 */ /* 0x000fe40000000f00 */
[----:B------:R-:W-:Y:S01]  /*2b090*/  MOV R147, R153 ;  /* 0x0000009900937202 */ /* 0x000fe20000000f00 */
[C---:B------:R-:W-:Y:S01]  /*2b0a0*/  HMMA.16816.F32 R160, R168.reuse, R156, R4 ;  /* 0x0000009ca8a0723c */ /* 0x040fe20000001804 */
[----:B------:R-:W4:Y:S05]  /*2b0b0*/  LDSM.16.MT88.4 R4, [R214+0x13800] ;  /* 0x01380000d604783b */ /* 0x000f2a0000004200 */
[C---:B------:R-:W-:Y:S03]  /*2b0c0*/  HMMA.16816.F32 R156, R168.reuse, R158, R8 ;  /* 0x0000009ea89c723c */ /* 0x040fe60000001808 */
[----:B------:R-:W4:Y:S03]  /*2b0d0*/  LDSM.16.MT88.4 R8, [R213+0x13800] ;  /* 0x01380000d508783b */ /* 0x000f260000004200 */
[C---:B---3--:R-:W-:Y:S05]  /*2b0e0*/  HMMA.16816.F32 R152, R168.reuse, R148, R12 ;  /* 0x00000094a898723c */ /* 0x048fea000000180c */
[----:B------:R-:W3:Y:S01]  /*2b0f0*/  LDSM.16.MT88.4 R12, [R212+0x13800] ;  /* 0x01380000d40c783b */ /* 0x000ee20000004200 */
[C---:B------:R-:W-:Y:S07]  /*2b100*/  HMMA.16816.F32 R148, R168.reuse, R150, R16 ;  /* 0x00000096a894723c */ /* 0x040fee0000001810 */
[----:B------:R-:W-:Y:S01]  /*2b110*/  IMAD.MOV.U32 R17, RZ, RZ, R147 ;  /* 0x000000ffff117224 */ /* 0x000fe200078e0093 */
[----:B------:R-:W-:Y:S03]  /*2b120*/  MOV R18, R144 ;  /* 0x0000009000127202 */ /* 0x000fe60000000f00 */
[----:B------:R-:W-:Y:S02]  /*2b130*/  IMAD.MOV.U32 R19, RZ, RZ, R145 ;  /* 0x000000ffff137224 */ /* 0x000fe400078e0091 */
        /* <DEDUP_REMOVED lines=27> */
[C---:B------:R-:W-:Y:S03]  /*2b2f0*/  HMMA.16816.F32 R52, R168.reuse, R8, R52 ;  /* 0x00000008a834723c */ /* 0x040fe60000001834 */
        /* <DEDUP_REMOVED lines=13> */
[----:B------:R-:W1:Y:S01]  /*2b3d0*/  LDSM.16.MT88.4 R16, [R213+0x17800] ;  /* 0x01780000d510783b */ /* 0x000e620000004200 */
        /* <DEDUP_REMOVED lines=24> */
[C---:B------:R-:W-:Y:S06]  /*2b560*/  HMMA.16816.F32 R116, R168.reuse, R16, R116 ;  /* 0x00000010a874723c */ /* 0x040fec0000001874 */
[C---:B------:R-:W-:Y:S06]  /*2b570*/  HMMA.16816.F32 R120, R168.reuse, R18, R120 ;  /* 0x00000012a878723c */ /* 0x040fec0000001878 */
[C---:B--2---:R-:W-:Y:S06]  /*2b580*/  HMMA.16816.F32 R124, R168.reuse, R20, R124 ;  /* 0x00000014a87c723c */ /* 0x044fec000000187c */
[----:B------:R-:W-:Y:S01]  /*2b590*/  HMMA.16816.F32 R128, R168, R22, R128 ;  /* 0x00000016a880723c */ /* 0x000fe20000001880 */
[----:B------:R-:W-:Y:S11]  /*2b5a0*/  @!UPT UIADD3 URZ, URZ, URZ, URZ ;  /* 0x0000003f3f3ff290 */ /* 0x000ff6000fffe03f */
[----:B------:R-:W-:Y:S01]  /*2b5b0*/  @!UPT UIADD3 URZ, URZ, URZ, URZ ;  /* 0x0000003f3f3ff290 */ /* 0x000fe2000fffe03f */
[----:B------:R-:W-:Y:S11]  /*2b5c0*/  @P0 BRA `(.L_x_8814) ;  /* 0xffffffa000300947 */ /* 0x000ff6000383ffff */
.L_x_8805:
        /* <DEDUP_REMOVED lines=24> */
.L_x_8836:
        /* <DEDUP_REMOVED lines=329> */
.L_x_8817:
[----:B------:R-:W-:Y:S05]  /*2cbe0*/  BSYNC B0 ;  /* 0x0000000000007941 */ /* 0x000fea0003800000 */
.L_x_8816:
        /* <DEDUP_REMOVED lines=50> */
.L_x_8819:
[----:B------:R-:W-:Y:S05]  /*2cf10*/  BSYNC B0 ;  /* 0x0000000000007941 */ /* 0x000fea0003800000 */
.L_x_8818:
        /* <DEDUP_REMOVED lines=21> */
.L_x_8821:
[----:B------:R-:W-:Y:S05]  /*2d070*/  BSYNC B0 ;  /* 0x0000000000007941 */ /* 0x000fea0003800000 */
.L_x_8820:
        /* <DEDUP_REMOVED lines=20> */
.L_x_8823:
[----:B------:R-:W-:Y:S05]  /*2d1c0*/  BSYNC B0 ;  /* 0x0000000000007941 */ /* 0x000fea0003800000 */
.L_x_8822:
        /* <DEDUP_REMOVED lines=20> */
.L_x_8825:
[----:B------:R-:W-:Y:S05]  /*2d310*/  BSYNC B0 ;  /* 0x0000000000007941 */ /* 0x000fea0003800000 */
.L_x_8824:
        /* <DEDUP_REMOVED lines=20> */
.L_x_8827:
[----:B------:R-:W-:Y:S05]  /*2d460*/  BSYNC B0 ;  /* 0x0000000000007941 */ /* 0x000fea0003800000 */
.L_x_8826:
        /* <DEDUP_REMOVED lines=20> */
.L_x_8829:
[----:B------:R-:W-:Y:S05]  /*2d5b0*/  BSYNC B0 ;  /* 0x0000000000007941 */ /* 0x000fea0003800000 */
.L_x_8828:
        /* <DEDUP_REMOVED lines=20> */
.L_x_8831:
[----:B------:R-:W-:Y:S05]  /*2d700*/  BSYNC B0 ;  /* 0x0000000000007941 */ /* 0x000fea0003800000 */
.L_x_8830:
[----:B------:R-:W-:Y:S02]  /*2d710*/  MOV R2, R230 ;  /* 0x000000e600027202 */ /* 0x000fe40000000f00 */
[----:B------:R-:W-:-:S04]  /*2d720*/  MOV R3, 0x0 ;  /* 0x0000000000037802 */ /* 0x000fc80000000f00 */
[----:B-12345:R-:W-:Y:S05]  /*2d730*/  @P4 RET.REL.NODEC R2 `(_ZN5flash24flash_fwd_splitkv_kernelI23Flash_fwd_kernel_traitsILi256ELi64ELi64ELi4ELb0ELb0EN7cutlass6half_tE19Flash_kernel_traitsILi256ELi64ELi64ELi4ES3_EELb0ELb1ELb1ELb0ELb0ELb1ELb1ELb1EEEvNS_16Flash_fwd_paramsE) ;  /* 0xfffffd2802304950 */ /* 0x03efea0003c3ffff */
        /* <DEDUP_REMOVED lines=17> */
[----:B-1----:R-:W-:Y:S05]  /*2d850*/  @P0 RET.REL.NODEC R2 `(_ZN5flash24flash_fwd_splitkv_kernelI23Flash_fwd_kernel_traitsILi256ELi64ELi64ELi4ELb0ELb0EN7cutlass6half_tE19Flash_kernel_traitsILi256ELi64ELi64ELi4ES3_EELb0ELb1ELb1ELb0ELb0ELb1ELb1ELb1EEEvNS_16Flash_fwd_paramsE) ;  /* 0xfffffd2402e80950 */ /* 0x002fea0003c3ffff */
[----:B------:R-:W-:Y:S01]  /*2d860*/  R2UR UR4, R8 ;  /* 0x00000000080472ca */ /* 0x000fe200000e0000 */
[----:B------:R-:W-:Y:S01]  /*2d870*/  IMAD.MOV.U32 R231, RZ, RZ, 0x0 ;  /* 0x00000000ffe77424 */ /* 0x000fe200078e00ff */
[----:B------:R-:W-:-:S13]  /*2d880*/  R2UR UR5, R9 ;  /* 0x00000000090572ca */ /* 0x000fda00000e0000 */
[----:B------:R1:W-:Y:S02]  /*2d890*/  ST.E.128 desc[UR4][R10.64+0xe300], R16 ;  /* 0x00e300100a007985 */ /* 0x0003e4000c101d04 */
[----:B-1----:R-:W-:Y:S05]  /*2d8a0*/  RET.REL.NODEC R230 `(_ZN5flash24flash_fwd_splitkv_kernelI23Flash_fwd_kernel_traitsILi256ELi64ELi64ELi4ELb0ELb0EN7cutlass6half_tE19Flash_kernel_traitsILi256ELi64ELi64ELi4ES3_EELb0ELb1ELb1ELb0ELb0ELb1ELb1ELb1EEEvNS_16Flash_fwd_paramsE) ;  /* 0xfffffd24e6d47950 */ /* 0x002fea0003c3ffff */
.L_x_8815:
[----:B------:R-:W-:Y:S01]  /*2d8b0*/  MOV R5, 0x1f ;  /* 0x0000001f00057802 */ /* 0x000fe20000000f00 */
[----:B------:R-:W-:Y:S01]  /*2d8c0*/  IMAD.MOV.U32 R10, RZ, RZ, 0x2 ;  /* 0x00000002ff0a7424 */ /* 0x000fe200078e00ff */
[----:B------:R-:W-:Y:S01]  /*2d8d0*/  MOV R12, R248 ;  /* 0x000000f8000c7202 */ /* 0x000fe20000000f00 */
[----:B------:R-:W-:-:S07]  /*2d8e0*/  IMAD.MOV.U32 R11, RZ, RZ, -0x1 ;  /* 0xffffffffff0b7424 */ /* 0x000fce00078e00ff */
[----:B-1---5:R-:W-:Y:S05]  /*2d8f0*/  WARPSYNC.COLLECTIVE R11, `(.L_x_8832) ;  /* 0x000000000b087348 */ /* 0x022fea0003c00000 */
[----:B------:R2:W3:Y:S02]  /*2d900*/  SHFL.BFLY P0, R5, R12, R10, R5 ;  /* 0x0c00000a0c057389 */ /* 0x0004e40000000005 */
[----:B-123-5:R-:W-:Y:S01]  /*2d910*/  ENDCOLLECTIVE ;  /* 0x000000000000791b */ /* 0x02efe20003800000 */
.L_x_8832:
        /* <DEDUP_REMOVED lines=8> */
.L_x_8833:
[----:B------:R-:W-:Y:S01]  /*2d9a0*/  MOV R13, R5 ;  /* 0x00000005000d7202 */ /* 0x000fe20000000f00 */
[----:B------:R-:W-:Y:S01]  /*2d9b0*/  IMAD.MOV.U32 R12, RZ, RZ, R247 ;  /* 0x000000ffff0c7224 */ /* 0x000fe200078e00f7 */
[----:B------:R-:W-:Y:S02]  /*2d9c0*/  MOV R5, 0x1f ;  /* 0x0000001f00057802 */ /* 0x000fe40000000f00 */
[----:B------:R-:W-:-:S07]  /*2d9d0*/  MOV R10, 0x2 ;  /* 0x00000002000a7802 */ /* 0x000fce0000000f00 */
[----:B------:R-:W-:Y:S05]  /*2d9e0*/  WARPSYNC.COLLECTIVE R11, `(.L_x_8834) ;  /* 0x000000000b087348 */ /* 0x000fea0003c00000 */
[----:B------:R1:W2:Y:S02]  /*2d9f0*/  SHFL.BFLY P0, R5, R12, R10, R5 ;  /* 0x0c00000a0c057389 */ /* 0x0002a40000000005 */
[----:B-12---:R-:W-:Y:S01]  /*2da00*/  ENDCOLLECTIVE ;  /* 0x000000000000791b */ /* 0x006fe20003800000 */
.L_x_8834:
[----:B------:R-:W-:Y:S01]  /*2da10*/  FADD.FTZ R247, R5, R247 ;  /* 0x000000f705f77221 */ /* 0x000fe20000010000 */
[----:B------:R-:W-:Y:S02]  /*2da20*/  MOV R5, 0x1f ;  /* 0x0000001f00057802 */ /* 0x000fe40000000f00 */
[----:B------:R-:W-:Y:S01]  /*2da30*/  MOV R10, 0x1 ;  /* 0x00000001000a7802 */ /* 0x000fe20000000f00 */
[----:B------:R-:W-:-:S07]  /*2da40*/  IMAD.MOV.U32 R12, RZ, RZ, R247 ;  /* 0x000000ffff0c7224 */ /* 0x000fce00078e00f7 */
[----:B------:R-:W-:Y:S05]  /*2da50*/  WARPSYNC.COLLECTIVE R11, `(.L_x_8835) ;  /* 0x000000000b087348 */ /* 0x000fea0003c00000 */
[----:B------:R1:W2:Y:S02]  /*2da60*/  SHFL.BFLY P0, R5, R12, R10, R5 ;  /* 0x0c00000a0c057389 */ /* 0x0002a40000000005 */
[----:B-12---:R-:W-:Y:S01]  /*2da70*/  ENDCOLLECTIVE ;  /* 0x000000000000791b */ /* 0x006fe20003800000 */
.L_x_8835:
[----:B------:R-:W-:Y:S01]  /*2da80*/  FADD.FTZ R10, R248, R13 ;  /* 0x0000000df80a7221 */ /* 0x000fe20000010000 */
[----:B------:R-:W-:Y:S06]  /*2da90*/  BRA `(.L_x_8836) ;  /* 0xffffffdc002c7947 */ /* 0x000fec000383ffff */
.L_x_8837:
        /* <DEDUP_REMOVED lines=14> */
.L_x_8869:


//--------------------- .nv.shared._ZN5flash32flash_fwd_splitkv_combine_kernelI23Flash_fwd_kernel_traitsILi256ELi64ELi64ELi4ELb0ELb0EN7cutlass6half_tE19Flash_kernel_traitsILi256ELi64ELi64ELi4ES3_EELi4ELi7ELb0EEEvNS_16Flash_fwd_paramsE --------------------------
	.section	.nv.shared._ZN5flash32flash_fwd_splitkv_combine_kernelI23Flash_fwd_kernel_traitsILi256ELi64ELi64ELi4ELb0ELb0EN7cutlass6half_tE19Flash_kernel_traitsILi256ELi64ELi64ELi4ES3_EELi4ELi7ELb0EEEvNS_16Flash_fwd_paramsE,"aw",@nobits
	.sectionflags	@""
	.align	16
.nv.shared._ZN5flash32flash_fwd_splitkv_combine_kernelI23Flash_fwd_kernel_traitsILi256ELi64ELi64ELi4ELb0ELb0EN7cutlass6half_tE19Flash_kernel_traitsILi256ELi64ELi64ELi4ES3_EELi4ELi7ELb0EEEvNS_16Flash_fwd_paramsE:
	.zero		3584


//--------------------- .nv.shared.reserved.0     --------------------------
	.section	.nv.shared.reserved.0,"aw",@nobits
	.weak		__nv_reservedSMEM_offset_0_alias
	.size		__nv_reservedSMEM_offset_0_alias, 0, 0
	.other		__nv_reservedSMEM_offset_0_alias,@"STO_CUDA_RESERVED_SHARED STV_DEFAULT"
__nv_reservedSMEM_offset_0_alias:
	.zero		0


//--------------------- .nv.global                --------------------------
	.section	.nv.global,"aw",@nobits
.nv.global:
	.type		_ZN72_INTERNAL_4026b63c_36_flash_fwd_split_hdim256_fp16_sm80_cu_4022bc09_33544cute1_E,@object
	.size		_ZN72_INTERNAL_4026b63c_36_flash_fwd_split_hdim256_fp16_sm80_cu_4022bc09_33544cute1_E,(_ZN72_INTERNAL_4026b63c_36_flash_fwd_split_hdim256_fp16_sm80_cu_4022bc09_33544cuda3std3__45__cpo6cbeginE - _ZN72_INTERNAL_4026b63c_36_flash_fwd_split_hdim256_fp16_sm80_cu_4022bc09_33544cute1_E)
_ZN72_INTERNAL_4026b63c_36_flash_fwd_split_hdim256_fp16_sm80_cu_4022bc09_33544cute1_E:
	.zero		1
	.type		_ZN72_INTERNAL_4026b63c_36_flash_fwd_split_hdim256_fp16_sm80_cu_4022bc09_33544cuda3std3__45__cpo6cbeginE,@object
	.size		_ZN72_INTERNAL_4026b63c_36_flash_fwd_split_hdim256_fp16_sm80_cu_4022bc09_33544cuda3std3__45__cpo6cbeginE,(_ZN72_INTERNAL_4026b63c_36_flash_fwd_split_hdim256_fp16_sm80_cu_4022bc09_33544cuda3std3__48in_placeE - _ZN72_INTERNAL_4026b63c_36_flash_fwd_split_hdim256_fp16_sm80_cu_4022bc09_33544cuda3std3__45__cpo6cbeginE)
_ZN72_INTERNAL_4026b63c_36_flash_fwd_split_hdim256_fp16_sm80_cu_4022bc09_33544cuda3std3__45__cpo6cbeginE:
	.zero		1
	.type		_ZN72_INTERNAL_4026b63c_36_flash_fwd_split_hdim256_fp16_sm80_cu_4022bc09_33544cuda3std3__48in_placeE,@object
	.size		_ZN72_INTERNAL_4026b63c_36_flash_fwd_split_hdim256_fp16_sm80_cu_4022bc09_33544cuda3std3__48in_placeE,(_ZN72_INTERNAL_4026b63c_36_flash_fwd_split_hdim256_fp16_sm80_cu_4022bc09_33544cuda3std6ranges3__45__cpo9iter_moveE - _ZN72_INTERNAL_4026b63c_36_flash_fwd_split_hdim256_fp16_sm80_cu_4022bc09_33544cuda3std3__48in_placeE)
_ZN72_INTERNAL_4026b63c_36_flash_fwd_split_hdim256_fp16_sm80_cu_4022bc09_33544cuda3std3__48in_placeE:
	.zero		1
	.type		_ZN72_INTERNAL_4026b63c_36_flash_fwd_split_hdim256_fp16_sm80_cu_4022bc09_33544cuda3std6ranges3__45__cpo9iter_moveE,@object
	.size		_ZN72_INTERNAL_4026b63c_36_flash_fwd_split_hdim256_fp16_sm80_cu_4022bc09_33544cuda3std6ranges3__45__cpo9iter_moveE,(_ZN72_INTERNAL_4026b63c_36_flash_fwd_split_hdim256_fp16_sm80_cu_4022bc09_33544cuda3std3__45__cpo5beginE - _ZN72_INTERNAL_4026b63c_36_flash_fwd_split_hdim256_fp16_sm80_cu_4022bc09_33544cuda3std6ranges3__45__cpo9iter_moveE)
_ZN72_INTERNAL_4026b63c_36_flash_fwd_split_hdim256_fp16_sm80_cu_4022bc09_33544cuda3std6ranges3__45__cpo9iter_moveE:
	.zero		1
	.type		_ZN72_INTERNAL_4026b63c_36_flash_fwd_split_hdim256_fp16_sm80_cu_4022bc09_33544cuda3std3__45__cpo5beginE,@object
	.size		_ZN72_INTERNAL_4026b63c_36_flash_fwd_split_hdim256_fp16_sm80_cu_4022bc09_33544cuda3std3__45__cpo5beginE,(_ZN72_INTERNAL_4026b63c_36_flash_fwd_split_hdim256_fp16_sm80_cu_4022bc09_33544cuda3std3__474_GLOBAL__N__4026b63c_36_flash_fwd_split_hdim256_fp16_sm80_cu_4022bc09_33546ignoreE - _ZN72_INTERNAL_4026b63c_36_flash_fwd_split_hdim256_fp16_sm80_cu_4022bc09_33544cuda3std3__45__cpo5beginE)
_ZN72_INTERNAL_4026b63c_36_flash_fwd_split_hdim256_fp16_sm80_cu_4022bc09_33544cuda3std3__45__cpo5beginE:
	.zero		1
	.type		_ZN72_INTERNAL_4026b63c_36_flash_fwd_split_hdim256_fp16_sm80_cu_4022bc09_33544cuda3std3__474_GLOBAL__N__4026b63c_36_flash_fwd_split_hdim256_fp16_sm80_cu_4022bc09_33546ignoreE,@object
	.size		_ZN72_INTERNAL_4026b63c_36_flash_fwd_split_hdim256_fp16_sm80_cu_4022bc09_33544cuda3std3__474_GLOBAL__N__4026b63c_36_flash_fwd_split_hdim256_fp16_sm80_cu_4022bc09_33546ignoreE,(_ZN72_INTERNAL_4026b63c_36_flash_fwd_split_hdim256_fp16_sm80_cu_4022bc09_33544cute7productE - _ZN72_INTERNAL_4026b63c_36_flash_fwd_split_hdim256_fp16_sm80_cu_4022bc09_33544cuda3std3__474_GLOBAL__N__4026b63c_36_flash_fwd_split_hdim256_fp16_sm80_cu_4022bc09_33546ignoreE)
_ZN72_INTERNAL_4026b63c_36_flash_fwd_split_hdim256_fp16_sm80_cu_4022bc09_33544cuda3std3__474_GLOBAL__N__4026b63c_36_flash_fwd_split_hdim256_fp16_sm80_cu_4022bc09_33546ignoreE:
	.zero		1
	.type		_ZN72_INTERNAL_4026b63c_36_flash_fwd_split_hdim256_fp16_sm80_cu_4022bc09_33544cute7productE,@object
	.size		_ZN72_INTERNAL_4026b63c_36_flash_fwd_split_hdim256_fp16_sm80_cu_4022bc09_33544cute7productE,(_ZN72_INTERNAL_4026b63c_36_flash_fwd_split_hdim256_fp16_sm80_cu_4022bc09_33544cuda3std3__45__cpo3endE - _ZN72_INTERNAL_4026b63c_36_flash_fwd_split_hdim256_fp16_sm80_cu_4022bc09_33544cute7productE)
_ZN72_INTERNAL_4026b63c_36_flash_fwd_split_hdim256_fp16_sm80_cu_4022bc09_33544cute7productE:
	.zero		1
	.type		_ZN72_INTERNAL_4026b63c_36_flash_fwd_split_hdim256_fp16_sm80_cu_4022bc09_33544cuda3std3__45__cpo3endE,@object
	.size		_ZN72_INTERNAL_4026b63c_36_flash_fwd_split_hdim256_fp16_sm80_cu_4022bc09_33544cuda3std3__45__cpo3endE,(_ZN72_INTERNAL_4026b63c_36_flash_fwd_split_hdim256_fp16_sm80_cu_4022bc09_33544cuda3std3__419piecewise_constructE - _ZN72_INTERNAL_4026b63c_36_flash_fwd_split_hdim256_fp16_sm80_cu_4022bc09_33544cuda3std3__45__cpo3endE)
_ZN72_INTERNAL_4026b63c_36_flash_fwd_split_hdim256_fp16_sm80_cu_4022bc09_33544cuda3std3__45__cpo3endE:
	.zero		1
	.type		_ZN72_INTERNAL_4026b63c_36_flash_fwd_split_hdim256_fp16_sm80_cu_4022bc09_33544cuda3std3__419piecewise_constructE,@object
	.size		_ZN72_INTERNAL_4026b63c_36_flash_fwd_split_hdim256_fp16_sm80_cu_4022bc09_33544cuda3std3__419piecewise_constructE,(_ZN72_INTERNAL_4026b63c_36_flash_fwd_split_hdim256_fp16_sm80_cu_4022bc09_33544cuda3std3__45__cpo4cendE - _ZN72_INTERNAL_4026b63c_36_flash_fwd_split_hdim256_fp16_sm80_cu_4022bc09_33544cuda3std3__419piecewise_constructE)
_ZN72_INTERNAL_4026b63c_36_flash_fwd_split_hdim256_fp16_sm80_cu_4022bc09_33544cuda3std3__419piecewise_constructE:
	.zero		1
	.type		_ZN72_INTERNAL_4026b63c_36_flash_fwd_split_hdim256_fp16_sm80_cu_4022bc09_33544cuda3std3__45__cpo4cendE,@object
	.size		_ZN72_INTERNAL_4026b63c_36_flash_fwd_split_hdim256_fp16_sm80_cu_4022bc09_33544cuda3std3__45__cpo4cendE,(_ZN72_INTERNAL_4026b63c_36_flash_fwd_split_hdim256_fp16_sm80_cu_4022bc09_33544cuda3std6ranges3__45__cpo4swapE - _ZN72_INTERNAL_4026b63c_36_flash_fwd_split_hdim256_fp16_sm80_cu_4022bc09_33544cuda3std3__45__cpo4cendE)
_ZN72_INTERNAL_4026b63c_36_flash_fwd_split_hdim256_fp16_sm80_cu_4022bc09_33544cuda3std3__45__cpo4cendE:
	.zero		1
	.type		_ZN72_INTERNAL_4026b63c_36_flash_fwd_split_hdim256_fp16_sm80_cu_4022bc09_33544cuda3std6ranges3__45__cpo4swapE,@object
	.size		_ZN72_INTERNAL_4026b63c_36_flash_fwd_split_hdim256_fp16_sm80_cu_4022bc09_33544cuda3std6ranges3__45__cpo4swapE,(.L_7 - _ZN72_INTERNAL_4026b63c_36_flash_fwd_split_hdim256_fp16_sm80_cu_4022bc09_33544cuda3std6ranges3__45__cpo4swapE)
_ZN72_INTERNAL_4026b63c_36_flash_fwd_split_hdim256_fp16_sm80_cu_4022bc09_33544cuda3std6ranges3__45__cpo4swapE:
	.zero		1
.L_7:


//--------------------- .nv.shared._ZN5flash32flash_fwd_splitkv_combine_kernelI23Flash_fwd_kernel_traitsILi256ELi64ELi64ELi4ELb0ELb0EN7cutlass6half_tE19Flash_kernel_traitsILi256ELi64ELi64ELi4ES3_EELi4ELi6ELb0EEEvNS_16Flash_fwd_paramsE --------------------------
	.section	.nv.shared._ZN5flash32flash_fwd_splitkv_combine_kernelI23Flash_fwd_kernel_traitsILi256ELi64ELi64ELi4ELb0ELb0EN7cutlass6half_tE19Flash_kernel_traitsILi256ELi64ELi64ELi4ES3_EELi4ELi6ELb0EEEvNS_16Flash_fwd_paramsE,"aw",@nobits
	.sectionflags	@""
	.align	16
.nv.shared._ZN5flash32flash_fwd_splitkv_combine_kernelI23Flash_fwd_kernel_traitsILi256ELi64ELi64ELi4ELb0ELb0EN7cutlass6half_tE19Flash_kernel_traitsILi256ELi64ELi64ELi4ES3_EELi4ELi6ELb0EEEvNS_16Flash_fwd_paramsE:
	.zero		2304


//--------------------- .nv.shared._ZN5flash32flash_fwd_splitkv_combine_kernelI23Flash_fwd_kernel_traitsILi256ELi64ELi64ELi4ELb0ELb0EN7cutlass6half_tE19Flash_kernel_traitsILi256ELi64ELi64ELi4ES3_EELi4ELi5ELb0EEEvNS_16Flash_fwd_paramsE --------------------------
	.section	.nv.shared._ZN5flash32flash_fwd_splitkv_combine_kernelI23Flash_fwd_kernel_traitsILi256ELi64ELi64ELi4ELb0ELb0EN7cutlass6half_tE19Flash_kernel_traitsILi256ELi64ELi64ELi4ES3_EELi4ELi5ELb0EEEvNS_16Flash_fwd_paramsE,"aw",@nobits
	.sectionflags	@""
	.align	16
.nv.shared._ZN5flash32flash_fwd_splitkv_combine_kernelI23Flash_fwd_kernel_traitsILi256ELi64ELi64ELi4ELb0ELb0EN7cutlass6half_tE19Flash_kernel_traitsILi256ELi64ELi64ELi4ES3_EELi4ELi5ELb0EEEvNS_16Flash_fwd_paramsE:
	.zero		1664


//--------------------- .nv.shared._ZN5flash32flash_fwd_splitkv_combine_kernelI23Flash_fwd_kernel_traitsILi256ELi64ELi64ELi4ELb0ELb0EN7cutlass6half_tE19Flash_kernel_traitsILi256ELi64ELi64ELi4ES3_EELi4ELi4ELb0EEEvNS_16Flash_fwd_paramsE --------------------------
	.section	.nv.shared._ZN5flash32flash_fwd_splitkv_combine_kernelI23Flash_fwd_kernel_traitsILi256ELi64ELi64ELi4ELb0ELb0EN7cutlass6half_tE19Flash_kernel_traitsILi256ELi64ELi64ELi4ES3_EELi4ELi4ELb0EEEvNS_16Flash_fwd_paramsE,"aw",@nobits
	.sectionflags	@""
	.align	16
.nv.shared._ZN5flash32flash_fwd_splitkv_combine_kernelI23Flash_fwd_kernel_traitsILi256ELi64ELi64ELi4ELb0ELb0EN7cutlass6half_tE19Flash_kernel_traitsILi256ELi64ELi64ELi4ES3_EELi4ELi4ELb0EEEvNS_16Flash_fwd_paramsE:
	.zero		1344


//--------------------- .nv.shared._ZN5flash32flash_fwd_splitkv_combine_kernelI23Flash_fwd_kernel_traitsILi256ELi64ELi64ELi4ELb0ELb0EN7cutlass6half_tE19Flash_kernel_traitsILi256ELi64ELi64ELi4ES3_EELi4ELi3ELb0EEEvNS_16Flash_fwd_paramsE --------------------------
	.section	.nv.shared._ZN5flash32flash_fwd_splitkv_combine_kernelI23Flash_fwd_kernel_traitsILi256ELi64ELi64ELi4ELb0ELb0EN7cutlass6half_tE19Flash_kernel_traitsILi256ELi64ELi64ELi4ES3_EELi4ELi3ELb0EEEvNS_16Flash_fwd_paramsE,"aw",@nobits
	.sectionflags	@""
	.align	16
.nv.shared._ZN5flash32flash_fwd_splitkv_combine_kernelI23Flash_fwd_kernel_traitsILi256ELi64ELi64ELi4ELb0ELb0EN7cutlass6half_tE19Flash_kernel_traitsILi256ELi64ELi64ELi4ES3_EELi4ELi3ELb0EEEvNS_16Flash_fwd_paramsE:
	.zero		1184


//--------------------- .nv.shared._ZN5flash32flash_fwd_splitkv_combine_kernelI23Flash_fwd_kernel_traitsILi256ELi64ELi64ELi4ELb0ELb0EN7cutlass6half_tE19Flash_kernel_traitsILi256ELi64ELi64ELi4ES3_EELi4ELi2ELb0EEEvNS_16Flash_fwd_paramsE --------------------------
	.section	.nv.shared._ZN5flash32flash_fwd_splitkv_combine_kernelI23Flash_fwd_kernel_traitsILi256ELi64ELi64ELi4ELb0ELb0EN7cutlass6half_tE19Flash_kernel_traitsILi256ELi64ELi64ELi4ES3_EELi4ELi2ELb0EEEvNS_16Flash_fwd_paramsE,"aw",@nobits
	.sectionflags	@""
	.align	16
.nv.shared._ZN5flash32flash_fwd_splitkv_combine_kernelI23Flash_fwd_kernel_traitsILi256ELi64ELi64ELi4ELb0ELb0EN7cutlass6half_tE19Flash_kernel_traitsILi256ELi64ELi64ELi4ES3_EELi4ELi2ELb0EEEvNS_16Flash_fwd_paramsE:
	.zero		1104


//--------------------- .nv.shared._ZN5flash32flash_fwd_splitkv_combine_kernelI23Flash_fwd_kernel_traitsILi256ELi64ELi64ELi4ELb0ELb0EN7cutlass6half_tE19Flash_kernel_traitsILi256ELi64ELi64ELi4ES3_EELi4ELi1ELb0EEEvNS_16Flash_fwd_paramsE --------------------------
	.section	.nv.shared._ZN5flash32flash_fwd_splitkv_combine_kernelI23Flash_fwd_kernel_traitsILi256ELi64ELi64ELi4ELb0ELb0EN7cutlass6half_tE19Flash_kernel_traitsILi256ELi64ELi64ELi4ES3_EELi4ELi1ELb0EEEvNS_16Flash_fwd_paramsE,"aw",@nobits
	.sectionflags	@""
	.align	16
.nv.shared._ZN5flash32flash_fwd_splitkv_combine_kernelI23Flash_fwd_kernel_traitsILi256ELi64ELi64ELi4ELb0ELb0EN7cutlass6half_tE19Flash_kernel_traitsILi256ELi64ELi64ELi4ES3_EELi4ELi1ELb0EEEvNS_16Flash_fwd_paramsE:
	.zero		1072


//--------------------- .nv.shared._ZN5flash32flash_fwd_splitkv_combine_kernelI23Flash_fwd_kernel_traitsILi256ELi64ELi64ELi4ELb0ELb0EN7cutlass6half_tE19Flash_kernel_traitsILi256ELi64ELi64ELi4ES3_EELi4ELi7ELb1EEEvNS_16Flash_fwd_paramsE --------------------------
	.section	.nv.shared._ZN5flash32flash_fwd_splitkv_combine_kernelI23Flash_fwd_kernel_traitsILi256ELi64ELi64ELi4ELb0ELb0EN7cutlass6half_tE19Flash_kernel_traitsILi256ELi64ELi64ELi4ES3_EELi4ELi7ELb1EEEvNS_16Flash_fwd_paramsE,"aw",@nobits
	.sectionflags	@""
	.align	16
.nv.shared._ZN5flash32flash_fwd_splitkv_combine_kernelI23Flash_fwd_kernel_traitsILi256ELi64ELi64ELi4ELb0ELb0EN7cutlass6half_tE19Flash_kernel_traitsILi256ELi64ELi64ELi4ES3_EELi4ELi7ELb1EEEvNS_16Flash_fwd_paramsE:
	.zero		3584


//--------------------- .nv.shared._ZN5flash32flash_fwd_splitkv_combine_kernelI23Flash_fwd_kernel_traitsILi256ELi64ELi64ELi4ELb0ELb0EN7cutlass6half_tE19Flash_kernel_traitsILi256ELi64ELi64ELi4ES3_EELi4ELi6ELb1EEEvNS_16Flash_fwd_paramsE --------------------------
	.section	.nv.shared._ZN5flash32flash_fwd_splitkv_combine_kernelI23Flash_fwd_kernel_traitsILi256ELi64ELi64ELi4ELb0ELb0EN7cutlass6half_tE19Flash_kernel_traitsILi256ELi64ELi64ELi4ES3_EELi4ELi6ELb1EEEvNS_16Flash_fwd_paramsE,"aw",@nobits
	.sectionflags	@""
	.align	16
.nv.shared._ZN5flash32flash_fwd_splitkv_combine_kernelI23Flash_fwd_kernel_traitsILi256ELi64ELi64ELi4ELb0ELb0EN7cutlass6half_tE19Flash_kernel_traitsILi256ELi64ELi64ELi4ES3_EELi4ELi6ELb1EEEvNS_16Flash_fwd_paramsE:
	.zero		2304


//--------------------- .nv.shared._ZN5flash32flash_fwd_splitkv_combine_kernelI23Flash_fwd_kernel_traitsILi256ELi64ELi64ELi4ELb0ELb0EN7cutlass6half_tE19Flash_kernel_traitsILi256ELi64ELi64ELi4ES3_EELi4ELi5ELb1EEEvNS_16Flash_fwd_paramsE --------------------------
	.section	.nv.shared._ZN5flash32flash_fwd_splitkv_combine_kernelI23Flash_fwd_kernel_traitsILi256ELi64ELi64ELi4ELb0ELb0EN7cutlass6half_tE19Flash_kernel_traitsILi256ELi64ELi64ELi4ES3_EELi4ELi5ELb1EEEvNS_16Flash_fwd_paramsE,"aw",@nobits
	.sectionflags	@""
	.align	16
.nv.shared._ZN5flash32flash_fwd_splitkv_combine_kernelI23Flash_fwd_kernel_traitsILi256ELi64ELi64ELi4ELb0ELb0EN7cutlass6half_tE19Flash_kernel_traitsILi256ELi64ELi64ELi4ES3_EELi4ELi5ELb1EEEvNS_16Flash_fwd_paramsE:
	.zero		1664


//--------------------- .nv.shared._ZN5flash32flash_fwd_splitkv_combine_kernelI23Flash_fwd_kernel_traitsILi256ELi64ELi64ELi4ELb0ELb0EN7cutlass6half_tE19Flash_kernel_traitsILi256ELi64ELi64ELi4ES3_EELi4ELi4ELb1EEEvNS_16Flash_fwd_paramsE --------------------------
	.section	.nv.shared._ZN5flash32flash_fwd_splitkv_combine_kernelI23Flash_fwd_kernel_traitsILi256ELi64ELi64ELi4ELb0ELb0EN7cutlass6half_tE19Flash_kernel_traitsILi256ELi64ELi64ELi4ES3_EELi4ELi4ELb1EEEvNS_16Flash_fwd_paramsE,"aw",@nobits
	.sectionflags	@""
	.align	16
.nv.shared._ZN5flash32flash_fwd_splitkv_combine_kernelI23Flash_fwd_kernel_traitsILi256ELi64ELi64ELi4ELb0ELb0EN7cutlass6half_tE19Flash_kernel_traitsILi256ELi64ELi64ELi4ES3_EELi4ELi4ELb1EEEvNS_16Flash_fwd_paramsE:
	.zero		1344


//--------------------- .nv.shared._ZN5flash32flash_fwd_splitkv_combine_kernelI23Flash_fwd_kernel_traitsILi256ELi64ELi64ELi4ELb0ELb0EN7cutlass6half_tE19Flash_kernel_traitsILi256ELi64ELi64ELi4ES3_EELi4ELi3ELb1EEEvNS_16Flash_fwd_paramsE --------------------------
	.section	.nv.shared._ZN5flash32flash_fwd_splitkv_combine_kernelI23Flash_fwd_kernel_traitsILi256ELi64ELi64ELi4ELb0ELb0EN7cutlass6half_tE19Flash_kernel_traitsILi256ELi64ELi64ELi4ES3_EELi4ELi3ELb1EEEvNS_16Flash_fwd_paramsE,"aw",@nobits
	.sectionflags	@""
	.align	16
.nv.shared._ZN5flash32flash_fwd_splitkv_combine_kernelI23Flash_fwd_kernel_traitsILi256ELi64ELi64ELi4ELb0ELb0EN7cutlass6half_tE19Flash_kernel_traitsILi256ELi64ELi64ELi4ES3_EELi4ELi3ELb1EEEvNS_16Flash_fwd_paramsE:
	.zero		1184


//--------------------- .nv.shared._ZN5flash32flash_fwd_splitkv_combine_kernelI23Flash_fwd_kernel_traitsILi256ELi64ELi64ELi4ELb0ELb0EN7cutlass6half_tE19Flash_kernel_traitsILi256ELi64ELi64ELi4ES3_EELi4ELi2ELb1EEEvNS_16Flash_fwd_paramsE --------------------------
	.section	.nv.shared._ZN5flash32flash_fwd_splitkv_combine_kernelI23Flash_fwd_kernel_traitsILi256ELi64ELi64ELi4ELb0ELb0EN7cutlass6half_tE19Flash_kernel_traitsILi256ELi64ELi64ELi4ES3_EELi4ELi2ELb1EEEvNS_16Flash_fwd_paramsE,"aw",@nobits
	.sectionflags	@""
	.align	16
.nv.shared._ZN5flash32flash_fwd_splitkv_combine_kernelI23Flash_fwd_kernel_traitsILi256ELi64ELi64ELi4ELb0ELb0EN7cutlass6half_tE19Flash_kernel_traitsILi256ELi64ELi64ELi4ES3_EELi4ELi2ELb1EEEvNS_16Flash_fwd_paramsE:
	.zero		1104


//--------------------- .nv.shared._ZN5flash32flash_fwd_splitkv_combine_kernelI23Flash_fwd_kernel_traitsILi256ELi64ELi64ELi4ELb0ELb0EN7cutlass6half_tE19Flash_kernel_traitsILi256ELi64ELi64ELi4ES3_EELi4ELi1ELb1EEEvNS_16Flash_fwd_paramsE --------------------------
	.section	.nv.shared._ZN5flash32flash_fwd_splitkv_combine_kernelI23Flash_fwd_kernel_traitsILi256ELi64ELi64ELi4ELb0ELb0EN7cutlass6half_tE19Flash_kernel_traitsILi256ELi64ELi64ELi4ES3_EELi4ELi1ELb1EEEvNS_16Flash_fwd_paramsE,"aw",@nobits
	.sectionflags	@""
	.align	16
.nv.shared._ZN5flash32flash_fwd_splitkv_combine_kernelI23Flash_fwd_kernel_traitsILi256ELi64ELi64ELi4ELb0ELb0EN7cutlass6half_tE19Flash_kernel_traitsILi256ELi64ELi64ELi4ES3_EELi4ELi1ELb1EEEvNS_16Flash_fwd_paramsE:
	.zero		1072


//--------------------- .nv.shared._ZN5flash24flash_fwd_splitkv_kernelI23Flash_fwd_kernel_traitsILi256ELi64ELi64ELi4ELb0ELb0EN7cutlass6half_tE19Flash_kernel_traitsILi256ELi64ELi64ELi4ES3_EELb0ELb0ELb0ELb0ELb0ELb0ELb0ELb0EEEvNS_16Flash_fwd_paramsE --------------------------
	.section	.nv.shared._ZN5flash24flash_fwd_splitkv_kernelI23Flash_fwd_kernel_traitsILi256ELi64ELi64ELi4ELb0ELb0EN7cutlass6half_tE19Flash_kernel_traitsILi256ELi64ELi64ELi4ES3_EELb0ELb0ELb0ELb0ELb0ELb0ELb0ELb0EEEvNS_16Flash_fwd_paramsE,"aw",@nobits
	.sectionflags	@""
	.align	16
	.zero		1024


//--------------------- .nv.shared._ZN5flash24flash_fwd_splitkv_kernelI23Flash_fwd_kernel_traitsILi256ELi64ELi64ELi4ELb0ELb0EN7cutlass6half_tE19Flash_kernel_traitsILi256ELi64ELi64ELi4ES3_EELb0ELb0ELb0ELb0ELb0ELb1ELb0ELb0EEEvNS_16Flash_fwd_paramsE --------------------------
	.section	.nv.shared._ZN5flash24flash_fwd_splitkv_kernelI23Flash_fwd_kernel_traitsILi256ELi64ELi64ELi4ELb0ELb0EN7cutlass6half_tE19Flash_kernel_traitsILi256ELi64ELi64ELi4ES3_EELb0ELb0ELb0ELb0ELb0ELb1ELb0ELb0EEEvNS_16Flash_fwd_paramsE,"aw",@nobits
	.sectionflags	@""
	.align	16
	.zero		1024


//--------------------- .nv.shared._ZN5flash24flash_fwd_splitkv_kernelI23Flash_fwd_kernel_traitsILi256ELi64ELi64ELi4ELb0ELb0EN7cutlass6half_tE19Flash_kernel_traitsILi256ELi64ELi64ELi4ES3_EELb0ELb0ELb0ELb0ELb0ELb0ELb0ELb1EEEvNS_16Flash_fwd_paramsE --------------------------
	.section	.nv.shared._ZN5flash24flash_fwd_splitkv_kernelI23Flash_fwd_kernel_traitsILi256ELi64ELi64ELi4ELb0ELb0EN7cutlass6half_tE19Flash_kernel_traitsILi256ELi64ELi64ELi4ES3_EELb0ELb0ELb0ELb0ELb0ELb0ELb0ELb1EEEvNS_16Flash_fwd_paramsE,"aw",@nobits
	.sectionflags	@""
	.align	16
	.zero		1024


//--------------------- .nv.shared._ZN5flash24flash_fwd_splitkv_kernelI23Flash_fwd_kernel_traitsILi256ELi64ELi64ELi4ELb0ELb0EN7cutlass6half_tE19Flash_kernel_traitsILi256ELi64ELi64ELi4ES3_EELb0ELb0ELb0ELb0ELb0ELb1ELb0ELb1EEEvNS_16Flash_fwd_paramsE --------------------------
	.section	.nv.shared._ZN5flash24flash_fwd_splitkv_kernelI23Flash_fwd_kernel_traitsILi256ELi64ELi64ELi4ELb0ELb0EN7cutlass6half_tE19Flash_kernel_traitsILi256ELi64ELi64ELi4ES3_EELb0ELb0ELb0ELb0ELb0ELb1ELb0ELb1EEEvNS_16Flash_fwd_paramsE,"aw",@nobits
	.sectionflags	@""
	.align	16
	.zero		1024


//--------------------- .nv.shared._ZN5flash24flash_fwd_splitkv_kernelI23Flash_fwd_kernel_traitsILi256ELi64ELi64ELi4ELb0ELb0EN7cutlass6half_tE19Flash_kernel_traitsILi256ELi64ELi64ELi4ES3_EELb0ELb0ELb0ELb0ELb0ELb0ELb1ELb0EEEvNS_16Flash_fwd_paramsE --------------------------
	.section	.nv.shared._ZN5flash24flash_fwd_splitkv_kernelI23Flash_fwd_kernel_traitsILi256ELi64ELi64ELi4ELb0ELb0EN7cutlass6half_tE19Flash_kernel_traitsILi256ELi64ELi64ELi4ES3_EELb0ELb0ELb0ELb0ELb0ELb0ELb1ELb0EEEvNS_16Flash_fwd_paramsE,"aw",@nobits
	.sectionflags	@""
	.align	16
	.zero		1024


//--------------------- .nv.shared._ZN5flash24flash_fwd_splitkv_kernelI23Flash_fwd_kernel_traitsILi256ELi64ELi64ELi4ELb0ELb0EN7cutlass6half_tE19Flash_kernel_traitsILi256ELi64ELi64ELi4ES3_EELb0ELb0ELb0ELb0ELb0ELb1ELb1ELb0EEEvNS_16Flash_fwd_paramsE --------------------------
	.section	.nv.shared._ZN5flash24flash_fwd_splitkv_kernelI23Flash_fwd_kernel_traitsILi256ELi64ELi64ELi4ELb0ELb0EN7cutlass6half_tE19Flash_kernel_traitsILi256ELi64ELi64ELi4ES3_EELb0ELb0ELb0ELb0ELb0ELb1ELb1ELb0EEEvNS_16Flash_fwd_paramsE,"aw",@nobits
	.sectionflags	@""
	.align	16
	.zero		1024


//--------------------- .nv.shared._ZN5flash24flash_fwd_splitkv_kernelI23Flash_fwd_kernel_traitsILi256ELi64ELi64ELi4ELb0ELb0EN7cutlass6half_tE19Flash_kernel_traitsILi256ELi64ELi64ELi4ES3_EELb0ELb0ELb0ELb0ELb0ELb0ELb1ELb1EEEvNS_16Flash_fwd_paramsE --------------------------
	.section	.nv.shared._ZN5flash24flash_fwd_splitkv_kernelI23Flash_fwd_kernel_traitsILi256ELi64ELi64ELi4ELb0ELb0EN7cutlass6half_tE19Flash_kernel_traitsILi256ELi64ELi64ELi4ES3_EELb0ELb0ELb0ELb0ELb0ELb0ELb1ELb1EEEvNS_16Flash_fwd_paramsE,"aw",@nobits
	.sectionflags	@""
	.align	16
	.zero		1024


//--------------------- .nv.shared._ZN5flash24flash_fwd_splitkv_kernelI23Flash_fwd_kernel_traitsILi256ELi64ELi64ELi4ELb0ELb0EN7cutlass6half_tE19Flash_kernel_traitsILi256ELi64ELi64ELi4ES3_EELb0ELb0ELb0ELb0ELb0ELb1ELb1ELb1EEEvNS_16Flash_fwd_paramsE --------------------------
	.section	.nv.shared._ZN5flash24flash_fwd_splitkv_kernelI23Flash_fwd_kernel_traitsILi256ELi64ELi64ELi4ELb0ELb0EN7cutlass6half_tE19Flash_kernel_traitsILi256ELi64ELi64ELi4ES3_EELb0ELb0ELb0ELb0ELb0ELb1ELb1ELb1EEEvNS_16Flash_fwd_paramsE,"aw",@nobits
	.sectionflags	@""
	.align	16
	.zero		1024


//--------------------- .nv.shared._ZN5flash24flash_fwd_splitkv_kernelI23Flash_fwd_kernel_traitsILi256ELi64ELi64ELi4ELb0ELb0EN7cutlass6half_tE19Flash_kernel_traitsILi256ELi64ELi64ELi4ES3_EELb0ELb1ELb0ELb0ELb0ELb0ELb0ELb0EEEvNS_16Flash_fwd_paramsE --------------------------
	.section	.nv.shared._ZN5flash24flash_fwd_splitkv_kernelI23Flash_fwd_kernel_traitsILi256ELi64ELi64ELi4ELb0ELb0EN7cutlass6half_tE19Flash_kernel_traitsILi256ELi64ELi64ELi4ES3_EELb0ELb1ELb0ELb0ELb0ELb0ELb0ELb0EEEvNS_16Flash_fwd_paramsE,"aw",@nobits
	.sectionflags	@""
	.align	16
	.zero		1024


//--------------------- .nv.shared._ZN5flash24flash_fwd_splitkv_kernelI23Flash_fwd_kernel_traitsILi256ELi64ELi64ELi4ELb0ELb0EN7cutlass6half_tE19Flash_kernel_traitsILi256ELi64ELi64ELi4ES3_EELb0ELb1ELb0ELb0ELb0ELb1ELb0ELb0EEEvNS_16Flash_fwd_paramsE --------------------------
	.section	.nv.shared._ZN5flash24flash_fwd_splitkv_kernelI23Flash_fwd_kernel_traitsILi256ELi64ELi64ELi4ELb0ELb0EN7cutlass6half_tE19Flash_kernel_traitsILi256ELi64ELi64ELi4ES3_EELb0ELb1ELb0ELb0ELb0ELb1ELb0ELb0EEEvNS_16Flash_fwd_paramsE,"aw",@nobits
	.sectionflags	@""
	.align	16
	.zero		1024


//--------------------- .nv.shared._ZN5flash24flash_fwd_splitkv_kernelI23Flash_fwd_kernel_traitsILi256ELi64ELi64ELi4ELb0ELb0EN7cutlass6half_tE19Flash_kernel_traitsILi256ELi64ELi64ELi4ES3_EELb0ELb1ELb0ELb0ELb0ELb0ELb0ELb1EEEvNS_16Flash_fwd_paramsE --------------------------
	.section	.nv.shared._ZN5flash24flash_fwd_splitkv_kernelI23Flash_fwd_kernel_traitsILi256ELi64ELi64ELi4ELb0ELb0EN7cutlass6half_tE19Flash_kernel_traitsILi256ELi64ELi64ELi4ES3_EELb0ELb1ELb0ELb0ELb0ELb0ELb0ELb1EEEvNS_16Flash_fwd_paramsE,"aw",@nobits
	.sectionflags	@""
	.align	16
	.zero		1024


//--------------------- .nv.shared._ZN5flash24flash_fwd_splitkv_kernelI23Flash_fwd_kernel_traitsILi256ELi64ELi64ELi4ELb0ELb0EN7cutlass6half_tE19Flash_kernel_traitsILi256ELi64ELi64ELi4ES3_EELb0ELb1ELb0ELb0ELb0ELb1ELb0ELb1EEEvNS_16Flash_fwd_paramsE --------------------------
	.section	.nv.shared._ZN5flash24flash_fwd_splitkv_kernelI23Flash_fwd_kernel_traitsILi256ELi64ELi64ELi4ELb0ELb0EN7cutlass6half_tE19Flash_kernel_traitsILi256ELi64ELi64ELi4ES3_EELb0ELb1ELb0ELb0ELb0ELb1ELb0ELb1EEEvNS_16Flash_fwd_paramsE,"aw",@nobits
	.sectionflags	@""
	.align	16
	.zero		1024


//--------------------- .nv.shared._ZN5flash24flash_fwd_splitkv_kernelI23Flash_fwd_kernel_traitsILi256ELi64ELi64ELi4ELb0ELb0EN7cutlass6half_tE19Flash_kernel_traitsILi256ELi64ELi64ELi4ES3_EELb0ELb1ELb0ELb0ELb0ELb0ELb1ELb0EEEvNS_16Flash_fwd_paramsE --------------------------
	.section	.nv.shared._ZN5flash24flash_fwd_splitkv_kernelI23Flash_fwd_kernel_traitsILi256ELi64ELi64ELi4ELb0ELb0EN7cutlass6half_tE19Flash_kernel_traitsILi256ELi64ELi64ELi4ES3_EELb0ELb1ELb0ELb0ELb0ELb0ELb1ELb0EEEvNS_16Flash_fwd_paramsE,"aw",@nobits
	.sectionflags	@""
	.align	16
	.zero		1024


//--------------------- .nv.shared._ZN5flash24flash_fwd_splitkv_kernelI23Flash_fwd_kernel_traitsILi256ELi64ELi64ELi4ELb0ELb0EN7cutlass6half_tE19Flash_kernel_traitsILi256ELi64ELi64ELi4ES3_EELb0ELb1ELb0ELb0ELb0ELb1ELb1ELb0EEEvNS_16Flash_fwd_paramsE --------------------------
	.section	.nv.shared._ZN5flash24flash_fwd_splitkv_kernelI23Flash_fwd_kernel_traitsILi256ELi64ELi64ELi4ELb0ELb0EN7cutlass6half_tE19Flash_kernel_traitsILi256ELi64ELi64ELi4ES3_EELb0ELb1ELb0ELb0ELb0ELb1ELb1ELb0EEEvNS_16Flash_fwd_paramsE,"aw",@nobits
	.sectionflags	@""
	.align	16
	.zero		1024


//--------------------- .nv.shared._ZN5flash24flash_fwd_splitkv_kernelI23Flash_fwd_kernel_traitsILi256ELi64ELi64ELi4ELb0ELb0EN7cutlass6half_tE19Flash_kernel_traitsILi256ELi64ELi64ELi4ES3_EELb0ELb1ELb0ELb0ELb0ELb0ELb1ELb1EEEvNS_16Flash_fwd_paramsE --------------------------
	.section	.nv.shared._ZN5flash24flash_fwd_splitkv_kernelI23Flash_fwd_kernel_traitsILi256ELi64ELi64ELi4ELb0ELb0EN7cutlass6half_tE19Flash_kernel_traitsILi256ELi64ELi64ELi4ES3_EELb0ELb1ELb0ELb0ELb0ELb0ELb1ELb1EEEvNS_16Flash_fwd_paramsE,"aw",@nobits
	.sectionflags	@""
	.align	16
	.zero		1024


//--------------------- .nv.shared._ZN5flash24flash_fwd_splitkv_kernelI23Flash_fwd_kernel_traitsILi256ELi64ELi64ELi4ELb0ELb0EN7cutlass6half_tE19Flash_kernel_traitsILi256ELi64ELi64ELi4ES3_EELb0ELb1ELb0ELb0ELb0ELb1ELb1ELb1EEEvNS_16Flash_fwd_paramsE --------------------------
	.section	.nv.shared._ZN5flash24flash_fwd_splitkv_kernelI23Flash_fwd_kernel_traitsILi256ELi64ELi64ELi4ELb0ELb0EN7cutlass6half_tE19Flash_kernel_traitsILi256ELi64ELi64ELi4ES3_EELb0ELb1ELb0ELb0ELb0ELb1ELb1ELb1EEEvNS_16Flash_fwd_paramsE,"aw",@nobits
	.sectionflags	@""
	.align	16
	.zero		1024


//--------------------- .nv.shared._ZN5flash24flash_fwd_splitkv_kernelI23Flash_fwd_kernel_traitsILi256ELi64ELi64ELi4ELb0ELb0EN7cutlass6half_tE19Flash_kernel_traitsILi256ELi64ELi64ELi4ES3_EELb0ELb0ELb0ELb0ELb1ELb0ELb0ELb0EEEvNS_16Flash_fwd_paramsE --------------------------
	.section	.nv.shared._ZN5flash24flash_fwd_splitkv_kernelI23Flash_fwd_kernel_traitsILi256ELi64ELi64ELi4ELb0ELb0EN7cutlass6half_tE19Flash_kernel_traitsILi256ELi64ELi64ELi4ES3_EELb0ELb0ELb0ELb0ELb1ELb0ELb0ELb0EEEvNS_16Flash_fwd_paramsE,"aw",@nobits
	.sectionflags	@""
	.align	16
	.zero		1024


//--------------------- .nv.shared._ZN5flash24flash_fwd_splitkv_kernelI23Flash_fwd_kernel_traitsILi256ELi64ELi64ELi4ELb0ELb0EN7cutlass6half_tE19Flash_kernel_traitsILi256ELi64ELi64ELi4ES3_EELb0ELb0ELb0ELb0ELb1ELb1ELb0ELb0EEEvNS_16Flash_fwd_paramsE --------------------------
	.section	.nv.shared._ZN5flash24flash_fwd_splitkv_kernelI23Flash_fwd_kernel_traitsILi256ELi64ELi64ELi4ELb0ELb0EN7cutlass6half_tE19Flash_kernel_traitsILi256ELi64ELi64ELi4ES3_EELb0ELb0ELb0ELb0ELb1ELb1ELb0ELb0EEEvNS_16Flash_fwd_paramsE,"aw",@nobits
	.sectionflags	@""
	.align	16
	.zero		1024


//--------------------- .nv.shared._ZN5flash24flash_fwd_splitkv_kernelI23Flash_fwd_kernel_traitsILi256ELi64ELi64ELi4ELb0ELb0EN7cutlass6half_tE19Flash_kernel_traitsILi256ELi64ELi64ELi4ES3_EELb0ELb0ELb1ELb0ELb0ELb0ELb0ELb0EEEvNS_16Flash_fwd_paramsE --------------------------
	.section	.nv.shared._ZN5flash24flash_fwd_splitkv_kernelI23Flash_fwd_kernel_traitsILi256ELi64ELi64ELi4ELb0ELb0EN7cutlass6half_tE19Flash_kernel_traitsILi256ELi64ELi64ELi4ES3_EELb0ELb0ELb1ELb0ELb0ELb0ELb0ELb0EEEvNS_16Flash_fwd_paramsE,"aw",@nobits
	.sectionflags	@""
	.align	16
	.zero		1024


//--------------------- .nv.shared._ZN5flash24flash_fwd_splitkv_kernelI23Flash_fwd_kernel_traitsILi256ELi64ELi64ELi4ELb0ELb0EN7cutlass6half_tE19Flash_kernel_traitsILi256ELi64ELi64ELi4ES3_EELb0ELb0ELb1ELb0ELb0ELb1ELb0ELb0EEEvNS_16Flash_fwd_paramsE --------------------------
	.section	.nv.shared._ZN5flash24flash_fwd_splitkv_kernelI23Flash_fwd_kernel_traitsILi256ELi64ELi64ELi4ELb0ELb0EN7cutlass6half_tE19Flash_kernel_traitsILi256ELi64ELi64ELi4ES3_EELb0ELb0ELb1ELb0ELb0ELb1ELb0ELb0EEEvNS_16Flash_fwd_paramsE,"aw",@nobits
	.sectionflags	@""
	.align	16
	.zero		1024


//--------------------- .nv.shared._ZN5flash24flash_fwd_splitkv_kernelI23Flash_fwd_kernel_traitsILi256ELi64ELi64ELi4ELb0ELb0EN7cutlass6half_tE19Flash_kernel_traitsILi256ELi64ELi64ELi4ES3_EELb0ELb0ELb0ELb0ELb1ELb0ELb0ELb1EEEvNS_16Flash_fwd_paramsE --------------------------
	.section	.nv.shared._ZN5flash24flash_fwd_splitkv_kernelI23Flash_fwd_kernel_traitsILi256ELi64ELi64ELi4ELb0ELb0EN7cutlass6half_tE19Flash_kernel_traitsILi256ELi64ELi64ELi4ES3_EELb0ELb0ELb0ELb0ELb1ELb0ELb0ELb1EEEvNS_16Flash_fwd_paramsE,"aw",@nobits
	.sectionflags	@""
	.align	16
	.zero		1024


//--------------------- .nv.shared._ZN5flash24flash_fwd_splitkv_kernelI23Flash_fwd_kernel_traitsILi256ELi64ELi64ELi4ELb0ELb0EN7cutlass6half_tE19Flash_kernel_traitsILi256ELi64ELi64ELi4ES3_EELb0ELb0ELb0ELb0ELb1ELb1ELb0ELb1EEEvNS_16Flash_fwd_paramsE --------------------------
	.section	.nv.shared._ZN5flash24flash_fwd_splitkv_kernelI23Flash_fwd_kernel_traitsILi256ELi64ELi64ELi4ELb0ELb0EN7cutlass6half_tE19Flash_kernel_traitsILi256ELi64ELi64ELi4ES3_EELb0ELb0ELb0ELb0ELb1ELb1ELb0ELb1EEEvNS_16Flash_fwd_paramsE,"aw",@nobits
	.sectionflags	@""
	.align	16
	.zero		1024


//--------------------- .nv.shared._ZN5flash24flash_fwd_splitkv_kernelI23Flash_fwd_kernel_traitsILi256ELi64ELi64ELi4ELb0ELb0EN7cutlass6half_tE19Flash_kernel_traitsILi256ELi64ELi64ELi4ES3_EELb0ELb0ELb1ELb0ELb0ELb0ELb0ELb1EEEvNS_16Flash_fwd_paramsE --------------------------
	.section	.nv.shared._ZN5flash24flash_fwd_splitkv_kernelI23Flash_fwd_kernel_traitsILi256ELi64ELi64ELi4ELb0ELb0EN7cutlass6half_tE19Flash_kernel_traitsILi256ELi64ELi64ELi4ES3_EELb0ELb0ELb1ELb0ELb0ELb0ELb0ELb1EEEvNS_16Flash_fwd_paramsE,"aw",@nobits
	.sectionflags	@""
	.align	16
	.zero		1024


//--------------------- .nv.shared._ZN5flash24flash_fwd_splitkv_kernelI23Flash_fwd_kernel_traitsILi256ELi64ELi64ELi4ELb0ELb0EN7cutlass6half_tE19Flash_kernel_traitsILi256ELi64ELi64ELi4ES3_EELb0ELb0ELb1ELb0ELb0ELb1ELb0ELb1EEEvNS_16Flash_fwd_paramsE --------------------------
	.section	.nv.shared._ZN5flash24flash_fwd_splitkv_kernelI23Flash_fwd_kernel_traitsILi256ELi64ELi64ELi4ELb0ELb0EN7cutlass6half_tE19Flash_kernel_traitsILi256ELi64ELi64ELi4ES3_EELb0ELb0ELb1ELb0ELb0ELb1ELb0ELb1EEEvNS_16Flash_fwd_paramsE,"aw",@nobits
	.sectionflags	@""
	.align	16
	.zero		1024


//--------------------- .nv.shared._ZN5flash24flash_fwd_splitkv_kernelI23Flash_fwd_kernel_traitsILi256ELi64ELi64ELi4ELb0ELb0EN7cutlass6half_tE19Flash_kernel_traitsILi256ELi64ELi64ELi4ES3_EELb0ELb0ELb0ELb0ELb1ELb0ELb1ELb0EEEvNS_16Flash_fwd_paramsE --------------------------
	.section	.nv.shared._ZN5flash24flash_fwd_splitkv_kernelI23Flash_fwd_kernel_traitsILi256ELi64ELi64ELi4ELb0ELb0EN7cutlass6half_tE19Flash_kernel_traitsILi256ELi64ELi64ELi4ES3_EELb0ELb0ELb0ELb0ELb1ELb0ELb1ELb0EEEvNS_16Flash_fwd_paramsE,"aw",@nobits
	.sectionflags	@""
	.align	16
	.zero		1024


//--------------------- .nv.shared._ZN5flash24flash_fwd_splitkv_kernelI23Flash_fwd_kernel_traitsILi256ELi64ELi64ELi4ELb0ELb0EN7cutlass6half_tE19Flash_kernel_traitsILi256ELi64ELi64ELi4ES3_EELb0ELb0ELb0ELb0ELb1ELb1ELb1ELb0EEEvNS_16Flash_fwd_paramsE --------------------------
	.section	.nv.shared._ZN5flash24flash_fwd_splitkv_kernelI23Flash_fwd_kernel_traitsILi256ELi64ELi64ELi4ELb0ELb0EN7cutlass6half_tE19Flash_kernel_traitsILi256ELi64ELi64ELi4ES3_EELb0ELb0ELb0ELb0ELb1ELb1ELb1ELb0EEEvNS_16Flash_fwd_paramsE,"aw",@nobits
	.sectionflags	@""
	.align	16
	.zero		1024


//--------------------- .nv.shared._ZN5flash24flash_fwd_splitkv_kernelI23Flash_fwd_kernel_traitsILi256ELi64ELi64ELi4ELb0ELb0EN7cutlass6half_tE19Flash_kernel_traitsILi256ELi64ELi64ELi4ES3_EELb0ELb0ELb1ELb0ELb0ELb0ELb1ELb0EEEvNS_16Flash_fwd_paramsE --------------------------
	.section	.nv.shared._ZN5flash24flash_fwd_splitkv_kernelI23Flash_fwd_kernel_traitsILi256ELi64ELi64ELi4ELb0ELb0EN7cutlass6half_tE19Flash_kernel_traitsILi256ELi64ELi64ELi4ES3_EELb0ELb0ELb1ELb0ELb0ELb0ELb1ELb0EEEvNS_16Flash_fwd_paramsE,"aw",@nobits
	.sectionflags	@""
	.align	16
	.zero		1024


//--------------------- .nv.shared._ZN5flash24flash_fwd_splitkv_kernelI23Flash_fwd_kernel_traitsILi256ELi64ELi64ELi4ELb0ELb0EN7cutlass6half_tE19Flash_kernel_traitsILi256ELi64ELi64ELi4ES3_EELb0ELb0ELb1ELb0ELb0ELb1ELb1ELb0EEEvNS_16Flash_fwd_paramsE --------------------------
	.section	.nv.shared._ZN5flash24flash_fwd_splitkv_kernelI23Flash_fwd_kernel_traitsILi256ELi64ELi64ELi4ELb0ELb0EN7cutlass6half_tE19Flash_kernel_traitsILi256ELi64ELi64ELi4ES3_EELb0ELb0ELb1ELb0ELb0ELb1ELb1ELb0EEEvNS_16Flash_fwd_paramsE,"aw",@nobits
	.sectionflags	@""
	.align	16
	.zero		1024


//--------------------- .nv.shared._ZN5flash24flash_fwd_splitkv_kernelI23Flash_fwd_kernel_traitsILi256ELi64ELi64ELi4ELb0ELb0EN7cutlass6half_tE19Flash_kernel_traitsILi256ELi64ELi64ELi4ES3_EELb0ELb0ELb0ELb0ELb1ELb0ELb1ELb1EEEvNS_16Flash_fwd_paramsE --------------------------
	.section	.nv.shared._ZN5flash24flash_fwd_splitkv_kernelI23Flash_fwd_kernel_traitsILi256ELi64ELi64ELi4ELb0ELb0EN7cutlass6half_tE19Flash_kernel_traitsILi256ELi64ELi64ELi4ES3_EELb0ELb0ELb0ELb0ELb1ELb0ELb1ELb1EEEvNS_16Flash_fwd_paramsE,"aw",@nobits
	.sectionflags	@""
	.align	16
	.zero		1024


//--------------------- .nv.shared._ZN5flash24flash_fwd_splitkv_kernelI23Flash_fwd_kernel_traitsILi256ELi64ELi64ELi4ELb0ELb0EN7cutlass6half_tE19Flash_kernel_traitsILi256ELi64ELi64ELi4ES3_EELb0ELb0ELb0ELb0ELb1ELb1ELb1ELb1EEEvNS_16Flash_fwd_paramsE --------------------------
	.section	.nv.shared._ZN5flash24flash_fwd_splitkv_kernelI23Flash_fwd_kernel_traitsILi256ELi64ELi64ELi4ELb0ELb0EN7cutlass6half_tE19Flash_kernel_traitsILi256ELi64ELi64ELi4ES3_EELb0ELb0ELb0ELb0ELb1ELb1ELb1ELb1EEEvNS_16Flash_fwd_paramsE,"aw",@nobits
	.sectionflags	@""
	.align	16
	.zero		1024


//--------------------- .nv.shared._ZN5flash24flash_fwd_splitkv_kernelI23Flash_fwd_kernel_traitsILi256ELi64ELi64ELi4ELb0ELb0EN7cutlass6half_tE19Flash_kernel_traitsILi256ELi64ELi64ELi4ES3_EELb0ELb0ELb1ELb0ELb0ELb0ELb1ELb1EEEvNS_16Flash_fwd_paramsE --------------------------
	.section	.nv.shared._ZN5flash24flash_fwd_splitkv_kernelI23Flash_fwd_kernel_traitsILi256ELi64ELi64ELi4ELb0ELb0EN7cutlass6half_tE19Flash_kernel_traitsILi256ELi64ELi64ELi4ES3_EELb0ELb0ELb1ELb0ELb0ELb0ELb1ELb1EEEvNS_16Flash_fwd_paramsE,"aw",@nobits
	.sectionflags	@""
	.align	16
	.zero		1024


//--------------------- .nv.shared._ZN5flash24flash_fwd_splitkv_kernelI23Flash_fwd_kernel_traitsILi256ELi64ELi64ELi4ELb0ELb0EN7cutlass6half_tE19Flash_kernel_traitsILi256ELi64ELi64ELi4ES3_EELb0ELb0ELb1ELb0ELb0ELb1ELb1ELb1EEEvNS_16Flash_fwd_paramsE --------------------------
	.section	.nv.shared._ZN5flash24flash_fwd_splitkv_kernelI23Flash_fwd_kernel_traitsILi256ELi64ELi64ELi4ELb0ELb0EN7cutlass6half_tE19Flash_kernel_traitsILi256ELi64ELi64ELi4ES3_EELb0ELb0ELb1ELb0ELb0ELb1ELb1ELb1EEEvNS_16Flash_fwd_paramsE,"aw",@nobits
	.sectionflags	@""
	.align	16
	.zero		1024


//--------------------- .nv.shared._ZN5flash24flash_fwd_splitkv_kernelI23Flash_fwd_kernel_traitsILi256ELi64ELi64ELi4ELb0ELb0EN7cutlass6half_tE19Flash_kernel_traitsILi256ELi64ELi64ELi4ES3_EELb0ELb1ELb0ELb0ELb1ELb0ELb0ELb0EEEvNS_16Flash_fwd_paramsE --------------------------
	.section	.nv.shared._ZN5flash24flash_fwd_splitkv_kernelI23Flash_fwd_kernel_traitsILi256ELi64ELi64ELi4ELb0ELb0EN7cutlass6half_tE19Flash_kernel_traitsILi256ELi64ELi64ELi4ES3_EELb0ELb1ELb0ELb0ELb1ELb0ELb0ELb0EEEvNS_16Flash_fwd_paramsE,"aw",@nobits
	.sectionflags	@""
	.align	16
	.zero		1024


//--------------------- .nv.shared._ZN5flash24flash_fwd_splitkv_kernelI23Flash_fwd_kernel_traitsILi256ELi64ELi64ELi4ELb0ELb0EN7cutlass6half_tE19Flash_kernel_traitsILi256ELi64ELi64ELi4ES3_EELb0ELb1ELb0ELb0ELb1ELb1ELb0ELb0EEEvNS_16Flash_fwd_paramsE --------------------------
	.section	.nv.shared._ZN5flash24flash_fwd_splitkv_kernelI23Flash_fwd_kernel_traitsILi256ELi64ELi64ELi4ELb0ELb0EN7cutlass6half_tE19Flash_kernel_traitsILi256ELi64ELi64ELi4ES3_EELb0ELb1ELb0ELb0ELb1ELb1ELb0ELb0EEEvNS_16Flash_fwd_paramsE,"aw",@nobits
	.sectionflags	@""
	.align	16
	.zero		1024


//--------------------- .nv.shared._ZN5flash24flash_fwd_splitkv_kernelI23Flash_fwd_kernel_traitsILi256ELi64ELi64ELi4ELb0ELb0EN7cutlass6half_tE19Flash_kernel_traitsILi256ELi64ELi64ELi4ES3_EELb0ELb1ELb1ELb0ELb0ELb0ELb0ELb0EEEvNS_16Flash_fwd_paramsE --------------------------
	.section	.nv.shared._ZN5flash24flash_fwd_splitkv_kernelI23Flash_fwd_kernel_traitsILi256ELi64ELi64ELi4ELb0ELb0EN7cutlass6half_tE19Flash_kernel_traitsILi256ELi64ELi64ELi4ES3_EELb0ELb1ELb1ELb0ELb0ELb0ELb0ELb0EEEvNS_16Flash_fwd_paramsE,"aw",@nobits
	.sectionflags	@""
	.align	16
	.zero		1024


//--------------------- .nv.shared._ZN5flash24flash_fwd_splitkv_kernelI23Flash_fwd_kernel_traitsILi256ELi64ELi64ELi4ELb0ELb0EN7cutlass6half_tE19Flash_kernel_traitsILi256ELi64ELi64ELi4ES3_EELb0ELb1ELb1ELb0ELb0ELb1ELb0ELb0EEEvNS_16Flash_fwd_paramsE --------------------------
	.section	.nv.shared._ZN5flash24flash_fwd_splitkv_kernelI23Flash_fwd_kernel_traitsILi256ELi64ELi64ELi4ELb0ELb0EN7cutlass6half_tE19Flash_kernel_traitsILi256ELi64ELi64ELi4ES3_EELb0ELb1ELb1ELb0ELb0ELb1ELb0ELb0EEEvNS_16Flash_fwd_paramsE,"aw",@nobits
	.sectionflags	@""
	.align	16
	.zero		1024


//--------------------- .nv.shared._ZN5flash24flash_fwd_splitkv_kernelI23Flash_fwd_kernel_traitsILi256ELi64ELi64ELi4ELb0ELb0EN7cutlass6half_tE19Flash_kernel_traitsILi256ELi64ELi64ELi4ES3_EELb0ELb1ELb0ELb0ELb1ELb0ELb0ELb1EEEvNS_16Flash_fwd_paramsE --------------------------
	.section	.nv.shared._ZN5flash24flash_fwd_splitkv_kernelI23Flash_fwd_kernel_traitsILi256ELi64ELi64ELi4ELb0ELb0EN7cutlass6half_tE19Flash_kernel_traitsILi256ELi64ELi64ELi4ES3_EELb0ELb1ELb0ELb0ELb1ELb0ELb0ELb1EEEvNS_16Flash_fwd_paramsE,"aw",@nobits
	.sectionflags	@""
	.align	16
	.zero		1024


//--------------------- .nv.shared._ZN5flash24flash_fwd_splitkv_kernelI23Flash_fwd_kernel_traitsILi256ELi64ELi64ELi4ELb0ELb0EN7cutlass6half_tE19Flash_kernel_traitsILi256ELi64ELi64ELi4ES3_EELb0ELb1ELb0ELb0ELb1ELb1ELb0ELb1EEEvNS_16Flash_fwd_paramsE --------------------------
	.section	.nv.shared._ZN5flash24flash_fwd_splitkv_kernelI23Flash_fwd_kernel_traitsILi256ELi64ELi64ELi4ELb0ELb0EN7cutlass6half_tE19Flash_kernel_traitsILi256ELi64ELi64ELi4ES3_EELb0ELb1ELb0ELb0ELb1ELb1ELb0ELb1EEEvNS_16Flash_fwd_paramsE,"aw",@nobits
	.sectionflags	@""
	.align	16
	.zero		1024


//--------------------- .nv.shared._ZN5flash24flash_fwd_splitkv_kernelI23Flash_fwd_kernel_traitsILi256ELi64ELi64ELi4ELb0ELb0EN7cutlass6half_tE19Flash_kernel_traitsILi256ELi64ELi64ELi4ES3_EELb0ELb1ELb1ELb0ELb0ELb0ELb0ELb1EEEvNS_16Flash_fwd_paramsE --------------------------
	.section	.nv.shared._ZN5flash24flash_fwd_splitkv_kernelI23Flash_fwd_kernel_traitsILi256ELi64ELi64ELi4ELb0ELb0EN7cutlass6half_tE19Flash_kernel_traitsILi256ELi64ELi64ELi4ES3_EELb0ELb1ELb1ELb0ELb0ELb0ELb0ELb1EEEvNS_16Flash_fwd_paramsE,"aw",@nobits
	.sectionflags	@""
	.align	16
	.zero		1024


//--------------------- .nv.shared._ZN5flash24flash_fwd_splitkv_kernelI23Flash_fwd_kernel_traitsILi256ELi64ELi64ELi4ELb0ELb0EN7cutlass6half_tE19Flash_kernel_traitsILi256ELi64ELi64ELi4ES3_EELb0ELb1ELb1ELb0ELb0ELb1ELb0ELb1EEEvNS_16Flash_fwd_paramsE --------------------------
	.section	.nv.shared._ZN5flash24flash_fwd_splitkv_kernelI23Flash_fwd_kernel_traitsILi256ELi64ELi64ELi4ELb0ELb0EN7cutlass6half_tE19Flash_kernel_traitsILi256ELi64ELi64ELi4ES3_EELb0ELb1ELb1ELb0ELb0ELb1ELb0ELb1EEEvNS_16Flash_fwd_paramsE,"aw",@nobits
	.sectionflags	@""
	.align	16
	.zero		1024


//--------------------- .nv.shared._ZN5flash24flash_fwd_splitkv_kernelI23Flash_fwd_kernel_traitsILi256ELi64ELi64ELi4ELb0ELb0EN7cutlass6half_tE19Flash_kernel_traitsILi256ELi64ELi64ELi4ES3_EELb0ELb1ELb0ELb0ELb1ELb0ELb1ELb0EEEvNS_16Flash_fwd_paramsE --------------------------
	.section	.nv.shared._ZN5flash24flash_fwd_splitkv_kernelI23Flash_fwd_kernel_traitsILi256ELi64ELi64ELi4ELb0ELb0EN7cutlass6half_tE19Flash_kernel_traitsILi256ELi64ELi64ELi4ES3_EELb0ELb1ELb0ELb0ELb1ELb0ELb1ELb0EEEvNS_16Flash_fwd_paramsE,"aw",@nobits
	.sectionflags	@""
	.align	16
	.zero		1024


//--------------------- .nv.shared._ZN5flash24flash_fwd_splitkv_kernelI23Flash_fwd_kernel_traitsILi256ELi64ELi64ELi4ELb0ELb0EN7cutlass6half_tE19Flash_kernel_traitsILi256ELi64ELi64ELi4ES3_EELb0ELb1ELb0ELb0ELb1ELb1ELb1ELb0EEEvNS_16Flash_fwd_paramsE --------------------------
	.section	.nv.shared._ZN5flash24flash_fwd_splitkv_kernelI23Flash_fwd_kernel_traitsILi256ELi64ELi64ELi4ELb0ELb0EN7cutlass6half_tE19Flash_kernel_traitsILi256ELi64ELi64ELi4ES3_EELb0ELb1ELb0ELb0ELb1ELb1ELb1ELb0EEEvNS_16Flash_fwd_paramsE,"aw",@nobits
	.sectionflags	@""
	.align	16
	.zero		1024


//--------------------- .nv.shared._ZN5flash24flash_fwd_splitkv_kernelI23Flash_fwd_kernel_traitsILi256ELi64ELi64ELi4ELb0ELb0EN7cutlass6half_tE19Flash_kernel_traitsILi256ELi64ELi64ELi4ES3_EELb0ELb1ELb1ELb0ELb0ELb0ELb1ELb0EEEvNS_16Flash_fwd_paramsE --------------------------
	.section	.nv.shared._ZN5flash24flash_fwd_splitkv_kernelI23Flash_fwd_kernel_traitsILi256ELi64ELi64ELi4ELb0ELb0EN7cutlass6half_tE19Flash_kernel_traitsILi256ELi64ELi64ELi4ES3_EELb0ELb1ELb1ELb0ELb0ELb0ELb1ELb0EEEvNS_16Flash_fwd_paramsE,"aw",@nobits
	.sectionflags	@""
	.align	16
	.zero		1024


//--------------------- .nv.shared._ZN5flash24flash_fwd_splitkv_kernelI23Flash_fwd_kernel_traitsILi256ELi64ELi64ELi4ELb0ELb0EN7cutlass6half_tE19Flash_kernel_traitsILi256ELi64ELi64ELi4ES3_EELb0ELb1ELb1ELb0ELb0ELb1ELb1ELb0EEEvNS_16Flash_fwd_paramsE --------------------------
	.section	.nv.shared._ZN5flash24flash_fwd_splitkv_kernelI23Flash_fwd_kernel_traitsILi256ELi64ELi64ELi4ELb0ELb0EN7cutlass6half_tE19Flash_kernel_traitsILi256ELi64ELi64ELi4ES3_EELb0ELb1ELb1ELb0ELb0ELb1ELb1ELb0EEEvNS_16Flash_fwd_paramsE,"aw",@nobits
	.sectionflags	@""
	.align	16
	.zero		1024


//--------------------- .nv.shared._ZN5flash24flash_fwd_splitkv_kernelI23Flash_fwd_kernel_traitsILi256ELi64ELi64ELi4ELb0ELb0EN7cutlass6half_tE19Flash_kernel_traitsILi256ELi64ELi64ELi4ES3_EELb0ELb1ELb0ELb0ELb1ELb0ELb1ELb1EEEvNS_16Flash_fwd_paramsE --------------------------
	.section	.nv.shared._ZN5flash24flash_fwd_splitkv_kernelI23Flash_fwd_kernel_traitsILi256ELi64ELi64ELi4ELb0ELb0EN7cutlass6half_tE19Flash_kernel_traitsILi256ELi64ELi64ELi4ES3_EELb0ELb1ELb0ELb0ELb1ELb0ELb1ELb1EEEvNS_16Flash_fwd_paramsE,"aw",@nobits
	.sectionflags	@""
	.align	16
	.zero		1024


//--------------------- .nv.shared._ZN5flash24flash_fwd_splitkv_kernelI23Flash_fwd_kernel_traitsILi256ELi64ELi64ELi4ELb0ELb0EN7cutlass6half_tE19Flash_kernel_traitsILi256ELi64ELi64ELi4ES3_EELb0ELb1ELb0ELb0ELb1ELb1ELb1ELb1EEEvNS_16Flash_fwd_paramsE --------------------------
	.section	.nv.shared._ZN5flash24flash_fwd_splitkv_kernelI23Flash_fwd_kernel_traitsILi256ELi64ELi64ELi4ELb0ELb0EN7cutlass6half_tE19Flash_kernel_traitsILi256ELi64ELi64ELi4ES3_EELb0ELb1ELb0ELb0ELb1ELb1ELb1ELb1EEEvNS_16Flash_fwd_paramsE,"aw",@nobits
	.sectionflags	@""
	.align	16
	.zero		1024


//--------------------- .nv.shared._ZN5flash24flash_fwd_splitkv_kernelI23Flash_fwd_kernel_traitsILi256ELi64ELi64ELi4ELb0ELb0EN7cutlass6half_tE19Flash_kernel_traitsILi256ELi64ELi64ELi4ES3_EELb0ELb1ELb1ELb0ELb0ELb0ELb1ELb1EEEvNS_16Flash_fwd_paramsE --------------------------
	.section	.nv.shared._ZN5flash24flash_fwd_splitkv_kernelI23Flash_fwd_kernel_traitsILi256ELi64ELi64ELi4ELb0ELb0EN7cutlass6half_tE19Flash_kernel_traitsILi256ELi64ELi64ELi4ES3_EELb0ELb1ELb1ELb0ELb0ELb0ELb1ELb1EEEvNS_16Flash_fwd_paramsE,"aw",@nobits
	.sectionflags	@""
	.align	16
	.zero		1024


//--------------------- .nv.shared._ZN5flash24flash_fwd_splitkv_kernelI23Flash_fwd_kernel_traitsILi256ELi64ELi64ELi4ELb0ELb0EN7cutlass6half_tE19Flash_kernel_traitsILi256ELi64ELi64ELi4ES3_EELb0ELb1ELb1ELb0ELb0ELb1ELb1ELb1EEEvNS_16Flash_fwd_paramsE --------------------------
	.section	.nv.shared._ZN5flash24flash_fwd_splitkv_kernelI23Flash_fwd_kernel_traitsILi256ELi64ELi64ELi4ELb0ELb0EN7cutlass6half_tE19Flash_kernel_traitsILi256ELi64ELi64ELi4ES3_EELb0ELb1ELb1ELb0ELb0ELb1ELb1ELb1EEEvNS_16Flash_fwd_paramsE,"aw",@nobits
	.sectionflags	@""
	.align	16
	.zero		1024


//--------------------- .nv.constant0._ZN5flash32flash_fwd_splitkv_combine_kernelI23Flash_fwd_kernel_traitsILi256ELi64ELi64ELi4ELb0ELb0EN7cutlass6half_tE19Flash_kernel_traitsILi256ELi64ELi64ELi4ES3_EELi4ELi7ELb0EEEvNS_16Flash_fwd_paramsE --------------------------
	.section	.nv.constant0._ZN5flash32flash_fwd_splitkv_combine_kernelI23Flash_fwd_kernel_traitsILi256ELi64ELi64ELi4ELb0ELb0EN7cutlass6half_tE19Flash_kernel_traitsILi256ELi64ELi64ELi4ES3_EELi4ELi7ELb0EEEvNS_16Flash_fwd_paramsE,"a",@progbits
	.sectionflags	@""
	.align	4
.nv.constant0._ZN5flash32flash_fwd_splitkv_combine_kernelI23Flash_fwd_kernel_traitsILi256ELi64ELi64ELi4ELb0ELb0EN7cutlass6half_tE19Flash_kernel_traitsILi256ELi64ELi64ELi4ES3_EELi4ELi7ELb0EEEvNS_16Flash_fwd_paramsE:
	.zero		992


//--------------------- .nv.constant0._ZN5flash32flash_fwd_splitkv_combine_kernelI23Flash_fwd_kernel_traitsILi256ELi64ELi64ELi4ELb0ELb0EN7cutlass6half_tE19Flash_kernel_traitsILi256ELi64ELi64ELi4ES3_EELi4ELi6ELb0EEEvNS_16Flash_fwd_paramsE --------------------------
	.section	.nv.constant0._ZN5flash32flash_fwd_splitkv_combine_kernelI23Flash_fwd_kernel_traitsILi256ELi64ELi64ELi4ELb0ELb0EN7cutlass6half_tE19Flash_kernel_traitsILi256ELi64ELi64ELi4ES3_EELi4ELi6ELb0EEEvNS_16Flash_fwd_paramsE,"a",@progbits
	.sectionflags	@""
	.align	4
.nv.constant0._ZN5flash32flash_fwd_splitkv_combine_kernelI23Flash_fwd_kernel_traitsILi256ELi64ELi64ELi4ELb0ELb0EN7cutlass6half_tE19Flash_kernel_traitsILi256ELi64ELi64ELi4ES3_EELi4ELi6ELb0EEEvNS_16Flash_fwd_paramsE:
	.zero		992


//--------------------- .nv.constant0._ZN5flash32flash_fwd_splitkv_combine_kernelI23Flash_fwd_kernel_traitsILi256ELi64ELi64ELi4ELb0ELb0EN7cutlass6half_tE19Flash_kernel_traitsILi256ELi64ELi64ELi4ES3_EELi4ELi5ELb0EEEvNS_16Flash_fwd_paramsE --------------------------
	.section	.nv.constant0._ZN5flash32flash_fwd_splitkv_combine_kernelI23Flash_fwd_kernel_traitsILi256ELi64ELi64ELi4ELb0ELb0EN7cutlass6half_tE19Flash_kernel_traitsILi256ELi64ELi64ELi4ES3_EELi4ELi5ELb0EEEvNS_16Flash_fwd_paramsE,"a",@progbits
	.sectionflags	@""
	.align	4
.nv.constant0._ZN5flash32flash_fwd_splitkv_combine_kernelI23Flash_fwd_kernel_traitsILi256ELi64ELi64ELi4ELb0ELb0EN7cutlass6half_tE19Flash_kernel_traitsILi256ELi64ELi64ELi4ES3_EELi4ELi5ELb0EEEvNS_16Flash_fwd_paramsE:
	.zero		992


//--------------------- .nv.constant0._ZN5flash32flash_fwd_splitkv_combine_kernelI23Flash_fwd_kernel_traitsILi256ELi64ELi64ELi4ELb0ELb0EN7cutlass6half_tE19Flash_kernel_traitsILi256ELi64ELi64ELi4ES3_EELi4ELi4ELb0EEEvNS_16Flash_fwd_paramsE --------------------------
	.section	.nv.constant0._ZN5flash32flash_fwd_splitkv_combine_kernelI23Flash_fwd_kernel_traitsILi256ELi64ELi64ELi4ELb0ELb0EN7cutlass6half_tE19Flash_kernel_traitsILi256ELi64ELi64ELi4ES3_EELi4ELi4ELb0EEEvNS_16Flash_fwd_paramsE,"a",@progbits
	.sectionflags	@""
	.align	4
.nv.constant0._ZN5flash32flash_fwd_splitkv_combine_kernelI23Flash_fwd_kernel_traitsILi256ELi64ELi64ELi4ELb0ELb0EN7cutlass6half_tE19Flash_kernel_traitsILi256ELi64ELi64ELi4ES3_EELi4ELi4ELb0EEEvNS_16Flash_fwd_paramsE:
	.zero		992


//--------------------- .nv.constant0._ZN5flash32flash_fwd_splitkv_combine_kernelI23Flash_fwd_kernel_traitsILi256ELi64ELi64ELi4ELb0ELb0EN7cutlass6half_tE19Flash_kernel_traitsILi256ELi64ELi64ELi4ES3_EELi4ELi3ELb0EEEvNS_16Flash_fwd_paramsE --------------------------
	.section	.nv.constant0._ZN5flash32flash_fwd_splitkv_combine_kernelI23Flash_fwd_kernel_traitsILi256ELi64ELi64ELi4ELb0ELb0EN7cutlass6half_tE19Flash_kernel_traitsILi256ELi64ELi64ELi4ES3_EELi4ELi3ELb0EEEvNS_16Flash_fwd_paramsE,"a",@progbits
	.sectionflags	@""
	.align	4
.nv.constant0._ZN5flash32flash_fwd_splitkv_combine_kernelI23Flash_fwd_kernel_traitsILi256ELi64ELi64ELi4ELb0ELb0EN7cutlass6half_tE19Flash_kernel_traitsILi256ELi64ELi64ELi4ES3_EELi4ELi3ELb0EEEvNS_16Flash_fwd_paramsE:
	.zero		992


//--------------------- .nv.constant0._ZN5flash32flash_fwd_splitkv_combine_kernelI23Flash_fwd_kernel_traitsILi256ELi64ELi64ELi4ELb0ELb0EN7cutlass6half_tE19Flash_kernel_traitsILi256ELi64ELi64ELi4ES3_EELi4ELi2ELb0EEEvNS_16Flash_fwd_paramsE --------------------------
	.section	.nv.constant0._ZN5flash32flash_fwd_splitkv_combine_kernelI23Flash_fwd_kernel_traitsILi256ELi64ELi64ELi4ELb0ELb0EN7cutlass6half_tE19Flash_kernel_traitsILi256ELi64ELi64ELi4ES3_EELi4ELi2ELb0EEEvNS_16Flash_fwd_paramsE,"a",@progbits
	.sectionflags	@""
	.align	4
.nv.constant0._ZN5flash32flash_fwd_splitkv_combine_kernelI23Flash_fwd_kernel_traitsILi256ELi64ELi64ELi4ELb0ELb0EN7cutlass6half_tE19Flash_kernel_traitsILi256ELi64ELi64ELi4ES3_EELi4ELi2ELb0EEEvNS_16Flash_fwd_paramsE:
	.zero		992


//--------------------- .nv.constant0._ZN5flash32flash_fwd_splitkv_combine_kernelI23Flash_fwd_kernel_traitsILi256ELi64ELi64ELi4ELb0ELb0EN7cutlass6half_tE19Flash_kernel_traitsILi256ELi64ELi64ELi4ES3_EELi4ELi1ELb0EEEvNS_16Flash_fwd_paramsE --------------------------
	.section	.nv.constant0._ZN5flash32flash_fwd_splitkv_combine_kernelI23Flash_fwd_kernel_traitsILi256ELi64ELi64ELi4ELb0ELb0EN7cutlass6half_tE19Flash_kernel_traitsILi256ELi64ELi64ELi4ES3_EELi4ELi1ELb0EEEvNS_16Flash_fwd_paramsE,"a",@progbits
	.sectionflags	@""
	.align	4
.nv.constant0._ZN5flash32flash_fwd_splitkv_combine_kernelI23Flash_fwd_kernel_traitsILi256ELi64ELi64ELi4ELb0ELb0EN7cutlass6half_tE19Flash_kernel_traitsILi256ELi64ELi64ELi4ES3_EELi4ELi1ELb0EEEvNS_16Flash_fwd_paramsE:
	.zero		992


//--------------------- .nv.constant0._ZN5flash32flash_fwd_splitkv_combine_kernelI23Flash_fwd_kernel_traitsILi256ELi64ELi64ELi4ELb0ELb0EN7cutlass6half_tE19Flash_kernel_traitsILi256ELi64ELi64ELi4ES3_EELi4ELi7ELb1EEEvNS_16Flash_fwd_paramsE --------------------------
	.section	.nv.constant0._ZN5flash32flash_fwd_splitkv_combine_kernelI23Flash_fwd_kernel_traitsILi256ELi64ELi64ELi4ELb0ELb0EN7cutlass6half_tE19Flash_kernel_traitsILi256ELi64ELi64ELi4ES3_EELi4ELi7ELb1EEEvNS_16Flash_fwd_paramsE,"a",@progbits
	.sectionflags	@""
	.align	4
.nv.constant0._ZN5flash32flash_fwd_splitkv_combine_kernelI23Flash_fwd_kernel_traitsILi256ELi64ELi64ELi4ELb0ELb0EN7cutlass6half_tE19Flash_kernel_traitsILi256ELi64ELi64ELi4ES3_EELi4ELi7ELb1EEEvNS_16Flash_fwd_paramsE:
	.zero		992


//--------------------- .nv.constant0._ZN5flash32flash_fwd_splitkv_combine_kernelI23Flash_fwd_kernel_traitsILi256ELi64ELi64ELi4ELb0ELb0EN7cutlass6half_tE19Flash_kernel_traitsILi256ELi64ELi64ELi4ES3_EELi4ELi6ELb1EEEvNS_16Flash_fwd_paramsE --------------------------
	.section	.nv.constant0._ZN5flash32flash_fwd_splitkv_combine_kernelI23Flash_fwd_kernel_traitsILi256ELi64ELi64ELi4ELb0ELb0EN7cutlass6half_tE19Flash_kernel_traitsILi256ELi64ELi64ELi4ES3_EELi4ELi6ELb1EEEvNS_16Flash_fwd_paramsE,"a",@progbits
	.sectionflags	@""
	.align	4
.nv.constant0._ZN5flash32flash_fwd_splitkv_combine_kernelI23Flash_fwd_kernel_traitsILi256ELi64ELi64ELi4ELb0ELb0EN7cutlass6half_tE19Flash_kernel_traitsILi256ELi64ELi64ELi4ES3_EELi4ELi6ELb1EEEvNS_16Flash_fwd_paramsE:
	.zero		992


//--------------------- .nv.constant0._ZN5flash32flash_fwd_splitkv_combine_kernelI23Flash_fwd_kernel_traitsILi256ELi64ELi64ELi4ELb0ELb0EN7cutlass6half_tE19Flash_kernel_traitsILi256ELi64ELi64ELi4ES3_EELi4ELi5ELb1EEEvNS_16Flash_fwd_paramsE --------------------------
	.section	.nv.constant0._ZN5flash32flash_fwd_splitkv_combine_kernelI23Flash_fwd_kernel_traitsILi256ELi64ELi64ELi4ELb0ELb0EN7cutlass6half_tE19Flash_kernel_traitsILi256ELi64ELi64ELi4ES3_EELi4ELi5ELb1EEEvNS_16Flash_fwd_paramsE,"a",@progbits
	.sectionflags	@""
	.align	4
.nv.constant0._ZN5flash32flash_fwd_splitkv_combine_kernelI23Flash_fwd_kernel_traitsILi256ELi64ELi64ELi4ELb0ELb0EN7cutlass6half_tE19Flash_kernel_traitsILi256ELi64ELi64ELi4ES3_EELi4ELi5ELb1EEEvNS_16Flash_fwd_paramsE:
	.zero		992


//--------------------- .nv.constant0._ZN5flash32flash_fwd_splitkv_combine_kernelI23Flash_fwd_kernel_traitsILi256ELi64ELi64ELi4ELb0ELb0EN7cutlass6half_tE19Flash_kernel_traitsILi256ELi64ELi64ELi4ES3_EELi4ELi4ELb1EEEvNS_16Flash_fwd_paramsE --------------------------
	.section	.nv.constant0._ZN5flash32flash_fwd_splitkv_combine_kernelI23Flash_fwd_kernel_traitsILi256ELi64ELi64ELi4ELb0ELb0EN7cutlass6half_tE19Flash_kernel_traitsILi256ELi64ELi64ELi4ES3_EELi4ELi4ELb1EEEvNS_16Flash_fwd_paramsE,"a",@progbits
	.sectionflags	@""
	.align	4
.nv.constant0._ZN5flash32flash_fwd_splitkv_combine_kernelI23Flash_fwd_kernel_traitsILi256ELi64ELi64ELi4ELb0ELb0EN7cutlass6half_tE19Flash_kernel_traitsILi256ELi64ELi64ELi4ES3_EELi4ELi4ELb1EEEvNS_16Flash_fwd_paramsE:
	.zero		992


//--------------------- .nv.constant0._ZN5flash32flash_fwd_splitkv_combine_kernelI23Flash_fwd_kernel_traitsILi256ELi64ELi64ELi4ELb0ELb0EN7cutlass6half_tE19Flash_kernel_traitsILi256ELi64ELi64ELi4ES3_EELi4ELi3ELb1EEEvNS_16Flash_fwd_paramsE --------------------------
	.section	.nv.constant0._ZN5flash32flash_fwd_splitkv_combine_kernelI23Flash_fwd_kernel_traitsILi256ELi64ELi64ELi4ELb0ELb0EN7cutlass6half_tE19Flash_kernel_traitsILi256ELi64ELi64ELi4ES3_EELi4ELi3ELb1EEEvNS_16Flash_fwd_paramsE,"a",@progbits
	.sectionflags	@""
	.align	4
.nv.constant0._ZN5flash32flash_fwd_splitkv_combine_kernelI23Flash_fwd_kernel_traitsILi256ELi64ELi64ELi4ELb0ELb0EN7cutlass6half_tE19Flash_kernel_traitsILi256ELi64ELi64ELi4ES3_EELi4ELi3ELb1EEEvNS_16Flash_fwd_paramsE:
	.zero		992


//--------------------- .nv.constant0._ZN5flash32flash_fwd_splitkv_combine_kernelI23Flash_fwd_kernel_traitsILi256ELi64ELi64ELi4ELb0ELb0EN7cutlass6half_tE19Flash_kernel_traitsILi256ELi64ELi64ELi4ES3_EELi4ELi2ELb1EEEvNS_16Flash_fwd_paramsE --------------------------
	.section	.nv.constant0._ZN5flash32flash_fwd_splitkv_combine_kernelI23Flash_fwd_kernel_traitsILi256ELi64ELi64ELi4ELb0ELb0EN7cutlass6half_tE19Flash_kernel_traitsILi256ELi64ELi64ELi4ES3_EELi4ELi2ELb1EEEvNS_16Flash_fwd_paramsE,"a",@progbits
	.sectionflags	@""
	.align	4
.nv.constant0._ZN5flash32flash_fwd_splitkv_combine_kernelI23Flash_fwd_kernel_traitsILi256ELi64ELi64ELi4ELb0ELb0EN7cutlass6half_tE19Flash_kernel_traitsILi256ELi64ELi64ELi4ES3_EELi4ELi2ELb1EEEvNS_16Flash_fwd_paramsE:
	.zero		992


//--------------------- .nv.constant0._ZN5flash32flash_fwd_splitkv_combine_kernelI23Flash_fwd_kernel_traitsILi256ELi64ELi64ELi4ELb0ELb0EN7cutlass6half_tE19Flash_kernel_traitsILi256ELi64ELi64ELi4ES3_EELi4ELi1ELb1EEEvNS_16Flash_fwd_paramsE --------------------------
	.section	.nv.constant0._ZN5flash32flash_fwd_splitkv_combine_kernelI23Flash_fwd_kernel_traitsILi256ELi64ELi64ELi4ELb0ELb0EN7cutlass6half_tE19Flash_kernel_traitsILi256ELi64ELi64ELi4ES3_EELi4ELi1ELb1EEEvNS_16Flash_fwd_paramsE,"a",@progbits
	.sectionflags	@""
	.align	4
.nv.constant0._ZN5flash32flash_fwd_splitkv_combine_kernelI23Flash_fwd_kernel_traitsILi256ELi64ELi64ELi4ELb0ELb0EN7cutlass6half_tE19Flash_kernel_traitsILi256ELi64ELi64ELi4ES3_EELi4ELi1ELb1EEEvNS_16Flash_fwd_paramsE:
	.zero		992


//--------------------- .nv.constant0._ZN5flash24flash_fwd_splitkv_kernelI23Flash_fwd_kernel_traitsILi256ELi64ELi64ELi4ELb0ELb0EN7cutlass6half_tE19Flash_kernel_traitsILi256ELi64ELi64ELi4ES3_EELb0ELb0ELb0ELb0ELb0ELb0ELb0ELb0EEEvNS_16Flash_fwd_paramsE --------------------------
	.section	.nv.constant0._ZN5flash24flash_fwd_splitkv_kernelI23Flash_fwd_kernel_traitsILi256ELi64ELi64ELi4ELb0ELb0EN7cutlass6half_tE19Flash_kernel_traitsILi256ELi64ELi64ELi4ES3_EELb0ELb0ELb0ELb0ELb0ELb0ELb0ELb0EEEvNS_16Flash_fwd_paramsE,"a",@progbits
	.sectionflags	@""
	.align	4
.nv.constant0._ZN5flash24flash_fwd_splitkv_kernelI23Flash_fwd_kernel_traitsILi256ELi64ELi64ELi4ELb0ELb0EN7cutlass6half_tE19Flash_kernel_traitsILi256ELi64ELi64ELi4ES3_EELb0ELb0ELb0ELb0ELb0ELb0ELb0ELb0EEEvNS_16Flash_fwd_paramsE:
	.zero		992


//--------------------- .nv.constant0._ZN5flash24flash_fwd_splitkv_kernelI23Flash_fwd_kernel_traitsILi256ELi64ELi64ELi4ELb0ELb0EN7cutlass6half_tE19Flash_kernel_traitsILi256ELi64ELi64ELi4ES3_EELb0ELb0ELb0ELb0ELb0ELb1ELb0ELb0EEEvNS_16Flash_fwd_paramsE --------------------------
	.section	.nv.constant0._ZN5flash24flash_fwd_splitkv_kernelI23Flash_fwd_kernel_traitsILi256ELi64ELi64ELi4ELb0ELb0EN7cutlass6half_tE19Flash_kernel_traitsILi256ELi64ELi64ELi4ES3_EELb0ELb0ELb0ELb0ELb0ELb1ELb0ELb0EEEvNS_16Flash_fwd_paramsE,"a",@progbits
	.sectionflags	@""
	.align	4
.nv.constant0._ZN5flash24flash_fwd_splitkv_kernelI23Flash_fwd_kernel_traitsILi256ELi64ELi64ELi4ELb0ELb0EN7cutlass6half_tE19Flash_kernel_traitsILi256ELi64ELi64ELi4ES3_EELb0ELb0ELb0ELb0ELb0ELb1ELb0ELb0EEEvNS_16Flash_fwd_paramsE:
	.zero		992


//--------------------- .nv.constant0._ZN5flash24flash_fwd_splitkv_kernelI23Flash_fwd_kernel_traitsILi256ELi64ELi64ELi4ELb0ELb0EN7cutlass6half_tE19Flash_kernel_traitsILi256ELi64ELi64ELi4ES3_EELb0ELb0ELb0ELb0ELb0ELb0ELb0ELb1EEEvNS_16Flash_fwd_paramsE --------------------------
	.section	.nv.constant0._ZN5flash24flash_fwd_splitkv_kernelI23Flash_fwd_kernel_traitsILi256ELi64ELi64ELi4ELb0ELb0EN7cutlass6half_tE19Flash_kernel_traitsILi256ELi64ELi64ELi4ES3_EELb0ELb0ELb0ELb0ELb0ELb0ELb0ELb1EEEvNS_16Flash_fwd_paramsE,"a",@progbits
	.sectionflags	@""
	.align	4
.nv.constant0._ZN5flash24flash_fwd_splitkv_kernelI23Flash_fwd_kernel_traitsILi256ELi64ELi64ELi4ELb0ELb0EN7cutlass6half_tE19Flash_kernel_traitsILi256ELi64ELi64ELi4ES3_EELb0ELb0ELb0ELb0ELb0ELb0ELb0ELb1EEEvNS_16Flash_fwd_paramsE:
	.zero		992


//--------------------- .nv.constant0._ZN5flash24flash_fwd_splitkv_kernelI23Flash_fwd_kernel_traitsILi256ELi64ELi64ELi4ELb0ELb0EN7cutlass6half_tE19Flash_kernel_traitsILi256ELi64ELi64ELi4ES3_EELb0ELb0ELb0ELb0ELb0ELb1ELb0ELb1EEEvNS_16Flash_fwd_paramsE --------------------------
	.section	.nv.constant0._ZN5flash24flash_fwd_splitkv_kernelI23Flash_fwd_kernel_traitsILi256ELi64ELi64ELi4ELb0ELb0EN7cutlass6half_tE19Flash_kernel_traitsILi256ELi64ELi64ELi4ES3_EELb0ELb0ELb0ELb0ELb0ELb1ELb0ELb1EEEvNS_16Flash_fwd_paramsE,"a",@progbits
	.sectionflags	@""
	.align	4
.nv.constant0._ZN5flash24flash_fwd_splitkv_kernelI23Flash_fwd_kernel_traitsILi256ELi64ELi64ELi4ELb0ELb0EN7cutlass6half_tE19Flash_kernel_traitsILi256ELi64ELi64ELi4ES3_EELb0ELb0ELb0ELb0ELb0ELb1ELb0ELb1EEEvNS_16Flash_fwd_paramsE:
	.zero		992


//--------------------- .nv.constant0._ZN5flash24flash_fwd_splitkv_kernelI23Flash_fwd_kernel_traitsILi256ELi64ELi64ELi4ELb0ELb0EN7cutlass6half_tE19Flash_kernel_traitsILi256ELi64ELi64ELi4ES3_EELb0ELb0ELb0ELb0ELb0ELb0ELb1ELb0EEEvNS_16Flash_fwd_paramsE --------------------------
	.section	.nv.constant0._ZN5flash24flash_fwd_splitkv_kernelI23Flash_fwd_kernel_traitsILi256ELi64ELi64ELi4ELb0ELb0EN7cutlass6half_tE19Flash_kernel_traitsILi256ELi64ELi64ELi4ES3_EELb0ELb0ELb0ELb0ELb0ELb0ELb1ELb0EEEvNS_16Flash_fwd_paramsE,"a",@progbits
	.sectionflags	@""
	.align	4
.nv.constant0._ZN5flash24flash_fwd_splitkv_kernelI23Flash_fwd_kernel_traitsILi256ELi64ELi64ELi4ELb0ELb0EN7cutlass6half_tE19Flash_kernel_traitsILi256ELi64ELi64ELi4ES3_EELb0ELb0ELb0ELb0ELb0ELb0ELb1ELb0EEEvNS_16Flash_fwd_paramsE:
	.zero		992


//--------------------- .nv.constant0._ZN5flash24flash_fwd_splitkv_kernelI23Flash_fwd_kernel_traitsILi256ELi64ELi64ELi4ELb0ELb0EN7cutlass6half_tE19Flash_kernel_traitsILi256ELi64ELi64ELi4ES3_EELb0ELb0ELb0ELb0ELb0ELb1ELb1ELb0EEEvNS_16Flash_fwd_paramsE --------------------------
	.section	.nv.constant0._ZN5flash24flash_fwd_splitkv_kernelI23Flash_fwd_kernel_traitsILi256ELi64ELi64ELi4ELb0ELb0EN7cutlass6half_tE19Flash_kernel_traitsILi256ELi64ELi64ELi4ES3_EELb0ELb0ELb0ELb0ELb0ELb1ELb1ELb0EEEvNS_16Flash_fwd_paramsE,"a",@progbits
	.sectionflags	@""
	.align	4
.nv.constant0._ZN5flash24flash_fwd_splitkv_kernelI23Flash_fwd_kernel_traitsILi256ELi64ELi64ELi4ELb0ELb0EN7cutlass6half_tE19Flash_kernel_traitsILi256ELi64ELi64ELi4ES3_EELb0ELb0ELb0ELb0ELb0ELb1ELb1ELb0EEEvNS_16Flash_fwd_paramsE:
	.zero		992


//--------------------- .nv.constant0._ZN5flash24flash_fwd_splitkv_kernelI23Flash_fwd_kernel_traitsILi256ELi64ELi64ELi4ELb0ELb0EN7cutlass6half_tE19Flash_kernel_traitsILi256ELi64ELi64ELi4ES3_EELb0ELb0ELb0ELb0ELb0ELb0ELb1ELb1EEEvNS_16Flash_fwd_paramsE --------------------------
	.section	.nv.constant0._ZN5flash24flash_fwd_splitkv_kernelI23Flash_fwd_kernel_traitsILi256ELi64ELi64ELi4ELb0ELb0EN7cutlass6half_tE19Flash_kernel_traitsILi256ELi64ELi64ELi4ES3_EELb0ELb0ELb0ELb0ELb0ELb0ELb1ELb1EEEvNS_16Flash_fwd_paramsE,"a",@progbits
	.sectionflags	@""
	.align	4
.nv.constant0._ZN5flash24flash_fwd_splitkv_kernelI23Flash_fwd_kernel_traitsILi256ELi64ELi64ELi4ELb0ELb0EN7cutlass6half_tE19Flash_kernel_traitsILi256ELi64ELi64ELi4ES3_EELb0ELb0ELb0ELb0ELb0ELb0ELb1ELb1EEEvNS_16Flash_fwd_paramsE:
	.zero		992


//--------------------- .nv.constant0._ZN5flash24flash_fwd_splitkv_kernelI23Flash_fwd_kernel_traitsILi256ELi64ELi64ELi4ELb0ELb0EN7cutlass6half_tE19Flash_kernel_traitsILi256ELi64ELi64ELi4ES3_EELb0ELb0ELb0ELb0ELb0ELb1ELb1ELb1EEEvNS_16Flash_fwd_paramsE --------------------------
	.section	.nv.constant0._ZN5flash24flash_fwd_splitkv_kernelI23Flash_fwd_kernel_traitsILi256ELi64ELi64ELi4ELb0ELb0EN7cutlass6half_tE19Flash_kernel_traitsILi256ELi64ELi64ELi4ES3_EELb0ELb0ELb0ELb0ELb0ELb1ELb1ELb1EEEvNS_16Flash_fwd_paramsE,"a",@progbits
	.sectionflags	@""
	.align	4
.nv.constant0._ZN5flash24flash_fwd_splitkv_kernelI23Flash_fwd_kernel_traitsILi256ELi64ELi64ELi4ELb0ELb0EN7cutlass6half_tE19Flash_kernel_traitsILi256ELi64ELi64ELi4ES3_EELb0ELb0ELb0ELb0ELb0ELb1ELb1ELb1EEEvNS_16Flash_fwd_paramsE:
	.zero		992


//--------------------- .nv.constant0._ZN5flash24flash_fwd_splitkv_kernelI23Flash_fwd_kernel_traitsILi256ELi64ELi64ELi4ELb0ELb0EN7cutlass6half_tE19Flash_kernel_traitsILi256ELi64ELi64ELi4ES3_EELb0ELb1ELb0ELb0ELb0ELb0ELb0ELb0EEEvNS_16Flash_fwd_paramsE --------------------------
	.section	.nv.constant0._ZN5flash24flash_fwd_splitkv_kernelI23Flash_fwd_kernel_traitsILi256ELi64ELi64ELi4ELb0ELb0EN7cutlass6half_tE19Flash_kernel_traitsILi256ELi64ELi64ELi4ES3_EELb0ELb1ELb0ELb0ELb0ELb0ELb0ELb0EEEvNS_16Flash_fwd_paramsE,"a",@progbits
	.sectionflags	@""
	.align	4
.nv.constant0._ZN5flash24flash_fwd_splitkv_kernelI23Flash_fwd_kernel_traitsILi256ELi64ELi64ELi4ELb0ELb0EN7cutlass6half_tE19Flash_kernel_traitsILi256ELi64ELi64ELi4ES3_EELb0ELb1ELb0ELb0ELb0ELb0ELb0ELb0EEEvNS_16Flash_fwd_paramsE:
	.zero		992


//--------------------- .nv.constant0._ZN5flash24flash_fwd_splitkv_kernelI23Flash_fwd_kernel_traitsILi256ELi64ELi64ELi4ELb0ELb0EN7cutlass6half_tE19Flash_kernel_traitsILi256ELi64ELi64ELi4ES3_EELb0ELb1ELb0ELb0ELb0ELb1ELb0ELb0EEEvNS_16Flash_fwd_paramsE --------------------------
	.section	.nv.constant0._ZN5flash24flash_fwd_splitkv_kernelI23Flash_fwd_kernel_traitsILi256ELi64ELi64ELi4ELb0ELb0EN7cutlass6half_tE19Flash_kernel_traitsILi256ELi64ELi64ELi4ES3_EELb0ELb1ELb0ELb0ELb0ELb1ELb0ELb0EEEvNS_16Flash_fwd_paramsE,"a",@progbits
	.sectionflags	@""
	.align	4
.nv.constant0._ZN5flash24flash_fwd_splitkv_kernelI23Flash_fwd_kernel_traitsILi256ELi64ELi64ELi4ELb0ELb0EN7cutlass6half_tE19Flash_kernel_traitsILi256ELi64ELi64ELi4ES3_EELb0ELb1ELb0ELb0ELb0ELb1ELb0ELb0EEEvNS_16Flash_fwd_paramsE:
	.zero		992


//--------------------- .nv.constant0._ZN5flash24flash_fwd_splitkv_kernelI23Flash_fwd_kernel_traitsILi256ELi64ELi64ELi4ELb0ELb0EN7cutlass6half_tE19Flash_kernel_traitsILi256ELi64ELi64ELi4ES3_EELb0ELb1ELb0ELb0ELb0ELb0ELb0ELb1EEEvNS_16Flash_fwd_paramsE --------------------------
	.section	.nv.constant0._ZN5flash24flash_fwd_splitkv_kernelI23Flash_fwd_kernel_traitsILi256ELi64ELi64ELi4ELb0ELb0EN7cutlass6half_tE19Flash_kernel_traitsILi256ELi64ELi64ELi4ES3_EELb0ELb1ELb0ELb0ELb0ELb0ELb0ELb1EEEvNS_16Flash_fwd_paramsE,"a",@progbits
	.sectionflags	@""
	.align	4
.nv.constant0._ZN5flash24flash_fwd_splitkv_kernelI23Flash_fwd_kernel_traitsILi256ELi64ELi64ELi4ELb0ELb0EN7cutlass6half_tE19Flash_kernel_traitsILi256ELi64ELi64ELi4ES3_EELb0ELb1ELb0ELb0ELb0ELb0ELb0ELb1EEEvNS_16Flash_fwd_paramsE:
	.zero		992


//--------------------- .nv.constant0._ZN5flash24flash_fwd_splitkv_kernelI23Flash_fwd_kernel_traitsILi256ELi64ELi64ELi4ELb0ELb0EN7cutlass6half_tE19Flash_kernel_traitsILi256ELi64ELi64ELi4ES3_EELb0ELb1ELb0ELb0ELb0ELb1ELb0ELb1EEEvNS_16Flash_fwd_paramsE --------------------------
	.section	.nv.constant0._ZN5flash24flash_fwd_splitkv_kernelI23Flash_fwd_kernel_traitsILi256ELi64ELi64ELi4ELb0ELb0EN7cutlass6half_tE19Flash_kernel_traitsILi256ELi64ELi64ELi4ES3_EELb0ELb1ELb0ELb0ELb0ELb1ELb0ELb1EEEvNS_16Flash_fwd_paramsE,"a",@progbits
	.sectionflags	@""
	.align	4
.nv.constant0._ZN5flash24flash_fwd_splitkv_kernelI23Flash_fwd_kernel_traitsILi256ELi64ELi64ELi4ELb0ELb0EN7cutlass6half_tE19Flash_kernel_traitsILi256ELi64ELi64ELi4ES3_EELb0ELb1ELb0ELb0ELb0ELb1ELb0ELb1EEEvNS_16Flash_fwd_paramsE:
	.zero		992


//--------------------- .nv.constant0._ZN5flash24flash_fwd_splitkv_kernelI23Flash_fwd_kernel_traitsILi256ELi64ELi64ELi4ELb0ELb0EN7cutlass6half_tE19Flash_kernel_traitsILi256ELi64ELi64ELi4ES3_EELb0ELb1ELb0ELb0ELb0ELb0ELb1ELb0EEEvNS_16Flash_fwd_paramsE --------------------------
	.section	.nv.constant0._ZN5flash24flash_fwd_splitkv_kernelI23Flash_fwd_kernel_traitsILi256ELi64ELi64ELi4ELb0ELb0EN7cutlass6half_tE19Flash_kernel_traitsILi256ELi64ELi64ELi4ES3_EELb0ELb1ELb0ELb0ELb0ELb0ELb1ELb0EEEvNS_16Flash_fwd_paramsE,"a",@progbits
	.sectionflags	@""
	.align	4
.nv.constant0._ZN5flash24flash_fwd_splitkv_kernelI23Flash_fwd_kernel_traitsILi256ELi64ELi64ELi4ELb0ELb0EN7cutlass6half_tE19Flash_kernel_traitsILi256ELi64ELi64ELi4ES3_EELb0ELb1ELb0ELb0ELb0ELb0ELb1ELb0EEEvNS_16Flash_fwd_paramsE:
	.zero		992


//--------------------- .nv.constant0._ZN5flash24flash_fwd_splitkv_kernelI23Flash_fwd_kernel_traitsILi256ELi64ELi64ELi4ELb0ELb0EN7cutlass6half_tE19Flash_kernel_traitsILi256ELi64ELi64ELi4ES3_EELb0ELb1ELb0ELb0ELb0ELb1ELb1ELb0EEEvNS_16Flash_fwd_paramsE --------------------------
	.section	.nv.constant0._ZN5flash24flash_fwd_splitkv_kernelI23Flash_fwd_kernel_traitsILi256ELi64ELi64ELi4ELb0ELb0EN7cutlass6half_tE19Flash_kernel_traitsILi256ELi64ELi64ELi4ES3_EELb0ELb1ELb0ELb0ELb0ELb1ELb1ELb0EEEvNS_16Flash_fwd_paramsE,"a",@progbits
	.sectionflags	@""
	.align	4
.nv.constant0._ZN5flash24flash_fwd_splitkv_kernelI23Flash_fwd_kernel_traitsILi256ELi64ELi64ELi4ELb0ELb0EN7cutlass6half_tE19Flash_kernel_traitsILi256ELi64ELi64ELi4ES3_EELb0ELb1ELb0ELb0ELb0ELb1ELb1ELb0EEEvNS_16Flash_fwd_paramsE:
	.zero		992


//--------------------- .nv.constant0._ZN5flash24flash_fwd_splitkv_kernelI23Flash_fwd_kernel_traitsILi256ELi64ELi64ELi4ELb0ELb0EN7cutlass6half_tE19Flash_kernel_traitsILi256ELi64ELi64ELi4ES3_EELb0ELb1ELb0ELb0ELb0ELb0ELb1ELb1EEEvNS_16Flash_fwd_paramsE --------------------------
	.section	.nv.constant0._ZN5flash24flash_fwd_splitkv_kernelI23Flash_fwd_kernel_traitsILi256ELi64ELi64ELi4ELb0ELb0EN7cutlass6half_tE19Flash_kernel_traitsILi256ELi64ELi64ELi4ES3_EELb0ELb1ELb0ELb0ELb0ELb0ELb1ELb1EEEvNS_16Flash_fwd_paramsE,"a",@progbits
	.sectionflags	@""
	.align	4
.nv.constant0._ZN5flash24flash_fwd_splitkv_kernelI23Flash_fwd_kernel_traitsILi256ELi64ELi64ELi4ELb0ELb0EN7cutlass6half_tE19Flash_kernel_traitsILi256ELi64ELi64ELi4ES3_EELb0ELb1ELb0ELb0ELb0ELb0ELb1ELb1EEEvNS_16Flash_fwd_paramsE:
	.zero		992


//--------------------- .nv.constant0._ZN5flash24flash_fwd_splitkv_kernelI23Flash_fwd_kernel_traitsILi256ELi64ELi64ELi4ELb0ELb0EN7cutlass6half_tE19Flash_kernel_traitsILi256ELi64ELi64ELi4ES3_EELb0ELb1ELb0ELb0ELb0ELb1ELb1ELb1EEEvNS_16Flash_fwd_paramsE --------------------------
	.section	.nv.constant0._ZN5flash24flash_fwd_splitkv_kernelI23Flash_fwd_kernel_traitsILi256ELi64ELi64ELi4ELb0ELb0EN7cutlass6half_tE19Flash_kernel_traitsILi256ELi64ELi64ELi4ES3_EELb0ELb1ELb0ELb0ELb0ELb1ELb1ELb1EEEvNS_16Flash_fwd_paramsE,"a",@progbits
	.sectionflags	@""
	.align	4
.nv.constant0._ZN5flash24flash_fwd_splitkv_kernelI23Flash_fwd_kernel_traitsILi256ELi64ELi64ELi4ELb0ELb0EN7cutlass6half_tE19Flash_kernel_traitsILi256ELi64ELi64ELi4ES3_EELb0ELb1ELb0ELb0ELb0ELb1ELb1ELb1EEEvNS_16Flash_fwd_paramsE:
	.zero		992


//--------------------- .nv.constant0._ZN5flash24flash_fwd_splitkv_kernelI23Flash_fwd_kernel_traitsILi256ELi64ELi64ELi4ELb0ELb0EN7cutlass6half_tE19Flash_kernel_traitsILi256ELi64ELi64ELi4ES3_EELb0ELb0ELb0ELb0ELb1ELb0ELb0ELb0EEEvNS_16Flash_fwd_paramsE --------------------------
	.section	.nv.constant0._ZN5flash24flash_fwd_splitkv_kernelI23Flash_fwd_kernel_traitsILi256ELi64ELi64ELi4ELb0ELb0EN7cutlass6half_tE19Flash_kernel_traitsILi256ELi64ELi64ELi4ES3_EELb0ELb0ELb0ELb0ELb1ELb0ELb0ELb0EEEvNS_16Flash_fwd_paramsE,"a",@progbits
	.sectionflags	@""
	.align	4
.nv.constant0._ZN5flash24flash_fwd_splitkv_kernelI23Flash_fwd_kernel_traitsILi256ELi64ELi64ELi4ELb0ELb0EN7cutlass6half_tE19Flash_kernel_traitsILi256ELi64ELi64ELi4ES3_EELb0ELb0ELb0ELb0ELb1ELb0ELb0ELb0EEEvNS_16Flash_fwd_paramsE:
	.zero		992


//--------------------- .nv.constant0._ZN5flash24flash_fwd_splitkv_kernelI23Flash_fwd_kernel_traitsILi256ELi64ELi64ELi4ELb0ELb0EN7cutlass6half_tE19Flash_kernel_traitsILi256ELi64ELi64ELi4ES3_EELb0ELb0ELb0ELb0ELb1ELb1ELb0ELb0EEEvNS_16Flash_fwd_paramsE --------------------------
	.section	.nv.constant0._ZN5flash24flash_fwd_splitkv_kernelI23Flash_fwd_kernel_traitsILi256ELi64ELi64ELi4ELb0ELb0EN7cutlass6half_tE19Flash_kernel_traitsILi256ELi64ELi64ELi4ES3_EELb0ELb0ELb0ELb0ELb1ELb1ELb0ELb0EEEvNS_16Flash_fwd_paramsE,"a",@progbits
	.sectionflags	@""
	.align	4
.nv.constant0._ZN5flash24flash_fwd_splitkv_kernelI23Flash_fwd_kernel_traitsILi256ELi64ELi64ELi4ELb0ELb0EN7cutlass6half_tE19Flash_kernel_traitsILi256ELi64ELi64ELi4ES3_EELb0ELb0ELb0ELb0ELb1ELb1ELb0ELb0EEEvNS_16Flash_fwd_paramsE:
	.zero		992


//--------------------- .nv.constant0._ZN5flash24flash_fwd_splitkv_kernelI23Flash_fwd_kernel_traitsILi256ELi64ELi64ELi4ELb0ELb0EN7cutlass6half_tE19Flash_kernel_traitsILi256ELi64ELi64ELi4ES3_EELb0ELb0ELb1ELb0ELb0ELb0ELb0ELb0EEEvNS_16Flash_fwd_paramsE --------------------------
	.section	.nv.constant0._ZN5flash24flash_fwd_splitkv_kernelI23Flash_fwd_kernel_traitsILi256ELi64ELi64ELi4ELb0ELb0EN7cutlass6half_tE19Flash_kernel_traitsILi256ELi64ELi64ELi4ES3_EELb0ELb0ELb1ELb0ELb0ELb0ELb0ELb0EEEvNS_16Flash_fwd_paramsE,"a",@progbits
	.sectionflags	@""
	.align	4
.nv.constant0._ZN5flash24flash_fwd_splitkv_kernelI23Flash_fwd_kernel_traitsILi256ELi64ELi64ELi4ELb0ELb0EN7cutlass6half_tE19Flash_kernel_traitsILi256ELi64ELi64ELi4ES3_EELb0ELb0ELb1ELb0ELb0ELb0ELb0ELb0EEEvNS_16Flash_fwd_paramsE:
	.zero		992


//--------------------- .nv.constant0._ZN5flash24flash_fwd_splitkv_kernelI23Flash_fwd_kernel_traitsILi256ELi64ELi64ELi4ELb0ELb0EN7cutlass6half_tE19Flash_kernel_traitsILi256ELi64ELi64ELi4ES3_EELb0ELb0ELb1ELb0ELb0ELb1ELb0ELb0EEEvNS_16Flash_fwd_paramsE --------------------------
	.section	.nv.constant0._ZN5flash24flash_fwd_splitkv_kernelI23Flash_fwd_kernel_traitsILi256ELi64ELi64ELi4ELb0ELb0EN7cutlass6half_tE19Flash_kernel_traitsILi256ELi64ELi64ELi4ES3_EELb0ELb0ELb1ELb0ELb0ELb1ELb0ELb0EEEvNS_16Flash_fwd_paramsE,"a",@progbits
	.sectionflags	@""
	.align	4
.nv.constant0._ZN5flash24flash_fwd_splitkv_kernelI23Flash_fwd_kernel_traitsILi256ELi64ELi64ELi4ELb0ELb0EN7cutlass6half_tE19Flash_kernel_traitsILi256ELi64ELi64ELi4ES3_EELb0ELb0ELb1ELb0ELb0ELb1ELb0ELb0EEEvNS_16Flash_fwd_paramsE:
	.zero		992


//--------------------- .nv.constant0._ZN5flash24flash_fwd_splitkv_kernelI23Flash_fwd_kernel_traitsILi256ELi64ELi64ELi4ELb0ELb0EN7cutlass6half_tE19Flash_kernel_traitsILi256ELi64ELi64ELi4ES3_EELb0ELb0ELb0ELb0ELb1ELb0ELb0ELb1EEEvNS_16Flash_fwd_paramsE --------------------------
	.section	.nv.constant0._ZN5flash24flash_fwd_splitkv_kernelI23Flash_fwd_kernel_traitsILi256ELi64ELi64ELi4ELb0ELb0EN7cutlass6half_tE19Flash_kernel_traitsILi256ELi64ELi64ELi4ES3_EELb0ELb0ELb0ELb0ELb1ELb0ELb0ELb1EEEvNS_16Flash_fwd_paramsE,"a",@progbits
	.sectionflags	@""
	.align	4
.nv.constant0._ZN5flash24flash_fwd_splitkv_kernelI23Flash_fwd_kernel_traitsILi256ELi64ELi64ELi4ELb0ELb0EN7cutlass6half_tE19Flash_kernel_traitsILi256ELi64ELi64ELi4ES3_EELb0ELb0ELb0ELb0ELb1ELb0ELb0ELb1EEEvNS_16Flash_fwd_paramsE:
	.zero		992


//--------------------- .nv.constant0._ZN5flash24flash_fwd_splitkv_kernelI23Flash_fwd_kernel_traitsILi256ELi64ELi64ELi4ELb0ELb0EN7cutlass6half_tE19Flash_kernel_traitsILi256ELi64ELi64ELi4ES3_EELb0ELb0ELb0ELb0ELb1ELb1ELb0ELb1EEEvNS_16Flash_fwd_paramsE --------------------------
	.section	.nv.constant0._ZN5flash24flash_fwd_splitkv_kernelI23Flash_fwd_kernel_traitsILi256ELi64ELi64ELi4ELb0ELb0EN7cutlass6half_tE19Flash_kernel_traitsILi256ELi64ELi64ELi4ES3_EELb0ELb0ELb0ELb0ELb1ELb1ELb0ELb1EEEvNS_16Flash_fwd_paramsE,"a",@progbits
	.sectionflags	@""
	.align	4
.nv.constant0._ZN5flash24flash_fwd_splitkv_kernelI23Flash_fwd_kernel_traitsILi256ELi64ELi64ELi4ELb0ELb0EN7cutlass6half_tE19Flash_kernel_traitsILi256ELi64ELi64ELi4ES3_EELb0ELb0ELb0ELb0ELb1ELb1ELb0ELb1EEEvNS_16Flash_fwd_paramsE:
	.zero		992


//--------------------- .nv.constant0._ZN5flash24flash_fwd_splitkv_kernelI23Flash_fwd_kernel_traitsILi256ELi64ELi64ELi4ELb0ELb0EN7cutlass6half_tE19Flash_kernel_traitsILi256ELi64ELi64ELi4ES3_EELb0ELb0ELb1ELb0ELb0ELb0ELb0ELb1EEEvNS_16Flash_fwd_paramsE --------------------------
	.section	.nv.constant0._ZN5flash24flash_fwd_splitkv_kernelI23Flash_fwd_kernel_traitsILi256ELi64ELi64ELi4ELb0ELb0EN7cutlass6half_tE19Flash_kernel_traitsILi256ELi64ELi64ELi4ES3_EELb0ELb0ELb1ELb0ELb0ELb0ELb0ELb1EEEvNS_16Flash_fwd_paramsE,"a",@progbits
	.sectionflags	@""
	.align	4
.nv.constant0._ZN5flash24flash_fwd_splitkv_kernelI23Flash_fwd_kernel_traitsILi256ELi64ELi64ELi4ELb0ELb0EN7cutlass6half_tE19Flash_kernel_traitsILi256ELi64ELi64ELi4ES3_EELb0ELb0ELb1ELb0ELb0ELb0ELb0ELb1EEEvNS_16Flash_fwd_paramsE:
	.zero		992


//--------------------- .nv.constant0._ZN5flash24flash_fwd_splitkv_kernelI23Flash_fwd_kernel_traitsILi256ELi64ELi64ELi4ELb0ELb0EN7cutlass6half_tE19Flash_kernel_traitsILi256ELi64ELi64ELi4ES3_EELb0ELb0ELb1ELb0ELb0ELb1ELb0ELb1EEEvNS_16Flash_fwd_paramsE --------------------------
	.section	.nv.constant0._ZN5flash24flash_fwd_splitkv_kernelI23Flash_fwd_kernel_traitsILi256ELi64ELi64ELi4ELb0ELb0EN7cutlass6half_tE19Flash_kernel_traitsILi256ELi64ELi64ELi4ES3_EELb0ELb0ELb1ELb0ELb0ELb1ELb0ELb1EEEvNS_16Flash_fwd_paramsE,"a",@progbits
	.sectionflags	@""
	.align	4
.nv.constant0._ZN5flash24flash_fwd_splitkv_kernelI23Flash_fwd_kernel_traitsILi256ELi64ELi64ELi4ELb0ELb0EN7cutlass6half_tE19Flash_kernel_traitsILi256ELi64ELi64ELi4ES3_EELb0ELb0ELb1ELb0ELb0ELb1ELb0ELb1EEEvNS_16Flash_fwd_paramsE:
	.zero		992


//--------------------- .nv.constant0._ZN5flash24flash_fwd_splitkv_kernelI23Flash_fwd_kernel_traitsILi256ELi64ELi64ELi4ELb0ELb0EN7cutlass6half_tE19Flash_kernel_traitsILi256ELi64ELi64ELi4ES3_EELb0ELb0ELb0ELb0ELb1ELb0ELb1ELb0EEEvNS_16Flash_fwd_paramsE --------------------------
	.section	.nv.constant0._ZN5flash24flash_fwd_splitkv_kernelI23Flash_fwd_kernel_traitsILi256ELi64ELi64ELi4ELb0ELb0EN7cutlass6half_tE19Flash_kernel_traitsILi256ELi64ELi64ELi4ES3_EELb0ELb0ELb0ELb0ELb1ELb0ELb1ELb0EEEvNS_16Flash_fwd_paramsE,"a",@progbits
	.sectionflags	@""
	.align	4
.nv.constant0._ZN5flash24flash_fwd_splitkv_kernelI23Flash_fwd_kernel_traitsILi256ELi64ELi64ELi4ELb0ELb0EN7cutlass6half_tE19Flash_kernel_traitsILi256ELi64ELi64ELi4ES3_EELb0ELb0ELb0ELb0ELb1ELb0ELb1ELb0EEEvNS_16Flash_fwd_paramsE:
	.zero		992


//--------------------- .nv.constant0._ZN5flash24flash_fwd_splitkv_kernelI23Flash_fwd_kernel_traitsILi256ELi64ELi64ELi4ELb0ELb0EN7cutlass6half_tE19Flash_kernel_traitsILi256ELi64ELi64ELi4ES3_EELb0ELb0ELb0ELb0ELb1ELb1ELb1ELb0EEEvNS_16Flash_fwd_paramsE --------------------------
	.section	.nv.constant0._ZN5flash24flash_fwd_splitkv_kernelI23Flash_fwd_kernel_traitsILi256ELi64ELi64ELi4ELb0ELb0EN7cutlass6half_tE19Flash_kernel_traitsILi256ELi64ELi64ELi4ES3_EELb0ELb0ELb0ELb0ELb1ELb1ELb1ELb0EEEvNS_16Flash_fwd_paramsE,"a",@progbits
	.sectionflags	@""
	.align	4
.nv.constant0._ZN5flash24flash_fwd_splitkv_kernelI23Flash_fwd_kernel_traitsILi256ELi64ELi64ELi4ELb0ELb0EN7cutlass6half_tE19Flash_kernel_traitsILi256ELi64ELi64ELi4ES3_EELb0ELb0ELb0ELb0ELb1ELb1ELb1ELb0EEEvNS_16Flash_fwd_paramsE:
	.zero		992


//--------------------- .nv.constant0._ZN5flash24flash_fwd_splitkv_kernelI23Flash_fwd_kernel_traitsILi256ELi64ELi64ELi4ELb0ELb0EN7cutlass6half_tE19Flash_kernel_traitsILi256ELi64ELi64ELi4ES3_EELb0ELb0ELb1ELb0ELb0ELb0ELb1ELb0EEEvNS_16Flash_fwd_paramsE --------------------------
	.section	.nv.constant0._ZN5flash24flash_fwd_splitkv_kernelI23Flash_fwd_kernel_traitsILi256ELi64ELi64ELi4ELb0ELb0EN7cutlass6half_tE19Flash_kernel_traitsILi256ELi64ELi64ELi4ES3_EELb0ELb0ELb1ELb0ELb0ELb0ELb1ELb0EEEvNS_16Flash_fwd_paramsE,"a",@progbits
	.sectionflags	@""
	.align	4
.nv.constant0._ZN5flash24flash_fwd_splitkv_kernelI23Flash_fwd_kernel_traitsILi256ELi64ELi64ELi4ELb0ELb0EN7cutlass6half_tE19Flash_kernel_traitsILi256ELi64ELi64ELi4ES3_EELb0ELb0ELb1ELb0ELb0ELb0ELb1ELb0EEEvNS_16Flash_fwd_paramsE:
	.zero		992


//--------------------- .nv.constant0._ZN5flash24flash_fwd_splitkv_kernelI23Flash_fwd_kernel_traitsILi256ELi64ELi64ELi4ELb0ELb0EN7cutlass6half_tE19Flash_kernel_traitsILi256ELi64ELi64ELi4ES3_EELb0ELb0ELb1ELb0ELb0ELb1ELb1ELb0EEEvNS_16Flash_fwd_paramsE --------------------------
	.section	.nv.constant0._ZN5flash24flash_fwd_splitkv_kernelI23Flash_fwd_kernel_traitsILi256ELi64ELi64ELi4ELb0ELb0EN7cutlass6half_tE19Flash_kernel_traitsILi256ELi64ELi64ELi4ES3_EELb0ELb0ELb1ELb0ELb0ELb1ELb1ELb0EEEvNS_16Flash_fwd_paramsE,"a",@progbits
	.sectionflags	@""
	.align	4
.nv.constant0._ZN5flash24flash_fwd_splitkv_kernelI23Flash_fwd_kernel_traitsILi256ELi64ELi64ELi4ELb0ELb0EN7cutlass6half_tE19Flash_kernel_traitsILi256ELi64ELi64ELi4ES3_EELb0ELb0ELb1ELb0ELb0ELb1ELb1ELb0EEEvNS_16Flash_fwd_paramsE:
	.zero		992


//--------------------- .nv.constant0._ZN5flash24flash_fwd_splitkv_kernelI23Flash_fwd_kernel_traitsILi256ELi64ELi64ELi4ELb0ELb0EN7cutlass6half_tE19Flash_kernel_traitsILi256ELi64ELi64ELi4ES3_EELb0ELb0ELb0ELb0ELb1ELb0ELb1ELb1EEEvNS_16Flash_fwd_paramsE --------------------------
	.section	.nv.constant0._ZN5flash24flash_fwd_splitkv_kernelI23Flash_fwd_kernel_traitsILi256ELi64ELi64ELi4ELb0ELb0EN7cutlass6half_tE19Flash_kernel_traitsILi256ELi64ELi64ELi4ES3_EELb0ELb0ELb0ELb0ELb1ELb0ELb1ELb1EEEvNS_16Flash_fwd_paramsE,"a",@progbits
	.sectionflags	@""
	.align	4
.nv.constant0._ZN5flash24flash_fwd_splitkv_kernelI23Flash_fwd_kernel_traitsILi256ELi64ELi64ELi4ELb0ELb0EN7cutlass6half_tE19Flash_kernel_traitsILi256ELi64ELi64ELi4ES3_EELb0ELb0ELb0ELb0ELb1ELb0ELb1ELb1EEEvNS_16Flash_fwd_paramsE:
	.zero		992


//--------------------- .nv.constant0._ZN5flash24flash_fwd_splitkv_kernelI23Flash_fwd_kernel_traitsILi256ELi64ELi64ELi4ELb0ELb0EN7cutlass6half_tE19Flash_kernel_traitsILi256ELi64ELi64ELi4ES3_EELb0ELb0ELb0ELb0ELb1ELb1ELb1ELb1EEEvNS_16Flash_fwd_paramsE --------------------------
	.section	.nv.constant0._ZN5flash24flash_fwd_splitkv_kernelI23Flash_fwd_kernel_traitsILi256ELi64ELi64ELi4ELb0ELb0EN7cutlass6half_tE19Flash_kernel_traitsILi256ELi64ELi64ELi4ES3_EELb0ELb0ELb0ELb0ELb1ELb1ELb1ELb1EEEvNS_16Flash_fwd_paramsE,"a",@progbits
	.sectionflags	@""
	.align	4
.nv.constant0._ZN5flash24flash_fwd_splitkv_kernelI23Flash_fwd_kernel_traitsILi256ELi64ELi64ELi4ELb0ELb0EN7cutlass6half_tE19Flash_kernel_traitsILi256ELi64ELi64ELi4ES3_EELb0ELb0ELb0ELb0ELb1ELb1ELb1ELb1EEEvNS_16Flash_fwd_paramsE:
	.zero		992


//--------------------- .nv.constant0._ZN5flash24flash_fwd_splitkv_kernelI23Flash_fwd_kernel_traitsILi256ELi64ELi64ELi4ELb0ELb0EN7cutlass6half_tE19Flash_kernel_traitsILi256ELi64ELi64ELi4ES3_EELb0ELb0ELb1ELb0ELb0ELb0ELb1ELb1EEEvNS_16Flash_fwd_paramsE --------------------------
	.section	.nv.constant0._ZN5flash24flash_fwd_splitkv_kernelI23Flash_fwd_kernel_traitsILi256ELi64ELi64ELi4ELb0ELb0EN7cutlass6half_tE19Flash_kernel_traitsILi256ELi64ELi64ELi4ES3_EELb0ELb0ELb1ELb0ELb0ELb0ELb1ELb1EEEvNS_16Flash_fwd_paramsE,"a",@progbits
	.sectionflags	@""
	.align	4
.nv.constant0._ZN5flash24flash_fwd_splitkv_kernelI23Flash_fwd_kernel_traitsILi256ELi64ELi64ELi4ELb0ELb0EN7cutlass6half_tE19Flash_kernel_traitsILi256ELi64ELi64ELi4ES3_EELb0ELb0ELb1ELb0ELb0ELb0ELb1ELb1EEEvNS_16Flash_fwd_paramsE:
	.zero		992


//--------------------- .nv.constant0._ZN5flash24flash_fwd_splitkv_kernelI23Flash_fwd_kernel_traitsILi256ELi64ELi64ELi4ELb0ELb0EN7cutlass6half_tE19Flash_kernel_traitsILi256ELi64ELi64ELi4ES3_EELb0ELb0ELb1ELb0ELb0ELb1ELb1ELb1EEEvNS_16Flash_fwd_paramsE --------------------------
	.section	.nv.constant0._ZN5flash24flash_fwd_splitkv_kernelI23Flash_fwd_kernel_traitsILi256ELi64ELi64ELi4ELb0ELb0EN7cutlass6half_tE19Flash_kernel_traitsILi256ELi64ELi64ELi4ES3_EELb0ELb0ELb1ELb0ELb0ELb1ELb1ELb1EEEvNS_16Flash_fwd_paramsE,"a",@progbits
	.sectionflags	@""
	.align	4
.nv.constant0._ZN5flash24flash_fwd_splitkv_kernelI23Flash_fwd_kernel_traitsILi256ELi64ELi64ELi4ELb0ELb0EN7cutlass6half_tE19Flash_kernel_traitsILi256ELi64ELi64ELi4ES3_EELb0ELb0ELb1ELb0ELb0ELb1ELb1ELb1EEEvNS_16Flash_fwd_paramsE:
	.zero		992


//--------------------- .nv.constant0._ZN5flash24flash_fwd_splitkv_kernelI23Flash_fwd_kernel_traitsILi256ELi64ELi64ELi4ELb0ELb0EN7cutlass6half_tE19Flash_kernel_traitsILi256ELi64ELi64ELi4ES3_EELb0ELb1ELb0ELb0ELb1ELb0ELb0ELb0EEEvNS_16Flash_fwd_paramsE --------------------------
	.section	.nv.constant0._ZN5flash24flash_fwd_splitkv_kernelI23Flash_fwd_kernel_traitsILi256ELi64ELi64ELi4ELb0ELb0EN7cutlass6half_tE19Flash_kernel_traitsILi256ELi64ELi64ELi4ES3_EELb0ELb1ELb0ELb0ELb1ELb0ELb0ELb0EEEvNS_16Flash_fwd_paramsE,"a",@progbits
	.sectionflags	@""
	.align	4
.nv.constant0._ZN5flash24flash_fwd_splitkv_kernelI23Flash_fwd_kernel_traitsILi256ELi64ELi64ELi4ELb0ELb0EN7cutlass6half_tE19Flash_kernel_traitsILi256ELi64ELi64ELi4ES3_EELb0ELb1ELb0ELb0ELb1ELb0ELb0ELb0EEEvNS_16Flash_fwd_paramsE:
	.zero		992


//--------------------- .nv.constant0._ZN5flash24flash_fwd_splitkv_kernelI23Flash_fwd_kernel_traitsILi256ELi64ELi64ELi4ELb0ELb0EN7cutlass6half_tE19Flash_kernel_traitsILi256ELi64ELi64ELi4ES3_EELb0ELb1ELb0ELb0ELb1ELb1ELb0ELb0EEEvNS_16Flash_fwd_paramsE --------------------------
	.section	.nv.constant0._ZN5flash24flash_fwd_splitkv_kernelI23Flash_fwd_kernel_traitsILi256ELi64ELi64ELi4ELb0ELb0EN7cutlass6half_tE19Flash_kernel_traitsILi256ELi64ELi64ELi4ES3_EELb0ELb1ELb0ELb0ELb1ELb1ELb0ELb0EEEvNS_16Flash_fwd_paramsE,"a",@progbits
	.sectionflags	@""
	.align	4
.nv.constant0._ZN5flash24flash_fwd_splitkv_kernelI23Flash_fwd_kernel_traitsILi256ELi64ELi64ELi4ELb0ELb0EN7cutlass6half_tE19Flash_kernel_traitsILi256ELi64ELi64ELi4ES3_EELb0ELb1ELb0ELb0ELb1ELb1ELb0ELb0EEEvNS_16Flash_fwd_paramsE:
	.zero		992


//--------------------- .nv.constant0._ZN5flash24flash_fwd_splitkv_kernelI23Flash_fwd_kernel_traitsILi256ELi64ELi64ELi4ELb0ELb0EN7cutlass6half_tE19Flash_kernel_traitsILi256ELi64ELi64ELi4ES3_EELb0ELb1ELb1ELb0ELb0ELb0ELb0ELb0EEEvNS_16Flash_fwd_paramsE --------------------------
	.section	.nv.constant0._ZN5flash24flash_fwd_splitkv_kernelI23Flash_fwd_kernel_traitsILi256ELi64ELi64ELi4ELb0ELb0EN7cutlass6half_tE19Flash_kernel_traitsILi256ELi64ELi64ELi4ES3_EELb0ELb1ELb1ELb0ELb0ELb0ELb0ELb0EEEvNS_16Flash_fwd_paramsE,"a",@progbits
	.sectionflags	@""
	.align	4
.nv.constant0._ZN5flash24flash_fwd_splitkv_kernelI23Flash_fwd_kernel_traitsILi256ELi64ELi64ELi4ELb0ELb0EN7cutlass6half_tE19Flash_kernel_traitsILi256ELi64ELi64ELi4ES3_EELb0ELb1ELb1ELb0ELb0ELb0ELb0ELb0EEEvNS_16Flash_fwd_paramsE:
	.zero		992


//--------------------- .nv.constant0._ZN5flash24flash_fwd_splitkv_kernelI23Flash_fwd_kernel_traitsILi256ELi64ELi64ELi4ELb0ELb0EN7cutlass6half_tE19Flash_kernel_traitsILi256ELi64ELi64ELi4ES3_EELb0ELb1ELb1ELb0ELb0ELb1ELb0ELb0EEEvNS_16Flash_fwd_paramsE --------------------------
	.section	.nv.constant0._ZN5flash24flash_fwd_splitkv_kernelI23Flash_fwd_kernel_traitsILi256ELi64ELi64ELi4ELb0ELb0EN7cutlass6half_tE19Flash_kernel_traitsILi256ELi64ELi64ELi4ES3_EELb0ELb1ELb1ELb0ELb0ELb1ELb0ELb0EEEvNS_16Flash_fwd_paramsE,"a",@progbits
	.sectionflags	@""
	.align	4
.nv.constant0._ZN5flash24flash_fwd_splitkv_kernelI23Flash_fwd_kernel_traitsILi256ELi64ELi64ELi4ELb0ELb0EN7cutlass6half_tE19Flash_kernel_traitsILi256ELi64ELi64ELi4ES3_EELb0ELb1ELb1ELb0ELb0ELb1ELb0ELb0EEEvNS_16Flash_fwd_paramsE:
	.zero		992


//--------------------- .nv.constant0._ZN5flash24flash_fwd_splitkv_kernelI23Flash_fwd_kernel_traitsILi256ELi64ELi64ELi4ELb0ELb0EN7cutlass6half_tE19Flash_kernel_traitsILi256ELi64ELi64ELi4ES3_EELb0ELb1ELb0ELb0ELb1ELb0ELb0ELb1EEEvNS_16Flash_fwd_paramsE --------------------------
	.section	.nv.constant0._ZN5flash24flash_fwd_splitkv_kernelI23Flash_fwd_kernel_traitsILi256ELi64ELi64ELi4ELb0ELb0EN7cutlass6half_tE19Flash_kernel_traitsILi256ELi64ELi64ELi4ES3_EELb0ELb1ELb0ELb0ELb1ELb0ELb0ELb1EEEvNS_16Flash_fwd_paramsE,"a",@progbits
	.sectionflags	@""
	.align	4
.nv.constant0._ZN5flash24flash_fwd_splitkv_kernelI23Flash_fwd_kernel_traitsILi256ELi64ELi64ELi4ELb0ELb0EN7cutlass6half_tE19Flash_kernel_traitsILi256ELi64ELi64ELi4ES3_EELb0ELb1ELb0ELb0ELb1ELb0ELb0ELb1EEEvNS_16Flash_fwd_paramsE:
	.zero		992


//--------------------- .nv.constant0._ZN5flash24flash_fwd_splitkv_kernelI23Flash_fwd_kernel_traitsILi256ELi64ELi64ELi4ELb0ELb0EN7cutlass6half_tE19Flash_kernel_traitsILi256ELi64ELi64ELi4ES3_EELb0ELb1ELb0ELb0ELb1ELb1ELb0ELb1EEEvNS_16Flash_fwd_paramsE --------------------------
	.section	.nv.constant0._ZN5flash24flash_fwd_splitkv_kernelI23Flash_fwd_kernel_traitsILi256ELi64ELi64ELi4ELb0ELb0EN7cutlass6half_tE19Flash_kernel_traitsILi256ELi64ELi64ELi4ES3_EELb0ELb1ELb0ELb0ELb1ELb1ELb0ELb1EEEvNS_16Flash_fwd_paramsE,"a",@progbits
	.sectionflags	@""
	.align	4
.nv.constant0._ZN5flash24flash_fwd_splitkv_kernelI23Flash_fwd_kernel_traitsILi256ELi64ELi64ELi4ELb0ELb0EN7cutlass6half_tE19Flash_kernel_traitsILi256ELi64ELi64ELi4ES3_EELb0ELb1ELb0ELb0ELb1ELb1ELb0ELb1EEEvNS_16Flash_fwd_paramsE:
	.zero		992


//--------------------- .nv.constant0._ZN5flash24flash_fwd_splitkv_kernelI23Flash_fwd_kernel_traitsILi256ELi64ELi64ELi4ELb0ELb0EN7cutlass6half_tE19Flash_kernel_traitsILi256ELi64ELi64ELi4ES3_EELb0ELb1ELb1ELb0ELb0ELb0ELb0ELb1EEEvNS_16Flash_fwd_paramsE --------------------------
	.section	.nv.constant0._ZN5flash24flash_fwd_splitkv_kernelI23Flash_fwd_kernel_traitsILi256ELi64ELi64ELi4ELb0ELb0EN7cutlass6half_tE19Flash_kernel_traitsILi256ELi64ELi64ELi4ES3_EELb0ELb1ELb1ELb0ELb0ELb0ELb0ELb1EEEvNS_16Flash_fwd_paramsE,"a",@progbits
	.sectionflags	@""
	.align	4
.nv.constant0._ZN5flash24flash_fwd_splitkv_kernelI23Flash_fwd_kernel_traitsILi256ELi64ELi64ELi4ELb0ELb0EN7cutlass6half_tE19Flash_kernel_traitsILi256ELi64ELi64ELi4ES3_EELb0ELb1ELb1ELb0ELb0ELb0ELb0ELb1EEEvNS_16Flash_fwd_paramsE:
	.zero		992


//--------------------- .nv.constant0._ZN5flash24flash_fwd_splitkv_kernelI23Flash_fwd_kernel_traitsILi256ELi64ELi64ELi4ELb0ELb0EN7cutlass6half_tE19Flash_kernel_traitsILi256ELi64ELi64ELi4ES3_EELb0ELb1ELb1ELb0ELb0ELb1ELb0ELb1EEEvNS_16Flash_fwd_paramsE --------------------------
	.section	.nv.constant0._ZN5flash24flash_fwd_splitkv_kernelI23Flash_fwd_kernel_traitsILi256ELi64ELi64ELi4ELb0ELb0EN7cutlass6half_tE19Flash_kernel_traitsILi256ELi64ELi64ELi4ES3_EELb0ELb1ELb1ELb0ELb0ELb1ELb0ELb1EEEvNS_16Flash_fwd_paramsE,"a",@progbits
	.sectionflags	@""
	.align	4
.nv.constant0._ZN5flash24flash_fwd_splitkv_kernelI23Flash_fwd_kernel_traitsILi256ELi64ELi64ELi4ELb0ELb0EN7cutlass6half_tE19Flash_kernel_traitsILi256ELi64ELi64ELi4ES3_EELb0ELb1ELb1ELb0ELb0ELb1ELb0ELb1EEEvNS_16Flash_fwd_paramsE:
	.zero		992


//--------------------- .nv.constant0._ZN5flash24flash_fwd_splitkv_kernelI23Flash_fwd_kernel_traitsILi256ELi64ELi64ELi4ELb0ELb0EN7cutlass6half_tE19Flash_kernel_traitsILi256ELi64ELi64ELi4ES3_EELb0ELb1ELb0ELb0ELb1ELb0ELb1ELb0EEEvNS_16Flash_fwd_paramsE --------------------------
	.section	.nv.constant0._ZN5flash24flash_fwd_splitkv_kernelI23Flash_fwd_kernel_traitsILi256ELi64ELi64ELi4ELb0ELb0EN7cutlass6half_tE19Flash_kernel_traitsILi256ELi64ELi64ELi4ES3_EELb0ELb1ELb0ELb0ELb1ELb0ELb1ELb0EEEvNS_16Flash_fwd_paramsE,"a",@progbits
	.sectionflags	@""
	.align	4
.nv.constant0._ZN5flash24flash_fwd_splitkv_kernelI23Flash_fwd_kernel_traitsILi256ELi64ELi64ELi4ELb0ELb0EN7cutlass6half_tE19Flash_kernel_traitsILi256ELi64ELi64ELi4ES3_EELb0ELb1ELb0ELb0ELb1ELb0ELb1ELb0EEEvNS_16Flash_fwd_paramsE:
	.zero		992


//--------------------- .nv.constant0._ZN5flash24flash_fwd_splitkv_kernelI23Flash_fwd_kernel_traitsILi256ELi64ELi64ELi4ELb0ELb0EN7cutlass6half_tE19Flash_kernel_traitsILi256ELi64ELi64ELi4ES3_EELb0ELb1ELb0ELb0ELb1ELb1ELb1ELb0EEEvNS_16Flash_fwd_paramsE --------------------------
	.section	.nv.constant0._ZN5flash24flash_fwd_splitkv_kernelI23Flash_fwd_kernel_traitsILi256ELi64ELi64ELi4ELb0ELb0EN7cutlass6half_tE19Flash_kernel_traitsILi256ELi64ELi64ELi4ES3_EELb0ELb1ELb0ELb0ELb1ELb1ELb1ELb0EEEvNS_16Flash_fwd_paramsE,"a",@progbits
	.sectionflags	@""
	.align	4
.nv.constant0._ZN5flash24flash_fwd_splitkv_kernelI23Flash_fwd_kernel_traitsILi256ELi64ELi64ELi4ELb0ELb0EN7cutlass6half_tE19Flash_kernel_traitsILi256ELi64ELi64ELi4ES3_EELb0ELb1ELb0ELb0ELb1ELb1ELb1ELb0EEEvNS_16Flash_fwd_paramsE:
	.zero		992


//--------------------- .nv.constant0._ZN5flash24flash_fwd_splitkv_kernelI23Flash_fwd_kernel_traitsILi256ELi64ELi64ELi4ELb0ELb0EN7cutlass6half_tE19Flash_kernel_traitsILi256ELi64ELi64ELi4ES3_EELb0ELb1ELb1ELb0ELb0ELb0ELb1ELb0EEEvNS_16Flash_fwd_paramsE --------------------------
	.section	.nv.constant0._ZN5flash24flash_fwd_splitkv_kernelI23Flash_fwd_kernel_traitsILi256ELi64ELi64ELi4ELb0ELb0EN7cutlass6half_tE19Flash_kernel_traitsILi256ELi64ELi64ELi4ES3_EELb0ELb1ELb1ELb0ELb0ELb0ELb1ELb0EEEvNS_16Flash_fwd_paramsE,"a",@progbits
	.sectionflags	@""
	.align	4
.nv.constant0._ZN5flash24flash_fwd_splitkv_kernelI23Flash_fwd_kernel_traitsILi256ELi64ELi64ELi4ELb0ELb0EN7cutlass6half_tE19Flash_kernel_traitsILi256ELi64ELi64ELi4ES3_EELb0ELb1ELb1ELb0ELb0ELb0ELb1ELb0EEEvNS_16Flash_fwd_paramsE:
	.zero		992


//--------------------- .nv.constant0._ZN5flash24flash_fwd_splitkv_kernelI23Flash_fwd_kernel_traitsILi256ELi64ELi64ELi4ELb0ELb0EN7cutlass6half_tE19Flash_kernel_traitsILi256ELi64ELi64ELi4ES3_EELb0ELb1ELb1ELb0ELb0ELb1ELb1ELb0EEEvNS_16Flash_fwd_paramsE --------------------------
	.section	.nv.constant0._ZN5flash24flash_fwd_splitkv_kernelI23Flash_fwd_kernel_traitsILi256ELi64ELi64ELi4ELb0ELb0EN7cutlass6half_tE19Flash_kernel_traitsILi256ELi64ELi64ELi4ES3_EELb0ELb1ELb1ELb0ELb0ELb1ELb1ELb0EEEvNS_16Flash_fwd_paramsE,"a",@progbits
	.sectionflags	@""
	.align	4
.nv.constant0._ZN5flash24flash_fwd_splitkv_kernelI23Flash_fwd_kernel_traitsILi256ELi64ELi64ELi4ELb0ELb0EN7cutlass6half_tE19Flash_kernel_traitsILi256ELi64ELi64ELi4ES3_EELb0ELb1ELb1ELb0ELb0ELb1ELb1ELb0EEEvNS_16Flash_fwd_paramsE:
	.zero		992


//--------------------- .nv.constant0._ZN5flash24flash_fwd_splitkv_kernelI23Flash_fwd_kernel_traitsILi256ELi64ELi64ELi4ELb0ELb0EN7cutlass6half_tE19Flash_kernel_traitsILi256ELi64ELi64ELi4ES3_EELb0ELb1ELb0ELb0ELb1ELb0ELb1ELb1EEEvNS_16Flash_fwd_paramsE --------------------------
	.section	.nv.constant0._ZN5flash24flash_fwd_splitkv_kernelI23Flash_fwd_kernel_traitsILi256ELi64ELi64ELi4ELb0ELb0EN7cutlass6half_tE19Flash_kernel_traitsILi256ELi64ELi64ELi4ES3_EELb0ELb1ELb0ELb0ELb1ELb0ELb1ELb1EEEvNS_16Flash_fwd_paramsE,"a",@progbits
	.sectionflags	@""
	.align	4
.nv.constant0._ZN5flash24flash_fwd_splitkv_kernelI23Flash_fwd_kernel_traitsILi256ELi64ELi64ELi4ELb0ELb0EN7cutlass6half_tE19Flash_kernel_traitsILi256ELi64ELi64ELi4ES3_EELb0ELb1ELb0ELb0ELb1ELb0ELb1ELb1EEEvNS_16Flash_fwd_paramsE:
	.zero		992


//--------------------- .nv.constant0._ZN5flash24flash_fwd_splitkv_kernelI23Flash_fwd_kernel_traitsILi256ELi64ELi64ELi4ELb0ELb0EN7cutlass6half_tE19Flash_kernel_traitsILi256ELi64ELi64ELi4ES3_EELb0ELb1ELb0ELb0ELb1ELb1ELb1ELb1EEEvNS_16Flash_fwd_paramsE --------------------------
	.section	.nv.constant0._ZN5flash24flash_fwd_splitkv_kernelI23Flash_fwd_kernel_traitsILi256ELi64ELi64ELi4ELb0ELb0EN7cutlass6half_tE19Flash_kernel_traitsILi256ELi64ELi64ELi4ES3_EELb0ELb1ELb0ELb0ELb1ELb1ELb1ELb1EEEvNS_16Flash_fwd_paramsE,"a",@progbits
	.sectionflags	@""
	.align	4
.nv.constant0._ZN5flash24flash_fwd_splitkv_kernelI23Flash_fwd_kernel_traitsILi256ELi64ELi64ELi4ELb0ELb0EN7cutlass6half_tE19Flash_kernel_traitsILi256ELi64ELi64ELi4ES3_EELb0ELb1ELb0ELb0ELb1ELb1ELb1ELb1EEEvNS_16Flash_fwd_paramsE:
	.zero		992


//--------------------- .nv.constant0._ZN5flash24flash_fwd_splitkv_kernelI23Flash_fwd_kernel_traitsILi256ELi64ELi64ELi4ELb0ELb0EN7cutlass6half_tE19Flash_kernel_traitsILi256ELi64ELi64ELi4ES3_EELb0ELb1ELb1ELb0ELb0ELb0ELb1ELb1EEEvNS_16Flash_fwd_paramsE --------------------------
	.section	.nv.constant0._ZN5flash24flash_fwd_splitkv_kernelI23Flash_fwd_kernel_traitsILi256ELi64ELi64ELi4ELb0ELb0EN7cutlass6half_tE19Flash_kernel_traitsILi256ELi64ELi64ELi4ES3_EELb0ELb1ELb1ELb0ELb0ELb0ELb1ELb1EEEvNS_16Flash_fwd_paramsE,"a",@progbits
	.sectionflags	@""
	.align	4
.nv.constant0._ZN5flash24flash_fwd_splitkv_kernelI23Flash_fwd_kernel_traitsILi256ELi64ELi64ELi4ELb0ELb0EN7cutlass6half_tE19Flash_kernel_traitsILi256ELi64ELi64ELi4ES3_EELb0ELb1ELb1ELb0ELb0ELb0ELb1ELb1EEEvNS_16Flash_fwd_paramsE:
	.zero		992


//--------------------- .nv.constant0._ZN5flash24flash_fwd_splitkv_kernelI23Flash_fwd_kernel_traitsILi256ELi64ELi64ELi4ELb0ELb0EN7cutlass6half_tE19Flash_kernel_traitsILi256ELi64ELi64ELi4ES3_EELb0ELb1ELb1ELb0ELb0ELb1ELb1ELb1EEEvNS_16Flash_fwd_paramsE --------------------------
	.section	.nv.constant0._ZN5flash24flash_fwd_splitkv_kernelI23Flash_fwd_kernel_traitsILi256ELi64ELi64ELi4ELb0ELb0EN7cutlass6half_tE19Flash_kernel_traitsILi256ELi64ELi64ELi4ES3_EELb0ELb1ELb1ELb0ELb0ELb1ELb1ELb1EEEvNS_16Flash_fwd_paramsE,"a",@progbits
	.sectionflags	@""
	.align	4
.nv.constant0._ZN5flash24flash_fwd_splitkv_kernelI23Flash_fwd_kernel_traitsILi256ELi64ELi64ELi4ELb0ELb0EN7cutlass6half_tE19Flash_kernel_traitsILi256ELi64ELi64ELi4ES3_EELb0ELb1ELb1ELb0ELb0ELb1ELb1ELb1EEEvNS_16Flash_fwd_paramsE:
	.zero		992


//--------------------- SYMBOLS --------------------------

	.type		.nv.reservedSmem.offset0,@object
	.size		.nv.reservedSmem.offset0,0x4
